// Copyright (c) 2024, Tri Dao.
// Splitting the different head dimensions to different files to speed up compilation.
// This file is auto-generated. See "generate_kernels.py"
#include "namespace_config.h"
#include "flash_fwd_launch_template.h"

namespace FLASH_NAMESPACE {

template void run_mha_fwd_splitkv_dispatch<cutlass::half_t, 192, false>(Flash_fwd_params &params, cudaStream_t stream);

} // namespace FLASH_NAMESPACE

// ===== COMPILED SASS (sm_90a) =====

	.target	sm_90a

	.elftype	@"ET_EXEC"


//--------------------- .note.nv.tkinfo           --------------------------
	.section	.note.nv.tkinfo,"",@"SHT_NOTE"
	.sectionflags	@"SHF_NOTE_NV_TKINFO"
	.tkinfo
        /*0018*/ 	.word	0x00000002
        /*0030*/ 	.string	""
        /*0030*/ 	.string	"ptxas"
        /*0030*/ 	.string	"Cuda compilation tools, release 13.0, V13.0.88"
        /*0030*/ 	.string	"Build cuda_13.0.r13.0/compiler.36424714_0"
        /*0030*/ 	.string	"-arch sm_90a -m 64 "



//--------------------- .note.nv.cuinfo           --------------------------
	.section	.note.nv.cuinfo,"",@"SHT_NOTE"
	.sectionflags	@"SHF_NOTE_NV_CUINFO"
        /*0018*/ 	.short	0x0002
        /*001a*/ 	.short	0x005a
        /*001c*/ 	.short	0x0082
	.zero		2


//--------------------- .nv.info                  --------------------------
	.section	.nv.info,"",@"SHT_CUDA_INFO"
	.align	4


	//----- nvinfo : EIATTR_REGCOUNT
	.align		4
        /*0000*/ 	.byte	0x04, 0x2f
        /*0002*/ 	.short	(.L_12 - .L_11)
	.align		4
.L_11:
        /*0004*/ 	.word	index@(_ZN5flash24flash_fwd_splitkv_kernelI23Flash_fwd_kernel_traitsILi192ELi64ELi64ELi4ELb0ELb0EN7cutlass6half_tE19Flash_kernel_traitsILi192ELi64ELi64ELi4ES3_EELb0ELb1ELb1ELb0ELb0ELb1ELb1ELb1EEEvNS_16Flash_fwd_paramsE)
        /*0008*/ 	.word	0x000000f6


	//----- nvinfo : EIATTR_FRAME_SIZE
	.align		4
.L_12:
        /*000c*/ 	.byte	0x04, 0x11
        /*000e*/ 	.short	(.L_14 - .L_13)
	.align		4
.L_13:
        /*0010*/ 	.word	index@($_ZN5flash24flash_fwd_splitkv_kernelI23Flash_fwd_kernel_traitsILi192ELi64ELi64ELi4ELb0ELb0EN7cutlass6half_tE19Flash_kernel_traitsILi192ELi64ELi64ELi4ES3_EELb0ELb1ELb1ELb0ELb0ELb1ELb1ELb1EEEvNS_16Flash_fwd_paramsE$_ZN5flash30compute_attn_1rowblock_splitkvI23Flash_fwd_kernel_traitsILi192ELi64ELi64ELi4ELb0ELb0EN7cutlass6half_tE19Flash_kernel_traitsILi192ELi64ELi64ELi4ES3_EELb0ELb1ELb1ELb0ELb0ELb1ELb1ELb1ENS_16Flash_fwd_paramsEEEvRKT8_iiiii)
        /*0014*/ 	.word	0x00000000


	//----- nvinfo : EIATTR_FRAME_SIZE
	.align		4
.L_14:
        /*0018*/ 	.byte	0x04, 0x11
        /*001a*/ 	.short	(.L_16 - .L_15)
	.align		4
.L_15:
        /*001c*/ 	.word	index@(_ZN5flash24flash_fwd_splitkv_kernelI23Flash_fwd_kernel_traitsILi192ELi64ELi64ELi4ELb0ELb0EN7cutlass6half_tE19Flash_kernel_traitsILi192ELi64ELi64ELi4ES3_EELb0ELb1ELb1ELb0ELb0ELb1ELb1ELb1EEEvNS_16Flash_fwd_paramsE)
        /*0020*/ 	.word	0x00000000


	//----- nvinfo : EIATTR_REGCOUNT
	.align		4
.L_16:
        /*0024*/ 	.byte	0x04, 0x2f
        /*0026*/ 	.short	(.L_18 - .L_17)
	.align		4
.L_17:
        /*0028*/ 	.word	index@(_ZN5flash24flash_fwd_splitkv_kernelI23Flash_fwd_kernel_traitsILi192ELi64ELi64ELi4ELb0ELb0EN7cutlass6half_tE19Flash_kernel_traitsILi192ELi64ELi64ELi4ES3_EELb0ELb1ELb1ELb0ELb0ELb0ELb1ELb1EEEvNS_16Flash_fwd_paramsE)
        /*002c*/ 	.word	0x000000ea


	//----- nvinfo : EIATTR_FRAME_SIZE
	.align		4
.L_18:
        /*0030*/ 	.byte	0x04, 0x11
        /*0032*/ 	.short	(.L_20 - .L_19)
	.align		4
.L_19:
        /*0034*/ 	.word	index@(_ZN5flash24flash_fwd_splitkv_kernelI23Flash_fwd_kernel_traitsILi192ELi64ELi64ELi4ELb0ELb0EN7cutlass6half_tE19Flash_kernel_traitsILi192ELi64ELi64ELi4ES3_EELb0ELb1ELb1ELb0ELb0ELb0ELb1ELb1EEEvNS_16Flash_fwd_paramsE)
        /*0038*/ 	.word	0x00000000


	//----- nvinfo : EIATTR_REGCOUNT
	.align		4
.L_20:
        /*003c*/ 	.byte	0x04, 0x2f
        /*003e*/ 	.short	(.L_22 - .L_21)
	.align		4
.L_21:
        /*0040*/ 	.word	index@(_ZN5flash24flash_fwd_splitkv_kernelI23Flash_fwd_kernel_traitsILi192ELi64ELi64ELi4ELb0ELb0EN7cutlass6half_tE19Flash_kernel_traitsILi192ELi64ELi64ELi4ES3_EELb0ELb1ELb0ELb0ELb1ELb1ELb1ELb1EEEvNS_16Flash_fwd_paramsE)
        /*0044*/ 	.word	0x000000f6


	//----- nvinfo : EIATTR_FRAME_SIZE
	.align		4
.L_22:
        /*0048*/ 	.byte	0x04, 0x11
        /*004a*/ 	.short	(.L_24 - .L_23)
	.align		4
.L_23:
        /*004c*/ 	.word	index@(_ZN5flash24flash_fwd_splitkv_kernelI23Flash_fwd_kernel_traitsILi192ELi64ELi64ELi4ELb0ELb0EN7cutlass6half_tE19Flash_kernel_traitsILi192ELi64ELi64ELi4ES3_EELb0ELb1ELb0ELb0ELb1ELb1ELb1ELb1EEEvNS_16Flash_fwd_paramsE)
        /*0050*/ 	.word	0x00000000


	//----- nvinfo : EIATTR_REGCOUNT
	.align		4
.L_24:
        /*0054*/ 	.byte	0x04, 0x2f
        /*0056*/ 	.short	(.L_26 - .L_25)
	.align		4
.L_25:
        /*0058*/ 	.word	index@(_ZN5flash24flash_fwd_splitkv_kernelI23Flash_fwd_kernel_traitsILi192ELi64ELi64ELi4ELb0ELb0EN7cutlass6half_tE19Flash_kernel_traitsILi192ELi64ELi64ELi4ES3_EELb0ELb1ELb0ELb0ELb1ELb0ELb1ELb1EEEvNS_16Flash_fwd_paramsE)
        /*005c*/ 	.word	0x000000ea


	//----- nvinfo : EIATTR_FRAME_SIZE
	.align		4
.L_26:
        /*0060*/ 	.byte	0x04, 0x11
        /*0062*/ 	.short	(.L_28 - .L_27)
	.align		4
.L_27:
        /*0064*/ 	.word	index@(_ZN5flash24flash_fwd_splitkv_kernelI23Flash_fwd_kernel_traitsILi192ELi64ELi64ELi4ELb0ELb0EN7cutlass6half_tE19Flash_kernel_traitsILi192ELi64ELi64ELi4ES3_EELb0ELb1ELb0ELb0ELb1ELb0ELb1ELb1EEEvNS_16Flash_fwd_paramsE)
        /*0068*/ 	.word	0x00000000


	//----- nvinfo : EIATTR_REGCOUNT
	.align		4
.L_28:
        /*006c*/ 	.byte	0x04, 0x2f
        /*006e*/ 	.short	(.L_30 - .L_29)
	.align		4
.L_29:
        /*0070*/ 	.word	index@(_ZN5flash24flash_fwd_splitkv_kernelI23Flash_fwd_kernel_traitsILi192ELi64ELi64ELi4ELb0ELb0EN7cutlass6half_tE19Flash_kernel_traitsILi192ELi64ELi64ELi4ES3_EELb0ELb1ELb1ELb0ELb0ELb1ELb1ELb0EEEvNS_16Flash_fwd_paramsE)
        /*0074*/ 	.word	0x000000ff


	//----- nvinfo : EIATTR_FRAME_SIZE
	.align		4
.L_30:
        /*0078*/ 	.byte	0x04, 0x11
        /*007a*/ 	.short	(.L_32 - .L_31)
	.align		4
.L_31:
        /*007c*/ 	.word	index@(_ZN5flash24flash_fwd_splitkv_kernelI23Flash_fwd_kernel_traitsILi192ELi64ELi64ELi4ELb0ELb0EN7cutlass6half_tE19Flash_kernel_traitsILi192ELi64ELi64ELi4ES3_EELb0ELb1ELb1ELb0ELb0ELb1ELb1ELb0EEEvNS_16Flash_fwd_paramsE)
        /*0080*/ 	.word	0x00000000


	//----- nvinfo : EIATTR_REGCOUNT
	.align		4
.L_32:
        /*0084*/ 	.byte	0x04, 0x2f
        /*0086*/ 	.short	(.L_34 - .L_33)
	.align		4
.L_33:
        /*0088*/ 	.word	index@(_ZN5flash24flash_fwd_splitkv_kernelI23Flash_fwd_kernel_traitsILi192ELi64ELi64ELi4ELb0ELb0EN7cutlass6half_tE19Flash_kernel_traitsILi192ELi64ELi64ELi4ES3_EELb0ELb1ELb1ELb0ELb0ELb0ELb1ELb0EEEvNS_16Flash_fwd_paramsE)
        /*008c*/ 	.word	0x000000ec


	//----- nvinfo : EIATTR_FRAME_SIZE
	.align		4
.L_34:
        /*0090*/ 	.byte	0x04, 0x11
        /*0092*/ 	.short	(.L_36 - .L_35)
	.align		4
.L_35:
        /*0094*/ 	.word	index@(_ZN5flash24flash_fwd_splitkv_kernelI23Flash_fwd_kernel_traitsILi192ELi64ELi64ELi4ELb0ELb0EN7cutlass6half_tE19Flash_kernel_traitsILi192ELi64ELi64ELi4ES3_EELb0ELb1ELb1ELb0ELb0ELb0ELb1ELb0EEEvNS_16Flash_fwd_paramsE)
        /*0098*/ 	.word	0x00000000


	//----- nvinfo : EIATTR_REGCOUNT
	.align		4
.L_36:
        /*009c*/ 	.byte	0x04, 0x2f
        /*009e*/ 	.short	(.L_38 - .L_37)
	.align		4
.L_37:
        /*00a0*/ 	.word	index@(_ZN5flash24flash_fwd_splitkv_kernelI23Flash_fwd_kernel_traitsILi192ELi64ELi64ELi4ELb0ELb0EN7cutlass6half_tE19Flash_kernel_traitsILi192ELi64ELi64ELi4ES3_EELb0ELb1ELb0ELb0ELb1ELb1ELb1ELb0EEEvNS_16Flash_fwd_paramsE)
        /*00a4*/ 	.word	0x000000ff


	//----- nvinfo : EIATTR_FRAME_SIZE
	.align		4
.L_38:
        /*00a8*/ 	.byte	0x04, 0x11
        /*00aa*/ 	.short	(.L_40 - .L_39)
	.align		4
.L_39:
        /*00ac*/ 	.word	index@(_ZN5flash24flash_fwd_splitkv_kernelI23Flash_fwd_kernel_traitsILi192ELi64ELi64ELi4ELb0ELb0EN7cutlass6half_tE19Flash_kernel_traitsILi192ELi64ELi64ELi4ES3_EELb0ELb1ELb0ELb0ELb1ELb1ELb1ELb0EEEvNS_16Flash_fwd_paramsE)
        /*00b0*/ 	.word	0x00000000


	//----- nvinfo : EIATTR_REGCOUNT
	.align		4
.L_40:
        /*00b4*/ 	.byte	0x04, 0x2f
        /*00b6*/ 	.short	(.L_42 - .L_41)
	.align		4
.L_41:
        /*00b8*/ 	.word	index@(_ZN5flash24flash_fwd_splitkv_kernelI23Flash_fwd_kernel_traitsILi192ELi64ELi64ELi4ELb0ELb0EN7cutlass6half_tE19Flash_kernel_traitsILi192ELi64ELi64ELi4ES3_EELb0ELb1ELb0ELb0ELb1ELb0ELb1ELb0EEEvNS_16Flash_fwd_paramsE)
        /*00bc*/ 	.word	0x000000ea


	//----- nvinfo : EIATTR_FRAME_SIZE
	.align		4
.L_42:
        /*00c0*/ 	.byte	0x04, 0x11
        /*00c2*/ 	.short	(.L_44 - .L_43)
	.align		4
.L_43:
        /*00c4*/ 	.word	index@(_ZN5flash24flash_fwd_splitkv_kernelI23Flash_fwd_kernel_traitsILi192ELi64ELi64ELi4ELb0ELb0EN7cutlass6half_tE19Flash_kernel_traitsILi192ELi64ELi64ELi4ES3_EELb0ELb1ELb0ELb0ELb1ELb0ELb1ELb0EEEvNS_16Flash_fwd_paramsE)
        /*00c8*/ 	.word	0x00000000


	//----- nvinfo : EIATTR_REGCOUNT
	.align		4
.L_44:
        /*00cc*/ 	.byte	0x04, 0x2f
        /*00ce*/ 	.short	(.L_46 - .L_45)
	.align		4
.L_45:
        /*00d0*/ 	.word	index@(_ZN5flash24flash_fwd_splitkv_kernelI23Flash_fwd_kernel_traitsILi192ELi64ELi64ELi4ELb0ELb0EN7cutlass6half_tE19Flash_kernel_traitsILi192ELi64ELi64ELi4ES3_EELb0ELb1ELb1ELb0ELb0ELb1ELb0ELb1EEEvNS_16Flash_fwd_paramsE)
        /*00d4*/ 	.word	0x000000ea


	//----- nvinfo : EIATTR_FRAME_SIZE
	.align		4
.L_46:
        /*00d8*/ 	.byte	0x04, 0x11
        /*00da*/ 	.short	(.L_48 - .L_47)
	.align		4
.L_47:
        /*00dc*/ 	.word	index@(_ZN5flash24flash_fwd_splitkv_kernelI23Flash_fwd_kernel_traitsILi192ELi64ELi64ELi4ELb0ELb0EN7cutlass6half_tE19Flash_kernel_traitsILi192ELi64ELi64ELi4ES3_EELb0ELb1ELb1ELb0ELb0ELb1ELb0ELb1EEEvNS_16Flash_fwd_paramsE)
        /*00e0*/ 	.word	0x00000000


	//----- nvinfo : EIATTR_REGCOUNT
	.align		4
.L_48:
        /*00e4*/ 	.byte	0x04, 0x2f
        /*00e6*/ 	.short	(.L_50 - .L_49)
	.align		4
.L_49:
        /*00e8*/ 	.word	index@(_ZN5flash24flash_fwd_splitkv_kernelI23Flash_fwd_kernel_traitsILi192ELi64ELi64ELi4ELb0ELb0EN7cutlass6half_tE19Flash_kernel_traitsILi192ELi64ELi64ELi4ES3_EELb0ELb1ELb1ELb0ELb0ELb0ELb0ELb1EEEvNS_16Flash_fwd_paramsE)
        /*00ec*/ 	.word	0x000000ea


	//----- nvinfo : EIATTR_FRAME_SIZE
	.align		4
.L_50:
        /*00f0*/ 	.byte	0x04, 0x11
        /*00f2*/ 	.short	(.L_52 - .L_51)
	.align		4
.L_51:
        /*00f4*/ 	.word	index@(_ZN5flash24flash_fwd_splitkv_kernelI23Flash_fwd_kernel_traitsILi192ELi64ELi64ELi4ELb0ELb0EN7cutlass6half_tE19Flash_kernel_traitsILi192ELi64ELi64ELi4ES3_EELb0ELb1ELb1ELb0ELb0ELb0ELb0ELb1EEEvNS_16Flash_fwd_paramsE)
        /*00f8*/ 	.word	0x00000000


	//----- nvinfo : EIATTR_REGCOUNT
	.align		4
.L_52:
        /*00fc*/ 	.byte	0x04, 0x2f
        /*00fe*/ 	.short	(.L_54 - .L_53)
	.align		4
.L_53:
        /*0100*/ 	.word	index@(_ZN5flash24flash_fwd_splitkv_kernelI23Flash_fwd_kernel_traitsILi192ELi64ELi64ELi4ELb0ELb0EN7cutlass6half_tE19Flash_kernel_traitsILi192ELi64ELi64ELi4ES3_EELb0ELb1ELb0ELb0ELb1ELb1ELb0ELb1EEEvNS_16Flash_fwd_paramsE)
        /*0104*/ 	.word	0x000000f6


	//----- nvinfo : EIATTR_FRAME_SIZE
	.align		4
.L_54:
        /*0108*/ 	.byte	0x04, 0x11
        /*010a*/ 	.short	(.L_56 - .L_55)
	.align		4
.L_55:
        /*010c*/ 	.word	index@(_ZN5flash24flash_fwd_splitkv_kernelI23Flash_fwd_kernel_traitsILi192ELi64ELi64ELi4ELb0ELb0EN7cutlass6half_tE19Flash_kernel_traitsILi192ELi64ELi64ELi4ES3_EELb0ELb1ELb0ELb0ELb1ELb1ELb0ELb1EEEvNS_16Flash_fwd_paramsE)
        /*0110*/ 	.word	0x00000000


	//----- nvinfo : EIATTR_REGCOUNT
	.align		4
.L_56:
        /*0114*/ 	.byte	0x04, 0x2f
        /*0116*/ 	.short	(.L_58 - .L_57)
	.align		4
.L_57:
        /*0118*/ 	.word	index@(_ZN5flash24flash_fwd_splitkv_kernelI23Flash_fwd_kernel_traitsILi192ELi64ELi64ELi4ELb0ELb0EN7cutlass6half_tE19Flash_kernel_traitsILi192ELi64ELi64ELi4ES3_EELb0ELb1ELb0ELb0ELb1ELb0ELb0ELb1EEEvNS_16Flash_fwd_paramsE)
        /*011c*/ 	.word	0x000000ea


	//----- nvinfo : EIATTR_FRAME_SIZE
	.align		4
.L_58:
        /*0120*/ 	.byte	0x04, 0x11
        /*0122*/ 	.short	(.L_60 - .L_59)
	.align		4
.L_59:
        /*0124*/ 	.word	index@(_ZN5flash24flash_fwd_splitkv_kernelI23Flash_fwd_kernel_traitsILi192ELi64ELi64ELi4ELb0ELb0EN7cutlass6half_tE19Flash_kernel_traitsILi192ELi64ELi64ELi4ES3_EELb0ELb1ELb0ELb0ELb1ELb0ELb0ELb1EEEvNS_16Flash_fwd_paramsE)
        /*0128*/ 	.word	0x00000000


	//----- nvinfo : EIATTR_REGCOUNT
	.align		4
.L_60:
        /*012c*/ 	.byte	0x04, 0x2f
        /*012e*/ 	.short	(.L_62 - .L_61)
	.align		4
.L_61:
        /*0130*/ 	.word	index@(_ZN5flash24flash_fwd_splitkv_kernelI23Flash_fwd_kernel_traitsILi192ELi64ELi64ELi4ELb0ELb0EN7cutlass6half_tE19Flash_kernel_traitsILi192ELi64ELi64ELi4ES3_EELb0ELb1ELb1ELb0ELb0ELb1ELb0ELb0EEEvNS_16Flash_fwd_paramsE)
        /*0134*/ 	.word	0x000000ff


	//----- nvinfo : EIATTR_FRAME_SIZE
	.align		4
.L_62:
        /*0138*/ 	.byte	0x04, 0x11
        /*013a*/ 	.short	(.L_64 - .L_63)
	.align		4
.L_63:
        /*013c*/ 	.word	index@(_ZN5flash24flash_fwd_splitkv_kernelI23Flash_fwd_kernel_traitsILi192ELi64ELi64ELi4ELb0ELb0EN7cutlass6half_tE19Flash_kernel_traitsILi192ELi64ELi64ELi4ES3_EELb0ELb1ELb1ELb0ELb0ELb1ELb0ELb0EEEvNS_16Flash_fwd_paramsE)
        /*0140*/ 	.word	0x00000000


	//----- nvinfo : EIATTR_REGCOUNT
	.align		4
.L_64:
        /*0144*/ 	.byte	0x04, 0x2f
        /*0146*/ 	.short	(.L_66 - .L_65)
	.align		4
.L_65:
        /*0148*/ 	.word	index@(_ZN5flash24flash_fwd_splitkv_kernelI23Flash_fwd_kernel_traitsILi192ELi64ELi64ELi4ELb0ELb0EN7cutlass6half_tE19Flash_kernel_traitsILi192ELi64ELi64ELi4ES3_EELb0ELb1ELb1ELb0ELb0ELb0ELb0ELb0EEEvNS_16Flash_fwd_paramsE)
        /*014c*/ 	.word	0x000000f0


	//----- nvinfo : EIATTR_FRAME_SIZE
	.align		4
.L_66:
        /*0150*/ 	.byte	0x04, 0x11
        /*0152*/ 	.short	(.L_68 - .L_67)
	.align		4
.L_67:
        /*0154*/ 	.word	index@(_ZN5flash24flash_fwd_splitkv_kernelI23Flash_fwd_kernel_traitsILi192ELi64ELi64ELi4ELb0ELb0EN7cutlass6half_tE19Flash_kernel_traitsILi192ELi64ELi64ELi4ES3_EELb0ELb1ELb1ELb0ELb0ELb0ELb0ELb0EEEvNS_16Flash_fwd_paramsE)
        /*0158*/ 	.word	0x00000000


	//----- nvinfo : EIATTR_REGCOUNT
	.align		4
.L_68:
        /*015c*/ 	.byte	0x04, 0x2f
        /*015e*/ 	.short	(.L_70 - .L_69)
	.align		4
.L_69:
        /*0160*/ 	.word	index@(_ZN5flash24flash_fwd_splitkv_kernelI23Flash_fwd_kernel_traitsILi192ELi64ELi64ELi4ELb0ELb0EN7cutlass6half_tE19Flash_kernel_traitsILi192ELi64ELi64ELi4ES3_EELb0ELb1ELb0ELb0ELb1ELb1ELb0ELb0EEEvNS_16Flash_fwd_paramsE)
        /*0164*/ 	.word	0x000000ff


	//----- nvinfo : EIATTR_FRAME_SIZE
	.align		4
.L_70:
        /*0168*/ 	.byte	0x04, 0x11
        /*016a*/ 	.short	(.L_72 - .L_71)
	.align		4
.L_71:
        /*016c*/ 	.word	index@(_ZN5flash24flash_fwd_splitkv_kernelI23Flash_fwd_kernel_traitsILi192ELi64ELi64ELi4ELb0ELb0EN7cutlass6half_tE19Flash_kernel_traitsILi192ELi64ELi64ELi4ES3_EELb0ELb1ELb0ELb0ELb1ELb1ELb0ELb0EEEvNS_16Flash_fwd_paramsE)
        /*0170*/ 	.word	0x00000000


	//----- nvinfo : EIATTR_REGCOUNT
	.align		4
.L_72:
        /*0174*/ 	.byte	0x04, 0x2f
        /*0176*/ 	.short	(.L_74 - .L_73)
	.align		4
.L_73:
        /*0178*/ 	.word	index@(_ZN5flash24flash_fwd_splitkv_kernelI23Flash_fwd_kernel_traitsILi192ELi64ELi64ELi4ELb0ELb0EN7cutlass6half_tE19Flash_kernel_traitsILi192ELi64ELi64ELi4ES3_EELb0ELb1ELb0ELb0ELb1ELb0ELb0ELb0EEEvNS_16Flash_fwd_paramsE)
        /*017c*/ 	.word	0x000000e8


	//----- nvinfo : EIATTR_FRAME_SIZE
	.align		4
.L_74:
        /*0180*/ 	.byte	0x04, 0x11
        /*0182*/ 	.short	(.L_76 - .L_75)
	.align		4
.L_75:
        /*0184*/ 	.word	index@(_ZN5flash24flash_fwd_splitkv_kernelI23Flash_fwd_kernel_traitsILi192ELi64ELi64ELi4ELb0ELb0EN7cutlass6half_tE19Flash_kernel_traitsILi192ELi64ELi64ELi4ES3_EELb0ELb1ELb0ELb0ELb1ELb0ELb0ELb0EEEvNS_16Flash_fwd_paramsE)
        /*0188*/ 	.word	0x00000000


	//----- nvinfo : EIATTR_REGCOUNT
	.align		4
.L_76:
        /*018c*/ 	.byte	0x04, 0x2f
        /*018e*/ 	.short	(.L_78 - .L_77)
	.align		4
.L_77:
        /*0190*/ 	.word	index@(_ZN5flash24flash_fwd_splitkv_kernelI23Flash_fwd_kernel_traitsILi192ELi64ELi64ELi4ELb0ELb0EN7cutlass6half_tE19Flash_kernel_traitsILi192ELi64ELi64ELi4ES3_EELb0ELb0ELb1ELb0ELb0ELb1ELb1ELb1EEEvNS_16Flash_fwd_paramsE)
        /*0194*/ 	.word	0x000000f0


	//----- nvinfo : EIATTR_FRAME_SIZE
	.align		4
.L_78:
        /*0198*/ 	.byte	0x04, 0x11
        /*019a*/ 	.short	(.L_80 - .L_79)
	.align		4
.L_79:
        /*019c*/ 	.word	index@(_ZN5flash24flash_fwd_splitkv_kernelI23Flash_fwd_kernel_traitsILi192ELi64ELi64ELi4ELb0ELb0EN7cutlass6half_tE19Flash_kernel_traitsILi192ELi64ELi64ELi4ES3_EELb0ELb0ELb1ELb0ELb0ELb1ELb1ELb1EEEvNS_16Flash_fwd_paramsE)
        /*01a0*/ 	.word	0x00000000


	//----- nvinfo : EIATTR_REGCOUNT
	.align		4
.L_80:
        /*01a4*/ 	.byte	0x04, 0x2f
        /*01a6*/ 	.short	(.L_82 - .L_81)
	.align		4
.L_81:
        /*01a8*/ 	.word	index@(_ZN5flash24flash_fwd_splitkv_kernelI23Flash_fwd_kernel_traitsILi192ELi64ELi64ELi4ELb0ELb0EN7cutlass6half_tE19Flash_kernel_traitsILi192ELi64ELi64ELi4ES3_EELb0ELb0ELb1ELb0ELb0ELb0ELb1ELb1EEEvNS_16Flash_fwd_paramsE)
        /*01ac*/ 	.word	0x000000e0


	//----- nvinfo : EIATTR_FRAME_SIZE
	.align		4
.L_82:
        /*01b0*/ 	.byte	0x04, 0x11
        /*01b2*/ 	.short	(.L_84 - .L_83)
	.align		4
.L_83:
        /*01b4*/ 	.word	index@(_ZN5flash24flash_fwd_splitkv_kernelI23Flash_fwd_kernel_traitsILi192ELi64ELi64ELi4ELb0ELb0EN7cutlass6half_tE19Flash_kernel_traitsILi192ELi64ELi64ELi4ES3_EELb0ELb0ELb1ELb0ELb0ELb0ELb1ELb1EEEvNS_16Flash_fwd_paramsE)
        /*01b8*/ 	.word	0x00000000


	//----- nvinfo : EIATTR_REGCOUNT
	.align		4
.L_84:
        /*01bc*/ 	.byte	0x04, 0x2f
        /*01be*/ 	.short	(.L_86 - .L_85)
	.align		4
.L_85:
        /*01c0*/ 	.word	index@(_ZN5flash24flash_fwd_splitkv_kernelI23Flash_fwd_kernel_traitsILi192ELi64ELi64ELi4ELb0ELb0EN7cutlass6half_tE19Flash_kernel_traitsILi192ELi64ELi64ELi4ES3_EELb0ELb0ELb0ELb0ELb1ELb1ELb1ELb1EEEvNS_16Flash_fwd_paramsE)
        /*01c4*/ 	.word	0x000000ee


	//----- nvinfo : EIATTR_FRAME_SIZE
	.align		4
.L_86:
        /*01c8*/ 	.byte	0x04, 0x11
        /*01ca*/ 	.short	(.L_88 - .L_87)
	.align		4
.L_87:
        /*01cc*/ 	.word	index@(_ZN5flash24flash_fwd_splitkv_kernelI23Flash_fwd_kernel_traitsILi192ELi64ELi64ELi4ELb0ELb0EN7cutlass6half_tE19Flash_kernel_traitsILi192ELi64ELi64ELi4ES3_EELb0ELb0ELb0ELb0ELb1ELb1ELb1ELb1EEEvNS_16Flash_fwd_paramsE)
        /*01d0*/ 	.word	0x00000000


	//----- nvinfo : EIATTR_REGCOUNT
	.align		4
.L_88:
        /*01d4*/ 	.byte	0x04, 0x2f
        /*01d6*/ 	.short	(.L_90 - .L_89)
	.align		4
.L_89:
        /*01d8*/ 	.word	index@(_ZN5flash24flash_fwd_splitkv_kernelI23Flash_fwd_kernel_traitsILi192ELi64ELi64ELi4ELb0ELb0EN7cutlass6half_tE19Flash_kernel_traitsILi192ELi64ELi64ELi4ES3_EELb0ELb0ELb0ELb0ELb1ELb0ELb1ELb1EEEvNS_16Flash_fwd_paramsE)
        /*01dc*/ 	.word	0x000000e0


	//----- nvinfo : EIATTR_FRAME_SIZE
	.align		4
.L_90:
        /*01e0*/ 	.byte	0x04, 0x11
        /*01e2*/ 	.short	(.L_92 - .L_91)
	.align		4
.L_91:
        /*01e4*/ 	.word	index@(_ZN5flash24flash_fwd_splitkv_kernelI23Flash_fwd_kernel_traitsILi192ELi64ELi64ELi4ELb0ELb0EN7cutlass6half_tE19Flash_kernel_traitsILi192ELi64ELi64ELi4ES3_EELb0ELb0ELb0ELb0ELb1ELb0ELb1ELb1EEEvNS_16Flash_fwd_paramsE)
        /*01e8*/ 	.word	0x00000000


	//----- nvinfo : EIATTR_REGCOUNT
	.align		4
.L_92:
        /*01ec*/ 	.byte	0x04, 0x2f
        /*01ee*/ 	.short	(.L_94 - .L_93)
	.align		4
.L_93:
        /*01f0*/ 	.word	index@(_ZN5flash24flash_fwd_splitkv_kernelI23Flash_fwd_kernel_traitsILi192ELi64ELi64ELi4ELb0ELb0EN7cutlass6half_tE19Flash_kernel_traitsILi192ELi64ELi64ELi4ES3_EELb0ELb0ELb1ELb0ELb0ELb1ELb1ELb0EEEvNS_16Flash_fwd_paramsE)
        /*01f4*/ 	.word	0x000000f5


	//----- nvinfo : EIATTR_FRAME_SIZE
	.align		4
.L_94:
        /*01f8*/ 	.byte	0x04, 0x11
        /*01fa*/ 	.short	(.L_96 - .L_95)
	.align		4
.L_95:
        /*01fc*/ 	.word	index@(_ZN5flash24flash_fwd_splitkv_kernelI23Flash_fwd_kernel_traitsILi192ELi64ELi64ELi4ELb0ELb0EN7cutlass6half_tE19Flash_kernel_traitsILi192ELi64ELi64ELi4ES3_EELb0ELb0ELb1ELb0ELb0ELb1ELb1ELb0EEEvNS_16Flash_fwd_paramsE)
        /*0200*/ 	.word	0x00000000


	//----- nvinfo : EIATTR_REGCOUNT
	.align		4
.L_96:
        /*0204*/ 	.byte	0x04, 0x2f
        /*0206*/ 	.short	(.L_98 - .L_97)
	.align		4
.L_97:
        /*0208*/ 	.word	index@(_ZN5flash24flash_fwd_splitkv_kernelI23Flash_fwd_kernel_traitsILi192ELi64ELi64ELi4ELb0ELb0EN7cutlass6half_tE19Flash_kernel_traitsILi192ELi64ELi64ELi4ES3_EELb0ELb0ELb1ELb0ELb0ELb0ELb1ELb0EEEvNS_16Flash_fwd_paramsE)
        /*020c*/ 	.word	0x000000ec


	//----- nvinfo : EIATTR_FRAME_SIZE
	.align		4
.L_98:
        /*0210*/ 	.byte	0x04, 0x11
        /*0212*/ 	.short	(.L_100 - .L_99)
	.align		4
.L_99:
        /*0214*/ 	.word	index@(_ZN5flash24flash_fwd_splitkv_kernelI23Flash_fwd_kernel_traitsILi192ELi64ELi64ELi4ELb0ELb0EN7cutlass6half_tE19Flash_kernel_traitsILi192ELi64ELi64ELi4ES3_EELb0ELb0ELb1ELb0ELb0ELb0ELb1ELb0EEEvNS_16Flash_fwd_paramsE)
        /*0218*/ 	.word	0x00000000


	//----- nvinfo : EIATTR_REGCOUNT
	.align		4
.L_100:
        /*021c*/ 	.byte	0x04, 0x2f
        /*021e*/ 	.short	(.L_102 - .L_101)
	.align		4
.L_101:
        /*0220*/ 	.word	index@(_ZN5flash24flash_fwd_splitkv_kernelI23Flash_fwd_kernel_traitsILi192ELi64ELi64ELi4ELb0ELb0EN7cutlass6half_tE19Flash_kernel_traitsILi192ELi64ELi64ELi4ES3_EELb0ELb0ELb0ELb0ELb1ELb1ELb1ELb0EEEvNS_16Flash_fwd_paramsE)
        /*0224*/ 	.word	0x000000fe


	//----- nvinfo : EIATTR_FRAME_SIZE
	.align		4
.L_102:
        /*0228*/ 	.byte	0x04, 0x11
        /*022a*/ 	.short	(.L_104 - .L_103)
	.align		4
.L_103:
        /*022c*/ 	.word	index@(_ZN5flash24flash_fwd_splitkv_kernelI23Flash_fwd_kernel_traitsILi192ELi64ELi64ELi4ELb0ELb0EN7cutlass6half_tE19Flash_kernel_traitsILi192ELi64ELi64ELi4ES3_EELb0ELb0ELb0ELb0ELb1ELb1ELb1ELb0EEEvNS_16Flash_fwd_paramsE)
        /*0230*/ 	.word	0x00000000


	//----- nvinfo : EIATTR_REGCOUNT
	.align		4
.L_104:
        /*0234*/ 	.byte	0x04, 0x2f
        /*0236*/ 	.short	(.L_106 - .L_105)
	.align		4
.L_105:
        /*0238*/ 	.word	index@(_ZN5flash24flash_fwd_splitkv_kernelI23Flash_fwd_kernel_traitsILi192ELi64ELi64ELi4ELb0ELb0EN7cutlass6half_tE19Flash_kernel_traitsILi192ELi64ELi64ELi4ES3_EELb0ELb0ELb0ELb0ELb1ELb0ELb1ELb0EEEvNS_16Flash_fwd_paramsE)
        /*023c*/ 	.word	0x000000e2


	//----- nvinfo : EIATTR_FRAME_SIZE
	.align		4
.L_106:
        /*0240*/ 	.byte	0x04, 0x11
        /*0242*/ 	.short	(.L_108 - .L_107)
	.align		4
.L_107:
        /*0244*/ 	.word	index@(_ZN5flash24flash_fwd_splitkv_kernelI23Flash_fwd_kernel_traitsILi192ELi64ELi64ELi4ELb0ELb0EN7cutlass6half_tE19Flash_kernel_traitsILi192ELi64ELi64ELi4ES3_EELb0ELb0ELb0ELb0ELb1ELb0ELb1ELb0EEEvNS_16Flash_fwd_paramsE)
        /*0248*/ 	.word	0x00000000


	//----- nvinfo : EIATTR_REGCOUNT
	.align		4
.L_108:
        /*024c*/ 	.byte	0x04, 0x2f
        /*024e*/ 	.short	(.L_110 - .L_109)
	.align		4
.L_109:
        /*0250*/ 	.word	index@(_ZN5flash24flash_fwd_splitkv_kernelI23Flash_fwd_kernel_traitsILi192ELi64ELi64ELi4ELb0ELb0EN7cutlass6half_tE19Flash_kernel_traitsILi192ELi64ELi64ELi4ES3_EELb0ELb0ELb1ELb0ELb0ELb1ELb0ELb1EEEvNS_16Flash_fwd_paramsE)
        /*0254*/ 	.word	0x000000f0


	//----- nvinfo : EIATTR_FRAME_SIZE
	.align		4
.L_110:
        /*0258*/ 	.byte	0x04, 0x11
        /*025a*/ 	.short	(.L_112 - .L_111)
	.align		4
.L_111:
        /*025c*/ 	.word	index@(_ZN5flash24flash_fwd_splitkv_kernelI23Flash_fwd_kernel_traitsILi192ELi64ELi64ELi4ELb0ELb0EN7cutlass6half_tE19Flash_kernel_traitsILi192ELi64ELi64ELi4ES3_EELb0ELb0ELb1ELb0ELb0ELb1ELb0ELb1EEEvNS_16Flash_fwd_paramsE)
        /*0260*/ 	.word	0x00000000


	//----- nvinfo : EIATTR_REGCOUNT
	.align		4
.L_112:
        /*0264*/ 	.byte	0x04, 0x2f
        /*0266*/ 	.short	(.L_114 - .L_113)
	.align		4
.L_113:
        /*0268*/ 	.word	index@(_ZN5flash24flash_fwd_splitkv_kernelI23Flash_fwd_kernel_traitsILi192ELi64ELi64ELi4ELb0ELb0EN7cutlass6half_tE19Flash_kernel_traitsILi192ELi64ELi64ELi4ES3_EELb0ELb0ELb1ELb0ELb0ELb0ELb0ELb1EEEvNS_16Flash_fwd_paramsE)
        /*026c*/ 	.word	0x000000e0


	//----- nvinfo : EIATTR_FRAME_SIZE
	.align		4
.L_114:
        /*0270*/ 	.byte	0x04, 0x11
        /*0272*/ 	.short	(.L_116 - .L_115)
	.align		4
.L_115:
        /*0274*/ 	.word	index@(_ZN5flash24flash_fwd_splitkv_kernelI23Flash_fwd_kernel_traitsILi192ELi64ELi64ELi4ELb0ELb0EN7cutlass6half_tE19Flash_kernel_traitsILi192ELi64ELi64ELi4ES3_EELb0ELb0ELb1ELb0ELb0ELb0ELb0ELb1EEEvNS_16Flash_fwd_paramsE)
        /*0278*/ 	.word	0x00000000


	//----- nvinfo : EIATTR_REGCOUNT
	.align		4
.L_116:
        /*027c*/ 	.byte	0x04, 0x2f
        /*027e*/ 	.short	(.L_118 - .L_117)
	.align		4
.L_117:
        /*0280*/ 	.word	index@(_ZN5flash24flash_fwd_splitkv_kernelI23Flash_fwd_kernel_traitsILi192ELi64ELi64ELi4ELb0ELb0EN7cutlass6half_tE19Flash_kernel_traitsILi192ELi64ELi64ELi4ES3_EELb0ELb0ELb0ELb0ELb1ELb1ELb0ELb1EEEvNS_16Flash_fwd_paramsE)
        /*0284*/ 	.word	0x000000f2


	//----- nvinfo : EIATTR_FRAME_SIZE
	.align		4
.L_118:
        /*0288*/ 	.byte	0x04, 0x11
        /*028a*/ 	.short	(.L_120 - .L_119)
	.align		4
.L_119:
        /*028c*/ 	.word	index@(_ZN5flash24flash_fwd_splitkv_kernelI23Flash_fwd_kernel_traitsILi192ELi64ELi64ELi4ELb0ELb0EN7cutlass6half_tE19Flash_kernel_traitsILi192ELi64ELi64ELi4ES3_EELb0ELb0ELb0ELb0ELb1ELb1ELb0ELb1EEEvNS_16Flash_fwd_paramsE)
        /*0290*/ 	.word	0x00000000


	//----- nvinfo : EIATTR_REGCOUNT
	.align		4
.L_120:
        /*0294*/ 	.byte	0x04, 0x2f
        /*0296*/ 	.short	(.L_122 - .L_121)
	.align		4
.L_121:
        /*0298*/ 	.word	index@(_ZN5flash24flash_fwd_splitkv_kernelI23Flash_fwd_kernel_traitsILi192ELi64ELi64ELi4ELb0ELb0EN7cutlass6half_tE19Flash_kernel_traitsILi192ELi64ELi64ELi4ES3_EELb0ELb0ELb0ELb0ELb1ELb0ELb0ELb1EEEvNS_16Flash_fwd_paramsE)
        /*029c*/ 	.word	0x000000e2


	//----- nvinfo : EIATTR_FRAME_SIZE
	.align		4
.L_122:
        /*02a0*/ 	.byte	0x04, 0x11
        /*02a2*/ 	.short	(.L_124 - .L_123)
	.align		4
.L_123:
        /*02a4*/ 	.word	index@(_ZN5flash24flash_fwd_splitkv_kernelI23Flash_fwd_kernel_traitsILi192ELi64ELi64ELi4ELb0ELb0EN7cutlass6half_tE19Flash_kernel_traitsILi192ELi64ELi64ELi4ES3_EELb0ELb0ELb0ELb0ELb1ELb0ELb0ELb1EEEvNS_16Flash_fwd_paramsE)
        /*02a8*/ 	.word	0x00000000


	//----- nvinfo : EIATTR_REGCOUNT
	.align		4
.L_124:
        /*02ac*/ 	.byte	0x04, 0x2f
        /*02ae*/ 	.short	(.L_126 - .L_125)
	.align		4
.L_125:
        /*02b0*/ 	.word	index@(_ZN5flash24flash_fwd_splitkv_kernelI23Flash_fwd_kernel_traitsILi192ELi64ELi64ELi4ELb0ELb0EN7cutlass6half_tE19Flash_kernel_traitsILi192ELi64ELi64ELi4ES3_EELb0ELb0ELb1ELb0ELb0ELb1ELb0ELb0EEEvNS_16Flash_fwd_paramsE)
        /*02b4*/ 	.word	0x000000f8


	//----- nvinfo : EIATTR_FRAME_SIZE
	.align		4
.L_126:
        /*02b8*/ 	.byte	0x04, 0x11
        /*02ba*/ 	.short	(.L_128 - .L_127)
	.align		4
.L_127:
        /*02bc*/ 	.word	index@(_ZN5flash24flash_fwd_splitkv_kernelI23Flash_fwd_kernel_traitsILi192ELi64ELi64ELi4ELb0ELb0EN7cutlass6half_tE19Flash_kernel_traitsILi192ELi64ELi64ELi4ES3_EELb0ELb0ELb1ELb0ELb0ELb1ELb0ELb0EEEvNS_16Flash_fwd_paramsE)
        /*02c0*/ 	.word	0x00000000


	//----- nvinfo : EIATTR_REGCOUNT
	.align		4
.L_128:
        /*02c4*/ 	.byte	0x04, 0x2f
        /*02c6*/ 	.short	(.L_130 - .L_129)
	.align		4
.L_129:
        /*02c8*/ 	.word	index@(_ZN5flash24flash_fwd_splitkv_kernelI23Flash_fwd_kernel_traitsILi192ELi64ELi64ELi4ELb0ELb0EN7cutlass6half_tE19Flash_kernel_traitsILi192ELi64ELi64ELi4ES3_EELb0ELb0ELb1ELb0ELb0ELb0ELb0ELb0EEEvNS_16Flash_fwd_paramsE)
        /*02cc*/ 	.word	0x000000f0


	//----- nvinfo : EIATTR_FRAME_SIZE
	.align		4
.L_130:
        /*02d0*/ 	.byte	0x04, 0x11
        /*02d2*/ 	.short	(.L_132 - .L_131)
	.align		4
.L_131:
        /*02d4*/ 	.word	index@(_ZN5flash24flash_fwd_splitkv_kernelI23Flash_fwd_kernel_traitsILi192ELi64ELi64ELi4ELb0ELb0EN7cutlass6half_tE19Flash_kernel_traitsILi192ELi64ELi64ELi4ES3_EELb0ELb0ELb1ELb0ELb0ELb0ELb0ELb0EEEvNS_16Flash_fwd_paramsE)
        /*02d8*/ 	.word	0x00000000


	//----- nvinfo : EIATTR_REGCOUNT
	.align		4
.L_132:
        /*02dc*/ 	.byte	0x04, 0x2f
        /*02de*/ 	.short	(.L_134 - .L_133)
	.align		4
.L_133:
        /*02e0*/ 	.word	index@(_ZN5flash24flash_fwd_splitkv_kernelI23Flash_fwd_kernel_traitsILi192ELi64ELi64ELi4ELb0ELb0EN7cutlass6half_tE19Flash_kernel_traitsILi192ELi64ELi64ELi4ES3_EELb0ELb0ELb0ELb0ELb1ELb1ELb0ELb0EEEvNS_16Flash_fwd_paramsE)
        /*02e4*/ 	.word	0x000000ff


	//----- nvinfo : EIATTR_FRAME_SIZE
	.align		4
.L_134:
        /*02e8*/ 	.byte	0x04, 0x11
        /*02ea*/ 	.short	(.L_136 - .L_135)
	.align		4
.L_135:
        /*02ec*/ 	.word	index@(_ZN5flash24flash_fwd_splitkv_kernelI23Flash_fwd_kernel_traitsILi192ELi64ELi64ELi4ELb0ELb0EN7cutlass6half_tE19Flash_kernel_traitsILi192ELi64ELi64ELi4ES3_EELb0ELb0ELb0ELb0ELb1ELb1ELb0ELb0EEEvNS_16Flash_fwd_paramsE)
        /*02f0*/ 	.word	0x00000000


	//----- nvinfo : EIATTR_REGCOUNT
	.align		4
.L_136:
        /*02f4*/ 	.byte	0x04, 0x2f
        /*02f6*/ 	.short	(.L_138 - .L_137)
	.align		4
.L_137:
        /*02f8*/ 	.word	index@(_ZN5flash24flash_fwd_splitkv_kernelI23Flash_fwd_kernel_traitsILi192ELi64ELi64ELi4ELb0ELb0EN7cutlass6half_tE19Flash_kernel_traitsILi192ELi64ELi64ELi4ES3_EELb0ELb0ELb0ELb0ELb1ELb0ELb0ELb0EEEvNS_16Flash_fwd_paramsE)
        /*02fc*/ 	.word	0x000000e2


	//----- nvinfo : EIATTR_FRAME_SIZE
	.align		4
.L_138:
        /*0300*/ 	.byte	0x04, 0x11
        /*0302*/ 	.short	(.L_140 - .L_139)
	.align		4
.L_139:
        /*0304*/ 	.word	index@(_ZN5flash24flash_fwd_splitkv_kernelI23Flash_fwd_kernel_traitsILi192ELi64ELi64ELi4ELb0ELb0EN7cutlass6half_tE19Flash_kernel_traitsILi192ELi64ELi64ELi4ES3_EELb0ELb0ELb0ELb0ELb1ELb0ELb0ELb0EEEvNS_16Flash_fwd_paramsE)
        /*0308*/ 	.word	0x00000000


	//----- nvinfo : EIATTR_REGCOUNT
	.align		4
.L_140:
        /*030c*/ 	.byte	0x04, 0x2f
        /*030e*/ 	.short	(.L_142 - .L_141)
	.align		4
.L_141:
        /*0310*/ 	.word	index@(_ZN5flash24flash_fwd_splitkv_kernelI23Flash_fwd_kernel_traitsILi192ELi64ELi64ELi4ELb0ELb0EN7cutlass6half_tE19Flash_kernel_traitsILi192ELi64ELi64ELi4ES3_EELb0ELb1ELb0ELb0ELb0ELb1ELb1ELb1EEEvNS_16Flash_fwd_paramsE)
        /*0314*/ 	.word	0x000000fa


	//----- nvinfo : EIATTR_FRAME_SIZE
	.align		4
.L_142:
        /*0318*/ 	.byte	0x04, 0x11
        /*031a*/ 	.short	(.L_144 - .L_143)
	.align		4
.L_143:
        /*031c*/ 	.word	index@(_ZN5flash24flash_fwd_splitkv_kernelI23Flash_fwd_kernel_traitsILi192ELi64ELi64ELi4ELb0ELb0EN7cutlass6half_tE19Flash_kernel_traitsILi192ELi64ELi64ELi4ES3_EELb0ELb1ELb0ELb0ELb0ELb1ELb1ELb1EEEvNS_16Flash_fwd_paramsE)
        /*0320*/ 	.word	0x00000000


	//----- nvinfo : EIATTR_REGCOUNT
	.align		4
.L_144:
        /*0324*/ 	.byte	0x04, 0x2f
        /*0326*/ 	.short	(.L_146 - .L_145)
	.align		4
.L_145:
        /*0328*/ 	.word	index@(_ZN5flash24flash_fwd_splitkv_kernelI23Flash_fwd_kernel_traitsILi192ELi64ELi64ELi4ELb0ELb0EN7cutlass6half_tE19Flash_kernel_traitsILi192ELi64ELi64ELi4ES3_EELb0ELb1ELb0ELb0ELb0ELb0ELb1ELb1EEEvNS_16Flash_fwd_paramsE)
        /*032c*/ 	.word	0x000000ec


	//----- nvinfo : EIATTR_FRAME_SIZE
	.align		4
.L_146:
        /*0330*/ 	.byte	0x04, 0x11
        /*0332*/ 	.short	(.L_148 - .L_147)
	.align		4
.L_147:
        /*0334*/ 	.word	index@(_ZN5flash24flash_fwd_splitkv_kernelI23Flash_fwd_kernel_traitsILi192ELi64ELi64ELi4ELb0ELb0EN7cutlass6half_tE19Flash_kernel_traitsILi192ELi64ELi64ELi4ES3_EELb0ELb1ELb0ELb0ELb0ELb0ELb1ELb1EEEvNS_16Flash_fwd_paramsE)
        /*0338*/ 	.word	0x00000000


	//----- nvinfo : EIATTR_REGCOUNT
	.align		4
.L_148:
        /*033c*/ 	.byte	0x04, 0x2f
        /*033e*/ 	.short	(.L_150 - .L_149)
	.align		4
.L_149:
        /*0340*/ 	.word	index@(_ZN5flash24flash_fwd_splitkv_kernelI23Flash_fwd_kernel_traitsILi192ELi64ELi64ELi4ELb0ELb0EN7cutlass6half_tE19Flash_kernel_traitsILi192ELi64ELi64ELi4ES3_EELb0ELb1ELb0ELb0ELb0ELb1ELb1ELb0EEEvNS_16Flash_fwd_paramsE)
        /*0344*/ 	.word	0x000000ff


	//----- nvinfo : EIATTR_FRAME_SIZE
	.align		4
.L_150:
        /*0348*/ 	.byte	0x04, 0x11
        /*034a*/ 	.short	(.L_152 - .L_151)
	.align		4
.L_151:
        /*034c*/ 	.word	index@(_ZN5flash24flash_fwd_splitkv_kernelI23Flash_fwd_kernel_traitsILi192ELi64ELi64ELi4ELb0ELb0EN7cutlass6half_tE19Flash_kernel_traitsILi192ELi64ELi64ELi4ES3_EELb0ELb1ELb0ELb0ELb0ELb1ELb1ELb0EEEvNS_16Flash_fwd_paramsE)
        /*0350*/ 	.word	0x00000000


	//----- nvinfo : EIATTR_REGCOUNT
	.align		4
.L_152:
        /*0354*/ 	.byte	0x04, 0x2f
        /*0356*/ 	.short	(.L_154 - .L_153)
	.align		4
.L_153:
        /*0358*/ 	.word	index@(_ZN5flash24flash_fwd_splitkv_kernelI23Flash_fwd_kernel_traitsILi192ELi64ELi64ELi4ELb0ELb0EN7cutlass6half_tE19Flash_kernel_traitsILi192ELi64ELi64ELi4ES3_EELb0ELb1ELb0ELb0ELb0ELb0ELb1ELb0EEEvNS_16Flash_fwd_paramsE)
        /*035c*/ 	.word	0x000000ec


	//----- nvinfo : EIATTR_FRAME_SIZE
	.align		4
.L_154:
        /*0360*/ 	.byte	0x04, 0x11
        /*0362*/ 	.short	(.L_156 - .L_155)
	.align		4
.L_155:
        /*0364*/ 	.word	index@(_ZN5flash24flash_fwd_splitkv_kernelI23Flash_fwd_kernel_traitsILi192ELi64ELi64ELi4ELb0ELb0EN7cutlass6half_tE19Flash_kernel_traitsILi192ELi64ELi64ELi4ES3_EELb0ELb1ELb0ELb0ELb0ELb0ELb1ELb0EEEvNS_16Flash_fwd_paramsE)
        /*0368*/ 	.word	0x00000000


	//----- nvinfo : EIATTR_REGCOUNT
	.align		4
.L_156:
        /*036c*/ 	.byte	0x04, 0x2f
        /*036e*/ 	.short	(.L_158 - .L_157)
	.align		4
.L_157:
        /*0370*/ 	.word	index@(_ZN5flash24flash_fwd_splitkv_kernelI23Flash_fwd_kernel_traitsILi192ELi64ELi64ELi4ELb0ELb0EN7cutlass6half_tE19Flash_kernel_traitsILi192ELi64ELi64ELi4ES3_EELb0ELb1ELb0ELb0ELb0ELb1ELb0ELb1EEEvNS_16Flash_fwd_paramsE)
        /*0374*/ 	.word	0x000000f6


	//----- nvinfo : EIATTR_FRAME_SIZE
	.align		4
.L_158:
        /*0378*/ 	.byte	0x04, 0x11
        /*037a*/ 	.short	(.L_160 - .L_159)
	.align		4
.L_159:
        /*037c*/ 	.word	index@(_ZN5flash24flash_fwd_splitkv_kernelI23Flash_fwd_kernel_traitsILi192ELi64ELi64ELi4ELb0ELb0EN7cutlass6half_tE19Flash_kernel_traitsILi192ELi64ELi64ELi4ES3_EELb0ELb1ELb0ELb0ELb0ELb1ELb0ELb1EEEvNS_16Flash_fwd_paramsE)
        /*0380*/ 	.word	0x00000000


	//----- nvinfo : EIATTR_REGCOUNT
	.align		4
.L_160:
        /*0384*/ 	.byte	0x04, 0x2f
        /*0386*/ 	.short	(.L_162 - .L_161)
	.align		4
.L_161:
        /*0388*/ 	.word	index@(_ZN5flash24flash_fwd_splitkv_kernelI23Flash_fwd_kernel_traitsILi192ELi64ELi64ELi4ELb0ELb0EN7cutlass6half_tE19Flash_kernel_traitsILi192ELi64ELi64ELi4ES3_EELb0ELb1ELb0ELb0ELb0ELb0ELb0ELb1EEEvNS_16Flash_fwd_paramsE)
        /*038c*/ 	.word	0x000000ec


	//----- nvinfo : EIATTR_FRAME_SIZE
	.align		4
.L_162:
        /*0390*/ 	.byte	0x04, 0x11
        /*0392*/ 	.short	(.L_164 - .L_163)
	.align		4
.L_163:
        /*0394*/ 	.word	index@(_ZN5flash24flash_fwd_splitkv_kernelI23Flash_fwd_kernel_traitsILi192ELi64ELi64ELi4ELb0ELb0EN7cutlass6half_tE19Flash_kernel_traitsILi192ELi64ELi64ELi4ES3_EELb0ELb1ELb0ELb0ELb0ELb0ELb0ELb1EEEvNS_16Flash_fwd_paramsE)
        /*0398*/ 	.word	0x00000000


	//----- nvinfo : EIATTR_REGCOUNT
	.align		4
.L_164:
        /*039c*/ 	.byte	0x04, 0x2f
        /*039e*/ 	.short	(.L_166 - .L_165)
	.align		4
.L_165:
        /*03a0*/ 	.word	index@(_ZN5flash24flash_fwd_splitkv_kernelI23Flash_fwd_kernel_traitsILi192ELi64ELi64ELi4ELb0ELb0EN7cutlass6half_tE19Flash_kernel_traitsILi192ELi64ELi64ELi4ES3_EELb0ELb1ELb0ELb0ELb0ELb1ELb0ELb0EEEvNS_16Flash_fwd_paramsE)
        /*03a4*/ 	.word	0x000000ff


	//----- nvinfo : EIATTR_FRAME_SIZE
	.align		4
.L_166:
        /*03a8*/ 	.byte	0x04, 0x11
        /*03aa*/ 	.short	(.L_168 - .L_167)
	.align		4
.L_167:
        /*03ac*/ 	.word	index@(_ZN5flash24flash_fwd_splitkv_kernelI23Flash_fwd_kernel_traitsILi192ELi64ELi64ELi4ELb0ELb0EN7cutlass6half_tE19Flash_kernel_traitsILi192ELi64ELi64ELi4ES3_EELb0ELb1ELb0ELb0ELb0ELb1ELb0ELb0EEEvNS_16Flash_fwd_paramsE)
        /*03b0*/ 	.word	0x00000000


	//----- nvinfo : EIATTR_REGCOUNT
	.align		4
.L_168:
        /*03b4*/ 	.byte	0x04, 0x2f
        /*03b6*/ 	.short	(.L_170 - .L_169)
	.align		4
.L_169:
        /*03b8*/ 	.word	index@(_ZN5flash24flash_fwd_splitkv_kernelI23Flash_fwd_kernel_traitsILi192ELi64ELi64ELi4ELb0ELb0EN7cutlass6half_tE19Flash_kernel_traitsILi192ELi64ELi64ELi4ES3_EELb0ELb1ELb0ELb0ELb0ELb0ELb0ELb0EEEvNS_16Flash_fwd_paramsE)
        /*03bc*/ 	.word	0x000000f0


	//----- nvinfo : EIATTR_FRAME_SIZE
	.align		4
.L_170:
        /*03c0*/ 	.byte	0x04, 0x11
        /*03c2*/ 	.short	(.L_172 - .L_171)
	.align		4
.L_171:
        /*03c4*/ 	.word	index@(_ZN5flash24flash_fwd_splitkv_kernelI23Flash_fwd_kernel_traitsILi192ELi64ELi64ELi4ELb0ELb0EN7cutlass6half_tE19Flash_kernel_traitsILi192ELi64ELi64ELi4ES3_EELb0ELb1ELb0ELb0ELb0ELb0ELb0ELb0EEEvNS_16Flash_fwd_paramsE)
        /*03c8*/ 	.word	0x00000000


	//----- nvinfo : EIATTR_REGCOUNT
	.align		4
.L_172:
        /*03cc*/ 	.byte	0x04, 0x2f
        /*03ce*/ 	.short	(.L_174 - .L_173)
	.align		4
.L_173:
        /*03d0*/ 	.word	index@(_ZN5flash24flash_fwd_splitkv_kernelI23Flash_fwd_kernel_traitsILi192ELi64ELi64ELi4ELb0ELb0EN7cutlass6half_tE19Flash_kernel_traitsILi192ELi64ELi64ELi4ES3_EELb0ELb0ELb0ELb0ELb0ELb1ELb1ELb1EEEvNS_16Flash_fwd_paramsE)
        /*03d4*/ 	.word	0x000000f8


	//----- nvinfo : EIATTR_FRAME_SIZE
	.align		4
.L_174:
        /*03d8*/ 	.byte	0x04, 0x11
        /*03da*/ 	.short	(.L_176 - .L_175)
	.align		4
.L_175:
        /*03dc*/ 	.word	index@(_ZN5flash24flash_fwd_splitkv_kernelI23Flash_fwd_kernel_traitsILi192ELi64ELi64ELi4ELb0ELb0EN7cutlass6half_tE19Flash_kernel_traitsILi192ELi64ELi64ELi4ES3_EELb0ELb0ELb0ELb0ELb0ELb1ELb1ELb1EEEvNS_16Flash_fwd_paramsE)
        /*03e0*/ 	.word	0x00000000


	//----- nvinfo : EIATTR_REGCOUNT
	.align		4
.L_176:
        /*03e4*/ 	.byte	0x04, 0x2f
        /*03e6*/ 	.short	(.L_178 - .L_177)
	.align		4
.L_177:
        /*03e8*/ 	.word	index@(_ZN5flash24flash_fwd_splitkv_kernelI23Flash_fwd_kernel_traitsILi192ELi64ELi64ELi4ELb0ELb0EN7cutlass6half_tE19Flash_kernel_traitsILi192ELi64ELi64ELi4ES3_EELb0ELb0ELb0ELb0ELb0ELb0ELb1ELb1EEEvNS_16Flash_fwd_paramsE)
        /*03ec*/ 	.word	0x000000e4


	//----- nvinfo : EIATTR_FRAME_SIZE
	.align		4
.L_178:
        /*03f0*/ 	.byte	0x04, 0x11
        /*03f2*/ 	.short	(.L_180 - .L_179)
	.align		4
.L_179:
        /*03f4*/ 	.word	index@(_ZN5flash24flash_fwd_splitkv_kernelI23Flash_fwd_kernel_traitsILi192ELi64ELi64ELi4ELb0ELb0EN7cutlass6half_tE19Flash_kernel_traitsILi192ELi64ELi64ELi4ES3_EELb0ELb0ELb0ELb0ELb0ELb0ELb1ELb1EEEvNS_16Flash_fwd_paramsE)
        /*03f8*/ 	.word	0x00000000


	//----- nvinfo : EIATTR_REGCOUNT
	.align		4
.L_180:
        /*03fc*/ 	.byte	0x04, 0x2f
        /*03fe*/ 	.short	(.L_182 - .L_181)
	.align		4
.L_181:
        /*0400*/ 	.word	index@(_ZN5flash24flash_fwd_splitkv_kernelI23Flash_fwd_kernel_traitsILi192ELi64ELi64ELi4ELb0ELb0EN7cutlass6half_tE19Flash_kernel_traitsILi192ELi64ELi64ELi4ES3_EELb0ELb0ELb0ELb0ELb0ELb1ELb1ELb0EEEvNS_16Flash_fwd_paramsE)
        /*0404*/ 	.word	0x000000ff


	//----- nvinfo : EIATTR_FRAME_SIZE
	.align		4
.L_182:
        /*0408*/ 	.byte	0x04, 0x11
        /*040a*/ 	.short	(.L_184 - .L_183)
	.align		4
.L_183:
        /*040c*/ 	.word	index@(_ZN5flash24flash_fwd_splitkv_kernelI23Flash_fwd_kernel_traitsILi192ELi64ELi64ELi4ELb0ELb0EN7cutlass6half_tE19Flash_kernel_traitsILi192ELi64ELi64ELi4ES3_EELb0ELb0ELb0ELb0ELb0ELb1ELb1ELb0EEEvNS_16Flash_fwd_paramsE)
        /*0410*/ 	.word	0x00000000


	//----- nvinfo : EIATTR_REGCOUNT
	.align		4
.L_184:
        /*0414*/ 	.byte	0x04, 0x2f
        /*0416*/ 	.short	(.L_186 - .L_185)
	.align		4
.L_185:
        /*0418*/ 	.word	index@(_ZN5flash24flash_fwd_splitkv_kernelI23Flash_fwd_kernel_traitsILi192ELi64ELi64ELi4ELb0ELb0EN7cutlass6half_tE19Flash_kernel_traitsILi192ELi64ELi64ELi4ES3_EELb0ELb0ELb0ELb0ELb0ELb0ELb1ELb0EEEvNS_16Flash_fwd_paramsE)
        /*041c*/ 	.word	0x000000f0


	//----- nvinfo : EIATTR_FRAME_SIZE
	.align		4
.L_186:
        /*0420*/ 	.byte	0x04, 0x11
        /*0422*/ 	.short	(.L_188 - .L_187)
	.align		4
.L_187:
        /*0424*/ 	.word	index@(_ZN5flash24flash_fwd_splitkv_kernelI23Flash_fwd_kernel_traitsILi192ELi64ELi64ELi4ELb0ELb0EN7cutlass6half_tE19Flash_kernel_traitsILi192ELi64ELi64ELi4ES3_EELb0ELb0ELb0ELb0ELb0ELb0ELb1ELb0EEEvNS_16Flash_fwd_paramsE)
        /*0428*/ 	.word	0x00000000


	//----- nvinfo : EIATTR_REGCOUNT
	.align		4
.L_188:
        /*042c*/ 	.byte	0x04, 0x2f
        /*042e*/ 	.short	(.L_190 - .L_189)
	.align		4
.L_189:
        /*0430*/ 	.word	index@(_ZN5flash24flash_fwd_splitkv_kernelI23Flash_fwd_kernel_traitsILi192ELi64ELi64ELi4ELb0ELb0EN7cutlass6half_tE19Flash_kernel_traitsILi192ELi64ELi64ELi4ES3_EELb0ELb0ELb0ELb0ELb0ELb1ELb0ELb1EEEvNS_16Flash_fwd_paramsE)
        /*0434*/ 	.word	0x000000f8


	//----- nvinfo : EIATTR_FRAME_SIZE
	.align		4
.L_190:
        /*0438*/ 	.byte	0x04, 0x11
        /*043a*/ 	.short	(.L_192 - .L_191)
	.align		4
.L_191:
        /*043c*/ 	.word	index@(_ZN5flash24flash_fwd_splitkv_kernelI23Flash_fwd_kernel_traitsILi192ELi64ELi64ELi4ELb0ELb0EN7cutlass6half_tE19Flash_kernel_traitsILi192ELi64ELi64ELi4ES3_EELb0ELb0ELb0ELb0ELb0ELb1ELb0ELb1EEEvNS_16Flash_fwd_paramsE)
        /*0440*/ 	.word	0x00000000


	//----- nvinfo : EIATTR_REGCOUNT
	.align		4
.L_192:
        /*0444*/ 	.byte	0x04, 0x2f
        /*0446*/ 	.short	(.L_194 - .L_193)
	.align		4
.L_193:
        /*0448*/ 	.word	index@(_ZN5flash24flash_fwd_splitkv_kernelI23Flash_fwd_kernel_traitsILi192ELi64ELi64ELi4ELb0ELb0EN7cutlass6half_tE19Flash_kernel_traitsILi192ELi64ELi64ELi4ES3_EELb0ELb0ELb0ELb0ELb0ELb0ELb0ELb1EEEvNS_16Flash_fwd_paramsE)
        /*044c*/ 	.word	0x000000e4


	//----- nvinfo : EIATTR_FRAME_SIZE
	.align		4
.L_194:
        /*0450*/ 	.byte	0x04, 0x11
        /*0452*/ 	.short	(.L_196 - .L_195)
	.align		4
.L_195:
        /*0454*/ 	.word	index@(_ZN5flash24flash_fwd_splitkv_kernelI23Flash_fwd_kernel_traitsILi192ELi64ELi64ELi4ELb0ELb0EN7cutlass6half_tE19Flash_kernel_traitsILi192ELi64ELi64ELi4ES3_EELb0ELb0ELb0ELb0ELb0ELb0ELb0ELb1EEEvNS_16Flash_fwd_paramsE)
        /*0458*/ 	.word	0x00000000


	//----- nvinfo : EIATTR_REGCOUNT
	.align		4
.L_196:
        /*045c*/ 	.byte	0x04, 0x2f
        /*045e*/ 	.short	(.L_198 - .L_197)
	.align		4
.L_197:
        /*0460*/ 	.word	index@(_ZN5flash24flash_fwd_splitkv_kernelI23Flash_fwd_kernel_traitsILi192ELi64ELi64ELi4ELb0ELb0EN7cutlass6half_tE19Flash_kernel_traitsILi192ELi64ELi64ELi4ES3_EELb0ELb0ELb0ELb0ELb0ELb1ELb0ELb0EEEvNS_16Flash_fwd_paramsE)
        /*0464*/ 	.word	0x000000ff


	//----- nvinfo : EIATTR_FRAME_SIZE
	.align		4
.L_198:
        /*0468*/ 	.byte	0x04, 0x11
        /*046a*/ 	.short	(.L_200 - .L_199)
	.align		4
.L_199:
        /*046c*/ 	.word	index@(_ZN5flash24flash_fwd_splitkv_kernelI23Flash_fwd_kernel_traitsILi192ELi64ELi64ELi4ELb0ELb0EN7cutlass6half_tE19Flash_kernel_traitsILi192ELi64ELi64ELi4ES3_EELb0ELb0ELb0ELb0ELb0ELb1ELb0ELb0EEEvNS_16Flash_fwd_paramsE)
        /*0470*/ 	.word	0x00000000


	//----- nvinfo : EIATTR_REGCOUNT
	.align		4
.L_200:
        /*0474*/ 	.byte	0x04, 0x2f
        /*0476*/ 	.short	(.L_202 - .L_201)
	.align		4
.L_201:
        /*0478*/ 	.word	index@(_ZN5flash24flash_fwd_splitkv_kernelI23Flash_fwd_kernel_traitsILi192ELi64ELi64ELi4ELb0ELb0EN7cutlass6half_tE19Flash_kernel_traitsILi192ELi64ELi64ELi4ES3_EELb0ELb0ELb0ELb0ELb0ELb0ELb0ELb0EEEvNS_16Flash_fwd_paramsE)
        /*047c*/ 	.word	0x000000f2


	//----- nvinfo : EIATTR_FRAME_SIZE
	.align		4
.L_202:
        /*0480*/ 	.byte	0x04, 0x11
        /*0482*/ 	.short	(.L_204 - .L_203)
	.align		4
.L_203:
        /*0484*/ 	.word	index@(_ZN5flash24flash_fwd_splitkv_kernelI23Flash_fwd_kernel_traitsILi192ELi64ELi64ELi4ELb0ELb0EN7cutlass6half_tE19Flash_kernel_traitsILi192ELi64ELi64ELi4ES3_EELb0ELb0ELb0ELb0ELb0ELb0ELb0ELb0EEEvNS_16Flash_fwd_paramsE)
        /*0488*/ 	.word	0x00000000


	//----- nvinfo : EIATTR_REGCOUNT
	.align		4
.L_204:
        /*048c*/ 	.byte	0x04, 0x2f
        /*048e*/ 	.short	(.L_206 - .L_205)
	.align		4
.L_205:
        /*0490*/ 	.word	index@(_ZN5flash32flash_fwd_splitkv_combine_kernelI23Flash_fwd_kernel_traitsILi192ELi64ELi64ELi4ELb0ELb0EN7cutlass6half_tE19Flash_kernel_traitsILi192ELi64ELi64ELi4ES3_EELi8ELi1ELb1EEEvNS_16Flash_fwd_paramsE)
        /*0494*/ 	.word	0x00000036


	//----- nvinfo : EIATTR_FRAME_SIZE
	.align		4
.L_206:
        /*0498*/ 	.byte	0x04, 0x11
        /*049a*/ 	.short	(.L_208 - .L_207)
	.align		4
.L_207:
        /*049c*/ 	.word	index@($__internal_13_$__cuda_sm20_div_s64)
        /*04a0*/ 	.word	0x00000000


	//----- nvinfo : EIATTR_FRAME_SIZE
	.align		4
.L_208:
        /*04a4*/ 	.byte	0x04, 0x11
        /*04a6*/ 	.short	(.L_210 - .L_209)
	.align		4
.L_209:
        /*04a8*/ 	.word	index@(_ZN5flash32flash_fwd_splitkv_combine_kernelI23Flash_fwd_kernel_traitsILi192ELi64ELi64ELi4ELb0ELb0EN7cutlass6half_tE19Flash_kernel_traitsILi192ELi64ELi64ELi4ES3_EELi8ELi1ELb1EEEvNS_16Flash_fwd_paramsE)
        /*04ac*/ 	.word	0x00000000


	//----- nvinfo : EIATTR_REGCOUNT
	.align		4
.L_210:
        /*04b0*/ 	.byte	0x04, 0x2f
        /*04b2*/ 	.short	(.L_212 - .L_211)
	.align		4
.L_211:
        /*04b4*/ 	.word	index@(_ZN5flash32flash_fwd_splitkv_combine_kernelI23Flash_fwd_kernel_traitsILi192ELi64ELi64ELi4ELb0ELb0EN7cutlass6half_tE19Flash_kernel_traitsILi192ELi64ELi64ELi4ES3_EELi8ELi2ELb1EEEvNS_16Flash_fwd_paramsE)
        /*04b8*/ 	.word	0x00000036


	//----- nvinfo : EIATTR_FRAME_SIZE
	.align		4
.L_212:
        /*04bc*/ 	.byte	0x04, 0x11
        /*04be*/ 	.short	(.L_214 - .L_213)
	.align		4
.L_213:
        /*04c0*/ 	.word	index@($__internal_12_$__cuda_sm20_div_s64)
        /*04c4*/ 	.word	0x00000000


	//----- nvinfo : EIATTR_FRAME_SIZE
	.align		4
.L_214:
        /*04c8*/ 	.byte	0x04, 0x11
        /*04ca*/ 	.short	(.L_216 - .L_215)
	.align		4
.L_215:
        /*04cc*/ 	.word	index@(_ZN5flash32flash_fwd_splitkv_combine_kernelI23Flash_fwd_kernel_traitsILi192ELi64ELi64ELi4ELb0ELb0EN7cutlass6half_tE19Flash_kernel_traitsILi192ELi64ELi64ELi4ES3_EELi8ELi2ELb1EEEvNS_16Flash_fwd_paramsE)
        /*04d0*/ 	.word	0x00000000


	//----- nvinfo : EIATTR_REGCOUNT
	.align		4
.L_216:
        /*04d4*/ 	.byte	0x04, 0x2f
        /*04d6*/ 	.short	(.L_218 - .L_217)
	.align		4
.L_217:
        /*04d8*/ 	.word	index@(_ZN5flash32flash_fwd_splitkv_combine_kernelI23Flash_fwd_kernel_traitsILi192ELi64ELi64ELi4ELb0ELb0EN7cutlass6half_tE19Flash_kernel_traitsILi192ELi64ELi64ELi4ES3_EELi8ELi3ELb1EEEvNS_16Flash_fwd_paramsE)
        /*04dc*/ 	.word	0x00000036


	//----- nvinfo : EIATTR_FRAME_SIZE
	.align		4
.L_218:
        /*04e0*/ 	.byte	0x04, 0x11
        /*04e2*/ 	.short	(.L_220 - .L_219)
	.align		4
.L_219:
        /*04e4*/ 	.word	index@($__internal_11_$__cuda_sm20_div_s64)
        /*04e8*/ 	.word	0x00000000


	//----- nvinfo : EIATTR_FRAME_SIZE
	.align		4
.L_220:
        /*04ec*/ 	.byte	0x04, 0x11
        /*04ee*/ 	.short	(.L_222 - .L_221)
	.align		4
.L_221:
        /*04f0*/ 	.word	index@(_ZN5flash32flash_fwd_splitkv_combine_kernelI23Flash_fwd_kernel_traitsILi192ELi64ELi64ELi4ELb0ELb0EN7cutlass6half_tE19Flash_kernel_traitsILi192ELi64ELi64ELi4ES3_EELi8ELi3ELb1EEEvNS_16Flash_fwd_paramsE)
        /*04f4*/ 	.word	0x00000000


	//----- nvinfo : EIATTR_REGCOUNT
	.align		4
.L_222:
        /*04f8*/ 	.byte	0x04, 0x2f
        /*04fa*/ 	.short	(.L_224 - .L_223)
	.align		4
.L_223:
        /*04fc*/ 	.word	index@(_ZN5flash32flash_fwd_splitkv_combine_kernelI23Flash_fwd_kernel_traitsILi192ELi64ELi64ELi4ELb0ELb0EN7cutlass6half_tE19Flash_kernel_traitsILi192ELi64ELi64ELi4ES3_EELi8ELi4ELb1EEEvNS_16Flash_fwd_paramsE)
        /*0500*/ 	.word	0x00000036


	//----- nvinfo : EIATTR_FRAME_SIZE
	.align		4
.L_224:
        /*0504*/ 	.byte	0x04, 0x11
        /*0506*/ 	.short	(.L_226 - .L_225)
	.align		4
.L_225:
        /*0508*/ 	.word	index@($__internal_10_$__cuda_sm20_div_s64)
        /*050c*/ 	.word	0x00000000


	//----- nvinfo : EIATTR_FRAME_SIZE
	.align		4
.L_226:
        /*0510*/ 	.byte	0x04, 0x11
        /*0512*/ 	.short	(.L_228 - .L_227)
	.align		4
.L_227:
        /*0514*/ 	.word	index@(_ZN5flash32flash_fwd_splitkv_combine_kernelI23Flash_fwd_kernel_traitsILi192ELi64ELi64ELi4ELb0ELb0EN7cutlass6half_tE19Flash_kernel_traitsILi192ELi64ELi64ELi4ES3_EELi8ELi4ELb1EEEvNS_16Flash_fwd_paramsE)
        /*0518*/ 	.word	0x00000000


	//----- nvinfo : EIATTR_REGCOUNT
	.align		4
.L_228:
        /*051c*/ 	.byte	0x04, 0x2f
        /*051e*/ 	.short	(.L_230 - .L_229)
	.align		4
.L_229:
        /*0520*/ 	.word	index@(_ZN5flash32flash_fwd_splitkv_combine_kernelI23Flash_fwd_kernel_traitsILi192ELi64ELi64ELi4ELb0ELb0EN7cutlass6half_tE19Flash_kernel_traitsILi192ELi64ELi64ELi4ES3_EELi8ELi5ELb1EEEvNS_16Flash_fwd_paramsE)
        /*0524*/ 	.word	0x0000003c


	//----- nvinfo : EIATTR_FRAME_SIZE
	.align		4
.L_230:
        /*0528*/ 	.byte	0x04, 0x11
        /*052a*/ 	.short	(.L_232 - .L_231)
	.align		4
.L_231:
        /*052c*/ 	.word	index@($__internal_9_$__cuda_sm20_div_s64)
        /*0530*/ 	.word	0x00000000


	//----- nvinfo : EIATTR_FRAME_SIZE
	.align		4
.L_232:
        /*0534*/ 	.byte	0x04, 0x11
        /*0536*/ 	.short	(.L_234 - .L_233)
	.align		4
.L_233:
        /*0538*/ 	.word	index@(_ZN5flash32flash_fwd_splitkv_combine_kernelI23Flash_fwd_kernel_traitsILi192ELi64ELi64ELi4ELb0ELb0EN7cutlass6half_tE19Flash_kernel_traitsILi192ELi64ELi64ELi4ES3_EELi8ELi5ELb1EEEvNS_16Flash_fwd_paramsE)
        /*053c*/ 	.word	0x00000000


	//----- nvinfo : EIATTR_REGCOUNT
	.align		4
.L_234:
        /*0540*/ 	.byte	0x04, 0x2f
        /*0542*/ 	.short	(.L_236 - .L_235)
	.align		4
.L_235:
        /*0544*/ 	.word	index@(_ZN5flash32flash_fwd_splitkv_combine_kernelI23Flash_fwd_kernel_traitsILi192ELi64ELi64ELi4ELb0ELb0EN7cutlass6half_tE19Flash_kernel_traitsILi192ELi64ELi64ELi4ES3_EELi8ELi6ELb1EEEvNS_16Flash_fwd_paramsE)
        /*0548*/ 	.word	0x00000040


	//----- nvinfo : EIATTR_FRAME_SIZE
	.align		4
.L_236:
        /*054c*/ 	.byte	0x04, 0x11
        /*054e*/ 	.short	(.L_238 - .L_237)
	.align		4
.L_237:
        /*0550*/ 	.word	index@($__internal_8_$__cuda_sm20_div_s64)
        /*0554*/ 	.word	0x00000000


	//----- nvinfo : EIATTR_FRAME_SIZE
	.align		4
.L_238:
        /*0558*/ 	.byte	0x04, 0x11
        /*055a*/ 	.short	(.L_240 - .L_239)
	.align		4
.L_239:
        /*055c*/ 	.word	index@(_ZN5flash32flash_fwd_splitkv_combine_kernelI23Flash_fwd_kernel_traitsILi192ELi64ELi64ELi4ELb0ELb0EN7cutlass6half_tE19Flash_kernel_traitsILi192ELi64ELi64ELi4ES3_EELi8ELi6ELb1EEEvNS_16Flash_fwd_paramsE)
        /*0560*/ 	.word	0x00000000


	//----- nvinfo : EIATTR_REGCOUNT
	.align		4
.L_240:
        /*0564*/ 	.byte	0x04, 0x2f
        /*0566*/ 	.short	(.L_242 - .L_241)
	.align		4
.L_241:
        /*0568*/ 	.word	index@(_ZN5flash32flash_fwd_splitkv_combine_kernelI23Flash_fwd_kernel_traitsILi192ELi64ELi64ELi4ELb0ELb0EN7cutlass6half_tE19Flash_kernel_traitsILi192ELi64ELi64ELi4ES3_EELi8ELi7ELb1EEEvNS_16Flash_fwd_paramsE)
        /*056c*/ 	.word	0x00000040


	//----- nvinfo : EIATTR_FRAME_SIZE
	.align		4
.L_242:
        /*0570*/ 	.byte	0x04, 0x11
        /*0572*/ 	.short	(.L_244 - .L_243)
	.align		4
.L_243:
        /*0574*/ 	.word	index@($__internal_7_$__cuda_sm20_div_s64)
        /*0578*/ 	.word	0x00000000


	//----- nvinfo : EIATTR_FRAME_SIZE
	.align		4
.L_244:
        /*057c*/ 	.byte	0x04, 0x11
        /*057e*/ 	.short	(.L_246 - .L_245)
	.align		4
.L_245:
        /*0580*/ 	.word	index@(_ZN5flash32flash_fwd_splitkv_combine_kernelI23Flash_fwd_kernel_traitsILi192ELi64ELi64ELi4ELb0ELb0EN7cutlass6half_tE19Flash_kernel_traitsILi192ELi64ELi64ELi4ES3_EELi8ELi7ELb1EEEvNS_16Flash_fwd_paramsE)
        /*0584*/ 	.word	0x00000000


	//----- nvinfo : EIATTR_REGCOUNT
	.align		4
.L_246:
        /*0588*/ 	.byte	0x04, 0x2f
        /*058a*/ 	.short	(.L_248 - .L_247)
	.align		4
.L_247:
        /*058c*/ 	.word	index@(_ZN5flash32flash_fwd_splitkv_combine_kernelI23Flash_fwd_kernel_traitsILi192ELi64ELi64ELi4ELb0ELb0EN7cutlass6half_tE19Flash_kernel_traitsILi192ELi64ELi64ELi4ES3_EELi8ELi1ELb0EEEvNS_16Flash_fwd_paramsE)
        /*0590*/ 	.word	0x00000036


	//----- nvinfo : EIATTR_FRAME_SIZE
	.align		4
.L_248:
        /*0594*/ 	.byte	0x04, 0x11
        /*0596*/ 	.short	(.L_250 - .L_249)
	.align		4
.L_249:
        /*0598*/ 	.word	index@($__internal_6_$__cuda_sm20_div_s64)
        /*059c*/ 	.word	0x00000000


	//----- nvinfo : EIATTR_FRAME_SIZE
	.align		4
.L_250:
        /*05a0*/ 	.byte	0x04, 0x11
        /*05a2*/ 	.short	(.L_252 - .L_251)
	.align		4
.L_251:
        /*05a4*/ 	.word	index@(_ZN5flash32flash_fwd_splitkv_combine_kernelI23Flash_fwd_kernel_traitsILi192ELi64ELi64ELi4ELb0ELb0EN7cutlass6half_tE19Flash_kernel_traitsILi192ELi64ELi64ELi4ES3_EELi8ELi1ELb0EEEvNS_16Flash_fwd_paramsE)
        /*05a8*/ 	.word	0x00000000


	//----- nvinfo : EIATTR_REGCOUNT
	.align		4
.L_252:
        /*05ac*/ 	.byte	0x04, 0x2f
        /*05ae*/ 	.short	(.L_254 - .L_253)
	.align		4
.L_253:
        /*05b0*/ 	.word	index@(_ZN5flash32flash_fwd_splitkv_combine_kernelI23Flash_fwd_kernel_traitsILi192ELi64ELi64ELi4ELb0ELb0EN7cutlass6half_tE19Flash_kernel_traitsILi192ELi64ELi64ELi4ES3_EELi8ELi2ELb0EEEvNS_16Flash_fwd_paramsE)
        /*05b4*/ 	.word	0x00000036


	//----- nvinfo : EIATTR_FRAME_SIZE
	.align		4
.L_254:
        /*05b8*/ 	.byte	0x04, 0x11
        /*05ba*/ 	.short	(.L_256 - .L_255)
	.align		4
.L_255:
        /*05bc*/ 	.word	index@($__internal_5_$__cuda_sm20_div_s64)
        /*05c0*/ 	.word	0x00000000


	//----- nvinfo : EIATTR_FRAME_SIZE
	.align		4
.L_256:
        /*05c4*/ 	.byte	0x04, 0x11
        /*05c6*/ 	.short	(.L_258 - .L_257)
	.align		4
.L_257:
        /*05c8*/ 	.word	index@(_ZN5flash32flash_fwd_splitkv_combine_kernelI23Flash_fwd_kernel_traitsILi192ELi64ELi64ELi4ELb0ELb0EN7cutlass6half_tE19Flash_kernel_traitsILi192ELi64ELi64ELi4ES3_EELi8ELi2ELb0EEEvNS_16Flash_fwd_paramsE)
        /*05cc*/ 	.word	0x00000000


	//----- nvinfo : EIATTR_REGCOUNT
	.align		4
.L_258:
        /*05d0*/ 	.byte	0x04, 0x2f
        /*05d2*/ 	.short	(.L_260 - .L_259)
	.align		4
.L_259:
        /*05d4*/ 	.word	index@(_ZN5flash32flash_fwd_splitkv_combine_kernelI23Flash_fwd_kernel_traitsILi192ELi64ELi64ELi4ELb0ELb0EN7cutlass6half_tE19Flash_kernel_traitsILi192ELi64ELi64ELi4ES3_EELi8ELi3ELb0EEEvNS_16Flash_fwd_paramsE)
        /*05d8*/ 	.word	0x00000036


	//----- nvinfo : EIATTR_FRAME_SIZE
	.align		4
.L_260:
        /*05dc*/ 	.byte	0x04, 0x11
        /*05de*/ 	.short	(.L_262 - .L_261)
	.align		4
.L_261:
        /*05e0*/ 	.word	index@($__internal_4_$__cuda_sm20_div_s64)
        /*05e4*/ 	.word	0x00000000


	//----- nvinfo : EIATTR_FRAME_SIZE
	.align		4
.L_262:
        /*05e8*/ 	.byte	0x04, 0x11
        /*05ea*/ 	.short	(.L_264 - .L_263)
	.align		4
.L_263:
        /*05ec*/ 	.word	index@(_ZN5flash32flash_fwd_splitkv_combine_kernelI23Flash_fwd_kernel_traitsILi192ELi64ELi64ELi4ELb0ELb0EN7cutlass6half_tE19Flash_kernel_traitsILi192ELi64ELi64ELi4ES3_EELi8ELi3ELb0EEEvNS_16Flash_fwd_paramsE)
        /*05f0*/ 	.word	0x00000000


	//----- nvinfo : EIATTR_REGCOUNT
	.align		4
.L_264:
        /*05f4*/ 	.byte	0x04, 0x2f
        /*05f6*/ 	.short	(.L_266 - .L_265)
	.align		4
.L_265:
        /*05f8*/ 	.word	index@(_ZN5flash32flash_fwd_splitkv_combine_kernelI23Flash_fwd_kernel_traitsILi192ELi64ELi64ELi4ELb0ELb0EN7cutlass6half_tE19Flash_kernel_traitsILi192ELi64ELi64ELi4ES3_EELi8ELi4ELb0EEEvNS_16Flash_fwd_paramsE)
        /*05fc*/ 	.word	0x00000036


	//----- nvinfo : EIATTR_FRAME_SIZE
	.align		4
.L_266:
        /*0600*/ 	.byte	0x04, 0x11
        /*0602*/ 	.short	(.L_268 - .L_267)
	.align		4
.L_267:
        /*0604*/ 	.word	index@($__internal_3_$__cuda_sm20_div_s64)
        /*0608*/ 	.word	0x00000000


	//----- nvinfo : EIATTR_FRAME_SIZE
	.align		4
.L_268:
        /*060c*/ 	.byte	0x04, 0x11
        /*060e*/ 	.short	(.L_270 - .L_269)
	.align		4
.L_269:
        /*0610*/ 	.word	index@(_ZN5flash32flash_fwd_splitkv_combine_kernelI23Flash_fwd_kernel_traitsILi192ELi64ELi64ELi4ELb0ELb0EN7cutlass6half_tE19Flash_kernel_traitsILi192ELi64ELi64ELi4ES3_EELi8ELi4ELb0EEEvNS_16Flash_fwd_paramsE)
        /*0614*/ 	.word	0x00000000


	//----- nvinfo : EIATTR_REGCOUNT
	.align		4
.L_270:
        /*0618*/ 	.byte	0x04, 0x2f
        /*061a*/ 	.short	(.L_272 - .L_271)
	.align		4
.L_271:
        /*061c*/ 	.word	index@(_ZN5flash32flash_fwd_splitkv_combine_kernelI23Flash_fwd_kernel_traitsILi192ELi64ELi64ELi4ELb0ELb0EN7cutlass6half_tE19Flash_kernel_traitsILi192ELi64ELi64ELi4ES3_EELi8ELi5ELb0EEEvNS_16Flash_fwd_paramsE)
        /*0620*/ 	.word	0x0000003c


	//----- nvinfo : EIATTR_FRAME_SIZE
	.align		4
.L_272:
        /*0624*/ 	.byte	0x04, 0x11
        /*0626*/ 	.short	(.L_274 - .L_273)
	.align		4
.L_273:
        /*0628*/ 	.word	index@($__internal_2_$__cuda_sm20_div_s64)
        /*062c*/ 	.word	0x00000000


	//----- nvinfo : EIATTR_FRAME_SIZE
	.align		4
.L_274:
        /*0630*/ 	.byte	0x04, 0x11
        /*0632*/ 	.short	(.L_276 - .L_275)
	.align		4
.L_275:
        /*0634*/ 	.word	index@(_ZN5flash32flash_fwd_splitkv_combine_kernelI23Flash_fwd_kernel_traitsILi192ELi64ELi64ELi4ELb0ELb0EN7cutlass6half_tE19Flash_kernel_traitsILi192ELi64ELi64ELi4ES3_EELi8ELi5ELb0EEEvNS_16Flash_fwd_paramsE)
        /*0638*/ 	.word	0x00000000


	//----- nvinfo : EIATTR_REGCOUNT
	.align		4
.L_276:
        /*063c*/ 	.byte	0x04, 0x2f
        /*063e*/ 	.short	(.L_278 - .L_277)
	.align		4
.L_277:
        /*0640*/ 	.word	index@(_ZN5flash32flash_fwd_splitkv_combine_kernelI23Flash_fwd_kernel_traitsILi192ELi64ELi64ELi4ELb0ELb0EN7cutlass6half_tE19Flash_kernel_traitsILi192ELi64ELi64ELi4ES3_EELi8ELi6ELb0EEEvNS_16Flash_fwd_paramsE)
        /*0644*/ 	.word	0x00000040


	//----- nvinfo : EIATTR_FRAME_SIZE
	.align		4
.L_278:
        /*0648*/ 	.byte	0x04, 0x11
        /*064a*/ 	.short	(.L_280 - .L_279)
	.align		4
.L_279:
        /*064c*/ 	.word	index@($__internal_1_$__cuda_sm20_div_s64)
        /*0650*/ 	.word	0x00000000


	//----- nvinfo : EIATTR_FRAME_SIZE
	.align		4
.L_280:
        /*0654*/ 	.byte	0x04, 0x11
        /*0656*/ 	.short	(.L_282 - .L_281)
	.align		4
.L_281:
        /*0658*/ 	.word	index@(_ZN5flash32flash_fwd_splitkv_combine_kernelI23Flash_fwd_kernel_traitsILi192ELi64ELi64ELi4ELb0ELb0EN7cutlass6half_tE19Flash_kernel_traitsILi192ELi64ELi64ELi4ES3_EELi8ELi6ELb0EEEvNS_16Flash_fwd_paramsE)
        /*065c*/ 	.word	0x00000000


	//----- nvinfo : EIATTR_REGCOUNT
	.align		4
.L_282:
        /*0660*/ 	.byte	0x04, 0x2f
        /*0662*/ 	.short	(.L_284 - .L_283)
	.align		4
.L_283:
        /*0664*/ 	.word	index@(_ZN5flash32flash_fwd_splitkv_combine_kernelI23Flash_fwd_kernel_traitsILi192ELi64ELi64ELi4ELb0ELb0EN7cutlass6half_tE19Flash_kernel_traitsILi192ELi64ELi64ELi4ES3_EELi8ELi7ELb0EEEvNS_16Flash_fwd_paramsE)
        /*0668*/ 	.word	0x00000040


	//----- nvinfo : EIATTR_FRAME_SIZE
	.align		4
.L_284:
        /*066c*/ 	.byte	0x04, 0x11
        /*066e*/ 	.short	(.L_286 - .L_285)
	.align		4
.L_285:
        /*0670*/ 	.word	index@($__internal_0_$__cuda_sm20_div_s64)
        /*0674*/ 	.word	0x00000000


	//----- nvinfo : EIATTR_FRAME_SIZE
	.align		4
.L_286:
        /*0678*/ 	.byte	0x04, 0x11
        /*067a*/ 	.short	(.L_288 - .L_287)
	.align		4
.L_287:
        /*067c*/ 	.word	index@(_ZN5flash32flash_fwd_splitkv_combine_kernelI23Flash_fwd_kernel_traitsILi192ELi64ELi64ELi4ELb0ELb0EN7cutlass6half_tE19Flash_kernel_traitsILi192ELi64ELi64ELi4ES3_EELi8ELi7ELb0EEEvNS_16Flash_fwd_paramsE)
        /*0680*/ 	.word	0x00000000


	//----- nvinfo : EIATTR_MIN_STACK_SIZE
	.align		4
.L_288:
        /*0684*/ 	.byte	0x04, 0x12
        /*0686*/ 	.short	(.L_290 - .L_289)
	.align		4
.L_289:
        /*0688*/ 	.word	index@(_ZN5flash32flash_fwd_splitkv_combine_kernelI23Flash_fwd_kernel_traitsILi192ELi64ELi64ELi4ELb0ELb0EN7cutlass6half_tE19Flash_kernel_traitsILi192ELi64ELi64ELi4ES3_EELi8ELi7ELb0EEEvNS_16Flash_fwd_paramsE)
        /*068c*/ 	.word	0x00000000


	//----- nvinfo : EIATTR_MIN_STACK_SIZE
	.align		4
.L_290:
        /*0690*/ 	.byte	0x04, 0x12
        /*0692*/ 	.short	(.L_292 - .L_291)
	.align		4
.L_291:
        /*0694*/ 	.word	index@(_ZN5flash32flash_fwd_splitkv_combine_kernelI23Flash_fwd_kernel_traitsILi192ELi64ELi64ELi4ELb0ELb0EN7cutlass6half_tE19Flash_kernel_traitsILi192ELi64ELi64ELi4ES3_EELi8ELi6ELb0EEEvNS_16Flash_fwd_paramsE)
        /*0698*/ 	.word	0x00000000


	//----- nvinfo : EIATTR_MIN_STACK_SIZE
	.align		4
.L_292:
        /*069c*/ 	.byte	0x04, 0x12
        /*069e*/ 	.short	(.L_294 - .L_293)
	.align		4
.L_293:
        /*06a0*/ 	.word	index@(_ZN5flash32flash_fwd_splitkv_combine_kernelI23Flash_fwd_kernel_traitsILi192ELi64ELi64ELi4ELb0ELb0EN7cutlass6half_tE19Flash_kernel_traitsILi192ELi64ELi64ELi4ES3_EELi8ELi5ELb0EEEvNS_16Flash_fwd_paramsE)
        /*06a4*/ 	.word	0x00000000


	//----- nvinfo : EIATTR_MIN_STACK_SIZE
	.align		4
.L_294:
        /*06a8*/ 	.byte	0x04, 0x12
        /*06aa*/ 	.short	(.L_296 - .L_295)
	.align		4
.L_295:
        /*06ac*/ 	.word	index@(_ZN5flash32flash_fwd_splitkv_combine_kernelI23Flash_fwd_kernel_traitsILi192ELi64ELi64ELi4ELb0ELb0EN7cutlass6half_tE19Flash_kernel_traitsILi192ELi64ELi64ELi4ES3_EELi8ELi4ELb0EEEvNS_16Flash_fwd_paramsE)
        /*06b0*/ 	.word	0x00000000


	//----- nvinfo : EIATTR_MIN_STACK_SIZE
	.align		4
.L_296:
        /*06b4*/ 	.byte	0x04, 0x12
        /*06b6*/ 	.short	(.L_298 - .L_297)
	.align		4
.L_297:
        /*06b8*/ 	.word	index@(_ZN5flash32flash_fwd_splitkv_combine_kernelI23Flash_fwd_kernel_traitsILi192ELi64ELi64ELi4ELb0ELb0EN7cutlass6half_tE19Flash_kernel_traitsILi192ELi64ELi64ELi4ES3_EELi8ELi3ELb0EEEvNS_16Flash_fwd_paramsE)
        /*06bc*/ 	.word	0x00000000


	//----- nvinfo : EIATTR_MIN_STACK_SIZE
	.align		4
.L_298:
        /*06c0*/ 	.byte	0x04, 0x12
        /*06c2*/ 	.short	(.L_300 - .L_299)
	.align		4
.L_299:
        /*06c4*/ 	.word	index@(_ZN5flash32flash_fwd_splitkv_combine_kernelI23Flash_fwd_kernel_traitsILi192ELi64ELi64ELi4ELb0ELb0EN7cutlass6half_tE19Flash_kernel_traitsILi192ELi64ELi64ELi4ES3_EELi8ELi2ELb0EEEvNS_16Flash_fwd_paramsE)
        /*06c8*/ 	.word	0x00000000


	//----- nvinfo : EIATTR_MIN_STACK_SIZE
	.align		4
.L_300:
        /*06cc*/ 	.byte	0x04, 0x12
        /*06ce*/ 	.short	(.L_302 - .L_301)
	.align		4
.L_301:
        /*06d0*/ 	.word	index@(_ZN5flash32flash_fwd_splitkv_combine_kernelI23Flash_fwd_kernel_traitsILi192ELi64ELi64ELi4ELb0ELb0EN7cutlass6half_tE19Flash_kernel_traitsILi192ELi64ELi64ELi4ES3_EELi8ELi1ELb0EEEvNS_16Flash_fwd_paramsE)
        /*06d4*/ 	.word	0x00000000


	//----- nvinfo : EIATTR_MIN_STACK_SIZE
	.align		4
.L_302:
        /*06d8*/ 	.byte	0x04, 0x12
        /*06da*/ 	.short	(.L_304 - .L_303)
	.align		4
.L_303:
        /*06dc*/ 	.word	index@(_ZN5flash32flash_fwd_splitkv_combine_kernelI23Flash_fwd_kernel_traitsILi192ELi64ELi64ELi4ELb0ELb0EN7cutlass6half_tE19Flash_kernel_traitsILi192ELi64ELi64ELi4ES3_EELi8ELi7ELb1EEEvNS_16Flash_fwd_paramsE)
        /*06e0*/ 	.word	0x00000000


	//----- nvinfo : EIATTR_MIN_STACK_SIZE
	.align		4
.L_304:
        /*06e4*/ 	.byte	0x04, 0x12
        /*06e6*/ 	.short	(.L_306 - .L_305)
	.align		4
.L_305:
        /*06e8*/ 	.word	index@(_ZN5flash32flash_fwd_splitkv_combine_kernelI23Flash_fwd_kernel_traitsILi192ELi64ELi64ELi4ELb0ELb0EN7cutlass6half_tE19Flash_kernel_traitsILi192ELi64ELi64ELi4ES3_EELi8ELi6ELb1EEEvNS_16Flash_fwd_paramsE)
        /*06ec*/ 	.word	0x00000000


	//----- nvinfo : EIATTR_MIN_STACK_SIZE
	.align		4
.L_306:
        /*06f0*/ 	.byte	0x04, 0x12
        /*06f2*/ 	.short	(.L_308 - .L_307)
	.align		4
.L_307:
        /*06f4*/ 	.word	index@(_ZN5flash32flash_fwd_splitkv_combine_kernelI23Flash_fwd_kernel_traitsILi192ELi64ELi64ELi4ELb0ELb0EN7cutlass6half_tE19Flash_kernel_traitsILi192ELi64ELi64ELi4ES3_EELi8ELi5ELb1EEEvNS_16Flash_fwd_paramsE)
        /*06f8*/ 	.word	0x00000000


	//----- nvinfo : EIATTR_MIN_STACK_SIZE
	.align		4
.L_308:
        /*06fc*/ 	.byte	0x04, 0x12
        /*06fe*/ 	.short	(.L_310 - .L_309)
	.align		4
.L_309:
        /*0700*/ 	.word	index@(_ZN5flash32flash_fwd_splitkv_combine_kernelI23Flash_fwd_kernel_traitsILi192ELi64ELi64ELi4ELb0ELb0EN7cutlass6half_tE19Flash_kernel_traitsILi192ELi64ELi64ELi4ES3_EELi8ELi4ELb1EEEvNS_16Flash_fwd_paramsE)
        /*0704*/ 	.word	0x00000000


	//----- nvinfo : EIATTR_MIN_STACK_SIZE
	.align		4
.L_310:
        /*0708*/ 	.byte	0x04, 0x12
        /*070a*/ 	.short	(.L_312 - .L_311)
	.align		4
.L_311:
        /*070c*/ 	.word	index@(_ZN5flash32flash_fwd_splitkv_combine_kernelI23Flash_fwd_kernel_traitsILi192ELi64ELi64ELi4ELb0ELb0EN7cutlass6half_tE19Flash_kernel_traitsILi192ELi64ELi64ELi4ES3_EELi8ELi3ELb1EEEvNS_16Flash_fwd_paramsE)
        /*0710*/ 	.word	0x00000000


	//----- nvinfo : EIATTR_MIN_STACK_SIZE
	.align		4
.L_312:
        /*0714*/ 	.byte	0x04, 0x12
        /*0716*/ 	.short	(.L_314 - .L_313)
	.align		4
.L_313:
        /*0718*/ 	.word	index@(_ZN5flash32flash_fwd_splitkv_combine_kernelI23Flash_fwd_kernel_traitsILi192ELi64ELi64ELi4ELb0ELb0EN7cutlass6half_tE19Flash_kernel_traitsILi192ELi64ELi64ELi4ES3_EELi8ELi2ELb1EEEvNS_16Flash_fwd_paramsE)
        /*071c*/ 	.word	0x00000000


	//----- nvinfo : EIATTR_MIN_STACK_SIZE
	.align		4
.L_314:
        /*0720*/ 	.byte	0x04, 0x12
        /*0722*/ 	.short	(.L_316 - .L_315)
	.align		4
.L_315:
        /*0724*/ 	.word	index@(_ZN5flash32flash_fwd_splitkv_combine_kernelI23Flash_fwd_kernel_traitsILi192ELi64ELi64ELi4ELb0ELb0EN7cutlass6half_tE19Flash_kernel_traitsILi192ELi64ELi64ELi4ES3_EELi8ELi1ELb1EEEvNS_16Flash_fwd_paramsE)
        /*0728*/ 	.word	0x00000000


	//----- nvinfo : EIATTR_MIN_STACK_SIZE
	.align		4
.L_316:
        /*072c*/ 	.byte	0x04, 0x12
        /*072e*/ 	.short	(.L_318 - .L_317)
	.align		4
.L_317:
        /*0730*/ 	.word	index@(_ZN5flash24flash_fwd_splitkv_kernelI23Flash_fwd_kernel_traitsILi192ELi64ELi64ELi4ELb0ELb0EN7cutlass6half_tE19Flash_kernel_traitsILi192ELi64ELi64ELi4ES3_EELb0ELb0ELb0ELb0ELb0ELb0ELb0ELb0EEEvNS_16Flash_fwd_paramsE)
        /*0734*/ 	.word	0x00000000


	//----- nvinfo : EIATTR_MIN_STACK_SIZE
	.align		4
.L_318:
        /*0738*/ 	.byte	0x04, 0x12
        /*073a*/ 	.short	(.L_320 - .L_319)
	.align		4
.L_319:
        /*073c*/ 	.word	index@(_ZN5flash24flash_fwd_splitkv_kernelI23Flash_fwd_kernel_traitsILi192ELi64ELi64ELi4ELb0ELb0EN7cutlass6half_tE19Flash_kernel_traitsILi192ELi64ELi64ELi4ES3_EELb0ELb0ELb0ELb0ELb0ELb1ELb0ELb0EEEvNS_16Flash_fwd_paramsE)
        /*0740*/ 	.word	0x00000000


	//----- nvinfo : EIATTR_MIN_STACK_SIZE
	.align		4
.L_320:
        /*0744*/ 	.byte	0x04, 0x12
        /*0746*/ 	.short	(.L_322 - .L_321)
	.align		4
.L_321:
        /*0748*/ 	.word	index@(_ZN5flash24flash_fwd_splitkv_kernelI23Flash_fwd_kernel_traitsILi192ELi64ELi64ELi4ELb0ELb0EN7cutlass6half_tE19Flash_kernel_traitsILi192ELi64ELi64ELi4ES3_EELb0ELb0ELb0ELb0ELb0ELb0ELb0ELb1EEEvNS_16Flash_fwd_paramsE)
        /*074c*/ 	.word	0x00000000


	//----- nvinfo : EIATTR_MIN_STACK_SIZE
	.align		4
.L_322:
        /*0750*/ 	.byte	0x04, 0x12
        /*0752*/ 	.short	(.L_324 - .L_323)
	.align		4
.L_323:
        /*0754*/ 	.word	index@(_ZN5flash24flash_fwd_splitkv_kernelI23Flash_fwd_kernel_traitsILi192ELi64ELi64ELi4ELb0ELb0EN7cutlass6half_tE19Flash_kernel_traitsILi192ELi64ELi64ELi4ES3_EELb0ELb0ELb0ELb0ELb0ELb1ELb0ELb1EEEvNS_16Flash_fwd_paramsE)
        /*0758*/ 	.word	0x00000000


	//----- nvinfo : EIATTR_MIN_STACK_SIZE
	.align		4
.L_324:
        /*075c*/ 	.byte	0x04, 0x12
        /*075e*/ 	.short	(.L_326 - .L_325)
	.align		4
.L_325:
        /*0760*/ 	.word	index@(_ZN5flash24flash_fwd_splitkv_kernelI23Flash_fwd_kernel_traitsILi192ELi64ELi64ELi4ELb0ELb0EN7cutlass6half_tE19Flash_kernel_traitsILi192ELi64ELi64ELi4ES3_EELb0ELb0ELb0ELb0ELb0ELb0ELb1ELb0EEEvNS_16Flash_fwd_paramsE)
        /*0764*/ 	.word	0x00000000


	//----- nvinfo : EIATTR_MIN_STACK_SIZE
	.align		4
.L_326:
        /*0768*/ 	.byte	0x04, 0x12
        /*076a*/ 	.short	(.L_328 - .L_327)
	.align		4
.L_327:
        /*076c*/ 	.word	index@(_ZN5flash24flash_fwd_splitkv_kernelI23Flash_fwd_kernel_traitsILi192ELi64ELi64ELi4ELb0ELb0EN7cutlass6half_tE19Flash_kernel_traitsILi192ELi64ELi64ELi4ES3_EELb0ELb0ELb0ELb0ELb0ELb1ELb1ELb0EEEvNS_16Flash_fwd_paramsE)
        /*0770*/ 	.word	0x00000000


	//----- nvinfo : EIATTR_MIN_STACK_SIZE
	.align		4
.L_328:
        /*0774*/ 	.byte	0x04, 0x12
        /*0776*/ 	.short	(.L_330 - .L_329)
	.align		4
.L_329:
        /*0778*/ 	.word	index@(_ZN5flash24flash_fwd_splitkv_kernelI23Flash_fwd_kernel_traitsILi192ELi64ELi64ELi4ELb0ELb0EN7cutlass6half_tE19Flash_kernel_traitsILi192ELi64ELi64ELi4ES3_EELb0ELb0ELb0ELb0ELb0ELb0ELb1ELb1EEEvNS_16Flash_fwd_paramsE)
        /*077c*/ 	.word	0x00000000


	//----- nvinfo : EIATTR_MIN_STACK_SIZE
	.align		4
.L_330:
        /*0780*/ 	.byte	0x04, 0x12
        /*0782*/ 	.short	(.L_332 - .L_331)
	.align		4
.L_331:
        /*0784*/ 	.word	index@(_ZN5flash24flash_fwd_splitkv_kernelI23Flash_fwd_kernel_traitsILi192ELi64ELi64ELi4ELb0ELb0EN7cutlass6half_tE19Flash_kernel_traitsILi192ELi64ELi64ELi4ES3_EELb0ELb0ELb0ELb0ELb0ELb1ELb1ELb1EEEvNS_16Flash_fwd_paramsE)
        /*0788*/ 	.word	0x00000000


	//----- nvinfo : EIATTR_MIN_STACK_SIZE
	.align		4
.L_332:
        /*078c*/ 	.byte	0x04, 0x12
        /*078e*/ 	.short	(.L_334 - .L_333)
	.align		4
.L_333:
        /*0790*/ 	.word	index@(_ZN5flash24flash_fwd_splitkv_kernelI23Flash_fwd_kernel_traitsILi192ELi64ELi64ELi4ELb0ELb0EN7cutlass6half_tE19Flash_kernel_traitsILi192ELi64ELi64ELi4ES3_EELb0ELb1ELb0ELb0ELb0ELb0ELb0ELb0EEEvNS_16Flash_fwd_paramsE)
        /*0794*/ 	.word	0x00000000


	//----- nvinfo : EIATTR_MIN_STACK_SIZE
	.align		4
.L_334:
        /*0798*/ 	.byte	0x04, 0x12
        /*079a*/ 	.short	(.L_336 - .L_335)
	.align		4
.L_335:
        /*079c*/ 	.word	index@(_ZN5flash24flash_fwd_splitkv_kernelI23Flash_fwd_kernel_traitsILi192ELi64ELi64ELi4ELb0ELb0EN7cutlass6half_tE19Flash_kernel_traitsILi192ELi64ELi64ELi4ES3_EELb0ELb1ELb0ELb0ELb0ELb1ELb0ELb0EEEvNS_16Flash_fwd_paramsE)
        /*07a0*/ 	.word	0x00000000


	//----- nvinfo : EIATTR_MIN_STACK_SIZE
	.align		4
.L_336:
        /*07a4*/ 	.byte	0x04, 0x12
        /*07a6*/ 	.short	(.L_338 - .L_337)
	.align		4
.L_337:
        /*07a8*/ 	.word	index@(_ZN5flash24flash_fwd_splitkv_kernelI23Flash_fwd_kernel_traitsILi192ELi64ELi64ELi4ELb0ELb0EN7cutlass6half_tE19Flash_kernel_traitsILi192ELi64ELi64ELi4ES3_EELb0ELb1ELb0ELb0ELb0ELb0ELb0ELb1EEEvNS_16Flash_fwd_paramsE)
        /*07ac*/ 	.word	0x00000000


	//----- nvinfo : EIATTR_MIN_STACK_SIZE
	.align		4
.L_338:
        /*07b0*/ 	.byte	0x04, 0x12
        /*07b2*/ 	.short	(.L_340 - .L_339)
	.align		4
.L_339:
        /*07b4*/ 	.word	index@(_ZN5flash24flash_fwd_splitkv_kernelI23Flash_fwd_kernel_traitsILi192ELi64ELi64ELi4ELb0ELb0EN7cutlass6half_tE19Flash_kernel_traitsILi192ELi64ELi64ELi4ES3_EELb0ELb1ELb0ELb0ELb0ELb1ELb0ELb1EEEvNS_16Flash_fwd_paramsE)
        /*07b8*/ 	.word	0x00000000


	//----- nvinfo : EIATTR_MIN_STACK_SIZE
	.align		4
.L_340:
        /*07bc*/ 	.byte	0x04, 0x12
        /*07be*/ 	.short	(.L_342 - .L_341)
	.align		4
.L_341:
        /*07c0*/ 	.word	index@(_ZN5flash24flash_fwd_splitkv_kernelI23Flash_fwd_kernel_traitsILi192ELi64ELi64ELi4ELb0ELb0EN7cutlass6half_tE19Flash_kernel_traitsILi192ELi64ELi64ELi4ES3_EELb0ELb1ELb0ELb0ELb0ELb0ELb1ELb0EEEvNS_16Flash_fwd_paramsE)
        /*07c4*/ 	.word	0x00000000


	//----- nvinfo : EIATTR_MIN_STACK_SIZE
	.align		4
.L_342:
        /*07c8*/ 	.byte	0x04, 0x12
        /*07ca*/ 	.short	(.L_344 - .L_343)
	.align		4
.L_343:
        /*07cc*/ 	.word	index@(_ZN5flash24flash_fwd_splitkv_kernelI23Flash_fwd_kernel_traitsILi192ELi64ELi64ELi4ELb0ELb0EN7cutlass6half_tE19Flash_kernel_traitsILi192ELi64ELi64ELi4ES3_EELb0ELb1ELb0ELb0ELb0ELb1ELb1ELb0EEEvNS_16Flash_fwd_paramsE)
        /*07d0*/ 	.word	0x00000000


	//----- nvinfo : EIATTR_MIN_STACK_SIZE
	.align		4
.L_344:
        /*07d4*/ 	.byte	0x04, 0x12
        /*07d6*/ 	.short	(.L_346 - .L_345)
	.align		4
.L_345:
        /*07d8*/ 	.word	index@(_ZN5flash24flash_fwd_splitkv_kernelI23Flash_fwd_kernel_traitsILi192ELi64ELi64ELi4ELb0ELb0EN7cutlass6half_tE19Flash_kernel_traitsILi192ELi64ELi64ELi4ES3_EELb0ELb1ELb0ELb0ELb0ELb0ELb1ELb1EEEvNS_16Flash_fwd_paramsE)
        /*07dc*/ 	.word	0x00000000


	//----- nvinfo : EIATTR_MIN_STACK_SIZE
	.align		4
.L_346:
        /*07e0*/ 	.byte	0x04, 0x12
        /*07e2*/ 	.short	(.L_348 - .L_347)
	.align		4
.L_347:
        /*07e4*/ 	.word	index@(_ZN5flash24flash_fwd_splitkv_kernelI23Flash_fwd_kernel_traitsILi192ELi64ELi64ELi4ELb0ELb0EN7cutlass6half_tE19Flash_kernel_traitsILi192ELi64ELi64ELi4ES3_EELb0ELb1ELb0ELb0ELb0ELb1ELb1ELb1EEEvNS_16Flash_fwd_paramsE)
        /*07e8*/ 	.word	0x00000000


	//----- nvinfo : EIATTR_MIN_STACK_SIZE
	.align		4
.L_348:
        /*07ec*/ 	.byte	0x04, 0x12
        /*07ee*/ 	.short	(.L_350 - .L_349)
	.align		4
.L_349:
        /*07f0*/ 	.word	index@(_ZN5flash24flash_fwd_splitkv_kernelI23Flash_fwd_kernel_traitsILi192ELi64ELi64ELi4ELb0ELb0EN7cutlass6half_tE19Flash_kernel_traitsILi192ELi64ELi64ELi4ES3_EELb0ELb0ELb0ELb0ELb1ELb0ELb0ELb0EEEvNS_16Flash_fwd_paramsE)
        /*07f4*/ 	.word	0x00000000


	//----- nvinfo : EIATTR_MIN_STACK_SIZE
	.align		4
.L_350:
        /*07f8*/ 	.byte	0x04, 0x12
        /*07fa*/ 	.short	(.L_352 - .L_351)
	.align		4
.L_351:
        /*07fc*/ 	.word	index@(_ZN5flash24flash_fwd_splitkv_kernelI23Flash_fwd_kernel_traitsILi192ELi64ELi64ELi4ELb0ELb0EN7cutlass6half_tE19Flash_kernel_traitsILi192ELi64ELi64ELi4ES3_EELb0ELb0ELb0ELb0ELb1ELb1ELb0ELb0EEEvNS_16Flash_fwd_paramsE)
        /*0800*/ 	.word	0x00000000


	//----- nvinfo : EIATTR_MIN_STACK_SIZE
	.align		4
.L_352:
        /*0804*/ 	.byte	0x04, 0x12
        /*0806*/ 	.short	(.L_354 - .L_353)
	.align		4
.L_353:
        /*0808*/ 	.word	index@(_ZN5flash24flash_fwd_splitkv_kernelI23Flash_fwd_kernel_traitsILi192ELi64ELi64ELi4ELb0ELb0EN7cutlass6half_tE19Flash_kernel_traitsILi192ELi64ELi64ELi4ES3_EELb0ELb0ELb1ELb0ELb0ELb0ELb0ELb0EEEvNS_16Flash_fwd_paramsE)
        /*080c*/ 	.word	0x00000000


	//----- nvinfo : EIATTR_MIN_STACK_SIZE
	.align		4
.L_354:
        /*0810*/ 	.byte	0x04, 0x12
        /*0812*/ 	.short	(.L_356 - .L_355)
	.align		4
.L_355:
        /*0814*/ 	.word	index@(_ZN5flash24flash_fwd_splitkv_kernelI23Flash_fwd_kernel_traitsILi192ELi64ELi64ELi4ELb0ELb0EN7cutlass6half_tE19Flash_kernel_traitsILi192ELi64ELi64ELi4ES3_EELb0ELb0ELb1ELb0ELb0ELb1ELb0ELb0EEEvNS_16Flash_fwd_paramsE)
        /*0818*/ 	.word	0x00000000


	//----- nvinfo : EIATTR_MIN_STACK_SIZE
	.align		4
.L_356:
        /*081c*/ 	.byte	0x04, 0x12
        /*081e*/ 	.short	(.L_358 - .L_357)
	.align		4
.L_357:
        /*0820*/ 	.word	index@(_ZN5flash24flash_fwd_splitkv_kernelI23Flash_fwd_kernel_traitsILi192ELi64ELi64ELi4ELb0ELb0EN7cutlass6half_tE19Flash_kernel_traitsILi192ELi64ELi64ELi4ES3_EELb0ELb0ELb0ELb0ELb1ELb0ELb0ELb1EEEvNS_16Flash_fwd_paramsE)
        /*0824*/ 	.word	0x00000000


	//----- nvinfo : EIATTR_MIN_STACK_SIZE
	.align		4
.L_358:
        /*0828*/ 	.byte	0x04, 0x12
        /*082a*/ 	.short	(.L_360 - .L_359)
	.align		4
.L_359:
        /*082c*/ 	.word	index@(_ZN5flash24flash_fwd_splitkv_kernelI23Flash_fwd_kernel_traitsILi192ELi64ELi64ELi4ELb0ELb0EN7cutlass6half_tE19Flash_kernel_traitsILi192ELi64ELi64ELi4ES3_EELb0ELb0ELb0ELb0ELb1ELb1ELb0ELb1EEEvNS_16Flash_fwd_paramsE)
        /*0830*/ 	.word	0x00000000


	//----- nvinfo : EIATTR_MIN_STACK_SIZE
	.align		4
.L_360:
        /*0834*/ 	.byte	0x04, 0x12
        /*0836*/ 	.short	(.L_362 - .L_361)
	.align		4
.L_361:
        /*0838*/ 	.word	index@(_ZN5flash24flash_fwd_splitkv_kernelI23Flash_fwd_kernel_traitsILi192ELi64ELi64ELi4ELb0ELb0EN7cutlass6half_tE19Flash_kernel_traitsILi192ELi64ELi64ELi4ES3_EELb0ELb0ELb1ELb0ELb0ELb0ELb0ELb1EEEvNS_16Flash_fwd_paramsE)
        /*083c*/ 	.word	0x00000000


	//----- nvinfo : EIATTR_MIN_STACK_SIZE
	.align		4
.L_362:
        /*0840*/ 	.byte	0x04, 0x12
        /*0842*/ 	.short	(.L_364 - .L_363)
	.align		4
.L_363:
        /*0844*/ 	.word	index@(_ZN5flash24flash_fwd_splitkv_kernelI23Flash_fwd_kernel_traitsILi192ELi64ELi64ELi4ELb0ELb0EN7cutlass6half_tE19Flash_kernel_traitsILi192ELi64ELi64ELi4ES3_EELb0ELb0ELb1ELb0ELb0ELb1ELb0ELb1EEEvNS_16Flash_fwd_paramsE)
        /*0848*/ 	.word	0x00000000


	//----- nvinfo : EIATTR_MIN_STACK_SIZE
	.align		4
.L_364:
        /*084c*/ 	.byte	0x04, 0x12
        /*084e*/ 	.short	(.L_366 - .L_365)
	.align		4
.L_365:
        /*0850*/ 	.word	index@(_ZN5flash24flash_fwd_splitkv_kernelI23Flash_fwd_kernel_traitsILi192ELi64ELi64ELi4ELb0ELb0EN7cutlass6half_tE19Flash_kernel_traitsILi192ELi64ELi64ELi4ES3_EELb0ELb0ELb0ELb0ELb1ELb0ELb1ELb0EEEvNS_16Flash_fwd_paramsE)
        /*0854*/ 	.word	0x00000000


	//----- nvinfo : EIATTR_MIN_STACK_SIZE
	.align		4
.L_366:
        /*0858*/ 	.byte	0x04, 0x12
        /*085a*/ 	.short	(.L_368 - .L_367)
	.align		4
.L_367:
        /*085c*/ 	.word	index@(_ZN5flash24flash_fwd_splitkv_kernelI23Flash_fwd_kernel_traitsILi192ELi64ELi64ELi4ELb0ELb0EN7cutlass6half_tE19Flash_kernel_traitsILi192ELi64ELi64ELi4ES3_EELb0ELb0ELb0ELb0ELb1ELb1ELb1ELb0EEEvNS_16Flash_fwd_paramsE)
        /*0860*/ 	.word	0x00000000


	//----- nvinfo : EIATTR_MIN_STACK_SIZE
	.align		4
.L_368:
        /*0864*/ 	.byte	0x04, 0x12
        /*0866*/ 	.short	(.L_370 - .L_369)
	.align		4
.L_369:
        /*0868*/ 	.word	index@(_ZN5flash24flash_fwd_splitkv_kernelI23Flash_fwd_kernel_traitsILi192ELi64ELi64ELi4ELb0ELb0EN7cutlass6half_tE19Flash_kernel_traitsILi192ELi64ELi64ELi4ES3_EELb0ELb0ELb1ELb0ELb0ELb0ELb1ELb0EEEvNS_16Flash_fwd_paramsE)
        /*086c*/ 	.word	0x00000000


	//----- nvinfo : EIATTR_MIN_STACK_SIZE
	.align		4
.L_370:
        /*0870*/ 	.byte	0x04, 0x12
        /*0872*/ 	.short	(.L_372 - .L_371)
	.align		4
.L_371:
        /*0874*/ 	.word	index@(_ZN5flash24flash_fwd_splitkv_kernelI23Flash_fwd_kernel_traitsILi192ELi64ELi64ELi4ELb0ELb0EN7cutlass6half_tE19Flash_kernel_traitsILi192ELi64ELi64ELi4ES3_EELb0ELb0ELb1ELb0ELb0ELb1ELb1ELb0EEEvNS_16Flash_fwd_paramsE)
        /*0878*/ 	.word	0x00000000


	//----- nvinfo : EIATTR_MIN_STACK_SIZE
	.align		4
.L_372:
        /*087c*/ 	.byte	0x04, 0x12
        /*087e*/ 	.short	(.L_374 - .L_373)
	.align		4
.L_373:
        /*0880*/ 	.word	index@(_ZN5flash24flash_fwd_splitkv_kernelI23Flash_fwd_kernel_traitsILi192ELi64ELi64ELi4ELb0ELb0EN7cutlass6half_tE19Flash_kernel_traitsILi192ELi64ELi64ELi4ES3_EELb0ELb0ELb0ELb0ELb1ELb0ELb1ELb1EEEvNS_16Flash_fwd_paramsE)
        /*0884*/ 	.word	0x00000000


	//----- nvinfo : EIATTR_MIN_STACK_SIZE
	.align		4
.L_374:
        /*0888*/ 	.byte	0x04, 0x12
        /*088a*/ 	.short	(.L_376 - .L_375)
	.align		4
.L_375:
        /*088c*/ 	.word	index@(_ZN5flash24flash_fwd_splitkv_kernelI23Flash_fwd_kernel_traitsILi192ELi64ELi64ELi4ELb0ELb0EN7cutlass6half_tE19Flash_kernel_traitsILi192ELi64ELi64ELi4ES3_EELb0ELb0ELb0ELb0ELb1ELb1ELb1ELb1EEEvNS_16Flash_fwd_paramsE)
        /*0890*/ 	.word	0x00000000


	//----- nvinfo : EIATTR_MIN_STACK_SIZE
	.align		4
.L_376:
        /*0894*/ 	.byte	0x04, 0x12
        /*0896*/ 	.short	(.L_378 - .L_377)
	.align		4
.L_377:
        /*0898*/ 	.word	index@(_ZN5flash24flash_fwd_splitkv_kernelI23Flash_fwd_kernel_traitsILi192ELi64ELi64ELi4ELb0ELb0EN7cutlass6half_tE19Flash_kernel_traitsILi192ELi64ELi64ELi4ES3_EELb0ELb0ELb1ELb0ELb0ELb0ELb1ELb1EEEvNS_16Flash_fwd_paramsE)
        /*089c*/ 	.word	0x00000000


	//----- nvinfo : EIATTR_MIN_STACK_SIZE
	.align		4
.L_378:
        /*08a0*/ 	.byte	0x04, 0x12
        /*08a2*/ 	.short	(.L_380 - .L_379)
	.align		4
.L_379:
        /*08a4*/ 	.word	index@(_ZN5flash24flash_fwd_splitkv_kernelI23Flash_fwd_kernel_traitsILi192ELi64ELi64ELi4ELb0ELb0EN7cutlass6half_tE19Flash_kernel_traitsILi192ELi64ELi64ELi4ES3_EELb0ELb0ELb1ELb0ELb0ELb1ELb1ELb1EEEvNS_16Flash_fwd_paramsE)
        /*08a8*/ 	.word	0x00000000


	//----- nvinfo : EIATTR_MIN_STACK_SIZE
	.align		4
.L_380:
        /*08ac*/ 	.byte	0x04, 0x12
        /*08ae*/ 	.short	(.L_382 - .L_381)
	.align		4
.L_381:
        /*08b0*/ 	.word	index@(_ZN5flash24flash_fwd_splitkv_kernelI23Flash_fwd_kernel_traitsILi192ELi64ELi64ELi4ELb0ELb0EN7cutlass6half_tE19Flash_kernel_traitsILi192ELi64ELi64ELi4ES3_EELb0ELb1ELb0ELb0ELb1ELb0ELb0ELb0EEEvNS_16Flash_fwd_paramsE)
        /*08b4*/ 	.word	0x00000000


	//----- nvinfo : EIATTR_MIN_STACK_SIZE
	.align		4
.L_382:
        /*08b8*/ 	.byte	0x04, 0x12
        /*08ba*/ 	.short	(.L_384 - .L_383)
	.align		4
.L_383:
        /*08bc*/ 	.word	index@(_ZN5flash24flash_fwd_splitkv_kernelI23Flash_fwd_kernel_traitsILi192ELi64ELi64ELi4ELb0ELb0EN7cutlass6half_tE19Flash_kernel_traitsILi192ELi64ELi64ELi4ES3_EELb0ELb1ELb0ELb0ELb1ELb1ELb0ELb0EEEvNS_16Flash_fwd_paramsE)
        /*08c0*/ 	.word	0x00000000


	//----- nvinfo : EIATTR_MIN_STACK_SIZE
	.align		4
.L_384:
        /*08c4*/ 	.byte	0x04, 0x12
        /*08c6*/ 	.short	(.L_386 - .L_385)
	.align		4
.L_385:
        /*08c8*/ 	.word	index@(_ZN5flash24flash_fwd_splitkv_kernelI23Flash_fwd_kernel_traitsILi192ELi64ELi64ELi4ELb0ELb0EN7cutlass6half_tE19Flash_kernel_traitsILi192ELi64ELi64ELi4ES3_EELb0ELb1ELb1ELb0ELb0ELb0ELb0ELb0EEEvNS_16Flash_fwd_paramsE)
        /*08cc*/ 	.word	0x00000000


	//----- nvinfo : EIATTR_MIN_STACK_SIZE
	.align		4
.L_386:
        /*08d0*/ 	.byte	0x04, 0x12
        /*08d2*/ 	.short	(.L_388 - .L_387)
	.align		4
.L_387:
        /*08d4*/ 	.word	index@(_ZN5flash24flash_fwd_splitkv_kernelI23Flash_fwd_kernel_traitsILi192ELi64ELi64ELi4ELb0ELb0EN7cutlass6half_tE19Flash_kernel_traitsILi192ELi64ELi64ELi4ES3_EELb0ELb1ELb1ELb0ELb0ELb1ELb0ELb0EEEvNS_16Flash_fwd_paramsE)
        /*08d8*/ 	.word	0x00000000


	//----- nvinfo : EIATTR_MIN_STACK_SIZE
	.align		4
.L_388:
        /*08dc*/ 	.byte	0x04, 0x12
        /*08de*/ 	.short	(.L_390 - .L_389)
	.align		4
.L_389:
        /*08e0*/ 	.word	index@(_ZN5flash24flash_fwd_splitkv_kernelI23Flash_fwd_kernel_traitsILi192ELi64ELi64ELi4ELb0ELb0EN7cutlass6half_tE19Flash_kernel_traitsILi192ELi64ELi64ELi4ES3_EELb0ELb1ELb0ELb0ELb1ELb0ELb0ELb1EEEvNS_16Flash_fwd_paramsE)
        /*08e4*/ 	.word	0x00000000


	//----- nvinfo : EIATTR_MIN_STACK_SIZE
	.align		4
.L_390:
        /*08e8*/ 	.byte	0x04, 0x12
        /*08ea*/ 	.short	(.L_392 - .L_391)
	.align		4
.L_391:
        /*08ec*/ 	.word	index@(_ZN5flash24flash_fwd_splitkv_kernelI23Flash_fwd_kernel_traitsILi192ELi64ELi64ELi4ELb0ELb0EN7cutlass6half_tE19Flash_kernel_traitsILi192ELi64ELi64ELi4ES3_EELb0ELb1ELb0ELb0ELb1ELb1ELb0ELb1EEEvNS_16Flash_fwd_paramsE)
        /*08f0*/ 	.word	0x00000000


	//----- nvinfo : EIATTR_MIN_STACK_SIZE
	.align		4
.L_392:
        /*08f4*/ 	.byte	0x04, 0x12
        /*08f6*/ 	.short	(.L_394 - .L_393)
	.align		4
.L_393:
        /*08f8*/ 	.word	index@(_ZN5flash24flash_fwd_splitkv_kernelI23Flash_fwd_kernel_traitsILi192ELi64ELi64ELi4ELb0ELb0EN7cutlass6half_tE19Flash_kernel_traitsILi192ELi64ELi64ELi4ES3_EELb0ELb1ELb1ELb0ELb0ELb0ELb0ELb1EEEvNS_16Flash_fwd_paramsE)
        /*08fc*/ 	.word	0x00000000


	//----- nvinfo : EIATTR_MIN_STACK_SIZE
	.align		4
.L_394:
        /*0900*/ 	.byte	0x04, 0x12
        /*0902*/ 	.short	(.L_396 - .L_395)
	.align		4
.L_395:
        /*0904*/ 	.word	index@(_ZN5flash24flash_fwd_splitkv_kernelI23Flash_fwd_kernel_traitsILi192ELi64ELi64ELi4ELb0ELb0EN7cutlass6half_tE19Flash_kernel_traitsILi192ELi64ELi64ELi4ES3_EELb0ELb1ELb1ELb0ELb0ELb1ELb0ELb1EEEvNS_16Flash_fwd_paramsE)
        /*0908*/ 	.word	0x00000000


	//----- nvinfo : EIATTR_MIN_STACK_SIZE
	.align		4
.L_396:
        /*090c*/ 	.byte	0x04, 0x12
        /*090e*/ 	.short	(.L_398 - .L_397)
	.align		4
.L_397:
        /*0910*/ 	.word	index@(_ZN5flash24flash_fwd_splitkv_kernelI23Flash_fwd_kernel_traitsILi192ELi64ELi64ELi4ELb0ELb0EN7cutlass6half_tE19Flash_kernel_traitsILi192ELi64ELi64ELi4ES3_EELb0ELb1ELb0ELb0ELb1ELb0ELb1ELb0EEEvNS_16Flash_fwd_paramsE)
        /*0914*/ 	.word	0x00000000


	//----- nvinfo : EIATTR_MIN_STACK_SIZE
	.align		4
.L_398:
        /*0918*/ 	.byte	0x04, 0x12
        /*091a*/ 	.short	(.L_400 - .L_399)
	.align		4
.L_399:
        /*091c*/ 	.word	index@(_ZN5flash24flash_fwd_splitkv_kernelI23Flash_fwd_kernel_traitsILi192ELi64ELi64ELi4ELb0ELb0EN7cutlass6half_tE19Flash_kernel_traitsILi192ELi64ELi64ELi4ES3_EELb0ELb1ELb0ELb0ELb1ELb1ELb1ELb0EEEvNS_16Flash_fwd_paramsE)
        /*0920*/ 	.word	0x00000000


	//----- nvinfo : EIATTR_MIN_STACK_SIZE
	.align		4
.L_400:
        /*0924*/ 	.byte	0x04, 0x12
        /*0926*/ 	.short	(.L_402 - .L_401)
	.align		4
.L_401:
        /*0928*/ 	.word	index@(_ZN5flash24flash_fwd_splitkv_kernelI23Flash_fwd_kernel_traitsILi192ELi64ELi64ELi4ELb0ELb0EN7cutlass6half_tE19Flash_kernel_traitsILi192ELi64ELi64ELi4ES3_EELb0ELb1ELb1ELb0ELb0ELb0ELb1ELb0EEEvNS_16Flash_fwd_paramsE)
        /*092c*/ 	.word	0x00000000


	//----- nvinfo : EIATTR_MIN_STACK_SIZE
	.align		4
.L_402:
        /*0930*/ 	.byte	0x04, 0x12
        /*0932*/ 	.short	(.L_404 - .L_403)
	.align		4
.L_403:
        /*0934*/ 	.word	index@(_ZN5flash24flash_fwd_splitkv_kernelI23Flash_fwd_kernel_traitsILi192ELi64ELi64ELi4ELb0ELb0EN7cutlass6half_tE19Flash_kernel_traitsILi192ELi64ELi64ELi4ES3_EELb0ELb1ELb1ELb0ELb0ELb1ELb1ELb0EEEvNS_16Flash_fwd_paramsE)
        /*0938*/ 	.word	0x00000000


	//----- nvinfo : EIATTR_MIN_STACK_SIZE
	.align		4
.L_404:
        /*093c*/ 	.byte	0x04, 0x12
        /*093e*/ 	.short	(.L_406 - .L_405)
	.align		4
.L_405:
        /*0940*/ 	.word	index@(_ZN5flash24flash_fwd_splitkv_kernelI23Flash_fwd_kernel_traitsILi192ELi64ELi64ELi4ELb0ELb0EN7cutlass6half_tE19Flash_kernel_traitsILi192ELi64ELi64ELi4ES3_EELb0ELb1ELb0ELb0ELb1ELb0ELb1ELb1EEEvNS_16Flash_fwd_paramsE)
        /*0944*/ 	.word	0x00000000


	//----- nvinfo : EIATTR_MIN_STACK_SIZE
	.align		4
.L_406:
        /*0948*/ 	.byte	0x04, 0x12
        /*094a*/ 	.short	(.L_408 - .L_407)
	.align		4
.L_407:
        /*094c*/ 	.word	index@(_ZN5flash24flash_fwd_splitkv_kernelI23Flash_fwd_kernel_traitsILi192ELi64ELi64ELi4ELb0ELb0EN7cutlass6half_tE19Flash_kernel_traitsILi192ELi64ELi64ELi4ES3_EELb0ELb1ELb0ELb0ELb1ELb1ELb1ELb1EEEvNS_16Flash_fwd_paramsE)
        /*0950*/ 	.word	0x00000000


	//----- nvinfo : EIATTR_MIN_STACK_SIZE
	.align		4
.L_408:
        /*0954*/ 	.byte	0x04, 0x12
        /*0956*/ 	.short	(.L_410 - .L_409)
	.align		4
.L_409:
        /*0958*/ 	.word	index@(_ZN5flash24flash_fwd_splitkv_kernelI23Flash_fwd_kernel_traitsILi192ELi64ELi64ELi4ELb0ELb0EN7cutlass6half_tE19Flash_kernel_traitsILi192ELi64ELi64ELi4ES3_EELb0ELb1ELb1ELb0ELb0ELb0ELb1ELb1EEEvNS_16Flash_fwd_paramsE)
        /*095c*/ 	.word	0x00000000


	//----- nvinfo : EIATTR_MIN_STACK_SIZE
	.align		4
.L_410:
        /*0960*/ 	.byte	0x04, 0x12
        /*0962*/ 	.short	(.L_412 - .L_411)
	.align		4
.L_411:
        /*0964*/ 	.word	index@(_ZN5flash24flash_fwd_splitkv_kernelI23Flash_fwd_kernel_traitsILi192ELi64ELi64ELi4ELb0ELb0EN7cutlass6half_tE19Flash_kernel_traitsILi192ELi64ELi64ELi4ES3_EELb0ELb1ELb1ELb0ELb0ELb1ELb1ELb1EEEvNS_16Flash_fwd_paramsE)
        /*0968*/ 	.word	0x00000000
.L_412:


//--------------------- .nv.compat                --------------------------
	.section	.nv.compat,"",@"SHT_CUDA_COMPAT_INFO"
	.align	4
        /*0000*/ 	.byte	0x02, 0x09, 0x01, 0x00, 0x02, 0x02, 0x01, 0x00, 0x02, 0x05, 0x05, 0x00, 0x03, 0x07, 0x01, 0x01
        /*0010*/ 	.byte	0x02, 0x03, 0x00, 0x00, 0x02, 0x06, 0x01, 0x00, 0x04, 0x0b, 0x08, 0x00, 0x00, 0x00, 0x00, 0x00
        /*0020*/ 	.byte	0x00, 0x00, 0x00, 0x00


//--------------------- .nv.info._ZN5flash32flash_fwd_splitkv_combine_kernelI23Flash_fwd_kernel_traitsILi192ELi64ELi64ELi4ELb0ELb0EN7cutlass6half_tE19Flash_kernel_traitsILi192ELi64ELi64ELi4ES3_EELi8ELi7ELb0EEEvNS_16Flash_fwd_paramsE --------------------------
	.section	.nv.info._ZN5flash32flash_fwd_splitkv_combine_kernelI23Flash_fwd_kernel_traitsILi192ELi64ELi64ELi4ELb0ELb0EN7cutlass6half_tE19Flash_kernel_traitsILi192ELi64ELi64ELi4ES3_EELi8ELi7ELb0EEEvNS_16Flash_fwd_paramsE,"",@"SHT_CUDA_INFO"
	.sectionflags	@""
	.align	4


	//----- nvinfo : EIATTR_CUDA_API_VERSION
	.align		4
        /*0000*/ 	.byte	0x04, 0x37
        /*0002*/ 	.short	(.L_414 - .L_413)
.L_413:
        /*0004*/ 	.word	0x00000082


	//----- nvinfo : EIATTR_KPARAM_INFO
	.align		4
.L_414:
        /*0008*/ 	.byte	0x04, 0x17
        /*000a*/ 	.short	(.L_416 - .L_415)
.L_415:
        /*000c*/ 	.word	0x00000000
        /*0010*/ 	.short	0x0000
        /*0012*/ 	.short	0x0000
        /*0014*/ 	.byte	0x00, 0xf0, 0x41, 0x07


	//----- nvinfo : EIATTR_SPARSE_MMA_MASK
	.align		4
.L_416:
        /*0018*/ 	.byte	0x03, 0x50
        /*001a*/ 	.short	0x0000


	//----- nvinfo : EIATTR_MAXREG_COUNT
	.align		4
        /*001c*/ 	.byte	0x03, 0x1b
        /*001e*/ 	.short	0x00ff


	//----- nvinfo : EIATTR_NUM_BARRIERS
	.align		4
        /*0020*/ 	.byte	0x02, 0x4c
        /*0022*/ 	.byte	0x01
	.zero		1


	//----- nvinfo : EIATTR_MERCURY_ISA_VERSION
	.align		4
        /*0024*/ 	.byte	0x03, 0x5f
        /*0026*/ 	.short	0x0101


	//----- nvinfo : EIATTR_COOP_GROUP_MASK_REGIDS
	.align		4
        /*0028*/ 	.byte	0x04, 0x29
        /*002a*/ 	.short	(.L_418 - .L_417)


	//   ....[0]....
.L_417:
        /*002c*/ 	.word	0xffffffff


	//   ....[1]....
        /*0030*/ 	.word	0xffffffff


	//   ....[2]....
        /*0034*/ 	.word	0xffffffff


	//   ....[3]....
        /*0038*/ 	.word	0xffffffff


	//   ....[4]....
        /*003c*/ 	.word	0xffffffff


	//   ....[5]....
        /*0040*/ 	.word	0xffffffff


	//   ....[6]....
        /*0044*/ 	.word	0xffffffff


	//   ....[7]....
        /*0048*/ 	.word	0xffffffff


	//----- nvinfo : EIATTR_COOP_GROUP_INSTR_OFFSETS
	.align		4
.L_418:
        /*004c*/ 	.byte	0x04, 0x28
        /*004e*/ 	.short	(.L_420 - .L_419)


	//   ....[0]....
.L_419:
        /*0050*/ 	.word	0x00002020


	//   ....[1]....
        /*0054*/ 	.word	0x00002040


	//   ....[2]....
        /*0058*/ 	.word	0x00002060


	//   ....[3]....
        /*005c*/ 	.word	0x00002080


	//   ....[4]....
        /*0060*/ 	.word	0x00002310


	//   ....[5]....
        /*0064*/ 	.word	0x000023a0


	//   ....[6]....
        /*0068*/ 	.word	0x00002480


	//   ....[7]....
        /*006c*/ 	.word	0x00002560


	//----- nvinfo : EIATTR_EXIT_INSTR_OFFSETS
	.align		4
.L_420:
        /*0070*/ 	.byte	0x04, 0x1c
        /*0072*/ 	.short	(.L_422 - .L_421)


	//   ....[0]....
.L_421:
        /*0074*/ 	.word	0x00004c80


	//   ....[1]....
        /*0078*/ 	.word	0x000052a0


	//   ....[2]....
        /*007c*/ 	.word	0x00005330


	//----- nvinfo : EIATTR_CRS_STACK_SIZE
	.align		4
.L_422:
        /*0080*/ 	.byte	0x04, 0x1e
        /*0082*/ 	.short	(.L_424 - .L_423)
.L_423:
        /*0084*/ 	.word	0x00000000


	//----- nvinfo : EIATTR_CBANK_PARAM_SIZE
	.align		4
.L_424:
        /*0088*/ 	.byte	0x03, 0x19
        /*008a*/ 	.short	0x01d0


	//----- nvinfo : EIATTR_PARAM_CBANK
	.align		4
        /*008c*/ 	.byte	0x04, 0x0a
        /*008e*/ 	.short	(.L_426 - .L_425)
	.align		4
.L_425:
        /*0090*/ 	.word	index@(.nv.constant0._ZN5flash32flash_fwd_splitkv_combine_kernelI23Flash_fwd_kernel_traitsILi192ELi64ELi64ELi4ELb0ELb0EN7cutlass6half_tE19Flash_kernel_traitsILi192ELi64ELi64ELi4ES3_EELi8ELi7ELb0EEEvNS_16Flash_fwd_paramsE)
        /*0094*/ 	.short	0x0210
        /*0096*/ 	.short	0x01d0


	//----- nvinfo : EIATTR_SW_WAR
	.align		4
.L_426:
        /*0098*/ 	.byte	0x04, 0x36
        /*009a*/ 	.short	(.L_428 - .L_427)
.L_427:
        /*009c*/ 	.word	0x00000008
.L_428:


//--------------------- .nv.info._ZN5flash32flash_fwd_splitkv_combine_kernelI23Flash_fwd_kernel_traitsILi192ELi64ELi64ELi4ELb0ELb0EN7cutlass6half_tE19Flash_kernel_traitsILi192ELi64ELi64ELi4ES3_EELi8ELi6ELb0EEEvNS_16Flash_fwd_paramsE --------------------------
	.section	.nv.info._ZN5flash32flash_fwd_splitkv_combine_kernelI23Flash_fwd_kernel_traitsILi192ELi64ELi64ELi4ELb0ELb0EN7cutlass6half_tE19Flash_kernel_traitsILi192ELi64ELi64ELi4ES3_EELi8ELi6ELb0EEEvNS_16Flash_fwd_paramsE,"",@"SHT_CUDA_INFO"
	.sectionflags	@""
	.align	4


	//----- nvinfo : EIATTR_CUDA_API_VERSION
	.align		4
        /*0000*/ 	.byte	0x04, 0x37
        /*0002*/ 	.short	(.L_430 - .L_429)
.L_429:
        /*0004*/ 	.word	0x00000082


	//----- nvinfo : EIATTR_KPARAM_INFO
	.align		4
.L_430:
        /*0008*/ 	.byte	0x04, 0x17
        /*000a*/ 	.short	(.L_432 - .L_431)
.L_431:
        /*000c*/ 	.word	0x00000000
        /*0010*/ 	.short	0x0000
        /*0012*/ 	.short	0x0000
        /*0014*/ 	.byte	0x00, 0xf0, 0x41, 0x07


	//----- nvinfo : EIATTR_SPARSE_MMA_MASK
	.align		4
.L_432:
        /*0018*/ 	.byte	0x03, 0x50
        /*001a*/ 	.short	0x0000


	//----- nvinfo : EIATTR_MAXREG_COUNT
	.align		4
        /*001c*/ 	.byte	0x03, 0x1b
        /*001e*/ 	.short	0x00ff


	//----- nvinfo : EIATTR_NUM_BARRIERS
	.align		4
        /*0020*/ 	.byte	0x02, 0x4c
        /*0022*/ 	.byte	0x01
	.zero		1


	//----- nvinfo : EIATTR_MERCURY_ISA_VERSION
	.align		4
        /*0024*/ 	.byte	0x03, 0x5f
        /*0026*/ 	.short	0x0101


	//----- nvinfo : EIATTR_COOP_GROUP_MASK_REGIDS
	.align		4
        /*0028*/ 	.byte	0x04, 0x29
        /*002a*/ 	.short	(.L_434 - .L_433)


	//   ....[0]....
.L_433:
        /*002c*/ 	.word	0xffffffff


	//   ....[1]....
        /*0030*/ 	.word	0xffffffff


	//   ....[2]....
        /*0034*/ 	.word	0xffffffff


	//   ....[3]....
        /*0038*/ 	.word	0xffffffff


	//   ....[4]....
        /*003c*/ 	.word	0xffffffff


	//   ....[5]....
        /*0040*/ 	.word	0xffffffff


	//   ....[6]....
        /*0044*/ 	.word	0xffffffff


	//   ....[7]....
        /*0048*/ 	.word	0xffffffff


	//----- nvinfo : EIATTR_COOP_GROUP_INSTR_OFFSETS
	.align		4
.L_434:
        /*004c*/ 	.byte	0x04, 0x28
        /*004e*/ 	.short	(.L_436 - .L_435)


	//   ....[0]....
.L_435:
        /*0050*/ 	.word	0x00001ba0


	//   ....[1]....
        /*0054*/ 	.word	0x00001bc0


	//   ....[2]....
        /*0058*/ 	.word	0x00001be0


	//   ....[3]....
        /*005c*/ 	.word	0x00001c00


	//   ....[4]....
        /*0060*/ 	.word	0x00001da0


	//   ....[5]....
        /*0064*/ 	.word	0x00001e30


	//   ....[6]....
        /*0068*/ 	.word	0x00001f00


	//   ....[7]....
        /*006c*/ 	.word	0x00001ff0


	//----- nvinfo : EIATTR_EXIT_INSTR_OFFSETS
	.align		4
.L_436:
        /*0070*/ 	.byte	0x04, 0x1c
        /*0072*/ 	.short	(.L_438 - .L_437)


	//   ....[0]....
.L_437:
        /*0074*/ 	.word	0x00004560


	//   ....[1]....
        /*0078*/ 	.word	0x00004b80


	//   ....[2]....
        /*007c*/ 	.word	0x00004c10


	//----- nvinfo : EIATTR_CRS_STACK_SIZE
	.align		4
.L_438:
        /*0080*/ 	.byte	0x04, 0x1e
        /*0082*/ 	.short	(.L_440 - .L_439)
.L_439:
        /*0084*/ 	.word	0x00000000


	//----- nvinfo : EIATTR_CBANK_PARAM_SIZE
	.align		4
.L_440:
        /*0088*/ 	.byte	0x03, 0x19
        /*008a*/ 	.short	0x01d0


	//----- nvinfo : EIATTR_PARAM_CBANK
	.align		4
        /*008c*/ 	.byte	0x04, 0x0a
        /*008e*/ 	.short	(.L_442 - .L_441)
	.align		4
.L_441:
        /*0090*/ 	.word	index@(.nv.constant0._ZN5flash32flash_fwd_splitkv_combine_kernelI23Flash_fwd_kernel_traitsILi192ELi64ELi64ELi4ELb0ELb0EN7cutlass6half_tE19Flash_kernel_traitsILi192ELi64ELi64ELi4ES3_EELi8ELi6ELb0EEEvNS_16Flash_fwd_paramsE)
        /*0094*/ 	.short	0x0210
        /*0096*/ 	.short	0x01d0


	//----- nvinfo : EIATTR_SW_WAR
	.align		4
.L_442:
        /*0098*/ 	.byte	0x04, 0x36
        /*009a*/ 	.short	(.L_444 - .L_443)
.L_443:
        /*009c*/ 	.word	0x00000008
.L_444:


//--------------------- .nv.info._ZN5flash32flash_fwd_splitkv_combine_kernelI23Flash_fwd_kernel_traitsILi192ELi64ELi64ELi4ELb0ELb0EN7cutlass6half_tE19Flash_kernel_traitsILi192ELi64ELi64ELi4ES3_EELi8ELi5ELb0EEEvNS_16Flash_fwd_paramsE --------------------------
	.section	.nv.info._ZN5flash32flash_fwd_splitkv_combine_kernelI23Flash_fwd_kernel_traitsILi192ELi64ELi64ELi4ELb0ELb0EN7cutlass6half_tE19Flash_kernel_traitsILi192ELi64ELi64ELi4ES3_EELi8ELi5ELb0EEEvNS_16Flash_fwd_paramsE,"",@"SHT_CUDA_INFO"
	.sectionflags	@""
	.align	4


	//----- nvinfo : EIATTR_CUDA_API_VERSION
	.align		4
        /*0000*/ 	.byte	0x04, 0x37
        /*0002*/ 	.short	(.L_446 - .L_445)
.L_445:
        /*0004*/ 	.word	0x00000082


	//----- nvinfo : EIATTR_KPARAM_INFO
	.align		4
.L_446:
        /*0008*/ 	.byte	0x04, 0x17
        /*000a*/ 	.short	(.L_448 - .L_447)
.L_447:
        /*000c*/ 	.word	0x00000000
        /*0010*/ 	.short	0x0000
        /*0012*/ 	.short	0x0000
        /*0014*/ 	.byte	0x00, 0xf0, 0x41, 0x07


	//----- nvinfo : EIATTR_SPARSE_MMA_MASK
	.align		4
.L_448:
        /*0018*/ 	.byte	0x03, 0x50
        /*001a*/ 	.short	0x0000


	//----- nvinfo : EIATTR_MAXREG_COUNT
	.align		4
        /*001c*/ 	.byte	0x03, 0x1b
        /*001e*/ 	.short	0x00ff


	//----- nvinfo : EIATTR_NUM_BARRIERS
	.align		4
        /*0020*/ 	.byte	0x02, 0x4c
        /*0022*/ 	.byte	0x01
	.zero		1


	//----- nvinfo : EIATTR_MERCURY_ISA_VERSION
	.align		4
        /*0024*/ 	.byte	0x03, 0x5f
        /*0026*/ 	.short	0x0101


	//----- nvinfo : EIATTR_COOP_GROUP_MASK_REGIDS
	.align		4
        /*0028*/ 	.byte	0x04, 0x29
        /*002a*/ 	.short	(.L_450 - .L_449)


	//   ....[0]....
.L_449:
        /*002c*/ 	.word	0xffffffff


	//   ....[1]....
        /*0030*/ 	.word	0xffffffff


	//   ....[2]....
        /*0034*/ 	.word	0xffffffff


	//   ....[3]....
        /*0038*/ 	.word	0xffffffff


	//   ....[4]....
        /*003c*/ 	.word	0xffffffff


	//   ....[5]....
        /*0040*/ 	.word	0xffffffff


	//   ....[6]....
        /*0044*/ 	.word	0xffffffff


	//   ....[7]....
        /*0048*/ 	.word	0xffffffff


	//----- nvinfo : EIATTR_COOP_GROUP_INSTR_OFFSETS
	.align		4
.L_450:
        /*004c*/ 	.byte	0x04, 0x28
        /*004e*/ 	.short	(.L_452 - .L_451)


	//   ....[0]....
.L_451:
        /*0050*/ 	.word	0x000016f0


	//   ....[1]....
        /*0054*/ 	.word	0x00001710


	//   ....[2]....
        /*0058*/ 	.word	0x00001750


	//   ....[3]....
        /*005c*/ 	.word	0x000017c0


	//   ....[4]....
        /*0060*/ 	.word	0x000019a0


	//   ....[5]....
        /*0064*/ 	.word	0x00001a00


	//   ....[6]....
        /*0068*/ 	.word	0x00001aa0


	//   ....[7]....
        /*006c*/ 	.word	0x00001bf0


	//----- nvinfo : EIATTR_EXIT_INSTR_OFFSETS
	.align		4
.L_452:
        /*0070*/ 	.byte	0x04, 0x1c
        /*0072*/ 	.short	(.L_454 - .L_453)


	//   ....[0]....
.L_453:
        /*0074*/ 	.word	0x000041d0


	//   ....[1]....
        /*0078*/ 	.word	0x000047f0


	//   ....[2]....
        /*007c*/ 	.word	0x00004880


	//----- nvinfo : EIATTR_CRS_STACK_SIZE
	.align		4
.L_454:
        /*0080*/ 	.byte	0x04, 0x1e
        /*0082*/ 	.short	(.L_456 - .L_455)
.L_455:
        /*0084*/ 	.word	0x00000000


	//----- nvinfo : EIATTR_CBANK_PARAM_SIZE
	.align		4
.L_456:
        /*0088*/ 	.byte	0x03, 0x19
        /*008a*/ 	.short	0x01d0


	//----- nvinfo : EIATTR_PARAM_CBANK
	.align		4
        /*008c*/ 	.byte	0x04, 0x0a
        /*008e*/ 	.short	(.L_458 - .L_457)
	.align		4
.L_457:
        /*0090*/ 	.word	index@(.nv.constant0._ZN5flash32flash_fwd_splitkv_combine_kernelI23Flash_fwd_kernel_traitsILi192ELi64ELi64ELi4ELb0ELb0EN7cutlass6half_tE19Flash_kernel_traitsILi192ELi64ELi64ELi4ES3_EELi8ELi5ELb0EEEvNS_16Flash_fwd_paramsE)
        /*0094*/ 	.short	0x0210
        /*0096*/ 	.short	0x01d0


	//----- nvinfo : EIATTR_SW_WAR
	.align		4
.L_458:
        /*0098*/ 	.byte	0x04, 0x36
        /*009a*/ 	.short	(.L_460 - .L_459)
.L_459:
        /*009c*/ 	.word	0x00000008
.L_460:


//--------------------- .nv.info._ZN5flash32flash_fwd_splitkv_combine_kernelI23Flash_fwd_kernel_traitsILi192ELi64ELi64ELi4ELb0ELb0EN7cutlass6half_tE19Flash_kernel_traitsILi192ELi64ELi64ELi4ES3_EELi8ELi4ELb0EEEvNS_16Flash_fwd_paramsE --------------------------
	.section	.nv.info._ZN5flash32flash_fwd_splitkv_combine_kernelI23Flash_fwd_kernel_traitsILi192ELi64ELi64ELi4ELb0ELb0EN7cutlass6half_tE19Flash_kernel_traitsILi192ELi64ELi64ELi4ES3_EELi8ELi4ELb0EEEvNS_16Flash_fwd_paramsE,"",@"SHT_CUDA_INFO"
	.sectionflags	@""
	.align	4


	//----- nvinfo : EIATTR_CUDA_API_VERSION
	.align		4
        /*0000*/ 	.byte	0x04, 0x37
        /*0002*/ 	.short	(.L_462 - .L_461)
.L_461:
        /*0004*/ 	.word	0x00000082


	//----- nvinfo : EIATTR_KPARAM_INFO
	.align		4
.L_462:
        /*0008*/ 	.byte	0x04, 0x17
        /*000a*/ 	.short	(.L_464 - .L_463)
.L_463:
        /*000c*/ 	.word	0x00000000
        /*0010*/ 	.short	0x0000
        /*0012*/ 	.short	0x0000
        /*0014*/ 	.byte	0x00, 0xf0, 0x41, 0x07


	//----- nvinfo : EIATTR_SPARSE_MMA_MASK
	.align		4
.L_464:
        /*0018*/ 	.byte	0x03, 0x50
        /*001a*/ 	.short	0x0000


	//----- nvinfo : EIATTR_MAXREG_COUNT
	.align		4
        /*001c*/ 	.byte	0x03, 0x1b
        /*001e*/ 	.short	0x00ff


	//----- nvinfo : EIATTR_NUM_BARRIERS
	.align		4
        /*0020*/ 	.byte	0x02, 0x4c
        /*0022*/ 	.byte	0x01
	.zero		1


	//----- nvinfo : EIATTR_MERCURY_ISA_VERSION
	.align		4
        /*0024*/ 	.byte	0x03, 0x5f
        /*0026*/ 	.short	0x0101


	//----- nvinfo : EIATTR_COOP_GROUP_MASK_REGIDS
	.align		4
        /*0028*/ 	.byte	0x04, 0x29
        /*002a*/ 	.short	(.L_466 - .L_465)


	//   ....[0]....
.L_465:
        /*002c*/ 	.word	0xffffffff


	//   ....[1]....
        /*0030*/ 	.word	0xffffffff


	//   ....[2]....
        /*0034*/ 	.word	0xffffffff


	//   ....[3]....
        /*0038*/ 	.word	0xffffffff


	//   ....[4]....
        /*003c*/ 	.word	0xffffffff


	//   ....[5]....
        /*0040*/ 	.word	0xffffffff


	//   ....[6]....
        /*0044*/ 	.word	0xffffffff


	//   ....[7]....
        /*0048*/ 	.word	0xffffffff


	//----- nvinfo : EIATTR_COOP_GROUP_INSTR_OFFSETS
	.align		4
.L_466:
        /*004c*/ 	.byte	0x04, 0x28
        /*004e*/ 	.short	(.L_468 - .L_467)


	//   ....[0]....
.L_467:
        /*0050*/ 	.word	0x00001810


	//   ....[1]....
        /*0054*/ 	.word	0x00001870


	//   ....[2]....
        /*0058*/ 	.word	0x000018e0


	//   ....[3]....
        /*005c*/ 	.word	0x00001920


	//   ....[4]....
        /*0060*/ 	.word	0x00001a40


	//   ....[5]....
        /*0064*/ 	.word	0x00001b20


	//   ....[6]....
        /*0068*/ 	.word	0x00001be0


	//   ....[7]....
        /*006c*/ 	.word	0x00001d00


	//----- nvinfo : EIATTR_EXIT_INSTR_OFFSETS
	.align		4
.L_468:
        /*0070*/ 	.byte	0x04, 0x1c
        /*0072*/ 	.short	(.L_470 - .L_469)


	//   ....[0]....
.L_469:
        /*0074*/ 	.word	0x000041b0


	//   ....[1]....
        /*0078*/ 	.word	0x000047d0


	//   ....[2]....
        /*007c*/ 	.word	0x00004860


	//----- nvinfo : EIATTR_CRS_STACK_SIZE
	.align		4
.L_470:
        /*0080*/ 	.byte	0x04, 0x1e
        /*0082*/ 	.short	(.L_472 - .L_471)
.L_471:
        /*0084*/ 	.word	0x00000000


	//----- nvinfo : EIATTR_CBANK_PARAM_SIZE
	.align		4
.L_472:
        /*0088*/ 	.byte	0x03, 0x19
        /*008a*/ 	.short	0x01d0


	//----- nvinfo : EIATTR_PARAM_CBANK
	.align		4
        /*008c*/ 	.byte	0x04, 0x0a
        /*008e*/ 	.short	(.L_474 - .L_473)
	.align		4
.L_473:
        /*0090*/ 	.word	index@(.nv.constant0._ZN5flash32flash_fwd_splitkv_combine_kernelI23Flash_fwd_kernel_traitsILi192ELi64ELi64ELi4ELb0ELb0EN7cutlass6half_tE19Flash_kernel_traitsILi192ELi64ELi64ELi4ES3_EELi8ELi4ELb0EEEvNS_16Flash_fwd_paramsE)
        /*0094*/ 	.short	0x0210
        /*0096*/ 	.short	0x01d0


	//----- nvinfo : EIATTR_SW_WAR
	.align		4
.L_474:
        /*0098*/ 	.byte	0x04, 0x36
        /*009a*/ 	.short	(.L_476 - .L_475)
.L_475:
        /*009c*/ 	.word	0x00000008
.L_476:


//--------------------- .nv.info._ZN5flash32flash_fwd_splitkv_combine_kernelI23Flash_fwd_kernel_traitsILi192ELi64ELi64ELi4ELb0ELb0EN7cutlass6half_tE19Flash_kernel_traitsILi192ELi64ELi64ELi4ES3_EELi8ELi3ELb0EEEvNS_16Flash_fwd_paramsE --------------------------
	.section	.nv.info._ZN5flash32flash_fwd_splitkv_combine_kernelI23Flash_fwd_kernel_traitsILi192ELi64ELi64ELi4ELb0ELb0EN7cutlass6half_tE19Flash_kernel_traitsILi192ELi64ELi64ELi4ES3_EELi8ELi3ELb0EEEvNS_16Flash_fwd_paramsE,"",@"SHT_CUDA_INFO"
	.sectionflags	@""
	.align	4


	//----- nvinfo : EIATTR_CUDA_API_VERSION
	.align		4
        /*0000*/ 	.byte	0x04, 0x37
        /*0002*/ 	.short	(.L_478 - .L_477)
.L_477:
        /*0004*/ 	.word	0x00000082


	//----- nvinfo : EIATTR_KPARAM_INFO
	.align		4
.L_478:
        /*0008*/ 	.byte	0x04, 0x17
        /*000a*/ 	.short	(.L_480 - .L_479)
.L_479:
        /*000c*/ 	.word	0x00000000
        /*0010*/ 	.short	0x0000
        /*0012*/ 	.short	0x0000
        /*0014*/ 	.byte	0x00, 0xf0, 0x41, 0x07


	//----- nvinfo : EIATTR_SPARSE_MMA_MASK
	.align		4
.L_480:
        /*0018*/ 	.byte	0x03, 0x50
        /*001a*/ 	.short	0x0000


	//----- nvinfo : EIATTR_MAXREG_COUNT
	.align		4
        /*001c*/ 	.byte	0x03, 0x1b
        /*001e*/ 	.short	0x00ff


	//----- nvinfo : EIATTR_NUM_BARRIERS
	.align		4
        /*0020*/ 	.byte	0x02, 0x4c
        /*0022*/ 	.byte	0x01
	.zero		1


	//----- nvinfo : EIATTR_MERCURY_ISA_VERSION
	.align		4
        /*0024*/ 	.byte	0x03, 0x5f
        /*0026*/ 	.short	0x0101


	//----- nvinfo : EIATTR_COOP_GROUP_MASK_REGIDS
	.align		4
        /*0028*/ 	.byte	0x04, 0x29
        /*002a*/ 	.short	(.L_482 - .L_481)


	//   ....[0]....
.L_481:
        /*002c*/ 	.word	0xffffffff


	//   ....[1]....
        /*0030*/ 	.word	0xffffffff


	//   ....[2]....
        /*0034*/ 	.word	0xffffffff


	//   ....[3]....
        /*0038*/ 	.word	0xffffffff


	//   ....[4]....
        /*003c*/ 	.word	0xffffffff


	//   ....[5]....
        /*0040*/ 	.word	0xffffffff


	//----- nvinfo : EIATTR_COOP_GROUP_INSTR_OFFSETS
	.align		4
.L_482:
        /*0044*/ 	.byte	0x04, 0x28
        /*0046*/ 	.short	(.L_484 - .L_483)


	//   ....[0]....
.L_483:
        /*0048*/ 	.word	0x00001880


	//   ....[1]....
        /*004c*/ 	.word	0x000018b0


	//   ....[2]....
        /*0050*/ 	.word	0x00001910


	//   ....[3]....
        /*0054*/ 	.word	0x00001a60


	//   ....[4]....
        /*0058*/ 	.word	0x00001ab0


	//   ....[5]....
        /*005c*/ 	.word	0x00001ba0


	//----- nvinfo : EIATTR_EXIT_INSTR_OFFSETS
	.align		4
.L_484:
        /*0060*/ 	.byte	0x04, 0x1c
        /*0062*/ 	.short	(.L_486 - .L_485)


	//   ....[0]....
.L_485:
        /*0064*/ 	.word	0x000040c0


	//   ....[1]....
        /*0068*/ 	.word	0x000046e0


	//   ....[2]....
        /*006c*/ 	.word	0x00004770


	//----- nvinfo : EIATTR_CRS_STACK_SIZE
	.align		4
.L_486:
        /*0070*/ 	.byte	0x04, 0x1e
        /*0072*/ 	.short	(.L_488 - .L_487)
.L_487:
        /*0074*/ 	.word	0x00000000


	//----- nvinfo : EIATTR_CBANK_PARAM_SIZE
	.align		4
.L_488:
        /*0078*/ 	.byte	0x03, 0x19
        /*007a*/ 	.short	0x01d0


	//----- nvinfo : EIATTR_PARAM_CBANK
	.align		4
        /*007c*/ 	.byte	0x04, 0x0a
        /*007e*/ 	.short	(.L_490 - .L_489)
	.align		4
.L_489:
        /*0080*/ 	.word	index@(.nv.constant0._ZN5flash32flash_fwd_splitkv_combine_kernelI23Flash_fwd_kernel_traitsILi192ELi64ELi64ELi4ELb0ELb0EN7cutlass6half_tE19Flash_kernel_traitsILi192ELi64ELi64ELi4ES3_EELi8ELi3ELb0EEEvNS_16Flash_fwd_paramsE)
        /*0084*/ 	.short	0x0210
        /*0086*/ 	.short	0x01d0


	//----- nvinfo : EIATTR_SW_WAR
	.align		4
.L_490:
        /*0088*/ 	.byte	0x04, 0x36
        /*008a*/ 	.short	(.L_492 - .L_491)
.L_491:
        /*008c*/ 	.word	0x00000008
.L_492:


//--------------------- .nv.info._ZN5flash32flash_fwd_splitkv_combine_kernelI23Flash_fwd_kernel_traitsILi192ELi64ELi64ELi4ELb0ELb0EN7cutlass6half_tE19Flash_kernel_traitsILi192ELi64ELi64ELi4ES3_EELi8ELi2ELb0EEEvNS_16Flash_fwd_paramsE --------------------------
	.section	.nv.info._ZN5flash32flash_fwd_splitkv_combine_kernelI23Flash_fwd_kernel_traitsILi192ELi64ELi64ELi4ELb0ELb0EN7cutlass6half_tE19Flash_kernel_traitsILi192ELi64ELi64ELi4ES3_EELi8ELi2ELb0EEEvNS_16Flash_fwd_paramsE,"",@"SHT_CUDA_INFO"
	.sectionflags	@""
	.align	4


	//----- nvinfo : EIATTR_CUDA_API_VERSION
	.align		4
        /*0000*/ 	.byte	0x04, 0x37
        /*0002*/ 	.short	(.L_494 - .L_493)
.L_493:
        /*0004*/ 	.word	0x00000082


	//----- nvinfo : EIATTR_KPARAM_INFO
	.align		4
.L_494:
        /*0008*/ 	.byte	0x04, 0x17
        /*000a*/ 	.short	(.L_496 - .L_495)
.L_495:
        /*000c*/ 	.word	0x00000000
        /*0010*/ 	.short	0x0000
        /*0012*/ 	.short	0x0000
        /*0014*/ 	.byte	0x00, 0xf0, 0x41, 0x07


	//----- nvinfo : EIATTR_SPARSE_MMA_MASK
	.align		4
.L_496:
        /*0018*/ 	.byte	0x03, 0x50
        /*001a*/ 	.short	0x0000


	//----- nvinfo : EIATTR_MAXREG_COUNT
	.align		4
        /*001c*/ 	.byte	0x03, 0x1b
        /*001e*/ 	.short	0x00ff


	//----- nvinfo : EIATTR_NUM_BARRIERS
	.align		4
        /*0020*/ 	.byte	0x02, 0x4c
        /*0022*/ 	.byte	0x01
	.zero		1


	//----- nvinfo : EIATTR_MERCURY_ISA_VERSION
	.align		4
        /*0024*/ 	.byte	0x03, 0x5f
        /*0026*/ 	.short	0x0101


	//----- nvinfo : EIATTR_COOP_GROUP_MASK_REGIDS
	.align		4
        /*0028*/ 	.byte	0x04, 0x29
        /*002a*/ 	.short	(.L_498 - .L_497)


	//   ....[0]....
.L_497:
        /*002c*/ 	.word	0xffffffff


	//   ....[1]....
        /*0030*/ 	.word	0xffffffff


	//   ....[2]....
        /*0034*/ 	.word	0xffffffff


	//   ....[3]....
        /*0038*/ 	.word	0xffffffff


	//----- nvinfo : EIATTR_COOP_GROUP_INSTR_OFFSETS
	.align		4
.L_498:
        /*003c*/ 	.byte	0x04, 0x28
        /*003e*/ 	.short	(.L_500 - .L_499)


	//   ....[0]....
.L_499:
        /*0040*/ 	.word	0x00001800


	//   ....[1]....
        /*0044*/ 	.word	0x00001880


	//   ....[2]....
        /*0048*/ 	.word	0x00001a80


	//   ....[3]....
        /*004c*/ 	.word	0x00001bd0


	//----- nvinfo : EIATTR_EXIT_INSTR_OFFSETS
	.align		4
.L_500:
        /*0050*/ 	.byte	0x04, 0x1c
        /*0052*/ 	.short	(.L_502 - .L_501)


	//   ....[0]....
.L_501:
        /*0054*/ 	.word	0x00004130


	//   ....[1]....
        /*0058*/ 	.word	0x00004750


	//   ....[2]....
        /*005c*/ 	.word	0x000047e0


	//----- nvinfo : EIATTR_CRS_STACK_SIZE
	.align		4
.L_502:
        /*0060*/ 	.byte	0x04, 0x1e
        /*0062*/ 	.short	(.L_504 - .L_503)
.L_503:
        /*0064*/ 	.word	0x00000000


	//----- nvinfo : EIATTR_CBANK_PARAM_SIZE
	.align		4
.L_504:
        /*0068*/ 	.byte	0x03, 0x19
        /*006a*/ 	.short	0x01d0


	//----- nvinfo : EIATTR_PARAM_CBANK
	.align		4
        /*006c*/ 	.byte	0x04, 0x0a
        /*006e*/ 	.short	(.L_506 - .L_505)
	.align		4
.L_505:
        /*0070*/ 	.word	index@(.nv.constant0._ZN5flash32flash_fwd_splitkv_combine_kernelI23Flash_fwd_kernel_traitsILi192ELi64ELi64ELi4ELb0ELb0EN7cutlass6half_tE19Flash_kernel_traitsILi192ELi64ELi64ELi4ES3_EELi8ELi2ELb0EEEvNS_16Flash_fwd_paramsE)
        /*0074*/ 	.short	0x0210
        /*0076*/ 	.short	0x01d0


	//----- nvinfo : EIATTR_SW_WAR
	.align		4
.L_506:
        /*0078*/ 	.byte	0x04, 0x36
        /*007a*/ 	.short	(.L_508 - .L_507)
.L_507:
        /*007c*/ 	.word	0x00000008
.L_508:


//--------------------- .nv.info._ZN5flash32flash_fwd_splitkv_combine_kernelI23Flash_fwd_kernel_traitsILi192ELi64ELi64ELi4ELb0ELb0EN7cutlass6half_tE19Flash_kernel_traitsILi192ELi64ELi64ELi4ES3_EELi8ELi1ELb0EEEvNS_16Flash_fwd_paramsE --------------------------
	.section	.nv.info._ZN5flash32flash_fwd_splitkv_combine_kernelI23Flash_fwd_kernel_traitsILi192ELi64ELi64ELi4ELb0ELb0EN7cutlass6half_tE19Flash_kernel_traitsILi192ELi64ELi64ELi4ES3_EELi8ELi1ELb0EEEvNS_16Flash_fwd_paramsE,"",@"SHT_CUDA_INFO"
	.sectionflags	@""
	.align	4


	//----- nvinfo : EIATTR_CUDA_API_VERSION
	.align		4
        /*0000*/ 	.byte	0x04, 0x37
        /*0002*/ 	.short	(.L_510 - .L_509)
.L_509:
        /*0004*/ 	.word	0x00000082


	//----- nvinfo : EIATTR_KPARAM_INFO
	.align		4
.L_510:
        /*0008*/ 	.byte	0x04, 0x17
        /*000a*/ 	.short	(.L_512 - .L_511)
.L_511:
        /*000c*/ 	.word	0x00000000
        /*0010*/ 	.short	0x0000
        /*0012*/ 	.short	0x0000
        /*0014*/ 	.byte	0x00, 0xf0, 0x41, 0x07


	//----- nvinfo : EIATTR_SPARSE_MMA_MASK
	.align		4
.L_512:
        /*0018*/ 	.byte	0x03, 0x50
        /*001a*/ 	.short	0x0000


	//----- nvinfo : EIATTR_MAXREG_COUNT
	.align		4
        /*001c*/ 	.byte	0x03, 0x1b
        /*001e*/ 	.short	0x00ff


	//----- nvinfo : EIATTR_NUM_BARRIERS
	.align		4
        /*0020*/ 	.byte	0x02, 0x4c
        /*0022*/ 	.byte	0x01
	.zero		1


	//----- nvinfo : EIATTR_MERCURY_ISA_VERSION
	.align		4
        /*0024*/ 	.byte	0x03, 0x5f
        /*0026*/ 	.short	0x0101


	//----- nvinfo : EIATTR_COOP_GROUP_MASK_REGIDS
	.align		4
        /*0028*/ 	.byte	0x04, 0x29
        /*002a*/ 	.short	(.L_514 - .L_513)


	//   ....[0]....
.L_513:
        /*002c*/ 	.word	0xffffffff


	//   ....[1]....
        /*0030*/ 	.word	0xffffffff


	//----- nvinfo : EIATTR_COOP_GROUP_INSTR_OFFSETS
	.align		4
.L_514:
        /*0034*/ 	.byte	0x04, 0x28
        /*0036*/ 	.short	(.L_516 - .L_515)


	//   ....[0]....
.L_515:
        /*0038*/ 	.word	0x00001860


	//   ....[1]....
        /*003c*/ 	.word	0x00001af0


	//----- nvinfo : EIATTR_EXIT_INSTR_OFFSETS
	.align		4
.L_516:
        /*0040*/ 	.byte	0x04, 0x1c
        /*0042*/ 	.short	(.L_518 - .L_517)


	//   ....[0]....
.L_517:
        /*0044*/ 	.word	0x00004110


	//   ....[1]....
        /*0048*/ 	.word	0x00004730


	//   ....[2]....
        /*004c*/ 	.word	0x000047c0


	//----- nvinfo : EIATTR_CRS_STACK_SIZE
	.align		4
.L_518:
        /*0050*/ 	.byte	0x04, 0x1e
        /*0052*/ 	.short	(.L_520 - .L_519)
.L_519:
        /*0054*/ 	.word	0x00000000


	//----- nvinfo : EIATTR_CBANK_PARAM_SIZE
	.align		4
.L_520:
        /*0058*/ 	.byte	0x03, 0x19
        /*005a*/ 	.short	0x01d0


	//----- nvinfo : EIATTR_PARAM_CBANK
	.align		4
        /*005c*/ 	.byte	0x04, 0x0a
        /*005e*/ 	.short	(.L_522 - .L_521)
	.align		4
.L_521:
        /*0060*/ 	.word	index@(.nv.constant0._ZN5flash32flash_fwd_splitkv_combine_kernelI23Flash_fwd_kernel_traitsILi192ELi64ELi64ELi4ELb0ELb0EN7cutlass6half_tE19Flash_kernel_traitsILi192ELi64ELi64ELi4ES3_EELi8ELi1ELb0EEEvNS_16Flash_fwd_paramsE)
        /*0064*/ 	.short	0x0210
        /*0066*/ 	.short	0x01d0


	//----- nvinfo : EIATTR_SW_WAR
	.align		4
.L_522:
        /*0068*/ 	.byte	0x04, 0x36
        /*006a*/ 	.short	(.L_524 - .L_523)
.L_523:
        /*006c*/ 	.word	0x00000008
.L_524:


//--------------------- .nv.info._ZN5flash32flash_fwd_splitkv_combine_kernelI23Flash_fwd_kernel_traitsILi192ELi64ELi64ELi4ELb0ELb0EN7cutlass6half_tE19Flash_kernel_traitsILi192ELi64ELi64ELi4ES3_EELi8ELi7ELb1EEEvNS_16Flash_fwd_paramsE --------------------------
	.section	.nv.info._ZN5flash32flash_fwd_splitkv_combine_kernelI23Flash_fwd_kernel_traitsILi192ELi64ELi64ELi4ELb0ELb0EN7cutlass6half_tE19Flash_kernel_traitsILi192ELi64ELi64ELi4ES3_EELi8ELi7ELb1EEEvNS_16Flash_fwd_paramsE,"",@"SHT_CUDA_INFO"
	.sectionflags	@""
	.align	4


	//----- nvinfo : EIATTR_CUDA_API_VERSION
	.align		4
        /*0000*/ 	.byte	0x04, 0x37
        /*0002*/ 	.short	(.L_526 - .L_525)
.L_525:
        /*0004*/ 	.word	0x00000082


	//----- nvinfo : EIATTR_KPARAM_INFO
	.align		4
.L_526:
        /*0008*/ 	.byte	0x04, 0x17
        /*000a*/ 	.short	(.L_528 - .L_527)
.L_527:
        /*000c*/ 	.word	0x00000000
        /*0010*/ 	.short	0x0000
        /*0012*/ 	.short	0x0000
        /*0014*/ 	.byte	0x00, 0xf0, 0x41, 0x07


	//----- nvinfo : EIATTR_SPARSE_MMA_MASK
	.align		4
.L_528:
        /*0018*/ 	.byte	0x03, 0x50
        /*001a*/ 	.short	0x0000


	//----- nvinfo : EIATTR_MAXREG_COUNT
	.align		4
        /*001c*/ 	.byte	0x03, 0x1b
        /*001e*/ 	.short	0x00ff


	//----- nvinfo : EIATTR_NUM_BARRIERS
	.align		4
        /*0020*/ 	.byte	0x02, 0x4c
        /*0022*/ 	.byte	0x01
	.zero		1


	//----- nvinfo : EIATTR_MERCURY_ISA_VERSION
	.align		4
        /*0024*/ 	.byte	0x03, 0x5f
        /*0026*/ 	.short	0x0101


	//----- nvinfo : EIATTR_COOP_GROUP_MASK_REGIDS
	.align		4
        /*0028*/ 	.byte	0x04, 0x29
        /*002a*/ 	.short	(.L_530 - .L_529)


	//   ....[0]....
.L_529:
        /*002c*/ 	.word	0xffffffff


	//   ....[1]....
        /*0030*/ 	.word	0xffffffff


	//   ....[2]....
        /*0034*/ 	.word	0xffffffff


	//   ....[3]....
        /*0038*/ 	.word	0xffffffff


	//   ....[4]....
        /*003c*/ 	.word	0xffffffff


	//   ....[5]....
        /*0040*/ 	.word	0xffffffff


	//   ....[6]....
        /*0044*/ 	.word	0xffffffff


	//   ....[7]....
        /*0048*/ 	.word	0xffffffff


	//----- nvinfo : EIATTR_COOP_GROUP_INSTR_OFFSETS
	.align		4
.L_530:
        /*004c*/ 	.byte	0x04, 0x28
        /*004e*/ 	.short	(.L_532 - .L_531)


	//   ....[0]....
.L_531:
        /*0050*/ 	.word	0x00002020


	//   ....[1]....
        /*0054*/ 	.word	0x00002040


	//   ....[2]....
        /*0058*/ 	.word	0x00002060


	//   ....[3]....
        /*005c*/ 	.word	0x00002080


	//   ....[4]....
        /*0060*/ 	.word	0x00002310


	//   ....[5]....
        /*0064*/ 	.word	0x000023a0


	//   ....[6]....
        /*0068*/ 	.word	0x00002480


	//   ....[7]....
        /*006c*/ 	.word	0x00002560


	//----- nvinfo : EIATTR_EXIT_INSTR_OFFSETS
	.align		4
.L_532:
        /*0070*/ 	.byte	0x04, 0x1c
        /*0072*/ 	.short	(.L_534 - .L_533)


	//   ....[0]....
.L_533:
        /*0074*/ 	.word	0x00005360


	//   ....[1]....
        /*0078*/ 	.word	0x00005970


	//----- nvinfo : EIATTR_CRS_STACK_SIZE
	.align		4
.L_534:
        /*007c*/ 	.byte	0x04, 0x1e
        /*007e*/ 	.short	(.L_536 - .L_535)
.L_535:
        /*0080*/ 	.word	0x00000000


	//----- nvinfo : EIATTR_CBANK_PARAM_SIZE
	.align		4
.L_536:
        /*0084*/ 	.byte	0x03, 0x19
        /*0086*/ 	.short	0x01d0


	//----- nvinfo : EIATTR_PARAM_CBANK
	.align		4
        /*0088*/ 	.byte	0x04, 0x0a
        /*008a*/ 	.short	(.L_538 - .L_537)
	.align		4
.L_537:
        /*008c*/ 	.word	index@(.nv.constant0._ZN5flash32flash_fwd_splitkv_combine_kernelI23Flash_fwd_kernel_traitsILi192ELi64ELi64ELi4ELb0ELb0EN7cutlass6half_tE19Flash_kernel_traitsILi192ELi64ELi64ELi4ES3_EELi8ELi7ELb1EEEvNS_16Flash_fwd_paramsE)
        /*0090*/ 	.short	0x0210
        /*0092*/ 	.short	0x01d0


	//----- nvinfo : EIATTR_SW_WAR
	.align		4
.L_538:
        /*0094*/ 	.byte	0x04, 0x36
        /*0096*/ 	.short	(.L_540 - .L_539)
.L_539:
        /*0098*/ 	.word	0x00000008
.L_540:


//--------------------- .nv.info._ZN5flash32flash_fwd_splitkv_combine_kernelI23Flash_fwd_kernel_traitsILi192ELi64ELi64ELi4ELb0ELb0EN7cutlass6half_tE19Flash_kernel_traitsILi192ELi64ELi64ELi4ES3_EELi8ELi6ELb1EEEvNS_16Flash_fwd_paramsE --------------------------
	.section	.nv.info._ZN5flash32flash_fwd_splitkv_combine_kernelI23Flash_fwd_kernel_traitsILi192ELi64ELi64ELi4ELb0ELb0EN7cutlass6half_tE19Flash_kernel_traitsILi192ELi64ELi64ELi4ES3_EELi8ELi6ELb1EEEvNS_16Flash_fwd_paramsE,"",@"SHT_CUDA_INFO"
	.sectionflags	@""
	.align	4


	//----- nvinfo : EIATTR_CUDA_API_VERSION
	.align		4
        /*0000*/ 	.byte	0x04, 0x37
        /*0002*/ 	.short	(.L_542 - .L_541)
.L_541:
        /*0004*/ 	.word	0x00000082


	//----- nvinfo : EIATTR_KPARAM_INFO
	.align		4
.L_542:
        /*0008*/ 	.byte	0x04, 0x17
        /*000a*/ 	.short	(.L_544 - .L_543)
.L_543:
        /*000c*/ 	.word	0x00000000
        /*0010*/ 	.short	0x0000
        /*0012*/ 	.short	0x0000
        /*0014*/ 	.byte	0x00, 0xf0, 0x41, 0x07


	//----- nvinfo : EIATTR_SPARSE_MMA_MASK
	.align		4
.L_544:
        /*0018*/ 	.byte	0x03, 0x50
        /*001a*/ 	.short	0x0000


	//----- nvinfo : EIATTR_MAXREG_COUNT
	.align		4
        /*001c*/ 	.byte	0x03, 0x1b
        /*001e*/ 	.short	0x00ff


	//----- nvinfo : EIATTR_NUM_BARRIERS
	.align		4
        /*0020*/ 	.byte	0x02, 0x4c
        /*0022*/ 	.byte	0x01
	.zero		1


	//----- nvinfo : EIATTR_MERCURY_ISA_VERSION
	.align		4
        /*0024*/ 	.byte	0x03, 0x5f
        /*0026*/ 	.short	0x0101


	//----- nvinfo : EIATTR_COOP_GROUP_MASK_REGIDS
	.align		4
        /*0028*/ 	.byte	0x04, 0x29
        /*002a*/ 	.short	(.L_546 - .L_545)


	//   ....[0]....
.L_545:
        /*002c*/ 	.word	0xffffffff


	//   ....[1]....
        /*0030*/ 	.word	0xffffffff


	//   ....[2]....
        /*0034*/ 	.word	0xffffffff


	//   ....[3]....
        /*0038*/ 	.word	0xffffffff


	//   ....[4]....
        /*003c*/ 	.word	0xffffffff


	//   ....[5]....
        /*0040*/ 	.word	0xffffffff


	//   ....[6]....
        /*0044*/ 	.word	0xffffffff


	//   ....[7]....
        /*0048*/ 	.word	0xffffffff


	//----- nvinfo : EIATTR_COOP_GROUP_INSTR_OFFSETS
	.align		4
.L_546:
        /*004c*/ 	.byte	0x04, 0x28
        /*004e*/ 	.short	(.L_548 - .L_547)


	//   ....[0]....
.L_547:
        /*0050*/ 	.word	0x00001ba0


	//   ....[1]....
        /*0054*/ 	.word	0x00001bc0


	//   ....[2]....
        /*0058*/ 	.word	0x00001be0


	//   ....[3]....
        /*005c*/ 	.word	0x00001c00


	//   ....[4]....
        /*0060*/ 	.word	0x00001da0


	//   ....[5]....
        /*0064*/ 	.word	0x00001e30


	//   ....[6]....
        /*0068*/ 	.word	0x00001f00


	//   ....[7]....
        /*006c*/ 	.word	0x00001ff0


	//----- nvinfo : EIATTR_EXIT_INSTR_OFFSETS
	.align		4
.L_548:
        /*0070*/ 	.byte	0x04, 0x1c
        /*0072*/ 	.short	(.L_550 - .L_549)


	//   ....[0]....
.L_549:
        /*0074*/ 	.word	0x00004c60


	//   ....[1]....
        /*0078*/ 	.word	0x00005270


	//----- nvinfo : EIATTR_CRS_STACK_SIZE
	.align		4
.L_550:
        /*007c*/ 	.byte	0x04, 0x1e
        /*007e*/ 	.short	(.L_552 - .L_551)
.L_551:
        /*0080*/ 	.word	0x00000000


	//----- nvinfo : EIATTR_CBANK_PARAM_SIZE
	.align		4
.L_552:
        /*0084*/ 	.byte	0x03, 0x19
        /*0086*/ 	.short	0x01d0


	//----- nvinfo : EIATTR_PARAM_CBANK
	.align		4
        /*0088*/ 	.byte	0x04, 0x0a
        /*008a*/ 	.short	(.L_554 - .L_553)
	.align		4
.L_553:
        /*008c*/ 	.word	index@(.nv.constant0._ZN5flash32flash_fwd_splitkv_combine_kernelI23Flash_fwd_kernel_traitsILi192ELi64ELi64ELi4ELb0ELb0EN7cutlass6half_tE19Flash_kernel_traitsILi192ELi64ELi64ELi4ES3_EELi8ELi6ELb1EEEvNS_16Flash_fwd_paramsE)
        /*0090*/ 	.short	0x0210
        /*0092*/ 	.short	0x01d0


	//----- nvinfo : EIATTR_SW_WAR
	.align		4
.L_554:
        /*0094*/ 	.byte	0x04, 0x36
        /*0096*/ 	.short	(.L_556 - .L_555)
.L_555:
        /*0098*/ 	.word	0x00000008
.L_556:


//--------------------- .nv.info._ZN5flash32flash_fwd_splitkv_combine_kernelI23Flash_fwd_kernel_traitsILi192ELi64ELi64ELi4ELb0ELb0EN7cutlass6half_tE19Flash_kernel_traitsILi192ELi64ELi64ELi4ES3_EELi8ELi5ELb1EEEvNS_16Flash_fwd_paramsE --------------------------
	.section	.nv.info._ZN5flash32flash_fwd_splitkv_combine_kernelI23Flash_fwd_kernel_traitsILi192ELi64ELi64ELi4ELb0ELb0EN7cutlass6half_tE19Flash_kernel_traitsILi192ELi64ELi64ELi4ES3_EELi8ELi5ELb1EEEvNS_16Flash_fwd_paramsE,"",@"SHT_CUDA_INFO"
	.sectionflags	@""
	.align	4


	//----- nvinfo : EIATTR_CUDA_API_VERSION
	.align		4
        /*0000*/ 	.byte	0x04, 0x37
        /*0002*/ 	.short	(.L_558 - .L_557)
.L_557:
        /*0004*/ 	.word	0x00000082


	//----- nvinfo : EIATTR_KPARAM_INFO
	.align		4
.L_558:
        /*0008*/ 	.byte	0x04, 0x17
        /*000a*/ 	.short	(.L_560 - .L_559)
.L_559:
        /*000c*/ 	.word	0x00000000
        /*0010*/ 	.short	0x0000
        /*0012*/ 	.short	0x0000
        /*0014*/ 	.byte	0x00, 0xf0, 0x41, 0x07


	//----- nvinfo : EIATTR_SPARSE_MMA_MASK
	.align		4
.L_560:
        /*0018*/ 	.byte	0x03, 0x50
        /*001a*/ 	.short	0x0000


	//----- nvinfo : EIATTR_MAXREG_COUNT
	.align		4
        /*001c*/ 	.byte	0x03, 0x1b
        /*001e*/ 	.short	0x00ff


	//----- nvinfo : EIATTR_NUM_BARRIERS
	.align		4
        /*0020*/ 	.byte	0x02, 0x4c
        /*0022*/ 	.byte	0x01
	.zero		1


	//----- nvinfo : EIATTR_MERCURY_ISA_VERSION
	.align		4
        /*0024*/ 	.byte	0x03, 0x5f
        /*0026*/ 	.short	0x0101


	//----- nvinfo : EIATTR_COOP_GROUP_MASK_REGIDS
	.align		4
        /*0028*/ 	.byte	0x04, 0x29
        /*002a*/ 	.short	(.L_562 - .L_561)


	//   ....[0]....
.L_561:
        /*002c*/ 	.word	0xffffffff


	//   ....[1]....
        /*0030*/ 	.word	0xffffffff


	//   ....[2]....
        /*0034*/ 	.word	0xffffffff


	//   ....[3]....
        /*0038*/ 	.word	0xffffffff


	//   ....[4]....
        /*003c*/ 	.word	0xffffffff


	//   ....[5]....
        /*0040*/ 	.word	0xffffffff


	//   ....[6]....
        /*0044*/ 	.word	0xffffffff


	//   ....[7]....
        /*0048*/ 	.word	0xffffffff


	//----- nvinfo : EIATTR_COOP_GROUP_INSTR_OFFSETS
	.align		4
.L_562:
        /*004c*/ 	.byte	0x04, 0x28
        /*004e*/ 	.short	(.L_564 - .L_563)


	//   ....[0]....
.L_563:
        /*0050*/ 	.word	0x000016f0


	//   ....[1]....
        /*0054*/ 	.word	0x00001710


	//   ....[2]....
        /*0058*/ 	.word	0x00001750


	//   ....[3]....
        /*005c*/ 	.word	0x000017c0


	//   ....[4]....
        /*0060*/ 	.word	0x000019a0


	//   ....[5]....
        /*0064*/ 	.word	0x00001a00


	//   ....[6]....
        /*0068*/ 	.word	0x00001aa0


	//   ....[7]....
        /*006c*/ 	.word	0x00001bf0


	//----- nvinfo : EIATTR_EXIT_INSTR_OFFSETS
	.align		4
.L_564:
        /*0070*/ 	.byte	0x04, 0x1c
        /*0072*/ 	.short	(.L_566 - .L_565)


	//   ....[0]....
.L_565:
        /*0074*/ 	.word	0x000048b0


	//   ....[1]....
        /*0078*/ 	.word	0x00004ec0


	//----- nvinfo : EIATTR_CRS_STACK_SIZE
	.align		4
.L_566:
        /*007c*/ 	.byte	0x04, 0x1e
        /*007e*/ 	.short	(.L_568 - .L_567)
.L_567:
        /*0080*/ 	.word	0x00000000


	//----- nvinfo : EIATTR_CBANK_PARAM_SIZE
	.align		4
.L_568:
        /*0084*/ 	.byte	0x03, 0x19
        /*0086*/ 	.short	0x01d0


	//----- nvinfo : EIATTR_PARAM_CBANK
	.align		4
        /*0088*/ 	.byte	0x04, 0x0a
        /*008a*/ 	.short	(.L_570 - .L_569)
	.align		4
.L_569:
        /*008c*/ 	.word	index@(.nv.constant0._ZN5flash32flash_fwd_splitkv_combine_kernelI23Flash_fwd_kernel_traitsILi192ELi64ELi64ELi4ELb0ELb0EN7cutlass6half_tE19Flash_kernel_traitsILi192ELi64ELi64ELi4ES3_EELi8ELi5ELb1EEEvNS_16Flash_fwd_paramsE)
        /*0090*/ 	.short	0x0210
        /*0092*/ 	.short	0x01d0


	//----- nvinfo : EIATTR_SW_WAR
	.align		4
.L_570:
        /*0094*/ 	.byte	0x04, 0x36
        /*0096*/ 	.short	(.L_572 - .L_571)
.L_571:
        /*0098*/ 	.word	0x00000008
.L_572:


//--------------------- .nv.info._ZN5flash32flash_fwd_splitkv_combine_kernelI23Flash_fwd_kernel_traitsILi192ELi64ELi64ELi4ELb0ELb0EN7cutlass6half_tE19Flash_kernel_traitsILi192ELi64ELi64ELi4ES3_EELi8ELi4ELb1EEEvNS_16Flash_fwd_paramsE --------------------------
	.section	.nv.info._ZN5flash32flash_fwd_splitkv_combine_kernelI23Flash_fwd_kernel_traitsILi192ELi64ELi64ELi4ELb0ELb0EN7cutlass6half_tE19Flash_kernel_traitsILi192ELi64ELi64ELi4ES3_EELi8ELi4ELb1EEEvNS_16Flash_fwd_paramsE,"",@"SHT_CUDA_INFO"
	.sectionflags	@""
	.align	4


	//----- nvinfo : EIATTR_CUDA_API_VERSION
	.align		4
        /*0000*/ 	.byte	0x04, 0x37
        /*0002*/ 	.short	(.L_574 - .L_573)
.L_573:
        /*0004*/ 	.word	0x00000082


	//----- nvinfo : EIATTR_KPARAM_INFO
	.align		4
.L_574:
        /*0008*/ 	.byte	0x04, 0x17
        /*000a*/ 	.short	(.L_576 - .L_575)
.L_575:
        /*000c*/ 	.word	0x00000000
        /*0010*/ 	.short	0x0000
        /*0012*/ 	.short	0x0000
        /*0014*/ 	.byte	0x00, 0xf0, 0x41, 0x07


	//----- nvinfo : EIATTR_SPARSE_MMA_MASK
	.align		4
.L_576:
        /*0018*/ 	.byte	0x03, 0x50
        /*001a*/ 	.short	0x0000


	//----- nvinfo : EIATTR_MAXREG_COUNT
	.align		4
        /*001c*/ 	.byte	0x03, 0x1b
        /*001e*/ 	.short	0x00ff


	//----- nvinfo : EIATTR_NUM_BARRIERS
	.align		4
        /*0020*/ 	.byte	0x02, 0x4c
        /*0022*/ 	.byte	0x01
	.zero		1


	//----- nvinfo : EIATTR_MERCURY_ISA_VERSION
	.align		4
        /*0024*/ 	.byte	0x03, 0x5f
        /*0026*/ 	.short	0x0101


	//----- nvinfo : EIATTR_COOP_GROUP_MASK_REGIDS
	.align		4
        /*0028*/ 	.byte	0x04, 0x29
        /*002a*/ 	.short	(.L_578 - .L_577)


	//   ....[0]....
.L_577:
        /*002c*/ 	.word	0xffffffff


	//   ....[1]....
        /*0030*/ 	.word	0xffffffff


	//   ....[2]....
        /*0034*/ 	.word	0xffffffff


	//   ....[3]....
        /*0038*/ 	.word	0xffffffff


	//   ....[4]....
        /*003c*/ 	.word	0xffffffff


	//   ....[5]....
        /*0040*/ 	.word	0xffffffff


	//   ....[6]....
        /*0044*/ 	.word	0xffffffff


	//   ....[7]....
        /*0048*/ 	.word	0xffffffff


	//----- nvinfo : EIATTR_COOP_GROUP_INSTR_OFFSETS
	.align		4
.L_578:
        /*004c*/ 	.byte	0x04, 0x28
        /*004e*/ 	.short	(.L_580 - .L_579)


	//   ....[0]....
.L_579:
        /*0050*/ 	.word	0x00001810


	//   ....[1]....
        /*0054*/ 	.word	0x00001870


	//   ....[2]....
        /*0058*/ 	.word	0x000018e0


	//   ....[3]....
        /*005c*/ 	.word	0x00001920


	//   ....[4]....
        /*0060*/ 	.word	0x00001a40


	//   ....[5]....
        /*0064*/ 	.word	0x00001b20


	//   ....[6]....
        /*0068*/ 	.word	0x00001be0


	//   ....[7]....
        /*006c*/ 	.word	0x00001d00


	//----- nvinfo : EIATTR_EXIT_INSTR_OFFSETS
	.align		4
.L_580:
        /*0070*/ 	.byte	0x04, 0x1c
        /*0072*/ 	.short	(.L_582 - .L_581)


	//   ....[0]....
.L_581:
        /*0074*/ 	.word	0x000048b0


	//   ....[1]....
        /*0078*/ 	.word	0x00004ec0


	//----- nvinfo : EIATTR_CRS_STACK_SIZE
	.align		4
.L_582:
        /*007c*/ 	.byte	0x04, 0x1e
        /*007e*/ 	.short	(.L_584 - .L_583)
.L_583:
        /*0080*/ 	.word	0x00000000


	//----- nvinfo : EIATTR_CBANK_PARAM_SIZE
	.align		4
.L_584:
        /*0084*/ 	.byte	0x03, 0x19
        /*0086*/ 	.short	0x01d0


	//----- nvinfo : EIATTR_PARAM_CBANK
	.align		4
        /*0088*/ 	.byte	0x04, 0x0a
        /*008a*/ 	.short	(.L_586 - .L_585)
	.align		4
.L_585:
        /*008c*/ 	.word	index@(.nv.constant0._ZN5flash32flash_fwd_splitkv_combine_kernelI23Flash_fwd_kernel_traitsILi192ELi64ELi64ELi4ELb0ELb0EN7cutlass6half_tE19Flash_kernel_traitsILi192ELi64ELi64ELi4ES3_EELi8ELi4ELb1EEEvNS_16Flash_fwd_paramsE)
        /*0090*/ 	.short	0x0210
        /*0092*/ 	.short	0x01d0


	//----- nvinfo : EIATTR_SW_WAR
	.align		4
.L_586:
        /*0094*/ 	.byte	0x04, 0x36
        /*0096*/ 	.short	(.L_588 - .L_587)
.L_587:
        /*0098*/ 	.word	0x00000008
.L_588:


//--------------------- .nv.info._ZN5flash32flash_fwd_splitkv_combine_kernelI23Flash_fwd_kernel_traitsILi192ELi64ELi64ELi4ELb0ELb0EN7cutlass6half_tE19Flash_kernel_traitsILi192ELi64ELi64ELi4ES3_EELi8ELi3ELb1EEEvNS_16Flash_fwd_paramsE --------------------------
	.section	.nv.info._ZN5flash32flash_fwd_splitkv_combine_kernelI23Flash_fwd_kernel_traitsILi192ELi64ELi64ELi4ELb0ELb0EN7cutlass6half_tE19Flash_kernel_traitsILi192ELi64ELi64ELi4ES3_EELi8ELi3ELb1EEEvNS_16Flash_fwd_paramsE,"",@"SHT_CUDA_INFO"
	.sectionflags	@""
	.align	4


	//----- nvinfo : EIATTR_CUDA_API_VERSION
	.align		4
        /*0000*/ 	.byte	0x04, 0x37
        /*0002*/ 	.short	(.L_590 - .L_589)
.L_589:
        /*0004*/ 	.word	0x00000082


	//----- nvinfo : EIATTR_KPARAM_INFO
	.align		4
.L_590:
        /*0008*/ 	.byte	0x04, 0x17
        /*000a*/ 	.short	(.L_592 - .L_591)
.L_591:
        /*000c*/ 	.word	0x00000000
        /*0010*/ 	.short	0x0000
        /*0012*/ 	.short	0x0000
        /*0014*/ 	.byte	0x00, 0xf0, 0x41, 0x07


	//----- nvinfo : EIATTR_SPARSE_MMA_MASK
	.align		4
.L_592:
        /*0018*/ 	.byte	0x03, 0x50
        /*001a*/ 	.short	0x0000


	//----- nvinfo : EIATTR_MAXREG_COUNT
	.align		4
        /*001c*/ 	.byte	0x03, 0x1b
        /*001e*/ 	.short	0x00ff


	//----- nvinfo : EIATTR_NUM_BARRIERS
	.align		4
        /*0020*/ 	.byte	0x02, 0x4c
        /*0022*/ 	.byte	0x01
	.zero		1


	//----- nvinfo : EIATTR_MERCURY_ISA_VERSION
	.align		4
        /*0024*/ 	.byte	0x03, 0x5f
        /*0026*/ 	.short	0x0101


	//----- nvinfo : EIATTR_COOP_GROUP_MASK_REGIDS
	.align		4
        /*0028*/ 	.byte	0x04, 0x29
        /*002a*/ 	.short	(.L_594 - .L_593)


	//   ....[0]....
.L_593:
        /*002c*/ 	.word	0xffffffff


	//   ....[1]....
        /*0030*/ 	.word	0xffffffff


	//   ....[2]....
        /*0034*/ 	.word	0xffffffff


	//   ....[3]....
        /*0038*/ 	.word	0xffffffff


	//   ....[4]....
        /*003c*/ 	.word	0xffffffff


	//   ....[5]....
        /*0040*/ 	.word	0xffffffff


	//----- nvinfo : EIATTR_COOP_GROUP_INSTR_OFFSETS
	.align		4
.L_594:
        /*0044*/ 	.byte	0x04, 0x28
        /*0046*/ 	.short	(.L_596 - .L_595)


	//   ....[0]....
.L_595:
        /*0048*/ 	.word	0x00001880


	//   ....[1]....
        /*004c*/ 	.word	0x000018b0


	//   ....[2]....
        /*0050*/ 	.word	0x00001910


	//   ....[3]....
        /*0054*/ 	.word	0x00001a60


	//   ....[4]....
        /*0058*/ 	.word	0x00001ab0


	//   ....[5]....
        /*005c*/ 	.word	0x00001ba0


	//----- nvinfo : EIATTR_EXIT_INSTR_OFFSETS
	.align		4
.L_596:
        /*0060*/ 	.byte	0x04, 0x1c
        /*0062*/ 	.short	(.L_598 - .L_597)


	//   ....[0]....
.L_597:
        /*0064*/ 	.word	0x000047d0


	//   ....[1]....
        /*0068*/ 	.word	0x00004de0


	//----- nvinfo : EIATTR_CRS_STACK_SIZE
	.align		4
.L_598:
        /*006c*/ 	.byte	0x04, 0x1e
        /*006e*/ 	.short	(.L_600 - .L_599)
.L_599:
        /*0070*/ 	.word	0x00000000


	//----- nvinfo : EIATTR_CBANK_PARAM_SIZE
	.align		4
.L_600:
        /*0074*/ 	.byte	0x03, 0x19
        /*0076*/ 	.short	0x01d0


	//----- nvinfo : EIATTR_PARAM_CBANK
	.align		4
        /*0078*/ 	.byte	0x04, 0x0a
        /*007a*/ 	.short	(.L_602 - .L_601)
	.align		4
.L_601:
        /*007c*/ 	.word	index@(.nv.constant0._ZN5flash32flash_fwd_splitkv_combine_kernelI23Flash_fwd_kernel_traitsILi192ELi64ELi64ELi4ELb0ELb0EN7cutlass6half_tE19Flash_kernel_traitsILi192ELi64ELi64ELi4ES3_EELi8ELi3ELb1EEEvNS_16Flash_fwd_paramsE)
        /*0080*/ 	.short	0x0210
        /*0082*/ 	.short	0x01d0


	//----- nvinfo : EIATTR_SW_WAR
	.align		4
.L_602:
        /*0084*/ 	.byte	0x04, 0x36
        /*0086*/ 	.short	(.L_604 - .L_603)
.L_603:
        /*0088*/ 	.word	0x00000008
.L_604:


//--------------------- .nv.info._ZN5flash32flash_fwd_splitkv_combine_kernelI23Flash_fwd_kernel_traitsILi192ELi64ELi64ELi4ELb0ELb0EN7cutlass6half_tE19Flash_kernel_traitsILi192ELi64ELi64ELi4ES3_EELi8ELi2ELb1EEEvNS_16Flash_fwd_paramsE --------------------------
	.section	.nv.info._ZN5flash32flash_fwd_splitkv_combine_kernelI23Flash_fwd_kernel_traitsILi192ELi64ELi64ELi4ELb0ELb0EN7cutlass6half_tE19Flash_kernel_traitsILi192ELi64ELi64ELi4ES3_EELi8ELi2ELb1EEEvNS_16Flash_fwd_paramsE,"",@"SHT_CUDA_INFO"
	.sectionflags	@""
	.align	4


	//----- nvinfo : EIATTR_CUDA_API_VERSION
	.align		4
        /*0000*/ 	.byte	0x04, 0x37
        /*0002*/ 	.short	(.L_606 - .L_605)
.L_605:
        /*0004*/ 	.word	0x00000082


	//----- nvinfo : EIATTR_KPARAM_INFO
	.align		4
.L_606:
        /*0008*/ 	.byte	0x04, 0x17
        /*000a*/ 	.short	(.L_608 - .L_607)
.L_607:
        /*000c*/ 	.word	0x00000000
        /*0010*/ 	.short	0x0000
        /*0012*/ 	.short	0x0000
        /*0014*/ 	.byte	0x00, 0xf0, 0x41, 0x07


	//----- nvinfo : EIATTR_SPARSE_MMA_MASK
	.align		4
.L_608:
        /*0018*/ 	.byte	0x03, 0x50
        /*001a*/ 	.short	0x0000


	//----- nvinfo : EIATTR_MAXREG_COUNT
	.align		4
        /*001c*/ 	.byte	0x03, 0x1b
        /*001e*/ 	.short	0x00ff


	//----- nvinfo : EIATTR_NUM_BARRIERS
	.align		4
        /*0020*/ 	.byte	0x02, 0x4c
        /*0022*/ 	.byte	0x01
	.zero		1


	//----- nvinfo : EIATTR_MERCURY_ISA_VERSION
	.align		4
        /*0024*/ 	.byte	0x03, 0x5f
        /*0026*/ 	.short	0x0101


	//----- nvinfo : EIATTR_COOP_GROUP_MASK_REGIDS
	.align		4
        /*0028*/ 	.byte	0x04, 0x29
        /*002a*/ 	.short	(.L_610 - .L_609)


	//   ....[0]....
.L_609:
        /*002c*/ 	.word	0xffffffff


	//   ....[1]....
        /*0030*/ 	.word	0xffffffff


	//   ....[2]....
        /*0034*/ 	.word	0xffffffff


	//   ....[3]....
        /*0038*/ 	.word	0xffffffff


	//----- nvinfo : EIATTR_COOP_GROUP_INSTR_OFFSETS
	.align		4
.L_610:
        /*003c*/ 	.byte	0x04, 0x28
        /*003e*/ 	.short	(.L_612 - .L_611)


	//   ....[0]....
.L_611:
        /*0040*/ 	.word	0x00001800


	//   ....[1]....
        /*0044*/ 	.word	0x00001880


	//   ....[2]....
        /*0048*/ 	.word	0x00001a80


	//   ....[3]....
        /*004c*/ 	.word	0x00001bd0


	//----- nvinfo : EIATTR_EXIT_INSTR_OFFSETS
	.align		4
.L_612:
        /*0050*/ 	.byte	0x04, 0x1c
        /*0052*/ 	.short	(.L_614 - .L_613)


	//   ....[0]....
.L_613:
        /*0054*/ 	.word	0x00004840


	//   ....[1]....
        /*0058*/ 	.word	0x00004e50


	//----- nvinfo : EIATTR_CRS_STACK_SIZE
	.align		4
.L_614:
        /*005c*/ 	.byte	0x04, 0x1e
        /*005e*/ 	.short	(.L_616 - .L_615)
.L_615:
        /*0060*/ 	.word	0x00000000


	//----- nvinfo : EIATTR_CBANK_PARAM_SIZE
	.align		4
.L_616:
        /*0064*/ 	.byte	0x03, 0x19
        /*0066*/ 	.short	0x01d0


	//----- nvinfo : EIATTR_PARAM_CBANK
	.align		4
        /*0068*/ 	.byte	0x04, 0x0a
        /*006a*/ 	.short	(.L_618 - .L_617)
	.align		4
.L_617:
        /*006c*/ 	.word	index@(.nv.constant0._ZN5flash32flash_fwd_splitkv_combine_kernelI23Flash_fwd_kernel_traitsILi192ELi64ELi64ELi4ELb0ELb0EN7cutlass6half_tE19Flash_kernel_traitsILi192ELi64ELi64ELi4ES3_EELi8ELi2ELb1EEEvNS_16Flash_fwd_paramsE)
        /*0070*/ 	.short	0x0210
        /*0072*/ 	.short	0x01d0


	//----- nvinfo : EIATTR_SW_WAR
	.align		4
.L_618:
        /*0074*/ 	.byte	0x04, 0x36
        /*0076*/ 	.short	(.L_620 - .L_619)
.L_619:
        /*0078*/ 	.word	0x00000008
.L_620:


//--------------------- .nv.info._ZN5flash32flash_fwd_splitkv_combine_kernelI23Flash_fwd_kernel_traitsILi192ELi64ELi64ELi4ELb0ELb0EN7cutlass6half_tE19Flash_kernel_traitsILi192ELi64ELi64ELi4ES3_EELi8ELi1ELb1EEEvNS_16Flash_fwd_paramsE --------------------------
	.section	.nv.info._ZN5flash32flash_fwd_splitkv_combine_kernelI23Flash_fwd_kernel_traitsILi192ELi64ELi64ELi4ELb0ELb0EN7cutlass6half_tE19Flash_kernel_traitsILi192ELi64ELi64ELi4ES3_EELi8ELi1ELb1EEEvNS_16Flash_fwd_paramsE,"",@"SHT_CUDA_INFO"
	.sectionflags	@""
	.align	4


	//----- nvinfo : EIATTR_CUDA_API_VERSION
	.align		4
        /*0000*/ 	.byte	0x04, 0x37
        /*0002*/ 	.short	(.L_622 - .L_621)
.L_621:
        /*0004*/ 	.word	0x00000082


	//----- nvinfo : EIATTR_KPARAM_INFO
	.align		4
.L_622:
        /*0008*/ 	.byte	0x04, 0x17
        /*000a*/ 	.short	(.L_624 - .L_623)
.L_623:
        /*000c*/ 	.word	0x00000000
        /*0010*/ 	.short	0x0000
        /*0012*/ 	.short	0x0000
        /*0014*/ 	.byte	0x00, 0xf0, 0x41, 0x07


	//----- nvinfo : EIATTR_SPARSE_MMA_MASK
	.align		4
.L_624:
        /*0018*/ 	.byte	0x03, 0x50
        /*001a*/ 	.short	0x0000


	//----- nvinfo : EIATTR_MAXREG_COUNT
	.align		4
        /*001c*/ 	.byte	0x03, 0x1b
        /*001e*/ 	.short	0x00ff


	//----- nvinfo : EIATTR_NUM_BARRIERS
	.align		4
        /*0020*/ 	.byte	0x02, 0x4c
        /*0022*/ 	.byte	0x01
	.zero		1


	//----- nvinfo : EIATTR_MERCURY_ISA_VERSION
	.align		4
        /*0024*/ 	.byte	0x03, 0x5f
        /*0026*/ 	.short	0x0101


	//----- nvinfo : EIATTR_COOP_GROUP_MASK_REGIDS
	.align		4
        /*0028*/ 	.byte	0x04, 0x29
        /*002a*/ 	.short	(.L_626 - .L_625)


	//   ....[0]....
.L_625:
        /*002c*/ 	.word	0xffffffff


	//   ....[1]....
        /*0030*/ 	.word	0xffffffff


	//----- nvinfo : EIATTR_COOP_GROUP_INSTR_OFFSETS
	.align		4
.L_626:
        /*0034*/ 	.byte	0x04, 0x28
        /*0036*/ 	.short	(.L_628 - .L_627)


	//   ....[0]....
.L_627:
        /*0038*/ 	.word	0x000018a0


	//   ....[1]....
        /*003c*/ 	.word	0x00001b30


	//----- nvinfo : EIATTR_EXIT_INSTR_OFFSETS
	.align		4
.L_628:
        /*0040*/ 	.byte	0x04, 0x1c
        /*0042*/ 	.short	(.L_630 - .L_629)


	//   ....[0]....
.L_629:
        /*0044*/ 	.word	0x00004880


	//   ....[1]....
        /*0048*/ 	.word	0x00004e90


	//----- nvinfo : EIATTR_CRS_STACK_SIZE
	.align		4
.L_630:
        /*004c*/ 	.byte	0x04, 0x1e
        /*004e*/ 	.short	(.L_632 - .L_631)
.L_631:
        /*0050*/ 	.word	0x00000000


	//----- nvinfo : EIATTR_CBANK_PARAM_SIZE
	.align		4
.L_632:
        /*0054*/ 	.byte	0x03, 0x19
        /*0056*/ 	.short	0x01d0


	//----- nvinfo : EIATTR_PARAM_CBANK
	.align		4
        /*0058*/ 	.byte	0x04, 0x0a
        /*005a*/ 	.short	(.L_634 - .L_633)
	.align		4
.L_633:
        /*005c*/ 	.word	index@(.nv.constant0._ZN5flash32flash_fwd_splitkv_combine_kernelI23Flash_fwd_kernel_traitsILi192ELi64ELi64ELi4ELb0ELb0EN7cutlass6half_tE19Flash_kernel_traitsILi192ELi64ELi64ELi4ES3_EELi8ELi1ELb1EEEvNS_16Flash_fwd_paramsE)
        /*0060*/ 	.short	0x0210
        /*0062*/ 	.short	0x01d0


	//----- nvinfo : EIATTR_SW_WAR
	.align		4
.L_634:
        /*0064*/ 	.byte	0x04, 0x36
        /*0066*/ 	.short	(.L_636 - .L_635)
.L_635:
        /*0068*/ 	.word	0x00000008
.L_636:


//--------------------- .nv.info._ZN5flash24flash_fwd_splitkv_kernelI23Flash_fwd_kernel_traitsILi192ELi64ELi64ELi4ELb0ELb0EN7cutlass6half_tE19Flash_kernel_traitsILi192ELi64ELi64ELi4ES3_EELb0ELb0ELb0ELb0ELb0ELb0ELb0ELb0EEEvNS_16Flash_fwd_paramsE --------------------------
	.section	.nv.info._ZN5flash24flash_fwd_splitkv_kernelI23Flash_fwd_kernel_traitsILi192ELi64ELi64ELi4ELb0ELb0EN7cutlass6half_tE19Flash_kernel_traitsILi192ELi64ELi64ELi4ES3_EELb0ELb0ELb0ELb0ELb0ELb0ELb0ELb0EEEvNS_16Flash_fwd_paramsE,"",@"SHT_CUDA_INFO"
	.sectionflags	@""
	.align	4


	//----- nvinfo : EIATTR_CUDA_API_VERSION
	.align		4
        /*0000*/ 	.byte	0x04, 0x37
        /*0002*/ 	.short	(.L_638 - .L_637)
.L_637:
        /*0004*/ 	.word	0x00000082


	//----- nvinfo : EIATTR_KPARAM_INFO
	.align		4
.L_638:
        /*0008*/ 	.byte	0x04, 0x17
        /*000a*/ 	.short	(.L_640 - .L_639)
.L_639:
        /*000c*/ 	.word	0x00000000
        /*0010*/ 	.short	0x0000
        /*0012*/ 	.short	0x0000
        /*0014*/ 	.byte	0x00, 0xf0, 0x41, 0x07


	//----- nvinfo : EIATTR_SPARSE_MMA_MASK
	.align		4
.L_640:
        /*0018*/ 	.byte	0x03, 0x50
        /*001a*/ 	.short	0x0000


	//----- nvinfo : EIATTR_MAXREG_COUNT
	.align		4
        /*001c*/ 	.byte	0x03, 0x1b
        /*001e*/ 	.short	0x00ff


	//----- nvinfo : EIATTR_NUM_BARRIERS
	.align		4
        /*0020*/ 	.byte	0x02, 0x4c
        /*0022*/ 	.byte	0x01
	.zero		1


	//----- nvinfo : EIATTR_MERCURY_ISA_VERSION
	.align		4
        /*0024*/ 	.byte	0x03, 0x5f
        /*0026*/ 	.short	0x0101


	//----- nvinfo : EIATTR_COOP_GROUP_MASK_REGIDS
	.align		4
        /*0028*/ 	.byte	0x04, 0x29
        /*002a*/ 	.short	(.L_642 - .L_641)


	//   ....[0]....
.L_641:
        /*002c*/ 	.word	0xffffffff


	//   ....[1]....
        /*0030*/ 	.word	0xffffffff


	//   ....[2]....
        /*0034*/ 	.word	0xffffffff


	//   ....[3]....
        /*0038*/ 	.word	0xffffffff


	//   ....[4]....
        /*003c*/ 	.word	0xffffffff


	//   ....[5]....
        /*0040*/ 	.word	0xffffffff


	//   ....[6]....
        /*0044*/ 	.word	0xffffffff


	//   ....[7]....
        /*0048*/ 	.word	0xffffffff


	//   ....[8]....
        /*004c*/ 	.word	0xffffffff


	//   ....[9]....
        /*0050*/ 	.word	0xffffffff


	//   ....[10]....
        /*0054*/ 	.word	0xffffffff


	//   ....[11]....
        /*0058*/ 	.word	0xffffffff


	//----- nvinfo : EIATTR_COOP_GROUP_INSTR_OFFSETS
	.align		4
.L_642:
        /*005c*/ 	.byte	0x04, 0x28
        /*005e*/ 	.short	(.L_644 - .L_643)


	//   ....[0]....
.L_643:
        /*0060*/ 	.word	0x00005a00


	//   ....[1]....
        /*0064*/ 	.word	0x00005a20


	//   ....[2]....
        /*0068*/ 	.word	0x00005ac0


	//   ....[3]....
        /*006c*/ 	.word	0x00005ad0


	//   ....[4]....
        /*0070*/ 	.word	0x00008be0


	//   ....[5]....
        /*0074*/ 	.word	0x00008c00


	//   ....[6]....
        /*0078*/ 	.word	0x00008c30


	//   ....[7]....
        /*007c*/ 	.word	0x00008c40


	//   ....[8]....
        /*0080*/ 	.word	0x0000a350


	//   ....[9]....
        /*0084*/ 	.word	0x0000a390


	//   ....[10]....
        /*0088*/ 	.word	0x0000a3f0


	//   ....[11]....
        /*008c*/ 	.word	0x0000a400


	//----- nvinfo : EIATTR_EXIT_INSTR_OFFSETS
	.align		4
.L_644:
        /*0090*/ 	.byte	0x04, 0x1c
        /*0092*/ 	.short	(.L_646 - .L_645)


	//   ....[0]....
.L_645:
        /*0094*/ 	.word	0x00000360


	//   ....[1]....
        /*0098*/ 	.word	0x00000d20


	//   ....[2]....
        /*009c*/ 	.word	0x00000d50


	//   ....[3]....
        /*00a0*/ 	.word	0x0000bd20


	//   ....[4]....
        /*00a4*/ 	.word	0x0000be40


	//   ....[5]....
        /*00a8*/ 	.word	0x0000be60


	//----- nvinfo : EIATTR_CRS_STACK_SIZE
	.align		4
.L_646:
        /*00ac*/ 	.byte	0x04, 0x1e
        /*00ae*/ 	.short	(.L_648 - .L_647)
.L_647:
        /*00b0*/ 	.word	0x00000000


	//----- nvinfo : EIATTR_CBANK_PARAM_SIZE
	.align		4
.L_648:
        /*00b4*/ 	.byte	0x03, 0x19
        /*00b6*/ 	.short	0x01d0


	//----- nvinfo : EIATTR_PARAM_CBANK
	.align		4
        /*00b8*/ 	.byte	0x04, 0x0a
        /*00ba*/ 	.short	(.L_650 - .L_649)
	.align		4
.L_649:
        /*00bc*/ 	.word	index@(.nv.constant0._ZN5flash24flash_fwd_splitkv_kernelI23Flash_fwd_kernel_traitsILi192ELi64ELi64ELi4ELb0ELb0EN7cutlass6half_tE19Flash_kernel_traitsILi192ELi64ELi64ELi4ES3_EELb0ELb0ELb0ELb0ELb0ELb0ELb0ELb0EEEvNS_16Flash_fwd_paramsE)
        /*00c0*/ 	.short	0x0210
        /*00c2*/ 	.short	0x01d0


	//----- nvinfo : EIATTR_SW_WAR
	.align		4
.L_650:
        /*00c4*/ 	.byte	0x04, 0x36
        /*00c6*/ 	.short	(.L_652 - .L_651)
.L_651:
        /*00c8*/ 	.word	0x00000008
.L_652:


//--------------------- .nv.info._ZN5flash24flash_fwd_splitkv_kernelI23Flash_fwd_kernel_traitsILi192ELi64ELi64ELi4ELb0ELb0EN7cutlass6half_tE19Flash_kernel_traitsILi192ELi64ELi64ELi4ES3_EELb0ELb0ELb0ELb0ELb0ELb1ELb0ELb0EEEvNS_16Flash_fwd_paramsE --------------------------
	.section	.nv.info._ZN5flash24flash_fwd_splitkv_kernelI23Flash_fwd_kernel_traitsILi192ELi64ELi64ELi4ELb0ELb0EN7cutlass6half_tE19Flash_kernel_traitsILi192ELi64ELi64ELi4ES3_EELb0ELb0ELb0ELb0ELb0ELb1ELb0ELb0EEEvNS_16Flash_fwd_paramsE,"",@"SHT_CUDA_INFO"
	.sectionflags	@""
	.align	4


	//----- nvinfo : EIATTR_CUDA_API_VERSION
	.align		4
        /*0000*/ 	.byte	0x04, 0x37
        /*0002*/ 	.short	(.L_654 - .L_653)
.L_653:
        /*0004*/ 	.word	0x00000082


	//----- nvinfo : EIATTR_KPARAM_INFO
	.align		4
.L_654:
        /*0008*/ 	.byte	0x04, 0x17
        /*000a*/ 	.short	(.L_656 - .L_655)
.L_655:
        /*000c*/ 	.word	0x00000000
        /*0010*/ 	.short	0x0000
        /*0012*/ 	.short	0x0000
        /*0014*/ 	.byte	0x00, 0xf0, 0x41, 0x07


	//----- nvinfo : EIATTR_SPARSE_MMA_MASK
	.align		4
.L_656:
        /*0018*/ 	.byte	0x03, 0x50
        /*001a*/ 	.short	0x0000


	//----- nvinfo : EIATTR_MAXREG_COUNT
	.align		4
        /*001c*/ 	.byte	0x03, 0x1b
        /*001e*/ 	.short	0x00ff


	//----- nvinfo : EIATTR_NUM_BARRIERS
	.align		4
        /*0020*/ 	.byte	0x02, 0x4c
        /*0022*/ 	.byte	0x01
	.zero		1


	//----- nvinfo : EIATTR_MERCURY_ISA_VERSION
	.align		4
        /*0024*/ 	.byte	0x03, 0x5f
        /*0026*/ 	.short	0x0101


	//----- nvinfo : EIATTR_COOP_GROUP_MASK_REGIDS
	.align		4
        /*0028*/ 	.byte	0x04, 0x29
        /*002a*/ 	.short	(.L_658 - .L_657)


	//   ....[0]....
.L_657:
        /*002c*/ 	.word	0xffffffff


	//   ....[1]....
        /*0030*/ 	.word	0xffffffff


	//   ....[2]....
        /*0034*/ 	.word	0xffffffff


	//   ....[3]....
        /*0038*/ 	.word	0xffffffff


	//   ....[4]....
        /*003c*/ 	.word	0xffffffff


	//   ....[5]....
        /*0040*/ 	.word	0xffffffff


	//   ....[6]....
        /*0044*/ 	.word	0xffffffff


	//   ....[7]....
        /*0048*/ 	.word	0xffffffff


	//   ....[8]....
        /*004c*/ 	.word	0xffffffff


	//   ....[9]....
        /*0050*/ 	.word	0xffffffff


	//   ....[10]....
        /*0054*/ 	.word	0xffffffff


	//   ....[11]....
        /*0058*/ 	.word	0xffffffff


	//----- nvinfo : EIATTR_COOP_GROUP_INSTR_OFFSETS
	.align		4
.L_658:
        /*005c*/ 	.byte	0x04, 0x28
        /*005e*/ 	.short	(.L_660 - .L_659)


	//   ....[0]....
.L_659:
        /*0060*/ 	.word	0x00005e10


	//   ....[1]....
        /*0064*/ 	.word	0x00005e30


	//   ....[2]....
        /*0068*/ 	.word	0x00005ed0


	//   ....[3]....
        /*006c*/ 	.word	0x00005ee0


	//   ....[4]....
        /*0070*/ 	.word	0x00009400


	//   ....[5]....
        /*0074*/ 	.word	0x00009410


	//   ....[6]....
        /*0078*/ 	.word	0x00009450


	//   ....[7]....
        /*007c*/ 	.word	0x00009460


	//   ....[8]....
        /*0080*/ 	.word	0x0000ab40


	//   ....[9]....
        /*0084*/ 	.word	0x0000ab80


	//   ....[10]....
        /*0088*/ 	.word	0x0000abe0


	//   ....[11]....
        /*008c*/ 	.word	0x0000abf0


	//----- nvinfo : EIATTR_EXIT_INSTR_OFFSETS
	.align		4
.L_660:
        /*0090*/ 	.byte	0x04, 0x1c
        /*0092*/ 	.short	(.L_662 - .L_661)


	//   ....[0]....
.L_661:
        /*0094*/ 	.word	0x00000360


	//   ....[1]....
        /*0098*/ 	.word	0x00000d20


	//   ....[2]....
        /*009c*/ 	.word	0x00000d50


	//   ....[3]....
        /*00a0*/ 	.word	0x0000c510


	//   ....[4]....
        /*00a4*/ 	.word	0x0000c630


	//   ....[5]....
        /*00a8*/ 	.word	0x0000c650


	//----- nvinfo : EIATTR_CRS_STACK_SIZE
	.align		4
.L_662:
        /*00ac*/ 	.byte	0x04, 0x1e
        /*00ae*/ 	.short	(.L_664 - .L_663)
.L_663:
        /*00b0*/ 	.word	0x00000000


	//----- nvinfo : EIATTR_CBANK_PARAM_SIZE
	.align		4
.L_664:
        /*00b4*/ 	.byte	0x03, 0x19
        /*00b6*/ 	.short	0x01d0


	//----- nvinfo : EIATTR_PARAM_CBANK
	.align		4
        /*00b8*/ 	.byte	0x04, 0x0a
        /*00ba*/ 	.short	(.L_666 - .L_665)
	.align		4
.L_665:
        /*00bc*/ 	.word	index@(.nv.constant0._ZN5flash24flash_fwd_splitkv_kernelI23Flash_fwd_kernel_traitsILi192ELi64ELi64ELi4ELb0ELb0EN7cutlass6half_tE19Flash_kernel_traitsILi192ELi64ELi64ELi4ES3_EELb0ELb0ELb0ELb0ELb0ELb1ELb0ELb0EEEvNS_16Flash_fwd_paramsE)
        /*00c0*/ 	.short	0x0210
        /*00c2*/ 	.short	0x01d0


	//----- nvinfo : EIATTR_SW_WAR
	.align		4
.L_666:
        /*00c4*/ 	.byte	0x04, 0x36
        /*00c6*/ 	.short	(.L_668 - .L_667)
.L_667:
        /*00c8*/ 	.word	0x00000008
.L_668:


//--------------------- .nv.info._ZN5flash24flash_fwd_splitkv_kernelI23Flash_fwd_kernel_traitsILi192ELi64ELi64ELi4ELb0ELb0EN7cutlass6half_tE19Flash_kernel_traitsILi192ELi64ELi64ELi4ES3_EELb0ELb0ELb0ELb0ELb0ELb0ELb0ELb1EEEvNS_16Flash_fwd_paramsE --------------------------
	.section	.nv.info._ZN5flash24flash_fwd_splitkv_kernelI23Flash_fwd_kernel_traitsILi192ELi64ELi64ELi4ELb0ELb0EN7cutlass6half_tE19Flash_kernel_traitsILi192ELi64ELi64ELi4ES3_EELb0ELb0ELb0ELb0ELb0ELb0ELb0ELb1EEEvNS_16Flash_fwd_paramsE,"",@"SHT_CUDA_INFO"
	.sectionflags	@""
	.align	4


	//----- nvinfo : EIATTR_CUDA_API_VERSION
	.align		4
        /*0000*/ 	.byte	0x04, 0x37
        /*0002*/ 	.short	(.L_670 - .L_669)
.L_669:
        /*0004*/ 	.word	0x00000082


	//----- nvinfo : EIATTR_KPARAM_INFO
	.align		4
.L_670:
        /*0008*/ 	.byte	0x04, 0x17
        /*000a*/ 	.short	(.L_672 - .L_671)
.L_671:
        /*000c*/ 	.word	0x00000000
        /*0010*/ 	.short	0x0000
        /*0012*/ 	.short	0x0000
        /*0014*/ 	.byte	0x00, 0xf0, 0x41, 0x07


	//----- nvinfo : EIATTR_SPARSE_MMA_MASK
	.align		4
.L_672:
        /*0018*/ 	.byte	0x03, 0x50
        /*001a*/ 	.short	0x0000


	//----- nvinfo : EIATTR_MAXREG_COUNT
	.align		4
        /*001c*/ 	.byte	0x03, 0x1b
        /*001e*/ 	.short	0x00ff


	//----- nvinfo : EIATTR_NUM_BARRIERS
	.align		4
        /*0020*/ 	.byte	0x02, 0x4c
        /*0022*/ 	.byte	0x01
	.zero		1


	//----- nvinfo : EIATTR_MERCURY_ISA_VERSION
	.align		4
        /*0024*/ 	.byte	0x03, 0x5f
        /*0026*/ 	.short	0x0101


	//----- nvinfo : EIATTR_COOP_GROUP_MASK_REGIDS
	.align		4
        /*0028*/ 	.byte	0x04, 0x29
        /*002a*/ 	.short	(.L_674 - .L_673)


	//   ....[0]....
.L_673:
        /*002c*/ 	.word	0xffffffff


	//   ....[1]....
        /*0030*/ 	.word	0xffffffff


	//   ....[2]....
        /*0034*/ 	.word	0xffffffff


	//   ....[3]....
        /*0038*/ 	.word	0xffffffff


	//   ....[4]....
        /*003c*/ 	.word	0xffffffff


	//   ....[5]....
        /*0040*/ 	.word	0xffffffff


	//   ....[6]....
        /*0044*/ 	.word	0xffffffff


	//   ....[7]....
        /*0048*/ 	.word	0xffffffff


	//   ....[8]....
        /*004c*/ 	.word	0xffffffff


	//   ....[9]....
        /*0050*/ 	.word	0xffffffff


	//   ....[10]....
        /*0054*/ 	.word	0xffffffff


	//   ....[11]....
        /*0058*/ 	.word	0xffffffff


	//----- nvinfo : EIATTR_COOP_GROUP_INSTR_OFFSETS
	.align		4
.L_674:
        /*005c*/ 	.byte	0x04, 0x28
        /*005e*/ 	.short	(.L_676 - .L_675)


	//   ....[0]....
.L_675:
        /*0060*/ 	.word	0x00015da0


	//   ....[1]....
        /*0064*/ 	.word	0x00015dc0


	//   ....[2]....
        /*0068*/ 	.word	0x00015e60


	//   ....[3]....
        /*006c*/ 	.word	0x00015e70


	//   ....[4]....
        /*0070*/ 	.word	0x000190f0


	//   ....[5]....
        /*0074*/ 	.word	0x00019110


	//   ....[6]....
        /*0078*/ 	.word	0x00019140


	//   ....[7]....
        /*007c*/ 	.word	0x00019150


	//   ....[8]....
        /*0080*/ 	.word	0x0001a860


	//   ....[9]....
        /*0084*/ 	.word	0x0001a8a0


	//   ....[10]....
        /*0088*/ 	.word	0x0001a900


	//   ....[11]....
        /*008c*/ 	.word	0x0001a910


	//----- nvinfo : EIATTR_EXIT_INSTR_OFFSETS
	.align		4
.L_676:
        /*0090*/ 	.byte	0x04, 0x1c
        /*0092*/ 	.short	(.L_678 - .L_677)


	//   ....[0]....
.L_677:
        /*0094*/ 	.word	0x00000390


	//   ....[1]....
        /*0098*/ 	.word	0x00000d40


	//   ....[2]....
        /*009c*/ 	.word	0x00000d70


	//   ....[3]....
        /*00a0*/ 	.word	0x0001c2a0


	//   ....[4]....
        /*00a4*/ 	.word	0x0001c3c0


	//   ....[5]....
        /*00a8*/ 	.word	0x0001c3e0


	//----- nvinfo : EIATTR_CRS_STACK_SIZE
	.align		4
.L_678:
        /*00ac*/ 	.byte	0x04, 0x1e
        /*00ae*/ 	.short	(.L_680 - .L_679)
.L_679:
        /*00b0*/ 	.word	0x00000000


	//----- nvinfo : EIATTR_CBANK_PARAM_SIZE
	.align		4
.L_680:
        /*00b4*/ 	.byte	0x03, 0x19
        /*00b6*/ 	.short	0x01d0


	//----- nvinfo : EIATTR_PARAM_CBANK
	.align		4
        /*00b8*/ 	.byte	0x04, 0x0a
        /*00ba*/ 	.short	(.L_682 - .L_681)
	.align		4
.L_681:
        /*00bc*/ 	.word	index@(.nv.constant0._ZN5flash24flash_fwd_splitkv_kernelI23Flash_fwd_kernel_traitsILi192ELi64ELi64ELi4ELb0ELb0EN7cutlass6half_tE19Flash_kernel_traitsILi192ELi64ELi64ELi4ES3_EELb0ELb0ELb0ELb0ELb0ELb0ELb0ELb1EEEvNS_16Flash_fwd_paramsE)
        /*00c0*/ 	.short	0x0210
        /*00c2*/ 	.short	0x01d0


	//----- nvinfo : EIATTR_SW_WAR
	.align		4
.L_682:
        /*00c4*/ 	.byte	0x04, 0x36
        /*00c6*/ 	.short	(.L_684 - .L_683)
.L_683:
        /*00c8*/ 	.word	0x00000008
.L_684:


//--------------------- .nv.info._ZN5flash24flash_fwd_splitkv_kernelI23Flash_fwd_kernel_traitsILi192ELi64ELi64ELi4ELb0ELb0EN7cutlass6half_tE19Flash_kernel_traitsILi192ELi64ELi64ELi4ES3_EELb0ELb0ELb0ELb0ELb0ELb1ELb0ELb1EEEvNS_16Flash_fwd_paramsE --------------------------
	.section	.nv.info._ZN5flash24flash_fwd_splitkv_kernelI23Flash_fwd_kernel_traitsILi192ELi64ELi64ELi4ELb0ELb0EN7cutlass6half_tE19Flash_kernel_traitsILi192ELi64ELi64ELi4ES3_EELb0ELb0ELb0ELb0ELb0ELb1ELb0ELb1EEEvNS_16Flash_fwd_paramsE,"",@"SHT_CUDA_INFO"
	.sectionflags	@""
	.align	4


	//----- nvinfo : EIATTR_CUDA_API_VERSION
	.align		4
        /*0000*/ 	.byte	0x04, 0x37
        /*0002*/ 	.short	(.L_686 - .L_685)
.L_685:
        /*0004*/ 	.word	0x00000082


	//----- nvinfo : EIATTR_KPARAM_INFO
	.align		4
.L_686:
        /*0008*/ 	.byte	0x04, 0x17
        /*000a*/ 	.short	(.L_688 - .L_687)
.L_687:
        /*000c*/ 	.word	0x00000000
        /*0010*/ 	.short	0x0000
        /*0012*/ 	.short	0x0000
        /*0014*/ 	.byte	0x00, 0xf0, 0x41, 0x07


	//----- nvinfo : EIATTR_SPARSE_MMA_MASK
	.align		4
.L_688:
        /*0018*/ 	.byte	0x03, 0x50
        /*001a*/ 	.short	0x0000


	//----- nvinfo : EIATTR_MAXREG_COUNT
	.align		4
        /*001c*/ 	.byte	0x03, 0x1b
        /*001e*/ 	.short	0x00ff


	//----- nvinfo : EIATTR_NUM_BARRIERS
	.align		4
        /*0020*/ 	.byte	0x02, 0x4c
        /*0022*/ 	.byte	0x01
	.zero		1


	//----- nvinfo : EIATTR_MERCURY_ISA_VERSION
	.align		4
        /*0024*/ 	.byte	0x03, 0x5f
        /*0026*/ 	.short	0x0101


	//----- nvinfo : EIATTR_COOP_GROUP_MASK_REGIDS
	.align		4
        /*0028*/ 	.byte	0x04, 0x29
        /*002a*/ 	.short	(.L_690 - .L_689)


	//   ....[0]....
.L_689:
        /*002c*/ 	.word	0xffffffff


	//   ....[1]....
        /*0030*/ 	.word	0xffffffff


	//   ....[2]....
        /*0034*/ 	.word	0xffffffff


	//   ....[3]....
        /*0038*/ 	.word	0xffffffff


	//   ....[4]....
        /*003c*/ 	.word	0xffffffff


	//   ....[5]....
        /*0040*/ 	.word	0xffffffff


	//   ....[6]....
        /*0044*/ 	.word	0xffffffff


	//   ....[7]....
        /*0048*/ 	.word	0xffffffff


	//   ....[8]....
        /*004c*/ 	.word	0xffffffff


	//   ....[9]....
        /*0050*/ 	.word	0xffffffff


	//   ....[10]....
        /*0054*/ 	.word	0xffffffff


	//   ....[11]....
        /*0058*/ 	.word	0xffffffff


	//----- nvinfo : EIATTR_COOP_GROUP_INSTR_OFFSETS
	.align		4
.L_690:
        /*005c*/ 	.byte	0x04, 0x28
        /*005e*/ 	.short	(.L_692 - .L_691)


	//   ....[0]....
.L_691:
        /*0060*/ 	.word	0x000161b0


	//   ....[1]....
        /*0064*/ 	.word	0x000161d0


	//   ....[2]....
        /*0068*/ 	.word	0x00016270


	//   ....[3]....
        /*006c*/ 	.word	0x00016280


	//   ....[4]....
        /*0070*/ 	.word	0x000198d0


	//   ....[5]....
        /*0074*/ 	.word	0x000198f0


	//   ....[6]....
        /*0078*/ 	.word	0x00019920


	//   ....[7]....
        /*007c*/ 	.word	0x00019930


	//   ....[8]....
        /*0080*/ 	.word	0x0001b060


	//   ....[9]....
        /*0084*/ 	.word	0x0001b0a0


	//   ....[10]....
        /*0088*/ 	.word	0x0001b100


	//   ....[11]....
        /*008c*/ 	.word	0x0001b110


	//----- nvinfo : EIATTR_EXIT_INSTR_OFFSETS
	.align		4
.L_692:
        /*0090*/ 	.byte	0x04, 0x1c
        /*0092*/ 	.short	(.L_694 - .L_693)


	//   ....[0]....
.L_693:
        /*0094*/ 	.word	0x00000390


	//   ....[1]....
        /*0098*/ 	.word	0x00000d40


	//   ....[2]....
        /*009c*/ 	.word	0x00000d70


	//   ....[3]....
        /*00a0*/ 	.word	0x0001caa0


	//   ....[4]....
        /*00a4*/ 	.word	0x0001cbc0


	//   ....[5]....
        /*00a8*/ 	.word	0x0001cbe0


	//----- nvinfo : EIATTR_CRS_STACK_SIZE
	.align		4
.L_694:
        /*00ac*/ 	.byte	0x04, 0x1e
        /*00ae*/ 	.short	(.L_696 - .L_695)
.L_695:
        /*00b0*/ 	.word	0x00000000


	//----- nvinfo : EIATTR_CBANK_PARAM_SIZE
	.align		4
.L_696:
        /*00b4*/ 	.byte	0x03, 0x19
        /*00b6*/ 	.short	0x01d0


	//----- nvinfo : EIATTR_PARAM_CBANK
	.align		4
        /*00b8*/ 	.byte	0x04, 0x0a
        /*00ba*/ 	.short	(.L_698 - .L_697)
	.align		4
.L_697:
        /*00bc*/ 	.word	index@(.nv.constant0._ZN5flash24flash_fwd_splitkv_kernelI23Flash_fwd_kernel_traitsILi192ELi64ELi64ELi4ELb0ELb0EN7cutlass6half_tE19Flash_kernel_traitsILi192ELi64ELi64ELi4ES3_EELb0ELb0ELb0ELb0ELb0ELb1ELb0ELb1EEEvNS_16Flash_fwd_paramsE)
        /*00c0*/ 	.short	0x0210
        /*00c2*/ 	.short	0x01d0


	//----- nvinfo : EIATTR_SW_WAR
	.align		4
.L_698:
        /*00c4*/ 	.byte	0x04, 0x36
        /*00c6*/ 	.short	(.L_700 - .L_699)
.L_699:
        /*00c8*/ 	.word	0x00000008
.L_700:


//--------------------- .nv.info._ZN5flash24flash_fwd_splitkv_kernelI23Flash_fwd_kernel_traitsILi192ELi64ELi64ELi4ELb0ELb0EN7cutlass6half_tE19Flash_kernel_traitsILi192ELi64ELi64ELi4ES3_EELb0ELb0ELb0ELb0ELb0ELb0ELb1ELb0EEEvNS_16Flash_fwd_paramsE --------------------------
	.section	.nv.info._ZN5flash24flash_fwd_splitkv_kernelI23Flash_fwd_kernel_traitsILi192ELi64ELi64ELi4ELb0ELb0EN7cutlass6half_tE19Flash_kernel_traitsILi192ELi64ELi64ELi4ES3_EELb0ELb0ELb0ELb0ELb0ELb0ELb1ELb0EEEvNS_16Flash_fwd_paramsE,"",@"SHT_CUDA_INFO"
	.sectionflags	@""
	.align	4


	//----- nvinfo : EIATTR_CUDA_API_VERSION
	.align		4
        /*0000*/ 	.byte	0x04, 0x37
        /*0002*/ 	.short	(.L_702 - .L_701)
.L_701:
        /*0004*/ 	.word	0x00000082


	//----- nvinfo : EIATTR_KPARAM_INFO
	.align		4
.L_702:
        /*0008*/ 	.byte	0x04, 0x17
        /*000a*/ 	.short	(.L_704 - .L_703)
.L_703:
        /*000c*/ 	.word	0x00000000
        /*0010*/ 	.short	0x0000
        /*0012*/ 	.short	0x0000
        /*0014*/ 	.byte	0x00, 0xf0, 0x41, 0x07


	//----- nvinfo : EIATTR_SPARSE_MMA_MASK
	.align		4
.L_704:
        /*0018*/ 	.byte	0x03, 0x50
        /*001a*/ 	.short	0x0000


	//----- nvinfo : EIATTR_MAXREG_COUNT
	.align		4
        /*001c*/ 	.byte	0x03, 0x1b
        /*001e*/ 	.short	0x00ff


	//----- nvinfo : EIATTR_NUM_BARRIERS
	.align		4
        /*0020*/ 	.byte	0x02, 0x4c
        /*0022*/ 	.byte	0x01
	.zero		1


	//----- nvinfo : EIATTR_MERCURY_ISA_VERSION
	.align		4
        /*0024*/ 	.byte	0x03, 0x5f
        /*0026*/ 	.short	0x0101


	//----- nvinfo : EIATTR_COOP_GROUP_MASK_REGIDS
	.align		4
        /*0028*/ 	.byte	0x04, 0x29
        /*002a*/ 	.short	(.L_706 - .L_705)


	//   ....[0]....
.L_705:
        /*002c*/ 	.word	0xffffffff


	//   ....[1]....
        /*0030*/ 	.word	0xffffffff


	//   ....[2]....
        /*0034*/ 	.word	0xffffffff


	//   ....[3]....
        /*0038*/ 	.word	0xffffffff


	//   ....[4]....
        /*003c*/ 	.word	0xffffffff


	//   ....[5]....
        /*0040*/ 	.word	0xffffffff


	//   ....[6]....
        /*0044*/ 	.word	0xffffffff


	//   ....[7]....
        /*0048*/ 	.word	0xffffffff


	//   ....[8]....
        /*004c*/ 	.word	0xffffffff


	//   ....[9]....
        /*0050*/ 	.word	0xffffffff


	//   ....[10]....
        /*0054*/ 	.word	0xffffffff


	//   ....[11]....
        /*0058*/ 	.word	0xffffffff


	//----- nvinfo : EIATTR_COOP_GROUP_INSTR_OFFSETS
	.align		4
.L_706:
        /*005c*/ 	.byte	0x04, 0x28
        /*005e*/ 	.short	(.L_708 - .L_707)


	//   ....[0]....
.L_707:
        /*0060*/ 	.word	0x00005cf0


	//   ....[1]....
        /*0064*/ 	.word	0x00005d10


	//   ....[2]....
        /*0068*/ 	.word	0x00005db0


	//   ....[3]....
        /*006c*/ 	.word	0x00005dc0


	//   ....[4]....
        /*0070*/ 	.word	0x00008ef0


	//   ....[5]....
        /*0074*/ 	.word	0x00008f10


	//   ....[6]....
        /*0078*/ 	.word	0x00008f40


	//   ....[7]....
        /*007c*/ 	.word	0x00008f50


	//   ....[8]....
        /*0080*/ 	.word	0x0000a660


	//   ....[9]....
        /*0084*/ 	.word	0x0000a6a0


	//   ....[10]....
        /*0088*/ 	.word	0x0000a750


	//   ....[11]....
        /*008c*/ 	.word	0x0000a760


	//----- nvinfo : EIATTR_EXIT_INSTR_OFFSETS
	.align		4
.L_708:
        /*0090*/ 	.byte	0x04, 0x1c
        /*0092*/ 	.short	(.L_710 - .L_709)


	//   ....[0]....
.L_709:
        /*0094*/ 	.word	0x00000450


	//   ....[1]....
        /*0098*/ 	.word	0x00001060


	//   ....[2]....
        /*009c*/ 	.word	0x00001090


	//   ....[3]....
        /*00a0*/ 	.word	0x0000bea0


	//   ....[4]....
        /*00a4*/ 	.word	0x0000bf20


	//   ....[5]....
        /*00a8*/ 	.word	0x0000bf40


	//----- nvinfo : EIATTR_CRS_STACK_SIZE
	.align		4
.L_710:
        /*00ac*/ 	.byte	0x04, 0x1e
        /*00ae*/ 	.short	(.L_712 - .L_711)
.L_711:
        /*00b0*/ 	.word	0x00000000


	//----- nvinfo : EIATTR_CBANK_PARAM_SIZE
	.align		4
.L_712:
        /*00b4*/ 	.byte	0x03, 0x19
        /*00b6*/ 	.short	0x01d0


	//----- nvinfo : EIATTR_PARAM_CBANK
	.align		4
        /*00b8*/ 	.byte	0x04, 0x0a
        /*00ba*/ 	.short	(.L_714 - .L_713)
	.align		4
.L_713:
        /*00bc*/ 	.word	index@(.nv.constant0._ZN5flash24flash_fwd_splitkv_kernelI23Flash_fwd_kernel_traitsILi192ELi64ELi64ELi4ELb0ELb0EN7cutlass6half_tE19Flash_kernel_traitsILi192ELi64ELi64ELi4ES3_EELb0ELb0ELb0ELb0ELb0ELb0ELb1ELb0EEEvNS_16Flash_fwd_paramsE)
        /*00c0*/ 	.short	0x0210
        /*00c2*/ 	.short	0x01d0


	//----- nvinfo : EIATTR_SW_WAR
	.align		4
.L_714:
        /*00c4*/ 	.byte	0x04, 0x36
        /*00c6*/ 	.short	(.L_716 - .L_715)
.L_715:
        /*00c8*/ 	.word	0x00000008
.L_716:


//--------------------- .nv.info._ZN5flash24flash_fwd_splitkv_kernelI23Flash_fwd_kernel_traitsILi192ELi64ELi64ELi4ELb0ELb0EN7cutlass6half_tE19Flash_kernel_traitsILi192ELi64ELi64ELi4ES3_EELb0ELb0ELb0ELb0ELb0ELb1ELb1ELb0EEEvNS_16Flash_fwd_paramsE --------------------------
	.section	.nv.info._ZN5flash24flash_fwd_splitkv_kernelI23Flash_fwd_kernel_traitsILi192ELi64ELi64ELi4ELb0ELb0EN7cutlass6half_tE19Flash_kernel_traitsILi192ELi64ELi64ELi4ES3_EELb0ELb0ELb0ELb0ELb0ELb1ELb1ELb0EEEvNS_16Flash_fwd_paramsE,"",@"SHT_CUDA_INFO"
	.sectionflags	@""
	.align	4


	//----- nvinfo : EIATTR_CUDA_API_VERSION
	.align		4
        /*0000*/ 	.byte	0x04, 0x37
        /*0002*/ 	.short	(.L_718 - .L_717)
.L_717:
        /*0004*/ 	.word	0x00000082


	//----- nvinfo : EIATTR_KPARAM_INFO
	.align		4
.L_718:
        /*0008*/ 	.byte	0x04, 0x17
        /*000a*/ 	.short	(.L_720 - .L_719)
.L_719:
        /*000c*/ 	.word	0x00000000
        /*0010*/ 	.short	0x0000
        /*0012*/ 	.short	0x0000
        /*0014*/ 	.byte	0x00, 0xf0, 0x41, 0x07


	//----- nvinfo : EIATTR_SPARSE_MMA_MASK
	.align		4
.L_720:
        /*0018*/ 	.byte	0x03, 0x50
        /*001a*/ 	.short	0x0000


	//----- nvinfo : EIATTR_MAXREG_COUNT
	.align		4
        /*001c*/ 	.byte	0x03, 0x1b
        /*001e*/ 	.short	0x00ff


	//----- nvinfo : EIATTR_NUM_BARRIERS
	.align		4
        /*0020*/ 	.byte	0x02, 0x4c
        /*0022*/ 	.byte	0x01
	.zero		1


	//----- nvinfo : EIATTR_MERCURY_ISA_VERSION
	.align		4
        /*0024*/ 	.byte	0x03, 0x5f
        /*0026*/ 	.short	0x0101


	//----- nvinfo : EIATTR_COOP_GROUP_MASK_REGIDS
	.align		4
        /*0028*/ 	.byte	0x04, 0x29
        /*002a*/ 	.short	(.L_722 - .L_721)


	//   ....[0]....
.L_721:
        /*002c*/ 	.word	0xffffffff


	//   ....[1]....
        /*0030*/ 	.word	0xffffffff


	//   ....[2]....
        /*0034*/ 	.word	0xffffffff


	//   ....[3]....
        /*0038*/ 	.word	0xffffffff


	//   ....[4]....
        /*003c*/ 	.word	0xffffffff


	//   ....[5]....
        /*0040*/ 	.word	0xffffffff


	//   ....[6]....
        /*0044*/ 	.word	0xffffffff


	//   ....[7]....
        /*0048*/ 	.word	0xffffffff


	//   ....[8]....
        /*004c*/ 	.word	0xffffffff


	//   ....[9]....
        /*0050*/ 	.word	0xffffffff


	//   ....[10]....
        /*0054*/ 	.word	0xffffffff


	//   ....[11]....
        /*0058*/ 	.word	0xffffffff


	//----- nvinfo : EIATTR_COOP_GROUP_INSTR_OFFSETS
	.align		4
.L_722:
        /*005c*/ 	.byte	0x04, 0x28
        /*005e*/ 	.short	(.L_724 - .L_723)


	//   ....[0]....
.L_723:
        /*0060*/ 	.word	0x00006100


	//   ....[1]....
        /*0064*/ 	.word	0x00006120


	//   ....[2]....
        /*0068*/ 	.word	0x000061c0


	//   ....[3]....
        /*006c*/ 	.word	0x000061d0


	//   ....[4]....
        /*0070*/ 	.word	0x00009720


	//   ....[5]....
        /*0074*/ 	.word	0x00009730


	//   ....[6]....
        /*0078*/ 	.word	0x00009770


	//   ....[7]....
        /*007c*/ 	.word	0x00009780


	//   ....[8]....
        /*0080*/ 	.word	0x0000ae60


	//   ....[9]....
        /*0084*/ 	.word	0x0000aea0


	//   ....[10]....
        /*0088*/ 	.word	0x0000af50


	//   ....[11]....
        /*008c*/ 	.word	0x0000af60


	//----- nvinfo : EIATTR_EXIT_INSTR_OFFSETS
	.align		4
.L_724:
        /*0090*/ 	.byte	0x04, 0x1c
        /*0092*/ 	.short	(.L_726 - .L_725)


	//   ....[0]....
.L_725:
        /*0094*/ 	.word	0x00000450


	//   ....[1]....
        /*0098*/ 	.word	0x00001060


	//   ....[2]....
        /*009c*/ 	.word	0x00001090


	//   ....[3]....
        /*00a0*/ 	.word	0x0000c6a0


	//   ....[4]....
        /*00a4*/ 	.word	0x0000c720


	//   ....[5]....
        /*00a8*/ 	.word	0x0000c740


	//----- nvinfo : EIATTR_CRS_STACK_SIZE
	.align		4
.L_726:
        /*00ac*/ 	.byte	0x04, 0x1e
        /*00ae*/ 	.short	(.L_728 - .L_727)
.L_727:
        /*00b0*/ 	.word	0x00000000


	//----- nvinfo : EIATTR_CBANK_PARAM_SIZE
	.align		4
.L_728:
        /*00b4*/ 	.byte	0x03, 0x19
        /*00b6*/ 	.short	0x01d0


	//----- nvinfo : EIATTR_PARAM_CBANK
	.align		4
        /*00b8*/ 	.byte	0x04, 0x0a
        /*00ba*/ 	.short	(.L_730 - .L_729)
	.align		4
.L_729:
        /*00bc*/ 	.word	index@(.nv.constant0._ZN5flash24flash_fwd_splitkv_kernelI23Flash_fwd_kernel_traitsILi192ELi64ELi64ELi4ELb0ELb0EN7cutlass6half_tE19Flash_kernel_traitsILi192ELi64ELi64ELi4ES3_EELb0ELb0ELb0ELb0ELb0ELb1ELb1ELb0EEEvNS_16Flash_fwd_paramsE)
        /*00c0*/ 	.short	0x0210
        /*00c2*/ 	.short	0x01d0


	//----- nvinfo : EIATTR_SW_WAR
	.align		4
.L_730:
        /*00c4*/ 	.byte	0x04, 0x36
        /*00c6*/ 	.short	(.L_732 - .L_731)
.L_731:
        /*00c8*/ 	.word	0x00000008
.L_732:


//--------------------- .nv.info._ZN5flash24flash_fwd_splitkv_kernelI23Flash_fwd_kernel_traitsILi192ELi64ELi64ELi4ELb0ELb0EN7cutlass6half_tE19Flash_kernel_traitsILi192ELi64ELi64ELi4ES3_EELb0ELb0ELb0ELb0ELb0ELb0ELb1ELb1EEEvNS_16Flash_fwd_paramsE --------------------------
	.section	.nv.info._ZN5flash24flash_fwd_splitkv_kernelI23Flash_fwd_kernel_traitsILi192ELi64ELi64ELi4ELb0ELb0EN7cutlass6half_tE19Flash_kernel_traitsILi192ELi64ELi64ELi4ES3_EELb0ELb0ELb0ELb0ELb0ELb0ELb1ELb1EEEvNS_16Flash_fwd_paramsE,"",@"SHT_CUDA_INFO"
	.sectionflags	@""
	.align	4


	//----- nvinfo : EIATTR_CUDA_API_VERSION
	.align		4
        /*0000*/ 	.byte	0x04, 0x37
        /*0002*/ 	.short	(.L_734 - .L_733)
.L_733:
        /*0004*/ 	.word	0x00000082


	//----- nvinfo : EIATTR_KPARAM_INFO
	.align		4
.L_734:
        /*0008*/ 	.byte	0x04, 0x17
        /*000a*/ 	.short	(.L_736 - .L_735)
.L_735:
        /*000c*/ 	.word	0x00000000
        /*0010*/ 	.short	0x0000
        /*0012*/ 	.short	0x0000
        /*0014*/ 	.byte	0x00, 0xf0, 0x41, 0x07


	//----- nvinfo : EIATTR_SPARSE_MMA_MASK
	.align		4
.L_736:
        /*0018*/ 	.byte	0x03, 0x50
        /*001a*/ 	.short	0x0000


	//----- nvinfo : EIATTR_MAXREG_COUNT
	.align		4
        /*001c*/ 	.byte	0x03, 0x1b
        /*001e*/ 	.short	0x00ff


	//----- nvinfo : EIATTR_NUM_BARRIERS
	.align		4
        /*0020*/ 	.byte	0x02, 0x4c
        /*0022*/ 	.byte	0x01
	.zero		1


	//----- nvinfo : EIATTR_MERCURY_ISA_VERSION
	.align		4
        /*0024*/ 	.byte	0x03, 0x5f
        /*0026*/ 	.short	0x0101


	//----- nvinfo : EIATTR_COOP_GROUP_MASK_REGIDS
	.align		4
        /*0028*/ 	.byte	0x04, 0x29
        /*002a*/ 	.short	(.L_738 - .L_737)


	//   ....[0]....
.L_737:
        /*002c*/ 	.word	0xffffffff


	//   ....[1]....
        /*0030*/ 	.word	0xffffffff


	//   ....[2]....
        /*0034*/ 	.word	0xffffffff


	//   ....[3]....
        /*0038*/ 	.word	0xffffffff


	//   ....[4]....
        /*003c*/ 	.word	0xffffffff


	//   ....[5]....
        /*0040*/ 	.word	0xffffffff


	//   ....[6]....
        /*0044*/ 	.word	0xffffffff


	//   ....[7]....
        /*0048*/ 	.word	0xffffffff


	//   ....[8]....
        /*004c*/ 	.word	0xffffffff


	//   ....[9]....
        /*0050*/ 	.word	0xffffffff


	//   ....[10]....
        /*0054*/ 	.word	0xffffffff


	//   ....[11]....
        /*0058*/ 	.word	0xffffffff


	//----- nvinfo : EIATTR_COOP_GROUP_INSTR_OFFSETS
	.align		4
.L_738:
        /*005c*/ 	.byte	0x04, 0x28
        /*005e*/ 	.short	(.L_740 - .L_739)


	//   ....[0]....
.L_739:
        /*0060*/ 	.word	0x000160a0


	//   ....[1]....
        /*0064*/ 	.word	0x000160e0


	//   ....[2]....
        /*0068*/ 	.word	0x00016140


	//   ....[3]....
        /*006c*/ 	.word	0x00016170


	//   ....[4]....
        /*0070*/ 	.word	0x00019330


	//   ....[5]....
        /*0074*/ 	.word	0x00019350


	//   ....[6]....
        /*0078*/ 	.word	0x00019380


	//   ....[7]....
        /*007c*/ 	.word	0x00019390


	//   ....[8]....
        /*0080*/ 	.word	0x0001aaa0


	//   ....[9]....
        /*0084*/ 	.word	0x0001aae0


	//   ....[10]....
        /*0088*/ 	.word	0x0001aba0


	//   ....[11]....
        /*008c*/ 	.word	0x0001abb0


	//----- nvinfo : EIATTR_EXIT_INSTR_OFFSETS
	.align		4
.L_740:
        /*0090*/ 	.byte	0x04, 0x1c
        /*0092*/ 	.short	(.L_742 - .L_741)


	//   ....[0]....
.L_741:
        /*0094*/ 	.word	0x00000450


	//   ....[1]....
        /*0098*/ 	.word	0x00001070


	//   ....[2]....
        /*009c*/ 	.word	0x000010a0


	//   ....[3]....
        /*00a0*/ 	.word	0x0001c310


	//   ....[4]....
        /*00a4*/ 	.word	0x0001c390


	//   ....[5]....
        /*00a8*/ 	.word	0x0001c3b0


	//----- nvinfo : EIATTR_CRS_STACK_SIZE
	.align		4
.L_742:
        /*00ac*/ 	.byte	0x04, 0x1e
        /*00ae*/ 	.short	(.L_744 - .L_743)
.L_743:
        /*00b0*/ 	.word	0x00000000


	//----- nvinfo : EIATTR_CBANK_PARAM_SIZE
	.align		4
.L_744:
        /*00b4*/ 	.byte	0x03, 0x19
        /*00b6*/ 	.short	0x01d0


	//----- nvinfo : EIATTR_PARAM_CBANK
	.align		4
        /*00b8*/ 	.byte	0x04, 0x0a
        /*00ba*/ 	.short	(.L_746 - .L_745)
	.align		4
.L_745:
        /*00bc*/ 	.word	index@(.nv.constant0._ZN5flash24flash_fwd_splitkv_kernelI23Flash_fwd_kernel_traitsILi192ELi64ELi64ELi4ELb0ELb0EN7cutlass6half_tE19Flash_kernel_traitsILi192ELi64ELi64ELi4ES3_EELb0ELb0ELb0ELb0ELb0ELb0ELb1ELb1EEEvNS_16Flash_fwd_paramsE)
        /*00c0*/ 	.short	0x0210
        /*00c2*/ 	.short	0x01d0


	//----- nvinfo : EIATTR_SW_WAR
	.align		4
.L_746:
        /*00c4*/ 	.byte	0x04, 0x36
        /*00c6*/ 	.short	(.L_748 - .L_747)
.L_747:
        /*00c8*/ 	.word	0x00000008
.L_748:


//--------------------- .nv.info._ZN5flash24flash_fwd_splitkv_kernelI23Flash_fwd_kernel_traitsILi192ELi64ELi64ELi4ELb0ELb0EN7cutlass6half_tE19Flash_kernel_traitsILi192ELi64ELi64ELi4ES3_EELb0ELb0ELb0ELb0ELb0ELb1ELb1ELb1EEEvNS_16Flash_fwd_paramsE --------------------------
	.section	.nv.info._ZN5flash24flash_fwd_splitkv_kernelI23Flash_fwd_kernel_traitsILi192ELi64ELi64ELi4ELb0ELb0EN7cutlass6half_tE19Flash_kernel_traitsILi192ELi64ELi64ELi4ES3_EELb0ELb0ELb0ELb0ELb0ELb1ELb1ELb1EEEvNS_16Flash_fwd_paramsE,"",@"SHT_CUDA_INFO"
	.sectionflags	@""
	.align	4


	//----- nvinfo : EIATTR_CUDA_API_VERSION
	.align		4
        /*0000*/ 	.byte	0x04, 0x37
        /*0002*/ 	.short	(.L_750 - .L_749)
.L_749:
        /*0004*/ 	.word	0x00000082


	//----- nvinfo : EIATTR_KPARAM_INFO
	.align		4
.L_750:
        /*0008*/ 	.byte	0x04, 0x17
        /*000a*/ 	.short	(.L_752 - .L_751)
.L_751:
        /*000c*/ 	.word	0x00000000
        /*0010*/ 	.short	0x0000
        /*0012*/ 	.short	0x0000
        /*0014*/ 	.byte	0x00, 0xf0, 0x41, 0x07


	//----- nvinfo : EIATTR_SPARSE_MMA_MASK
	.align		4
.L_752:
        /*0018*/ 	.byte	0x03, 0x50
        /*001a*/ 	.short	0x0000


	//----- nvinfo : EIATTR_MAXREG_COUNT
	.align		4
        /*001c*/ 	.byte	0x03, 0x1b
        /*001e*/ 	.short	0x00ff


	//----- nvinfo : EIATTR_NUM_BARRIERS
	.align		4
        /*0020*/ 	.byte	0x02, 0x4c
        /*0022*/ 	.byte	0x01
	.zero		1


	//----- nvinfo : EIATTR_MERCURY_ISA_VERSION
	.align		4
        /*0024*/ 	.byte	0x03, 0x5f
        /*0026*/ 	.short	0x0101


	//----- nvinfo : EIATTR_COOP_GROUP_MASK_REGIDS
	.align		4
        /*0028*/ 	.byte	0x04, 0x29
        /*002a*/ 	.short	(.L_754 - .L_753)


	//   ....[0]....
.L_753:
        /*002c*/ 	.word	0xffffffff


	//   ....[1]....
        /*0030*/ 	.word	0xffffffff


	//   ....[2]....
        /*0034*/ 	.word	0xffffffff


	//   ....[3]....
        /*0038*/ 	.word	0xffffffff


	//   ....[4]....
        /*003c*/ 	.word	0xffffffff


	//   ....[5]....
        /*0040*/ 	.word	0xffffffff


	//   ....[6]....
        /*0044*/ 	.word	0xffffffff


	//   ....[7]....
        /*0048*/ 	.word	0xffffffff


	//   ....[8]....
        /*004c*/ 	.word	0xffffffff


	//   ....[9]....
        /*0050*/ 	.word	0xffffffff


	//   ....[10]....
        /*0054*/ 	.word	0xffffffff


	//   ....[11]....
        /*0058*/ 	.word	0xffffffff


	//----- nvinfo : EIATTR_COOP_GROUP_INSTR_OFFSETS
	.align		4
.L_754:
        /*005c*/ 	.byte	0x04, 0x28
        /*005e*/ 	.short	(.L_756 - .L_755)


	//   ....[0]....
.L_755:
        /*0060*/ 	.word	0x000164b0


	//   ....[1]....
        /*0064*/ 	.word	0x000164f0


	//   ....[2]....
        /*0068*/ 	.word	0x00016550


	//   ....[3]....
        /*006c*/ 	.word	0x00016580


	//   ....[4]....
        /*0070*/ 	.word	0x00019b00


	//   ....[5]....
        /*0074*/ 	.word	0x00019b20


	//   ....[6]....
        /*0078*/ 	.word	0x00019b50


	//   ....[7]....
        /*007c*/ 	.word	0x00019b60


	//   ....[8]....
        /*0080*/ 	.word	0x0001b290


	//   ....[9]....
        /*0084*/ 	.word	0x0001b2d0


	//   ....[10]....
        /*0088*/ 	.word	0x0001b390


	//   ....[11]....
        /*008c*/ 	.word	0x0001b3a0


	//----- nvinfo : EIATTR_EXIT_INSTR_OFFSETS
	.align		4
.L_756:
        /*0090*/ 	.byte	0x04, 0x1c
        /*0092*/ 	.short	(.L_758 - .L_757)


	//   ....[0]....
.L_757:
        /*0094*/ 	.word	0x00000450


	//   ....[1]....
        /*0098*/ 	.word	0x00001070


	//   ....[2]....
        /*009c*/ 	.word	0x000010a0


	//   ....[3]....
        /*00a0*/ 	.word	0x0001cb00


	//   ....[4]....
        /*00a4*/ 	.word	0x0001cb80


	//   ....[5]....
        /*00a8*/ 	.word	0x0001cba0


	//----- nvinfo : EIATTR_CRS_STACK_SIZE
	.align		4
.L_758:
        /*00ac*/ 	.byte	0x04, 0x1e
        /*00ae*/ 	.short	(.L_760 - .L_759)
.L_759:
        /*00b0*/ 	.word	0x00000000


	//----- nvinfo : EIATTR_CBANK_PARAM_SIZE
	.align		4
.L_760:
        /*00b4*/ 	.byte	0x03, 0x19
        /*00b6*/ 	.short	0x01d0


	//----- nvinfo : EIATTR_PARAM_CBANK
	.align		4
        /*00b8*/ 	.byte	0x04, 0x0a
        /*00ba*/ 	.short	(.L_762 - .L_761)
	.align		4
.L_761:
        /*00bc*/ 	.word	index@(.nv.constant0._ZN5flash24flash_fwd_splitkv_kernelI23Flash_fwd_kernel_traitsILi192ELi64ELi64ELi4ELb0ELb0EN7cutlass6half_tE19Flash_kernel_traitsILi192ELi64ELi64ELi4ES3_EELb0ELb0ELb0ELb0ELb0ELb1ELb1ELb1EEEvNS_16Flash_fwd_paramsE)
        /*00c0*/ 	.short	0x0210
        /*00c2*/ 	.short	0x01d0


	//----- nvinfo : EIATTR_SW_WAR
	.align		4
.L_762:
        /*00c4*/ 	.byte	0x04, 0x36
        /*00c6*/ 	.short	(.L_764 - .L_763)
.L_763:
        /*00c8*/ 	.word	0x00000008
.L_764:


//--------------------- .nv.info._ZN5flash24flash_fwd_splitkv_kernelI23Flash_fwd_kernel_traitsILi192ELi64ELi64ELi4ELb0ELb0EN7cutlass6half_tE19Flash_kernel_traitsILi192ELi64ELi64ELi4ES3_EELb0ELb1ELb0ELb0ELb0ELb0ELb0ELb0EEEvNS_16Flash_fwd_paramsE --------------------------
	.section	.nv.info._ZN5flash24flash_fwd_splitkv_kernelI23Flash_fwd_kernel_traitsILi192ELi64ELi64ELi4ELb0ELb0EN7cutlass6half_tE19Flash_kernel_traitsILi192ELi64ELi64ELi4ES3_EELb0ELb1ELb0ELb0ELb0ELb0ELb0ELb0EEEvNS_16Flash_fwd_paramsE,"",@"SHT_CUDA_INFO"
	.sectionflags	@""
	.align	4


	//----- nvinfo : EIATTR_CUDA_API_VERSION
	.align		4
        /*0000*/ 	.byte	0x04, 0x37
        /*0002*/ 	.short	(.L_766 - .L_765)
.L_765:
        /*0004*/ 	.word	0x00000082


	//----- nvinfo : EIATTR_KPARAM_INFO
	.align		4
.L_766:
        /*0008*/ 	.byte	0x04, 0x17
        /*000a*/ 	.short	(.L_768 - .L_767)
.L_767:
        /*000c*/ 	.word	0x00000000
        /*0010*/ 	.short	0x0000
        /*0012*/ 	.short	0x0000
        /*0014*/ 	.byte	0x00, 0xf0, 0x41, 0x07


	//----- nvinfo : EIATTR_SPARSE_MMA_MASK
	.align		4
.L_768:
        /*0018*/ 	.byte	0x03, 0x50
        /*001a*/ 	.short	0x0000


	//----- nvinfo : EIATTR_MAXREG_COUNT
	.align		4
        /*001c*/ 	.byte	0x03, 0x1b
        /*001e*/ 	.short	0x00ff


	//----- nvinfo : EIATTR_NUM_BARRIERS
	.align		4
        /*0020*/ 	.byte	0x02, 0x4c
        /*0022*/ 	.byte	0x01
	.zero		1


	//----- nvinfo : EIATTR_MERCURY_ISA_VERSION
	.align		4
        /*0024*/ 	.byte	0x03, 0x5f
        /*0026*/ 	.short	0x0101


	//----- nvinfo : EIATTR_COOP_GROUP_MASK_REGIDS
	.align		4
        /*0028*/ 	.byte	0x04, 0x29
        /*002a*/ 	.short	(.L_770 - .L_769)


	//   ....[0]....
.L_769:
        /*002c*/ 	.word	0xffffffff


	//   ....[1]....
        /*0030*/ 	.word	0xffffffff


	//   ....[2]....
        /*0034*/ 	.word	0xffffffff


	//   ....[3]....
        /*0038*/ 	.word	0xffffffff


	//   ....[4]....
        /*003c*/ 	.word	0xffffffff


	//   ....[5]....
        /*0040*/ 	.word	0xffffffff


	//   ....[6]....
        /*0044*/ 	.word	0xffffffff


	//   ....[7]....
        /*0048*/ 	.word	0xffffffff


	//   ....[8]....
        /*004c*/ 	.word	0xffffffff


	//   ....[9]....
        /*0050*/ 	.word	0xffffffff


	//   ....[10]....
        /*0054*/ 	.word	0xffffffff


	//   ....[11]....
        /*0058*/ 	.word	0xffffffff


	//   ....[12]....
        /*005c*/ 	.word	0xffffffff


	//   ....[13]....
        /*0060*/ 	.word	0xffffffff


	//   ....[14]....
        /*0064*/ 	.word	0xffffffff


	//   ....[15]....
        /*0068*/ 	.word	0xffffffff


	//----- nvinfo : EIATTR_COOP_GROUP_INSTR_OFFSETS
	.align		4
.L_770:
        /*006c*/ 	.byte	0x04, 0x28
        /*006e*/ 	.short	(.L_772 - .L_771)


	//   ....[0]....
.L_771:
        /*0070*/ 	.word	0x00006360


	//   ....[1]....
        /*0074*/ 	.word	0x00006440


	//   ....[2]....
        /*0078*/ 	.word	0x00006450


	//   ....[3]....
        /*007c*/ 	.word	0x00006490


	//   ....[4]....
        /*0080*/ 	.word	0x0000a090


	//   ....[5]....
        /*0084*/ 	.word	0x0000a0a0


	//   ....[6]....
        /*0088*/ 	.word	0x0000a0d0


	//   ....[7]....
        /*008c*/ 	.word	0x0000a0e0


	//   ....[8]....
        /*0090*/ 	.word	0x0000e1b0


	//   ....[9]....
        /*0094*/ 	.word	0x0000e210


	//   ....[10]....
        /*0098*/ 	.word	0x0000e230


	//   ....[11]....
        /*009c*/ 	.word	0x0000e250


	//   ....[12]....
        /*00a0*/ 	.word	0x0000f990


	//   ....[13]....
        /*00a4*/ 	.word	0x0000f9d0


	//   ....[14]....
        /*00a8*/ 	.word	0x0000fa50


	//   ....[15]....
        /*00ac*/ 	.word	0x0000fa70


	//----- nvinfo : EIATTR_EXIT_INSTR_OFFSETS
	.align		4
.L_772:
        /*00b0*/ 	.byte	0x04, 0x1c
        /*00b2*/ 	.short	(.L_774 - .L_773)


	//   ....[0]....
.L_773:
        /*00b4*/ 	.word	0x000004a0


	//   ....[1]....
        /*00b8*/ 	.word	0x00000fd0


	//   ....[2]....
        /*00bc*/ 	.word	0x00001000


	//   ....[3]....
        /*00c0*/ 	.word	0x000113a0


	//   ....[4]....
        /*00c4*/ 	.word	0x000114c0


	//   ....[5]....
        /*00c8*/ 	.word	0x000114e0


	//----- nvinfo : EIATTR_CRS_STACK_SIZE
	.align		4
.L_774:
        /*00cc*/ 	.byte	0x04, 0x1e
        /*00ce*/ 	.short	(.L_776 - .L_775)
.L_775:
        /*00d0*/ 	.word	0x00000000


	//----- nvinfo : EIATTR_CBANK_PARAM_SIZE
	.align		4
.L_776:
        /*00d4*/ 	.byte	0x03, 0x19
        /*00d6*/ 	.short	0x01d0


	//----- nvinfo : EIATTR_PARAM_CBANK
	.align		4
        /*00d8*/ 	.byte	0x04, 0x0a
        /*00da*/ 	.short	(.L_778 - .L_777)
	.align		4
.L_777:
        /*00dc*/ 	.word	index@(.nv.constant0._ZN5flash24flash_fwd_splitkv_kernelI23Flash_fwd_kernel_traitsILi192ELi64ELi64ELi4ELb0ELb0EN7cutlass6half_tE19Flash_kernel_traitsILi192ELi64ELi64ELi4ES3_EELb0ELb1ELb0ELb0ELb0ELb0ELb0ELb0EEEvNS_16Flash_fwd_paramsE)
        /*00e0*/ 	.short	0x0210
        /*00e2*/ 	.short	0x01d0


	//----- nvinfo : EIATTR_SW_WAR
	.align		4
.L_778:
        /*00e4*/ 	.byte	0x04, 0x36
        /*00e6*/ 	.short	(.L_780 - .L_779)
.L_779:
        /*00e8*/ 	.word	0x00000008
.L_780:


//--------------------- .nv.info._ZN5flash24flash_fwd_splitkv_kernelI23Flash_fwd_kernel_traitsILi192ELi64ELi64ELi4ELb0ELb0EN7cutlass6half_tE19Flash_kernel_traitsILi192ELi64ELi64ELi4ES3_EELb0ELb1ELb0ELb0ELb0ELb1ELb0ELb0EEEvNS_16Flash_fwd_paramsE --------------------------
	.section	.nv.info._ZN5flash24flash_fwd_splitkv_kernelI23Flash_fwd_kernel_traitsILi192ELi64ELi64ELi4ELb0ELb0EN7cutlass6half_tE19Flash_kernel_traitsILi192ELi64ELi64ELi4ES3_EELb0ELb1ELb0ELb0ELb0ELb1ELb0ELb0EEEvNS_16Flash_fwd_paramsE,"",@"SHT_CUDA_INFO"
	.sectionflags	@""
	.align	4


	//----- nvinfo : EIATTR_CUDA_API_VERSION
	.align		4
        /*0000*/ 	.byte	0x04, 0x37
        /*0002*/ 	.short	(.L_782 - .L_781)
.L_781:
        /*0004*/ 	.word	0x00000082


	//----- nvinfo : EIATTR_KPARAM_INFO
	.align		4
.L_782:
        /*0008*/ 	.byte	0x04, 0x17
        /*000a*/ 	.short	(.L_784 - .L_783)
.L_783:
        /*000c*/ 	.word	0x00000000
        /*0010*/ 	.short	0x0000
        /*0012*/ 	.short	0x0000
        /*0014*/ 	.byte	0x00, 0xf0, 0x41, 0x07


	//----- nvinfo : EIATTR_SPARSE_MMA_MASK
	.align		4
.L_784:
        /*0018*/ 	.byte	0x03, 0x50
        /*001a*/ 	.short	0x0000


	//----- nvinfo : EIATTR_MAXREG_COUNT
	.align		4
        /*001c*/ 	.byte	0x03, 0x1b
        /*001e*/ 	.short	0x00ff


	//----- nvinfo : EIATTR_NUM_BARRIERS
	.align		4
        /*0020*/ 	.byte	0x02, 0x4c
        /*0022*/ 	.byte	0x01
	.zero		1


	//----- nvinfo : EIATTR_MERCURY_ISA_VERSION
	.align		4
        /*0024*/ 	.byte	0x03, 0x5f
        /*0026*/ 	.short	0x0101


	//----- nvinfo : EIATTR_COOP_GROUP_MASK_REGIDS
	.align		4
        /*0028*/ 	.byte	0x04, 0x29
        /*002a*/ 	.short	(.L_786 - .L_785)


	//   ....[0]....
.L_785:
        /*002c*/ 	.word	0xffffffff


	//   ....[1]....
        /*0030*/ 	.word	0xffffffff


	//   ....[2]....
        /*0034*/ 	.word	0xffffffff


	//   ....[3]....
        /*0038*/ 	.word	0xffffffff


	//   ....[4]....
        /*003c*/ 	.word	0xffffffff


	//   ....[5]....
        /*0040*/ 	.word	0xffffffff


	//   ....[6]....
        /*0044*/ 	.word	0xffffffff


	//   ....[7]....
        /*0048*/ 	.word	0xffffffff


	//   ....[8]....
        /*004c*/ 	.word	0xffffffff


	//   ....[9]....
        /*0050*/ 	.word	0xffffffff


	//   ....[10]....
        /*0054*/ 	.word	0xffffffff


	//   ....[11]....
        /*0058*/ 	.word	0xffffffff


	//   ....[12]....
        /*005c*/ 	.word	0xffffffff


	//   ....[13]....
        /*0060*/ 	.word	0xffffffff


	//   ....[14]....
        /*0064*/ 	.word	0xffffffff


	//   ....[15]....
        /*0068*/ 	.word	0xffffffff


	//----- nvinfo : EIATTR_COOP_GROUP_INSTR_OFFSETS
	.align		4
.L_786:
        /*006c*/ 	.byte	0x04, 0x28
        /*006e*/ 	.short	(.L_788 - .L_787)


	//   ....[0]....
.L_787:
        /*0070*/ 	.word	0x00006790


	//   ....[1]....
        /*0074*/ 	.word	0x00006860


	//   ....[2]....
        /*0078*/ 	.word	0x00006870


	//   ....[3]....
        /*007c*/ 	.word	0x000068b0


	//   ....[4]....
        /*0080*/ 	.word	0x0000a880


	//   ....[5]....
        /*0084*/ 	.word	0x0000a890


	//   ....[6]....
        /*0088*/ 	.word	0x0000a8c0


	//   ....[7]....
        /*008c*/ 	.word	0x0000a8d0


	//   ....[8]....
        /*0090*/ 	.word	0x0000edb0


	//   ....[9]....
        /*0094*/ 	.word	0x0000edd0


	//   ....[10]....
        /*0098*/ 	.word	0x0000ee00


	//   ....[11]....
        /*009c*/ 	.word	0x0000ee10


	//   ....[12]....
        /*00a0*/ 	.word	0x00010560


	//   ....[13]....
        /*00a4*/ 	.word	0x000105a0


	//   ....[14]....
        /*00a8*/ 	.word	0x00010620


	//   ....[15]....
        /*00ac*/ 	.word	0x00010640


	//----- nvinfo : EIATTR_EXIT_INSTR_OFFSETS
	.align		4
.L_788:
        /*00b0*/ 	.byte	0x04, 0x1c
        /*00b2*/ 	.short	(.L_790 - .L_789)


	//   ....[0]....
.L_789:
        /*00b4*/ 	.word	0x000004a0


	//   ....[1]....
        /*00b8*/ 	.word	0x00000fd0


	//   ....[2]....
        /*00bc*/ 	.word	0x00001000


	//   ....[3]....
        /*00c0*/ 	.word	0x00011f70


	//   ....[4]....
        /*00c4*/ 	.word	0x00012090


	//   ....[5]....
        /*00c8*/ 	.word	0x000120b0


	//----- nvinfo : EIATTR_CRS_STACK_SIZE
	.align		4
.L_790:
        /*00cc*/ 	.byte	0x04, 0x1e
        /*00ce*/ 	.short	(.L_792 - .L_791)
.L_791:
        /*00d0*/ 	.word	0x00000000


	//----- nvinfo : EIATTR_CBANK_PARAM_SIZE
	.align		4
.L_792:
        /*00d4*/ 	.byte	0x03, 0x19
        /*00d6*/ 	.short	0x01d0


	//----- nvinfo : EIATTR_PARAM_CBANK
	.align		4
        /*00d8*/ 	.byte	0x04, 0x0a
        /*00da*/ 	.short	(.L_794 - .L_793)
	.align		4
.L_793:
        /*00dc*/ 	.word	index@(.nv.constant0._ZN5flash24flash_fwd_splitkv_kernelI23Flash_fwd_kernel_traitsILi192ELi64ELi64ELi4ELb0ELb0EN7cutlass6half_tE19Flash_kernel_traitsILi192ELi64ELi64ELi4ES3_EELb0ELb1ELb0ELb0ELb0ELb1ELb0ELb0EEEvNS_16Flash_fwd_paramsE)
        /*00e0*/ 	.short	0x0210
        /*00e2*/ 	.short	0x01d0


	//----- nvinfo : EIATTR_SW_WAR
	.align		4
.L_794:
        /*00e4*/ 	.byte	0x04, 0x36
        /*00e6*/ 	.short	(.L_796 - .L_795)
.L_795:
        /*00e8*/ 	.word	0x00000008
.L_796:


//--------------------- .nv.info._ZN5flash24flash_fwd_splitkv_kernelI23Flash_fwd_kernel_traitsILi192ELi64ELi64ELi4ELb0ELb0EN7cutlass6half_tE19Flash_kernel_traitsILi192ELi64ELi64ELi4ES3_EELb0ELb1ELb0ELb0ELb0ELb0ELb0ELb1EEEvNS_16Flash_fwd_paramsE --------------------------
	.section	.nv.info._ZN5flash24flash_fwd_splitkv_kernelI23Flash_fwd_kernel_traitsILi192ELi64ELi64ELi4ELb0ELb0EN7cutlass6half_tE19Flash_kernel_traitsILi192ELi64ELi64ELi4ES3_EELb0ELb1ELb0ELb0ELb0ELb0ELb0ELb1EEEvNS_16Flash_fwd_paramsE,"",@"SHT_CUDA_INFO"
	.sectionflags	@""
	.align	4


	//----- nvinfo : EIATTR_CUDA_API_VERSION
	.align		4
        /*0000*/ 	.byte	0x04, 0x37
        /*0002*/ 	.short	(.L_798 - .L_797)
.L_797:
        /*0004*/ 	.word	0x00000082


	//----- nvinfo : EIATTR_KPARAM_INFO
	.align		4
.L_798:
        /*0008*/ 	.byte	0x04, 0x17
        /*000a*/ 	.short	(.L_800 - .L_799)
.L_799:
        /*000c*/ 	.word	0x00000000
        /*0010*/ 	.short	0x0000
        /*0012*/ 	.short	0x0000
        /*0014*/ 	.byte	0x00, 0xf0, 0x41, 0x07


	//----- nvinfo : EIATTR_SPARSE_MMA_MASK
	.align		4
.L_800:
        /*0018*/ 	.byte	0x03, 0x50
        /*001a*/ 	.short	0x0000


	//----- nvinfo : EIATTR_MAXREG_COUNT
	.align		4
        /*001c*/ 	.byte	0x03, 0x1b
        /*001e*/ 	.short	0x00ff


	//----- nvinfo : EIATTR_NUM_BARRIERS
	.align		4
        /*0020*/ 	.byte	0x02, 0x4c
        /*0022*/ 	.byte	0x01
	.zero		1


	//----- nvinfo : EIATTR_MERCURY_ISA_VERSION
	.align		4
        /*0024*/ 	.byte	0x03, 0x5f
        /*0026*/ 	.short	0x0101


	//----- nvinfo : EIATTR_COOP_GROUP_MASK_REGIDS
	.align		4
        /*0028*/ 	.byte	0x04, 0x29
        /*002a*/ 	.short	(.L_802 - .L_801)


	//   ....[0]....
.L_801:
        /*002c*/ 	.word	0xffffffff


	//   ....[1]....
        /*0030*/ 	.word	0xffffffff


	//   ....[2]....
        /*0034*/ 	.word	0xffffffff


	//   ....[3]....
        /*0038*/ 	.word	0xffffffff


	//   ....[4]....
        /*003c*/ 	.word	0xffffffff


	//   ....[5]....
        /*0040*/ 	.word	0xffffffff


	//   ....[6]....
        /*0044*/ 	.word	0xffffffff


	//   ....[7]....
        /*0048*/ 	.word	0xffffffff


	//   ....[8]....
        /*004c*/ 	.word	0xffffffff


	//   ....[9]....
        /*0050*/ 	.word	0xffffffff


	//   ....[10]....
        /*0054*/ 	.word	0xffffffff


	//   ....[11]....
        /*0058*/ 	.word	0xffffffff


	//   ....[12]....
        /*005c*/ 	.word	0xffffffff


	//   ....[13]....
        /*0060*/ 	.word	0xffffffff


	//   ....[14]....
        /*0064*/ 	.word	0xffffffff


	//   ....[15]....
        /*0068*/ 	.word	0xffffffff


	//----- nvinfo : EIATTR_COOP_GROUP_INSTR_OFFSETS
	.align		4
.L_802:
        /*006c*/ 	.byte	0x04, 0x28
        /*006e*/ 	.short	(.L_804 - .L_803)


	//   ....[0]....
.L_803:
        /*0070*/ 	.word	0x00016590


	//   ....[1]....
        /*0074*/ 	.word	0x00016660


	//   ....[2]....
        /*0078*/ 	.word	0x00016670


	//   ....[3]....
        /*007c*/ 	.word	0x000166a0


	//   ....[4]....
        /*0080*/ 	.word	0x0001a000


	//   ....[5]....
        /*0084*/ 	.word	0x0001a010


	//   ....[6]....
        /*0088*/ 	.word	0x0001a040


	//   ....[7]....
        /*008c*/ 	.word	0x0001a050


	//   ....[8]....
        /*0090*/ 	.word	0x0001e020


	//   ....[9]....
        /*0094*/ 	.word	0x0001e040


	//   ....[10]....
        /*0098*/ 	.word	0x0001e070


	//   ....[11]....
        /*009c*/ 	.word	0x0001e080


	//   ....[12]....
        /*00a0*/ 	.word	0x0001f7c0


	//   ....[13]....
        /*00a4*/ 	.word	0x0001f800


	//   ....[14]....
        /*00a8*/ 	.word	0x0001f860


	//   ....[15]....
        /*00ac*/ 	.word	0x0001f870


	//----- nvinfo : EIATTR_EXIT_INSTR_OFFSETS
	.align		4
.L_804:
        /*00b0*/ 	.byte	0x04, 0x1c
        /*00b2*/ 	.short	(.L_806 - .L_805)


	//   ....[0]....
.L_805:
        /*00b4*/ 	.word	0x00000330


	//   ....[1]....
        /*00b8*/ 	.word	0x00000e00


	//   ....[2]....
        /*00bc*/ 	.word	0x00000e30


	//   ....[3]....
        /*00c0*/ 	.word	0x00021230


	//   ....[4]....
        /*00c4*/ 	.word	0x00021350


	//   ....[5]....
        /*00c8*/ 	.word	0x00021370


	//----- nvinfo : EIATTR_CRS_STACK_SIZE
	.align		4
.L_806:
        /*00cc*/ 	.byte	0x04, 0x1e
        /*00ce*/ 	.short	(.L_808 - .L_807)
.L_807:
        /*00d0*/ 	.word	0x00000000


	//----- nvinfo : EIATTR_CBANK_PARAM_SIZE
	.align		4
.L_808:
        /*00d4*/ 	.byte	0x03, 0x19
        /*00d6*/ 	.short	0x01d0


	//----- nvinfo : EIATTR_PARAM_CBANK
	.align		4
        /*00d8*/ 	.byte	0x04, 0x0a
        /*00da*/ 	.short	(.L_810 - .L_809)
	.align		4
.L_809:
        /*00dc*/ 	.word	index@(.nv.constant0._ZN5flash24flash_fwd_splitkv_kernelI23Flash_fwd_kernel_traitsILi192ELi64ELi64ELi4ELb0ELb0EN7cutlass6half_tE19Flash_kernel_traitsILi192ELi64ELi64ELi4ES3_EELb0ELb1ELb0ELb0ELb0ELb0ELb0ELb1EEEvNS_16Flash_fwd_paramsE)
        /*00e0*/ 	.short	0x0210
        /*00e2*/ 	.short	0x01d0


	//----- nvinfo : EIATTR_SW_WAR
	.align		4
.L_810:
        /*00e4*/ 	.byte	0x04, 0x36
        /*00e6*/ 	.short	(.L_812 - .L_811)
.L_811:
        /*00e8*/ 	.word	0x00000008
.L_812:


//--------------------- .nv.info._ZN5flash24flash_fwd_splitkv_kernelI23Flash_fwd_kernel_traitsILi192ELi64ELi64ELi4ELb0ELb0EN7cutlass6half_tE19Flash_kernel_traitsILi192ELi64ELi64ELi4ES3_EELb0ELb1ELb0ELb0ELb0ELb1ELb0ELb1EEEvNS_16Flash_fwd_paramsE --------------------------
	.section	.nv.info._ZN5flash24flash_fwd_splitkv_kernelI23Flash_fwd_kernel_traitsILi192ELi64ELi64ELi4ELb0ELb0EN7cutlass6half_tE19Flash_kernel_traitsILi192ELi64ELi64ELi4ES3_EELb0ELb1ELb0ELb0ELb0ELb1ELb0ELb1EEEvNS_16Flash_fwd_paramsE,"",@"SHT_CUDA_INFO"
	.sectionflags	@""
	.align	4


	//----- nvinfo : EIATTR_CUDA_API_VERSION
	.align		4
        /*0000*/ 	.byte	0x04, 0x37
        /*0002*/ 	.short	(.L_814 - .L_813)
.L_813:
        /*0004*/ 	.word	0x00000082


	//----- nvinfo : EIATTR_KPARAM_INFO
	.align		4
.L_814:
        /*0008*/ 	.byte	0x04, 0x17
        /*000a*/ 	.short	(.L_816 - .L_815)
.L_815:
        /*000c*/ 	.word	0x00000000
        /*0010*/ 	.short	0x0000
        /*0012*/ 	.short	0x0000
        /*0014*/ 	.byte	0x00, 0xf0, 0x41, 0x07


	//----- nvinfo : EIATTR_SPARSE_MMA_MASK
	.align		4
.L_816:
        /*0018*/ 	.byte	0x03, 0x50
        /*001a*/ 	.short	0x0000


	//----- nvinfo : EIATTR_MAXREG_COUNT
	.align		4
        /*001c*/ 	.byte	0x03, 0x1b
        /*001e*/ 	.short	0x00ff


	//----- nvinfo : EIATTR_NUM_BARRIERS
	.align		4
        /*0020*/ 	.byte	0x02, 0x4c
        /*0022*/ 	.byte	0x01
	.zero		1


	//----- nvinfo : EIATTR_MERCURY_ISA_VERSION
	.align		4
        /*0024*/ 	.byte	0x03, 0x5f
        /*0026*/ 	.short	0x0101


	//----- nvinfo : EIATTR_COOP_GROUP_MASK_REGIDS
	.align		4
        /*0028*/ 	.byte	0x04, 0x29
        /*002a*/ 	.short	(.L_818 - .L_817)


	//   ....[0]....
.L_817:
        /*002c*/ 	.word	0xffffffff


	//   ....[1]....
        /*0030*/ 	.word	0xffffffff


	//   ....[2]....
        /*0034*/ 	.word	0xffffffff


	//   ....[3]....
        /*0038*/ 	.word	0xffffffff


	//   ....[4]....
        /*003c*/ 	.word	0xffffffff


	//   ....[5]....
        /*0040*/ 	.word	0xffffffff


	//   ....[6]....
        /*0044*/ 	.word	0xffffffff


	//   ....[7]....
        /*0048*/ 	.word	0xffffffff


	//   ....[8]....
        /*004c*/ 	.word	0xffffffff


	//   ....[9]....
        /*0050*/ 	.word	0xffffffff


	//   ....[10]....
        /*0054*/ 	.word	0xffffffff


	//   ....[11]....
        /*0058*/ 	.word	0xffffffff


	//   ....[12]....
        /*005c*/ 	.word	0xffffffff


	//   ....[13]....
        /*0060*/ 	.word	0xffffffff


	//   ....[14]....
        /*0064*/ 	.word	0xffffffff


	//   ....[15]....
        /*0068*/ 	.word	0xffffffff


	//----- nvinfo : EIATTR_COOP_GROUP_INSTR_OFFSETS
	.align		4
.L_818:
        /*006c*/ 	.byte	0x04, 0x28
        /*006e*/ 	.short	(.L_820 - .L_819)


	//   ....[0]....
.L_819:
        /*0070*/ 	.word	0x00016970


	//   ....[1]....
        /*0074*/ 	.word	0x00016a40


	//   ....[2]....
        /*0078*/ 	.word	0x00016a50


	//   ....[3]....
        /*007c*/ 	.word	0x00016a80


	//   ....[4]....
        /*0080*/ 	.word	0x0001a820


	//   ....[5]....
        /*0084*/ 	.word	0x0001a830


	//   ....[6]....
        /*0088*/ 	.word	0x0001a860


	//   ....[7]....
        /*008c*/ 	.word	0x0001a870


	//   ....[8]....
        /*0090*/ 	.word	0x0001ec30


	//   ....[9]....
        /*0094*/ 	.word	0x0001ec40


	//   ....[10]....
        /*0098*/ 	.word	0x0001ec70


	//   ....[11]....
        /*009c*/ 	.word	0x0001ec80


	//   ....[12]....
        /*00a0*/ 	.word	0x000203d0


	//   ....[13]....
        /*00a4*/ 	.word	0x00020410


	//   ....[14]....
        /*00a8*/ 	.word	0x00020470


	//   ....[15]....
        /*00ac*/ 	.word	0x00020480


	//----- nvinfo : EIATTR_EXIT_INSTR_OFFSETS
	.align		4
.L_820:
        /*00b0*/ 	.byte	0x04, 0x1c
        /*00b2*/ 	.short	(.L_822 - .L_821)


	//   ....[0]....
.L_821:
        /*00b4*/ 	.word	0x00000330


	//   ....[1]....
        /*00b8*/ 	.word	0x00000e00


	//   ....[2]....
        /*00bc*/ 	.word	0x00000e30


	//   ....[3]....
        /*00c0*/ 	.word	0x00021e40


	//   ....[4]....
        /*00c4*/ 	.word	0x00021f60


	//   ....[5]....
        /*00c8*/ 	.word	0x00021f80


	//----- nvinfo : EIATTR_CRS_STACK_SIZE
	.align		4
.L_822:
        /*00cc*/ 	.byte	0x04, 0x1e
        /*00ce*/ 	.short	(.L_824 - .L_823)
.L_823:
        /*00d0*/ 	.word	0x00000000


	//----- nvinfo : EIATTR_CBANK_PARAM_SIZE
	.align		4
.L_824:
        /*00d4*/ 	.byte	0x03, 0x19
        /*00d6*/ 	.short	0x01d0


	//----- nvinfo : EIATTR_PARAM_CBANK
	.align		4
        /*00d8*/ 	.byte	0x04, 0x0a
        /*00da*/ 	.short	(.L_826 - .L_825)
	.align		4
.L_825:
        /*00dc*/ 	.word	index@(.nv.constant0._ZN5flash24flash_fwd_splitkv_kernelI23Flash_fwd_kernel_traitsILi192ELi64ELi64ELi4ELb0ELb0EN7cutlass6half_tE19Flash_kernel_traitsILi192ELi64ELi64ELi4ES3_EELb0ELb1ELb0ELb0ELb0ELb1ELb0ELb1EEEvNS_16Flash_fwd_paramsE)
        /*00e0*/ 	.short	0x0210
        /*00e2*/ 	.short	0x01d0


	//----- nvinfo : EIATTR_SW_WAR
	.align		4
.L_826:
        /*00e4*/ 	.byte	0x04, 0x36
        /*00e6*/ 	.short	(.L_828 - .L_827)
.L_827:
        /*00e8*/ 	.word	0x00000008
.L_828:


//--------------------- .nv.info._ZN5flash24flash_fwd_splitkv_kernelI23Flash_fwd_kernel_traitsILi192ELi64ELi64ELi4ELb0ELb0EN7cutlass6half_tE19Flash_kernel_traitsILi192ELi64ELi64ELi4ES3_EELb0ELb1ELb0ELb0ELb0ELb0ELb1ELb0EEEvNS_16Flash_fwd_paramsE --------------------------
	.section	.nv.info._ZN5flash24flash_fwd_splitkv_kernelI23Flash_fwd_kernel_traitsILi192ELi64ELi64ELi4ELb0ELb0EN7cutlass6half_tE19Flash_kernel_traitsILi192ELi64ELi64ELi4ES3_EELb0ELb1ELb0ELb0ELb0ELb0ELb1ELb0EEEvNS_16Flash_fwd_paramsE,"",@"SHT_CUDA_INFO"
	.sectionflags	@""
	.align	4


	//----- nvinfo : EIATTR_CUDA_API_VERSION
	.align		4
        /*0000*/ 	.byte	0x04, 0x37
        /*0002*/ 	.short	(.L_830 - .L_829)
.L_829:
        /*0004*/ 	.word	0x00000082


	//----- nvinfo : EIATTR_KPARAM_INFO
	.align		4
.L_830:
        /*0008*/ 	.byte	0x04, 0x17
        /*000a*/ 	.short	(.L_832 - .L_831)
.L_831:
        /*000c*/ 	.word	0x00000000
        /*0010*/ 	.short	0x0000
        /*0012*/ 	.short	0x0000
        /*0014*/ 	.byte	0x00, 0xf0, 0x41, 0x07


	//----- nvinfo : EIATTR_SPARSE_MMA_MASK
	.align		4
.L_832:
        /*0018*/ 	.byte	0x03, 0x50
        /*001a*/ 	.short	0x0000


	//----- nvinfo : EIATTR_MAXREG_COUNT
	.align		4
        /*001c*/ 	.byte	0x03, 0x1b
        /*001e*/ 	.short	0x00ff


	//----- nvinfo : EIATTR_NUM_BARRIERS
	.align		4
        /*0020*/ 	.byte	0x02, 0x4c
        /*0022*/ 	.byte	0x01
	.zero		1


	//----- nvinfo : EIATTR_MERCURY_ISA_VERSION
	.align		4
        /*0024*/ 	.byte	0x03, 0x5f
        /*0026*/ 	.short	0x0101


	//----- nvinfo : EIATTR_COOP_GROUP_MASK_REGIDS
	.align		4
        /*0028*/ 	.byte	0x04, 0x29
        /*002a*/ 	.short	(.L_834 - .L_833)


	//   ....[0]....
.L_833:
        /*002c*/ 	.word	0xffffffff


	//   ....[1]....
        /*0030*/ 	.word	0xffffffff


	//   ....[2]....
        /*0034*/ 	.word	0xffffffff


	//   ....[3]....
        /*0038*/ 	.word	0xffffffff


	//   ....[4]....
        /*003c*/ 	.word	0xffffffff


	//   ....[5]....
        /*0040*/ 	.word	0xffffffff


	//   ....[6]....
        /*0044*/ 	.word	0xffffffff


	//   ....[7]....
        /*0048*/ 	.word	0xffffffff


	//   ....[8]....
        /*004c*/ 	.word	0xffffffff


	//   ....[9]....
        /*0050*/ 	.word	0xffffffff


	//   ....[10]....
        /*0054*/ 	.word	0xffffffff


	//   ....[11]....
        /*0058*/ 	.word	0xffffffff


	//   ....[12]....
        /*005c*/ 	.word	0xffffffff


	//   ....[13]....
        /*0060*/ 	.word	0xffffffff


	//   ....[14]....
        /*0064*/ 	.word	0xffffffff


	//   ....[15]....
        /*0068*/ 	.word	0xffffffff


	//----- nvinfo : EIATTR_COOP_GROUP_INSTR_OFFSETS
	.align		4
.L_834:
        /*006c*/ 	.byte	0x04, 0x28
        /*006e*/ 	.short	(.L_836 - .L_835)


	//   ....[0]....
.L_835:
        /*0070*/ 	.word	0x00006680


	//   ....[1]....
        /*0074*/ 	.word	0x00006760


	//   ....[2]....
        /*0078*/ 	.word	0x00006770


	//   ....[3]....
        /*007c*/ 	.word	0x000067b0


	//   ....[4]....
        /*0080*/ 	.word	0x0000a3d0


	//   ....[5]....
        /*0084*/ 	.word	0x0000a3e0


	//   ....[6]....
        /*0088*/ 	.word	0x0000a410


	//   ....[7]....
        /*008c*/ 	.word	0x0000a420


	//   ....[8]....
        /*0090*/ 	.word	0x0000e530


	//   ....[9]....
        /*0094*/ 	.word	0x0000e550


	//   ....[10]....
        /*0098*/ 	.word	0x0000e580


	//   ....[11]....
        /*009c*/ 	.word	0x0000e590


	//   ....[12]....
        /*00a0*/ 	.word	0x0000fcd0


	//   ....[13]....
        /*00a4*/ 	.word	0x0000fd10


	//   ....[14]....
        /*00a8*/ 	.word	0x0000fda0


	//   ....[15]....
        /*00ac*/ 	.word	0x0000fdb0


	//----- nvinfo : EIATTR_EXIT_INSTR_OFFSETS
	.align		4
.L_836:
        /*00b0*/ 	.byte	0x04, 0x1c
        /*00b2*/ 	.short	(.L_838 - .L_837)


	//   ....[0]....
.L_837:
        /*00b4*/ 	.word	0x00000590


	//   ....[1]....
        /*00b8*/ 	.word	0x000012d0


	//   ....[2]....
        /*00bc*/ 	.word	0x00001300


	//   ....[3]....
        /*00c0*/ 	.word	0x00011540


	//   ....[4]....
        /*00c4*/ 	.word	0x000115c0


	//   ....[5]....
        /*00c8*/ 	.word	0x000115e0


	//----- nvinfo : EIATTR_CRS_STACK_SIZE
	.align		4
.L_838:
        /*00cc*/ 	.byte	0x04, 0x1e
        /*00ce*/ 	.short	(.L_840 - .L_839)
.L_839:
        /*00d0*/ 	.word	0x00000000


	//----- nvinfo : EIATTR_CBANK_PARAM_SIZE
	.align		4
.L_840:
        /*00d4*/ 	.byte	0x03, 0x19
        /*00d6*/ 	.short	0x01d0


	//----- nvinfo : EIATTR_PARAM_CBANK
	.align		4
        /*00d8*/ 	.byte	0x04, 0x0a
        /*00da*/ 	.short	(.L_842 - .L_841)
	.align		4
.L_841:
        /*00dc*/ 	.word	index@(.nv.constant0._ZN5flash24flash_fwd_splitkv_kernelI23Flash_fwd_kernel_traitsILi192ELi64ELi64ELi4ELb0ELb0EN7cutlass6half_tE19Flash_kernel_traitsILi192ELi64ELi64ELi4ES3_EELb0ELb1ELb0ELb0ELb0ELb0ELb1ELb0EEEvNS_16Flash_fwd_paramsE)
        /*00e0*/ 	.short	0x0210
        /*00e2*/ 	.short	0x01d0


	//----- nvinfo : EIATTR_SW_WAR
	.align		4
.L_842:
        /*00e4*/ 	.byte	0x04, 0x36
        /*00e6*/ 	.short	(.L_844 - .L_843)
.L_843:
        /*00e8*/ 	.word	0x00000008
.L_844:


//--------------------- .nv.info._ZN5flash24flash_fwd_splitkv_kernelI23Flash_fwd_kernel_traitsILi192ELi64ELi64ELi4ELb0ELb0EN7cutlass6half_tE19Flash_kernel_traitsILi192ELi64ELi64ELi4ES3_EELb0ELb1ELb0ELb0ELb0ELb1ELb1ELb0EEEvNS_16Flash_fwd_paramsE --------------------------
	.section	.nv.info._ZN5flash24flash_fwd_splitkv_kernelI23Flash_fwd_kernel_traitsILi192ELi64ELi64ELi4ELb0ELb0EN7cutlass6half_tE19Flash_kernel_traitsILi192ELi64ELi64ELi4ES3_EELb0ELb1ELb0ELb0ELb0ELb1ELb1ELb0EEEvNS_16Flash_fwd_paramsE,"",@"SHT_CUDA_INFO"
	.sectionflags	@""
	.align	4


	//----- nvinfo : EIATTR_CUDA_API_VERSION
	.align		4
        /*0000*/ 	.byte	0x04, 0x37
        /*0002*/ 	.short	(.L_846 - .L_845)
.L_845:
        /*0004*/ 	.word	0x00000082


	//----- nvinfo : EIATTR_KPARAM_INFO
	.align		4
.L_846:
        /*0008*/ 	.byte	0x04, 0x17
        /*000a*/ 	.short	(.L_848 - .L_847)
.L_847:
        /*000c*/ 	.word	0x00000000
        /*0010*/ 	.short	0x0000
        /*0012*/ 	.short	0x0000
        /*0014*/ 	.byte	0x00, 0xf0, 0x41, 0x07


	//----- nvinfo : EIATTR_SPARSE_MMA_MASK
	.align		4
.L_848:
        /*0018*/ 	.byte	0x03, 0x50
        /*001a*/ 	.short	0x0000


	//----- nvinfo : EIATTR_MAXREG_COUNT
	.align		4
        /*001c*/ 	.byte	0x03, 0x1b
        /*001e*/ 	.short	0x00ff


	//----- nvinfo : EIATTR_NUM_BARRIERS
	.align		4
        /*0020*/ 	.byte	0x02, 0x4c
        /*0022*/ 	.byte	0x01
	.zero		1


	//----- nvinfo : EIATTR_MERCURY_ISA_VERSION
	.align		4
        /*0024*/ 	.byte	0x03, 0x5f
        /*0026*/ 	.short	0x0101


	//----- nvinfo : EIATTR_COOP_GROUP_MASK_REGIDS
	.align		4
        /*0028*/ 	.byte	0x04, 0x29
        /*002a*/ 	.short	(.L_850 - .L_849)


	//   ....[0]....
.L_849:
        /*002c*/ 	.word	0xffffffff


	//   ....[1]....
        /*0030*/ 	.word	0xffffffff


	//   ....[2]....
        /*0034*/ 	.word	0xffffffff


	//   ....[3]....
        /*0038*/ 	.word	0xffffffff


	//   ....[4]....
        /*003c*/ 	.word	0xffffffff


	//   ....[5]....
        /*0040*/ 	.word	0xffffffff


	//   ....[6]....
        /*0044*/ 	.word	0xffffffff


	//   ....[7]....
        /*0048*/ 	.word	0xffffffff


	//   ....[8]....
        /*004c*/ 	.word	0xffffffff


	//   ....[9]....
        /*0050*/ 	.word	0xffffffff


	//   ....[10]....
        /*0054*/ 	.word	0xffffffff


	//   ....[11]....
        /*0058*/ 	.word	0xffffffff


	//   ....[12]....
        /*005c*/ 	.word	0xffffffff


	//   ....[13]....
        /*0060*/ 	.word	0xffffffff


	//   ....[14]....
        /*0064*/ 	.word	0xffffffff


	//   ....[15]....
        /*0068*/ 	.word	0xffffffff


	//----- nvinfo : EIATTR_COOP_GROUP_INSTR_OFFSETS
	.align		4
.L_850:
        /*006c*/ 	.byte	0x04, 0x28
        /*006e*/ 	.short	(.L_852 - .L_851)


	//   ....[0]....
.L_851:
        /*0070*/ 	.word	0x00006ab0


	//   ....[1]....
        /*0074*/ 	.word	0x00006b80


	//   ....[2]....
        /*0078*/ 	.word	0x00006b90


	//   ....[3]....
        /*007c*/ 	.word	0x00006bd0


	//   ....[4]....
        /*0080*/ 	.word	0x0000abb0


	//   ....[5]....
        /*0084*/ 	.word	0x0000abc0


	//   ....[6]....
        /*0088*/ 	.word	0x0000abf0


	//   ....[7]....
        /*008c*/ 	.word	0x0000ac00


	//   ....[8]....
        /*0090*/ 	.word	0x0000f0f0


	//   ....[9]....
        /*0094*/ 	.word	0x0000f110


	//   ....[10]....
        /*0098*/ 	.word	0x0000f140


	//   ....[11]....
        /*009c*/ 	.word	0x0000f150


	//   ....[12]....
        /*00a0*/ 	.word	0x00010890


	//   ....[13]....
        /*00a4*/ 	.word	0x000108d0


	//   ....[14]....
        /*00a8*/ 	.word	0x00010960


	//   ....[15]....
        /*00ac*/ 	.word	0x00010970


	//----- nvinfo : EIATTR_EXIT_INSTR_OFFSETS
	.align		4
.L_852:
        /*00b0*/ 	.byte	0x04, 0x1c
        /*00b2*/ 	.short	(.L_854 - .L_853)


	//   ....[0]....
.L_853:
        /*00b4*/ 	.word	0x00000590


	//   ....[1]....
        /*00b8*/ 	.word	0x000012d0


	//   ....[2]....
        /*00bc*/ 	.word	0x00001300


	//   ....[3]....
        /*00c0*/ 	.word	0x00012100


	//   ....[4]....
        /*00c4*/ 	.word	0x00012180


	//   ....[5]....
        /*00c8*/ 	.word	0x000121a0


	//----- nvinfo : EIATTR_CRS_STACK_SIZE
	.align		4
.L_854:
        /*00cc*/ 	.byte	0x04, 0x1e
        /*00ce*/ 	.short	(.L_856 - .L_855)
.L_855:
        /*00d0*/ 	.word	0x00000000


	//----- nvinfo : EIATTR_CBANK_PARAM_SIZE
	.align		4
.L_856:
        /*00d4*/ 	.byte	0x03, 0x19
        /*00d6*/ 	.short	0x01d0


	//----- nvinfo : EIATTR_PARAM_CBANK
	.align		4
        /*00d8*/ 	.byte	0x04, 0x0a
        /*00da*/ 	.short	(.L_858 - .L_857)
	.align		4
.L_857:
        /*00dc*/ 	.word	index@(.nv.constant0._ZN5flash24flash_fwd_splitkv_kernelI23Flash_fwd_kernel_traitsILi192ELi64ELi64ELi4ELb0ELb0EN7cutlass6half_tE19Flash_kernel_traitsILi192ELi64ELi64ELi4ES3_EELb0ELb1ELb0ELb0ELb0ELb1ELb1ELb0EEEvNS_16Flash_fwd_paramsE)
        /*00e0*/ 	.short	0x0210
        /*00e2*/ 	.short	0x01d0


	//----- nvinfo : EIATTR_SW_WAR
	.align		4
.L_858:
        /*00e4*/ 	.byte	0x04, 0x36
        /*00e6*/ 	.short	(.L_860 - .L_859)
.L_859:
        /*00e8*/ 	.word	0x00000008
.L_860:


//--------------------- .nv.info._ZN5flash24flash_fwd_splitkv_kernelI23Flash_fwd_kernel_traitsILi192ELi64ELi64ELi4ELb0ELb0EN7cutlass6half_tE19Flash_kernel_traitsILi192ELi64ELi64ELi4ES3_EELb0ELb1ELb0ELb0ELb0ELb0ELb1ELb1EEEvNS_16Flash_fwd_paramsE --------------------------
	.section	.nv.info._ZN5flash24flash_fwd_splitkv_kernelI23Flash_fwd_kernel_traitsILi192ELi64ELi64ELi4ELb0ELb0EN7cutlass6half_tE19Flash_kernel_traitsILi192ELi64ELi64ELi4ES3_EELb0ELb1ELb0ELb0ELb0ELb0ELb1ELb1EEEvNS_16Flash_fwd_paramsE,"",@"SHT_CUDA_INFO"
	.sectionflags	@""
	.align	4


	//----- nvinfo : EIATTR_CUDA_API_VERSION
	.align		4
        /*0000*/ 	.byte	0x04, 0x37
        /*0002*/ 	.short	(.L_862 - .L_861)
.L_861:
        /*0004*/ 	.word	0x00000082


	//----- nvinfo : EIATTR_KPARAM_INFO
	.align		4
.L_862:
        /*0008*/ 	.byte	0x04, 0x17
        /*000a*/ 	.short	(.L_864 - .L_863)
.L_863:
        /*000c*/ 	.word	0x00000000
        /*0010*/ 	.short	0x0000
        /*0012*/ 	.short	0x0000
        /*0014*/ 	.byte	0x00, 0xf0, 0x41, 0x07


	//----- nvinfo : EIATTR_SPARSE_MMA_MASK
	.align		4
.L_864:
        /*0018*/ 	.byte	0x03, 0x50
        /*001a*/ 	.short	0x0000


	//----- nvinfo : EIATTR_MAXREG_COUNT
	.align		4
        /*001c*/ 	.byte	0x03, 0x1b
        /*001e*/ 	.short	0x00ff


	//----- nvinfo : EIATTR_NUM_BARRIERS
	.align		4
        /*0020*/ 	.byte	0x02, 0x4c
        /*0022*/ 	.byte	0x01
	.zero		1


	//----- nvinfo : EIATTR_MERCURY_ISA_VERSION
	.align		4
        /*0024*/ 	.byte	0x03, 0x5f
        /*0026*/ 	.short	0x0101


	//----- nvinfo : EIATTR_COOP_GROUP_MASK_REGIDS
	.align		4
        /*0028*/ 	.byte	0x04, 0x29
        /*002a*/ 	.short	(.L_866 - .L_865)


	//   ....[0]....
.L_865:
        /*002c*/ 	.word	0xffffffff


	//   ....[1]....
        /*0030*/ 	.word	0xffffffff


	//   ....[2]....
        /*0034*/ 	.word	0xffffffff


	//   ....[3]....
        /*0038*/ 	.word	0xffffffff


	//   ....[4]....
        /*003c*/ 	.word	0xffffffff


	//   ....[5]....
        /*0040*/ 	.word	0xffffffff


	//   ....[6]....
        /*0044*/ 	.word	0xffffffff


	//   ....[7]....
        /*0048*/ 	.word	0xffffffff


	//   ....[8]....
        /*004c*/ 	.word	0xffffffff


	//   ....[9]....
        /*0050*/ 	.word	0xffffffff


	//   ....[10]....
        /*0054*/ 	.word	0xffffffff


	//   ....[11]....
        /*0058*/ 	.word	0xffffffff


	//   ....[12]....
        /*005c*/ 	.word	0xffffffff


	//   ....[13]....
        /*0060*/ 	.word	0xffffffff


	//   ....[14]....
        /*0064*/ 	.word	0xffffffff


	//   ....[15]....
        /*0068*/ 	.word	0xffffffff


	//----- nvinfo : EIATTR_COOP_GROUP_INSTR_OFFSETS
	.align		4
.L_866:
        /*006c*/ 	.byte	0x04, 0x28
        /*006e*/ 	.short	(.L_868 - .L_867)


	//   ....[0]....
.L_867:
        /*0070*/ 	.word	0x000169a0


	//   ....[1]....
        /*0074*/ 	.word	0x00016a60


	//   ....[2]....
        /*0078*/ 	.word	0x00016a70


	//   ....[3]....
        /*007c*/ 	.word	0x00016aa0


	//   ....[4]....
        /*0080*/ 	.word	0x0001a380


	//   ....[5]....
        /*0084*/ 	.word	0x0001a390


	//   ....[6]....
        /*0088*/ 	.word	0x0001a3c0


	//   ....[7]....
        /*008c*/ 	.word	0x0001a3d0


	//   ....[8]....
        /*0090*/ 	.word	0x0001e3a0


	//   ....[9]....
        /*0094*/ 	.word	0x0001e3c0


	//   ....[10]....
        /*0098*/ 	.word	0x0001e3f0


	//   ....[11]....
        /*009c*/ 	.word	0x0001e400


	//   ....[12]....
        /*00a0*/ 	.word	0x0001fb40


	//   ....[13]....
        /*00a4*/ 	.word	0x0001fb80


	//   ....[14]....
        /*00a8*/ 	.word	0x0001fc30


	//   ....[15]....
        /*00ac*/ 	.word	0x0001fc40


	//----- nvinfo : EIATTR_EXIT_INSTR_OFFSETS
	.align		4
.L_868:
        /*00b0*/ 	.byte	0x04, 0x1c
        /*00b2*/ 	.short	(.L_870 - .L_869)


	//   ....[0]....
.L_869:
        /*00b4*/ 	.word	0x00000440


	//   ....[1]....
        /*00b8*/ 	.word	0x00001150


	//   ....[2]....
        /*00bc*/ 	.word	0x00001180


	//   ....[3]....
        /*00c0*/ 	.word	0x000213e0


	//   ....[4]....
        /*00c4*/ 	.word	0x00021460


	//   ....[5]....
        /*00c8*/ 	.word	0x00021480


	//----- nvinfo : EIATTR_CRS_STACK_SIZE
	.align		4
.L_870:
        /*00cc*/ 	.byte	0x04, 0x1e
        /*00ce*/ 	.short	(.L_872 - .L_871)
.L_871:
        /*00d0*/ 	.word	0x00000000


	//----- nvinfo : EIATTR_CBANK_PARAM_SIZE
	.align		4
.L_872:
        /*00d4*/ 	.byte	0x03, 0x19
        /*00d6*/ 	.short	0x01d0


	//----- nvinfo : EIATTR_PARAM_CBANK
	.align		4
        /*00d8*/ 	.byte	0x04, 0x0a
        /*00da*/ 	.short	(.L_874 - .L_873)
	.align		4
.L_873:
        /*00dc*/ 	.word	index@(.nv.constant0._ZN5flash24flash_fwd_splitkv_kernelI23Flash_fwd_kernel_traitsILi192ELi64ELi64ELi4ELb0ELb0EN7cutlass6half_tE19Flash_kernel_traitsILi192ELi64ELi64ELi4ES3_EELb0ELb1ELb0ELb0ELb0ELb0ELb1ELb1EEEvNS_16Flash_fwd_paramsE)
        /*00e0*/ 	.short	0x0210
        /*00e2*/ 	.short	0x01d0


	//----- nvinfo : EIATTR_SW_WAR
	.align		4
.L_874:
        /*00e4*/ 	.byte	0x04, 0x36
        /*00e6*/ 	.short	(.L_876 - .L_875)
.L_875:
        /*00e8*/ 	.word	0x00000008
.L_876:


//--------------------- .nv.info._ZN5flash24flash_fwd_splitkv_kernelI23Flash_fwd_kernel_traitsILi192ELi64ELi64ELi4ELb0ELb0EN7cutlass6half_tE19Flash_kernel_traitsILi192ELi64ELi64ELi4ES3_EELb0ELb1ELb0ELb0ELb0ELb1ELb1ELb1EEEvNS_16Flash_fwd_paramsE --------------------------
	.section	.nv.info._ZN5flash24flash_fwd_splitkv_kernelI23Flash_fwd_kernel_traitsILi192ELi64ELi64ELi4ELb0ELb0EN7cutlass6half_tE19Flash_kernel_traitsILi192ELi64ELi64ELi4ES3_EELb0ELb1ELb0ELb0ELb0ELb1ELb1ELb1EEEvNS_16Flash_fwd_paramsE,"",@"SHT_CUDA_INFO"
	.sectionflags	@""
	.align	4


	//----- nvinfo : EIATTR_CUDA_API_VERSION
	.align		4
        /*0000*/ 	.byte	0x04, 0x37
        /*0002*/ 	.short	(.L_878 - .L_877)
.L_877:
        /*0004*/ 	.word	0x00000082


	//----- nvinfo : EIATTR_KPARAM_INFO
	.align		4
.L_878:
        /*0008*/ 	.byte	0x04, 0x17
        /*000a*/ 	.short	(.L_880 - .L_879)
.L_879:
        /*000c*/ 	.word	0x00000000
        /*0010*/ 	.short	0x0000
        /*0012*/ 	.short	0x0000
        /*0014*/ 	.byte	0x00, 0xf0, 0x41, 0x07


	//----- nvinfo : EIATTR_SPARSE_MMA_MASK
	.align		4
.L_880:
        /*0018*/ 	.byte	0x03, 0x50
        /*001a*/ 	.short	0x0000


	//----- nvinfo : EIATTR_MAXREG_COUNT
	.align		4
        /*001c*/ 	.byte	0x03, 0x1b
        /*001e*/ 	.short	0x00ff


	//----- nvinfo : EIATTR_NUM_BARRIERS
	.align		4
        /*0020*/ 	.byte	0x02, 0x4c
        /*0022*/ 	.byte	0x01
	.zero		1


	//----- nvinfo : EIATTR_MERCURY_ISA_VERSION
	.align		4
        /*0024*/ 	.byte	0x03, 0x5f
        /*0026*/ 	.short	0x0101


	//----- nvinfo : EIATTR_COOP_GROUP_MASK_REGIDS
	.align		4
        /*0028*/ 	.byte	0x04, 0x29
        /*002a*/ 	.short	(.L_882 - .L_881)


	//   ....[0]....
.L_881:
        /*002c*/ 	.word	0xffffffff


	//   ....[1]....
        /*0030*/ 	.word	0xffffffff


	//   ....[2]....
        /*0034*/ 	.word	0xffffffff


	//   ....[3]....
        /*0038*/ 	.word	0xffffffff


	//   ....[4]....
        /*003c*/ 	.word	0xffffffff


	//   ....[5]....
        /*0040*/ 	.word	0xffffffff


	//   ....[6]....
        /*0044*/ 	.word	0xffffffff


	//   ....[7]....
        /*0048*/ 	.word	0xffffffff


	//   ....[8]....
        /*004c*/ 	.word	0xffffffff


	//   ....[9]....
        /*0050*/ 	.word	0xffffffff


	//   ....[10]....
        /*0054*/ 	.word	0xffffffff


	//   ....[11]....
        /*0058*/ 	.word	0xffffffff


	//   ....[12]....
        /*005c*/ 	.word	0xffffffff


	//   ....[13]....
        /*0060*/ 	.word	0xffffffff


	//   ....[14]....
        /*0064*/ 	.word	0xffffffff


	//   ....[15]....
        /*0068*/ 	.word	0xffffffff


	//----- nvinfo : EIATTR_COOP_GROUP_INSTR_OFFSETS
	.align		4
.L_882:
        /*006c*/ 	.byte	0x04, 0x28
        /*006e*/ 	.short	(.L_884 - .L_883)


	//   ....[0]....
.L_883:
        /*0070*/ 	.word	0x00016d90


	//   ....[1]....
        /*0074*/ 	.word	0x00016e50


	//   ....[2]....
        /*0078*/ 	.word	0x00016e60


	//   ....[3]....
        /*007c*/ 	.word	0x00016e90


	//   ....[4]....
        /*0080*/ 	.word	0x0001ab60


	//   ....[5]....
        /*0084*/ 	.word	0x0001ab70


	//   ....[6]....
        /*0088*/ 	.word	0x0001aba0


	//   ....[7]....
        /*008c*/ 	.word	0x0001abb0


	//   ....[8]....
        /*0090*/ 	.word	0x0001ef90


	//   ....[9]....
        /*0094*/ 	.word	0x0001efa0


	//   ....[10]....
        /*0098*/ 	.word	0x0001efd0


	//   ....[11]....
        /*009c*/ 	.word	0x0001efe0


	//   ....[12]....
        /*00a0*/ 	.word	0x00020730


	//   ....[13]....
        /*00a4*/ 	.word	0x00020770


	//   ....[14]....
        /*00a8*/ 	.word	0x00020820


	//   ....[15]....
        /*00ac*/ 	.word	0x00020830


	//----- nvinfo : EIATTR_EXIT_INSTR_OFFSETS
	.align		4
.L_884:
        /*00b0*/ 	.byte	0x04, 0x1c
        /*00b2*/ 	.short	(.L_886 - .L_885)


	//   ....[0]....
.L_885:
        /*00b4*/ 	.word	0x00000440


	//   ....[1]....
        /*00b8*/ 	.word	0x00001150


	//   ....[2]....
        /*00bc*/ 	.word	0x00001180


	//   ....[3]....
        /*00c0*/ 	.word	0x00021fd0


	//   ....[4]....
        /*00c4*/ 	.word	0x00022050


	//   ....[5]....
        /*00c8*/ 	.word	0x00022070


	//----- nvinfo : EIATTR_CRS_STACK_SIZE
	.align		4
.L_886:
        /*00cc*/ 	.byte	0x04, 0x1e
        /*00ce*/ 	.short	(.L_888 - .L_887)
.L_887:
        /*00d0*/ 	.word	0x00000000


	//----- nvinfo : EIATTR_CBANK_PARAM_SIZE
	.align		4
.L_888:
        /*00d4*/ 	.byte	0x03, 0x19
        /*00d6*/ 	.short	0x01d0


	//----- nvinfo : EIATTR_PARAM_CBANK
	.align		4
        /*00d8*/ 	.byte	0x04, 0x0a
        /*00da*/ 	.short	(.L_890 - .L_889)
	.align		4
.L_889:
        /*00dc*/ 	.word	index@(.nv.constant0._ZN5flash24flash_fwd_splitkv_kernelI23Flash_fwd_kernel_traitsILi192ELi64ELi64ELi4ELb0ELb0EN7cutlass6half_tE19Flash_kernel_traitsILi192ELi64ELi64ELi4ES3_EELb0ELb1ELb0ELb0ELb0ELb1ELb1ELb1EEEvNS_16Flash_fwd_paramsE)
        /*00e0*/ 	.short	0x0210
        /*00e2*/ 	.short	0x01d0


	//----- nvinfo : EIATTR_SW_WAR
	.align		4
.L_890:
        /*00e4*/ 	.byte	0x04, 0x36
        /*00e6*/ 	.short	(.L_892 - .L_891)
.L_891:
        /*00e8*/ 	.word	0x00000008
.L_892:


//--------------------- .nv.info._ZN5flash24flash_fwd_splitkv_kernelI23Flash_fwd_kernel_traitsILi192ELi64ELi64ELi4ELb0ELb0EN7cutlass6half_tE19Flash_kernel_traitsILi192ELi64ELi64ELi4ES3_EELb0ELb0ELb0ELb0ELb1ELb0ELb0ELb0EEEvNS_16Flash_fwd_paramsE --------------------------
	.section	.nv.info._ZN5flash24flash_fwd_splitkv_kernelI23Flash_fwd_kernel_traitsILi192ELi64ELi64ELi4ELb0ELb0EN7cutlass6half_tE19Flash_kernel_traitsILi192ELi64ELi64ELi4ES3_EELb0ELb0ELb0ELb0ELb1ELb0ELb0ELb0EEEvNS_16Flash_fwd_paramsE,"",@"SHT_CUDA_INFO"
	.sectionflags	@""
	.align	4


	//----- nvinfo : EIATTR_CUDA_API_VERSION
	.align		4
        /*0000*/ 	.byte	0x04, 0x37
        /*0002*/ 	.short	(.L_894 - .L_893)
.L_893:
        /*0004*/ 	.word	0x00000082


	//----- nvinfo : EIATTR_KPARAM_INFO
	.align		4
.L_894:
        /*0008*/ 	.byte	0x04, 0x17
        /*000a*/ 	.short	(.L_896 - .L_895)
.L_895:
        /*000c*/ 	.word	0x00000000
        /*0010*/ 	.short	0x0000
        /*0012*/ 	.short	0x0000
        /*0014*/ 	.byte	0x00, 0xf0, 0x41, 0x07


	//----- nvinfo : EIATTR_SPARSE_MMA_MASK
	.align		4
.L_896:
        /*0018*/ 	.byte	0x03, 0x50
        /*001a*/ 	.short	0x0000


	//----- nvinfo : EIATTR_MAXREG_COUNT
	.align		4
        /*001c*/ 	.byte	0x03, 0x1b
        /*001e*/ 	.short	0x00ff


	//----- nvinfo : EIATTR_NUM_BARRIERS
	.align		4
        /*0020*/ 	.byte	0x02, 0x4c
        /*0022*/ 	.byte	0x01
	.zero		1


	//----- nvinfo : EIATTR_MERCURY_ISA_VERSION
	.align		4
        /*0024*/ 	.byte	0x03, 0x5f
        /*0026*/ 	.short	0x0101


	//----- nvinfo : EIATTR_COOP_GROUP_MASK_REGIDS
	.align		4
        /*0028*/ 	.byte	0x04, 0x29
        /*002a*/ 	.short	(.L_898 - .L_897)


	//   ....[0]....
.L_897:
        /*002c*/ 	.word	0xffffffff


	//   ....[1]....
        /*0030*/ 	.word	0xffffffff


	//   ....[2]....
        /*0034*/ 	.word	0xffffffff


	//   ....[3]....
        /*0038*/ 	.word	0xffffffff


	//   ....[4]....
        /*003c*/ 	.word	0xffffffff


	//   ....[5]....
        /*0040*/ 	.word	0xffffffff


	//   ....[6]....
        /*0044*/ 	.word	0xffffffff


	//   ....[7]....
        /*0048*/ 	.word	0xffffffff


	//   ....[8]....
        /*004c*/ 	.word	0xffffffff


	//   ....[9]....
        /*0050*/ 	.word	0xffffffff


	//   ....[10]....
        /*0054*/ 	.word	0xffffffff


	//   ....[11]....
        /*0058*/ 	.word	0xffffffff


	//----- nvinfo : EIATTR_COOP_GROUP_INSTR_OFFSETS
	.align		4
.L_898:
        /*005c*/ 	.byte	0x04, 0x28
        /*005e*/ 	.short	(.L_900 - .L_899)


	//   ....[0]....
.L_899:
        /*0060*/ 	.word	0x000040f0


	//   ....[1]....
        /*0064*/ 	.word	0x00004110


	//   ....[2]....
        /*0068*/ 	.word	0x000041b0


	//   ....[3]....
        /*006c*/ 	.word	0x000041c0


	//   ....[4]....
        /*0070*/ 	.word	0x00006a90


	//   ....[5]....
        /*0074*/ 	.word	0x00006ab0


	//   ....[6]....
        /*0078*/ 	.word	0x00006ae0


	//   ....[7]....
        /*007c*/ 	.word	0x00006af0


	//   ....[8]....
        /*0080*/ 	.word	0x00008200


	//   ....[9]....
        /*0084*/ 	.word	0x00008240


	//   ....[10]....
        /*0088*/ 	.word	0x000082a0


	//   ....[11]....
        /*008c*/ 	.word	0x000082b0


	//----- nvinfo : EIATTR_EXIT_INSTR_OFFSETS
	.align		4
.L_900:
        /*0090*/ 	.byte	0x04, 0x1c
        /*0092*/ 	.short	(.L_902 - .L_901)


	//   ....[0]....
.L_901:
        /*0094*/ 	.word	0x00000360


	//   ....[1]....
        /*0098*/ 	.word	0x00000bf0


	//   ....[2]....
        /*009c*/ 	.word	0x00000c20


	//   ....[3]....
        /*00a0*/ 	.word	0x00009ae0


	//   ....[4]....
        /*00a4*/ 	.word	0x00009bd0


	//----- nvinfo : EIATTR_CRS_STACK_SIZE
	.align		4
.L_902:
        /*00a8*/ 	.byte	0x04, 0x1e
        /*00aa*/ 	.short	(.L_904 - .L_903)
.L_903:
        /*00ac*/ 	.word	0x00000000


	//----- nvinfo : EIATTR_CBANK_PARAM_SIZE
	.align		4
.L_904:
        /*00b0*/ 	.byte	0x03, 0x19
        /*00b2*/ 	.short	0x01d0


	//----- nvinfo : EIATTR_PARAM_CBANK
	.align		4
        /*00b4*/ 	.byte	0x04, 0x0a
        /*00b6*/ 	.short	(.L_906 - .L_905)
	.align		4
.L_905:
        /*00b8*/ 	.word	index@(.nv.constant0._ZN5flash24flash_fwd_splitkv_kernelI23Flash_fwd_kernel_traitsILi192ELi64ELi64ELi4ELb0ELb0EN7cutlass6half_tE19Flash_kernel_traitsILi192ELi64ELi64ELi4ES3_EELb0ELb0ELb0ELb0ELb1ELb0ELb0ELb0EEEvNS_16Flash_fwd_paramsE)
        /*00bc*/ 	.short	0x0210
        /*00be*/ 	.short	0x01d0


	//----- nvinfo : EIATTR_SW_WAR
	.align		4
.L_906:
        /*00c0*/ 	.byte	0x04, 0x36
        /*00c2*/ 	.short	(.L_908 - .L_907)
.L_907:
        /*00c4*/ 	.word	0x00000008
.L_908:


//--------------------- .nv.info._ZN5flash24flash_fwd_splitkv_kernelI23Flash_fwd_kernel_traitsILi192ELi64ELi64ELi4ELb0ELb0EN7cutlass6half_tE19Flash_kernel_traitsILi192ELi64ELi64ELi4ES3_EELb0ELb0ELb0ELb0ELb1ELb1ELb0ELb0EEEvNS_16Flash_fwd_paramsE --------------------------
	.section	.nv.info._ZN5flash24flash_fwd_splitkv_kernelI23Flash_fwd_kernel_traitsILi192ELi64ELi64ELi4ELb0ELb0EN7cutlass6half_tE19Flash_kernel_traitsILi192ELi64ELi64ELi4ES3_EELb0ELb0ELb0ELb0ELb1ELb1ELb0ELb0EEEvNS_16Flash_fwd_paramsE,"",@"SHT_CUDA_INFO"
	.sectionflags	@""
	.align	4


	//----- nvinfo : EIATTR_CUDA_API_VERSION
	.align		4
        /*0000*/ 	.byte	0x04, 0x37
        /*0002*/ 	.short	(.L_910 - .L_909)
.L_909:
        /*0004*/ 	.word	0x00000082


	//----- nvinfo : EIATTR_KPARAM_INFO
	.align		4
.L_910:
        /*0008*/ 	.byte	0x04, 0x17
        /*000a*/ 	.short	(.L_912 - .L_911)
.L_911:
        /*000c*/ 	.word	0x00000000
        /*0010*/ 	.short	0x0000
        /*0012*/ 	.short	0x0000
        /*0014*/ 	.byte	0x00, 0xf0, 0x41, 0x07


	//----- nvinfo : EIATTR_SPARSE_MMA_MASK
	.align		4
.L_912:
        /*0018*/ 	.byte	0x03, 0x50
        /*001a*/ 	.short	0x0000


	//----- nvinfo : EIATTR_MAXREG_COUNT
	.align		4
        /*001c*/ 	.byte	0x03, 0x1b
        /*001e*/ 	.short	0x00ff


	//----- nvinfo : EIATTR_NUM_BARRIERS
	.align		4
        /*0020*/ 	.byte	0x02, 0x4c
        /*0022*/ 	.byte	0x01
	.zero		1


	//----- nvinfo : EIATTR_MERCURY_ISA_VERSION
	.align		4
        /*0024*/ 	.byte	0x03, 0x5f
        /*0026*/ 	.short	0x0101


	//----- nvinfo : EIATTR_COOP_GROUP_MASK_REGIDS
	.align		4
        /*0028*/ 	.byte	0x04, 0x29
        /*002a*/ 	.short	(.L_914 - .L_913)


	//   ....[0]....
.L_913:
        /*002c*/ 	.word	0xffffffff


	//   ....[1]....
        /*0030*/ 	.word	0xffffffff


	//   ....[2]....
        /*0034*/ 	.word	0xffffffff


	//   ....[3]....
        /*0038*/ 	.word	0xffffffff


	//   ....[4]....
        /*003c*/ 	.word	0xffffffff


	//   ....[5]....
        /*0040*/ 	.word	0xffffffff


	//   ....[6]....
        /*0044*/ 	.word	0xffffffff


	//   ....[7]....
        /*0048*/ 	.word	0xffffffff


	//   ....[8]....
        /*004c*/ 	.word	0xffffffff


	//   ....[9]....
        /*0050*/ 	.word	0xffffffff


	//   ....[10]....
        /*0054*/ 	.word	0xffffffff


	//   ....[11]....
        /*0058*/ 	.word	0xffffffff


	//----- nvinfo : EIATTR_COOP_GROUP_INSTR_OFFSETS
	.align		4
.L_914:
        /*005c*/ 	.byte	0x04, 0x28
        /*005e*/ 	.short	(.L_916 - .L_915)


	//   ....[0]....
.L_915:
        /*0060*/ 	.word	0x000044f0


	//   ....[1]....
        /*0064*/ 	.word	0x00004510


	//   ....[2]....
        /*0068*/ 	.word	0x000045b0


	//   ....[3]....
        /*006c*/ 	.word	0x000045c0


	//   ....[4]....
        /*0070*/ 	.word	0x000072b0


	//   ....[5]....
        /*0074*/ 	.word	0x000072c0


	//   ....[6]....
        /*0078*/ 	.word	0x00007300


	//   ....[7]....
        /*007c*/ 	.word	0x00007310


	//   ....[8]....
        /*0080*/ 	.word	0x000089f0


	//   ....[9]....
        /*0084*/ 	.word	0x00008a30


	//   ....[10]....
        /*0088*/ 	.word	0x00008a90


	//   ....[11]....
        /*008c*/ 	.word	0x00008aa0


	//----- nvinfo : EIATTR_EXIT_INSTR_OFFSETS
	.align		4
.L_916:
        /*0090*/ 	.byte	0x04, 0x1c
        /*0092*/ 	.short	(.L_918 - .L_917)


	//   ....[0]....
.L_917:
        /*0094*/ 	.word	0x00000360


	//   ....[1]....
        /*0098*/ 	.word	0x00000bf0


	//   ....[2]....
        /*009c*/ 	.word	0x00000c20


	//   ....[3]....
        /*00a0*/ 	.word	0x0000a2d0


	//   ....[4]....
        /*00a4*/ 	.word	0x0000a3c0


	//----- nvinfo : EIATTR_CRS_STACK_SIZE
	.align		4
.L_918:
        /*00a8*/ 	.byte	0x04, 0x1e
        /*00aa*/ 	.short	(.L_920 - .L_919)
.L_919:
        /*00ac*/ 	.word	0x00000000


	//----- nvinfo : EIATTR_CBANK_PARAM_SIZE
	.align		4
.L_920:
        /*00b0*/ 	.byte	0x03, 0x19
        /*00b2*/ 	.short	0x01d0


	//----- nvinfo : EIATTR_PARAM_CBANK
	.align		4
        /*00b4*/ 	.byte	0x04, 0x0a
        /*00b6*/ 	.short	(.L_922 - .L_921)
	.align		4
.L_921:
        /*00b8*/ 	.word	index@(.nv.constant0._ZN5flash24flash_fwd_splitkv_kernelI23Flash_fwd_kernel_traitsILi192ELi64ELi64ELi4ELb0ELb0EN7cutlass6half_tE19Flash_kernel_traitsILi192ELi64ELi64ELi4ES3_EELb0ELb0ELb0ELb0ELb1ELb1ELb0ELb0EEEvNS_16Flash_fwd_paramsE)
        /*00bc*/ 	.short	0x0210
        /*00be*/ 	.short	0x01d0


	//----- nvinfo : EIATTR_SW_WAR
	.align		4
.L_922:
        /*00c0*/ 	.byte	0x04, 0x36
        /*00c2*/ 	.short	(.L_924 - .L_923)
.L_923:
        /*00c4*/ 	.word	0x00000008
.L_924:


//--------------------- .nv.info._ZN5flash24flash_fwd_splitkv_kernelI23Flash_fwd_kernel_traitsILi192ELi64ELi64ELi4ELb0ELb0EN7cutlass6half_tE19Flash_kernel_traitsILi192ELi64ELi64ELi4ES3_EELb0ELb0ELb1ELb0ELb0ELb0ELb0ELb0EEEvNS_16Flash_fwd_paramsE --------------------------
	.section	.nv.info._ZN5flash24flash_fwd_splitkv_kernelI23Flash_fwd_kernel_traitsILi192ELi64ELi64ELi4ELb0ELb0EN7cutlass6half_tE19Flash_kernel_traitsILi192ELi64ELi64ELi4ES3_EELb0ELb0ELb1ELb0ELb0ELb0ELb0ELb0EEEvNS_16Flash_fwd_paramsE,"",@"SHT_CUDA_INFO"
	.sectionflags	@""
	.align	4


	//----- nvinfo : EIATTR_CUDA_API_VERSION
	.align		4
        /*0000*/ 	.byte	0x04, 0x37
        /*0002*/ 	.short	(.L_926 - .L_925)
.L_925:
        /*0004*/ 	.word	0x00000082


	//----- nvinfo : EIATTR_KPARAM_INFO
	.align		4
.L_926:
        /*0008*/ 	.byte	0x04, 0x17
        /*000a*/ 	.short	(.L_928 - .L_927)
.L_927:
        /*000c*/ 	.word	0x00000000
        /*0010*/ 	.short	0x0000
        /*0012*/ 	.short	0x0000
        /*0014*/ 	.byte	0x00, 0xf0, 0x41, 0x07


	//----- nvinfo : EIATTR_SPARSE_MMA_MASK
	.align		4
.L_928:
        /*0018*/ 	.byte	0x03, 0x50
        /*001a*/ 	.short	0x0000


	//----- nvinfo : EIATTR_MAXREG_COUNT
	.align		4
        /*001c*/ 	.byte	0x03, 0x1b
        /*001e*/ 	.short	0x00ff


	//----- nvinfo : EIATTR_NUM_BARRIERS
	.align		4
        /*0020*/ 	.byte	0x02, 0x4c
        /*0022*/ 	.byte	0x01
	.zero		1


	//----- nvinfo : EIATTR_MERCURY_ISA_VERSION
	.align		4
        /*0024*/ 	.byte	0x03, 0x5f
        /*0026*/ 	.short	0x0101


	//----- nvinfo : EIATTR_INT_WARP_WIDE_INSTR_OFFSETS
	.align		4
        /*0028*/ 	.byte	0x04, 0x31
        /*002a*/ 	.short	(.L_930 - .L_929)


	//   ....[0]....
.L_929:
        /*002c*/ 	.word	0x00003bf0


	//----- nvinfo : EIATTR_COOP_GROUP_MASK_REGIDS
	.align		4
.L_930:
        /*0030*/ 	.byte	0x04, 0x29
        /*0032*/ 	.short	(.L_932 - .L_931)


	//   ....[0]....
.L_931:
        /*0034*/ 	.word	0xffffffff


	//   ....[1]....
        /*0038*/ 	.word	0xffffffff


	//   ....[2]....
        /*003c*/ 	.word	0xffffffff


	//   ....[3]....
        /*0040*/ 	.word	0xffffffff


	//   ....[4]....
        /*0044*/ 	.word	0xffffffff


	//   ....[5]....
        /*0048*/ 	.word	0xffffffff


	//   ....[6]....
        /*004c*/ 	.word	0xffffffff


	//   ....[7]....
        /*0050*/ 	.word	0xffffffff


	//   ....[8]....
        /*0054*/ 	.word	0xffffffff


	//   ....[9]....
        /*0058*/ 	.word	0xffffffff


	//   ....[10]....
        /*005c*/ 	.word	0xffffffff


	//   ....[11]....
        /*0060*/ 	.word	0xffffffff


	//----- nvinfo : EIATTR_COOP_GROUP_INSTR_OFFSETS
	.align		4
.L_932:
        /*0064*/ 	.byte	0x04, 0x28
        /*0066*/ 	.short	(.L_934 - .L_933)


	//   ....[0]....
.L_933:
        /*0068*/ 	.word	0x00006460


	//   ....[1]....
        /*006c*/ 	.word	0x00006480


	//   ....[2]....
        /*0070*/ 	.word	0x00006520


	//   ....[3]....
        /*0074*/ 	.word	0x00006530


	//   ....[4]....
        /*0078*/ 	.word	0x00009d00


	//   ....[5]....
        /*007c*/ 	.word	0x00009d10


	//   ....[6]....
        /*0080*/ 	.word	0x00009d40


	//   ....[7]....
        /*0084*/ 	.word	0x00009d50


	//   ....[8]....
        /*0088*/ 	.word	0x0000b450


	//   ....[9]....
        /*008c*/ 	.word	0x0000b490


	//   ....[10]....
        /*0090*/ 	.word	0x0000b4f0


	//   ....[11]....
        /*0094*/ 	.word	0x0000b500


	//----- nvinfo : EIATTR_EXIT_INSTR_OFFSETS
	.align		4
.L_934:
        /*0098*/ 	.byte	0x04, 0x1c
        /*009a*/ 	.short	(.L_936 - .L_935)


	//   ....[0]....
.L_935:
        /*009c*/ 	.word	0x00000360


	//   ....[1]....
        /*00a0*/ 	.word	0x00000d20


	//   ....[2]....
        /*00a4*/ 	.word	0x00000d50


	//   ....[3]....
        /*00a8*/ 	.word	0x0000ce30


	//   ....[4]....
        /*00ac*/ 	.word	0x0000cf50


	//   ....[5]....
        /*00b0*/ 	.word	0x0000cf70


	//----- nvinfo : EIATTR_CRS_STACK_SIZE
	.align		4
.L_936:
        /*00b4*/ 	.byte	0x04, 0x1e
        /*00b6*/ 	.short	(.L_938 - .L_937)
.L_937:
        /*00b8*/ 	.word	0x00000000


	//----- nvinfo : EIATTR_CBANK_PARAM_SIZE
	.align		4
.L_938:
        /*00bc*/ 	.byte	0x03, 0x19
        /*00be*/ 	.short	0x01d0


	//----- nvinfo : EIATTR_PARAM_CBANK
	.align		4
        /*00c0*/ 	.byte	0x04, 0x0a
        /*00c2*/ 	.short	(.L_940 - .L_939)
	.align		4
.L_939:
        /*00c4*/ 	.word	index@(.nv.constant0._ZN5flash24flash_fwd_splitkv_kernelI23Flash_fwd_kernel_traitsILi192ELi64ELi64ELi4ELb0ELb0EN7cutlass6half_tE19Flash_kernel_traitsILi192ELi64ELi64ELi4ES3_EELb0ELb0ELb1ELb0ELb0ELb0ELb0ELb0EEEvNS_16Flash_fwd_paramsE)
        /*00c8*/ 	.short	0x0210
        /*00ca*/ 	.short	0x01d0


	//----- nvinfo : EIATTR_SW_WAR
	.align		4
.L_940:
        /*00cc*/ 	.byte	0x04, 0x36
        /*00ce*/ 	.short	(.L_942 - .L_941)
.L_941:
        /*00d0*/ 	.word	0x00000008
.L_942:


//--------------------- .nv.info._ZN5flash24flash_fwd_splitkv_kernelI23Flash_fwd_kernel_traitsILi192ELi64ELi64ELi4ELb0ELb0EN7cutlass6half_tE19Flash_kernel_traitsILi192ELi64ELi64ELi4ES3_EELb0ELb0ELb1ELb0ELb0ELb1ELb0ELb0EEEvNS_16Flash_fwd_paramsE --------------------------
	.section	.nv.info._ZN5flash24flash_fwd_splitkv_kernelI23Flash_fwd_kernel_traitsILi192ELi64ELi64ELi4ELb0ELb0EN7cutlass6half_tE19Flash_kernel_traitsILi192ELi64ELi64ELi4ES3_EELb0ELb0ELb1ELb0ELb0ELb1ELb0ELb0EEEvNS_16Flash_fwd_paramsE,"",@"SHT_CUDA_INFO"
	.sectionflags	@""
	.align	4


	//----- nvinfo : EIATTR_CUDA_API_VERSION
	.align		4
        /*0000*/ 	.byte	0x04, 0x37
        /*0002*/ 	.short	(.L_944 - .L_943)
.L_943:
        /*0004*/ 	.word	0x00000082


	//----- nvinfo : EIATTR_KPARAM_INFO
	.align		4
.L_944:
        /*0008*/ 	.byte	0x04, 0x17
        /*000a*/ 	.short	(.L_946 - .L_945)
.L_945:
        /*000c*/ 	.word	0x00000000
        /*0010*/ 	.short	0x0000
        /*0012*/ 	.short	0x0000
        /*0014*/ 	.byte	0x00, 0xf0, 0x41, 0x07


	//----- nvinfo : EIATTR_SPARSE_MMA_MASK
	.align		4
.L_946:
        /*0018*/ 	.byte	0x03, 0x50
        /*001a*/ 	.short	0x0000


	//----- nvinfo : EIATTR_MAXREG_COUNT
	.align		4
        /*001c*/ 	.byte	0x03, 0x1b
        /*001e*/ 	.short	0x00ff


	//----- nvinfo : EIATTR_NUM_BARRIERS
	.align		4
        /*0020*/ 	.byte	0x02, 0x4c
        /*0022*/ 	.byte	0x01
	.zero		1


	//----- nvinfo : EIATTR_MERCURY_ISA_VERSION
	.align		4
        /*0024*/ 	.byte	0x03, 0x5f
        /*0026*/ 	.short	0x0101


	//----- nvinfo : EIATTR_INT_WARP_WIDE_INSTR_OFFSETS
	.align		4
        /*0028*/ 	.byte	0x04, 0x31
        /*002a*/ 	.short	(.L_948 - .L_947)


	//   ....[0]....
.L_947:
        /*002c*/ 	.word	0x00003bf0


	//----- nvinfo : EIATTR_COOP_GROUP_MASK_REGIDS
	.align		4
.L_948:
        /*0030*/ 	.byte	0x04, 0x29
        /*0032*/ 	.short	(.L_950 - .L_949)


	//   ....[0]....
.L_949:
        /*0034*/ 	.word	0xffffffff


	//   ....[1]....
        /*0038*/ 	.word	0xffffffff


	//   ....[2]....
        /*003c*/ 	.word	0xffffffff


	//   ....[3]....
        /*0040*/ 	.word	0xffffffff


	//   ....[4]....
        /*0044*/ 	.word	0xffffffff


	//   ....[5]....
        /*0048*/ 	.word	0xffffffff


	//   ....[6]....
        /*004c*/ 	.word	0xffffffff


	//   ....[7]....
        /*0050*/ 	.word	0xffffffff


	//   ....[8]....
        /*0054*/ 	.word	0xffffffff


	//   ....[9]....
        /*0058*/ 	.word	0xffffffff


	//   ....[10]....
        /*005c*/ 	.word	0xffffffff


	//   ....[11]....
        /*0060*/ 	.word	0xffffffff


	//----- nvinfo : EIATTR_COOP_GROUP_INSTR_OFFSETS
	.align		4
.L_950:
        /*0064*/ 	.byte	0x04, 0x28
        /*0066*/ 	.short	(.L_952 - .L_951)


	//   ....[0]....
.L_951:
        /*0068*/ 	.word	0x00006860


	//   ....[1]....
        /*006c*/ 	.word	0x00006880


	//   ....[2]....
        /*0070*/ 	.word	0x00006920


	//   ....[3]....
        /*0074*/ 	.word	0x00006930


	//   ....[4]....
        /*0078*/ 	.word	0x0000a4e0


	//   ....[5]....
        /*007c*/ 	.word	0x0000a4f0


	//   ....[6]....
        /*0080*/ 	.word	0x0000a520


	//   ....[7]....
        /*0084*/ 	.word	0x0000a530


	//   ....[8]....
        /*0088*/ 	.word	0x0000bc60


	//   ....[9]....
        /*008c*/ 	.word	0x0000bca0


	//   ....[10]....
        /*0090*/ 	.word	0x0000bd00


	//   ....[11]....
        /*0094*/ 	.word	0x0000bd10


	//----- nvinfo : EIATTR_EXIT_INSTR_OFFSETS
	.align		4
.L_952:
        /*0098*/ 	.byte	0x04, 0x1c
        /*009a*/ 	.short	(.L_954 - .L_953)


	//   ....[0]....
.L_953:
        /*009c*/ 	.word	0x00000360


	//   ....[1]....
        /*00a0*/ 	.word	0x00000d20


	//   ....[2]....
        /*00a4*/ 	.word	0x00000d50


	//   ....[3]....
        /*00a8*/ 	.word	0x0000d640


	//   ....[4]....
        /*00ac*/ 	.word	0x0000d760


	//   ....[5]....
        /*00b0*/ 	.word	0x0000d780


	//----- nvinfo : EIATTR_CRS_STACK_SIZE
	.align		4
.L_954:
        /*00b4*/ 	.byte	0x04, 0x1e
        /*00b6*/ 	.short	(.L_956 - .L_955)
.L_955:
        /*00b8*/ 	.word	0x00000000


	//----- nvinfo : EIATTR_CBANK_PARAM_SIZE
	.align		4
.L_956:
        /*00bc*/ 	.byte	0x03, 0x19
        /*00be*/ 	.short	0x01d0


	//----- nvinfo : EIATTR_PARAM_CBANK
	.align		4
        /*00c0*/ 	.byte	0x04, 0x0a
        /*00c2*/ 	.short	(.L_958 - .L_957)
	.align		4
.L_957:
        /*00c4*/ 	.word	index@(.nv.constant0._ZN5flash24flash_fwd_splitkv_kernelI23Flash_fwd_kernel_traitsILi192ELi64ELi64ELi4ELb0ELb0EN7cutlass6half_tE19Flash_kernel_traitsILi192ELi64ELi64ELi4ES3_EELb0ELb0ELb1ELb0ELb0ELb1ELb0ELb0EEEvNS_16Flash_fwd_paramsE)
        /*00c8*/ 	.short	0x0210
        /*00ca*/ 	.short	0x01d0


	//----- nvinfo : EIATTR_SW_WAR
	.align		4
.L_958:
        /*00cc*/ 	.byte	0x04, 0x36
        /*00ce*/ 	.short	(.L_960 - .L_959)
.L_959:
        /*00d0*/ 	.word	0x00000008
.L_960:


//--------------------- .nv.info._ZN5flash24flash_fwd_splitkv_kernelI23Flash_fwd_kernel_traitsILi192ELi64ELi64ELi4ELb0ELb0EN7cutlass6half_tE19Flash_kernel_traitsILi192ELi64ELi64ELi4ES3_EELb0ELb0ELb0ELb0ELb1ELb0ELb0ELb1EEEvNS_16Flash_fwd_paramsE --------------------------
	.section	.nv.info._ZN5flash24flash_fwd_splitkv_kernelI23Flash_fwd_kernel_traitsILi192ELi64ELi64ELi4ELb0ELb0EN7cutlass6half_tE19Flash_kernel_traitsILi192ELi64ELi64ELi4ES3_EELb0ELb0ELb0ELb0ELb1ELb0ELb0ELb1EEEvNS_16Flash_fwd_paramsE,"",@"SHT_CUDA_INFO"
	.sectionflags	@""
	.align	4


	//----- nvinfo : EIATTR_CUDA_API_VERSION
	.align		4
        /*0000*/ 	.byte	0x04, 0x37
        /*0002*/ 	.short	(.L_962 - .L_961)
.L_961:
        /*0004*/ 	.word	0x00000082


	//----- nvinfo : EIATTR_KPARAM_INFO
	.align		4
.L_962:
        /*0008*/ 	.byte	0x04, 0x17
        /*000a*/ 	.short	(.L_964 - .L_963)
.L_963:
        /*000c*/ 	.word	0x00000000
        /*0010*/ 	.short	0x0000
        /*0012*/ 	.short	0x0000
        /*0014*/ 	.byte	0x00, 0xf0, 0x41, 0x07


	//----- nvinfo : EIATTR_SPARSE_MMA_MASK
	.align		4
.L_964:
        /*0018*/ 	.byte	0x03, 0x50
        /*001a*/ 	.short	0x0000


	//----- nvinfo : EIATTR_MAXREG_COUNT
	.align		4
        /*001c*/ 	.byte	0x03, 0x1b
        /*001e*/ 	.short	0x00ff


	//----- nvinfo : EIATTR_NUM_BARRIERS
	.align		4
        /*0020*/ 	.byte	0x02, 0x4c
        /*0022*/ 	.byte	0x01
	.zero		1


	//----- nvinfo : EIATTR_MERCURY_ISA_VERSION
	.align		4
        /*0024*/ 	.byte	0x03, 0x5f
        /*0026*/ 	.short	0x0101


	//----- nvinfo : EIATTR_COOP_GROUP_MASK_REGIDS
	.align		4
        /*0028*/ 	.byte	0x04, 0x29
        /*002a*/ 	.short	(.L_966 - .L_965)


	//   ....[0]....
.L_965:
        /*002c*/ 	.word	0xffffffff


	//   ....[1]....
        /*0030*/ 	.word	0xffffffff


	//   ....[2]....
        /*0034*/ 	.word	0xffffffff


	//   ....[3]....
        /*0038*/ 	.word	0xffffffff


	//   ....[4]....
        /*003c*/ 	.word	0xffffffff


	//   ....[5]....
        /*0040*/ 	.word	0xffffffff


	//   ....[6]....
        /*0044*/ 	.word	0xffffffff


	//   ....[7]....
        /*0048*/ 	.word	0xffffffff


	//   ....[8]....
        /*004c*/ 	.word	0xffffffff


	//   ....[9]....
        /*0050*/ 	.word	0xffffffff


	//   ....[10]....
        /*0054*/ 	.word	0xffffffff


	//   ....[11]....
        /*0058*/ 	.word	0xffffffff


	//----- nvinfo : EIATTR_COOP_GROUP_INSTR_OFFSETS
	.align		4
.L_966:
        /*005c*/ 	.byte	0x04, 0x28
        /*005e*/ 	.short	(.L_968 - .L_967)


	//   ....[0]....
.L_967:
        /*0060*/ 	.word	0x00013670


	//   ....[1]....
        /*0064*/ 	.word	0x00013690


	//   ....[2]....
        /*0068*/ 	.word	0x00013740


	//   ....[3]....
        /*006c*/ 	.word	0x00013750


	//   ....[4]....
        /*0070*/ 	.word	0x00016050


	//   ....[5]....
        /*0074*/ 	.word	0x00016070


	//   ....[6]....
        /*0078*/ 	.word	0x000160a0


	//   ....[7]....
        /*007c*/ 	.word	0x000160b0


	//   ....[8]....
        /*0080*/ 	.word	0x000177c0


	//   ....[9]....
        /*0084*/ 	.word	0x00017800


	//   ....[10]....
        /*0088*/ 	.word	0x00017860


	//   ....[11]....
        /*008c*/ 	.word	0x00017870


	//----- nvinfo : EIATTR_EXIT_INSTR_OFFSETS
	.align		4
.L_968:
        /*0090*/ 	.byte	0x04, 0x1c
        /*0092*/ 	.short	(.L_970 - .L_969)


	//   ....[0]....
.L_969:
        /*0094*/ 	.word	0x00000390


	//   ....[1]....
        /*0098*/ 	.word	0x00000c10


	//   ....[2]....
        /*009c*/ 	.word	0x00000c40


	//   ....[3]....
        /*00a0*/ 	.word	0x000190d0


	//   ....[4]....
        /*00a4*/ 	.word	0x000191c0


	//----- nvinfo : EIATTR_CRS_STACK_SIZE
	.align		4
.L_970:
        /*00a8*/ 	.byte	0x04, 0x1e
        /*00aa*/ 	.short	(.L_972 - .L_971)
.L_971:
        /*00ac*/ 	.word	0x00000000


	//----- nvinfo : EIATTR_CBANK_PARAM_SIZE
	.align		4
.L_972:
        /*00b0*/ 	.byte	0x03, 0x19
        /*00b2*/ 	.short	0x01d0


	//----- nvinfo : EIATTR_PARAM_CBANK
	.align		4
        /*00b4*/ 	.byte	0x04, 0x0a
        /*00b6*/ 	.short	(.L_974 - .L_973)
	.align		4
.L_973:
        /*00b8*/ 	.word	index@(.nv.constant0._ZN5flash24flash_fwd_splitkv_kernelI23Flash_fwd_kernel_traitsILi192ELi64ELi64ELi4ELb0ELb0EN7cutlass6half_tE19Flash_kernel_traitsILi192ELi64ELi64ELi4ES3_EELb0ELb0ELb0ELb0ELb1ELb0ELb0ELb1EEEvNS_16Flash_fwd_paramsE)
        /*00bc*/ 	.short	0x0210
        /*00be*/ 	.short	0x01d0


	//----- nvinfo : EIATTR_SW_WAR
	.align		4
.L_974:
        /*00c0*/ 	.byte	0x04, 0x36
        /*00c2*/ 	.short	(.L_976 - .L_975)
.L_975:
        /*00c4*/ 	.word	0x00000008
.L_976:


//--------------------- .nv.info._ZN5flash24flash_fwd_splitkv_kernelI23Flash_fwd_kernel_traitsILi192ELi64ELi64ELi4ELb0ELb0EN7cutlass6half_tE19Flash_kernel_traitsILi192ELi64ELi64ELi4ES3_EELb0ELb0ELb0ELb0ELb1ELb1ELb0ELb1EEEvNS_16Flash_fwd_paramsE --------------------------
	.section	.nv.info._ZN5flash24flash_fwd_splitkv_kernelI23Flash_fwd_kernel_traitsILi192ELi64ELi64ELi4ELb0ELb0EN7cutlass6half_tE19Flash_kernel_traitsILi192ELi64ELi64ELi4ES3_EELb0ELb0ELb0ELb0ELb1ELb1ELb0ELb1EEEvNS_16Flash_fwd_paramsE,"",@"SHT_CUDA_INFO"
	.sectionflags	@""
	.align	4


	//----- nvinfo : EIATTR_CUDA_API_VERSION
	.align		4
        /*0000*/ 	.byte	0x04, 0x37
        /*0002*/ 	.short	(.L_978 - .L_977)
.L_977:
        /*0004*/ 	.word	0x00000082


	//----- nvinfo : EIATTR_KPARAM_INFO
	.align		4
.L_978:
        /*0008*/ 	.byte	0x04, 0x17
        /*000a*/ 	.short	(.L_980 - .L_979)
.L_979:
        /*000c*/ 	.word	0x00000000
        /*0010*/ 	.short	0x0000
        /*0012*/ 	.short	0x0000
        /*0014*/ 	.byte	0x00, 0xf0, 0x41, 0x07


	//----- nvinfo : EIATTR_SPARSE_MMA_MASK
	.align		4
.L_980:
        /*0018*/ 	.byte	0x03, 0x50
        /*001a*/ 	.short	0x0000


	//----- nvinfo : EIATTR_MAXREG_COUNT
	.align		4
        /*001c*/ 	.byte	0x03, 0x1b
        /*001e*/ 	.short	0x00ff


	//----- nvinfo : EIATTR_NUM_BARRIERS
	.align		4
        /*0020*/ 	.byte	0x02, 0x4c
        /*0022*/ 	.byte	0x01
	.zero		1


	//----- nvinfo : EIATTR_MERCURY_ISA_VERSION
	.align		4
        /*0024*/ 	.byte	0x03, 0x5f
        /*0026*/ 	.short	0x0101


	//----- nvinfo : EIATTR_COOP_GROUP_MASK_REGIDS
	.align		4
        /*0028*/ 	.byte	0x04, 0x29
        /*002a*/ 	.short	(.L_982 - .L_981)


	//   ....[0]....
.L_981:
        /*002c*/ 	.word	0xffffffff


	//   ....[1]....
        /*0030*/ 	.word	0xffffffff


	//   ....[2]....
        /*0034*/ 	.word	0xffffffff


	//   ....[3]....
        /*0038*/ 	.word	0xffffffff


	//   ....[4]....
        /*003c*/ 	.word	0xffffffff


	//   ....[5]....
        /*0040*/ 	.word	0xffffffff


	//   ....[6]....
        /*0044*/ 	.word	0xffffffff


	//   ....[7]....
        /*0048*/ 	.word	0xffffffff


	//   ....[8]....
        /*004c*/ 	.word	0xffffffff


	//   ....[9]....
        /*0050*/ 	.word	0xffffffff


	//   ....[10]....
        /*0054*/ 	.word	0xffffffff


	//   ....[11]....
        /*0058*/ 	.word	0xffffffff


	//----- nvinfo : EIATTR_COOP_GROUP_INSTR_OFFSETS
	.align		4
.L_982:
        /*005c*/ 	.byte	0x04, 0x28
        /*005e*/ 	.short	(.L_984 - .L_983)


	//   ....[0]....
.L_983:
        /*0060*/ 	.word	0x00013a70


	//   ....[1]....
        /*0064*/ 	.word	0x00013a90


	//   ....[2]....
        /*0068*/ 	.word	0x00013b40


	//   ....[3]....
        /*006c*/ 	.word	0x00013b50


	//   ....[4]....
        /*0070*/ 	.word	0x00016810


	//   ....[5]....
        /*0074*/ 	.word	0x00016830


	//   ....[6]....
        /*0078*/ 	.word	0x00016860


	//   ....[7]....
        /*007c*/ 	.word	0x00016870


	//   ....[8]....
        /*0080*/ 	.word	0x00017fb0


	//   ....[9]....
        /*0084*/ 	.word	0x00017ff0


	//   ....[10]....
        /*0088*/ 	.word	0x00018050


	//   ....[11]....
        /*008c*/ 	.word	0x00018060


	//----- nvinfo : EIATTR_EXIT_INSTR_OFFSETS
	.align		4
.L_984:
        /*0090*/ 	.byte	0x04, 0x1c
        /*0092*/ 	.short	(.L_986 - .L_985)


	//   ....[0]....
.L_985:
        /*0094*/ 	.word	0x00000390


	//   ....[1]....
        /*0098*/ 	.word	0x00000c10


	//   ....[2]....
        /*009c*/ 	.word	0x00000c40


	//   ....[3]....
        /*00a0*/ 	.word	0x000198c0


	//   ....[4]....
        /*00a4*/ 	.word	0x000199b0


	//----- nvinfo : EIATTR_CRS_STACK_SIZE
	.align		4
.L_986:
        /*00a8*/ 	.byte	0x04, 0x1e
        /*00aa*/ 	.short	(.L_988 - .L_987)
.L_987:
        /*00ac*/ 	.word	0x00000000


	//----- nvinfo : EIATTR_CBANK_PARAM_SIZE
	.align		4
.L_988:
        /*00b0*/ 	.byte	0x03, 0x19
        /*00b2*/ 	.short	0x01d0


	//----- nvinfo : EIATTR_PARAM_CBANK
	.align		4
        /*00b4*/ 	.byte	0x04, 0x0a
        /*00b6*/ 	.short	(.L_990 - .L_989)
	.align		4
.L_989:
        /*00b8*/ 	.word	index@(.nv.constant0._ZN5flash24flash_fwd_splitkv_kernelI23Flash_fwd_kernel_traitsILi192ELi64ELi64ELi4ELb0ELb0EN7cutlass6half_tE19Flash_kernel_traitsILi192ELi64ELi64ELi4ES3_EELb0ELb0ELb0ELb0ELb1ELb1ELb0ELb1EEEvNS_16Flash_fwd_paramsE)
        /*00bc*/ 	.short	0x0210
        /*00be*/ 	.short	0x01d0


	//----- nvinfo : EIATTR_SW_WAR
	.align		4
.L_990:
        /*00c0*/ 	.byte	0x04, 0x36
        /*00c2*/ 	.short	(.L_992 - .L_991)
.L_991:
        /*00c4*/ 	.word	0x00000008
.L_992:


//--------------------- .nv.info._ZN5flash24flash_fwd_splitkv_kernelI23Flash_fwd_kernel_traitsILi192ELi64ELi64ELi4ELb0ELb0EN7cutlass6half_tE19Flash_kernel_traitsILi192ELi64ELi64ELi4ES3_EELb0ELb0ELb1ELb0ELb0ELb0ELb0ELb1EEEvNS_16Flash_fwd_paramsE --------------------------
	.section	.nv.info._ZN5flash24flash_fwd_splitkv_kernelI23Flash_fwd_kernel_traitsILi192ELi64ELi64ELi4ELb0ELb0EN7cutlass6half_tE19Flash_kernel_traitsILi192ELi64ELi64ELi4ES3_EELb0ELb0ELb1ELb0ELb0ELb0ELb0ELb1EEEvNS_16Flash_fwd_paramsE,"",@"SHT_CUDA_INFO"
	.sectionflags	@""
	.align	4


	//----- nvinfo : EIATTR_CUDA_API_VERSION
	.align		4
        /*0000*/ 	.byte	0x04, 0x37
        /*0002*/ 	.short	(.L_994 - .L_993)
.L_993:
        /*0004*/ 	.word	0x00000082


	//----- nvinfo : EIATTR_KPARAM_INFO
	.align		4
.L_994:
        /*0008*/ 	.byte	0x04, 0x17
        /*000a*/ 	.short	(.L_996 - .L_995)
.L_995:
        /*000c*/ 	.word	0x00000000
        /*0010*/ 	.short	0x0000
        /*0012*/ 	.short	0x0000
        /*0014*/ 	.byte	0x00, 0xf0, 0x41, 0x07


	//----- nvinfo : EIATTR_SPARSE_MMA_MASK
	.align		4
.L_996:
        /*0018*/ 	.byte	0x03, 0x50
        /*001a*/ 	.short	0x0000


	//----- nvinfo : EIATTR_MAXREG_COUNT
	.align		4
        /*001c*/ 	.byte	0x03, 0x1b
        /*001e*/ 	.short	0x00ff


	//----- nvinfo : EIATTR_NUM_BARRIERS
	.align		4
        /*0020*/ 	.byte	0x02, 0x4c
        /*0022*/ 	.byte	0x01
	.zero		1


	//----- nvinfo : EIATTR_MERCURY_ISA_VERSION
	.align		4
        /*0024*/ 	.byte	0x03, 0x5f
        /*0026*/ 	.short	0x0101


	//----- nvinfo : EIATTR_COOP_GROUP_MASK_REGIDS
	.align		4
        /*0028*/ 	.byte	0x04, 0x29
        /*002a*/ 	.short	(.L_998 - .L_997)


	//   ....[0]....
.L_997:
        /*002c*/ 	.word	0xffffffff


	//   ....[1]....
        /*0030*/ 	.word	0xffffffff


	//   ....[2]....
        /*0034*/ 	.word	0xffffffff


	//   ....[3]....
        /*0038*/ 	.word	0xffffffff


	//   ....[4]....
        /*003c*/ 	.word	0xffffffff


	//   ....[5]....
        /*0040*/ 	.word	0xffffffff


	//   ....[6]....
        /*0044*/ 	.word	0xffffffff


	//   ....[7]....
        /*0048*/ 	.word	0xffffffff


	//   ....[8]....
        /*004c*/ 	.word	0xffffffff


	//   ....[9]....
        /*0050*/ 	.word	0xffffffff


	//   ....[10]....
        /*0054*/ 	.word	0xffffffff


	//   ....[11]....
        /*0058*/ 	.word	0xffffffff


	//----- nvinfo : EIATTR_COOP_GROUP_INSTR_OFFSETS
	.align		4
.L_998:
        /*005c*/ 	.byte	0x04, 0x28
        /*005e*/ 	.short	(.L_1000 - .L_999)


	//   ....[0]....
.L_999:
        /*0060*/ 	.word	0x00016740


	//   ....[1]....
        /*0064*/ 	.word	0x00016760


	//   ....[2]....
        /*0068*/ 	.word	0x00016800


	//   ....[3]....
        /*006c*/ 	.word	0x00016810


	//   ....[4]....
        /*0070*/ 	.word	0x0001a220


	//   ....[5]....
        /*0074*/ 	.word	0x0001a230


	//   ....[6]....
        /*0078*/ 	.word	0x0001a260


	//   ....[7]....
        /*007c*/ 	.word	0x0001a270


	//   ....[8]....
        /*0080*/ 	.word	0x0001b970


	//   ....[9]....
        /*0084*/ 	.word	0x0001b9b0


	//   ....[10]....
        /*0088*/ 	.word	0x0001ba10


	//   ....[11]....
        /*008c*/ 	.word	0x0001ba20


	//----- nvinfo : EIATTR_EXIT_INSTR_OFFSETS
	.align		4
.L_1000:
        /*0090*/ 	.byte	0x04, 0x1c
        /*0092*/ 	.short	(.L_1002 - .L_1001)


	//   ....[0]....
.L_1001:
        /*0094*/ 	.word	0x00000390


	//   ....[1]....
        /*0098*/ 	.word	0x00000d30


	//   ....[2]....
        /*009c*/ 	.word	0x00000d60


	//   ....[3]....
        /*00a0*/ 	.word	0x0001d3f0


	//   ....[4]....
        /*00a4*/ 	.word	0x0001d510


	//   ....[5]....
        /*00a8*/ 	.word	0x0001d530


	//----- nvinfo : EIATTR_CRS_STACK_SIZE
	.align		4
.L_1002:
        /*00ac*/ 	.byte	0x04, 0x1e
        /*00ae*/ 	.short	(.L_1004 - .L_1003)
.L_1003:
        /*00b0*/ 	.word	0x00000000


	//----- nvinfo : EIATTR_CBANK_PARAM_SIZE
	.align		4
.L_1004:
        /*00b4*/ 	.byte	0x03, 0x19
        /*00b6*/ 	.short	0x01d0


	//----- nvinfo : EIATTR_PARAM_CBANK
	.align		4
        /*00b8*/ 	.byte	0x04, 0x0a
        /*00ba*/ 	.short	(.L_1006 - .L_1005)
	.align		4
.L_1005:
        /*00bc*/ 	.word	index@(.nv.constant0._ZN5flash24flash_fwd_splitkv_kernelI23Flash_fwd_kernel_traitsILi192ELi64ELi64ELi4ELb0ELb0EN7cutlass6half_tE19Flash_kernel_traitsILi192ELi64ELi64ELi4ES3_EELb0ELb0ELb1ELb0ELb0ELb0ELb0ELb1EEEvNS_16Flash_fwd_paramsE)
        /*00c0*/ 	.short	0x0210
        /*00c2*/ 	.short	0x01d0


	//----- nvinfo : EIATTR_SW_WAR
	.align		4
.L_1006:
        /*00c4*/ 	.byte	0x04, 0x36
        /*00c6*/ 	.short	(.L_1008 - .L_1007)
.L_1007:
        /*00c8*/ 	.word	0x00000008
.L_1008:


//--------------------- .nv.info._ZN5flash24flash_fwd_splitkv_kernelI23Flash_fwd_kernel_traitsILi192ELi64ELi64ELi4ELb0ELb0EN7cutlass6half_tE19Flash_kernel_traitsILi192ELi64ELi64ELi4ES3_EELb0ELb0ELb1ELb0ELb0ELb1ELb0ELb1EEEvNS_16Flash_fwd_paramsE --------------------------
	.section	.nv.info._ZN5flash24flash_fwd_splitkv_kernelI23Flash_fwd_kernel_traitsILi192ELi64ELi64ELi4ELb0ELb0EN7cutlass6half_tE19Flash_kernel_traitsILi192ELi64ELi64ELi4ES3_EELb0ELb0ELb1ELb0ELb0ELb1ELb0ELb1EEEvNS_16Flash_fwd_paramsE,"",@"SHT_CUDA_INFO"
	.sectionflags	@""
	.align	4


	//----- nvinfo : EIATTR_CUDA_API_VERSION
	.align		4
        /*0000*/ 	.byte	0x04, 0x37
        /*0002*/ 	.short	(.L_1010 - .L_1009)
.L_1009:
        /*0004*/ 	.word	0x00000082


	//----- nvinfo : EIATTR_KPARAM_INFO
	.align		4
.L_1010:
        /*0008*/ 	.byte	0x04, 0x17
        /*000a*/ 	.short	(.L_1012 - .L_1011)
.L_1011:
        /*000c*/ 	.word	0x00000000
        /*0010*/ 	.short	0x0000
        /*0012*/ 	.short	0x0000
        /*0014*/ 	.byte	0x00, 0xf0, 0x41, 0x07


	//----- nvinfo : EIATTR_SPARSE_MMA_MASK
	.align		4
.L_1012:
        /*0018*/ 	.byte	0x03, 0x50
        /*001a*/ 	.short	0x0000


	//----- nvinfo : EIATTR_MAXREG_COUNT
	.align		4
        /*001c*/ 	.byte	0x03, 0x1b
        /*001e*/ 	.short	0x00ff


	//----- nvinfo : EIATTR_NUM_BARRIERS
	.align		4
        /*0020*/ 	.byte	0x02, 0x4c
        /*0022*/ 	.byte	0x01
	.zero		1


	//----- nvinfo : EIATTR_MERCURY_ISA_VERSION
	.align		4
        /*0024*/ 	.byte	0x03, 0x5f
        /*0026*/ 	.short	0x0101


	//----- nvinfo : EIATTR_COOP_GROUP_MASK_REGIDS
	.align		4
        /*0028*/ 	.byte	0x04, 0x29
        /*002a*/ 	.short	(.L_1014 - .L_1013)


	//   ....[0]....
.L_1013:
        /*002c*/ 	.word	0xffffffff


	//   ....[1]....
        /*0030*/ 	.word	0xffffffff


	//   ....[2]....
        /*0034*/ 	.word	0xffffffff


	//   ....[3]....
        /*0038*/ 	.word	0xffffffff


	//   ....[4]....
        /*003c*/ 	.word	0xffffffff


	//   ....[5]....
        /*0040*/ 	.word	0xffffffff


	//   ....[6]....
        /*0044*/ 	.word	0xffffffff


	//   ....[7]....
        /*0048*/ 	.word	0xffffffff


	//   ....[8]....
        /*004c*/ 	.word	0xffffffff


	//   ....[9]....
        /*0050*/ 	.word	0xffffffff


	//   ....[10]....
        /*0054*/ 	.word	0xffffffff


	//   ....[11]....
        /*0058*/ 	.word	0xffffffff


	//----- nvinfo : EIATTR_COOP_GROUP_INSTR_OFFSETS
	.align		4
.L_1014:
        /*005c*/ 	.byte	0x04, 0x28
        /*005e*/ 	.short	(.L_1016 - .L_1015)


	//   ....[0]....
.L_1015:
        /*0060*/ 	.word	0x00016b50


	//   ....[1]....
        /*0064*/ 	.word	0x00016b70


	//   ....[2]....
        /*0068*/ 	.word	0x00016c10


	//   ....[3]....
        /*006c*/ 	.word	0x00016c20


	//   ....[4]....
        /*0070*/ 	.word	0x0001a9e0


	//   ....[5]....
        /*0074*/ 	.word	0x0001aa10


	//   ....[6]....
        /*0078*/ 	.word	0x0001aa40


	//   ....[7]....
        /*007c*/ 	.word	0x0001aa50


	//   ....[8]....
        /*0080*/ 	.word	0x0001c190


	//   ....[9]....
        /*0084*/ 	.word	0x0001c1d0


	//   ....[10]....
        /*0088*/ 	.word	0x0001c230


	//   ....[11]....
        /*008c*/ 	.word	0x0001c240


	//----- nvinfo : EIATTR_EXIT_INSTR_OFFSETS
	.align		4
.L_1016:
        /*0090*/ 	.byte	0x04, 0x1c
        /*0092*/ 	.short	(.L_1018 - .L_1017)


	//   ....[0]....
.L_1017:
        /*0094*/ 	.word	0x00000390


	//   ....[1]....
        /*0098*/ 	.word	0x00000d30


	//   ....[2]....
        /*009c*/ 	.word	0x00000d60


	//   ....[3]....
        /*00a0*/ 	.word	0x0001dc10


	//   ....[4]....
        /*00a4*/ 	.word	0x0001dd30


	//   ....[5]....
        /*00a8*/ 	.word	0x0001dd50


	//----- nvinfo : EIATTR_CRS_STACK_SIZE
	.align		4
.L_1018:
        /*00ac*/ 	.byte	0x04, 0x1e
        /*00ae*/ 	.short	(.L_1020 - .L_1019)
.L_1019:
        /*00b0*/ 	.word	0x00000000


	//----- nvinfo : EIATTR_CBANK_PARAM_SIZE
	.align		4
.L_1020:
        /*00b4*/ 	.byte	0x03, 0x19
        /*00b6*/ 	.short	0x01d0


	//----- nvinfo : EIATTR_PARAM_CBANK
	.align		4
        /*00b8*/ 	.byte	0x04, 0x0a
        /*00ba*/ 	.short	(.L_1022 - .L_1021)
	.align		4
.L_1021:
        /*00bc*/ 	.word	index@(.nv.constant0._ZN5flash24flash_fwd_splitkv_kernelI23Flash_fwd_kernel_traitsILi192ELi64ELi64ELi4ELb0ELb0EN7cutlass6half_tE19Flash_kernel_traitsILi192ELi64ELi64ELi4ES3_EELb0ELb0ELb1ELb0ELb0ELb1ELb0ELb1EEEvNS_16Flash_fwd_paramsE)
        /*00c0*/ 	.short	0x0210
        /*00c2*/ 	.short	0x01d0


	//----- nvinfo : EIATTR_SW_WAR
	.align		4
.L_1022:
        /*00c4*/ 	.byte	0x04, 0x36
        /*00c6*/ 	.short	(.L_1024 - .L_1023)
.L_1023:
        /*00c8*/ 	.word	0x00000008
.L_1024:


//--------------------- .nv.info._ZN5flash24flash_fwd_splitkv_kernelI23Flash_fwd_kernel_traitsILi192ELi64ELi64ELi4ELb0ELb0EN7cutlass6half_tE19Flash_kernel_traitsILi192ELi64ELi64ELi4ES3_EELb0ELb0ELb0ELb0ELb1ELb0ELb1ELb0EEEvNS_16Flash_fwd_paramsE --------------------------
	.section	.nv.info._ZN5flash24flash_fwd_splitkv_kernelI23Flash_fwd_kernel_traitsILi192ELi64ELi64ELi4ELb0ELb0EN7cutlass6half_tE19Flash_kernel_traitsILi192ELi64ELi64ELi4ES3_EELb0ELb0ELb0ELb0ELb1ELb0ELb1ELb0EEEvNS_16Flash_fwd_paramsE,"",@"SHT_CUDA_INFO"
	.sectionflags	@""
	.align	4


	//----- nvinfo : EIATTR_CUDA_API_VERSION
	.align		4
        /*0000*/ 	.byte	0x04, 0x37
        /*0002*/ 	.short	(.L_1026 - .L_1025)
.L_1025:
        /*0004*/ 	.word	0x00000082


	//----- nvinfo : EIATTR_KPARAM_INFO
	.align		4
.L_1026:
        /*0008*/ 	.byte	0x04, 0x17
        /*000a*/ 	.short	(.L_1028 - .L_1027)
.L_1027:
        /*000c*/ 	.word	0x00000000
        /*0010*/ 	.short	0x0000
        /*0012*/ 	.short	0x0000
        /*0014*/ 	.byte	0x00, 0xf0, 0x41, 0x07


	//----- nvinfo : EIATTR_SPARSE_MMA_MASK
	.align		4
.L_1028:
        /*0018*/ 	.byte	0x03, 0x50
        /*001a*/ 	.short	0x0000


	//----- nvinfo : EIATTR_MAXREG_COUNT
	.align		4
        /*001c*/ 	.byte	0x03, 0x1b
        /*001e*/ 	.short	0x00ff


	//----- nvinfo : EIATTR_NUM_BARRIERS
	.align		4
        /*0020*/ 	.byte	0x02, 0x4c
        /*0022*/ 	.byte	0x01
	.zero		1


	//----- nvinfo : EIATTR_MERCURY_ISA_VERSION
	.align		4
        /*0024*/ 	.byte	0x03, 0x5f
        /*0026*/ 	.short	0x0101


	//----- nvinfo : EIATTR_COOP_GROUP_MASK_REGIDS
	.align		4
        /*0028*/ 	.byte	0x04, 0x29
        /*002a*/ 	.short	(.L_1030 - .L_1029)


	//   ....[0]....
.L_1029:
        /*002c*/ 	.word	0xffffffff


	//   ....[1]....
        /*0030*/ 	.word	0xffffffff


	//   ....[2]....
        /*0034*/ 	.word	0xffffffff


	//   ....[3]....
        /*0038*/ 	.word	0xffffffff


	//   ....[4]....
        /*003c*/ 	.word	0xffffffff


	//   ....[5]....
        /*0040*/ 	.word	0xffffffff


	//   ....[6]....
        /*0044*/ 	.word	0xffffffff


	//   ....[7]....
        /*0048*/ 	.word	0xffffffff


	//   ....[8]....
        /*004c*/ 	.word	0xffffffff


	//   ....[9]....
        /*0050*/ 	.word	0xffffffff


	//   ....[10]....
        /*0054*/ 	.word	0xffffffff


	//   ....[11]....
        /*0058*/ 	.word	0xffffffff


	//----- nvinfo : EIATTR_COOP_GROUP_INSTR_OFFSETS
	.align		4
.L_1030:
        /*005c*/ 	.byte	0x04, 0x28
        /*005e*/ 	.short	(.L_1032 - .L_1031)


	//   ....[0]....
.L_1031:
        /*0060*/ 	.word	0x000041e0


	//   ....[1]....
        /*0064*/ 	.word	0x00004200


	//   ....[2]....
        /*0068*/ 	.word	0x000042a0


	//   ....[3]....
        /*006c*/ 	.word	0x000042b0


	//   ....[4]....
        /*0070*/ 	.word	0x00006b90


	//   ....[5]....
        /*0074*/ 	.word	0x00006bb0


	//   ....[6]....
        /*0078*/ 	.word	0x00006be0


	//   ....[7]....
        /*007c*/ 	.word	0x00006bf0


	//   ....[8]....
        /*0080*/ 	.word	0x00008300


	//   ....[9]....
        /*0084*/ 	.word	0x00008340


	//   ....[10]....
        /*0088*/ 	.word	0x000083f0


	//   ....[11]....
        /*008c*/ 	.word	0x00008400


	//----- nvinfo : EIATTR_EXIT_INSTR_OFFSETS
	.align		4
.L_1032:
        /*0090*/ 	.byte	0x04, 0x1c
        /*0092*/ 	.short	(.L_1034 - .L_1033)


	//   ....[0]....
.L_1033:
        /*0094*/ 	.word	0x00000450


	//   ....[1]....
        /*0098*/ 	.word	0x00000cc0


	//   ....[2]....
        /*009c*/ 	.word	0x00000cf0


	//   ....[3]....
        /*00a0*/ 	.word	0x000097a0


	//   ....[4]....
        /*00a4*/ 	.word	0x000097e0


	//----- nvinfo : EIATTR_CRS_STACK_SIZE
	.align		4
.L_1034:
        /*00a8*/ 	.byte	0x04, 0x1e
        /*00aa*/ 	.short	(.L_1036 - .L_1035)
.L_1035:
        /*00ac*/ 	.word	0x00000000


	//----- nvinfo : EIATTR_CBANK_PARAM_SIZE
	.align		4
.L_1036:
        /*00b0*/ 	.byte	0x03, 0x19
        /*00b2*/ 	.short	0x01d0


	//----- nvinfo : EIATTR_PARAM_CBANK
	.align		4
        /*00b4*/ 	.byte	0x04, 0x0a
        /*00b6*/ 	.short	(.L_1038 - .L_1037)
	.align		4
.L_1037:
        /*00b8*/ 	.word	index@(.nv.constant0._ZN5flash24flash_fwd_splitkv_kernelI23Flash_fwd_kernel_traitsILi192ELi64ELi64ELi4ELb0ELb0EN7cutlass6half_tE19Flash_kernel_traitsILi192ELi64ELi64ELi4ES3_EELb0ELb0ELb0ELb0ELb1ELb0ELb1ELb0EEEvNS_16Flash_fwd_paramsE)
        /*00bc*/ 	.short	0x0210
        /*00be*/ 	.short	0x01d0


	//----- nvinfo : EIATTR_SW_WAR
	.align		4
.L_1038:
        /*00c0*/ 	.byte	0x04, 0x36
        /*00c2*/ 	.short	(.L_1040 - .L_1039)
.L_1039:
        /*00c4*/ 	.word	0x00000008
.L_1040:


//--------------------- .nv.info._ZN5flash24flash_fwd_splitkv_kernelI23Flash_fwd_kernel_traitsILi192ELi64ELi64ELi4ELb0ELb0EN7cutlass6half_tE19Flash_kernel_traitsILi192ELi64ELi64ELi4ES3_EELb0ELb0ELb0ELb0ELb1ELb1ELb1ELb0EEEvNS_16Flash_fwd_paramsE --------------------------
	.section	.nv.info._ZN5flash24flash_fwd_splitkv_kernelI23Flash_fwd_kernel_traitsILi192ELi64ELi64ELi4ELb0ELb0EN7cutlass6half_tE19Flash_kernel_traitsILi192ELi64ELi64ELi4ES3_EELb0ELb0ELb0ELb0ELb1ELb1ELb1ELb0EEEvNS_16Flash_fwd_paramsE,"",@"SHT_CUDA_INFO"
	.sectionflags	@""
	.align	4


	//----- nvinfo : EIATTR_CUDA_API_VERSION
	.align		4
        /*0000*/ 	.byte	0x04, 0x37
        /*0002*/ 	.short	(.L_1042 - .L_1041)
.L_1041:
        /*0004*/ 	.word	0x00000082


	//----- nvinfo : EIATTR_KPARAM_INFO
	.align		4
.L_1042:
        /*0008*/ 	.byte	0x04, 0x17
        /*000a*/ 	.short	(.L_1044 - .L_1043)
.L_1043:
        /*000c*/ 	.word	0x00000000
        /*0010*/ 	.short	0x0000
        /*0012*/ 	.short	0x0000
        /*0014*/ 	.byte	0x00, 0xf0, 0x41, 0x07


	//----- nvinfo : EIATTR_SPARSE_MMA_MASK
	.align		4
.L_1044:
        /*0018*/ 	.byte	0x03, 0x50
        /*001a*/ 	.short	0x0000


	//----- nvinfo : EIATTR_MAXREG_COUNT
	.align		4
        /*001c*/ 	.byte	0x03, 0x1b
        /*001e*/ 	.short	0x00ff


	//----- nvinfo : EIATTR_NUM_BARRIERS
	.align		4
        /*0020*/ 	.byte	0x02, 0x4c
        /*0022*/ 	.byte	0x01
	.zero		1


	//----- nvinfo : EIATTR_MERCURY_ISA_VERSION
	.align		4
        /*0024*/ 	.byte	0x03, 0x5f
        /*0026*/ 	.short	0x0101


	//----- nvinfo : EIATTR_COOP_GROUP_MASK_REGIDS
	.align		4
        /*0028*/ 	.byte	0x04, 0x29
        /*002a*/ 	.short	(.L_1046 - .L_1045)


	//   ....[0]....
.L_1045:
        /*002c*/ 	.word	0xffffffff


	//   ....[1]....
        /*0030*/ 	.word	0xffffffff


	//   ....[2]....
        /*0034*/ 	.word	0xffffffff


	//   ....[3]....
        /*0038*/ 	.word	0xffffffff


	//   ....[4]....
        /*003c*/ 	.word	0xffffffff


	//   ....[5]....
        /*0040*/ 	.word	0xffffffff


	//   ....[6]....
        /*0044*/ 	.word	0xffffffff


	//   ....[7]....
        /*0048*/ 	.word	0xffffffff


	//   ....[8]....
        /*004c*/ 	.word	0xffffffff


	//   ....[9]....
        /*0050*/ 	.word	0xffffffff


	//   ....[10]....
        /*0054*/ 	.word	0xffffffff


	//   ....[11]....
        /*0058*/ 	.word	0xffffffff


	//----- nvinfo : EIATTR_COOP_GROUP_INSTR_OFFSETS
	.align		4
.L_1046:
        /*005c*/ 	.byte	0x04, 0x28
        /*005e*/ 	.short	(.L_1048 - .L_1047)


	//   ....[0]....
.L_1047:
        /*0060*/ 	.word	0x000045f0


	//   ....[1]....
        /*0064*/ 	.word	0x00004610


	//   ....[2]....
        /*0068*/ 	.word	0x000046b0


	//   ....[3]....
        /*006c*/ 	.word	0x000046c0


	//   ....[4]....
        /*0070*/ 	.word	0x000073b0


	//   ....[5]....
        /*0074*/ 	.word	0x000073e0


	//   ....[6]....
        /*0078*/ 	.word	0x00007400


	//   ....[7]....
        /*007c*/ 	.word	0x00007420


	//   ....[8]....
        /*0080*/ 	.word	0x00008b00


	//   ....[9]....
        /*0084*/ 	.word	0x00008b40


	//   ....[10]....
        /*0088*/ 	.word	0x00008bf0


	//   ....[11]....
        /*008c*/ 	.word	0x00008c00


	//----- nvinfo : EIATTR_EXIT_INSTR_OFFSETS
	.align		4
.L_1048:
        /*0090*/ 	.byte	0x04, 0x1c
        /*0092*/ 	.short	(.L_1050 - .L_1049)


	//   ....[0]....
.L_1049:
        /*0094*/ 	.word	0x00000450


	//   ....[1]....
        /*0098*/ 	.word	0x00000cc0


	//   ....[2]....
        /*009c*/ 	.word	0x00000cf0


	//   ....[3]....
        /*00a0*/ 	.word	0x00009fa0


	//   ....[4]....
        /*00a4*/ 	.word	0x00009fe0


	//----- nvinfo : EIATTR_CRS_STACK_SIZE
	.align		4
.L_1050:
        /*00a8*/ 	.byte	0x04, 0x1e
        /*00aa*/ 	.short	(.L_1052 - .L_1051)
.L_1051:
        /*00ac*/ 	.word	0x00000000


	//----- nvinfo : EIATTR_CBANK_PARAM_SIZE
	.align		4
.L_1052:
        /*00b0*/ 	.byte	0x03, 0x19
        /*00b2*/ 	.short	0x01d0


	//----- nvinfo : EIATTR_PARAM_CBANK
	.align		4
        /*00b4*/ 	.byte	0x04, 0x0a
        /*00b6*/ 	.short	(.L_1054 - .L_1053)
	.align		4
.L_1053:
        /*00b8*/ 	.word	index@(.nv.constant0._ZN5flash24flash_fwd_splitkv_kernelI23Flash_fwd_kernel_traitsILi192ELi64ELi64ELi4ELb0ELb0EN7cutlass6half_tE19Flash_kernel_traitsILi192ELi64ELi64ELi4ES3_EELb0ELb0ELb0ELb0ELb1ELb1ELb1ELb0EEEvNS_16Flash_fwd_paramsE)
        /*00bc*/ 	.short	0x0210
        /*00be*/ 	.short	0x01d0


	//----- nvinfo : EIATTR_SW_WAR
	.align		4
.L_1054:
        /*00c0*/ 	.byte	0x04, 0x36
        /*00c2*/ 	.short	(.L_1056 - .L_1055)
.L_1055:
        /*00c4*/ 	.word	0x00000008
.L_1056:


//--------------------- .nv.info._ZN5flash24flash_fwd_splitkv_kernelI23Flash_fwd_kernel_traitsILi192ELi64ELi64ELi4ELb0ELb0EN7cutlass6half_tE19Flash_kernel_traitsILi192ELi64ELi64ELi4ES3_EELb0ELb0ELb1ELb0ELb0ELb0ELb1ELb0EEEvNS_16Flash_fwd_paramsE --------------------------
	.section	.nv.info._ZN5flash24flash_fwd_splitkv_kernelI23Flash_fwd_kernel_traitsILi192ELi64ELi64ELi4ELb0ELb0EN7cutlass6half_tE19Flash_kernel_traitsILi192ELi64ELi64ELi4ES3_EELb0ELb0ELb1ELb0ELb0ELb0ELb1ELb0EEEvNS_16Flash_fwd_paramsE,"",@"SHT_CUDA_INFO"
	.sectionflags	@""
	.align	4


	//----- nvinfo : EIATTR_CUDA_API_VERSION
	.align		4
        /*0000*/ 	.byte	0x04, 0x37
        /*0002*/ 	.short	(.L_1058 - .L_1057)
.L_1057:
        /*0004*/ 	.word	0x00000082


	//----- nvinfo : EIATTR_KPARAM_INFO
	.align		4
.L_1058:
        /*0008*/ 	.byte	0x04, 0x17
        /*000a*/ 	.short	(.L_1060 - .L_1059)
.L_1059:
        /*000c*/ 	.word	0x00000000
        /*0010*/ 	.short	0x0000
        /*0012*/ 	.short	0x0000
        /*0014*/ 	.byte	0x00, 0xf0, 0x41, 0x07


	//----- nvinfo : EIATTR_SPARSE_MMA_MASK
	.align		4
.L_1060:
        /*0018*/ 	.byte	0x03, 0x50
        /*001a*/ 	.short	0x0000


	//----- nvinfo : EIATTR_MAXREG_COUNT
	.align		4
        /*001c*/ 	.byte	0x03, 0x1b
        /*001e*/ 	.short	0x00ff


	//----- nvinfo : EIATTR_NUM_BARRIERS
	.align		4
        /*0020*/ 	.byte	0x02, 0x4c
        /*0022*/ 	.byte	0x01
	.zero		1


	//----- nvinfo : EIATTR_MERCURY_ISA_VERSION
	.align		4
        /*0024*/ 	.byte	0x03, 0x5f
        /*0026*/ 	.short	0x0101


	//----- nvinfo : EIATTR_INT_WARP_WIDE_INSTR_OFFSETS
	.align		4
        /*0028*/ 	.byte	0x04, 0x31
        /*002a*/ 	.short	(.L_1062 - .L_1061)


	//   ....[0]....
.L_1061:
        /*002c*/ 	.word	0x00003f60


	//----- nvinfo : EIATTR_COOP_GROUP_MASK_REGIDS
	.align		4
.L_1062:
        /*0030*/ 	.byte	0x04, 0x29
        /*0032*/ 	.short	(.L_1064 - .L_1063)


	//   ....[0]....
.L_1063:
        /*0034*/ 	.word	0xffffffff


	//   ....[1]....
        /*0038*/ 	.word	0xffffffff


	//   ....[2]....
        /*003c*/ 	.word	0xffffffff


	//   ....[3]....
        /*0040*/ 	.word	0xffffffff


	//   ....[4]....
        /*0044*/ 	.word	0xffffffff


	//   ....[5]....
        /*0048*/ 	.word	0xffffffff


	//   ....[6]....
        /*004c*/ 	.word	0xffffffff


	//   ....[7]....
        /*0050*/ 	.word	0xffffffff


	//   ....[8]....
        /*0054*/ 	.word	0xffffffff


	//   ....[9]....
        /*0058*/ 	.word	0xffffffff


	//   ....[10]....
        /*005c*/ 	.word	0xffffffff


	//   ....[11]....
        /*0060*/ 	.word	0xffffffff


	//----- nvinfo : EIATTR_COOP_GROUP_INSTR_OFFSETS
	.align		4
.L_1064:
        /*0064*/ 	.byte	0x04, 0x28
        /*0066*/ 	.short	(.L_1066 - .L_1065)


	//   ....[0]....
.L_1065:
        /*0068*/ 	.word	0x00006810


	//   ....[1]....
        /*006c*/ 	.word	0x00006830


	//   ....[2]....
        /*0070*/ 	.word	0x000068d0


	//   ....[3]....
        /*0074*/ 	.word	0x000068e0


	//   ....[4]....
        /*0078*/ 	.word	0x0000a100


	//   ....[5]....
        /*007c*/ 	.word	0x0000a110


	//   ....[6]....
        /*0080*/ 	.word	0x0000a140


	//   ....[7]....
        /*0084*/ 	.word	0x0000a150


	//   ....[8]....
        /*0088*/ 	.word	0x0000b860


	//   ....[9]....
        /*008c*/ 	.word	0x0000b8a0


	//   ....[10]....
        /*0090*/ 	.word	0x0000b930


	//   ....[11]....
        /*0094*/ 	.word	0x0000b940


	//----- nvinfo : EIATTR_EXIT_INSTR_OFFSETS
	.align		4
.L_1066:
        /*0098*/ 	.byte	0x04, 0x1c
        /*009a*/ 	.short	(.L_1068 - .L_1067)


	//   ....[0]....
.L_1067:
        /*009c*/ 	.word	0x00000450


	//   ....[1]....
        /*00a0*/ 	.word	0x00001070


	//   ....[2]....
        /*00a4*/ 	.word	0x000010a0


	//   ....[3]....
        /*00a8*/ 	.word	0x0000d0d0


	//   ....[4]....
        /*00ac*/ 	.word	0x0000d150


	//   ....[5]....
        /*00b0*/ 	.word	0x0000d170


	//----- nvinfo : EIATTR_CRS_STACK_SIZE
	.align		4
.L_1068:
        /*00b4*/ 	.byte	0x04, 0x1e
        /*00b6*/ 	.short	(.L_1070 - .L_1069)
.L_1069:
        /*00b8*/ 	.word	0x00000000


	//----- nvinfo : EIATTR_CBANK_PARAM_SIZE
	.align		4
.L_1070:
        /*00bc*/ 	.byte	0x03, 0x19
        /*00be*/ 	.short	0x01d0


	//----- nvinfo : EIATTR_PARAM_CBANK
	.align		4
        /*00c0*/ 	.byte	0x04, 0x0a
        /*00c2*/ 	.short	(.L_1072 - .L_1071)
	.align		4
.L_1071:
        /*00c4*/ 	.word	index@(.nv.constant0._ZN5flash24flash_fwd_splitkv_kernelI23Flash_fwd_kernel_traitsILi192ELi64ELi64ELi4ELb0ELb0EN7cutlass6half_tE19Flash_kernel_traitsILi192ELi64ELi64ELi4ES3_EELb0ELb0ELb1ELb0ELb0ELb0ELb1ELb0EEEvNS_16Flash_fwd_paramsE)
        /*00c8*/ 	.short	0x0210
        /*00ca*/ 	.short	0x01d0


	//----- nvinfo : EIATTR_SW_WAR
	.align		4
.L_1072:
        /*00cc*/ 	.byte	0x04, 0x36
        /*00ce*/ 	.short	(.L_1074 - .L_1073)
.L_1073:
        /*00d0*/ 	.word	0x00000008
.L_1074:


//--------------------- .nv.info._ZN5flash24flash_fwd_splitkv_kernelI23Flash_fwd_kernel_traitsILi192ELi64ELi64ELi4ELb0ELb0EN7cutlass6half_tE19Flash_kernel_traitsILi192ELi64ELi64ELi4ES3_EELb0ELb0ELb1ELb0ELb0ELb1ELb1ELb0EEEvNS_16Flash_fwd_paramsE --------------------------
	.section	.nv.info._ZN5flash24flash_fwd_splitkv_kernelI23Flash_fwd_kernel_traitsILi192ELi64ELi64ELi4ELb0ELb0EN7cutlass6half_tE19Flash_kernel_traitsILi192ELi64ELi64ELi4ES3_EELb0ELb0ELb1ELb0ELb0ELb1ELb1ELb0EEEvNS_16Flash_fwd_paramsE,"",@"SHT_CUDA_INFO"
	.sectionflags	@""
	.align	4


	//----- nvinfo : EIATTR_CUDA_API_VERSION
	.align		4
        /*0000*/ 	.byte	0x04, 0x37
        /*0002*/ 	.short	(.L_1076 - .L_1075)
.L_1075:
        /*0004*/ 	.word	0x00000082


	//----- nvinfo : EIATTR_KPARAM_INFO
	.align		4
.L_1076:
        /*0008*/ 	.byte	0x04, 0x17
        /*000a*/ 	.short	(.L_1078 - .L_1077)
.L_1077:
        /*000c*/ 	.word	0x00000000
        /*0010*/ 	.short	0x0000
        /*0012*/ 	.short	0x0000
        /*0014*/ 	.byte	0x00, 0xf0, 0x41, 0x07


	//----- nvinfo : EIATTR_SPARSE_MMA_MASK
	.align		4
.L_1078:
        /*0018*/ 	.byte	0x03, 0x50
        /*001a*/ 	.short	0x0000


	//----- nvinfo : EIATTR_MAXREG_COUNT
	.align		4
        /*001c*/ 	.byte	0x03, 0x1b
        /*001e*/ 	.short	0x00ff


	//----- nvinfo : EIATTR_NUM_BARRIERS
	.align		4
        /*0020*/ 	.byte	0x02, 0x4c
        /*0022*/ 	.byte	0x01
	.zero		1


	//----- nvinfo : EIATTR_MERCURY_ISA_VERSION
	.align		4
        /*0024*/ 	.byte	0x03, 0x5f
        /*0026*/ 	.short	0x0101


	//----- nvinfo : EIATTR_INT_WARP_WIDE_INSTR_OFFSETS
	.align		4
        /*0028*/ 	.byte	0x04, 0x31
        /*002a*/ 	.short	(.L_1080 - .L_1079)


	//   ....[0]....
.L_1079:
        /*002c*/ 	.word	0x00003f20


	//----- nvinfo : EIATTR_COOP_GROUP_MASK_REGIDS
	.align		4
.L_1080:
        /*0030*/ 	.byte	0x04, 0x29
        /*0032*/ 	.short	(.L_1082 - .L_1081)


	//   ....[0]....
.L_1081:
        /*0034*/ 	.word	0xffffffff


	//   ....[1]....
        /*0038*/ 	.word	0xffffffff


	//   ....[2]....
        /*003c*/ 	.word	0xffffffff


	//   ....[3]....
        /*0040*/ 	.word	0xffffffff


	//   ....[4]....
        /*0044*/ 	.word	0xffffffff


	//   ....[5]....
        /*0048*/ 	.word	0xffffffff


	//   ....[6]....
        /*004c*/ 	.word	0xffffffff


	//   ....[7]....
        /*0050*/ 	.word	0xffffffff


	//   ....[8]....
        /*0054*/ 	.word	0xffffffff


	//   ....[9]....
        /*0058*/ 	.word	0xffffffff


	//   ....[10]....
        /*005c*/ 	.word	0xffffffff


	//   ....[11]....
        /*0060*/ 	.word	0xffffffff


	//----- nvinfo : EIATTR_COOP_GROUP_INSTR_OFFSETS
	.align		4
.L_1082:
        /*0064*/ 	.byte	0x04, 0x28
        /*0066*/ 	.short	(.L_1084 - .L_1083)


	//   ....[0]....
.L_1083:
        /*0068*/ 	.word	0x00006bc0


	//   ....[1]....
        /*006c*/ 	.word	0x00006be0


	//   ....[2]....
        /*0070*/ 	.word	0x00006c80


	//   ....[3]....
        /*0074*/ 	.word	0x00006c90


	//   ....[4]....
        /*0078*/ 	.word	0x0000a870


	//   ....[5]....
        /*007c*/ 	.word	0x0000a890


	//   ....[6]....
        /*0080*/ 	.word	0x0000a8c0


	//   ....[7]....
        /*0084*/ 	.word	0x0000a8d0


	//   ....[8]....
        /*0088*/ 	.word	0x0000c000


	//   ....[9]....
        /*008c*/ 	.word	0x0000c040


	//   ....[10]....
        /*0090*/ 	.word	0x0000c0d0


	//   ....[11]....
        /*0094*/ 	.word	0x0000c0e0


	//----- nvinfo : EIATTR_EXIT_INSTR_OFFSETS
	.align		4
.L_1084:
        /*0098*/ 	.byte	0x04, 0x1c
        /*009a*/ 	.short	(.L_1086 - .L_1085)


	//   ....[0]....
.L_1085:
        /*009c*/ 	.word	0x00000450


	//   ....[1]....
        /*00a0*/ 	.word	0x00001070


	//   ....[2]....
        /*00a4*/ 	.word	0x000010a0


	//   ....[3]....
        /*00a8*/ 	.word	0x0000d870


	//   ....[4]....
        /*00ac*/ 	.word	0x0000d8f0


	//   ....[5]....
        /*00b0*/ 	.word	0x0000d910


	//----- nvinfo : EIATTR_CRS_STACK_SIZE
	.align		4
.L_1086:
        /*00b4*/ 	.byte	0x04, 0x1e
        /*00b6*/ 	.short	(.L_1088 - .L_1087)
.L_1087:
        /*00b8*/ 	.word	0x00000000


	//----- nvinfo : EIATTR_CBANK_PARAM_SIZE
	.align		4
.L_1088:
        /*00bc*/ 	.byte	0x03, 0x19
        /*00be*/ 	.short	0x01d0


	//----- nvinfo : EIATTR_PARAM_CBANK
	.align		4
        /*00c0*/ 	.byte	0x04, 0x0a
        /*00c2*/ 	.short	(.L_1090 - .L_1089)
	.align		4
.L_1089:
        /*00c4*/ 	.word	index@(.nv.constant0._ZN5flash24flash_fwd_splitkv_kernelI23Flash_fwd_kernel_traitsILi192ELi64ELi64ELi4ELb0ELb0EN7cutlass6half_tE19Flash_kernel_traitsILi192ELi64ELi64ELi4ES3_EELb0ELb0ELb1ELb0ELb0ELb1ELb1ELb0EEEvNS_16Flash_fwd_paramsE)
        /*00c8*/ 	.short	0x0210
        /*00ca*/ 	.short	0x01d0


	//----- nvinfo : EIATTR_SW_WAR
	.align		4
.L_1090:
        /*00cc*/ 	.byte	0x04, 0x36
        /*00ce*/ 	.short	(.L_1092 - .L_1091)
.L_1091:
        /*00d0*/ 	.word	0x00000008
.L_1092:


//--------------------- .nv.info._ZN5flash24flash_fwd_splitkv_kernelI23Flash_fwd_kernel_traitsILi192ELi64ELi64ELi4ELb0ELb0EN7cutlass6half_tE19Flash_kernel_traitsILi192ELi64ELi64ELi4ES3_EELb0ELb0ELb0ELb0ELb1ELb0ELb1ELb1EEEvNS_16Flash_fwd_paramsE --------------------------
	.section	.nv.info._ZN5flash24flash_fwd_splitkv_kernelI23Flash_fwd_kernel_traitsILi192ELi64ELi64ELi4ELb0ELb0EN7cutlass6half_tE19Flash_kernel_traitsILi192ELi64ELi64ELi4ES3_EELb0ELb0ELb0ELb0ELb1ELb0ELb1ELb1EEEvNS_16Flash_fwd_paramsE,"",@"SHT_CUDA_INFO"
	.sectionflags	@""
	.align	4


	//----- nvinfo : EIATTR_CUDA_API_VERSION
	.align		4
        /*0000*/ 	.byte	0x04, 0x37
        /*0002*/ 	.short	(.L_1094 - .L_1093)
.L_1093:
        /*0004*/ 	.word	0x00000082


	//----- nvinfo : EIATTR_KPARAM_INFO
	.align		4
.L_1094:
        /*0008*/ 	.byte	0x04, 0x17
        /*000a*/ 	.short	(.L_1096 - .L_1095)
.L_1095:
        /*000c*/ 	.word	0x00000000
        /*0010*/ 	.short	0x0000
        /*0012*/ 	.short	0x0000
        /*0014*/ 	.byte	0x00, 0xf0, 0x41, 0x07


	//----- nvinfo : EIATTR_SPARSE_MMA_MASK
	.align		4
.L_1096:
        /*0018*/ 	.byte	0x03, 0x50
        /*001a*/ 	.short	0x0000


	//----- nvinfo : EIATTR_MAXREG_COUNT
	.align		4
        /*001c*/ 	.byte	0x03, 0x1b
        /*001e*/ 	.short	0x00ff


	//----- nvinfo : EIATTR_NUM_BARRIERS
	.align		4
        /*0020*/ 	.byte	0x02, 0x4c
        /*0022*/ 	.byte	0x01
	.zero		1


	//----- nvinfo : EIATTR_MERCURY_ISA_VERSION
	.align		4
        /*0024*/ 	.byte	0x03, 0x5f
        /*0026*/ 	.short	0x0101


	//----- nvinfo : EIATTR_COOP_GROUP_MASK_REGIDS
	.align		4
        /*0028*/ 	.byte	0x04, 0x29
        /*002a*/ 	.short	(.L_1098 - .L_1097)


	//   ....[0]....
.L_1097:
        /*002c*/ 	.word	0xffffffff


	//   ....[1]....
        /*0030*/ 	.word	0xffffffff


	//   ....[2]....
        /*0034*/ 	.word	0xffffffff


	//   ....[3]....
        /*0038*/ 	.word	0xffffffff


	//   ....[4]....
        /*003c*/ 	.word	0xffffffff


	//   ....[5]....
        /*0040*/ 	.word	0xffffffff


	//   ....[6]....
        /*0044*/ 	.word	0xffffffff


	//   ....[7]....
        /*0048*/ 	.word	0xffffffff


	//   ....[8]....
        /*004c*/ 	.word	0xffffffff


	//   ....[9]....
        /*0050*/ 	.word	0xffffffff


	//   ....[10]....
        /*0054*/ 	.word	0xffffffff


	//   ....[11]....
        /*0058*/ 	.word	0xffffffff


	//----- nvinfo : EIATTR_COOP_GROUP_INSTR_OFFSETS
	.align		4
.L_1098:
        /*005c*/ 	.byte	0x04, 0x28
        /*005e*/ 	.short	(.L_1100 - .L_1099)


	//   ....[0]....
.L_1099:
        /*0060*/ 	.word	0x00013740


	//   ....[1]....
        /*0064*/ 	.word	0x00013760


	//   ....[2]....
        /*0068*/ 	.word	0x00013800


	//   ....[3]....
        /*006c*/ 	.word	0x00013810


	//   ....[4]....
        /*0070*/ 	.word	0x00016100


	//   ....[5]....
        /*0074*/ 	.word	0x00016120


	//   ....[6]....
        /*0078*/ 	.word	0x00016150


	//   ....[7]....
        /*007c*/ 	.word	0x00016160


	//   ....[8]....
        /*0080*/ 	.word	0x00017870


	//   ....[9]....
        /*0084*/ 	.word	0x000178b0


	//   ....[10]....
        /*0088*/ 	.word	0x00017970


	//   ....[11]....
        /*008c*/ 	.word	0x00017980


	//----- nvinfo : EIATTR_EXIT_INSTR_OFFSETS
	.align		4
.L_1100:
        /*0090*/ 	.byte	0x04, 0x1c
        /*0092*/ 	.short	(.L_1102 - .L_1101)


	//   ....[0]....
.L_1101:
        /*0094*/ 	.word	0x00000450


	//   ....[1]....
        /*0098*/ 	.word	0x00000cd0


	//   ....[2]....
        /*009c*/ 	.word	0x00000d00


	//   ....[3]....
        /*00a0*/ 	.word	0x00018d30


	//   ....[4]....
        /*00a4*/ 	.word	0x00018d70


	//----- nvinfo : EIATTR_CRS_STACK_SIZE
	.align		4
.L_1102:
        /*00a8*/ 	.byte	0x04, 0x1e
        /*00aa*/ 	.short	(.L_1104 - .L_1103)
.L_1103:
        /*00ac*/ 	.word	0x00000000


	//----- nvinfo : EIATTR_CBANK_PARAM_SIZE
	.align		4
.L_1104:
        /*00b0*/ 	.byte	0x03, 0x19
        /*00b2*/ 	.short	0x01d0


	//----- nvinfo : EIATTR_PARAM_CBANK
	.align		4
        /*00b4*/ 	.byte	0x04, 0x0a
        /*00b6*/ 	.short	(.L_1106 - .L_1105)
	.align		4
.L_1105:
        /*00b8*/ 	.word	index@(.nv.constant0._ZN5flash24flash_fwd_splitkv_kernelI23Flash_fwd_kernel_traitsILi192ELi64ELi64ELi4ELb0ELb0EN7cutlass6half_tE19Flash_kernel_traitsILi192ELi64ELi64ELi4ES3_EELb0ELb0ELb0ELb0ELb1ELb0ELb1ELb1EEEvNS_16Flash_fwd_paramsE)
        /*00bc*/ 	.short	0x0210
        /*00be*/ 	.short	0x01d0


	//----- nvinfo : EIATTR_SW_WAR
	.align		4
.L_1106:
        /*00c0*/ 	.byte	0x04, 0x36
        /*00c2*/ 	.short	(.L_1108 - .L_1107)
.L_1107:
        /*00c4*/ 	.word	0x00000008
.L_1108:


//--------------------- .nv.info._ZN5flash24flash_fwd_splitkv_kernelI23Flash_fwd_kernel_traitsILi192ELi64ELi64ELi4ELb0ELb0EN7cutlass6half_tE19Flash_kernel_traitsILi192ELi64ELi64ELi4ES3_EELb0ELb0ELb0ELb0ELb1ELb1ELb1ELb1EEEvNS_16Flash_fwd_paramsE --------------------------
	.section	.nv.info._ZN5flash24flash_fwd_splitkv_kernelI23Flash_fwd_kernel_traitsILi192ELi64ELi64ELi4ELb0ELb0EN7cutlass6half_tE19Flash_kernel_traitsILi192ELi64ELi64ELi4ES3_EELb0ELb0ELb0ELb0ELb1ELb1ELb1ELb1EEEvNS_16Flash_fwd_paramsE,"",@"SHT_CUDA_INFO"
	.sectionflags	@""
	.align	4


	//----- nvinfo : EIATTR_CUDA_API_VERSION
	.align		4
        /*0000*/ 	.byte	0x04, 0x37
        /*0002*/ 	.short	(.L_1110 - .L_1109)
.L_1109:
        /*0004*/ 	.word	0x00000082


	//----- nvinfo : EIATTR_KPARAM_INFO
	.align		4
.L_1110:
        /*0008*/ 	.byte	0x04, 0x17
        /*000a*/ 	.short	(.L_1112 - .L_1111)
.L_1111:
        /*000c*/ 	.word	0x00000000
        /*0010*/ 	.short	0x0000
        /*0012*/ 	.short	0x0000
        /*0014*/ 	.byte	0x00, 0xf0, 0x41, 0x07


	//----- nvinfo : EIATTR_SPARSE_MMA_MASK
	.align		4
.L_1112:
        /*0018*/ 	.byte	0x03, 0x50
        /*001a*/ 	.short	0x0000


	//----- nvinfo : EIATTR_MAXREG_COUNT
	.align		4
        /*001c*/ 	.byte	0x03, 0x1b
        /*001e*/ 	.short	0x00ff


	//----- nvinfo : EIATTR_NUM_BARRIERS
	.align		4
        /*0020*/ 	.byte	0x02, 0x4c
        /*0022*/ 	.byte	0x01
	.zero		1


	//----- nvinfo : EIATTR_MERCURY_ISA_VERSION
	.align		4
        /*0024*/ 	.byte	0x03, 0x5f
        /*0026*/ 	.short	0x0101


	//----- nvinfo : EIATTR_COOP_GROUP_MASK_REGIDS
	.align		4
        /*0028*/ 	.byte	0x04, 0x29
        /*002a*/ 	.short	(.L_1114 - .L_1113)


	//   ....[0]....
.L_1113:
        /*002c*/ 	.word	0xffffffff


	//   ....[1]....
        /*0030*/ 	.word	0xffffffff


	//   ....[2]....
        /*0034*/ 	.word	0xffffffff


	//   ....[3]....
        /*0038*/ 	.word	0xffffffff


	//   ....[4]....
        /*003c*/ 	.word	0xffffffff


	//   ....[5]....
        /*0040*/ 	.word	0xffffffff


	//   ....[6]....
        /*0044*/ 	.word	0xffffffff


	//   ....[7]....
        /*0048*/ 	.word	0xffffffff


	//   ....[8]....
        /*004c*/ 	.word	0xffffffff


	//   ....[9]....
        /*0050*/ 	.word	0xffffffff


	//   ....[10]....
        /*0054*/ 	.word	0xffffffff


	//   ....[11]....
        /*0058*/ 	.word	0xffffffff


	//----- nvinfo : EIATTR_COOP_GROUP_INSTR_OFFSETS
	.align		4
.L_1114:
        /*005c*/ 	.byte	0x04, 0x28
        /*005e*/ 	.short	(.L_1116 - .L_1115)


	//   ....[0]....
.L_1115:
        /*0060*/ 	.word	0x00013b40


	//   ....[1]....
        /*0064*/ 	.word	0x00013b60


	//   ....[2]....
        /*0068*/ 	.word	0x00013c00


	//   ....[3]....
        /*006c*/ 	.word	0x00013c10


	//   ....[4]....
        /*0070*/ 	.word	0x000168c0


	//   ....[5]....
        /*0074*/ 	.word	0x000168e0


	//   ....[6]....
        /*0078*/ 	.word	0x00016910


	//   ....[7]....
        /*007c*/ 	.word	0x00016920


	//   ....[8]....
        /*0080*/ 	.word	0x00018060


	//   ....[9]....
        /*0084*/ 	.word	0x000180a0


	//   ....[10]....
        /*0088*/ 	.word	0x00018140


	//   ....[11]....
        /*008c*/ 	.word	0x00018150


	//----- nvinfo : EIATTR_EXIT_INSTR_OFFSETS
	.align		4
.L_1116:
        /*0090*/ 	.byte	0x04, 0x1c
        /*0092*/ 	.short	(.L_1118 - .L_1117)


	//   ....[0]....
.L_1117:
        /*0094*/ 	.word	0x00000450


	//   ....[1]....
        /*0098*/ 	.word	0x00000cd0


	//   ....[2]....
        /*009c*/ 	.word	0x00000d00


	//   ....[3]....
        /*00a0*/ 	.word	0x00019520


	//   ....[4]....
        /*00a4*/ 	.word	0x00019560


	//----- nvinfo : EIATTR_CRS_STACK_SIZE
	.align		4
.L_1118:
        /*00a8*/ 	.byte	0x04, 0x1e
        /*00aa*/ 	.short	(.L_1120 - .L_1119)
.L_1119:
        /*00ac*/ 	.word	0x00000000


	//----- nvinfo : EIATTR_CBANK_PARAM_SIZE
	.align		4
.L_1120:
        /*00b0*/ 	.byte	0x03, 0x19
        /*00b2*/ 	.short	0x01d0


	//----- nvinfo : EIATTR_PARAM_CBANK
	.align		4
        /*00b4*/ 	.byte	0x04, 0x0a
        /*00b6*/ 	.short	(.L_1122 - .L_1121)
	.align		4
.L_1121:
        /*00b8*/ 	.word	index@(.nv.constant0._ZN5flash24flash_fwd_splitkv_kernelI23Flash_fwd_kernel_traitsILi192ELi64ELi64ELi4ELb0ELb0EN7cutlass6half_tE19Flash_kernel_traitsILi192ELi64ELi64ELi4ES3_EELb0ELb0ELb0ELb0ELb1ELb1ELb1ELb1EEEvNS_16Flash_fwd_paramsE)
        /*00bc*/ 	.short	0x0210
        /*00be*/ 	.short	0x01d0


	//----- nvinfo : EIATTR_SW_WAR
	.align		4
.L_1122:
        /*00c0*/ 	.byte	0x04, 0x36
        /*00c2*/ 	.short	(.L_1124 - .L_1123)
.L_1123:
        /*00c4*/ 	.word	0x00000008
.L_1124:


//--------------------- .nv.info._ZN5flash24flash_fwd_splitkv_kernelI23Flash_fwd_kernel_traitsILi192ELi64ELi64ELi4ELb0ELb0EN7cutlass6half_tE19Flash_kernel_traitsILi192ELi64ELi64ELi4ES3_EELb0ELb0ELb1ELb0ELb0ELb0ELb1ELb1EEEvNS_16Flash_fwd_paramsE --------------------------
	.section	.nv.info._ZN5flash24flash_fwd_splitkv_kernelI23Flash_fwd_kernel_traitsILi192ELi64ELi64ELi4ELb0ELb0EN7cutlass6half_tE19Flash_kernel_traitsILi192ELi64ELi64ELi4ES3_EELb0ELb0ELb1ELb0ELb0ELb0ELb1ELb1EEEvNS_16Flash_fwd_paramsE,"",@"SHT_CUDA_INFO"
	.sectionflags	@""
	.align	4


	//----- nvinfo : EIATTR_CUDA_API_VERSION
	.align		4
        /*0000*/ 	.byte	0x04, 0x37
        /*0002*/ 	.short	(.L_1126 - .L_1125)
.L_1125:
        /*0004*/ 	.word	0x00000082


	//----- nvinfo : EIATTR_KPARAM_INFO
	.align		4
.L_1126:
        /*0008*/ 	.byte	0x04, 0x17
        /*000a*/ 	.short	(.L_1128 - .L_1127)
.L_1127:
        /*000c*/ 	.word	0x00000000
        /*0010*/ 	.short	0x0000
        /*0012*/ 	.short	0x0000
        /*0014*/ 	.byte	0x00, 0xf0, 0x41, 0x07


	//----- nvinfo : EIATTR_SPARSE_MMA_MASK
	.align		4
.L_1128:
        /*0018*/ 	.byte	0x03, 0x50
        /*001a*/ 	.short	0x0000


	//----- nvinfo : EIATTR_MAXREG_COUNT
	.align		4
        /*001c*/ 	.byte	0x03, 0x1b
        /*001e*/ 	.short	0x00ff


	//----- nvinfo : EIATTR_NUM_BARRIERS
	.align		4
        /*0020*/ 	.byte	0x02, 0x4c
        /*0022*/ 	.byte	0x01
	.zero		1


	//----- nvinfo : EIATTR_MERCURY_ISA_VERSION
	.align		4
        /*0024*/ 	.byte	0x03, 0x5f
        /*0026*/ 	.short	0x0101


	//----- nvinfo : EIATTR_COOP_GROUP_MASK_REGIDS
	.align		4
        /*0028*/ 	.byte	0x04, 0x29
        /*002a*/ 	.short	(.L_1130 - .L_1129)


	//   ....[0]....
.L_1129:
        /*002c*/ 	.word	0xffffffff


	//   ....[1]....
        /*0030*/ 	.word	0xffffffff


	//   ....[2]....
        /*0034*/ 	.word	0xffffffff


	//   ....[3]....
        /*0038*/ 	.word	0xffffffff


	//   ....[4]....
        /*003c*/ 	.word	0xffffffff


	//   ....[5]....
        /*0040*/ 	.word	0xffffffff


	//   ....[6]....
        /*0044*/ 	.word	0xffffffff


	//   ....[7]....
        /*0048*/ 	.word	0xffffffff


	//   ....[8]....
        /*004c*/ 	.word	0xffffffff


	//   ....[9]....
        /*0050*/ 	.word	0xffffffff


	//   ....[10]....
        /*0054*/ 	.word	0xffffffff


	//   ....[11]....
        /*0058*/ 	.word	0xffffffff


	//----- nvinfo : EIATTR_COOP_GROUP_INSTR_OFFSETS
	.align		4
.L_1130:
        /*005c*/ 	.byte	0x04, 0x28
        /*005e*/ 	.short	(.L_1132 - .L_1131)


	//   ....[0]....
.L_1131:
        /*0060*/ 	.word	0x00016c50


	//   ....[1]....
        /*0064*/ 	.word	0x00016d00


	//   ....[2]....
        /*0068*/ 	.word	0x00016d20


	//   ....[3]....
        /*006c*/ 	.word	0x00016d50


	//   ....[4]....
        /*0070*/ 	.word	0x0001a620


	//   ....[5]....
        /*0074*/ 	.word	0x0001a630


	//   ....[6]....
        /*0078*/ 	.word	0x0001a660


	//   ....[7]....
        /*007c*/ 	.word	0x0001a670


	//   ....[8]....
        /*0080*/ 	.word	0x0001bd50


	//   ....[9]....
        /*0084*/ 	.word	0x0001bd90


	//   ....[10]....
        /*0088*/ 	.word	0x0001be40


	//   ....[11]....
        /*008c*/ 	.word	0x0001be50


	//----- nvinfo : EIATTR_EXIT_INSTR_OFFSETS
	.align		4
.L_1132:
        /*0090*/ 	.byte	0x04, 0x1c
        /*0092*/ 	.short	(.L_1134 - .L_1133)


	//   ....[0]....
.L_1133:
        /*0094*/ 	.word	0x00000450


	//   ....[1]....
        /*0098*/ 	.word	0x00001100


	//   ....[2]....
        /*009c*/ 	.word	0x00001130


	//   ....[3]....
        /*00a0*/ 	.word	0x0001d5f0


	//   ....[4]....
        /*00a4*/ 	.word	0x0001d670


	//   ....[5]....
        /*00a8*/ 	.word	0x0001d690


	//----- nvinfo : EIATTR_CRS_STACK_SIZE
	.align		4
.L_1134:
        /*00ac*/ 	.byte	0x04, 0x1e
        /*00ae*/ 	.short	(.L_1136 - .L_1135)
.L_1135:
        /*00b0*/ 	.word	0x00000000


	//----- nvinfo : EIATTR_CBANK_PARAM_SIZE
	.align		4
.L_1136:
        /*00b4*/ 	.byte	0x03, 0x19
        /*00b6*/ 	.short	0x01d0


	//----- nvinfo : EIATTR_PARAM_CBANK
	.align		4
        /*00b8*/ 	.byte	0x04, 0x0a
        /*00ba*/ 	.short	(.L_1138 - .L_1137)
	.align		4
.L_1137:
        /*00bc*/ 	.word	index@(.nv.constant0._ZN5flash24flash_fwd_splitkv_kernelI23Flash_fwd_kernel_traitsILi192ELi64ELi64ELi4ELb0ELb0EN7cutlass6half_tE19Flash_kernel_traitsILi192ELi64ELi64ELi4ES3_EELb0ELb0ELb1ELb0ELb0ELb0ELb1ELb1EEEvNS_16Flash_fwd_paramsE)
        /*00c0*/ 	.short	0x0210
        /*00c2*/ 	.short	0x01d0


	//----- nvinfo : EIATTR_SW_WAR
	.align		4
.L_1138:
        /*00c4*/ 	.byte	0x04, 0x36
        /*00c6*/ 	.short	(.L_1140 - .L_1139)
.L_1139:
        /*00c8*/ 	.word	0x00000008
.L_1140:


//--------------------- .nv.info._ZN5flash24flash_fwd_splitkv_kernelI23Flash_fwd_kernel_traitsILi192ELi64ELi64ELi4ELb0ELb0EN7cutlass6half_tE19Flash_kernel_traitsILi192ELi64ELi64ELi4ES3_EELb0ELb0ELb1ELb0ELb0ELb1ELb1ELb1EEEvNS_16Flash_fwd_paramsE --------------------------
	.section	.nv.info._ZN5flash24flash_fwd_splitkv_kernelI23Flash_fwd_kernel_traitsILi192ELi64ELi64ELi4ELb0ELb0EN7cutlass6half_tE19Flash_kernel_traitsILi192ELi64ELi64ELi4ES3_EELb0ELb0ELb1ELb0ELb0ELb1ELb1ELb1EEEvNS_16Flash_fwd_paramsE,"",@"SHT_CUDA_INFO"
	.sectionflags	@""
	.align	4


	//----- nvinfo : EIATTR_CUDA_API_VERSION
	.align		4
        /*0000*/ 	.byte	0x04, 0x37
        /*0002*/ 	.short	(.L_1142 - .L_1141)
.L_1141:
        /*0004*/ 	.word	0x00000082


	//----- nvinfo : EIATTR_KPARAM_INFO
	.align		4
.L_1142:
        /*0008*/ 	.byte	0x04, 0x17
        /*000a*/ 	.short	(.L_1144 - .L_1143)
.L_1143:
        /*000c*/ 	.word	0x00000000
        /*0010*/ 	.short	0x0000
        /*0012*/ 	.short	0x0000
        /*0014*/ 	.byte	0x00, 0xf0, 0x41, 0x07


	//----- nvinfo : EIATTR_SPARSE_MMA_MASK
	.align		4
.L_1144:
        /*0018*/ 	.byte	0x03, 0x50
        /*001a*/ 	.short	0x0000


	//----- nvinfo : EIATTR_MAXREG_COUNT
	.align		4
        /*001c*/ 	.byte	0x03, 0x1b
        /*001e*/ 	.short	0x00ff


	//----- nvinfo : EIATTR_NUM_BARRIERS
	.align		4
        /*0020*/ 	.byte	0x02, 0x4c
        /*0022*/ 	.byte	0x01
	.zero		1


	//----- nvinfo : EIATTR_MERCURY_ISA_VERSION
	.align		4
        /*0024*/ 	.byte	0x03, 0x5f
        /*0026*/ 	.short	0x0101


	//----- nvinfo : EIATTR_COOP_GROUP_MASK_REGIDS
	.align		4
        /*0028*/ 	.byte	0x04, 0x29
        /*002a*/ 	.short	(.L_1146 - .L_1145)


	//   ....[0]....
.L_1145:
        /*002c*/ 	.word	0xffffffff


	//   ....[1]....
        /*0030*/ 	.word	0xffffffff


	//   ....[2]....
        /*0034*/ 	.word	0xffffffff


	//   ....[3]....
        /*0038*/ 	.word	0xffffffff


	//   ....[4]....
        /*003c*/ 	.word	0xffffffff


	//   ....[5]....
        /*0040*/ 	.word	0xffffffff


	//   ....[6]....
        /*0044*/ 	.word	0xffffffff


	//   ....[7]....
        /*0048*/ 	.word	0xffffffff


	//   ....[8]....
        /*004c*/ 	.word	0xffffffff


	//   ....[9]....
        /*0050*/ 	.word	0xffffffff


	//   ....[10]....
        /*0054*/ 	.word	0xffffffff


	//   ....[11]....
        /*0058*/ 	.word	0xffffffff


	//----- nvinfo : EIATTR_COOP_GROUP_INSTR_OFFSETS
	.align		4
.L_1146:
        /*005c*/ 	.byte	0x04, 0x28
        /*005e*/ 	.short	(.L_1148 - .L_1147)


	//   ....[0]....
.L_1147:
        /*0060*/ 	.word	0x00017050


	//   ....[1]....
        /*0064*/ 	.word	0x000170f0


	//   ....[2]....
        /*0068*/ 	.word	0x00017110


	//   ....[3]....
        /*006c*/ 	.word	0x00017140


	//   ....[4]....
        /*0070*/ 	.word	0x0001adc0


	//   ....[5]....
        /*0074*/ 	.word	0x0001adf0


	//   ....[6]....
        /*0078*/ 	.word	0x0001ae20


	//   ....[7]....
        /*007c*/ 	.word	0x0001ae30


	//   ....[8]....
        /*0080*/ 	.word	0x0001c550


	//   ....[9]....
        /*0084*/ 	.word	0x0001c590


	//   ....[10]....
        /*0088*/ 	.word	0x0001c640


	//   ....[11]....
        /*008c*/ 	.word	0x0001c650


	//----- nvinfo : EIATTR_EXIT_INSTR_OFFSETS
	.align		4
.L_1148:
        /*0090*/ 	.byte	0x04, 0x1c
        /*0092*/ 	.short	(.L_1150 - .L_1149)


	//   ....[0]....
.L_1149:
        /*0094*/ 	.word	0x00000450


	//   ....[1]....
        /*0098*/ 	.word	0x00001100


	//   ....[2]....
        /*009c*/ 	.word	0x00001130


	//   ....[3]....
        /*00a0*/ 	.word	0x0001ddf0


	//   ....[4]....
        /*00a4*/ 	.word	0x0001de70


	//   ....[5]....
        /*00a8*/ 	.word	0x0001de90


	//----- nvinfo : EIATTR_CRS_STACK_SIZE
	.align		4
.L_1150:
        /*00ac*/ 	.byte	0x04, 0x1e
        /*00ae*/ 	.short	(.L_1152 - .L_1151)
.L_1151:
        /*00b0*/ 	.word	0x00000000


	//----- nvinfo : EIATTR_CBANK_PARAM_SIZE
	.align		4
.L_1152:
        /*00b4*/ 	.byte	0x03, 0x19
        /*00b6*/ 	.short	0x01d0


	//----- nvinfo : EIATTR_PARAM_CBANK
	.align		4
        /*00b8*/ 	.byte	0x04, 0x0a
        /*00ba*/ 	.short	(.L_1154 - .L_1153)
	.align		4
.L_1153:
        /*00bc*/ 	.word	index@(.nv.constant0._ZN5flash24flash_fwd_splitkv_kernelI23Flash_fwd_kernel_traitsILi192ELi64ELi64ELi4ELb0ELb0EN7cutlass6half_tE19Flash_kernel_traitsILi192ELi64ELi64ELi4ES3_EELb0ELb0ELb1ELb0ELb0ELb1ELb1ELb1EEEvNS_16Flash_fwd_paramsE)
        /*00c0*/ 	.short	0x0210
        /*00c2*/ 	.short	0x01d0


	//----- nvinfo : EIATTR_SW_WAR
	.align		4
.L_1154:
        /*00c4*/ 	.byte	0x04, 0x36
        /*00c6*/ 	.short	(.L_1156 - .L_1155)
.L_1155:
        /*00c8*/ 	.word	0x00000008
.L_1156:


//--------------------- .nv.info._ZN5flash24flash_fwd_splitkv_kernelI23Flash_fwd_kernel_traitsILi192ELi64ELi64ELi4ELb0ELb0EN7cutlass6half_tE19Flash_kernel_traitsILi192ELi64ELi64ELi4ES3_EELb0ELb1ELb0ELb0ELb1ELb0ELb0ELb0EEEvNS_16Flash_fwd_paramsE --------------------------
	.section	.nv.info._ZN5flash24flash_fwd_splitkv_kernelI23Flash_fwd_kernel_traitsILi192ELi64ELi64ELi4ELb0ELb0EN7cutlass6half_tE19Flash_kernel_traitsILi192ELi64ELi64ELi4ES3_EELb0ELb1ELb0ELb0ELb1ELb0ELb0ELb0EEEvNS_16Flash_fwd_paramsE,"",@"SHT_CUDA_INFO"
	.sectionflags	@""
	.align	4


	//----- nvinfo : EIATTR_CUDA_API_VERSION
	.align		4
        /*0000*/ 	.byte	0x04, 0x37
        /*0002*/ 	.short	(.L_1158 - .L_1157)
.L_1157:
        /*0004*/ 	.word	0x00000082


	//----- nvinfo : EIATTR_KPARAM_INFO
	.align		4
.L_1158:
        /*0008*/ 	.byte	0x04, 0x17
        /*000a*/ 	.short	(.L_1160 - .L_1159)
.L_1159:
        /*000c*/ 	.word	0x00000000
        /*0010*/ 	.short	0x0000
        /*0012*/ 	.short	0x0000
        /*0014*/ 	.byte	0x00, 0xf0, 0x41, 0x07


	//----- nvinfo : EIATTR_SPARSE_MMA_MASK
	.align		4
.L_1160:
        /*0018*/ 	.byte	0x03, 0x50
        /*001a*/ 	.short	0x0000


	//----- nvinfo : EIATTR_MAXREG_COUNT
	.align		4
        /*001c*/ 	.byte	0x03, 0x1b
        /*001e*/ 	.short	0x00ff


	//----- nvinfo : EIATTR_NUM_BARRIERS
	.align		4
        /*0020*/ 	.byte	0x02, 0x4c
        /*0022*/ 	.byte	0x01
	.zero		1


	//----- nvinfo : EIATTR_MERCURY_ISA_VERSION
	.align		4
        /*0024*/ 	.byte	0x03, 0x5f
        /*0026*/ 	.short	0x0101


	//----- nvinfo : EIATTR_INT_WARP_WIDE_INSTR_OFFSETS
	.align		4
        /*0028*/ 	.byte	0x04, 0x31
        /*002a*/ 	.short	(.L_1162 - .L_1161)


	//   ....[0]....
.L_1161:
        /*002c*/ 	.word	0x000025a0


	//----- nvinfo : EIATTR_COOP_GROUP_MASK_REGIDS
	.align		4
.L_1162:
        /*0030*/ 	.byte	0x04, 0x29
        /*0032*/ 	.short	(.L_1164 - .L_1163)


	//   ....[0]....
.L_1163:
        /*0034*/ 	.word	0xffffffff


	//   ....[1]....
        /*0038*/ 	.word	0xffffffff


	//   ....[2]....
        /*003c*/ 	.word	0xffffffff


	//   ....[3]....
        /*0040*/ 	.word	0xffffffff


	//   ....[4]....
        /*0044*/ 	.word	0xffffffff


	//   ....[5]....
        /*0048*/ 	.word	0xffffffff


	//   ....[6]....
        /*004c*/ 	.word	0xffffffff


	//   ....[7]....
        /*0050*/ 	.word	0xffffffff


	//   ....[8]....
        /*0054*/ 	.word	0xffffffff


	//   ....[9]....
        /*0058*/ 	.word	0xffffffff


	//   ....[10]....
        /*005c*/ 	.word	0xffffffff


	//   ....[11]....
        /*0060*/ 	.word	0xffffffff


	//   ....[12]....
        /*0064*/ 	.word	0xffffffff


	//   ....[13]....
        /*0068*/ 	.word	0xffffffff


	//   ....[14]....
        /*006c*/ 	.word	0xffffffff


	//   ....[15]....
        /*0070*/ 	.word	0xffffffff


	//----- nvinfo : EIATTR_COOP_GROUP_INSTR_OFFSETS
	.align		4
.L_1164:
        /*0074*/ 	.byte	0x04, 0x28
        /*0076*/ 	.short	(.L_1166 - .L_1165)


	//   ....[0]....
.L_1165:
        /*0078*/ 	.word	0x00004920


	//   ....[1]....
        /*007c*/ 	.word	0x00004950


	//   ....[2]....
        /*0080*/ 	.word	0x000049f0


	//   ....[3]....
        /*0084*/ 	.word	0x00004a00


	//   ....[4]....
        /*0088*/ 	.word	0x00007a00


	//   ....[5]....
        /*008c*/ 	.word	0x00007a10


	//   ....[6]....
        /*0090*/ 	.word	0x00007a40


	//   ....[7]....
        /*0094*/ 	.word	0x00007a50


	//   ....[8]....
        /*0098*/ 	.word	0x0000b080


	//   ....[9]....
        /*009c*/ 	.word	0x0000b0a0


	//   ....[10]....
        /*00a0*/ 	.word	0x0000b0d0


	//   ....[11]....
        /*00a4*/ 	.word	0x0000b0e0


	//   ....[12]....
        /*00a8*/ 	.word	0x0000c820


	//   ....[13]....
        /*00ac*/ 	.word	0x0000c860


	//   ....[14]....
        /*00b0*/ 	.word	0x0000c8e0


	//   ....[15]....
        /*00b4*/ 	.word	0x0000c8f0


	//----- nvinfo : EIATTR_EXIT_INSTR_OFFSETS
	.align		4
.L_1166:
        /*00b8*/ 	.byte	0x04, 0x1c
        /*00ba*/ 	.short	(.L_1168 - .L_1167)


	//   ....[0]....
.L_1167:
        /*00bc*/ 	.word	0x00000490


	//   ....[1]....
        /*00c0*/ 	.word	0x00000e80


	//   ....[2]....
        /*00c4*/ 	.word	0x00000eb0


	//   ....[3]....
        /*00c8*/ 	.word	0x0000e150


	//   ....[4]....
        /*00cc*/ 	.word	0x0000e240


	//----- nvinfo : EIATTR_CRS_STACK_SIZE
	.align		4
.L_1168:
        /*00d0*/ 	.byte	0x04, 0x1e
        /*00d2*/ 	.short	(.L_1170 - .L_1169)
.L_1169:
        /*00d4*/ 	.word	0x00000000


	//----- nvinfo : EIATTR_CBANK_PARAM_SIZE
	.align		4
.L_1170:
        /*00d8*/ 	.byte	0x03, 0x19
        /*00da*/ 	.short	0x01d0


	//----- nvinfo : EIATTR_PARAM_CBANK
	.align		4
        /*00dc*/ 	.byte	0x04, 0x0a
        /*00de*/ 	.short	(.L_1172 - .L_1171)
	.align		4
.L_1171:
        /*00e0*/ 	.word	index@(.nv.constant0._ZN5flash24flash_fwd_splitkv_kernelI23Flash_fwd_kernel_traitsILi192ELi64ELi64ELi4ELb0ELb0EN7cutlass6half_tE19Flash_kernel_traitsILi192ELi64ELi64ELi4ES3_EELb0ELb1ELb0ELb0ELb1ELb0ELb0ELb0EEEvNS_16Flash_fwd_paramsE)
        /*00e4*/ 	.short	0x0210
        /*00e6*/ 	.short	0x01d0


	//----- nvinfo : EIATTR_SW_WAR
	.align		4
.L_1172:
        /*00e8*/ 	.byte	0x04, 0x36
        /*00ea*/ 	.short	(.L_1174 - .L_1173)
.L_1173:
        /*00ec*/ 	.word	0x00000008
.L_1174:


//--------------------- .nv.info._ZN5flash24flash_fwd_splitkv_kernelI23Flash_fwd_kernel_traitsILi192ELi64ELi64ELi4ELb0ELb0EN7cutlass6half_tE19Flash_kernel_traitsILi192ELi64ELi64ELi4ES3_EELb0ELb1ELb0ELb0ELb1ELb1ELb0ELb0EEEvNS_16Flash_fwd_paramsE --------------------------
	.section	.nv.info._ZN5flash24flash_fwd_splitkv_kernelI23Flash_fwd_kernel_traitsILi192ELi64ELi64ELi4ELb0ELb0EN7cutlass6half_tE19Flash_kernel_traitsILi192ELi64ELi64ELi4ES3_EELb0ELb1ELb0ELb0ELb1ELb1ELb0ELb0EEEvNS_16Flash_fwd_paramsE,"",@"SHT_CUDA_INFO"
	.sectionflags	@""
	.align	4


	//----- nvinfo : EIATTR_CUDA_API_VERSION
	.align		4
        /*0000*/ 	.byte	0x04, 0x37
        /*0002*/ 	.short	(.L_1176 - .L_1175)
.L_1175:
        /*0004*/ 	.word	0x00000082


	//----- nvinfo : EIATTR_KPARAM_INFO
	.align		4
.L_1176:
        /*0008*/ 	.byte	0x04, 0x17
        /*000a*/ 	.short	(.L_1178 - .L_1177)
.L_1177:
        /*000c*/ 	.word	0x00000000
        /*0010*/ 	.short	0x0000
        /*0012*/ 	.short	0x0000
        /*0014*/ 	.byte	0x00, 0xf0, 0x41, 0x07


	//----- nvinfo : EIATTR_SPARSE_MMA_MASK
	.align		4
.L_1178:
        /*0018*/ 	.byte	0x03, 0x50
        /*001a*/ 	.short	0x0000


	//----- nvinfo : EIATTR_MAXREG_COUNT
	.align		4
        /*001c*/ 	.byte	0x03, 0x1b
        /*001e*/ 	.short	0x00ff


	//----- nvinfo : EIATTR_NUM_BARRIERS
	.align		4
        /*0020*/ 	.byte	0x02, 0x4c
        /*0022*/ 	.byte	0x01
	.zero		1


	//----- nvinfo : EIATTR_MERCURY_ISA_VERSION
	.align		4
        /*0024*/ 	.byte	0x03, 0x5f
        /*0026*/ 	.short	0x0101


	//----- nvinfo : EIATTR_INT_WARP_WIDE_INSTR_OFFSETS
	.align		4
        /*0028*/ 	.byte	0x04, 0x31
        /*002a*/ 	.short	(.L_1180 - .L_1179)


	//   ....[0]....
.L_1179:
        /*002c*/ 	.word	0x00002380


	//----- nvinfo : EIATTR_COOP_GROUP_MASK_REGIDS
	.align		4
.L_1180:
        /*0030*/ 	.byte	0x04, 0x29
        /*0032*/ 	.short	(.L_1182 - .L_1181)


	//   ....[0]....
.L_1181:
        /*0034*/ 	.word	0xffffffff


	//   ....[1]....
        /*0038*/ 	.word	0xffffffff


	//   ....[2]....
        /*003c*/ 	.word	0xffffffff


	//   ....[3]....
        /*0040*/ 	.word	0xffffffff


	//   ....[4]....
        /*0044*/ 	.word	0xffffffff


	//   ....[5]....
        /*0048*/ 	.word	0xffffffff


	//   ....[6]....
        /*004c*/ 	.word	0xffffffff


	//   ....[7]....
        /*0050*/ 	.word	0xffffffff


	//   ....[8]....
        /*0054*/ 	.word	0xffffffff


	//   ....[9]....
        /*0058*/ 	.word	0xffffffff


	//   ....[10]....
        /*005c*/ 	.word	0xffffffff


	//   ....[11]....
        /*0060*/ 	.word	0xffffffff


	//   ....[12]....
        /*0064*/ 	.word	0xffffffff


	//   ....[13]....
        /*0068*/ 	.word	0xffffffff


	//   ....[14]....
        /*006c*/ 	.word	0xffffffff


	//   ....[15]....
        /*0070*/ 	.word	0xffffffff


	//----- nvinfo : EIATTR_COOP_GROUP_INSTR_OFFSETS
	.align		4
.L_1182:
        /*0074*/ 	.byte	0x04, 0x28
        /*0076*/ 	.short	(.L_1184 - .L_1183)


	//   ....[0]....
.L_1183:
        /*0078*/ 	.word	0x00004d30


	//   ....[1]....
        /*007c*/ 	.word	0x00004d60


	//   ....[2]....
        /*0080*/ 	.word	0x00004e00


	//   ....[3]....
        /*0084*/ 	.word	0x00004e10


	//   ....[4]....
        /*0088*/ 	.word	0x000081d0


	//   ....[5]....
        /*008c*/ 	.word	0x000081e0


	//   ....[6]....
        /*0090*/ 	.word	0x00008210


	//   ....[7]....
        /*0094*/ 	.word	0x00008220


	//   ....[8]....
        /*0098*/ 	.word	0x0000bc70


	//   ....[9]....
        /*009c*/ 	.word	0x0000bc90


	//   ....[10]....
        /*00a0*/ 	.word	0x0000bcd0


	//   ....[11]....
        /*00a4*/ 	.word	0x0000bce0


	//   ....[12]....
        /*00a8*/ 	.word	0x0000d420


	//   ....[13]....
        /*00ac*/ 	.word	0x0000d460


	//   ....[14]....
        /*00b0*/ 	.word	0x0000d4e0


	//   ....[15]....
        /*00b4*/ 	.word	0x0000d4f0


	//----- nvinfo : EIATTR_EXIT_INSTR_OFFSETS
	.align		4
.L_1184:
        /*00b8*/ 	.byte	0x04, 0x1c
        /*00ba*/ 	.short	(.L_1186 - .L_1185)


	//   ....[0]....
.L_1185:
        /*00bc*/ 	.word	0x00000490


	//   ....[1]....
        /*00c0*/ 	.word	0x00000e80


	//   ....[2]....
        /*00c4*/ 	.word	0x00000eb0


	//   ....[3]....
        /*00c8*/ 	.word	0x0000ed50


	//   ....[4]....
        /*00cc*/ 	.word	0x0000ee40


	//----- nvinfo : EIATTR_CRS_STACK_SIZE
	.align		4
.L_1186:
        /*00d0*/ 	.byte	0x04, 0x1e
        /*00d2*/ 	.short	(.L_1188 - .L_1187)
.L_1187:
        /*00d4*/ 	.word	0x00000000


	//----- nvinfo : EIATTR_CBANK_PARAM_SIZE
	.align		4
.L_1188:
        /*00d8*/ 	.byte	0x03, 0x19
        /*00da*/ 	.short	0x01d0


	//----- nvinfo : EIATTR_PARAM_CBANK
	.align		4
        /*00dc*/ 	.byte	0x04, 0x0a
        /*00de*/ 	.short	(.L_1190 - .L_1189)
	.align		4
.L_1189:
        /*00e0*/ 	.word	index@(.nv.constant0._ZN5flash24flash_fwd_splitkv_kernelI23Flash_fwd_kernel_traitsILi192ELi64ELi64ELi4ELb0ELb0EN7cutlass6half_tE19Flash_kernel_traitsILi192ELi64ELi64ELi4ES3_EELb0ELb1ELb0ELb0ELb1ELb1ELb0ELb0EEEvNS_16Flash_fwd_paramsE)
        /*00e4*/ 	.short	0x0210
        /*00e6*/ 	.short	0x01d0


	//----- nvinfo : EIATTR_SW_WAR
	.align		4
.L_1190:
        /*00e8*/ 	.byte	0x04, 0x36
        /*00ea*/ 	.short	(.L_1192 - .L_1191)
.L_1191:
        /*00ec*/ 	.word	0x00000008
.L_1192:


//--------------------- .nv.info._ZN5flash24flash_fwd_splitkv_kernelI23Flash_fwd_kernel_traitsILi192ELi64ELi64ELi4ELb0ELb0EN7cutlass6half_tE19Flash_kernel_traitsILi192ELi64ELi64ELi4ES3_EELb0ELb1ELb1ELb0ELb0ELb0ELb0ELb0EEEvNS_16Flash_fwd_paramsE --------------------------
	.section	.nv.info._ZN5flash24flash_fwd_splitkv_kernelI23Flash_fwd_kernel_traitsILi192ELi64ELi64ELi4ELb0ELb0EN7cutlass6half_tE19Flash_kernel_traitsILi192ELi64ELi64ELi4ES3_EELb0ELb1ELb1ELb0ELb0ELb0ELb0ELb0EEEvNS_16Flash_fwd_paramsE,"",@"SHT_CUDA_INFO"
	.sectionflags	@""
	.align	4


	//----- nvinfo : EIATTR_CUDA_API_VERSION
	.align		4
        /*0000*/ 	.byte	0x04, 0x37
        /*0002*/ 	.short	(.L_1194 - .L_1193)
.L_1193:
        /*0004*/ 	.word	0x00000082


	//----- nvinfo : EIATTR_KPARAM_INFO
	.align		4
.L_1194:
        /*0008*/ 	.byte	0x04, 0x17
        /*000a*/ 	.short	(.L_1196 - .L_1195)
.L_1195:
        /*000c*/ 	.word	0x00000000
        /*0010*/ 	.short	0x0000
        /*0012*/ 	.short	0x0000
        /*0014*/ 	.byte	0x00, 0xf0, 0x41, 0x07


	//----- nvinfo : EIATTR_SPARSE_MMA_MASK
	.align		4
.L_1196:
        /*0018*/ 	.byte	0x03, 0x50
        /*001a*/ 	.short	0x0000


	//----- nvinfo : EIATTR_MAXREG_COUNT
	.align		4
        /*001c*/ 	.byte	0x03, 0x1b
        /*001e*/ 	.short	0x00ff


	//----- nvinfo : EIATTR_NUM_BARRIERS
	.align		4
        /*0020*/ 	.byte	0x02, 0x4c
        /*0022*/ 	.byte	0x01
	.zero		1


	//----- nvinfo : EIATTR_MERCURY_ISA_VERSION
	.align		4
        /*0024*/ 	.byte	0x03, 0x5f
        /*0026*/ 	.short	0x0101


	//----- nvinfo : EIATTR_INT_WARP_WIDE_INSTR_OFFSETS
	.align		4
        /*0028*/ 	.byte	0x04, 0x31
        /*002a*/ 	.short	(.L_1198 - .L_1197)


	//   ....[0]....
.L_1197:
        /*002c*/ 	.word	0x00004000


	//   ....[1]....
        /*0030*/ 	.word	0x00004010


	//----- nvinfo : EIATTR_COOP_GROUP_MASK_REGIDS
	.align		4
.L_1198:
        /*0034*/ 	.byte	0x04, 0x29
        /*0036*/ 	.short	(.L_1200 - .L_1199)


	//   ....[0]....
.L_1199:
        /*0038*/ 	.word	0xffffffff


	//   ....[1]....
        /*003c*/ 	.word	0xffffffff


	//   ....[2]....
        /*0040*/ 	.word	0xffffffff


	//   ....[3]....
        /*0044*/ 	.word	0xffffffff


	//   ....[4]....
        /*0048*/ 	.word	0xffffffff


	//   ....[5]....
        /*004c*/ 	.word	0xffffffff


	//   ....[6]....
        /*0050*/ 	.word	0xffffffff


	//   ....[7]....
        /*0054*/ 	.word	0xffffffff


	//   ....[8]....
        /*0058*/ 	.word	0xffffffff


	//   ....[9]....
        /*005c*/ 	.word	0xffffffff


	//   ....[10]....
        /*0060*/ 	.word	0xffffffff


	//   ....[11]....
        /*0064*/ 	.word	0xffffffff


	//   ....[12]....
        /*0068*/ 	.word	0xffffffff


	//   ....[13]....
        /*006c*/ 	.word	0xffffffff


	//   ....[14]....
        /*0070*/ 	.word	0xffffffff


	//   ....[15]....
        /*0074*/ 	.word	0xffffffff


	//----- nvinfo : EIATTR_COOP_GROUP_INSTR_OFFSETS
	.align		4
.L_1200:
        /*0078*/ 	.byte	0x04, 0x28
        /*007a*/ 	.short	(.L_1202 - .L_1201)


	//   ....[0]....
.L_1201:
        /*007c*/ 	.word	0x00006d90


	//   ....[1]....
        /*0080*/ 	.word	0x00006e90


	//   ....[2]....
        /*0084*/ 	.word	0x00006ea0


	//   ....[3]....
        /*0088*/ 	.word	0x00006ed0


	//   ....[4]....
        /*008c*/ 	.word	0x0000b320


	//   ....[5]....
        /*0090*/ 	.word	0x0000b330


	//   ....[6]....
        /*0094*/ 	.word	0x0000b360


	//   ....[7]....
        /*0098*/ 	.word	0x0000b370


	//   ....[8]....
        /*009c*/ 	.word	0x0000fca0


	//   ....[9]....
        /*00a0*/ 	.word	0x0000fcb0


	//   ....[10]....
        /*00a4*/ 	.word	0x0000fce0


	//   ....[11]....
        /*00a8*/ 	.word	0x0000fcf0


	//   ....[12]....
        /*00ac*/ 	.word	0x00011440


	//   ....[13]....
        /*00b0*/ 	.word	0x00011480


	//   ....[14]....
        /*00b4*/ 	.word	0x000114e0


	//   ....[15]....
        /*00b8*/ 	.word	0x000114f0


	//----- nvinfo : EIATTR_EXIT_INSTR_OFFSETS
	.align		4
.L_1202:
        /*00bc*/ 	.byte	0x04, 0x1c
        /*00be*/ 	.short	(.L_1204 - .L_1203)


	//   ....[0]....
.L_1203:
        /*00c0*/ 	.word	0x000004a0


	//   ....[1]....
        /*00c4*/ 	.word	0x00000fc0


	//   ....[2]....
        /*00c8*/ 	.word	0x00000ff0


	//   ....[3]....
        /*00cc*/ 	.word	0x00012e40


	//   ....[4]....
        /*00d0*/ 	.word	0x00012f60


	//   ....[5]....
        /*00d4*/ 	.word	0x00012f80


	//----- nvinfo : EIATTR_CRS_STACK_SIZE
	.align		4
.L_1204:
        /*00d8*/ 	.byte	0x04, 0x1e
        /*00da*/ 	.short	(.L_1206 - .L_1205)
.L_1205:
        /*00dc*/ 	.word	0x00000000


	//----- nvinfo : EIATTR_CBANK_PARAM_SIZE
	.align		4
.L_1206:
        /*00e0*/ 	.byte	0x03, 0x19
        /*00e2*/ 	.short	0x01d0


	//----- nvinfo : EIATTR_PARAM_CBANK
	.align		4
        /*00e4*/ 	.byte	0x04, 0x0a
        /*00e6*/ 	.short	(.L_1208 - .L_1207)
	.align		4
.L_1207:
        /*00e8*/ 	.word	index@(.nv.constant0._ZN5flash24flash_fwd_splitkv_kernelI23Flash_fwd_kernel_traitsILi192ELi64ELi64ELi4ELb0ELb0EN7cutlass6half_tE19Flash_kernel_traitsILi192ELi64ELi64ELi4ES3_EELb0ELb1ELb1ELb0ELb0ELb0ELb0ELb0EEEvNS_16Flash_fwd_paramsE)
        /*00ec*/ 	.short	0x0210
        /*00ee*/ 	.short	0x01d0


	//----- nvinfo : EIATTR_SW_WAR
	.align		4
.L_1208:
        /*00f0*/ 	.byte	0x04, 0x36
        /*00f2*/ 	.short	(.L_1210 - .L_1209)
.L_1209:
        /*00f4*/ 	.word	0x00000008
.L_1210:


//--------------------- .nv.info._ZN5flash24flash_fwd_splitkv_kernelI23Flash_fwd_kernel_traitsILi192ELi64ELi64ELi4ELb0ELb0EN7cutlass6half_tE19Flash_kernel_traitsILi192ELi64ELi64ELi4ES3_EELb0ELb1ELb1ELb0ELb0ELb1ELb0ELb0EEEvNS_16Flash_fwd_paramsE --------------------------
	.section	.nv.info._ZN5flash24flash_fwd_splitkv_kernelI23Flash_fwd_kernel_traitsILi192ELi64ELi64ELi4ELb0ELb0EN7cutlass6half_tE19Flash_kernel_traitsILi192ELi64ELi64ELi4ES3_EELb0ELb1ELb1ELb0ELb0ELb1ELb0ELb0EEEvNS_16Flash_fwd_paramsE,"",@"SHT_CUDA_INFO"
	.sectionflags	@""
	.align	4


	//----- nvinfo : EIATTR_CUDA_API_VERSION
	.align		4
        /*0000*/ 	.byte	0x04, 0x37
        /*0002*/ 	.short	(.L_1212 - .L_1211)
.L_1211:
        /*0004*/ 	.word	0x00000082


	//----- nvinfo : EIATTR_KPARAM_INFO
	.align		4
.L_1212:
        /*0008*/ 	.byte	0x04, 0x17
        /*000a*/ 	.short	(.L_1214 - .L_1213)
.L_1213:
        /*000c*/ 	.word	0x00000000
        /*0010*/ 	.short	0x0000
        /*0012*/ 	.short	0x0000
        /*0014*/ 	.byte	0x00, 0xf0, 0x41, 0x07


	//----- nvinfo : EIATTR_SPARSE_MMA_MASK
	.align		4
.L_1214:
        /*0018*/ 	.byte	0x03, 0x50
        /*001a*/ 	.short	0x0000


	//----- nvinfo : EIATTR_MAXREG_COUNT
	.align		4
        /*001c*/ 	.byte	0x03, 0x1b
        /*001e*/ 	.short	0x00ff


	//----- nvinfo : EIATTR_NUM_BARRIERS
	.align		4
        /*0020*/ 	.byte	0x02, 0x4c
        /*0022*/ 	.byte	0x01
	.zero		1


	//----- nvinfo : EIATTR_MERCURY_ISA_VERSION
	.align		4
        /*0024*/ 	.byte	0x03, 0x5f
        /*0026*/ 	.short	0x0101


	//----- nvinfo : EIATTR_INT_WARP_WIDE_INSTR_OFFSETS
	.align		4
        /*0028*/ 	.byte	0x04, 0x31
        /*002a*/ 	.short	(.L_1216 - .L_1215)


	//   ....[0]....
.L_1215:
        /*002c*/ 	.word	0x00004000


	//   ....[1]....
        /*0030*/ 	.word	0x00004010


	//----- nvinfo : EIATTR_COOP_GROUP_MASK_REGIDS
	.align		4
.L_1216:
        /*0034*/ 	.byte	0x04, 0x29
        /*0036*/ 	.short	(.L_1218 - .L_1217)


	//   ....[0]....
.L_1217:
        /*0038*/ 	.word	0xffffffff


	//   ....[1]....
        /*003c*/ 	.word	0xffffffff


	//   ....[2]....
        /*0040*/ 	.word	0xffffffff


	//   ....[3]....
        /*0044*/ 	.word	0xffffffff


	//   ....[4]....
        /*0048*/ 	.word	0xffffffff


	//   ....[5]....
        /*004c*/ 	.word	0xffffffff


	//   ....[6]....
        /*0050*/ 	.word	0xffffffff


	//   ....[7]....
        /*0054*/ 	.word	0xffffffff


	//   ....[8]....
        /*0058*/ 	.word	0xffffffff


	//   ....[9]....
        /*005c*/ 	.word	0xffffffff


	//   ....[10]....
        /*0060*/ 	.word	0xffffffff


	//   ....[11]....
        /*0064*/ 	.word	0xffffffff


	//   ....[12]....
        /*0068*/ 	.word	0xffffffff


	//   ....[13]....
        /*006c*/ 	.word	0xffffffff


	//   ....[14]....
        /*0070*/ 	.word	0xffffffff


	//   ....[15]....
        /*0074*/ 	.word	0xffffffff


	//----- nvinfo : EIATTR_COOP_GROUP_INSTR_OFFSETS
	.align		4
.L_1218:
        /*0078*/ 	.byte	0x04, 0x28
        /*007a*/ 	.short	(.L_1220 - .L_1219)


	//   ....[0]....
.L_1219:
        /*007c*/ 	.word	0x00007210


	//   ....[1]....
        /*0080*/ 	.word	0x00007260


	//   ....[2]....
        /*0084*/ 	.word	0x00007290


	//   ....[3]....
        /*0088*/ 	.word	0x000072b0


	//   ....[4]....
        /*008c*/ 	.word	0x0000bb40


	//   ....[5]....
        /*0090*/ 	.word	0x0000bb50


	//   ....[6]....
        /*0094*/ 	.word	0x0000bb80


	//   ....[7]....
        /*0098*/ 	.word	0x0000bb90


	//   ....[8]....
        /*009c*/ 	.word	0x000108b0


	//   ....[9]....
        /*00a0*/ 	.word	0x000108d0


	//   ....[10]....
        /*00a4*/ 	.word	0x00010900


	//   ....[11]....
        /*00a8*/ 	.word	0x00010910


	//   ....[12]....
        /*00ac*/ 	.word	0x00012060


	//   ....[13]....
        /*00b0*/ 	.word	0x000120a0


	//   ....[14]....
        /*00b4*/ 	.word	0x00012100


	//   ....[15]....
        /*00b8*/ 	.word	0x00012110


	//----- nvinfo : EIATTR_EXIT_INSTR_OFFSETS
	.align		4
.L_1220:
        /*00bc*/ 	.byte	0x04, 0x1c
        /*00be*/ 	.short	(.L_1222 - .L_1221)


	//   ....[0]....
.L_1221:
        /*00c0*/ 	.word	0x000004a0


	//   ....[1]....
        /*00c4*/ 	.word	0x00000fc0


	//   ....[2]....
        /*00c8*/ 	.word	0x00000ff0


	//   ....[3]....
        /*00cc*/ 	.word	0x00013a60


	//   ....[4]....
        /*00d0*/ 	.word	0x00013b80


	//   ....[5]....
        /*00d4*/ 	.word	0x00013ba0


	//----- nvinfo : EIATTR_CRS_STACK_SIZE
	.align		4
.L_1222:
        /*00d8*/ 	.byte	0x04, 0x1e
        /*00da*/ 	.short	(.L_1224 - .L_1223)
.L_1223:
        /*00dc*/ 	.word	0x00000000


	//----- nvinfo : EIATTR_CBANK_PARAM_SIZE
	.align		4
.L_1224:
        /*00e0*/ 	.byte	0x03, 0x19
        /*00e2*/ 	.short	0x01d0


	//----- nvinfo : EIATTR_PARAM_CBANK
	.align		4
        /*00e4*/ 	.byte	0x04, 0x0a
        /*00e6*/ 	.short	(.L_1226 - .L_1225)
	.align		4
.L_1225:
        /*00e8*/ 	.word	index@(.nv.constant0._ZN5flash24flash_fwd_splitkv_kernelI23Flash_fwd_kernel_traitsILi192ELi64ELi64ELi4ELb0ELb0EN7cutlass6half_tE19Flash_kernel_traitsILi192ELi64ELi64ELi4ES3_EELb0ELb1ELb1ELb0ELb0ELb1ELb0ELb0EEEvNS_16Flash_fwd_paramsE)
        /*00ec*/ 	.short	0x0210
        /*00ee*/ 	.short	0x01d0


	//----- nvinfo : EIATTR_SW_WAR
	.align		4
.L_1226:
        /*00f0*/ 	.byte	0x04, 0x36
        /*00f2*/ 	.short	(.L_1228 - .L_1227)
.L_1227:
        /*00f4*/ 	.word	0x00000008
.L_1228:


//--------------------- .nv.info._ZN5flash24flash_fwd_splitkv_kernelI23Flash_fwd_kernel_traitsILi192ELi64ELi64ELi4ELb0ELb0EN7cutlass6half_tE19Flash_kernel_traitsILi192ELi64ELi64ELi4ES3_EELb0ELb1ELb0ELb0ELb1ELb0ELb0ELb1EEEvNS_16Flash_fwd_paramsE --------------------------
	.section	.nv.info._ZN5flash24flash_fwd_splitkv_kernelI23Flash_fwd_kernel_traitsILi192ELi64ELi64ELi4ELb0ELb0EN7cutlass6half_tE19Flash_kernel_traitsILi192ELi64ELi64ELi4ES3_EELb0ELb1ELb0ELb0ELb1ELb0ELb0ELb1EEEvNS_16Flash_fwd_paramsE,"",@"SHT_CUDA_INFO"
	.sectionflags	@""
	.align	4


	//----- nvinfo : EIATTR_CUDA_API_VERSION
	.align		4
        /*0000*/ 	.byte	0x04, 0x37
        /*0002*/ 	.short	(.L_1230 - .L_1229)
.L_1229:
        /*0004*/ 	.word	0x00000082


	//----- nvinfo : EIATTR_KPARAM_INFO
	.align		4
.L_1230:
        /*0008*/ 	.byte	0x04, 0x17
        /*000a*/ 	.short	(.L_1232 - .L_1231)
.L_1231:
        /*000c*/ 	.word	0x00000000
        /*0010*/ 	.short	0x0000
        /*0012*/ 	.short	0x0000
        /*0014*/ 	.byte	0x00, 0xf0, 0x41, 0x07


	//----- nvinfo : EIATTR_SPARSE_MMA_MASK
	.align		4
.L_1232:
        /*0018*/ 	.byte	0x03, 0x50
        /*001a*/ 	.short	0x0000


	//----- nvinfo : EIATTR_MAXREG_COUNT
	.align		4
        /*001c*/ 	.byte	0x03, 0x1b
        /*001e*/ 	.short	0x00ff


	//----- nvinfo : EIATTR_NUM_BARRIERS
	.align		4
        /*0020*/ 	.byte	0x02, 0x4c
        /*0022*/ 	.byte	0x01
	.zero		1


	//----- nvinfo : EIATTR_MERCURY_ISA_VERSION
	.align		4
        /*0024*/ 	.byte	0x03, 0x5f
        /*0026*/ 	.short	0x0101


	//----- nvinfo : EIATTR_COOP_GROUP_MASK_REGIDS
	.align		4
        /*0028*/ 	.byte	0x04, 0x29
        /*002a*/ 	.short	(.L_1234 - .L_1233)


	//   ....[0]....
.L_1233:
        /*002c*/ 	.word	0xffffffff


	//   ....[1]....
        /*0030*/ 	.word	0xffffffff


	//   ....[2]....
        /*0034*/ 	.word	0xffffffff


	//   ....[3]....
        /*0038*/ 	.word	0xffffffff


	//   ....[4]....
        /*003c*/ 	.word	0xffffffff


	//   ....[5]....
        /*0040*/ 	.word	0xffffffff


	//   ....[6]....
        /*0044*/ 	.word	0xffffffff


	//   ....[7]....
        /*0048*/ 	.word	0xffffffff


	//   ....[8]....
        /*004c*/ 	.word	0xffffffff


	//   ....[9]....
        /*0050*/ 	.word	0xffffffff


	//   ....[10]....
        /*0054*/ 	.word	0xffffffff


	//   ....[11]....
        /*0058*/ 	.word	0xffffffff


	//   ....[12]....
        /*005c*/ 	.word	0xffffffff


	//   ....[13]....
        /*0060*/ 	.word	0xffffffff


	//   ....[14]....
        /*0064*/ 	.word	0xffffffff


	//   ....[15]....
        /*0068*/ 	.word	0xffffffff


	//----- nvinfo : EIATTR_COOP_GROUP_INSTR_OFFSETS
	.align		4
.L_1234:
        /*006c*/ 	.byte	0x04, 0x28
        /*006e*/ 	.short	(.L_1236 - .L_1235)


	//   ....[0]....
.L_1235:
        /*0070*/ 	.word	0x00013f80


	//   ....[1]....
        /*0074*/ 	.word	0x00013fa0


	//   ....[2]....
        /*0078*/ 	.word	0x00014040


	//   ....[3]....
        /*007c*/ 	.word	0x00014050


	//   ....[4]....
        /*0080*/ 	.word	0x00017070


	//   ....[5]....
        /*0084*/ 	.word	0x00017080


	//   ....[6]....
        /*0088*/ 	.word	0x000170b0


	//   ....[7]....
        /*008c*/ 	.word	0x000170c0


	//   ....[8]....
        /*0090*/ 	.word	0x0001a7a0


	//   ....[9]....
        /*0094*/ 	.word	0x0001a7c0


	//   ....[10]....
        /*0098*/ 	.word	0x0001a7f0


	//   ....[11]....
        /*009c*/ 	.word	0x0001a800


	//   ....[12]....
        /*00a0*/ 	.word	0x0001bf40


	//   ....[13]....
        /*00a4*/ 	.word	0x0001bf80


	//   ....[14]....
        /*00a8*/ 	.word	0x0001bfe0


	//   ....[15]....
        /*00ac*/ 	.word	0x0001bff0


	//----- nvinfo : EIATTR_EXIT_INSTR_OFFSETS
	.align		4
.L_1236:
        /*00b0*/ 	.byte	0x04, 0x1c
        /*00b2*/ 	.short	(.L_1238 - .L_1237)


	//   ....[0]....
.L_1237:
        /*00b4*/ 	.word	0x00000340


	//   ....[1]....
        /*00b8*/ 	.word	0x00000ce0


	//   ....[2]....
        /*00bc*/ 	.word	0x00000d10


	//   ....[3]....
        /*00c0*/ 	.word	0x0001d8b0


	//   ....[4]....
        /*00c4*/ 	.word	0x0001d9a0


	//----- nvinfo : EIATTR_CRS_STACK_SIZE
	.align		4
.L_1238:
        /*00c8*/ 	.byte	0x04, 0x1e
        /*00ca*/ 	.short	(.L_1240 - .L_1239)
.L_1239:
        /*00cc*/ 	.word	0x00000000


	//----- nvinfo : EIATTR_CBANK_PARAM_SIZE
	.align		4
.L_1240:
        /*00d0*/ 	.byte	0x03, 0x19
        /*00d2*/ 	.short	0x01d0


	//----- nvinfo : EIATTR_PARAM_CBANK
	.align		4
        /*00d4*/ 	.byte	0x04, 0x0a
        /*00d6*/ 	.short	(.L_1242 - .L_1241)
	.align		4
.L_1241:
        /*00d8*/ 	.word	index@(.nv.constant0._ZN5flash24flash_fwd_splitkv_kernelI23Flash_fwd_kernel_traitsILi192ELi64ELi64ELi4ELb0ELb0EN7cutlass6half_tE19Flash_kernel_traitsILi192ELi64ELi64ELi4ES3_EELb0ELb1ELb0ELb0ELb1ELb0ELb0ELb1EEEvNS_16Flash_fwd_paramsE)
        /*00dc*/ 	.short	0x0210
        /*00de*/ 	.short	0x01d0


	//----- nvinfo : EIATTR_SW_WAR
	.align		4
.L_1242:
        /*00e0*/ 	.byte	0x04, 0x36
        /*00e2*/ 	.short	(.L_1244 - .L_1243)
.L_1243:
        /*00e4*/ 	.word	0x00000008
.L_1244:


//--------------------- .nv.info._ZN5flash24flash_fwd_splitkv_kernelI23Flash_fwd_kernel_traitsILi192ELi64ELi64ELi4ELb0ELb0EN7cutlass6half_tE19Flash_kernel_traitsILi192ELi64ELi64ELi4ES3_EELb0ELb1ELb0ELb0ELb1ELb1ELb0ELb1EEEvNS_16Flash_fwd_paramsE --------------------------
	.section	.nv.info._ZN5flash24flash_fwd_splitkv_kernelI23Flash_fwd_kernel_traitsILi192ELi64ELi64ELi4ELb0ELb0EN7cutlass6half_tE19Flash_kernel_traitsILi192ELi64ELi64ELi4ES3_EELb0ELb1ELb0ELb0ELb1ELb1ELb0ELb1EEEvNS_16Flash_fwd_paramsE,"",@"SHT_CUDA_INFO"
	.sectionflags	@""
	.align	4


	//----- nvinfo : EIATTR_CUDA_API_VERSION
	.align		4
        /*0000*/ 	.byte	0x04, 0x37
        /*0002*/ 	.short	(.L_1246 - .L_1245)
.L_1245:
        /*0004*/ 	.word	0x00000082


	//----- nvinfo : EIATTR_KPARAM_INFO
	.align		4
.L_1246:
        /*0008*/ 	.byte	0x04, 0x17
        /*000a*/ 	.short	(.L_1248 - .L_1247)
.L_1247:
        /*000c*/ 	.word	0x00000000
        /*0010*/ 	.short	0x0000
        /*0012*/ 	.short	0x0000
        /*0014*/ 	.byte	0x00, 0xf0, 0x41, 0x07


	//----- nvinfo : EIATTR_SPARSE_MMA_MASK
	.align		4
.L_1248:
        /*0018*/ 	.byte	0x03, 0x50
        /*001a*/ 	.short	0x0000


	//----- nvinfo : EIATTR_MAXREG_COUNT
	.align		4
        /*001c*/ 	.byte	0x03, 0x1b
        /*001e*/ 	.short	0x00ff


	//----- nvinfo : EIATTR_NUM_BARRIERS
	.align		4
        /*0020*/ 	.byte	0x02, 0x4c
        /*0022*/ 	.byte	0x01
	.zero		1


	//----- nvinfo : EIATTR_MERCURY_ISA_VERSION
	.align		4
        /*0024*/ 	.byte	0x03, 0x5f
        /*0026*/ 	.short	0x0101


	//----- nvinfo : EIATTR_COOP_GROUP_MASK_REGIDS
	.align		4
        /*0028*/ 	.byte	0x04, 0x29
        /*002a*/ 	.short	(.L_1250 - .L_1249)


	//   ....[0]....
.L_1249:
        /*002c*/ 	.word	0xffffffff


	//   ....[1]....
        /*0030*/ 	.word	0xffffffff


	//   ....[2]....
        /*0034*/ 	.word	0xffffffff


	//   ....[3]....
        /*0038*/ 	.word	0xffffffff


	//   ....[4]....
        /*003c*/ 	.word	0xffffffff


	//   ....[5]....
        /*0040*/ 	.word	0xffffffff


	//   ....[6]....
        /*0044*/ 	.word	0xffffffff


	//   ....[7]....
        /*0048*/ 	.word	0xffffffff


	//   ....[8]....
        /*004c*/ 	.word	0xffffffff


	//   ....[9]....
        /*0050*/ 	.word	0xffffffff


	//   ....[10]....
        /*0054*/ 	.word	0xffffffff


	//   ....[11]....
        /*0058*/ 	.word	0xffffffff


	//   ....[12]....
        /*005c*/ 	.word	0xffffffff


	//   ....[13]....
        /*0060*/ 	.word	0xffffffff


	//   ....[14]....
        /*0064*/ 	.word	0xffffffff


	//   ....[15]....
        /*0068*/ 	.word	0xffffffff


	//----- nvinfo : EIATTR_COOP_GROUP_INSTR_OFFSETS
	.align		4
.L_1250:
        /*006c*/ 	.byte	0x04, 0x28
        /*006e*/ 	.short	(.L_1252 - .L_1251)


	//   ....[0]....
.L_1251:
        /*0070*/ 	.word	0x00014380


	//   ....[1]....
        /*0074*/ 	.word	0x000143a0


	//   ....[2]....
        /*0078*/ 	.word	0x00014440


	//   ....[3]....
        /*007c*/ 	.word	0x00014450


	//   ....[4]....
        /*0080*/ 	.word	0x00017860


	//   ....[5]....
        /*0084*/ 	.word	0x00017870


	//   ....[6]....
        /*0088*/ 	.word	0x000178a0


	//   ....[7]....
        /*008c*/ 	.word	0x000178b0


	//   ....[8]....
        /*0090*/ 	.word	0x0001b390


	//   ....[9]....
        /*0094*/ 	.word	0x0001b3b0


	//   ....[10]....
        /*0098*/ 	.word	0x0001b3e0


	//   ....[11]....
        /*009c*/ 	.word	0x0001b3f0


	//   ....[12]....
        /*00a0*/ 	.word	0x0001cb30


	//   ....[13]....
        /*00a4*/ 	.word	0x0001cb70


	//   ....[14]....
        /*00a8*/ 	.word	0x0001cbd0


	//   ....[15]....
        /*00ac*/ 	.word	0x0001cbe0


	//----- nvinfo : EIATTR_EXIT_INSTR_OFFSETS
	.align		4
.L_1252:
        /*00b0*/ 	.byte	0x04, 0x1c
        /*00b2*/ 	.short	(.L_1254 - .L_1253)


	//   ....[0]....
.L_1253:
        /*00b4*/ 	.word	0x00000340


	//   ....[1]....
        /*00b8*/ 	.word	0x00000ce0


	//   ....[2]....
        /*00bc*/ 	.word	0x00000d10


	//   ....[3]....
        /*00c0*/ 	.word	0x0001e4a0


	//   ....[4]....
        /*00c4*/ 	.word	0x0001e590


	//----- nvinfo : EIATTR_CRS_STACK_SIZE
	.align		4
.L_1254:
        /*00c8*/ 	.byte	0x04, 0x1e
        /*00ca*/ 	.short	(.L_1256 - .L_1255)
.L_1255:
        /*00cc*/ 	.word	0x00000000


	//----- nvinfo : EIATTR_CBANK_PARAM_SIZE
	.align		4
.L_1256:
        /*00d0*/ 	.byte	0x03, 0x19
        /*00d2*/ 	.short	0x01d0


	//----- nvinfo : EIATTR_PARAM_CBANK
	.align		4
        /*00d4*/ 	.byte	0x04, 0x0a
        /*00d6*/ 	.short	(.L_1258 - .L_1257)
	.align		4
.L_1257:
        /*00d8*/ 	.word	index@(.nv.constant0._ZN5flash24flash_fwd_splitkv_kernelI23Flash_fwd_kernel_traitsILi192ELi64ELi64ELi4ELb0ELb0EN7cutlass6half_tE19Flash_kernel_traitsILi192ELi64ELi64ELi4ES3_EELb0ELb1ELb0ELb0ELb1ELb1ELb0ELb1EEEvNS_16Flash_fwd_paramsE)
        /*00dc*/ 	.short	0x0210
        /*00de*/ 	.short	0x01d0


	//----- nvinfo : EIATTR_SW_WAR
	.align		4
.L_1258:
        /*00e0*/ 	.byte	0x04, 0x36
        /*00e2*/ 	.short	(.L_1260 - .L_1259)
.L_1259:
        /*00e4*/ 	.word	0x00000008
.L_1260:


//--------------------- .nv.info._ZN5flash24flash_fwd_splitkv_kernelI23Flash_fwd_kernel_traitsILi192ELi64ELi64ELi4ELb0ELb0EN7cutlass6half_tE19Flash_kernel_traitsILi192ELi64ELi64ELi4ES3_EELb0ELb1ELb1ELb0ELb0ELb0ELb0ELb1EEEvNS_16Flash_fwd_paramsE --------------------------
	.section	.nv.info._ZN5flash24flash_fwd_splitkv_kernelI23Flash_fwd_kernel_traitsILi192ELi64ELi64ELi4ELb0ELb0EN7cutlass6half_tE19Flash_kernel_traitsILi192ELi64ELi64ELi4ES3_EELb0ELb1ELb1ELb0ELb0ELb0ELb0ELb1EEEvNS_16Flash_fwd_paramsE,"",@"SHT_CUDA_INFO"
	.sectionflags	@""
	.align	4


	//----- nvinfo : EIATTR_CUDA_API_VERSION
	.align		4
        /*0000*/ 	.byte	0x04, 0x37
        /*0002*/ 	.short	(.L_1262 - .L_1261)
.L_1261:
        /*0004*/ 	.word	0x00000082


	//----- nvinfo : EIATTR_KPARAM_INFO
	.align		4
.L_1262:
        /*0008*/ 	.byte	0x04, 0x17
        /*000a*/ 	.short	(.L_1264 - .L_1263)
.L_1263:
        /*000c*/ 	.word	0x00000000
        /*0010*/ 	.short	0x0000
        /*0012*/ 	.short	0x0000
        /*0014*/ 	.byte	0x00, 0xf0, 0x41, 0x07


	//----- nvinfo : EIATTR_SPARSE_MMA_MASK
	.align		4
.L_1264:
        /*0018*/ 	.byte	0x03, 0x50
        /*001a*/ 	.short	0x0000


	//----- nvinfo : EIATTR_MAXREG_COUNT
	.align		4
        /*001c*/ 	.byte	0x03, 0x1b
        /*001e*/ 	.short	0x00ff


	//----- nvinfo : EIATTR_NUM_BARRIERS
	.align		4
        /*0020*/ 	.byte	0x02, 0x4c
        /*0022*/ 	.byte	0x01
	.zero		1


	//----- nvinfo : EIATTR_MERCURY_ISA_VERSION
	.align		4
        /*0024*/ 	.byte	0x03, 0x5f
        /*0026*/ 	.short	0x0101


	//----- nvinfo : EIATTR_INT_WARP_WIDE_INSTR_OFFSETS
	.align		4
        /*0028*/ 	.byte	0x04, 0x31
        /*002a*/ 	.short	(.L_1266 - .L_1265)


	//   ....[0]....
.L_1265:
        /*002c*/ 	.word	0x000002f0


	//----- nvinfo : EIATTR_COOP_GROUP_MASK_REGIDS
	.align		4
.L_1266:
        /*0030*/ 	.byte	0x04, 0x29
        /*0032*/ 	.short	(.L_1268 - .L_1267)


	//   ....[0]....
.L_1267:
        /*0034*/ 	.word	0xffffffff


	//   ....[1]....
        /*0038*/ 	.word	0xffffffff


	//   ....[2]....
        /*003c*/ 	.word	0xffffffff


	//   ....[3]....
        /*0040*/ 	.word	0xffffffff


	//   ....[4]....
        /*0044*/ 	.word	0xffffffff


	//   ....[5]....
        /*0048*/ 	.word	0xffffffff


	//   ....[6]....
        /*004c*/ 	.word	0xffffffff


	//   ....[7]....
        /*0050*/ 	.word	0xffffffff


	//   ....[8]....
        /*0054*/ 	.word	0xffffffff


	//   ....[9]....
        /*0058*/ 	.word	0xffffffff


	//   ....[10]....
        /*005c*/ 	.word	0xffffffff


	//   ....[11]....
        /*0060*/ 	.word	0xffffffff


	//   ....[12]....
        /*0064*/ 	.word	0xffffffff


	//   ....[13]....
        /*0068*/ 	.word	0xffffffff


	//   ....[14]....
        /*006c*/ 	.word	0xffffffff


	//   ....[15]....
        /*0070*/ 	.word	0xffffffff


	//----- nvinfo : EIATTR_COOP_GROUP_INSTR_OFFSETS
	.align		4
.L_1268:
        /*0074*/ 	.byte	0x04, 0x28
        /*0076*/ 	.short	(.L_1270 - .L_1269)


	//   ....[0]....
.L_1269:
        /*0078*/ 	.word	0x000172d0


	//   ....[1]....
        /*007c*/ 	.word	0x000173a0


	//   ....[2]....
        /*0080*/ 	.word	0x000173b0


	//   ....[3]....
        /*0084*/ 	.word	0x000173e0


	//   ....[4]....
        /*0088*/ 	.word	0x0001b4f0


	//   ....[5]....
        /*008c*/ 	.word	0x0001b500


	//   ....[6]....
        /*0090*/ 	.word	0x0001b530


	//   ....[7]....
        /*0094*/ 	.word	0x0001b540


	//   ....[8]....
        /*0098*/ 	.word	0x0001fbf0


	//   ....[9]....
        /*009c*/ 	.word	0x0001fc40


	//   ....[10]....
        /*00a0*/ 	.word	0x0001fc60


	//   ....[11]....
        /*00a4*/ 	.word	0x0001fc80


	//   ....[12]....
        /*00a8*/ 	.word	0x000213c0


	//   ....[13]....
        /*00ac*/ 	.word	0x00021400


	//   ....[14]....
        /*00b0*/ 	.word	0x00021460


	//   ....[15]....
        /*00b4*/ 	.word	0x00021470


	//----- nvinfo : EIATTR_EXIT_INSTR_OFFSETS
	.align		4
.L_1270:
        /*00b8*/ 	.byte	0x04, 0x1c
        /*00ba*/ 	.short	(.L_1272 - .L_1271)


	//   ....[0]....
.L_1271:
        /*00bc*/ 	.word	0x00000480


	//   ....[1]....
        /*00c0*/ 	.word	0x00000f80


	//   ....[2]....
        /*00c4*/ 	.word	0x00000fb0


	//   ....[3]....
        /*00c8*/ 	.word	0x00022e80


	//   ....[4]....
        /*00cc*/ 	.word	0x00022fa0


	//   ....[5]....
        /*00d0*/ 	.word	0x00022fc0


	//----- nvinfo : EIATTR_CRS_STACK_SIZE
	.align		4
.L_1272:
        /*00d4*/ 	.byte	0x04, 0x1e
        /*00d6*/ 	.short	(.L_1274 - .L_1273)
.L_1273:
        /*00d8*/ 	.word	0x00000000


	//----- nvinfo : EIATTR_CBANK_PARAM_SIZE
	.align		4
.L_1274:
        /*00dc*/ 	.byte	0x03, 0x19
        /*00de*/ 	.short	0x01d0


	//----- nvinfo : EIATTR_PARAM_CBANK
	.align		4
        /*00e0*/ 	.byte	0x04, 0x0a
        /*00e2*/ 	.short	(.L_1276 - .L_1275)
	.align		4
.L_1275:
        /*00e4*/ 	.word	index@(.nv.constant0._ZN5flash24flash_fwd_splitkv_kernelI23Flash_fwd_kernel_traitsILi192ELi64ELi64ELi4ELb0ELb0EN7cutlass6half_tE19Flash_kernel_traitsILi192ELi64ELi64ELi4ES3_EELb0ELb1ELb1ELb0ELb0ELb0ELb0ELb1EEEvNS_16Flash_fwd_paramsE)
        /*00e8*/ 	.short	0x0210
        /*00ea*/ 	.short	0x01d0


	//----- nvinfo : EIATTR_SW_WAR
	.align		4
.L_1276:
        /*00ec*/ 	.byte	0x04, 0x36
        /*00ee*/ 	.short	(.L_1278 - .L_1277)
.L_1277:
        /*00f0*/ 	.word	0x00000008
.L_1278:


//--------------------- .nv.info._ZN5flash24flash_fwd_splitkv_kernelI23Flash_fwd_kernel_traitsILi192ELi64ELi64ELi4ELb0ELb0EN7cutlass6half_tE19Flash_kernel_traitsILi192ELi64ELi64ELi4ES3_EELb0ELb1ELb1ELb0ELb0ELb1ELb0ELb1EEEvNS_16Flash_fwd_paramsE --------------------------
	.section	.nv.info._ZN5flash24flash_fwd_splitkv_kernelI23Flash_fwd_kernel_traitsILi192ELi64ELi64ELi4ELb0ELb0EN7cutlass6half_tE19Flash_kernel_traitsILi192ELi64ELi64ELi4ES3_EELb0ELb1ELb1ELb0ELb0ELb1ELb0ELb1EEEvNS_16Flash_fwd_paramsE,"",@"SHT_CUDA_INFO"
	.sectionflags	@""
	.align	4


	//----- nvinfo : EIATTR_CUDA_API_VERSION
	.align		4
        /*0000*/ 	.byte	0x04, 0x37
        /*0002*/ 	.short	(.L_1280 - .L_1279)
.L_1279:
        /*0004*/ 	.word	0x00000082


	//----- nvinfo : EIATTR_KPARAM_INFO
	.align		4
.L_1280:
        /*0008*/ 	.byte	0x04, 0x17
        /*000a*/ 	.short	(.L_1282 - .L_1281)
.L_1281:
        /*000c*/ 	.word	0x00000000
        /*0010*/ 	.short	0x0000
        /*0012*/ 	.short	0x0000
        /*0014*/ 	.byte	0x00, 0xf0, 0x41, 0x07


	//----- nvinfo : EIATTR_SPARSE_MMA_MASK
	.align		4
.L_1282:
        /*0018*/ 	.byte	0x03, 0x50
        /*001a*/ 	.short	0x0000


	//----- nvinfo : EIATTR_MAXREG_COUNT
	.align		4
        /*001c*/ 	.byte	0x03, 0x1b
        /*001e*/ 	.short	0x00ff


	//----- nvinfo : EIATTR_NUM_BARRIERS
	.align		4
        /*0020*/ 	.byte	0x02, 0x4c
        /*0022*/ 	.byte	0x01
	.zero		1


	//----- nvinfo : EIATTR_MERCURY_ISA_VERSION
	.align		4
        /*0024*/ 	.byte	0x03, 0x5f
        /*0026*/ 	.short	0x0101


	//----- nvinfo : EIATTR_INT_WARP_WIDE_INSTR_OFFSETS
	.align		4
        /*0028*/ 	.byte	0x04, 0x31
        /*002a*/ 	.short	(.L_1284 - .L_1283)


	//   ....[0]....
.L_1283:
        /*002c*/ 	.word	0x000002f0


	//----- nvinfo : EIATTR_COOP_GROUP_MASK_REGIDS
	.align		4
.L_1284:
        /*0030*/ 	.byte	0x04, 0x29
        /*0032*/ 	.short	(.L_1286 - .L_1285)


	//   ....[0]....
.L_1285:
        /*0034*/ 	.word	0xffffffff


	//   ....[1]....
        /*0038*/ 	.word	0xffffffff


	//   ....[2]....
        /*003c*/ 	.word	0xffffffff


	//   ....[3]....
        /*0040*/ 	.word	0xffffffff


	//   ....[4]....
        /*0044*/ 	.word	0xffffffff


	//   ....[5]....
        /*0048*/ 	.word	0xffffffff


	//   ....[6]....
        /*004c*/ 	.word	0xffffffff


	//   ....[7]....
        /*0050*/ 	.word	0xffffffff


	//   ....[8]....
        /*0054*/ 	.word	0xffffffff


	//   ....[9]....
        /*0058*/ 	.word	0xffffffff


	//   ....[10]....
        /*005c*/ 	.word	0xffffffff


	//   ....[11]....
        /*0060*/ 	.word	0xffffffff


	//   ....[12]....
        /*0064*/ 	.word	0xffffffff


	//   ....[13]....
        /*0068*/ 	.word	0xffffffff


	//   ....[14]....
        /*006c*/ 	.word	0xffffffff


	//   ....[15]....
        /*0070*/ 	.word	0xffffffff


	//----- nvinfo : EIATTR_COOP_GROUP_INSTR_OFFSETS
	.align		4
.L_1286:
        /*0074*/ 	.byte	0x04, 0x28
        /*0076*/ 	.short	(.L_1288 - .L_1287)


	//   ....[0]....
.L_1287:
        /*0078*/ 	.word	0x000176c0


	//   ....[1]....
        /*007c*/ 	.word	0x00017790


	//   ....[2]....
        /*0080*/ 	.word	0x000177a0


	//   ....[3]....
        /*0084*/ 	.word	0x000177d0


	//   ....[4]....
        /*0088*/ 	.word	0x0001bcf0


	//   ....[5]....
        /*008c*/ 	.word	0x0001bd00


	//   ....[6]....
        /*0090*/ 	.word	0x0001bd30


	//   ....[7]....
        /*0094*/ 	.word	0x0001bd40


	//   ....[8]....
        /*0098*/ 	.word	0x00020800


	//   ....[9]....
        /*009c*/ 	.word	0x00020820


	//   ....[10]....
        /*00a0*/ 	.word	0x00020850


	//   ....[11]....
        /*00a4*/ 	.word	0x00020860


	//   ....[12]....
        /*00a8*/ 	.word	0x00021fc0


	//   ....[13]....
        /*00ac*/ 	.word	0x00022000


	//   ....[14]....
        /*00b0*/ 	.word	0x00022060


	//   ....[15]....
        /*00b4*/ 	.word	0x00022070


	//----- nvinfo : EIATTR_EXIT_INSTR_OFFSETS
	.align		4
.L_1288:
        /*00b8*/ 	.byte	0x04, 0x1c
        /*00ba*/ 	.short	(.L_1290 - .L_1289)


	//   ....[0]....
.L_1289:
        /*00bc*/ 	.word	0x00000480


	//   ....[1]....
        /*00c0*/ 	.word	0x00000f80


	//   ....[2]....
        /*00c4*/ 	.word	0x00000fb0


	//   ....[3]....
        /*00c8*/ 	.word	0x00023a80


	//   ....[4]....
        /*00cc*/ 	.word	0x00023ba0


	//   ....[5]....
        /*00d0*/ 	.word	0x00023bc0


	//----- nvinfo : EIATTR_CRS_STACK_SIZE
	.align		4
.L_1290:
        /*00d4*/ 	.byte	0x04, 0x1e
        /*00d6*/ 	.short	(.L_1292 - .L_1291)
.L_1291:
        /*00d8*/ 	.word	0x00000000


	//----- nvinfo : EIATTR_CBANK_PARAM_SIZE
	.align		4
.L_1292:
        /*00dc*/ 	.byte	0x03, 0x19
        /*00de*/ 	.short	0x01d0


	//----- nvinfo : EIATTR_PARAM_CBANK
	.align		4
        /*00e0*/ 	.byte	0x04, 0x0a
        /*00e2*/ 	.short	(.L_1294 - .L_1293)
	.align		4
.L_1293:
        /*00e4*/ 	.word	index@(.nv.constant0._ZN5flash24flash_fwd_splitkv_kernelI23Flash_fwd_kernel_traitsILi192ELi64ELi64ELi4ELb0ELb0EN7cutlass6half_tE19Flash_kernel_traitsILi192ELi64ELi64ELi4ES3_EELb0ELb1ELb1ELb0ELb0ELb1ELb0ELb1EEEvNS_16Flash_fwd_paramsE)
        /*00e8*/ 	.short	0x0210
        /*00ea*/ 	.short	0x01d0


	//----- nvinfo : EIATTR_SW_WAR
	.align		4
.L_1294:
        /*00ec*/ 	.byte	0x04, 0x36
        /*00ee*/ 	.short	(.L_1296 - .L_1295)
.L_1295:
        /*00f0*/ 	.word	0x00000008
.L_1296:


//--------------------- .nv.info._ZN5flash24flash_fwd_splitkv_kernelI23Flash_fwd_kernel_traitsILi192ELi64ELi64ELi4ELb0ELb0EN7cutlass6half_tE19Flash_kernel_traitsILi192ELi64ELi64ELi4ES3_EELb0ELb1ELb0ELb0ELb1ELb0ELb1ELb0EEEvNS_16Flash_fwd_paramsE --------------------------
	.section	.nv.info._ZN5flash24flash_fwd_splitkv_kernelI23Flash_fwd_kernel_traitsILi192ELi64ELi64ELi4ELb0ELb0EN7cutlass6half_tE19Flash_kernel_traitsILi192ELi64ELi64ELi4ES3_EELb0ELb1ELb0ELb0ELb1ELb0ELb1ELb0EEEvNS_16Flash_fwd_paramsE,"",@"SHT_CUDA_INFO"
	.sectionflags	@""
	.align	4


	//----- nvinfo : EIATTR_CUDA_API_VERSION
	.align		4
        /*0000*/ 	.byte	0x04, 0x37
        /*0002*/ 	.short	(.L_1298 - .L_1297)
.L_1297:
        /*0004*/ 	.word	0x00000082


	//----- nvinfo : EIATTR_KPARAM_INFO
	.align		4
.L_1298:
        /*0008*/ 	.byte	0x04, 0x17
        /*000a*/ 	.short	(.L_1300 - .L_1299)
.L_1299:
        /*000c*/ 	.word	0x00000000
        /*0010*/ 	.short	0x0000
        /*0012*/ 	.short	0x0000
        /*0014*/ 	.byte	0x00, 0xf0, 0x41, 0x07


	//----- nvinfo : EIATTR_SPARSE_MMA_MASK
	.align		4
.L_1300:
        /*0018*/ 	.byte	0x03, 0x50
        /*001a*/ 	.short	0x0000


	//----- nvinfo : EIATTR_MAXREG_COUNT
	.align		4
        /*001c*/ 	.byte	0x03, 0x1b
        /*001e*/ 	.short	0x00ff


	//----- nvinfo : EIATTR_NUM_BARRIERS
	.align		4
        /*0020*/ 	.byte	0x02, 0x4c
        /*0022*/ 	.byte	0x01
	.zero		1


	//----- nvinfo : EIATTR_MERCURY_ISA_VERSION
	.align		4
        /*0024*/ 	.byte	0x03, 0x5f
        /*0026*/ 	.short	0x0101


	//----- nvinfo : EIATTR_INT_WARP_WIDE_INSTR_OFFSETS
	.align		4
        /*0028*/ 	.byte	0x04, 0x31
        /*002a*/ 	.short	(.L_1302 - .L_1301)


	//   ....[0]....
.L_1301:
        /*002c*/ 	.word	0x00002640


	//----- nvinfo : EIATTR_COOP_GROUP_MASK_REGIDS
	.align		4
.L_1302:
        /*0030*/ 	.byte	0x04, 0x29
        /*0032*/ 	.short	(.L_1304 - .L_1303)


	//   ....[0]....
.L_1303:
        /*0034*/ 	.word	0xffffffff


	//   ....[1]....
        /*0038*/ 	.word	0xffffffff


	//   ....[2]....
        /*003c*/ 	.word	0xffffffff


	//   ....[3]....
        /*0040*/ 	.word	0xffffffff


	//   ....[4]....
        /*0044*/ 	.word	0xffffffff


	//   ....[5]....
        /*0048*/ 	.word	0xffffffff


	//   ....[6]....
        /*004c*/ 	.word	0xffffffff


	//   ....[7]....
        /*0050*/ 	.word	0xffffffff


	//   ....[8]....
        /*0054*/ 	.word	0xffffffff


	//   ....[9]....
        /*0058*/ 	.word	0xffffffff


	//   ....[10]....
        /*005c*/ 	.word	0xffffffff


	//   ....[11]....
        /*0060*/ 	.word	0xffffffff


	//   ....[12]....
        /*0064*/ 	.word	0xffffffff


	//   ....[13]....
        /*0068*/ 	.word	0xffffffff


	//   ....[14]....
        /*006c*/ 	.word	0xffffffff


	//   ....[15]....
        /*0070*/ 	.word	0xffffffff


	//----- nvinfo : EIATTR_COOP_GROUP_INSTR_OFFSETS
	.align		4
.L_1304:
        /*0074*/ 	.byte	0x04, 0x28
        /*0076*/ 	.short	(.L_1306 - .L_1305)


	//   ....[0]....
.L_1305:
        /*0078*/ 	.word	0x000049c0


	//   ....[1]....
        /*007c*/ 	.word	0x000049f0


	//   ....[2]....
        /*0080*/ 	.word	0x00004a90


	//   ....[3]....
        /*0084*/ 	.word	0x00004aa0


	//   ....[4]....
        /*0088*/ 	.word	0x00007a90


	//   ....[5]....
        /*008c*/ 	.word	0x00007aa0


	//   ....[6]....
        /*0090*/ 	.word	0x00007ad0


	//   ....[7]....
        /*0094*/ 	.word	0x00007ae0


	//   ....[8]....
        /*0098*/ 	.word	0x0000b100


	//   ....[9]....
        /*009c*/ 	.word	0x0000b120


	//   ....[10]....
        /*00a0*/ 	.word	0x0000b150


	//   ....[11]....
        /*00a4*/ 	.word	0x0000b160


	//   ....[12]....
        /*00a8*/ 	.word	0x0000c8a0


	//   ....[13]....
        /*00ac*/ 	.word	0x0000c8e0


	//   ....[14]....
        /*00b0*/ 	.word	0x0000c990


	//   ....[15]....
        /*00b4*/ 	.word	0x0000c9a0


	//----- nvinfo : EIATTR_EXIT_INSTR_OFFSETS
	.align		4
.L_1306:
        /*00b8*/ 	.byte	0x04, 0x1c
        /*00ba*/ 	.short	(.L_1308 - .L_1307)


	//   ....[0]....
.L_1307:
        /*00bc*/ 	.word	0x00000620


	//   ....[1]....
        /*00c0*/ 	.word	0x00000f10


	//   ....[2]....
        /*00c4*/ 	.word	0x00000f40


	//   ....[3]....
        /*00c8*/ 	.word	0x0000dd70


	//   ....[4]....
        /*00cc*/ 	.word	0x0000ddb0


	//----- nvinfo : EIATTR_CRS_STACK_SIZE
	.align		4
.L_1308:
        /*00d0*/ 	.byte	0x04, 0x1e
        /*00d2*/ 	.short	(.L_1310 - .L_1309)
.L_1309:
        /*00d4*/ 	.word	0x00000000


	//----- nvinfo : EIATTR_CBANK_PARAM_SIZE
	.align		4
.L_1310:
        /*00d8*/ 	.byte	0x03, 0x19
        /*00da*/ 	.short	0x01d0


	//----- nvinfo : EIATTR_PARAM_CBANK
	.align		4
        /*00dc*/ 	.byte	0x04, 0x0a
        /*00de*/ 	.short	(.L_1312 - .L_1311)
	.align		4
.L_1311:
        /*00e0*/ 	.word	index@(.nv.constant0._ZN5flash24flash_fwd_splitkv_kernelI23Flash_fwd_kernel_traitsILi192ELi64ELi64ELi4ELb0ELb0EN7cutlass6half_tE19Flash_kernel_traitsILi192ELi64ELi64ELi4ES3_EELb0ELb1ELb0ELb0ELb1ELb0ELb1ELb0EEEvNS_16Flash_fwd_paramsE)
        /*00e4*/ 	.short	0x0210
        /*00e6*/ 	.short	0x01d0


	//----- nvinfo : EIATTR_SW_WAR
	.align		4
.L_1312:
        /*00e8*/ 	.byte	0x04, 0x36
        /*00ea*/ 	.short	(.L_1314 - .L_1313)
.L_1313:
        /*00ec*/ 	.word	0x00000008
.L_1314:


//--------------------- .nv.info._ZN5flash24flash_fwd_splitkv_kernelI23Flash_fwd_kernel_traitsILi192ELi64ELi64ELi4ELb0ELb0EN7cutlass6half_tE19Flash_kernel_traitsILi192ELi64ELi64ELi4ES3_EELb0ELb1ELb0ELb0ELb1ELb1ELb1ELb0EEEvNS_16Flash_fwd_paramsE --------------------------
	.section	.nv.info._ZN5flash24flash_fwd_splitkv_kernelI23Flash_fwd_kernel_traitsILi192ELi64ELi64ELi4ELb0ELb0EN7cutlass6half_tE19Flash_kernel_traitsILi192ELi64ELi64ELi4ES3_EELb0ELb1ELb0ELb0ELb1ELb1ELb1ELb0EEEvNS_16Flash_fwd_paramsE,"",@"SHT_CUDA_INFO"
	.sectionflags	@""
	.align	4


	//----- nvinfo : EIATTR_CUDA_API_VERSION
	.align		4
        /*0000*/ 	.byte	0x04, 0x37
        /*0002*/ 	.short	(.L_1316 - .L_1315)
.L_1315:
        /*0004*/ 	.word	0x00000082


	//----- nvinfo : EIATTR_KPARAM_INFO
	.align		4
.L_1316:
        /*0008*/ 	.byte	0x04, 0x17
        /*000a*/ 	.short	(.L_1318 - .L_1317)
.L_1317:
        /*000c*/ 	.word	0x00000000
        /*0010*/ 	.short	0x0000
        /*0012*/ 	.short	0x0000
        /*0014*/ 	.byte	0x00, 0xf0, 0x41, 0x07


	//----- nvinfo : EIATTR_SPARSE_MMA_MASK
	.align		4
.L_1318:
        /*0018*/ 	.byte	0x03, 0x50
        /*001a*/ 	.short	0x0000


	//----- nvinfo : EIATTR_MAXREG_COUNT
	.align		4
        /*001c*/ 	.byte	0x03, 0x1b
        /*001e*/ 	.short	0x00ff


	//----- nvinfo : EIATTR_NUM_BARRIERS
	.align		4
        /*0020*/ 	.byte	0x02, 0x4c
        /*0022*/ 	.byte	0x01
	.zero		1


	//----- nvinfo : EIATTR_MERCURY_ISA_VERSION
	.align		4
        /*0024*/ 	.byte	0x03, 0x5f
        /*0026*/ 	.short	0x0101


	//----- nvinfo : EIATTR_INT_WARP_WIDE_INSTR_OFFSETS
	.align		4
        /*0028*/ 	.byte	0x04, 0x31
        /*002a*/ 	.short	(.L_1320 - .L_1319)


	//   ....[0]....
.L_1319:
        /*002c*/ 	.word	0x00002460


	//----- nvinfo : EIATTR_COOP_GROUP_MASK_REGIDS
	.align		4
.L_1320:
        /*0030*/ 	.byte	0x04, 0x29
        /*0032*/ 	.short	(.L_1322 - .L_1321)


	//   ....[0]....
.L_1321:
        /*0034*/ 	.word	0xffffffff


	//   ....[1]....
        /*0038*/ 	.word	0xffffffff


	//   ....[2]....
        /*003c*/ 	.word	0xffffffff


	//   ....[3]....
        /*0040*/ 	.word	0xffffffff


	//   ....[4]....
        /*0044*/ 	.word	0xffffffff


	//   ....[5]....
        /*0048*/ 	.word	0xffffffff


	//   ....[6]....
        /*004c*/ 	.word	0xffffffff


	//   ....[7]....
        /*0050*/ 	.word	0xffffffff


	//   ....[8]....
        /*0054*/ 	.word	0xffffffff


	//   ....[9]....
        /*0058*/ 	.word	0xffffffff


	//   ....[10]....
        /*005c*/ 	.word	0xffffffff


	//   ....[11]....
        /*0060*/ 	.word	0xffffffff


	//   ....[12]....
        /*0064*/ 	.word	0xffffffff


	//   ....[13]....
        /*0068*/ 	.word	0xffffffff


	//   ....[14]....
        /*006c*/ 	.word	0xffffffff


	//   ....[15]....
        /*0070*/ 	.word	0xffffffff


	//----- nvinfo : EIATTR_COOP_GROUP_INSTR_OFFSETS
	.align		4
.L_1322:
        /*0074*/ 	.byte	0x04, 0x28
        /*0076*/ 	.short	(.L_1324 - .L_1323)


	//   ....[0]....
.L_1323:
        /*0078*/ 	.word	0x00004dc0


	//   ....[1]....
        /*007c*/ 	.word	0x00004df0


	//   ....[2]....
        /*0080*/ 	.word	0x00004e90


	//   ....[3]....
        /*0084*/ 	.word	0x00004ea0


	//   ....[4]....
        /*0088*/ 	.word	0x00008250


	//   ....[5]....
        /*008c*/ 	.word	0x00008260


	//   ....[6]....
        /*0090*/ 	.word	0x00008290


	//   ....[7]....
        /*0094*/ 	.word	0x000082a0


	//   ....[8]....
        /*0098*/ 	.word	0x0000bcf0


	//   ....[9]....
        /*009c*/ 	.word	0x0000bd10


	//   ....[10]....
        /*00a0*/ 	.word	0x0000bd40


	//   ....[11]....
        /*00a4*/ 	.word	0x0000bd50


	//   ....[12]....
        /*00a8*/ 	.word	0x0000d490


	//   ....[13]....
        /*00ac*/ 	.word	0x0000d4d0


	//   ....[14]....
        /*00b0*/ 	.word	0x0000d580


	//   ....[15]....
        /*00b4*/ 	.word	0x0000d590


	//----- nvinfo : EIATTR_EXIT_INSTR_OFFSETS
	.align		4
.L_1324:
        /*00b8*/ 	.byte	0x04, 0x1c
        /*00ba*/ 	.short	(.L_1326 - .L_1325)


	//   ....[0]....
.L_1325:
        /*00bc*/ 	.word	0x00000620


	//   ....[1]....
        /*00c0*/ 	.word	0x00000f10


	//   ....[2]....
        /*00c4*/ 	.word	0x00000f40


	//   ....[3]....
        /*00c8*/ 	.word	0x0000e960


	//   ....[4]....
        /*00cc*/ 	.word	0x0000e9a0


	//----- nvinfo : EIATTR_CRS_STACK_SIZE
	.align		4
.L_1326:
        /*00d0*/ 	.byte	0x04, 0x1e
        /*00d2*/ 	.short	(.L_1328 - .L_1327)
.L_1327:
        /*00d4*/ 	.word	0x00000000


	//----- nvinfo : EIATTR_CBANK_PARAM_SIZE
	.align		4
.L_1328:
        /*00d8*/ 	.byte	0x03, 0x19
        /*00da*/ 	.short	0x01d0


	//----- nvinfo : EIATTR_PARAM_CBANK
	.align		4
        /*00dc*/ 	.byte	0x04, 0x0a
        /*00de*/ 	.short	(.L_1330 - .L_1329)
	.align		4
.L_1329:
        /*00e0*/ 	.word	index@(.nv.constant0._ZN5flash24flash_fwd_splitkv_kernelI23Flash_fwd_kernel_traitsILi192ELi64ELi64ELi4ELb0ELb0EN7cutlass6half_tE19Flash_kernel_traitsILi192ELi64ELi64ELi4ES3_EELb0ELb1ELb0ELb0ELb1ELb1ELb1ELb0EEEvNS_16Flash_fwd_paramsE)
        /*00e4*/ 	.short	0x0210
        /*00e6*/ 	.short	0x01d0


	//----- nvinfo : EIATTR_SW_WAR
	.align		4
.L_1330:
        /*00e8*/ 	.byte	0x04, 0x36
        /*00ea*/ 	.short	(.L_1332 - .L_1331)
.L_1331:
        /*00ec*/ 	.word	0x00000008
.L_1332:


//--------------------- .nv.info._ZN5flash24flash_fwd_splitkv_kernelI23Flash_fwd_kernel_traitsILi192ELi64ELi64ELi4ELb0ELb0EN7cutlass6half_tE19Flash_kernel_traitsILi192ELi64ELi64ELi4ES3_EELb0ELb1ELb1ELb0ELb0ELb0ELb1ELb0EEEvNS_16Flash_fwd_paramsE --------------------------
	.section	.nv.info._ZN5flash24flash_fwd_splitkv_kernelI23Flash_fwd_kernel_traitsILi192ELi64ELi64ELi4ELb0ELb0EN7cutlass6half_tE19Flash_kernel_traitsILi192ELi64ELi64ELi4ES3_EELb0ELb1ELb1ELb0ELb0ELb0ELb1ELb0EEEvNS_16Flash_fwd_paramsE,"",@"SHT_CUDA_INFO"
	.sectionflags	@""
	.align	4


	//----- nvinfo : EIATTR_CUDA_API_VERSION
	.align		4
        /*0000*/ 	.byte	0x04, 0x37
        /*0002*/ 	.short	(.L_1334 - .L_1333)
.L_1333:
        /*0004*/ 	.word	0x00000082


	//----- nvinfo : EIATTR_KPARAM_INFO
	.align		4
.L_1334:
        /*0008*/ 	.byte	0x04, 0x17
        /*000a*/ 	.short	(.L_1336 - .L_1335)
.L_1335:
        /*000c*/ 	.word	0x00000000
        /*0010*/ 	.short	0x0000
        /*0012*/ 	.short	0x0000
        /*0014*/ 	.byte	0x00, 0xf0, 0x41, 0x07


	//----- nvinfo : EIATTR_SPARSE_MMA_MASK
	.align		4
.L_1336:
        /*0018*/ 	.byte	0x03, 0x50
        /*001a*/ 	.short	0x0000


	//----- nvinfo : EIATTR_MAXREG_COUNT
	.align		4
        /*001c*/ 	.byte	0x03, 0x1b
        /*001e*/ 	.short	0x00ff


	//----- nvinfo : EIATTR_NUM_BARRIERS
	.align		4
        /*0020*/ 	.byte	0x02, 0x4c
        /*0022*/ 	.byte	0x01
	.zero		1


	//----- nvinfo : EIATTR_MERCURY_ISA_VERSION
	.align		4
        /*0024*/ 	.byte	0x03, 0x5f
        /*0026*/ 	.short	0x0101


	//----- nvinfo : EIATTR_INT_WARP_WIDE_INSTR_OFFSETS
	.align		4
        /*0028*/ 	.byte	0x04, 0x31
        /*002a*/ 	.short	(.L_1338 - .L_1337)


	//   ....[0]....
.L_1337:
        /*002c*/ 	.word	0x00004300


	//   ....[1]....
        /*0030*/ 	.word	0x00004310


	//----- nvinfo : EIATTR_COOP_GROUP_MASK_REGIDS
	.align		4
.L_1338:
        /*0034*/ 	.byte	0x04, 0x29
        /*0036*/ 	.short	(.L_1340 - .L_1339)


	//   ....[0]....
.L_1339:
        /*0038*/ 	.word	0xffffffff


	//   ....[1]....
        /*003c*/ 	.word	0xffffffff


	//   ....[2]....
        /*0040*/ 	.word	0xffffffff


	//   ....[3]....
        /*0044*/ 	.word	0xffffffff


	//   ....[4]....
        /*0048*/ 	.word	0xffffffff


	//   ....[5]....
        /*004c*/ 	.word	0xffffffff


	//   ....[6]....
        /*0050*/ 	.word	0xffffffff


	//   ....[7]....
        /*0054*/ 	.word	0xffffffff


	//   ....[8]....
        /*0058*/ 	.word	0xffffffff


	//   ....[9]....
        /*005c*/ 	.word	0xffffffff


	//   ....[10]....
        /*0060*/ 	.word	0xffffffff


	//   ....[11]....
        /*0064*/ 	.word	0xffffffff


	//   ....[12]....
        /*0068*/ 	.word	0xffffffff


	//   ....[13]....
        /*006c*/ 	.word	0xffffffff


	//   ....[14]....
        /*0070*/ 	.word	0xffffffff


	//   ....[15]....
        /*0074*/ 	.word	0xffffffff


	//----- nvinfo : EIATTR_COOP_GROUP_INSTR_OFFSETS
	.align		4
.L_1340:
        /*0078*/ 	.byte	0x04, 0x28
        /*007a*/ 	.short	(.L_1342 - .L_1341)


	//   ....[0]....
.L_1341:
        /*007c*/ 	.word	0x00007090


	//   ....[1]....
        /*0080*/ 	.word	0x00007170


	//   ....[2]....
        /*0084*/ 	.word	0x00007180


	//   ....[3]....
        /*0088*/ 	.word	0x000071c0


	//   ....[4]....
        /*008c*/ 	.word	0x0000b630


	//   ....[5]....
        /*0090*/ 	.word	0x0000b640


	//   ....[6]....
        /*0094*/ 	.word	0x0000b670


	//   ....[7]....
        /*0098*/ 	.word	0x0000b680


	//   ....[8]....
        /*009c*/ 	.word	0x0000ff90


	//   ....[9]....
        /*00a0*/ 	.word	0x0000ffe0


	//   ....[10]....
        /*00a4*/ 	.word	0x00010000


	//   ....[11]....
        /*00a8*/ 	.word	0x00010020


	//   ....[12]....
        /*00ac*/ 	.word	0x00011760


	//   ....[13]....
        /*00b0*/ 	.word	0x000117a0


	//   ....[14]....
        /*00b4*/ 	.word	0x00011830


	//   ....[15]....
        /*00b8*/ 	.word	0x00011840


	//----- nvinfo : EIATTR_EXIT_INSTR_OFFSETS
	.align		4
.L_1342:
        /*00bc*/ 	.byte	0x04, 0x1c
        /*00be*/ 	.short	(.L_1344 - .L_1343)


	//   ....[0]....
.L_1343:
        /*00c0*/ 	.word	0x00000590


	//   ....[1]....
        /*00c4*/ 	.word	0x000012d0


	//   ....[2]....
        /*00c8*/ 	.word	0x00001300


	//   ....[3]....
        /*00cc*/ 	.word	0x00012fd0


	//   ....[4]....
        /*00d0*/ 	.word	0x00013050


	//   ....[5]....
        /*00d4*/ 	.word	0x00013070


	//----- nvinfo : EIATTR_CRS_STACK_SIZE
	.align		4
.L_1344:
        /*00d8*/ 	.byte	0x04, 0x1e
        /*00da*/ 	.short	(.L_1346 - .L_1345)
.L_1345:
        /*00dc*/ 	.word	0x00000000


	//----- nvinfo : EIATTR_CBANK_PARAM_SIZE
	.align		4
.L_1346:
        /*00e0*/ 	.byte	0x03, 0x19
        /*00e2*/ 	.short	0x01d0


	//----- nvinfo : EIATTR_PARAM_CBANK
	.align		4
        /*00e4*/ 	.byte	0x04, 0x0a
        /*00e6*/ 	.short	(.L_1348 - .L_1347)
	.align		4
.L_1347:
        /*00e8*/ 	.word	index@(.nv.constant0._ZN5flash24flash_fwd_splitkv_kernelI23Flash_fwd_kernel_traitsILi192ELi64ELi64ELi4ELb0ELb0EN7cutlass6half_tE19Flash_kernel_traitsILi192ELi64ELi64ELi4ES3_EELb0ELb1ELb1ELb0ELb0ELb0ELb1ELb0EEEvNS_16Flash_fwd_paramsE)
        /*00ec*/ 	.short	0x0210
        /*00ee*/ 	.short	0x01d0


	//----- nvinfo : EIATTR_SW_WAR
	.align		4
.L_1348:
        /*00f0*/ 	.byte	0x04, 0x36
        /*00f2*/ 	.short	(.L_1350 - .L_1349)
.L_1349:
        /*00f4*/ 	.word	0x00000008
.L_1350:


//--------------------- .nv.info._ZN5flash24flash_fwd_splitkv_kernelI23Flash_fwd_kernel_traitsILi192ELi64ELi64ELi4ELb0ELb0EN7cutlass6half_tE19Flash_kernel_traitsILi192ELi64ELi64ELi4ES3_EELb0ELb1ELb1ELb0ELb0ELb1ELb1ELb0EEEvNS_16Flash_fwd_paramsE --------------------------
	.section	.nv.info._ZN5flash24flash_fwd_splitkv_kernelI23Flash_fwd_kernel_traitsILi192ELi64ELi64ELi4ELb0ELb0EN7cutlass6half_tE19Flash_kernel_traitsILi192ELi64ELi64ELi4ES3_EELb0ELb1ELb1ELb0ELb0ELb1ELb1ELb0EEEvNS_16Flash_fwd_paramsE,"",@"SHT_CUDA_INFO"
	.sectionflags	@""
	.align	4


	//----- nvinfo : EIATTR_CUDA_API_VERSION
	.align		4
        /*0000*/ 	.byte	0x04, 0x37
        /*0002*/ 	.short	(.L_1352 - .L_1351)
.L_1351:
        /*0004*/ 	.word	0x00000082


	//----- nvinfo : EIATTR_KPARAM_INFO
	.align		4
.L_1352:
        /*0008*/ 	.byte	0x04, 0x17
        /*000a*/ 	.short	(.L_1354 - .L_1353)
.L_1353:
        /*000c*/ 	.word	0x00000000
        /*0010*/ 	.short	0x0000
        /*0012*/ 	.short	0x0000
        /*0014*/ 	.byte	0x00, 0xf0, 0x41, 0x07


	//----- nvinfo : EIATTR_SPARSE_MMA_MASK
	.align		4
.L_1354:
        /*0018*/ 	.byte	0x03, 0x50
        /*001a*/ 	.short	0x0000


	//----- nvinfo : EIATTR_MAXREG_COUNT
	.align		4
        /*001c*/ 	.byte	0x03, 0x1b
        /*001e*/ 	.short	0x00ff


	//----- nvinfo : EIATTR_NUM_BARRIERS
	.align		4
        /*0020*/ 	.byte	0x02, 0x4c
        /*0022*/ 	.byte	0x01
	.zero		1


	//----- nvinfo : EIATTR_MERCURY_ISA_VERSION
	.align		4
        /*0024*/ 	.byte	0x03, 0x5f
        /*0026*/ 	.short	0x0101


	//----- nvinfo : EIATTR_INT_WARP_WIDE_INSTR_OFFSETS
	.align		4
        /*0028*/ 	.byte	0x04, 0x31
        /*002a*/ 	.short	(.L_1356 - .L_1355)


	//   ....[0]....
.L_1355:
        /*002c*/ 	.word	0x00004300


	//   ....[1]....
        /*0030*/ 	.word	0x00004310


	//----- nvinfo : EIATTR_COOP_GROUP_MASK_REGIDS
	.align		4
.L_1356:
        /*0034*/ 	.byte	0x04, 0x29
        /*0036*/ 	.short	(.L_1358 - .L_1357)


	//   ....[0]....
.L_1357:
        /*0038*/ 	.word	0xffffffff


	//   ....[1]....
        /*003c*/ 	.word	0xffffffff


	//   ....[2]....
        /*0040*/ 	.word	0xffffffff


	//   ....[3]....
        /*0044*/ 	.word	0xffffffff


	//   ....[4]....
        /*0048*/ 	.word	0xffffffff


	//   ....[5]....
        /*004c*/ 	.word	0xffffffff


	//   ....[6]....
        /*0050*/ 	.word	0xffffffff


	//   ....[7]....
        /*0054*/ 	.word	0xffffffff


	//   ....[8]....
        /*0058*/ 	.word	0xffffffff


	//   ....[9]....
        /*005c*/ 	.word	0xffffffff


	//   ....[10]....
        /*0060*/ 	.word	0xffffffff


	//   ....[11]....
        /*0064*/ 	.word	0xffffffff


	//   ....[12]....
        /*0068*/ 	.word	0xffffffff


	//   ....[13]....
        /*006c*/ 	.word	0xffffffff


	//   ....[14]....
        /*0070*/ 	.word	0xffffffff


	//   ....[15]....
        /*0074*/ 	.word	0xffffffff


	//----- nvinfo : EIATTR_COOP_GROUP_INSTR_OFFSETS
	.align		4
.L_1358:
        /*0078*/ 	.byte	0x04, 0x28
        /*007a*/ 	.short	(.L_1360 - .L_1359)


	//   ....[0]....
.L_1359:
        /*007c*/ 	.word	0x00007490


	//   ....[1]....
        /*0080*/ 	.word	0x00007580


	//   ....[2]....
        /*0084*/ 	.word	0x00007590


	//   ....[3]....
        /*0088*/ 	.word	0x000075c0


	//   ....[4]....
        /*008c*/ 	.word	0x0000be30


	//   ....[5]....
        /*0090*/ 	.word	0x0000be40


	//   ....[6]....
        /*0094*/ 	.word	0x0000be70


	//   ....[7]....
        /*0098*/ 	.word	0x0000be80


	//   ....[8]....
        /*009c*/ 	.word	0x00010bc0


	//   ....[9]....
        /*00a0*/ 	.word	0x00010be0


	//   ....[10]....
        /*00a4*/ 	.word	0x00010c10


	//   ....[11]....
        /*00a8*/ 	.word	0x00010c20


	//   ....[12]....
        /*00ac*/ 	.word	0x00012360


	//   ....[13]....
        /*00b0*/ 	.word	0x000123a0


	//   ....[14]....
        /*00b4*/ 	.word	0x00012430


	//   ....[15]....
        /*00b8*/ 	.word	0x00012440


	//----- nvinfo : EIATTR_EXIT_INSTR_OFFSETS
	.align		4
.L_1360:
        /*00bc*/ 	.byte	0x04, 0x1c
        /*00be*/ 	.short	(.L_1362 - .L_1361)


	//   ....[0]....
.L_1361:
        /*00c0*/ 	.word	0x00000590


	//   ....[1]....
        /*00c4*/ 	.word	0x000012d0


	//   ....[2]....
        /*00c8*/ 	.word	0x00001300


	//   ....[3]....
        /*00cc*/ 	.word	0x00013bd0


	//   ....[4]....
        /*00d0*/ 	.word	0x00013c50


	//   ....[5]....
        /*00d4*/ 	.word	0x00013c70


	//----- nvinfo : EIATTR_CRS_STACK_SIZE
	.align		4
.L_1362:
        /*00d8*/ 	.byte	0x04, 0x1e
        /*00da*/ 	.short	(.L_1364 - .L_1363)
.L_1363:
        /*00dc*/ 	.word	0x00000000


	//----- nvinfo : EIATTR_CBANK_PARAM_SIZE
	.align		4
.L_1364:
        /*00e0*/ 	.byte	0x03, 0x19
        /*00e2*/ 	.short	0x01d0


	//----- nvinfo : EIATTR_PARAM_CBANK
	.align		4
        /*00e4*/ 	.byte	0x04, 0x0a
        /*00e6*/ 	.short	(.L_1366 - .L_1365)
	.align		4
.L_1365:
        /*00e8*/ 	.word	index@(.nv.constant0._ZN5flash24flash_fwd_splitkv_kernelI23Flash_fwd_kernel_traitsILi192ELi64ELi64ELi4ELb0ELb0EN7cutlass6half_tE19Flash_kernel_traitsILi192ELi64ELi64ELi4ES3_EELb0ELb1ELb1ELb0ELb0ELb1ELb1ELb0EEEvNS_16Flash_fwd_paramsE)
        /*00ec*/ 	.short	0x0210
        /*00ee*/ 	.short	0x01d0


	//----- nvinfo : EIATTR_SW_WAR
	.align		4
.L_1366:
        /*00f0*/ 	.byte	0x04, 0x36
        /*00f2*/ 	.short	(.L_1368 - .L_1367)
.L_1367:
        /*00f4*/ 	.word	0x00000008
.L_1368:


//--------------------- .nv.info._ZN5flash24flash_fwd_splitkv_kernelI23Flash_fwd_kernel_traitsILi192ELi64ELi64ELi4ELb0ELb0EN7cutlass6half_tE19Flash_kernel_traitsILi192ELi64ELi64ELi4ES3_EELb0ELb1ELb0ELb0ELb1ELb0ELb1ELb1EEEvNS_16Flash_fwd_paramsE --------------------------
	.section	.nv.info._ZN5flash24flash_fwd_splitkv_kernelI23Flash_fwd_kernel_traitsILi192ELi64ELi64ELi4ELb0ELb0EN7cutlass6half_tE19Flash_kernel_traitsILi192ELi64ELi64ELi4ES3_EELb0ELb1ELb0ELb0ELb1ELb0ELb1ELb1EEEvNS_16Flash_fwd_paramsE,"",@"SHT_CUDA_INFO"
	.sectionflags	@""
	.align	4


	//----- nvinfo : EIATTR_CUDA_API_VERSION
	.align		4
        /*0000*/ 	.byte	0x04, 0x37
        /*0002*/ 	.short	(.L_1370 - .L_1369)
.L_1369:
        /*0004*/ 	.word	0x00000082


	//----- nvinfo : EIATTR_KPARAM_INFO
	.align		4
.L_1370:
        /*0008*/ 	.byte	0x04, 0x17
        /*000a*/ 	.short	(.L_1372 - .L_1371)
.L_1371:
        /*000c*/ 	.word	0x00000000
        /*0010*/ 	.short	0x0000
        /*0012*/ 	.short	0x0000
        /*0014*/ 	.byte	0x00, 0xf0, 0x41, 0x07


	//----- nvinfo : EIATTR_SPARSE_MMA_MASK
	.align		4
.L_1372:
        /*0018*/ 	.byte	0x03, 0x50
        /*001a*/ 	.short	0x0000


	//----- nvinfo : EIATTR_MAXREG_COUNT
	.align		4
        /*001c*/ 	.byte	0x03, 0x1b
        /*001e*/ 	.short	0x00ff


	//----- nvinfo : EIATTR_NUM_BARRIERS
	.align		4
        /*0020*/ 	.byte	0x02, 0x4c
        /*0022*/ 	.byte	0x01
	.zero		1


	//----- nvinfo : EIATTR_MERCURY_ISA_VERSION
	.align		4
        /*0024*/ 	.byte	0x03, 0x5f
        /*0026*/ 	.short	0x0101


	//----- nvinfo : EIATTR_COOP_GROUP_MASK_REGIDS
	.align		4
        /*0028*/ 	.byte	0x04, 0x29
        /*002a*/ 	.short	(.L_1374 - .L_1373)


	//   ....[0]....
.L_1373:
        /*002c*/ 	.word	0xffffffff


	//   ....[1]....
        /*0030*/ 	.word	0xffffffff


	//   ....[2]....
        /*0034*/ 	.word	0xffffffff


	//   ....[3]....
        /*0038*/ 	.word	0xffffffff


	//   ....[4]....
        /*003c*/ 	.word	0xffffffff


	//   ....[5]....
        /*0040*/ 	.word	0xffffffff


	//   ....[6]....
        /*0044*/ 	.word	0xffffffff


	//   ....[7]....
        /*0048*/ 	.word	0xffffffff


	//   ....[8]....
        /*004c*/ 	.word	0xffffffff


	//   ....[9]....
        /*0050*/ 	.word	0xffffffff


	//   ....[10]....
        /*0054*/ 	.word	0xffffffff


	//   ....[11]....
        /*0058*/ 	.word	0xffffffff


	//   ....[12]....
        /*005c*/ 	.word	0xffffffff


	//   ....[13]....
        /*0060*/ 	.word	0xffffffff


	//   ....[14]....
        /*0064*/ 	.word	0xffffffff


	//   ....[15]....
        /*0068*/ 	.word	0xffffffff


	//----- nvinfo : EIATTR_COOP_GROUP_INSTR_OFFSETS
	.align		4
.L_1374:
        /*006c*/ 	.byte	0x04, 0x28
        /*006e*/ 	.short	(.L_1376 - .L_1375)


	//   ....[0]....
.L_1375:
        /*0070*/ 	.word	0x00014050


	//   ....[1]....
        /*0074*/ 	.word	0x00014070


	//   ....[2]....
        /*0078*/ 	.word	0x00014110


	//   ....[3]....
        /*007c*/ 	.word	0x00014120


	//   ....[4]....
        /*0080*/ 	.word	0x00017130


	//   ....[5]....
        /*0084*/ 	.word	0x00017140


	//   ....[6]....
        /*0088*/ 	.word	0x00017170


	//   ....[7]....
        /*008c*/ 	.word	0x00017180


	//   ....[8]....
        /*0090*/ 	.word	0x0001a850


	//   ....[9]....
        /*0094*/ 	.word	0x0001a870


	//   ....[10]....
        /*0098*/ 	.word	0x0001a8a0


	//   ....[11]....
        /*009c*/ 	.word	0x0001a8b0


	//   ....[12]....
        /*00a0*/ 	.word	0x0001bff0


	//   ....[13]....
        /*00a4*/ 	.word	0x0001c030


	//   ....[14]....
        /*00a8*/ 	.word	0x0001c0f0


	//   ....[15]....
        /*00ac*/ 	.word	0x0001c100


	//----- nvinfo : EIATTR_EXIT_INSTR_OFFSETS
	.align		4
.L_1376:
        /*00b0*/ 	.byte	0x04, 0x1c
        /*00b2*/ 	.short	(.L_1378 - .L_1377)


	//   ....[0]....
.L_1377:
        /*00b4*/ 	.word	0x00000450


	//   ....[1]....
        /*00b8*/ 	.word	0x00000db0


	//   ....[2]....
        /*00bc*/ 	.word	0x00000de0


	//   ....[3]....
        /*00c0*/ 	.word	0x0001d500


	//   ....[4]....
        /*00c4*/ 	.word	0x0001d540


	//----- nvinfo : EIATTR_CRS_STACK_SIZE
	.align		4
.L_1378:
        /*00c8*/ 	.byte	0x04, 0x1e
        /*00ca*/ 	.short	(.L_1380 - .L_1379)
.L_1379:
        /*00cc*/ 	.word	0x00000000


	//----- nvinfo : EIATTR_CBANK_PARAM_SIZE
	.align		4
.L_1380:
        /*00d0*/ 	.byte	0x03, 0x19
        /*00d2*/ 	.short	0x01d0


	//----- nvinfo : EIATTR_PARAM_CBANK
	.align		4
        /*00d4*/ 	.byte	0x04, 0x0a
        /*00d6*/ 	.short	(.L_1382 - .L_1381)
	.align		4
.L_1381:
        /*00d8*/ 	.word	index@(.nv.constant0._ZN5flash24flash_fwd_splitkv_kernelI23Flash_fwd_kernel_traitsILi192ELi64ELi64ELi4ELb0ELb0EN7cutlass6half_tE19Flash_kernel_traitsILi192ELi64ELi64ELi4ES3_EELb0ELb1ELb0ELb0ELb1ELb0ELb1ELb1EEEvNS_16Flash_fwd_paramsE)
        /*00dc*/ 	.short	0x0210
        /*00de*/ 	.short	0x01d0


	//----- nvinfo : EIATTR_SW_WAR
	.align		4
.L_1382:
        /*00e0*/ 	.byte	0x04, 0x36
        /*00e2*/ 	.short	(.L_1384 - .L_1383)
.L_1383:
        /*00e4*/ 	.word	0x00000008
.L_1384:


//--------------------- .nv.info._ZN5flash24flash_fwd_splitkv_kernelI23Flash_fwd_kernel_traitsILi192ELi64ELi64ELi4ELb0ELb0EN7cutlass6half_tE19Flash_kernel_traitsILi192ELi64ELi64ELi4ES3_EELb0ELb1ELb0ELb0ELb1ELb1ELb1ELb1EEEvNS_16Flash_fwd_paramsE --------------------------
	.section	.nv.info._ZN5flash24flash_fwd_splitkv_kernelI23Flash_fwd_kernel_traitsILi192ELi64ELi64ELi4ELb0ELb0EN7cutlass6half_tE19Flash_kernel_traitsILi192ELi64ELi64ELi4ES3_EELb0ELb1ELb0ELb0ELb1ELb1ELb1ELb1EEEvNS_16Flash_fwd_paramsE,"",@"SHT_CUDA_INFO"
	.sectionflags	@""
	.align	4


	//----- nvinfo : EIATTR_CUDA_API_VERSION
	.align		4
        /*0000*/ 	.byte	0x04, 0x37
        /*0002*/ 	.short	(.L_1386 - .L_1385)
.L_1385:
        /*0004*/ 	.word	0x00000082


	//----- nvinfo : EIATTR_KPARAM_INFO
	.align		4
.L_1386:
        /*0008*/ 	.byte	0x04, 0x17
        /*000a*/ 	.short	(.L_1388 - .L_1387)
.L_1387:
        /*000c*/ 	.word	0x00000000
        /*0010*/ 	.short	0x0000
        /*0012*/ 	.short	0x0000
        /*0014*/ 	.byte	0x00, 0xf0, 0x41, 0x07


	//----- nvinfo : EIATTR_SPARSE_MMA_MASK
	.align		4
.L_1388:
        /*0018*/ 	.byte	0x03, 0x50
        /*001a*/ 	.short	0x0000


	//----- nvinfo : EIATTR_MAXREG_COUNT
	.align		4
        /*001c*/ 	.byte	0x03, 0x1b
        /*001e*/ 	.short	0x00ff


	//----- nvinfo : EIATTR_NUM_BARRIERS
	.align		4
        /*0020*/ 	.byte	0x02, 0x4c
        /*0022*/ 	.byte	0x01
	.zero		1


	//----- nvinfo : EIATTR_MERCURY_ISA_VERSION
	.align		4
        /*0024*/ 	.byte	0x03, 0x5f
        /*0026*/ 	.short	0x0101


	//----- nvinfo : EIATTR_COOP_GROUP_MASK_REGIDS
	.align		4
        /*0028*/ 	.byte	0x04, 0x29
        /*002a*/ 	.short	(.L_1390 - .L_1389)


	//   ....[0]....
.L_1389:
        /*002c*/ 	.word	0xffffffff


	//   ....[1]....
        /*0030*/ 	.word	0xffffffff


	//   ....[2]....
        /*0034*/ 	.word	0xffffffff


	//   ....[3]....
        /*0038*/ 	.word	0xffffffff


	//   ....[4]....
        /*003c*/ 	.word	0xffffffff


	//   ....[5]....
        /*0040*/ 	.word	0xffffffff


	//   ....[6]....
        /*0044*/ 	.word	0xffffffff


	//   ....[7]....
        /*0048*/ 	.word	0xffffffff


	//   ....[8]....
        /*004c*/ 	.word	0xffffffff


	//   ....[9]....
        /*0050*/ 	.word	0xffffffff


	//   ....[10]....
        /*0054*/ 	.word	0xffffffff


	//   ....[11]....
        /*0058*/ 	.word	0xffffffff


	//   ....[12]....
        /*005c*/ 	.word	0xffffffff


	//   ....[13]....
        /*0060*/ 	.word	0xffffffff


	//   ....[14]....
        /*0064*/ 	.word	0xffffffff


	//   ....[15]....
        /*0068*/ 	.word	0xffffffff


	//----- nvinfo : EIATTR_COOP_GROUP_INSTR_OFFSETS
	.align		4
.L_1390:
        /*006c*/ 	.byte	0x04, 0x28
        /*006e*/ 	.short	(.L_1392 - .L_1391)


	//   ....[0]....
.L_1391:
        /*0070*/ 	.word	0x00014450


	//   ....[1]....
        /*0074*/ 	.word	0x00014470


	//   ....[2]....
        /*0078*/ 	.word	0x00014510


	//   ....[3]....
        /*007c*/ 	.word	0x00014520


	//   ....[4]....
        /*0080*/ 	.word	0x00017920


	//   ....[5]....
        /*0084*/ 	.word	0x00017930


	//   ....[6]....
        /*0088*/ 	.word	0x00017960


	//   ....[7]....
        /*008c*/ 	.word	0x00017970


	//   ....[8]....
        /*0090*/ 	.word	0x0001b440


	//   ....[9]....
        /*0094*/ 	.word	0x0001b460


	//   ....[10]....
        /*0098*/ 	.word	0x0001b490


	//   ....[11]....
        /*009c*/ 	.word	0x0001b4a0


	//   ....[12]....
        /*00a0*/ 	.word	0x0001cbe0


	//   ....[13]....
        /*00a4*/ 	.word	0x0001cc20


	//   ....[14]....
        /*00a8*/ 	.word	0x0001cce0


	//   ....[15]....
        /*00ac*/ 	.word	0x0001ccf0


	//----- nvinfo : EIATTR_EXIT_INSTR_OFFSETS
	.align		4
.L_1392:
        /*00b0*/ 	.byte	0x04, 0x1c
        /*00b2*/ 	.short	(.L_1394 - .L_1393)


	//   ....[0]....
.L_1393:
        /*00b4*/ 	.word	0x00000450


	//   ....[1]....
        /*00b8*/ 	.word	0x00000db0


	//   ....[2]....
        /*00bc*/ 	.word	0x00000de0


	//   ....[3]....
        /*00c0*/ 	.word	0x0001e0f0


	//   ....[4]....
        /*00c4*/ 	.word	0x0001e130


	//----- nvinfo : EIATTR_CRS_STACK_SIZE
	.align		4
.L_1394:
        /*00c8*/ 	.byte	0x04, 0x1e
        /*00ca*/ 	.short	(.L_1396 - .L_1395)
.L_1395:
        /*00cc*/ 	.word	0x00000000


	//----- nvinfo : EIATTR_CBANK_PARAM_SIZE
	.align		4
.L_1396:
        /*00d0*/ 	.byte	0x03, 0x19
        /*00d2*/ 	.short	0x01d0


	//----- nvinfo : EIATTR_PARAM_CBANK
	.align		4
        /*00d4*/ 	.byte	0x04, 0x0a
        /*00d6*/ 	.short	(.L_1398 - .L_1397)
	.align		4
.L_1397:
        /*00d8*/ 	.word	index@(.nv.constant0._ZN5flash24flash_fwd_splitkv_kernelI23Flash_fwd_kernel_traitsILi192ELi64ELi64ELi4ELb0ELb0EN7cutlass6half_tE19Flash_kernel_traitsILi192ELi64ELi64ELi4ES3_EELb0ELb1ELb0ELb0ELb1ELb1ELb1ELb1EEEvNS_16Flash_fwd_paramsE)
        /*00dc*/ 	.short	0x0210
        /*00de*/ 	.short	0x01d0


	//----- nvinfo : EIATTR_SW_WAR
	.align		4
.L_1398:
        /*00e0*/ 	.byte	0x04, 0x36
        /*00e2*/ 	.short	(.L_1400 - .L_1399)
.L_1399:
        /*00e4*/ 	.word	0x00000008
.L_1400:


//--------------------- .nv.info._ZN5flash24flash_fwd_splitkv_kernelI23Flash_fwd_kernel_traitsILi192ELi64ELi64ELi4ELb0ELb0EN7cutlass6half_tE19Flash_kernel_traitsILi192ELi64ELi64ELi4ES3_EELb0ELb1ELb1ELb0ELb0ELb0ELb1ELb1EEEvNS_16Flash_fwd_paramsE --------------------------
	.section	.nv.info._ZN5flash24flash_fwd_splitkv_kernelI23Flash_fwd_kernel_traitsILi192ELi64ELi64ELi4ELb0ELb0EN7cutlass6half_tE19Flash_kernel_traitsILi192ELi64ELi64ELi4ES3_EELb0ELb1ELb1ELb0ELb0ELb0ELb1ELb1EEEvNS_16Flash_fwd_paramsE,"",@"SHT_CUDA_INFO"
	.sectionflags	@""
	.align	4


	//----- nvinfo : EIATTR_CUDA_API_VERSION
	.align		4
        /*0000*/ 	.byte	0x04, 0x37
        /*0002*/ 	.short	(.L_1402 - .L_1401)
.L_1401:
        /*0004*/ 	.word	0x00000082


	//----- nvinfo : EIATTR_KPARAM_INFO
	.align		4
.L_1402:
        /*0008*/ 	.byte	0x04, 0x17
        /*000a*/ 	.short	(.L_1404 - .L_1403)
.L_1403:
        /*000c*/ 	.word	0x00000000
        /*0010*/ 	.short	0x0000
        /*0012*/ 	.short	0x0000
        /*0014*/ 	.byte	0x00, 0xf0, 0x41, 0x07


	//----- nvinfo : EIATTR_SPARSE_MMA_MASK
	.align		4
.L_1404:
        /*0018*/ 	.byte	0x03, 0x50
        /*001a*/ 	.short	0x0000


	//----- nvinfo : EIATTR_MAXREG_COUNT
	.align		4
        /*001c*/ 	.byte	0x03, 0x1b
        /*001e*/ 	.short	0x00ff


	//----- nvinfo : EIATTR_NUM_BARRIERS
	.align		4
        /*0020*/ 	.byte	0x02, 0x4c
        /*0022*/ 	.byte	0x01
	.zero		1


	//----- nvinfo : EIATTR_MERCURY_ISA_VERSION
	.align		4
        /*0024*/ 	.byte	0x03, 0x5f
        /*0026*/ 	.short	0x0101


	//----- nvinfo : EIATTR_INT_WARP_WIDE_INSTR_OFFSETS
	.align		4
        /*0028*/ 	.byte	0x04, 0x31
        /*002a*/ 	.short	(.L_1406 - .L_1405)


	//   ....[0]....
.L_1405:
        /*002c*/ 	.word	0x00000430


	//----- nvinfo : EIATTR_COOP_GROUP_MASK_REGIDS
	.align		4
.L_1406:
        /*0030*/ 	.byte	0x04, 0x29
        /*0032*/ 	.short	(.L_1408 - .L_1407)


	//   ....[0]....
.L_1407:
        /*0034*/ 	.word	0xffffffff


	//   ....[1]....
        /*0038*/ 	.word	0xffffffff


	//   ....[2]....
        /*003c*/ 	.word	0xffffffff


	//   ....[3]....
        /*0040*/ 	.word	0xffffffff


	//   ....[4]....
        /*0044*/ 	.word	0xffffffff


	//   ....[5]....
        /*0048*/ 	.word	0xffffffff


	//   ....[6]....
        /*004c*/ 	.word	0xffffffff


	//   ....[7]....
        /*0050*/ 	.word	0xffffffff


	//   ....[8]....
        /*0054*/ 	.word	0xffffffff


	//   ....[9]....
        /*0058*/ 	.word	0xffffffff


	//   ....[10]....
        /*005c*/ 	.word	0xffffffff


	//   ....[11]....
        /*0060*/ 	.word	0xffffffff


	//   ....[12]....
        /*0064*/ 	.word	0xffffffff


	//   ....[13]....
        /*0068*/ 	.word	0xffffffff


	//   ....[14]....
        /*006c*/ 	.word	0xffffffff


	//   ....[15]....
        /*0070*/ 	.word	0xffffffff


	//----- nvinfo : EIATTR_COOP_GROUP_INSTR_OFFSETS
	.align		4
.L_1408:
        /*0074*/ 	.byte	0x04, 0x28
        /*0076*/ 	.short	(.L_1410 - .L_1409)


	//   ....[0]....
.L_1409:
        /*0078*/ 	.word	0x000176c0


	//   ....[1]....
        /*007c*/ 	.word	0x00017790


	//   ....[2]....
        /*0080*/ 	.word	0x000177a0


	//   ....[3]....
        /*0084*/ 	.word	0x000177d0


	//   ....[4]....
        /*0088*/ 	.word	0x0001b850


	//   ....[5]....
        /*008c*/ 	.word	0x0001b860


	//   ....[6]....
        /*0090*/ 	.word	0x0001b890


	//   ....[7]....
        /*0094*/ 	.word	0x0001b8a0


	//   ....[8]....
        /*0098*/ 	.word	0x0001ff60


	//   ....[9]....
        /*009c*/ 	.word	0x0001ffb0


	//   ....[10]....
        /*00a0*/ 	.word	0x0001ffd0


	//   ....[11]....
        /*00a4*/ 	.word	0x0001fff0


	//   ....[12]....
        /*00a8*/ 	.word	0x00021730


	//   ....[13]....
        /*00ac*/ 	.word	0x00021770


	//   ....[14]....
        /*00b0*/ 	.word	0x00021830


	//   ....[15]....
        /*00b4*/ 	.word	0x00021840


	//----- nvinfo : EIATTR_EXIT_INSTR_OFFSETS
	.align		4
.L_1410:
        /*00b8*/ 	.byte	0x04, 0x1c
        /*00ba*/ 	.short	(.L_1412 - .L_1411)


	//   ....[0]....
.L_1411:
        /*00bc*/ 	.word	0x00000550


	//   ....[1]....
        /*00c0*/ 	.word	0x00001310


	//   ....[2]....
        /*00c4*/ 	.word	0x00001340


	//   ....[3]....
        /*00c8*/ 	.word	0x00022fd0


	//   ....[4]....
        /*00cc*/ 	.word	0x00023050


	//   ....[5]....
        /*00d0*/ 	.word	0x00023070


	//----- nvinfo : EIATTR_CRS_STACK_SIZE
	.align		4
.L_1412:
        /*00d4*/ 	.byte	0x04, 0x1e
        /*00d6*/ 	.short	(.L_1414 - .L_1413)
.L_1413:
        /*00d8*/ 	.word	0x00000000


	//----- nvinfo : EIATTR_CBANK_PARAM_SIZE
	.align		4
.L_1414:
        /*00dc*/ 	.byte	0x03, 0x19
        /*00de*/ 	.short	0x01d0


	//----- nvinfo : EIATTR_PARAM_CBANK
	.align		4
        /*00e0*/ 	.byte	0x04, 0x0a
        /*00e2*/ 	.short	(.L_1416 - .L_1415)
	.align		4
.L_1415:
        /*00e4*/ 	.word	index@(.nv.constant0._ZN5flash24flash_fwd_splitkv_kernelI23Flash_fwd_kernel_traitsILi192ELi64ELi64ELi4ELb0ELb0EN7cutlass6half_tE19Flash_kernel_traitsILi192ELi64ELi64ELi4ES3_EELb0ELb1ELb1ELb0ELb0ELb0ELb1ELb1EEEvNS_16Flash_fwd_paramsE)
        /*00e8*/ 	.short	0x0210
        /*00ea*/ 	.short	0x01d0


	//----- nvinfo : EIATTR_SW_WAR
	.align		4
.L_1416:
        /*00ec*/ 	.byte	0x04, 0x36
        /*00ee*/ 	.short	(.L_1418 - .L_1417)
.L_1417:
        /*00f0*/ 	.word	0x00000008
.L_1418:


//--------------------- .nv.info._ZN5flash24flash_fwd_splitkv_kernelI23Flash_fwd_kernel_traitsILi192ELi64ELi64ELi4ELb0ELb0EN7cutlass6half_tE19Flash_kernel_traitsILi192ELi64ELi64ELi4ES3_EELb0ELb1ELb1ELb0ELb0ELb1ELb1ELb1EEEvNS_16Flash_fwd_paramsE --------------------------
	.section	.nv.info._ZN5flash24flash_fwd_splitkv_kernelI23Flash_fwd_kernel_traitsILi192ELi64ELi64ELi4ELb0ELb0EN7cutlass6half_tE19Flash_kernel_traitsILi192ELi64ELi64ELi4ES3_EELb0ELb1ELb1ELb0ELb0ELb1ELb1ELb1EEEvNS_16Flash_fwd_paramsE,"",@"SHT_CUDA_INFO"
	.sectionflags	@""
	.align	4


	//----- nvinfo : EIATTR_CUDA_API_VERSION
	.align		4
        /*0000*/ 	.byte	0x04, 0x37
        /*0002*/ 	.short	(.L_1420 - .L_1419)
.L_1419:
        /*0004*/ 	.word	0x00000082


	//----- nvinfo : EIATTR_KPARAM_INFO
	.align		4
.L_1420:
        /*0008*/ 	.byte	0x04, 0x17
        /*000a*/ 	.short	(.L_1422 - .L_1421)
.L_1421:
        /*000c*/ 	.word	0x00000000
        /*0010*/ 	.short	0x0000
        /*0012*/ 	.short	0x0000
        /*0014*/ 	.byte	0x00, 0xf0, 0x41, 0x07


	//----- nvinfo : EIATTR_SPARSE_MMA_MASK
	.align		4
.L_1422:
        /*0018*/ 	.byte	0x03, 0x50
        /*001a*/ 	.short	0x0000


	//----- nvinfo : EIATTR_MAXREG_COUNT
	.align		4
        /*001c*/ 	.byte	0x03, 0x1b
        /*001e*/ 	.short	0x00ff


	//----- nvinfo : EIATTR_NUM_BARRIERS
	.align		4
        /*0020*/ 	.byte	0x02, 0x4c
        /*0022*/ 	.byte	0x01
	.zero		1


	//----- nvinfo : EIATTR_MERCURY_ISA_VERSION
	.align		4
        /*0024*/ 	.byte	0x03, 0x5f
        /*0026*/ 	.short	0x0101


	//----- nvinfo : EIATTR_COOP_GROUP_MASK_REGIDS
	.align		4
        /*0028*/ 	.byte	0x04, 0x29
        /*002a*/ 	.short	(.L_1424 - .L_1423)


	//   ....[0]....
.L_1423:
        /*002c*/ 	.word	0xffffffff


	//   ....[1]....
        /*0030*/ 	.word	0xffffffff


	//   ....[2]....
        /*0034*/ 	.word	0xffffffff


	//   ....[3]....
        /*0038*/ 	.word	0xffffffff


	//   ....[4]....
        /*003c*/ 	.word	0xffffffff


	//   ....[5]....
        /*0040*/ 	.word	0xffffffff


	//   ....[6]....
        /*0044*/ 	.word	0xffffffff


	//   ....[7]....
        /*0048*/ 	.word	0xffffffff


	//   ....[8]....
        /*004c*/ 	.word	0xffffffff


	//   ....[9]....
        /*0050*/ 	.word	0xffffffff


	//   ....[10]....
        /*0054*/ 	.word	0xffffffff


	//   ....[11]....
        /*0058*/ 	.word	0xffffffff


	//   ....[12]....
        /*005c*/ 	.word	0xffffffff


	//   ....[13]....
        /*0060*/ 	.word	0xffffffff


	//   ....[14]....
        /*0064*/ 	.word	0xffffffff


	//   ....[15]....
        /*0068*/ 	.word	0xffffffff


	//   ....[16]....
        /*006c*/ 	.word	0x0500000b


	//   ....[17]....
        /*0070*/ 	.word	0x0500000b


	//   ....[18]....
        /*0074*/ 	.word	0x0500000b


	//   ....[19]....
        /*0078*/ 	.word	0x0500000b


	//----- nvinfo : EIATTR_COOP_GROUP_INSTR_OFFSETS
	.align		4
.L_1424:
        /*007c*/ 	.byte	0x04, 0x28
        /*007e*/ 	.short	(.L_1426 - .L_1425)


	//   ....[0]....
.L_1425:
        /*0080*/ 	.word	0x00017250


	//   ....[1]....
        /*0084*/ 	.word	0x00017270


	//   ....[2]....
        /*0088*/ 	.word	0x00017290


	//   ....[3]....
        /*008c*/ 	.word	0x000172b0


	//   ....[4]....
        /*0090*/ 	.word	0x0001bc30


	//   ....[5]....
        /*0094*/ 	.word	0x0001bc40


	//   ....[6]....
        /*0098*/ 	.word	0x0001bc70


	//   ....[7]....
        /*009c*/ 	.word	0x0001bc80


	//   ....[8]....
        /*00a0*/ 	.word	0x00020ca0


	//   ....[9]....
        /*00a4*/ 	.word	0x00020cc0


	//   ....[10]....
        /*00a8*/ 	.word	0x00020ce0


	//   ....[11]....
        /*00ac*/ 	.word	0x00020d00


	//   ....[12]....
        /*00b0*/ 	.word	0x00022570


	//   ....[13]....
        /*00b4*/ 	.word	0x00022580


	//   ....[14]....
        /*00b8*/ 	.word	0x000225b0


	//   ....[15]....
        /*00bc*/ 	.word	0x000225c0


	//   ....[16]....
        /*00c0*/ 	.word	0x00024160


	//   ....[17]....
        /*00c4*/ 	.word	0x000241d0


	//   ....[18]....
        /*00c8*/ 	.word	0x00024230


	//   ....[19]....
        /*00cc*/ 	.word	0x000242a0


	//----- nvinfo : EIATTR_EXIT_INSTR_OFFSETS
	.align		4
.L_1426:
        /*00d0*/ 	.byte	0x04, 0x1c
        /*00d2*/ 	.short	(.L_1428 - .L_1427)


	//   ....[0]....
.L_1427:
        /*00d4*/ 	.word	0x000001f0


	//----- nvinfo : EIATTR_CRS_STACK_SIZE
	.align		4
.L_1428:
        /*00d8*/ 	.byte	0x04, 0x1e
        /*00da*/ 	.short	(.L_1430 - .L_1429)
.L_1429:
        /*00dc*/ 	.word	0x00000000


	//----- nvinfo : EIATTR_CBANK_PARAM_SIZE
	.align		4
.L_1430:
        /*00e0*/ 	.byte	0x03, 0x19
        /*00e2*/ 	.short	0x01d0


	//----- nvinfo : EIATTR_PARAM_CBANK
	.align		4
        /*00e4*/ 	.byte	0x04, 0x0a
        /*00e6*/ 	.short	(.L_1432 - .L_1431)
	.align		4
.L_1431:
        /*00e8*/ 	.word	index@(.nv.constant0._ZN5flash24flash_fwd_splitkv_kernelI23Flash_fwd_kernel_traitsILi192ELi64ELi64ELi4ELb0ELb0EN7cutlass6half_tE19Flash_kernel_traitsILi192ELi64ELi64ELi4ES3_EELb0ELb1ELb1ELb0ELb0ELb1ELb1ELb1EEEvNS_16Flash_fwd_paramsE)
        /*00ec*/ 	.short	0x0210
        /*00ee*/ 	.short	0x01d0


	//----- nvinfo : EIATTR_SW_WAR
	.align		4
.L_1432:
        /*00f0*/ 	.byte	0x04, 0x36
        /*00f2*/ 	.short	(.L_1434 - .L_1433)
.L_1433:
        /*00f4*/ 	.word	0x00000008
.L_1434:


//--------------------- .nv.callgraph             --------------------------
	.section	.nv.callgraph,"",@"SHT_CUDA_CALLGRAPH"
	.align	4
	.sectionentsize	8
	.align		4
        /*0000*/ 	.word	0x00000000
	.align		4
        /*0004*/ 	.word	0xffffffff
	.align		4
        /*0008*/ 	.word	0x00000000
	.align		4
        /*000c*/ 	.word	0xfffffffe
	.align		4
        /*0010*/ 	.word	0x00000000
	.align		4
        /*0014*/ 	.word	0xfffffffd
	.align		4
        /*0018*/ 	.word	0x00000000
	.align		4
        /*001c*/ 	.word	0xfffffffc


//--------------------- .nv.constant4             --------------------------
	.section	.nv.constant4,"a",@progbits
	.align	8
	.align		8
.nv.constant4:
        /*0000*/ 	.dword	_ZN72_INTERNAL_35b72431_36_flash_fwd_split_hdim192_fp16_sm80_cu_60c5005d_30824cuda3std3__45__cpo5beginE
	.align		8
        /*0008*/ 	.dword	_ZN72_INTERNAL_35b72431_36_flash_fwd_split_hdim192_fp16_sm80_cu_60c5005d_30824cuda3std3__45__cpo3endE
	.align		8
        /*0010*/ 	.dword	_ZN72_INTERNAL_35b72431_36_flash_fwd_split_hdim192_fp16_sm80_cu_60c5005d_30824cuda3std3__45__cpo6cbeginE
	.align		8
        /*0018*/ 	.dword	_ZN72_INTERNAL_35b72431_36_flash_fwd_split_hdim192_fp16_sm80_cu_60c5005d_30824cuda3std3__45__cpo4cendE
	.align		8
        /*0020*/ 	.dword	_ZN72_INTERNAL_35b72431_36_flash_fwd_split_hdim192_fp16_sm80_cu_60c5005d_30824cuda3std3__474_GLOBAL__N__35b72431_36_flash_fwd_split_hdim192_fp16_sm80_cu_60c5005d_30826ignoreE
	.align		8
        /*0028*/ 	.dword	_ZN72_INTERNAL_35b72431_36_flash_fwd_split_hdim192_fp16_sm80_cu_60c5005d_30824cuda3std3__419piecewise_constructE
	.align		8
        /*0030*/ 	.dword	_ZN72_INTERNAL_35b72431_36_flash_fwd_split_hdim192_fp16_sm80_cu_60c5005d_30824cuda3std3__48in_placeE
	.align		8
        /*0038*/ 	.dword	_ZN72_INTERNAL_35b72431_36_flash_fwd_split_hdim192_fp16_sm80_cu_60c5005d_30824cuda3std6ranges3__45__cpo4swapE
	.align		8
        /*0040*/ 	.dword	_ZN72_INTERNAL_35b72431_36_flash_fwd_split_hdim192_fp16_sm80_cu_60c5005d_30824cuda3std6ranges3__45__cpo9iter_moveE
	.align		8
        /*0048*/ 	.dword	_ZN72_INTERNAL_35b72431_36_flash_fwd_split_hdim192_fp16_sm80_cu_60c5005d_30824cute7productE
	.align		8
        /*0050*/ 	.dword	_ZN72_INTERNAL_35b72431_36_flash_fwd_split_hdim192_fp16_sm80_cu_60c5005d_30824cute1_E


//--------------------- .text._ZN5flash32flash_fwd_splitkv_combine_kernelI23Flash_fwd_kernel_traitsILi192ELi64ELi64ELi4ELb0ELb0EN7cutlass6half_tE19Flash_kernel_traitsILi192ELi64ELi64ELi4ES3_EELi8ELi7ELb0EEEvNS_16Flash_fwd_paramsE --------------------------
	.section	.text._ZN5flash32flash_fwd_splitkv_combine_kernelI23Flash_fwd_kernel_traitsILi192ELi64ELi64ELi4ELb0ELb0EN7cutlass6half_tE19Flash_kernel_traitsILi192ELi64ELi64ELi4ES3_EELi8ELi7ELb0EEEvNS_16Flash_fwd_paramsE,"ax",@progbits
	.align	128
        .global         _ZN5flash32flash_fwd_splitkv_combine_kernelI23Flash_fwd_kernel_traitsILi192ELi64ELi64ELi4ELb0ELb0EN7cutlass6half_tE19Flash_kernel_traitsILi192ELi64ELi64ELi4ES3_EELi8ELi7ELb0EEEvNS_16Flash_fwd_paramsE
        .type           _ZN5flash32flash_fwd_splitkv_combine_kernelI23Flash_fwd_kernel_traitsILi192ELi64ELi64ELi4ELb0ELb0EN7cutlass6half_tE19Flash_kernel_traitsILi192ELi64ELi64ELi4ES3_EELi8ELi7ELb0EEEvNS_16Flash_fwd_paramsE,@function
        .size           _ZN5flash32flash_fwd_splitkv_combine_kernelI23Flash_fwd_kernel_traitsILi192ELi64ELi64ELi4ELb0ELb0EN7cutlass6half_tE19Flash_kernel_traitsILi192ELi64ELi64ELi4ES3_EELi8ELi7ELb0EEEvNS_16Flash_fwd_paramsE,(.L_x_7419 - _ZN5flash32flash_fwd_splitkv_combine_kernelI23Flash_fwd_kernel_traitsILi192ELi64ELi64ELi4ELb0ELb0EN7cutlass6half_tE19Flash_kernel_traitsILi192ELi64ELi64ELi4ES3_EELi8ELi7ELb0EEEvNS_16Flash_fwd_paramsE)
        .other          _ZN5flash32flash_fwd_splitkv_combine_kernelI23Flash_fwd_kernel_traitsILi192ELi64ELi64ELi4ELb0ELb0EN7cutlass6half_tE19Flash_kernel_traitsILi192ELi64ELi64ELi4ES3_EELi8ELi7ELb0EEEvNS_16Flash_fwd_paramsE,@"STO_CUDA_ENTRY STV_DEFAULT"
_ZN5flash32flash_fwd_splitkv_combine_kernelI23Flash_fwd_kernel_traitsILi192ELi64ELi64ELi4ELb0ELb0EN7cutlass6half_tE19Flash_kernel_traitsILi192ELi64ELi64ELi4ES3_EELi8ELi7ELb0EEEvNS_16Flash_fwd_paramsE:
.text._ZN5flash32flash_fwd_splitkv_combine_kernelI23Flash_fwd_kernel_traitsILi192ELi64ELi64ELi4ELb0ELb0EN7cutlass6half_tE19Flash_kernel_traitsILi192ELi64ELi64ELi4ES3_EELi8ELi7ELb0EEEvNS_16Flash_fwd_paramsE:
[----:B------:R-:W-:Y:S08]  /*0000*/  LDC R1, c[0x0][0x28] ;  /* 0x00000a00ff017b82 */ /* 0x000ff00000000800 */
[----:B------:R-:W0:Y:S01]  /*0010*/  LDC.64 R24, c[0x0][0x2c0] ;  /* 0x0000b000ff187b82 */ /* 0x000e220000000a00 */
[----:B------:R-:W-:-:S07]  /*0020*/  ULDC UR5, c[0x0][0x270] ;  /* 0x00009c0000057ab9 */ /* 0x000fce0000000800 */
[----:B------:R-:W1:Y:S01]  /*0030*/  S2UR UR7, SR_CTAID.X ;  /* 0x00000000000779c3 */ /* 0x000e620000002500 */
[----:B0-----:R-:W-:Y:S01]  /*0040*/  IMAD R24, R24, UR5, RZ ;  /* 0x0000000518187c24 */ /* 0x001fe2000f8e02ff */
[----:B------:R-:W-:Y:S01]  /*0050*/  SHF.R.S32.HI R2, RZ, 0x1f, R25 ;  /* 0x0000001fff027819 */ /* 0x000fe20000011419 */
[----:B------:R-:W-:Y:S02]  /*0060*/  USHF.R.S32.HI UR5, URZ, 0x1f, UR5 ;  /* 0x0000001f3f057899 */ /* 0x000fe40008011405 */
[----:B------:R-:W-:Y:S01]  /*0070*/  IMAD R28, R24, R25, RZ ;  /* 0x00000019181c7224 */ /* 0x000fe200078e02ff */
[----:B-1----:R-:W-:-:S04]  /*0080*/  USHF.L.U32 UR7, UR7, 0x3, URZ ;  /* 0x0000000307077899 */ /* 0x002fc8000800063f */
[----:B------:R-:W-:Y:S02]  /*0090*/  ISETP.LT.U32.AND P0, PT, R28, R25, PT ;  /* 0x000000191c00720c */ /* 0x000fe40003f01070 */
[----:B------:R-:W-:Y:S01]  /*00a0*/  SHF.R.S32.HI R5, RZ, 0x1f, R28 ;  /* 0x0000001fff057819 */ /* 0x000fe2000001141c */
[----:B------:R-:W-:-:S03]  /*00b0*/  USHF.R.S32.HI UR6, URZ, 0x1f, UR7 ;  /* 0x0000001f3f067899 */ /* 0x000fc60008011407 */
[----:B------:R-:W-:-:S04]  /*00c0*/  ISETP.LT.AND.EX P0, PT, R5, R2, PT, P0 ;  /* 0x000000020500720c */ /* 0x000fc80003f01300 */
[C---:B------:R-:W-:Y:S02]  /*00d0*/  SEL R2, R5.reuse, R2, P0 ;  /* 0x0000000205027207 */ /* 0x040fe40000000000 */
[----:B------:R-:W-:Y:S02]  /*00e0*/  SEL R25, R28, R25, P0 ;  /* 0x000000191c197207 */ /* 0x000fe40000000000 */
[----:B------:R-:W-:-:S04]  /*00f0*/  LOP3.LUT R0, R5, R2, RZ, 0xfc, !PT ;  /* 0x0000000205007212 */ /* 0x000fc800078efcff */
[----:B------:R-:W-:-:S13]  /*0100*/  ISETP.NE.U32.AND P1, PT, R0, RZ, PT ;  /* 0x000000ff0000720c */ /* 0x000fda0003f25070 */
[----:B------:R-:W-:Y:S05]  /*0110*/  @!P1 BRA `(.L_x_0) ;  /* 0x0000000000249947 */ /* 0x000fea0003800000 */
[----:B------:R-:W-:Y:S01]  /*0120*/  IMAD.MOV.U32 R18, RZ, RZ, R28 ;  /* 0x000000ffff127224 */ /* 0x000fe200078e001c */
[----:B------:R-:W-:Y:S01]  /*0130*/  MOV R24, R25 ;  /* 0x0000001900187202 */ /* 0x000fe20000000f00 */
[----:B------:R-:W-:Y:S01]  /*0140*/  IMAD.MOV.U32 R19, RZ, RZ, R5 ;  /* 0x000000ffff137224 */ /* 0x000fe200078e0005 */
[----:B------:R-:W-:Y:S02]  /*0150*/  MOV R23, R2 ;  /* 0x0000000200177202 */ /* 0x000fe40000000f00 */
[----:B------:R-:W-:Y:S02]  /*0160*/  MOV R22, 0x180 ;  /* 0x0000018000167802 */ /* 0x000fe40000000f00 */
[----:B------:R-:W-:Y:S05]  /*0170*/  CALL.REL.NOINC `($__internal_0_$__cuda_sm20_div_s64) ;  /* 0x0000005000707944 */ /* 0x000fea0003c00000 */
[----:B------:R-:W-:Y:S02]  /*0180*/  MOV R18, R0 ;  /* 0x0000000000127202 */ /* 0x000fe40000000f00 */
[----:B------:R-:W-:Y:S01]  /*0190*/  MOV R19, R27 ;  /* 0x0000001b00137202 */ /* 0x000fe20000000f00 */
[----:B------:R-:W-:Y:S06]  /*01a0*/  BRA `(.L_x_1) ;  /* 0x00000000004c7947 */ /* 0x000fec0003800000 */
.L_x_0:
[----:B------:R-:W0:Y:S01]  /*01b0*/  I2F.U32.RP R4, R25 ;  /* 0x0000001900047306 */ /* 0x000e220000209000 */
[----:B------:R-:W-:Y:S02]  /*01c0*/  ISETP.NE.U32.AND P0, PT, R25, RZ, PT ;  /* 0x000000ff1900720c */ /* 0x000fe40003f05070 */
[----:B------:R-:W-:-:S05]  /*01d0*/  MOV R19, RZ ;  /* 0x000000ff00137202 */ /* 0x000fca0000000f00 */
[----:B0-----:R-:W0:Y:S02]  /*01e0*/  MUFU.RCP R6, R4 ;  /* 0x0000000400067308 */ /* 0x001e240000001000 */
[----:B0-----:R-:W-:-:S06]  /*01f0*/  VIADD R6, R6, 0xffffffe ;  /* 0x0ffffffe06067836 */ /* 0x001fcc0000000000 */
[----:B------:R0:W1:Y:S02]  /*0200*/  F2I.FTZ.U32.TRUNC.NTZ R7, R6 ;  /* 0x0000000600077305 */ /* 0x000064000021f000 */
[----:B0-----:R-:W-:Y:S01]  /*0210*/  HFMA2.MMA R6, -RZ, RZ, 0, 0 ;  /* 0x00000000ff067435 */ /* 0x001fe200000001ff */
[----:B-1----:R-:W-:-:S04]  /*0220*/  IMAD.MOV R0, RZ, RZ, -R7 ;  /* 0x000000ffff007224 */ /* 0x002fc800078e0a07 */
[----:B------:R-:W-:-:S05]  /*0230*/  IMAD R3, R0, R25, RZ ;  /* 0x0000001900037224 */ /* 0x000fca00078e02ff */
[----:B------:R-:W-:-:S06]  /*0240*/  IMAD.HI.U32 R3, R7, R3, R6 ;  /* 0x0000000307037227 */ /* 0x000fcc00078e0006 */
[----:B------:R-:W-:-:S04]  /*0250*/  IMAD.HI.U32 R18, R3, R28, RZ ;  /* 0x0000001c03127227 */ /* 0x000fc800078e00ff */
[----:B------:R-:W-:-:S04]  /*0260*/  IMAD.MOV R0, RZ, RZ, -R18 ;  /* 0x000000ffff007224 */ /* 0x000fc800078e0a12 */
[----:B------:R-:W-:-:S05]  /*0270*/  IMAD R0, R25, R0, R28 ;  /* 0x0000000019007224 */ /* 0x000fca00078e021c */
[----:B------:R-:W-:-:S13]  /*0280*/  ISETP.GE.U32.AND P2, PT, R0, R25, PT ;  /* 0x000000190000720c */ /* 0x000fda0003f46070 */
[----:B------:R-:W-:Y:S01]  /*0290*/  @P2 IADD3 R0, R0, -R25, RZ ;  /* 0x8000001900002210 */ /* 0x000fe20007ffe0ff */
[----:B------:R-:W-:-:S03]  /*02a0*/  @P2 VIADD R18, R18, 0x1 ;  /* 0x0000000112122836 */ /* 0x000fc60000000000 */
[----:B------:R-:W-:-:S13]  /*02b0*/  ISETP.GE.U32.AND P1, PT, R0, R25, PT ;  /* 0x000000190000720c */ /* 0x000fda0003f26070 */
[----:B------:R-:W-:Y:S02]  /*02c0*/  @P1 IADD3 R18, R18, 0x1, RZ ;  /* 0x0000000112121810 */ /* 0x000fe40007ffe0ff */
[----:B------:R-:W-:-:S07]  /*02d0*/  @!P0 LOP3.LUT R18, RZ, R25, RZ, 0x33, !PT ;  /* 0x00000019ff128212 */ /* 0x000fce00078e33ff */
.L_x_1:
[----:B------:R-:W-:Y:S01]  /*02e0*/  ULDC UR4, c[0x0][0x270] ;  /* 0x00009c0000047ab9 */ /* 0x000fe20000000800 */
[----:B------:R-:W-:Y:S01]  /*02f0*/  BSSY B0, `(.L_x_2) ;  /* 0x0000020000007945 */ /* 0x000fe20003800000 */
[----:B------:R-:W-:-:S04]  /*0300*/  ISETP.LT.U32.AND P0, PT, R18, UR4, PT ;  /* 0x0000000412007c0c */ /* 0x000fc8000bf01070 */
[----:B------:R-:W-:-:S04]  /*0310*/  ISETP.LT.AND.EX P0, PT, R19, UR5, PT, P0 ;  /* 0x0000000513007c0c */ /* 0x000fc8000bf01300 */
[C---:B------:R-:W-:Y:S02]  /*0320*/  SEL R23, R19.reuse, UR5, P0 ;  /* 0x0000000513177c07 */ /* 0x040fe40008000000 */
[----:B------:R-:W-:Y:S02]  /*0330*/  SEL R24, R18, UR4, P0 ;  /* 0x0000000412187c07 */ /* 0x000fe40008000000 */
[----:B------:R-:W-:-:S04]  /*0340*/  LOP3.LUT R0, R19, R23, RZ, 0xfc, !PT ;  /* 0x0000001713007212 */ /* 0x000fc800078efcff */
[----:B------:R-:W-:-:S13]  /*0350*/  ISETP.NE.U32.AND P1, PT, R0, RZ, PT ;  /* 0x000000ff0000720c */ /* 0x000fda0003f25070 */
[----:B------:R-:W-:Y:S05]  /*0360*/  @!P1 BRA `(.L_x_3) ;  /* 0x0000000000149947 */ /* 0x000fea0003800000 */
[----:B------:R-:W-:Y:S02]  /*0370*/  MOV R22, 0x390 ;  /* 0x0000039000167802 */ /* 0x000fe40000000f00 */
[----:B------:R-:W-:Y:S05]  /*0380*/  CALL.REL.NOINC `($__internal_0_$__cuda_sm20_div_s64) ;  /* 0x0000004c00ec7944 */ /* 0x000fea0003c00000 */
[----:B------:R-:W-:Y:S02]  /*0390*/  MOV R8, R0 ;  /* 0x0000000000087202 */ /* 0x000fe40000000f00 */
[----:B------:R-:W-:Y:S01]  /*03a0*/  MOV R9, R27 ;  /* 0x0000001b00097202 */ /* 0x000fe20000000f00 */
[----:B------:R-:W-:Y:S05]  /*03b0*/  BRA `(.L_x_4) ;  /* 0x00000000004c7947 */ /* 0x000fea0003800000 */
.L_x_3:
        /* <DEDUP_REMOVED lines=18> */
[----:B------:R-:W-:Y:S02]  /*04e0*/  @!P0 LOP3.LUT R8, RZ, R24, RZ, 0x33, !PT ;  /* 0x00000018ff088212 */ /* 0x000fe400078e33ff */
.L_x_4:
[----:B------:R-:W-:Y:S05]  /*04f0*/  BSYNC B0 ;  /* 0x0000000000007941 */ /* 0x000fea0003800000 */
.L_x_2:
[----:B------:R-:W0:Y:S01]  /*0500*/  LDC R0, c[0x0][0x2c4] ;  /* 0x0000b100ff007b82 */ /* 0x000e220000000800 */
[----:B------:R-:W-:Y:S01]  /*0510*/  BSSY B0, `(.L_x_5) ;  /* 0x0000049000007945 */ /* 0x000fe20003800000 */
[----:B0-----:R-:W-:Y:S01]  /*0520*/  IABS R4, R0 ;  /* 0x0000000000047213 */ /* 0x001fe20000000000 */
[C---:B------:R-:W-:Y:S01]  /*0530*/  VIADD R3, R0.reuse, 0xffffffff ;  /* 0xffffffff00037836 */ /* 0x040fe20000000000 */
[----:B------:R-:W-:Y:S02]  /*0540*/  ISETP.NE.AND P3, PT, R0, RZ, PT ;  /* 0x000000ff0000720c */ /* 0x000fe40003f65270 */
[----:B------:R-:W0:Y:S01]  /*0550*/  I2F.RP R14, R4 ;  /* 0x00000004000e7306 */ /* 0x000e220000209400 */
[----:B------:R-:W-:-:S05]  /*0560*/  IMAD.IADD R7, R3, 0x1, R4 ;  /* 0x0000000103077824 */ /* 0x000fca00078e0204 */
[----:B------:R-:W-:Y:S02]  /*0570*/  IABS R6, R7 ;  /* 0x0000000700067213 */ /* 0x000fe40000000000 */
[----:B0-----:R-:W0:Y:S02]  /*0580*/  MUFU.RCP R12, R14 ;  /* 0x0000000e000c7308 */ /* 0x001e240000001000 */
[----:B0-----:R-:W-:-:S06]  /*0590*/  VIADD R12, R12, 0xffffffe ;  /* 0x0ffffffe0c0c7836 */ /* 0x001fcc0000000000 */
[----:B------:R-:W0:Y:S02]  /*05a0*/  F2I.FTZ.U32.TRUNC.NTZ R13, R12 ;  /* 0x0000000c000d7305 */ /* 0x000e24000021f000 */
[----:B0-----:R-:W-:Y:S02]  /*05b0*/  IMAD.MOV R11, RZ, RZ, -R13 ;  /* 0x000000ffff0b7224 */ /* 0x001fe400078e0a0d */
[----:B------:R-:W-:Y:S02]  /*05c0*/  IMAD.MOV.U32 R12, RZ, RZ, RZ ;  /* 0x000000ffff0c7224 */ /* 0x000fe400078e00ff */
[----:B------:R-:W-:-:S04]  /*05d0*/  IMAD R10, R11, R4, RZ ;  /* 0x000000040b0a7224 */ /* 0x000fc800078e02ff */
[----:B------:R-:W-:-:S06]  /*05e0*/  IMAD.HI.U32 R11, R13, R10, R12 ;  /* 0x0000000a0d0b7227 */ /* 0x000fcc00078e000c */
[----:B------:R-:W-:-:S04]  /*05f0*/  IMAD.HI.U32 R11, R11, R6, RZ ;  /* 0x000000060b0b7227 */ /* 0x000fc800078e00ff */
[----:B------:R-:W-:-:S04]  /*0600*/  IMAD.MOV R13, RZ, RZ, -R11 ;  /* 0x000000ffff0d7224 */ /* 0x000fc800078e0a0b */
[C---:B------:R-:W-:Y:S01]  /*0610*/  IMAD R13, R4.reuse, R13, R6 ;  /* 0x0000000d040d7224 */ /* 0x040fe200078e0206 */
[C---:B------:R-:W-:Y:S02]  /*0620*/  LOP3.LUT R6, R7.reuse, R4, RZ, 0x3c, !PT ;  /* 0x0000000407067212 */ /* 0x040fe400078e3cff */
[----:B------:R-:W-:Y:S02]  /*0630*/  LOP3.LUT R7, R7, R0, RZ, 0x3c, !PT ;  /* 0x0000000007077212 */ /* 0x000fe400078e3cff */
[----:B------:R-:W-:Y:S02]  /*0640*/  ISETP.GT.U32.AND P1, PT, R4, R13, PT ;  /* 0x0000000d0400720c */ /* 0x000fe40003f24070 */
[----:B------:R-:W-:Y:S02]  /*0650*/  ISETP.GE.AND P0, PT, R6, RZ, PT ;  /* 0x000000ff0600720c */ /* 0x000fe40003f06270 */
[----:B------:R-:W-:-:S09]  /*0660*/  LEA.HI.SX32 R6, R0, 0x1, 0x1 ;  /* 0x0000000100067811 */ /* 0x000fd200078f0aff */
[----:B------:R-:W-:Y:S02]  /*0670*/  @!P1 IMAD.IADD R13, R13, 0x1, -R4 ;  /* 0x000000010d0d9824 */ /* 0x000fe400078e0a04 */
[----:B------:R-:W-:Y:S01]  /*0680*/  @!P1 VIADD R11, R11, 0x1 ;  /* 0x000000010b0b9836 */ /* 0x000fe20000000000 */
[----:B------:R-:W-:Y:S02]  /*0690*/  ISETP.NE.AND P1, PT, R0, RZ, PT ;  /* 0x000000ff0000720c */ /* 0x000fe40003f25270 */
[----:B------:R-:W-:-:S13]  /*06a0*/  ISETP.GE.U32.AND P2, PT, R13, R4, PT ;  /* 0x000000040d00720c */ /* 0x000fda0003f46070 */
[----:B------:R-:W-:Y:S01]  /*06b0*/  @P2 VIADD R11, R11, 0x1 ;  /* 0x000000010b0b2836 */ /* 0x000fe20000000000 */
[----:B------:R-:W-:-:S03]  /*06c0*/  ISETP.GT.AND P2, PT, R0, RZ, PT ;  /* 0x000000ff0000720c */ /* 0x000fc60003f44270 */
[----:B------:R-:W-:-:S04]  /*06d0*/  IMAD.MOV.U32 R17, RZ, RZ, R11 ;  /* 0x000000ffff117224 */ /* 0x000fc800078e000b */
[----:B------:R-:W-:Y:S01]  /*06e0*/  @!P0 IMAD.MOV R17, RZ, RZ, -R17 ;  /* 0x000000ffff118224 */ /* 0x000fe200078e0a11 */
[----:B------:R-:W-:Y:S02]  /*06f0*/  @!P1 LOP3.LUT R17, RZ, R4, RZ, 0x33, !PT ;  /* 0x00000004ff119212 */ /* 0x000fe400078e33ff */
[----:B------:R-:W-:Y:S02]  /*0700*/  ISETP.GE.AND P1, PT, R7, RZ, PT ;  /* 0x000000ff0700720c */ /* 0x000fe40003f26270 */
[----:B------:R-:W-:Y:S02]  /*0710*/  ISETP.LT.U32.AND P0, PT, R24, R17, PT ;  /* 0x000000111800720c */ /* 0x000fe40003f01070 */
[----:B------:R-:W-:Y:S02]  /*0720*/  SHF.R.S32.HI R16, RZ, 0x1f, R17 ;  /* 0x0000001fff107819 */ /* 0x000fe40000011411 */
[----:B------:R-:W-:Y:S02]  /*0730*/  SHF.R.S32.HI R7, RZ, 0x1f, R0 ;  /* 0x0000001fff077819 */ /* 0x000fe40000011400 */
[----:B------:R-:W-:-:S03]  /*0740*/  ISETP.LT.AND.EX P0, PT, R23, R16, PT, P0 ;  /* 0x000000101700720c */ /* 0x000fc60003f01300 */
[----:B------:R-:W-:Y:S01]  /*0750*/  @!P2 IMAD.MOV R6, RZ, RZ, R7 ;  /* 0x000000ffff06a224 */ /* 0x000fe200078e0207 */
[C---:B------:R-:W-:Y:S01]  /*0760*/  SEL R16, R23.reuse, R16, P0 ;  /* 0x0000001017107207 */ /* 0x040fe20000000000 */
[----:B------:R-:W-:Y:S01]  /*0770*/  @!P1 IMAD.MOV R11, RZ, RZ, -R11 ;  /* 0x000000ffff0b9224 */ /* 0x000fe200078e0a0b */
[----:B------:R-:W-:Y:S02]  /*0780*/  @!P3 LOP3.LUT R11, RZ, R0, RZ, 0x33, !PT ;  /* 0x00000000ff0bb212 */ /* 0x000fe400078e33ff */
[----:B------:R-:W-:Y:S02]  /*0790*/  LOP3.LUT R4, R23, R16, RZ, 0xfc, !PT ;  /* 0x0000001017047212 */ /* 0x000fe400078efcff */
[----:B------:R-:W-:Y:S02]  /*07a0*/  SEL R17, R24, R17, P0 ;  /* 0x0000001118117207 */ /* 0x000fe40000000000 */
[----:B------:R-:W-:Y:S01]  /*07b0*/  ISETP.NE.U32.AND P1, PT, R4, RZ, PT ;  /* 0x000000ff0400720c */ /* 0x000fe20003f25070 */
[----:B------:R-:W-:-:S12]  /*07c0*/  IMAD R4, R11, R6, RZ ;  /* 0x000000060b047224 */ /* 0x000fd800078e02ff */
        /* <DEDUP_REMOVED lines=9> */
[----:B------:R-:W-:Y:S05]  /*0860*/  BRA `(.L_x_7) ;  /* 0x00000000004c7947 */ /* 0x000fea0003800000 */
.L_x_6:
        /* <DEDUP_REMOVED lines=19> */
.L_x_7:
[----:B------:R-:W-:Y:S05]  /*09a0*/  BSYNC B0 ;  /* 0x0000000000007941 */ /* 0x000fea0003800000 */
.L_x_5:
[----:B------:R-:W0:Y:S01]  /*09b0*/  LDC R0, c[0x0][0x2c4] ;  /* 0x0000b100ff007b82 */ /* 0x000e220000000800 */
[----:B------:R-:W-:Y:S01]  /*09c0*/  ULDC UR5, c[0x0][0x270] ;  /* 0x00009c0000057ab9 */ /* 0x000fe20000000800 */
[----:B------:R-:W-:Y:S01]  /*09d0*/  IABS R11, R4 ;  /* 0x00000004000b7213 */ /* 0x000fe20000000000 */
[----:B------:R-:W1:Y:S01]  /*09e0*/  S2R R35, SR_TID.X ;  /* 0x0000000000237919 */ /* 0x000e620000002100 */
[----:B------:R-:W-:Y:S02]  /*09f0*/  BSSY B0, `(.L_x_8) ;  /* 0x0000079000007945 */ /* 0x000fe40003800000 */
[----:B------:R-:W2:Y:S08]  /*0a00*/  I2F.RP R15, R11 ;  /* 0x0000000b000f7306 */ /* 0x000eb00000209400 */
[----:B--2---:R-:W2:Y:S01]  /*0a10*/  MUFU.RCP R6, R15 ;  /* 0x0000000f00067308 */ /* 0x004ea20000001000 */
[----:B0-----:R-:W-:Y:S01]  /*0a20*/  IMAD R7, R0, UR5, RZ ;  /* 0x0000000500077c24 */ /* 0x001fe2000f8e02ff */
[----:B------:R-:W-:Y:S01]  /*0a30*/  IABS R10, R0 ;  /* 0x00000000000a7213 */ /* 0x000fe20000000000 */
[----:B------:R-:W-:-:S03]  /*0a40*/  UIADD3 UR5, UR5, -0x1, URZ ;  /* 0xffffffff05057890 */ /* 0x000fc6000fffe03f */
[----:B------:R-:W-:Y:S02]  /*0a50*/  IABS R12, R7 ;  /* 0x00000007000c7213 */ /* 0x000fe40000000000 */
[----:B------:R-:W0:Y:S01]  /*0a60*/  I2F.RP R14, R10 ;  /* 0x0000000a000e7306 */ /* 0x000e220000209400 */
[----:B------:R-:W-:Y:S02]  /*0a70*/  ISETP.NE.AND P5, PT, R7, RZ, PT ;  /* 0x000000ff0700720c */ /* 0x000fe40003fa5270 */
[----:B------:R-:W-:-:S05]  /*0a80*/  IMAD.IADD R21, R3, 0x1, R12 ;  /* 0x0000000103157824 */ /* 0x000fca00078e020c */
[----:B------:R-:W3:Y:S01]  /*0a90*/  I2F.RP R13, R12 ;  /* 0x0000000c000d7306 */ /* 0x000ee20000209400 */
[----:B--2---:R-:W-:-:S07]  /*0aa0*/  VIADD R18, R6, 0xffffffe ;  /* 0x0ffffffe06127836 */ /* 0x004fce0000000000 */
[----:B0-----:R-:W0:Y:S08]  /*0ab0*/  MUFU.RCP R22, R14 ;  /* 0x0000000e00167308 */ /* 0x001e300000001000 */
[----:B---3--:R-:W2:Y:S08]  /*0ac0*/  MUFU.RCP R26, R13 ;  /* 0x0000000d001a7308 */ /* 0x008eb00000001000 */
[----:B------:R-:W3:Y:S01]  /*0ad0*/  F2I.FTZ.U32.TRUNC.NTZ R19, R18 ;  /* 0x0000001200137305 */ /* 0x000ee2000021f000 */
[----:B0-----:R-:W-:Y:S01]  /*0ae0*/  VIADD R22, R22, 0xffffffe ;  /* 0x0ffffffe16167836 */ /* 0x001fe20000000000 */
[----:B------:R-:W-:-:S05]  /*0af0*/  IABS R14, R4 ;  /* 0x00000004000e7213 */ /* 0x000fca0000000000 */
[----:B------:R-:W-:Y:S01]  /*0b00*/  IMAD.MOV R14, RZ, RZ, -R14 ;  /* 0x000000ffff0e7224 */ /* 0x000fe200078e0a0e */
[----:B------:R-:W0:Y:S01]  /*0b10*/  F2I.FTZ.U32.TRUNC.NTZ R23, R22 ;  /* 0x0000001600177305 */ /* 0x000e22000021f000 */
[----:B--2---:R-:W-:Y:S02]  /*0b20*/  VIADD R26, R26, 0xffffffe ;  /* 0x0ffffffe1a1a7836 */ /* 0x004fe40000000000 */
[----:B---3--:R-:W-:-:S05]  /*0b30*/  IMAD.MOV R6, RZ, RZ, -R19 ;  /* 0x000000ffff067224 */ /* 0x008fca00078e0a13 */
[----:B------:R-:W2:Y:S01]  /*0b40*/  F2I.FTZ.U32.TRUNC.NTZ R27, R26 ;  /* 0x0000001a001b7305 */ /* 0x000ea2000021f000 */
[----:B------:R-:W-:Y:S02]  /*0b50*/  IMAD.MOV.U32 R18, RZ, RZ, RZ ;  /* 0x000000ffff127224 */ /* 0x000fe400078e00ff */
[----:B------:R-:W-:Y:S02]  /*0b60*/  IMAD R13, R6, R11, RZ ;  /* 0x0000000b060d7224 */ /* 0x000fe400078e02ff */
[----:B------:R-:W-:Y:S02]  /*0b70*/  VIADD R6, R11, UR5 ;  /* 0x000000050b067c36 */ /* 0x000fe40008000000 */
[----:B------:R-:W-:Y:S01]  /*0b80*/  IMAD.HI.U32 R13, R19, R13, R18 ;  /* 0x0000000d130d7227 */ /* 0x000fe200078e0012 */
[----:B------:R-:W-:Y:S02]  /*0b90*/  IABS R18, R7 ;  /* 0x0000000700127213 */ /* 0x000fe40000000000 */
[----:B------:R-:W-:Y:S01]  /*0ba0*/  IABS R19, R21 ;  /* 0x0000001500137213 */ /* 0x000fe20000000000 */
[----:B0-----:R-:W-:-:S02]  /*0bb0*/  IMAD.MOV R3, RZ, RZ, -R23 ;  /* 0x000000ffff037224 */ /* 0x001fc400078e0a17 */
[----:B------:R-:W-:Y:S02]  /*0bc0*/  IMAD.MOV R18, RZ, RZ, -R18 ;  /* 0x000000ffff127224 */ /* 0x000fe400078e0a12 */
[--C-:B--2---:R-:W-:Y:S02]  /*0bd0*/  IMAD.MOV R15, RZ, RZ, -R27.reuse ;  /* 0x000000ffff0f7224 */ /* 0x104fe400078e0a1b */
[----:B------:R-:W-:Y:S02]  /*0be0*/  IMAD.MOV.U32 R26, RZ, RZ, RZ ;  /* 0x000000ffff1a7224 */ /* 0x000fe400078e00ff */
[----:B------:R-:W-:Y:S01]  /*0bf0*/  IMAD R20, R15, R12, RZ ;  /* 0x0000000c0f147224 */ /* 0x000fe200078e02ff */
[----:B------:R-:W-:Y:S01]  /*0c00*/  IABS R15, R6 ;  /* 0x00000006000f7213 */ /* 0x000fe20000000000 */
[----:B------:R-:W-:Y:S02]  /*0c10*/  IMAD R3, R3, R10, RZ ;  /* 0x0000000a03037224 */ /* 0x000fe400078e02ff */
[----:B------:R-:W-:-:S04]  /*0c20*/  IMAD.HI.U32 R20, R27, R20, R26 ;  /* 0x000000141b147227 */ /* 0x000fc800078e001a */
[----:B------:R-:W-:Y:S02]  /*0c30*/  IMAD.MOV.U32 R22, RZ, RZ, RZ ;  /* 0x000000ffff167224 */ /* 0x000fe400078e00ff */
[----:B------:R-:W-:-:S04]  /*0c40*/  IMAD.HI.U32 R20, R20, R19, RZ ;  /* 0x0000001314147227 */ /* 0x000fc800078e00ff */
[----:B------:R-:W-:Y:S02]  /*0c50*/  IMAD R27, R20, R18, R19 ;  /* 0x00000012141b7224 */ /* 0x000fe400078e0213 */
[----:B------:R-:W-:-:S03]  /*0c60*/  IMAD.HI.U32 R22, R23, R3, R22 ;  /* 0x0000000317167227 */ /* 0x000fc600078e0016 */
[----:B------:R-:W-:Y:S01]  /*0c70*/  ISETP.GT.U32.AND P4, PT, R12, R27, PT ;  /* 0x0000001b0c00720c */ /* 0x000fe20003f84070 */
[----:B------:R-:W-:-:S04]  /*0c80*/  IMAD.HI.U32 R13, R13, R15, RZ ;  /* 0x0000000f0d0d7227 */ /* 0x000fc800078e00ff */
[----:B------:R-:W-:-:S04]  /*0c90*/  IMAD.HI.U32 R22, R22, R19, RZ ;  /* 0x0000001316167227 */ /* 0x000fc800078e00ff */
[----:B------:R-:W-:Y:S01]  /*0ca0*/  IMAD R14, R13, R14, R15 ;  /* 0x0000000e0d0e7224 */ /* 0x000fe200078e020f */
[----:B------:R-:W-:Y:S02]  /*0cb0*/  IADD3 R3, -R22, RZ, RZ ;  /* 0x000000ff16037210 */ /* 0x000fe40007ffe1ff */
[----:B------:R-:W-:Y:S01]  /*0cc0*/  LOP3.LUT R15, R21, R12, RZ, 0x3c, !PT ;  /* 0x0000000c150f7212 */ /* 0x000fe200078e3cff */
[----:B------:R-:W-:Y:S01]  /*0cd0*/  @!P4 IMAD.IADD R27, R27, 0x1, -R12 ;  /* 0x000000011b1bc824 */ /* 0x000fe200078e0a0c */
[----:B------:R-:W-:Y:S01]  /*0ce0*/  ISETP.GT.U32.AND P3, PT, R11, R14, PT ;  /* 0x0000000e0b00720c */ /* 0x000fe20003f64070 */
[----:B------:R-:W-:Y:S01]  /*0cf0*/  IMAD R3, R10, R3, R19 ;  /* 0x000000030a037224 */ /* 0x000fe200078e0213 */
[----:B------:R-:W-:Y:S01]  /*0d00*/  ISETP.GE.AND P1, PT, R15, RZ, PT ;  /* 0x000000ff0f00720c */ /* 0x000fe20003f26270 */
[----:B------:R-:W-:Y:S01]  /*0d10*/  @!P4 VIADD R20, R20, 0x1 ;  /* 0x000000011414c836 */ /* 0x000fe20000000000 */
[----:B------:R-:W-:Y:S02]  /*0d20*/  ISETP.GE.U32.AND P2, PT, R27, R12, PT ;  /* 0x0000000c1b00720c */ /* 0x000fe40003f46070 */
[----:B------:R-:W-:-:S02]  /*0d30*/  ISETP.GT.U32.AND P0, PT, R10, R3, PT ;  /* 0x000000030a00720c */ /* 0x000fc40003f04070 */
[----:B------:R-:W-:Y:S02]  /*0d40*/  LOP3.LUT R21, R21, R0, RZ, 0x3c, !PT ;  /* 0x0000000015157212 */ /* 0x000fe400078e3cff */
[----:B------:R-:W-:-:S03]  /*0d50*/  LEA.HI.SX32 R15, R7, 0x1, 0x1 ;  /* 0x00000001070f7811 */ /* 0x000fc600078f0aff */
[----:B------:R-:W-:Y:S02]  /*0d60*/  @!P3 IMAD.IADD R14, R14, 0x1, -R11 ;  /* 0x000000010e0eb824 */ /* 0x000fe400078e0a0b */
[----:B------:R-:W-:Y:S01]  /*0d70*/  @!P3 VIADD R13, R13, 0x1 ;  /* 0x000000010d0db836 */ /* 0x000fe20000000000 */
[----:B------:R-:W-:Y:S01]  /*0d80*/  ISETP.NE.AND P3, PT, R4, RZ, PT ;  /* 0x000000ff0400720c */ /* 0x000fe20003f65270 */
[----:B------:R-:W-:Y:S01]  /*0d90*/  @P2 VIADD R20, R20, 0x1 ;  /* 0x0000000114142836 */ /* 0x000fe20000000000 */
[-C--:B------:R-:W-:Y:S01]  /*0da0*/  ISETP.GE.U32.AND P6, PT, R14, R11.reuse, PT ;  /* 0x0000000b0e00720c */ /* 0x080fe20003fc6070 */
[----:B------:R-:W-:Y:S01]  /*0db0*/  @!P0 IMAD.IADD R3, R3, 0x1, -R10 ;  /* 0x0000000103038824 */ /* 0x000fe200078e0a0a */
[----:B------:R-:W-:Y:S01]  /*0dc0*/  LOP3.LUT R14, R6, R11, RZ, 0x3c, !PT ;  /* 0x0000000b060e7212 */ /* 0x000fe200078e3cff */
[----:B------:R-:W-:Y:S01]  /*0dd0*/  @!P1 IMAD.MOV R20, RZ, RZ, -R20 ;  /* 0x000000ffff149224 */ /* 0x000fe200078e0a14 */
[----:B------:R-:W-:Y:S01]  /*0de0*/  @!P5 LOP3.LUT R20, RZ, R12, RZ, 0x33, !PT ;  /* 0x0000000cff14d212 */ /* 0x000fe200078e33ff */
[----:B------:R-:W-:Y:S01]  /*0df0*/  @!P0 VIADD R22, R22, 0x1 ;  /* 0x0000000116168836 */ /* 0x000fe20000000000 */
[----:B------:R-:W-:-:S02]  /*0e00*/  ISETP.GE.AND P2, PT, R14, RZ, PT ;  /* 0x000000ff0e00720c */ /* 0x000fc40003f46270 */
[----:B------:R-:W-:Y:S02]  /*0e10*/  ISETP.GE.U32.AND P4, PT, R3, R10, PT ;  /* 0x0000000a0300720c */ /* 0x000fe40003f86070 */
[----:B------:R-:W-:Y:S02]  /*0e20*/  ISETP.LT.U32.AND P0, PT, R8, R20, PT ;  /* 0x000000140800720c */ /* 0x000fe40003f01070 */
[----:B------:R-:W-:Y:S02]  /*0e30*/  SHF.R.S32.HI R3, RZ, 0x1f, R20 ;  /* 0x0000001fff037819 */ /* 0x000fe40000011414 */
[----:B------:R-:W-:Y:S02]  /*0e40*/  @P6 IADD3 R13, R13, 0x1, RZ ;  /* 0x000000010d0d6810 */ /* 0x000fe40007ffe0ff */
[----:B------:R-:W-:Y:S02]  /*0e50*/  ISETP.GE.AND P1, PT, R21, RZ, PT ;  /* 0x000000ff1500720c */ /* 0x000fe40003f26270 */
[C---:B------:R-:W-:Y:S01]  /*0e60*/  ISETP.LT.AND.EX P0, PT, R9.reuse, R3, PT, P0 ;  /* 0x000000030900720c */ /* 0x040fe20003f01300 */
[----:B------:R-:W-:Y:S01]  /*0e70*/  @!P2 IMAD.MOV R13, RZ, RZ, -R13 ;  /* 0x000000ffff0da224 */ /* 0x000fe200078e0a0d */
[----:B------:R-:W-:Y:S01]  /*0e80*/  @!P3 LOP3.LUT R13, RZ, R11, RZ, 0x33, !PT ;  /* 0x0000000bff0db212 */ /* 0x000fe200078e33ff */
[----:B------:R-:W-:Y:S01]  /*0e90*/  @P4 VIADD R22, R22, 0x1 ;  /* 0x0000000116164836 */ /* 0x000fe20000000000 */
[----:B------:R-:W-:-:S02]  /*0ea0*/  SEL R11, R9, R3, P0 ;  /* 0x00000003090b7207 */ /* 0x000fc40000000000 */
[----:B------:R-:W-:Y:S02]  /*0eb0*/  ISETP.NE.AND P2, PT, R0, RZ, PT ;  /* 0x000000ff0000720c */ /* 0x000fe40003f45270 */
[----:B------:R-:W-:Y:S02]  /*0ec0*/  LOP3.LUT R3, R9, R11, RZ, 0xfc, !PT ;  /* 0x0000000b09037212 */ /* 0x000fe400078efcff */
[----:B------:R-:W-:Y:S01]  /*0ed0*/  ISETP.GT.AND P5, PT, R7, RZ, PT ;  /* 0x000000ff0700720c */ /* 0x000fe20003fa4270 */
[----:B------:R-:W-:Y:S01]  /*0ee0*/  @!P1 IMAD.MOV R22, RZ, RZ, -R22 ;  /* 0x000000ffff169224 */ /* 0x000fe200078e0a16 */
[----:B------:R-:W-:Y:S02]  /*0ef0*/  ISETP.NE.U32.AND P1, PT, R3, RZ, PT ;  /* 0x000000ff0300720c */ /* 0x000fe40003f25070 */
[----:B------:R-:W-:Y:S02]  /*0f00*/  SHF.R.S32.HI R10, RZ, 0x1f, R7 ;  /* 0x0000001fff0a7819 */ /* 0x000fe40000011407 */
[----:B------:R-:W-:-:S02]  /*0f10*/  ISETP.LT.U32.AND P3, PT, R32, R13, PT ;  /* 0x0000000d2000720c */ /* 0x000fc40003f61070 */
[----:B------:R-:W-:Y:S02]  /*0f20*/  SHF.R.S32.HI R7, RZ, 0x1f, R13 ;  /* 0x0000001fff077819 */ /* 0x000fe4000001140d */
[----:B------:R-:W-:Y:S02]  /*0f30*/  @!P2 LOP3.LUT R22, RZ, R0, RZ, 0x33, !PT ;  /* 0x00000000ff16a212 */ /* 0x000fe400078e33ff */
[C---:B------:R-:W-:Y:S01]  /*0f40*/  ISETP.LT.AND.EX P3, PT, R33.reuse, R7, PT, P3 ;  /* 0x000000072100720c */ /* 0x040fe20003f61330 */
[----:B------:R-:W-:Y:S01]  /*0f50*/  @!P5 IMAD.MOV R15, RZ, RZ, R10 ;  /* 0x000000ffff0fd224 */ /* 0x000fe200078e020a */
[----:B------:R-:W-:Y:S02]  /*0f60*/  SEL R12, R8, R20, P0 ;  /* 0x00000014080c7207 */ /* 0x000fe40000000000 */
[----:B------:R-:W-:Y:S01]  /*0f70*/  SEL R14, R32, R13, P3 ;  /* 0x0000000d200e7207 */ /* 0x000fe20001800000 */
[----:B------:R-:W-:Y:S01]  /*0f80*/  IMAD R3, R22, R15, RZ ;  /* 0x0000000f16037224 */ /* 0x000fe200078e02ff */
[----:B------:R-:W-:Y:S01]  /*0f90*/  SEL R13, R33, R7, P3 ;  /* 0x00000007210d7207 */ /* 0x000fe20001800000 */
[----:B-1----:R-:W-:Y:S06]  /*0fa0*/  @!P1 BRA `(.L_x_9) ;  /* 0x0000000000249947 */ /* 0x002fec0003800000 */
        /* <DEDUP_REMOVED lines=9> */
.L_x_9:
[----:B------:R-:W0:Y:S01]  /*1040*/  I2F.U32.RP R9, R12 ;  /* 0x0000000c00097306 */ /* 0x000e220000209000 */
[----:B------:R-:W-:-:S07]  /*1050*/  ISETP.NE.U32.AND P0, PT, R12, RZ, PT ;  /* 0x000000ff0c00720c */ /* 0x000fce0003f05070 */
[----:B0-----:R-:W0:Y:S02]  /*1060*/  MUFU.RCP R18, R9 ;  /* 0x0000000900127308 */ /* 0x001e240000001000 */
[----:B0-----:R-:W-:Y:S01]  /*1070*/  IADD3 R18, R18, 0xffffffe, RZ ;  /* 0x0ffffffe12127810 */ /* 0x001fe20007ffe0ff */
[----:B------:R-:W-:-:S05]  /*1080*/  IMAD.MOV.U32 R9, RZ, RZ, RZ ;  /* 0x000000ffff097224 */ /* 0x000fca00078e00ff */
[----:B------:R-:W0:Y:S02]  /*1090*/  F2I.FTZ.U32.TRUNC.NTZ R19, R18 ;  /* 0x0000001200137305 */ /* 0x000e24000021f000 */
[----:B0-----:R-:W-:Y:S01]  /*10a0*/  IADD3 R0, RZ, -R19, RZ ;  /* 0x80000013ff007210 */ /* 0x001fe20007ffe0ff */
[----:B------:R-:W-:-:S04]  /*10b0*/  IMAD.MOV.U32 R18, RZ, RZ, RZ ;  /* 0x000000ffff127224 */ /* 0x000fc800078e00ff */
[----:B------:R-:W-:-:S04]  /*10c0*/  IMAD R0, R0, R12, RZ ;  /* 0x0000000c00007224 */ /* 0x000fc800078e02ff */
[----:B------:R-:W-:-:S06]  /*10d0*/  IMAD.HI.U32 R19, R19, R0, R18 ;  /* 0x0000000013137227 */ /* 0x000fcc00078e0012 */
[----:B------:R-:W-:-:S05]  /*10e0*/  IMAD.HI.U32 R0, R19, R8, RZ ;  /* 0x0000000813007227 */ /* 0x000fca00078e00ff */
[----:B------:R-:W-:-:S05]  /*10f0*/  IADD3 R7, -R0, RZ, RZ ;  /* 0x000000ff00077210 */ /* 0x000fca0007ffe1ff */
[----:B------:R-:W-:-:S05]  /*1100*/  IMAD R7, R12, R7, R8 ;  /* 0x000000070c077224 */ /* 0x000fca00078e0208 */
[----:B------:R-:W-:-:S13]  /*1110*/  ISETP.GE.U32.AND P2, PT, R7, R12, PT ;  /* 0x0000000c0700720c */ /* 0x000fda0003f46070 */
[----:B------:R-:W-:Y:S01]  /*1120*/  @P2 IMAD.IADD R7, R7, 0x1, -R12 ;  /* 0x0000000107072824 */ /* 0x000fe200078e0a0c */
[----:B------:R-:W-:-:S04]  /*1130*/  @P2 IADD3 R0, R0, 0x1, RZ ;  /* 0x0000000100002810 */ /* 0x000fc80007ffe0ff */
[----:B------:R-:W-:-:S13]  /*1140*/  ISETP.GE.U32.AND P1, PT, R7, R12, PT ;  /* 0x0000000c0700720c */ /* 0x000fda0003f26070 */
[----:B------:R-:W-:Y:S01]  /*1150*/  @P1 VIADD R0, R0, 0x1 ;  /* 0x0000000100001836 */ /* 0x000fe20000000000 */
[----:B------:R-:W-:-:S04]  /*1160*/  @!P0 LOP3.LUT R0, RZ, R12, RZ, 0x33, !PT ;  /* 0x0000000cff008212 */ /* 0x000fc800078e33ff */
[----:B------:R-:W-:Y:S02]  /*1170*/  MOV R8, R0 ;  /* 0x0000000000087202 */ /* 0x000fe40000000f00 */
.L_x_10:
[----:B------:R-:W-:Y:S05]  /*1180*/  BSYNC B0 ;  /* 0x0000000000007941 */ /* 0x000fea0003800000 */
.L_x_8:
[----:B------:R-:W-:Y:S01]  /*1190*/  SHF.R.S32.HI R30, RZ, 0x1f, R35 ;  /* 0x0000001fff1e7819 */ /* 0x000fe20000011423 */
[----:B------:R-:W-:Y:S01]  /*11a0*/  ULDC UR4, c[0x0][0x3c4] ;  /* 0x0000f10000047ab9 */ /* 0x000fe20000000800 */
[----:B------:R-:W-:Y:S01]  /*11b0*/  IADD3 R19, P0, R28, -UR7, RZ ;  /* 0x800000071c137c10 */ /* 0x000fe2000ff1e0ff */
[----:B------:R-:W-:Y:S01]  /*11c0*/  ULDC.64 UR8, c[0x0][0x208] ;  /* 0x0000820000087ab9 */ /* 0x000fe20000000a00 */
[----:B------:R-:W-:Y:S02]  /*11d0*/  LEA.HI R7, R30, R35, RZ, 0x3 ;  /* 0x000000231e077211 */ /* 0x000fe400078f18ff */
[----:B------:R-:W-:Y:S02]  /*11e0*/  IADD3.X R15, R5, ~UR6, RZ, P0, !PT ;  /* 0x80000006050f7c10 */ /* 0x000fe400087fe4ff */
[----:B------:R-:W-:Y:S02]  /*11f0*/  LOP3.LUT R0, R7, 0xfffffff8, RZ, 0xc0, !PT ;  /* 0xfffffff807007812 */ /* 0x000fe400078ec0ff */
[----:B------:R-:W-:-:S03]  /*1200*/  SHF.R.S32.HI R7, RZ, 0x3, R7 ;  /* 0x00000003ff077819 */ /* 0x000fc60000011407 */
[----:B------:R-:W-:Y:S02]  /*1210*/  IMAD.IADD R0, R35, 0x1, -R0 ;  /* 0x0000000123007824 */ /* 0x000fe400078e0a00 */
[C---:B------:R-:W-:Y:S02]  /*1220*/  VIADD R21, R7.reuse, 0x10 ;  /* 0x0000001007157836 */ /* 0x040fe40000000000 */
[----:B------:R-:W-:Y:S01]  /*1230*/  VIADD R27, R7, 0x20 ;  /* 0x00000020071b7836 */ /* 0x000fe20000000000 */
[----:B------:R-:W-:Y:S01]  /*1240*/  ISETP.GT.U32.AND P1, PT, R19, R0, PT ;  /* 0x000000001300720c */ /* 0x000fe20003f24070 */
[----:B------:R-:W-:Y:S01]  /*1250*/  VIADD R34, R7, 0x30 ;  /* 0x0000003007227836 */ /* 0x000fe20000000000 */
[----:B------:R-:W-:Y:S02]  /*1260*/  SHF.R.S32.HI R10, RZ, 0x1f, R0 ;  /* 0x0000001fff0a7819 */ /* 0x000fe40000011400 */
[----:B------:R-:W-:Y:S02]  /*1270*/  IADD3 R36, P3, R0, UR7, RZ ;  /* 0x0000000700247c10 */ /* 0x000fe4000ff7e0ff */
[----:B------:R-:W-:-:S02]  /*1280*/  ISETP.GT.AND.EX P1, PT, R15, R10, PT, P1 ;  /* 0x0000000a0f00720c */ /* 0x000fc40003f24310 */
[----:B------:R-:W-:Y:S02]  /*1290*/  IADD3.X R37, R10, UR6, RZ, P3, !PT ;  /* 0x000000060a257c10 */ /* 0x000fe40009ffe4ff */
[----:B------:R-:W-:Y:S02]  /*12a0*/  ISETP.GE.OR P0, PT, R21, UR4, !P1 ;  /* 0x0000000415007c0c */ /* 0x000fe4000cf06670 */
[----:B------:R-:W-:Y:S02]  /*12b0*/  ISETP.GE.OR P2, PT, R7, UR4, !P1 ;  /* 0x0000000407007c0c */ /* 0x000fe4000cf46670 */
[----:B------:R-:W-:Y:S02]  /*12c0*/  ISETP.GE.OR P6, PT, R27, UR4, !P1 ;  /* 0x000000041b007c0c */ /* 0x000fe4000cfc6670 */
[----:B------:R-:W-:-:S07]  /*12d0*/  ISETP.GE.OR P5, PT, R34, UR4, !P1 ;  /* 0x0000000422007c0c */ /* 0x000fce000cfa6670 */
[----:B------:R-:W0:Y:S01]  /*12e0*/  @!P0 LDC.64 R18, c[0x0][0x2b8] ;  /* 0x0000ae00ff128b82 */ /* 0x000e220000000a00 */
[----:B------:R-:W-:Y:S01]  /*12f0*/  @!P0 SHF.R.S32.HI R15, RZ, 0x1f, R21 ;  /* 0x0000001fff0f8819 */ /* 0x000fe20000011415 */
[--C-:B------:R-:W-:Y:S02]  /*1300*/  @!P2 IMAD.MOV.U32 R48, RZ, RZ, R36.reuse ;  /* 0x000000ffff30a224 */ /* 0x100fe400078e0024 */
[----:B------:R-:W-:Y:S01]  /*1310*/  @!P2 IMAD.MOV.U32 R49, RZ, RZ, R37 ;  /* 0x000000ffff31a224 */ /* 0x000fe200078e0025 */
[----:B------:R-:W-:Y:S01]  /*1320*/  @!P6 SHF.R.S32.HI R29, RZ, 0x1f, R27 ;  /* 0x0000001fff1de819 */ /* 0x000fe2000001141b */
[----:B------:R-:W-:Y:S01]  /*1330*/  @!P0 IMAD R10, R15, R28, RZ ;  /* 0x0000001c0f0a8224 */ /* 0x000fe200078e02ff */
[----:B------:R-:W-:Y:S01]  /*1340*/  @!P2 SHF.R.S32.HI R15, RZ, 0x1f, R7 ;  /* 0x0000001fff0fa819 */ /* 0x000fe20000011407 */
[----:B------:R-:W1:Y:S01]  /*1350*/  @!P2 LDC.64 R22, c[0x0][0x2b8] ;  /* 0x0000ae00ff16ab82 */ /* 0x000e620000000a00 */
[----:B------:R-:W-:Y:S01]  /*1360*/  @!P0 IMAD.WIDE.U32 R46, R28, R21, R36 ;  /* 0x000000151c2e8225 */ /* 0x000fe200078e0024 */
[----:B------:R-:W-:-:S03]  /*1370*/  @!P6 MOV R42, R36 ;  /* 0x00000024002ae202 */ /* 0x000fc60000000f00 */
[----:B------:R-:W-:Y:S02]  /*1380*/  @!P2 IMAD R24, R15, R28, RZ ;  /* 0x0000001c0f18a224 */ /* 0x000fe400078e02ff */
[----:B------:R-:W-:-:S04]  /*1390*/  @!P2 IMAD.WIDE.U32 R48, R28, R7, R48 ;  /* 0x000000071c30a225 */ /* 0x000fc800078e0030 */
[-C--:B------:R-:W-:Y:S02]  /*13a0*/  @!P2 IMAD R15, R7, R5.reuse, R24 ;  /* 0x00000005070fa224 */ /* 0x080fe400078e0218 */
[----:B------:R-:W-:Y:S02]  /*13b0*/  @!P0 IMAD R10, R21, R5, R10 ;  /* 0x00000005150a8224 */ /* 0x000fe400078e020a */
[----:B------:R-:W2:Y:S01]  /*13c0*/  @!P6 LDC.64 R20, c[0x0][0x2b8] ;  /* 0x0000ae00ff14eb82 */ /* 0x000ea20000000a00 */
[----:B0-----:R-:W-:Y:S01]  /*13d0*/  @!P0 LEA R44, P3, R46, R18, 0x2 ;  /* 0x000000122e2c8211 */ /* 0x001fe200078610ff */
[----:B------:R-:W-:Y:S01]  /*13e0*/  @!P2 IMAD.IADD R18, R49, 0x1, R15 ;  /* 0x000000013112a824 */ /* 0x000fe200078e020f */
[----:B------:R-:W-:Y:S01]  /*13f0*/  MOV R15, 0xff800000 ;  /* 0xff800000000f7802 */ /* 0x000fe20000000f00 */
[----:B------:R-:W-:Y:S02]  /*1400*/  @!P0 IMAD.IADD R10, R47, 0x1, R10 ;  /* 0x000000012f0a8824 */ /* 0x000fe400078e020a */
[----:B------:R-:W-:-:S02]  /*1410*/  @!P6 IMAD.MOV.U32 R43, RZ, RZ, R37 ;  /* 0x000000ffff2be224 */ /* 0x000fc400078e0025 */
[----:B------:R-:W-:Y:S01]  /*1420*/  @!P6 IMAD R38, R29, R28, RZ ;  /* 0x0000001c1d26e224 */ /* 0x000fe200078e02ff */
[----:B-1----:R-:W-:Y:S01]  /*1430*/  @!P2 LEA R40, P4, R48, R22, 0x2 ;  /* 0x000000163028a211 */ /* 0x002fe200078810ff */
[----:B------:R-:W-:Y:S01]  /*1440*/  VIADD R22, R7, 0x40 ;  /* 0x0000004007167836 */ /* 0x000fe20000000000 */
[----:B------:R-:W-:Y:S01]  /*1450*/  @!P0 LEA.HI.X R45, R46, R19, R10, 0x2, P3 ;  /* 0x000000132e2d8211 */ /* 0x000fe200018f140a */
[----:B------:R-:W-:Y:S01]  /*1460*/  @!P6 IMAD.WIDE.U32 R42, R28, R27, R42 ;  /* 0x0000001b1c2ae225 */ /* 0x000fe200078e002a */
[----:B------:R-:W-:Y:S02]  /*1470*/  @!P2 LEA.HI.X R41, R48, R23, R18, 0x2, P4 ;  /* 0x000000173029a211 */ /* 0x000fe400020f1412 */
[----:B------:R-:W-:Y:S01]  /*1480*/  ISETP.GE.OR P4, PT, R22, UR4, !P1 ;  /* 0x0000000416007c0c */ /* 0x000fe2000cf86670 */
[----:B------:R-:W0:Y:S01]  /*1490*/  @!P5 LDC.64 R18, c[0x0][0x2b8] ;  /* 0x0000ae00ff12db82 */ /* 0x000e220000000a00 */
[----:B------:R-:W-:Y:S01]  /*14a0*/  @!P6 IMAD R38, R27, R5, R38 ;  /* 0x000000051b26e224 */ /* 0x000fe200078e0226 */
[----:B------:R-:W-:Y:S01]  /*14b0*/  @!P5 SHF.R.S32.HI R23, RZ, 0x1f, R34 ;  /* 0x0000001fff17d819 */ /* 0x000fe20000011422 */
[----:B------:R-:W-:Y:S01]  /*14c0*/  VIADD R31, R7, 0x50 ;  /* 0x00000050071f7836 */ /* 0x000fe20000000000 */
[----:B------:R1:W3:Y:S01]  /*14d0*/  @!P0 LDG.E R15, desc[UR8][R44.64] ;  /* 0x000000082c0f8981 */ /* 0x0002e2000c1e1900 */
[----:B------:R-:W-:-:S07]  /*14e0*/  IMAD.MOV.U32 R24, RZ, RZ, -0x800000 ;  /* 0xff800000ff187424 */ /* 0x000fce00078e00ff */
[----:B------:R-:W4:Y:S01]  /*14f0*/  @!P4 LDC.64 R26, c[0x0][0x2b8] ;  /* 0x0000ae00ff1acb82 */ /* 0x000f220000000a00 */
[----:B------:R-:W-:Y:S01]  /*1500*/  @!P5 IMAD R23, R23, R28, RZ ;  /* 0x0000001c1717d224 */ /* 0x000fe200078e02ff */
[----:B------:R-:W-:Y:S01]  /*1510*/  ISETP.GE.OR P3, PT, R31, UR4, !P1 ;  /* 0x000000041f007c0c */ /* 0x000fe2000cf66670 */
[C---:B------:R-:W-:Y:S01]  /*1520*/  VIADD R29, R7.reuse, 0x60 ;  /* 0x00000060071d7836 */ /* 0x040fe20000000000 */
[----:B------:R2:W5:Y:S01]  /*1530*/  @!P2 LDG.E R24, desc[UR8][R40.64] ;  /* 0x000000082818a981 */ /* 0x000562000c1e1900 */
[----:B------:R-:W-:Y:S02]  /*1540*/  VIADD R10, R7, 0x70 ;  /* 0x00000070070a7836 */ /* 0x000fe40000000000 */
[----:B------:R-:W-:Y:S01]  /*1550*/  @!P6 IMAD.IADD R38, R43, 0x1, R38 ;  /* 0x000000012b26e824 */ /* 0x000fe200078e0226 */
[----:B------:R-:W-:Y:S01]  /*1560*/  @!P4 SHF.R.S32.HI R39, RZ, 0x1f, R22 ;  /* 0x0000001fff27c819 */ /* 0x000fe20000011416 */
[----:B------:R-:W-:Y:S01]  /*1570*/  @!P5 IMAD R23, R34, R5, R23 ;  /* 0x000000052217d224 */ /* 0x000fe200078e0217 */
[----:B------:R-:W-:-:S02]  /*1580*/  ISETP.GE.OR P2, PT, R29, UR4, !P1 ;  /* 0x000000041d007c0c */ /* 0x000fc4000cf46670 */
[----:B-1----:R-:W-:Y:S01]  /*1590*/  @!P5 MOV R45, R37 ;  /* 0x00000025002dd202 */ /* 0x002fe20000000f00 */
[----:B------:R-:W-:Y:S01]  /*15a0*/  @!P5 IMAD.MOV.U32 R44, RZ, RZ, R36 ;  /* 0x000000ffff2cd224 */ /* 0x000fe200078e0024 */
[----:B------:R-:W-:-:S03]  /*15b0*/  ISETP.GE.OR P1, PT, R10, UR4, !P1 ;  /* 0x000000040a007c0c */ /* 0x000fc6000cf26670 */
[----:B------:R-:W-:Y:S01]  /*15c0*/  @!P5 IMAD.WIDE.U32 R44, R28, R34, R44 ;  /* 0x000000221c2cd225 */ /* 0x000fe200078e002c */
[----:B--2---:R-:W-:-:S03]  /*15d0*/  @!P6 LEA R40, P0, R42, R20, 0x2 ;  /* 0x000000142a28e211 */ /* 0x004fc600078010ff */
[----:B------:R-:W-:Y:S02]  /*15e0*/  @!P5 IMAD.IADD R23, R45, 0x1, R23 ;  /* 0x000000012d17d824 */ /* 0x000fe400078e0217 */
[----:B------:R-:W-:Y:S01]  /*15f0*/  @!P4 IMAD.MOV.U32 R48, RZ, RZ, R36 ;  /* 0x000000ffff30c224 */ /* 0x000fe200078e0024 */
[----:B------:R-:W-:Y:S01]  /*1600*/  @!P6 LEA.HI.X R41, R42, R21, R38, 0x2, P0 ;  /* 0x000000152a29e211 */ /* 0x000fe200000f1426 */
[----:B------:R-:W-:Y:S01]  /*1610*/  @!P4 IMAD.MOV.U32 R49, RZ, RZ, R37 ;  /* 0x000000ffff31c224 */ /* 0x000fe200078e0025 */
[----:B0-----:R-:W-:Y:S01]  /*1620*/  @!P5 LEA R42, P0, R44, R18, 0x2 ;  /* 0x000000122c2ad211 */ /* 0x001fe200078010ff */
[----:B------:R-:W-:Y:S01]  /*1630*/  @!P4 IMAD R39, R39, R28, RZ ;  /* 0x0000001c2727c224 */ /* 0x000fe200078e02ff */
[----:B------:R-:W0:Y:S01]  /*1640*/  @!P2 LDC.64 R20, c[0x0][0x2b8] ;  /* 0x0000ae00ff14ab82 */ /* 0x000e220000000a00 */
[----:B------:R-:W-:Y:S01]  /*1650*/  @!P4 IMAD.WIDE.U32 R48, R28, R22, R48 ;  /* 0x000000161c30c225 */ /* 0x000fe200078e0030 */
[----:B------:R-:W-:Y:S02]  /*1660*/  @!P5 LEA.HI.X R43, R44, R19, R23, 0x2, P0 ;  /* 0x000000132c2bd211 */ /* 0x000fe400000f1417 */
[----:B------:R-:W-:Y:S01]  /*1670*/  @!P3 SHF.R.S32.HI R19, RZ, 0x1f, R31 ;  /* 0x0000001fff13b819 */ /* 0x000fe2000001141f */
[----:B------:R-:W-:Y:S01]  /*1680*/  @!P4 IMAD R18, R22, R5, R39 ;  /* 0x000000051612c224 */ /* 0x000fe200078e0227 */
[----:B----4-:R-:W-:-:S02]  /*1690*/  @!P4 LEA R46, P0, R48, R26, 0x2 ;  /* 0x0000001a302ec211 */ /* 0x010fc400078010ff */
[----:B------:R-:W1:Y:S01]  /*16a0*/  @!P3 LDC.64 R22, c[0x0][0x2b8] ;  /* 0x0000ae00ff16bb82 */ /* 0x000e620000000a00 */
[----:B------:R-:W-:Y:S01]  /*16b0*/  @!P3 IMAD R34, R19, R28, RZ ;  /* 0x0000001c1322b224 */ /* 0x000fe200078e02ff */
[----:B------:R-:W-:-:S06]  /*16c0*/  @!P4 IADD3 R26, R49, R18, RZ ;  /* 0x00000012311ac210 */ /* 0x000fcc0007ffe0ff */
[----:B------:R-:W2:Y:S01]  /*16d0*/  @!P1 LDC.64 R18, c[0x0][0x2b8] ;  /* 0x0000ae00ff129b82 */ /* 0x000ea20000000a00 */
[----:B------:R-:W-:Y:S01]  /*16e0*/  @!P4 LEA.HI.X R47, R48, R27, R26, 0x2, P0 ;  /* 0x0000001b302fc211 */ /* 0x000fe200000f141a */
[----:B------:R-:W-:Y:S01]  /*16f0*/  @!P3 IMAD.MOV.U32 R44, RZ, RZ, R36 ;  /* 0x000000ffff2cb224 */ /* 0x000fe200078e0024 */
[----:B------:R-:W-:Y:S01]  /*1700*/  @!P1 SHF.R.S32.HI R27, RZ, 0x1f, R10 ;  /* 0x0000001fff1b9819 */ /* 0x000fe2000001140a */
[----:B------:R-:W-:Y:S01]  /*1710*/  @!P3 IMAD.MOV.U32 R45, RZ, RZ, R37 ;  /* 0x000000ffff2db224 */ /* 0x000fe200078e0025 */
[----:B------:R-:W-:Y:S01]  /*1720*/  @!P2 SHF.R.S32.HI R39, RZ, 0x1f, R29 ;  /* 0x0000001fff27a819 */ /* 0x000fe2000001141d */
[----:B------:R-:W-:Y:S02]  /*1730*/  @!P3 IMAD R34, R31, R5, R34 ;  /* 0x000000051f22b224 */ /* 0x000fe400078e0222 */
[----:B------:R-:W-:-:S04]  /*1740*/  @!P3 IMAD.WIDE.U32 R44, R28, R31, R44 ;  /* 0x0000001f1c2cb225 */ /* 0x000fc800078e002c */
[-C--:B------:R-:W-:Y:S02]  /*1750*/  @!P1 IMAD R31, R27, R28.reuse, RZ ;  /* 0x0000001c1b1f9224 */ /* 0x080fe400078e02ff */
[----:B------:R-:W-:Y:S02]  /*1760*/  @!P2 IMAD R38, R39, R28, RZ ;  /* 0x0000001c2726a224 */ /* 0x000fe400078e02ff */
[--C-:B------:R-:W-:Y:S02]  /*1770*/  @!P2 IMAD.MOV.U32 R48, RZ, RZ, R36.reuse ;  /* 0x000000ffff30a224 */ /* 0x100fe400078e0024 */
[--C-:B------:R-:W-:Y:S02]  /*1780*/  @!P2 IMAD.MOV.U32 R49, RZ, RZ, R37.reuse ;  /* 0x000000ffff31a224 */ /* 0x100fe400078e0025 */
[----:B------:R-:W-:-:S04]  /*1790*/  @!P1 IMAD.WIDE.U32 R36, R28, R10, R36 ;  /* 0x0000000a1c249225 */ /* 0x000fc800078e0024 */
[-C--:B------:R-:W-:Y:S02]  /*17a0*/  @!P1 IMAD R31, R10, R5.reuse, R31 ;  /* 0x000000050a1f9224 */ /* 0x080fe400078e021f */
[----:B------:R-:W-:Y:S02]  /*17b0*/  @!P2 IMAD R38, R29, R5, R38 ;  /* 0x000000051d26a224 */ /* 0x000fe400078e0226 */
[----:B------:R-:W-:Y:S01]  /*17c0*/  @!P2 IMAD.WIDE.U32 R48, R28, R29, R48 ;  /* 0x0000001d1c30a225 */ /* 0x000fe200078e0030 */
[----:B--2---:R-:W-:-:S03]  /*17d0*/  @!P1 LEA R18, P0, R36, R18, 0x2 ;  /* 0x0000001224129211 */ /* 0x004fc600078010ff */
[----:B------:R-:W-:Y:S02]  /*17e0*/  IMAD.MOV.U32 R26, RZ, RZ, -0x800000 ;  /* 0xff800000ff1a7424 */ /* 0x000fe400078e00ff */
[----:B------:R-:W-:Y:S02]  /*17f0*/  IMAD.MOV.U32 R29, RZ, RZ, -0x800000 ;  /* 0xff800000ff1d7424 */ /* 0x000fe400078e00ff */
[----:B------:R-:W-:Y:S02]  /*1800*/  @!P1 IMAD.IADD R31, R37, 0x1, R31 ;  /* 0x00000001251f9824 */ /* 0x000fe400078e021f */
[----:B------:R-:W-:Y:S01]  /*1810*/  IMAD.MOV.U32 R27, RZ, RZ, -0x800000 ;  /* 0xff800000ff1b7424 */ /* 0x000fe200078e00ff */
[----:B------:R2:W4:Y:S01]  /*1820*/  @!P6 LDG.E R26, desc[UR8][R40.64] ;  /* 0x00000008281ae981 */ /* 0x000522000c1e1900 */
[----:B------:R-:W-:Y:S01]  /*1830*/  @!P3 IADD3 R34, R45, R34, RZ ;  /* 0x000000222d22b210 */ /* 0x000fe20007ffe0ff */
[----:B------:R-:W-:Y:S01]  /*1840*/  @!P2 IMAD.IADD R38, R49, 0x1, R38 ;  /* 0x000000013126a824 */ /* 0x000fe200078e0226 */
[----:B------:R-:W-:Y:S01]  /*1850*/  @!P1 LEA.HI.X R19, R36, R19, R31, 0x2, P0 ;  /* 0x0000001324139211 */ /* 0x000fe200000f141f */
[----:B------:R-:W4:Y:S01]  /*1860*/  @!P5 LDG.E R29, desc[UR8][R42.64] ;  /* 0x000000082a1dd981 */ /* 0x000f22000c1e1900 */
[----:B-1----:R-:W-:Y:S01]  /*1870*/  @!P3 LEA R22, P5, R44, R22, 0x2 ;  /* 0x000000162c16b211 */ /* 0x002fe200078a10ff */
[----:B------:R-:W-:Y:S01]  /*1880*/  IMAD.MOV.U32 R31, RZ, RZ, -0x800000 ;  /* 0xff800000ff1f7424 */ /* 0x000fe200078e00ff */
[----:B------:R-:W1:Y:S01]  /*1890*/  LDC R37, c[0x0][0x270] ;  /* 0x00009c00ff257b82 */ /* 0x000e620000000800 */
[----:B------:R-:W4:Y:S01]  /*18a0*/  @!P4 LDG.E R27, desc[UR8][R46.64] ;  /* 0x000000082e1bc981 */ /* 0x000f22000c1e1900 */
[----:B0-----:R-:W-:-:S02]  /*18b0*/  @!P2 LEA R20, P4, R48, R20, 0x2 ;  /* 0x000000143014a211 */ /* 0x001fc400078810ff */
[----:B------:R-:W-:Y:S01]  /*18c0*/  @!P3 LEA.HI.X R23, R44, R23, R34, 0x2, P5 ;  /* 0x000000172c17b211 */ /* 0x000fe200028f1422 */
[----:B------:R-:W-:Y:S01]  /*18d0*/  IMAD.MOV.U32 R34, RZ, RZ, -0x800000 ;  /* 0xff800000ff227424 */ /* 0x000fe200078e00ff */
[----:B------:R0:W4:Y:S01]  /*18e0*/  @!P1 LDG.E R31, desc[UR8][R18.64] ;  /* 0x00000008121f9981 */ /* 0x000122000c1e1900 */
[----:B------:R-:W-:Y:S01]  /*18f0*/  IMAD.MOV.U32 R36, RZ, RZ, -0x800000 ;  /* 0xff800000ff247424 */ /* 0x000fe200078e00ff */
[----:B------:R-:W-:-:S03]  /*1900*/  @!P2 LEA.HI.X R21, R48, R21, R38, 0x2, P4 ;  /* 0x000000153015a211 */ /* 0x000fc600020f1426 */
[----:B------:R0:W4:Y:S04]  /*1910*/  @!P3 LDG.E R34, desc[UR8][R22.64] ;  /* 0x000000081622b981 */ /* 0x000128000c1e1900 */
[----:B------:R0:W4:Y:S01]  /*1920*/  @!P2 LDG.E R36, desc[UR8][R20.64] ;  /* 0x000000081424a981 */ /* 0x000122000c1e1900 */
[----:B-1----:R-:W-:-:S04]  /*1930*/  IABS R38, R37 ;  /* 0x0000002500267213 */ /* 0x002fc80000000000 */
[----:B------:R-:W2:Y:S08]  /*1940*/  I2F.U32.RP R39, R38 ;  /* 0x0000002600277306 */ /* 0x000eb00000209000 */
[----:B--2---:R-:W1:Y:S01]  /*1950*/  MUFU.RCP R40, R39 ;  /* 0x0000002700287308 */ /* 0x004e620000001000 */
[----:B------:R-:W2:Y:S01]  /*1960*/  S2R R10, SR_CgaCtaId ;  /* 0x00000000000a7919 */ /* 0x000ea20000008800 */
[----:B-1----:R-:W-:-:S06]  /*1970*/  IADD3 R40, R40, 0xffffffe, RZ ;  /* 0x0ffffffe28287810 */ /* 0x002fcc0007ffe0ff */
[----:B------:R-:W1:Y:S01]  /*1980*/  F2I.FTZ.U32.TRUNC.NTZ R41, R40 ;  /* 0x0000002800297305 */ /* 0x000e62000021f000 */
[----:B0-----:R-:W-:Y:S02]  /*1990*/  IABS R18, R6 ;  /* 0x0000000600127213 */ /* 0x001fe40000000000 */
[----:B------:R-:W-:Y:S01]  /*19a0*/  IABS R19, R37 ;  /* 0x0000002500137213 */ /* 0x000fe20000000000 */
[----:B-1----:R-:W-:Y:S02]  /*19b0*/  IMAD.MOV R22, RZ, RZ, -R41 ;  /* 0x000000ffff167224 */ /* 0x002fe400078e0a29 */
[----:B------:R-:W-:Y:S02]  /*19c0*/  IMAD.MOV.U32 R40, RZ, RZ, RZ ;  /* 0x000000ffff287224 */ /* 0x000fe400078e00ff */
[----:B------:R-:W-:-:S04]  /*19d0*/  IMAD R23, R22, R38, RZ ;  /* 0x0000002616177224 */ /* 0x000fc800078e02ff */
[----:B------:R-:W-:Y:S01]  /*19e0*/  IMAD.HI.U32 R23, R41, R23, R40 ;  /* 0x0000001729177227 */ /* 0x000fe200078e0028 */
[----:B------:R-:W-:-:S03]  /*19f0*/  MOV R21, 0x400 ;  /* 0x0000040000157802 */ /* 0x000fc60000000f00 */
[----:B------:R-:W-:Y:S02]  /*1a00*/  IMAD.MOV R19, RZ, RZ, -R19 ;  /* 0x000000ffff137224 */ /* 0x000fe400078e0a13 */
[----:B------:R-:W-:Y:S01]  /*1a10*/  IMAD.HI.U32 R20, R23, R18, RZ ;  /* 0x0000001217147227 */ /* 0x000fe200078e00ff */
[----:B--2---:R-:W-:-:S03]  /*1a20*/  LEA R10, R10, R21, 0x18 ;  /* 0x000000150a0a7211 */ /* 0x004fc600078ec0ff */
[----:B------:R-:W-:Y:S01]  /*1a30*/  IMAD R19, R20, R19, R18 ;  /* 0x0000001314137224 */ /* 0x000fe200078e0212 */
[C---:B------:R-:W-:Y:S02]  /*1a40*/  ISETP.GT.AND P1, PT, R35.reuse, 0x37f, PT ;  /* 0x0000037f2300780c */ /* 0x040fe40003f24270 */
[C---:B------:R-:W-:Y:S02]  /*1a50*/  ISETP.GT.AND P2, PT, R35.reuse, 0x3ff, PT ;  /* 0x000003ff2300780c */ /* 0x040fe40003f44270 */
[----:B------:R-:W-:Y:S01]  /*1a60*/  ISETP.GT.AND P0, PT, R35, 0x2ff, PT ;  /* 0x000002ff2300780c */ /* 0x000fe20003f04270 */
[----:B------:R-:W-:Y:S01]  /*1a70*/  IMAD R7, R7, 0x24, R10 ;  /* 0x0000002407077824 */ /* 0x000fe200078e020a */
[----:B------:R-:W-:Y:S02]  /*1a80*/  ISETP.GT.U32.AND P4, PT, R38, R19, PT ;  /* 0x000000132600720c */ /* 0x000fe40003f84070 */
[C---:B------:R-:W-:Y:S01]  /*1a90*/  ISETP.GT.AND P3, PT, R35.reuse, 0x27f, PT ;  /* 0x0000027f2300780c */ /* 0x040fe20003f64270 */
[----:B------:R-:W-:Y:S01]  /*1aa0*/  IMAD R7, R0, 0x4, R7 ;  /* 0x0000000400077824 */ /* 0x000fe200078e0207 */
[----:B------:R-:W-:-:S09]  /*1ab0*/  ISETP.GT.AND P6, PT, R35, 0x7f, PT ;  /* 0x0000007f2300780c */ /* 0x000fd20003fc4270 */
[----:B------:R-:W-:Y:S01]  /*1ac0*/  @!P4 IMAD.IADD R19, R19, 0x1, -R38 ;  /* 0x000000011313c824 */ /* 0x000fe200078e0a26 */
[----:B------:R-:W-:Y:S02]  /*1ad0*/  LOP3.LUT R0, R33, R13, RZ, 0xfc, !PT ;  /* 0x0000000d21007212 */ /* 0x000fe400078efcff */
[----:B------:R-:W-:Y:S02]  /*1ae0*/  LOP3.LUT R6, R6, R37, RZ, 0x3c, !PT ;  /* 0x0000002506067212 */ /* 0x000fe400078e3cff */
[----:B------:R-:W-:Y:S01]  /*1af0*/  @!P4 IADD3 R20, R20, 0x1, RZ ;  /* 0x000000011414c810 */ /* 0x000fe20007ffe0ff */
[----:B------:R-:W-:Y:S01]  /*1b00*/  BSSY B0, `(.L_x_11) ;  /* 0x0000031000007945 */ /* 0x000fe20003800000 */
[----:B---3--:R0:W-:Y:S01]  /*1b10*/  @!P1 STS [R7+0x240], R15 ;  /* 0x0002400f07009388 */ /* 0x0081e20000000800 */
[----:B------:R-:W-:-:S03]  /*1b20*/  ISETP.GT.AND P1, PT, R35, 0x17f, PT ;  /* 0x0000017f2300780c */ /* 0x000fc60003f24270 */
[----:B-----5:R0:W-:Y:S01]  /*1b30*/  @!P2 STS [R7], R24 ;  /* 0x000000180700a388 */ /* 0x0201e20000000800 */
[----:B------:R-:W-:-:S03]  /*1b40*/  ISETP.GT.AND P2, PT, R35, 0x1ff, PT ;  /* 0x000001ff2300780c */ /* 0x000fc60003f44270 */
[----:B----4-:R0:W-:Y:S01]  /*1b50*/  @!P0 STS [R7+0x480], R26 ;  /* 0x0004801a07008388 */ /* 0x0101e20000000800 */
[----:B------:R-:W-:-:S03]  /*1b60*/  ISETP.GT.AND P0, PT, R35, 0xff, PT ;  /* 0x000000ff2300780c */ /* 0x000fc60003f04270 */
[----:B------:R0:W-:Y:S01]  /*1b70*/  @!P3 STS [R7+0x6c0], R29 ;  /* 0x0006c01d0700b388 */ /* 0x0001e20000000800 */
[----:B------:R-:W-:-:S05]  /*1b80*/  ISETP.GE.U32.AND P3, PT, R19, R38, PT ;  /* 0x000000261300720c */ /* 0x000fca0003f66070 */
[----:B------:R0:W-:Y:S04]  /*1b90*/  @!P2 STS [R7+0x900], R27 ;  /* 0x0009001b0700a388 */ /* 0x0001e80000000800 */
[----:B------:R0:W-:Y:S01]  /*1ba0*/  @!P6 STS [R7+0xfc0], R31 ;  /* 0x000fc01f0700e388 */ /* 0x0001e20000000800 */
[----:B------:R-:W-:-:S03]  /*1bb0*/  ISETP.GE.AND P2, PT, R6, RZ, PT ;  /* 0x000000ff0600720c */ /* 0x000fc60003f46270 */
[----:B------:R0:W-:Y:S01]  /*1bc0*/  @!P1 STS [R7+0xb40], R34 ;  /* 0x000b402207009388 */ /* 0x0001e20000000800 */
[----:B------:R-:W-:-:S03]  /*1bd0*/  ISETP.NE.U32.AND P1, PT, R0, RZ, PT ;  /* 0x000000ff0000720c */ /* 0x000fc60003f25070 */
[----:B------:R0:W-:Y:S01]  /*1be0*/  @!P0 STS [R7+0xd80], R36 ;  /* 0x000d802407008388 */ /* 0x0001e20000000800 */
[----:B------:R-:W-:Y:S01]  /*1bf0*/  ISETP.NE.AND P0, PT, R37, RZ, PT ;  /* 0x000000ff2500720c */ /* 0x000fe20003f05270 */
[----:B------:R-:W-:-:S04]  /*1c00*/  @P3 VIADD R20, R20, 0x1 ;  /* 0x0000000114143836 */ /* 0x000fc80000000000 */
[----:B------:R-:W-:-:S04]  /*1c10*/  IMAD.MOV.U32 R6, RZ, RZ, R20 ;  /* 0x000000ffff067224 */ /* 0x000fc800078e0014 */
[----:B------:R-:W-:-:S04]  /*1c20*/  @!P2 IMAD.MOV R6, RZ, RZ, -R6 ;  /* 0x000000ffff06a224 */ /* 0x000fc800078e0a06 */
[----:B------:R-:W-:Y:S01]  /*1c30*/  @!P0 LOP3.LUT R6, RZ, R37, RZ, 0x33, !PT ;  /* 0x00000025ff068212 */ /* 0x000fe200078e33ff */
[----:B------:R-:W-:Y:S06]  /*1c40*/  @!P1 BRA `(.L_x_12) ;  /* 0x0000000000249947 */ /* 0x000fec0003800000 */
[----:B------:R-:W-:Y:S01]  /*1c50*/  IMAD.MOV.U32 R18, RZ, RZ, R32 ;  /* 0x000000ffff127224 */ /* 0x000fe200078e0020 */
[----:B0-----:R-:W-:Y:S01]  /*1c60*/  MOV R24, R14 ;  /* 0x0000000e00187202 */ /* 0x001fe20000000f00 */
[----:B------:R-:W-:Y:S01]  /*1c70*/  IMAD.MOV.U32 R19, RZ, RZ, R33 ;  /* 0x000000ffff137224 */ /* 0x000fe200078e0021 */
[----:B------:R-:W-:Y:S02]  /*1c80*/  MOV R23, R13 ;  /* 0x0000000d00177202 */ /* 0x000fe40000000f00 */
[----:B------:R-:W-:Y:S02]  /*1c90*/  MOV R22, 0x1cb0 ;  /* 0x00001cb000167802 */ /* 0x000fe40000000f00 */
[----:B------:R-:W-:Y:S05]  /*1ca0*/  CALL.REL.NOINC `($__internal_0_$__cuda_sm20_div_s64) ;  /* 0x0000003400a47944 */ /* 0x000fea0003c00000 */
[----:B------:R-:W-:Y:S02]  /*1cb0*/  MOV R46, R0 ;  /* 0x00000000002e7202 */ /* 0x000fe40000000f00 */
[----:B------:R-:W-:Y:S01]  /*1cc0*/  MOV R47, R27 ;  /* 0x0000001b002f7202 */ /* 0x000fe20000000f00 */
[----:B------:R-:W-:Y:S05]  /*1cd0*/  BRA `(.L_x_13) ;  /* 0x00000000004c7947 */ /* 0x000fea0003800000 */
.L_x_12:
[----:B0-----:R-:W0:Y:S01]  /*1ce0*/  I2F.U32.RP R15, R14 ;  /* 0x0000000e000f7306 */ /* 0x001e220000209000 */
        /* <DEDUP_REMOVED lines=18> */
.L_x_13:
[----:B------:R-:W-:Y:S05]  /*1e10*/  BSYNC B0 ;  /* 0x0000000000007941 */ /* 0x000fea0003800000 */
.L_x_11:
[----:B------:R-:W-:Y:S01]  /*1e20*/  BAR.SYNC.DEFER_BLOCKING 0x0 ;  /* 0x0000000000007b1d */ /* 0x000fe20000010000 */
[----:B------:R-:W-:Y:S01]  /*1e30*/  LEA.HI R15, R30, R35, RZ, 0x4 ;  /* 0x000000231e0f7211 */ /* 0x000fe200078f20ff */
[----:B------:R-:W-:Y:S01]  /*1e40*/  IMAD.MOV.U32 R42, RZ, RZ, -0x800000 ;  /* 0xff800000ff2a7424 */ /* 0x000fe200078e00ff */
[----:B------:R-:W-:Y:S01]  /*1e50*/  MOV R40, 0xff800000 ;  /* 0xff80000000287802 */ /* 0x000fe20000000f00 */
[----:B------:R-:W-:Y:S01]  /*1e60*/  IMAD.MOV.U32 R31, RZ, RZ, -0x800000 ;  /* 0xff800000ff1f7424 */ /* 0x000fe200078e00ff */
[----:B------:R-:W-:Y:S01]  /*1e70*/  LOP3.LUT R0, R15, 0xfffffff0, RZ, 0xc0, !PT ;  /* 0xfffffff00f007812 */ /* 0x000fe200078ec0ff */
[----:B------:R-:W-:Y:S01]  /*1e80*/  IMAD.MOV.U32 R38, RZ, RZ, -0x800000 ;  /* 0xff800000ff267424 */ /* 0x000fe200078e00ff */
[----:B------:R-:W-:Y:S01]  /*1e90*/  SHF.R.S32.HI R15, RZ, 0x4, R15 ;  /* 0x00000004ff0f7819 */ /* 0x000fe2000001140f */
[----:B------:R-:W-:Y:S01]  /*1ea0*/  IMAD.MOV.U32 R34, RZ, RZ, -0x800000 ;  /* 0xff800000ff227424 */ /* 0x000fe200078e00ff */
[----:B------:R-:W-:Y:S01]  /*1eb0*/  MOV R30, 0xff800000 ;  /* 0xff800000001e7802 */ /* 0x000fe20000000f00 */
[----:B------:R-:W-:Y:S01]  /*1ec0*/  IMAD.IADD R35, R35, 0x1, -R0 ;  /* 0x0000000123237824 */ /* 0x000fe200078e0a00 */
[----:B------:R-:W-:Y:S01]  /*1ed0*/  ULDC.U8 UR4, c[0x0][0x3d9] ;  /* 0x0000f64000047ab9 */ /* 0x000fe20000000000 */
[----:B------:R-:W-:Y:S01]  /*1ee0*/  IMAD.MOV.U32 R36, RZ, RZ, -0x800000 ;  /* 0xff800000ff247424 */ /* 0x000fe200078e00ff */
[----:B------:R-:W-:Y:S01]  /*1ef0*/  BSSY B1, `(.L_x_14) ;  /* 0x0000257000017945 */ /* 0x000fe20003800000 */
[----:B------:R-:W-:-:S02]  /*1f00*/  IMAD R10, R35, 0x24, R10 ;  /* 0x00000024230a7824 */ /* 0x000fc400078e020a */
[----:B------:R-:W-:-:S03]  /*1f10*/  IMAD.MOV.U32 R32, RZ, RZ, -0x800000 ;  /* 0xff800000ff207424 */ /* 0x000fc600078e00ff */
[----:B------:R-:W-:-:S05]  /*1f20*/  LEA R33, R15, R10, 0x2 ;  /* 0x0000000a0f217211 */ /* 0x000fca00078e10ff */
[----:B------:R-:W-:Y:S04]  /*1f30*/  @!P6 LDS R42, [R33] ;  /* 0x00000000212ae984 */ /* 0x000fe80000000800 */
[----:B------:R-:W0:Y:S04]  /*1f40*/  @!P6 LDS R31, [R33+0x240] ;  /* 0x00024000211fe984 */ /* 0x000e280000000800 */
[----:B------:R-:W1:Y:S04]  /*1f50*/  @!P6 LDS R38, [R33+0x480] ;  /* 0x000480002126e984 */ /* 0x000e680000000800 */
[----:B------:R-:W2:Y:S04]  /*1f60*/  @!P6 LDS R40, [R33+0x6c0] ;  /* 0x0006c0002128e984 */ /* 0x000ea80000000800 */
[----:B------:R-:W3:Y:S04]  /*1f70*/  @!P6 LDS R34, [R33+0x900] ;  /* 0x000900002122e984 */ /* 0x000ee80000000800 */
[----:B------:R-:W4:Y:S04]  /*1f80*/  @!P6 LDS R36, [R33+0xb40] ;  /* 0x000b40002124e984 */ /* 0x000f280000000800 */
[----:B------:R-:W5:Y:S04]  /*1f90*/  @!P6 LDS R30, [R33+0xd80] ;  /* 0x000d8000211ee984 */ /* 0x000f680000000800 */
[----:B------:R-:W5:Y:S01]  /*1fa0*/  @!P6 LDS R32, [R33+0xfc0] ;  /* 0x000fc0002120e984 */ /* 0x000f620000000800 */
[----:B0-----:R-:W-:-:S04]  /*1fb0*/  FMNMX.FTZ R7, R42, R31, !PT ;  /* 0x0000001f2a077209 */ /* 0x001fc80007810000 */
[----:B-1----:R-:W-:-:S04]  /*1fc0*/  FMNMX.FTZ R7, R7, R38, !PT ;  /* 0x0000002607077209 */ /* 0x002fc80007810000 */
[----:B--2---:R-:W-:-:S04]  /*1fd0*/  FMNMX.FTZ R7, R7, R40, !PT ;  /* 0x0000002807077209 */ /* 0x004fc80007810000 */
[----:B---3--:R-:W-:-:S04]  /*1fe0*/  FMNMX.FTZ R7, R7, R34, !PT ;  /* 0x0000002207077209 */ /* 0x008fc80007810000 */
[----:B----4-:R-:W-:-:S04]  /*1ff0*/  FMNMX.FTZ R7, R7, R36, !PT ;  /* 0x0000002407077209 */ /* 0x010fc80007810000 */
[----:B-----5:R-:W-:-:S04]  /*2000*/  FMNMX.FTZ R7, R7, R30, !PT ;  /* 0x0000001e07077209 */ /* 0x020fc80007810000 */
[----:B------:R-:W-:-:S05]  /*2010*/  FMNMX.FTZ R18, R7, R32, !PT ;  /* 0x0000002007127209 */ /* 0x000fca0007810000 */
[----:B------:R-:W0:Y:S02]  /*2020*/  SHFL.BFLY PT, R21, R18, 0x8, 0x1f ;  /* 0x0d001f0012157f89 */ /* 0x000e2400000e0000 */
[----:B0-----:R-:W-:-:S05]  /*2030*/  FMNMX.FTZ R21, R18, R21, !PT ;  /* 0x0000001512157209 */ /* 0x001fca0007810000 */
[----:B------:R-:W0:Y:S02]  /*2040*/  SHFL.BFLY PT, R10, R21, 0x4, 0x1f ;  /* 0x0c801f00150a7f89 */ /* 0x000e2400000e0000 */
[----:B0-----:R-:W-:-:S05]  /*2050*/  FMNMX.FTZ R10, R21, R10, !PT ;  /* 0x0000000a150a7209 */ /* 0x001fca0007810000 */
[----:B------:R-:W0:Y:S02]  /*2060*/  SHFL.BFLY PT, R19, R10, 0x2, 0x1f ;  /* 0x0c401f000a137f89 */ /* 0x000e2400000e0000 */
[----:B0-----:R-:W-:-:S05]  /*2070*/  FMNMX.FTZ R19, R10, R19, !PT ;  /* 0x000000130a137209 */ /* 0x001fca0007810000 */
[----:B------:R-:W0:Y:S02]  /*2080*/  SHFL.BFLY PT, R0, R19, 0x1, 0x1f ;  /* 0x0c201f0013007f89 */ /* 0x000e2400000e0000 */
[----:B0-----:R-:W-:-:S04]  /*2090*/  FMNMX.FTZ R0, R19, R0, !PT ;  /* 0x0000000013007209 */ /* 0x001fc80007810000 */
[----:B------:R-:W-:-:S04]  /*20a0*/  FSETP.NEU.FTZ.AND P0, PT, R0, -INF , PT ;  /* 0xff8000000000780b */ /* 0x000fc80003f1d000 */
[----:B------:R-:W-:Y:S02]  /*20b0*/  FSEL R7, R0, RZ, P0 ;  /* 0x000000ff00077208 */ /* 0x000fe40000000000 */
[----:B------:R-:W-:-:S03]  /*20c0*/  ISETP.GT.AND P0, PT, R3, RZ, PT ;  /* 0x000000ff0300720c */ /* 0x000fc60003f04270 */
[C---:B------:R-:W-:Y:S01]  /*20d0*/  FADD.FTZ R0, -R7.reuse, R42 ;  /* 0x0000002a07007221 */ /* 0x040fe20000010100 */
[C---:B------:R-:W-:Y:S01]  /*20e0*/  FADD.FTZ R23, -R7.reuse, R31 ;  /* 0x0000001f07177221 */ /* 0x040fe20000010100 */
[C---:B------:R-:W-:Y:S01]  /*20f0*/  FADD.FTZ R22, -R7.reuse, R38 ;  /* 0x0000002607167221 */ /* 0x040fe20000010100 */
[----:B------:R-:W-:Y:S01]  /*2100*/  FADD.FTZ R21, -R7, R40 ;  /* 0x0000002807157221 */ /* 0x000fe20000010100 */
[----:B------:R-:W-:Y:S01]  /*2110*/  FMUL.FTZ R0, R0, 1.4426950216293334961 ;  /* 0x3fb8aa3b00007820 */ /* 0x000fe20000410000 */
[----:B------:R-:W-:Y:S01]  /*2120*/  FMUL.FTZ R23, R23, 1.4426950216293334961 ;  /* 0x3fb8aa3b17177820 */ /* 0x000fe20000410000 */
[----:B------:R-:W-:Y:S01]  /*2130*/  FMUL.FTZ R22, R22, 1.4426950216293334961 ;  /* 0x3fb8aa3b16167820 */ /* 0x000fe20000410000 */
[----:B------:R-:W-:Y:S01]  /*2140*/  FMUL.FTZ R21, R21, 1.4426950216293334961 ;  /* 0x3fb8aa3b15157820 */ /* 0x000fe20000410000 */
[C---:B------:R-:W-:Y:S01]  /*2150*/  FADD.FTZ R20, -R7.reuse, R34 ;  /* 0x0000002207147221 */ /* 0x040fe20000010100 */
[C---:B------:R-:W-:Y:S01]  /*2160*/  FADD.FTZ R19, -R7.reuse, R36 ;  /* 0x0000002407137221 */ /* 0x040fe20000010100 */
[----:B------:R-:W-:Y:S01]  /*2170*/  MUFU.EX2 R0, R0 ;  /* 0x0000000000007308 */ /* 0x000fe20000000800 */
[----:B------:R-:W-:Y:S01]  /*2180*/  FADD.FTZ R18, -R7, R30 ;  /* 0x0000001e07127221 */ /* 0x000fe20000010100 */
[----:B------:R-:W-:Y:S01]  /*2190*/  FMUL.FTZ R20, R20, 1.4426950216293334961 ;  /* 0x3fb8aa3b14147820 */ /* 0x000fe20000410000 */
[----:B------:R-:W-:Y:S01]  /*21a0*/  FMUL.FTZ R19, R19, 1.4426950216293334961 ;  /* 0x3fb8aa3b13137820 */ /* 0x000fe20000410000 */
[----:B------:R-:W-:Y:S01]  /*21b0*/  FADD.FTZ R10, -R7, R32 ;  /* 0x00000020070a7221 */ /* 0x000fe20000010100 */
[----:B------:R-:W-:-:S03]  /*21c0*/  FMUL.FTZ R18, R18, 1.4426950216293334961 ;  /* 0x3fb8aa3b12127820 */ /* 0x000fc60000410000 */
[----:B------:R-:W0:Y:S01]  /*21d0*/  MUFU.EX2 R23, R23 ;  /* 0x0000001700177308 */ /* 0x000e220000000800 */
[----:B------:R-:W-:-:S07]  /*21e0*/  FMUL.FTZ R10, R10, 1.4426950216293334961 ;  /* 0x3fb8aa3b0a0a7820 */ /* 0x000fce0000410000 */
[----:B------:R-:W1:Y:S08]  /*21f0*/  MUFU.EX2 R22, R22 ;  /* 0x0000001600167308 */ /* 0x000e700000000800 */
[----:B------:R-:W2:Y:S01]  /*2200*/  MUFU.EX2 R21, R21 ;  /* 0x0000001500157308 */ /* 0x000ea20000000800 */
[----:B0-----:R-:W-:Y:S02]  /*2210*/  FADD.FTZ R23, R0, R23 ;  /* 0x0000001700177221 */ /* 0x001fe40000010000 */
[----:B------:R-:W0:Y:S05]  /*2220*/  LDC R0, c[0x0][0x270] ;  /* 0x00009c00ff007b82 */ /* 0x000e2a0000000800 */
[----:B------:R-:W3:Y:S01]  /*2230*/  MUFU.EX2 R20, R20 ;  /* 0x0000001400147308 */ /* 0x000ee20000000800 */
[----:B-1----:R-:W-:-:S07]  /*2240*/  FADD.FTZ R22, R23, R22 ;  /* 0x0000001617167221 */ /* 0x002fce0000010000 */
[----:B------:R-:W1:Y:S01]  /*2250*/  MUFU.EX2 R19, R19 ;  /* 0x0000001300137308 */ /* 0x000e620000000800 */
[----:B--2---:R-:W-:Y:S01]  /*2260*/  FADD.FTZ R21, R22, R21 ;  /* 0x0000001516157221 */ /* 0x004fe20000010000 */
[----:B------:R-:W-:-:S06]  /*2270*/  IABS R22, R3 ;  /* 0x0000000300167213 */ /* 0x000fcc0000000000 */
[----:B------:R-:W2:Y:S01]  /*2280*/  MUFU.EX2 R18, R18 ;  /* 0x0000001200127308 */ /* 0x000ea20000000800 */
[----:B---3--:R-:W-:Y:S01]  /*2290*/  FADD.FTZ R20, R21, R20 ;  /* 0x0000001415147221 */ /* 0x008fe20000010000 */
[----:B0-----:R-:W-:-:S06]  /*22a0*/  IABS R21, R0 ;  /* 0x0000000000157213 */ /* 0x001fcc0000000000 */
[----:B------:R-:W0:Y:S01]  /*22b0*/  MUFU.EX2 R10, R10 ;  /* 0x0000000a000a7308 */ /* 0x000e220000000800 */
[----:B-1----:R-:W-:-:S07]  /*22c0*/  FADD.FTZ R19, R20, R19 ;  /* 0x0000001314137221 */ /* 0x002fce0000010000 */
[----:B------:R-:W1:Y:S01]  /*22d0*/  I2F.U32.RP R23, R21 ;  /* 0x0000001500177306 */ /* 0x000e620000209000 */
[----:B--2---:R-:W-:-:S07]  /*22e0*/  FADD.FTZ R19, R19, R18 ;  /* 0x0000001213137221 */ /* 0x004fce0000010000 */
[----:B------:R-:W2:Y:S01]  /*22f0*/  I2F.RP R18, R22 ;  /* 0x0000001600127306 */ /* 0x000ea20000209400 */
[----:B0-----:R-:W-:-:S05]  /*2300*/  FADD.FTZ R20, R19, R10 ;  /* 0x0000000a13147221 */ /* 0x001fca0000010000 */
[----:B------:R-:W0:Y:S02]  /*2310*/  SHFL.BFLY PT, R19, R20, 0x8, 0x1f ;  /* 0x0d001f0014137f89 */ /* 0x000e2400000e0000 */
[----:B-1----:R-:W1:Y:S08]  /*2320*/  MUFU.RCP R44, R23 ;  /* 0x00000017002c7308 */ /* 0x002e700000001000 */
[----:B--2---:R-:W2:Y:S01]  /*2330*/  MUFU.RCP R18, R18 ;  /* 0x0000001200127308 */ /* 0x004ea20000001000 */
[----:B-1----:R-:W-:-:S02]  /*2340*/  IADD3 R44, R44, 0xffffffe, RZ ;  /* 0x0ffffffe2c2c7810 */ /* 0x002fc40007ffe0ff */
[----:B------:R-:W-:-:S05]  /*2350*/  IADD3 R23, R22, UR5, RZ ;  /* 0x0000000516177c10 */ /* 0x000fca000fffe0ff */
[----:B------:R1:W3:Y:S01]  /*2360*/  F2I.FTZ.U32.TRUNC.NTZ R45, R44 ;  /* 0x0000002c002d7305 */ /* 0x0002e2000021f000 */
[----:B0-----:R-:W-:Y:S01]  /*2370*/  FADD.FTZ R10, R20, R19 ;  /* 0x00000013140a7221 */ /* 0x001fe20000010000 */
[----:B--2---:R-:W-:Y:S01]  /*2380*/  VIADD R48, R18, 0xffffffe ;  /* 0x0ffffffe12307836 */ /* 0x004fe20000000000 */
[----:B------:R-:W-:-:S03]  /*2390*/  IABS R18, R3 ;  /* 0x0000000300127213 */ /* 0x000fc60000000000 */
[----:B------:R-:W0:Y:S02]  /*23a0*/  SHFL.BFLY PT, R27, R10, 0x4, 0x1f ;  /* 0x0c801f000a1b7f89 */ /* 0x000e2400000e0000 */
[----:B------:R-:W2:Y:S01]  /*23b0*/  F2I.FTZ.U32.TRUNC.NTZ R49, R48 ;  /* 0x0000003000317305 */ /* 0x000ea2000021f000 */
[----:B------:R-:W-:Y:S01]  /*23c0*/  IMAD.MOV R18, RZ, RZ, -R18 ;  /* 0x000000ffff127224 */ /* 0x000fe200078e0a12 */
[----:B-1----:R-:W-:Y:S01]  /*23d0*/  HFMA2.MMA R44, -RZ, RZ, 0, 0 ;  /* 0x00000000ff2c7435 */ /* 0x002fe200000001ff */
[----:B---3--:R-:W-:-:S04]  /*23e0*/  IMAD.MOV R20, RZ, RZ, -R45 ;  /* 0x000000ffff147224 */ /* 0x008fc800078e0a2d */
[----:B------:R-:W-:Y:S02]  /*23f0*/  IMAD R20, R20, R21, RZ ;  /* 0x0000001514147224 */ /* 0x000fe400078e02ff */
[----:B--2---:R-:W-:Y:S02]  /*2400*/  IMAD.MOV R19, RZ, RZ, -R49 ;  /* 0x000000ffff137224 */ /* 0x004fe400078e0a31 */
[----:B------:R-:W-:Y:S02]  /*2410*/  IMAD.MOV.U32 R48, RZ, RZ, RZ ;  /* 0x000000ffff307224 */ /* 0x000fe400078e00ff */
[----:B------:R-:W-:Y:S01]  /*2420*/  IMAD R26, R19, R22, RZ ;  /* 0x00000016131a7224 */ /* 0x000fe200078e02ff */
[----:B------:R-:W-:Y:S01]  /*2430*/  IABS R19, R23 ;  /* 0x0000001700137213 */ /* 0x000fe20000000000 */
[----:B------:R-:W-:-:S04]  /*2440*/  IMAD.HI.U32 R20, R45, R20, R44 ;  /* 0x000000142d147227 */ /* 0x000fc800078e002c */
[----:B0-----:R-:W-:Y:S01]  /*2450*/  FADD.FTZ R27, R10, R27 ;  /* 0x0000001b0a1b7221 */ /* 0x001fe20000010000 */
[----:B------:R-:W-:Y:S01]  /*2460*/  IABS R10, R0 ;  /* 0x00000000000a7213 */ /* 0x000fe20000000000 */
[----:B------:R-:W-:-:S03]  /*2470*/  IMAD.HI.U32 R26, R49, R26, R48 ;  /* 0x0000001a311a7227 */ /* 0x000fc600078e0030 */
[----:B------:R-:W0:Y:S01]  /*2480*/  SHFL.BFLY PT, R24, R27, 0x2, 0x1f ;  /* 0x0c401f001b187f89 */ /* 0x000e2200000e0000 */
[----:B------:R-:W-:Y:S02]  /*2490*/  IMAD.MOV R10, RZ, RZ, -R10 ;  /* 0x000000ffff0a7224 */ /* 0x000fe400078e0a0a */
[----:B------:R-:W-:-:S04]  /*24a0*/  IMAD.HI.U32 R26, R26, R19, RZ ;  /* 0x000000131a1a7227 */ /* 0x000fc800078e00ff */
[----:B------:R-:W-:-:S04]  /*24b0*/  IMAD.HI.U32 R20, R20, R19, RZ ;  /* 0x0000001314147227 */ /* 0x000fc800078e00ff */
[--C-:B------:R-:W-:Y:S02]  /*24c0*/  IMAD R29, R26, R18, R19.reuse ;  /* 0x000000121a1d7224 */ /* 0x100fe400078e0213 */
[----:B------:R-:W-:Y:S01]  /*24d0*/  IMAD R18, R20, R10, R19 ;  /* 0x0000000a14127224 */ /* 0x000fe200078e0213 */
[----:B------:R-:W-:Y:S01]  /*24e0*/  LOP3.LUT R19, R23, R22, RZ, 0x3c, !PT ;  /* 0x0000001617137212 */ /* 0x000fe200078e3cff */
[----:B------:R-:W1:Y:S01]  /*24f0*/  S2R R10, SR_TID.X ;  /* 0x00000000000a7919 */ /* 0x000e620000002100 */
[----:B------:R-:W-:Y:S02]  /*2500*/  ISETP.GT.U32.AND P4, PT, R22, R29, PT ;  /* 0x0000001d1600720c */ /* 0x000fe40003f84070 */
[----:B------:R-:W-:Y:S02]  /*2510*/  ISETP.GT.U32.AND P1, PT, R21, R18, PT ;  /* 0x000000121500720c */ /* 0x000fe40003f24070 */
[----:B------:R-:W-:Y:S02]  /*2520*/  LOP3.LUT R23, R23, R0, RZ, 0x3c, !PT ;  /* 0x0000000017177212 */ /* 0x000fe400078e3cff */
[----:B------:R-:W-:Y:S01]  /*2530*/  ISETP.GE.AND P3, PT, R19, RZ, PT ;  /* 0x000000ff1300720c */ /* 0x000fe20003f66270 */
[----:B0-----:R-:W-:Y:S01]  /*2540*/  FADD.FTZ R27, R27, R24 ;  /* 0x000000181b1b7221 */ /* 0x001fe20000010000 */
[----:B------:R-:W-:-:S04]  /*2550*/  LEA.HI.SX32 R19, R4, 0x1, 0x1 ;  /* 0x0000000104137811 */ /* 0x000fc800078f0aff */
[----:B------:R-:W0:Y:S01]  /*2560*/  SHFL.BFLY PT, R24, R27, 0x1, 0x1f ;  /* 0x0c201f001b187f89 */ /* 0x000e2200000e0000 */
[-C--:B------:R-:W-:Y:S02]  /*2570*/  @!P4 IADD3 R29, R29, -R22.reuse, RZ ;  /* 0x800000161d1dc210 */ /* 0x080fe40007ffe0ff */
[----:B------:R-:W-:Y:S01]  /*2580*/  @!P1 IMAD.IADD R18, R18, 0x1, -R21 ;  /* 0x0000000112129824 */ /* 0x000fe200078e0a15 */
[----:B------:R-:W-:Y:S01]  /*2590*/  @!P4 IADD3 R26, R26, 0x1, RZ ;  /* 0x000000011a1ac810 */ /* 0x000fe20007ffe0ff */
[----:B------:R-:W-:Y:S01]  /*25a0*/  @!P1 VIADD R20, R20, 0x1 ;  /* 0x0000000114149836 */ /* 0x000fe20000000000 */
[----:B------:R-:W-:Y:S02]  /*25b0*/  ISETP.GE.U32.AND P2, PT, R29, R22, PT ;  /* 0x000000161d00720c */ /* 0x000fe40003f46070 */
[----:B------:R-:W-:Y:S02]  /*25c0*/  ISETP.GE.U32.AND P5, PT, R18, R21, PT ;  /* 0x000000151200720c */ /* 0x000fe40003fa6070 */
[----:B------:R-:W2:Y:S01]  /*25d0*/  LDC R21, c[0x0][0x2c4] ;  /* 0x0000b100ff157b82 */ /* 0x000ea20000000800 */
[----:B------:R-:W-:-:S02]  /*25e0*/  ISETP.GT.AND P4, PT, R4, RZ, PT ;  /* 0x000000ff0400720c */ /* 0x000fc40003f84270 */
[----:B------:R-:W-:Y:S02]  /*25f0*/  LEA.HI.SX32 R18, R3, 0x1, 0x1 ;  /* 0x0000000103127811 */ /* 0x000fe400078f0aff */
[----:B------:R-:W-:-:S04]  /*2600*/  MOV R29, 0x7f800000 ;  /* 0x7f800000001d7802 */ /* 0x000fc80000000f00 */
[----:B------:R-:W-:Y:S02]  /*2610*/  @P2 IADD3 R26, R26, 0x1, RZ ;  /* 0x000000011a1a2810 */ /* 0x000fe40007ffe0ff */
[----:B------:R-:W-:Y:S01]  /*2620*/  @P5 VIADD R20, R20, 0x1 ;  /* 0x0000000114145836 */ /* 0x000fe20000000000 */
[----:B------:R-:W-:Y:S01]  /*2630*/  ISETP.GE.AND P2, PT, R23, RZ, PT ;  /* 0x000000ff1700720c */ /* 0x000fe20003f46270 */
[----:B0-----:R-:W-:Y:S01]  /*2640*/  FADD.FTZ R24, R27, R24 ;  /* 0x000000181b187221 */ /* 0x001fe20000010000 */
[----:B------:R-:W-:Y:S02]  /*2650*/  SHF.R.S32.HI R27, RZ, 0x1f, R3 ;  /* 0x0000001fff1b7819 */ /* 0x000fe40000011403 */
[----:B------:R-:W-:Y:S02]  /*2660*/  ISETP.NE.AND P5, PT, R3, RZ, PT ;  /* 0x000000ff0300720c */ /* 0x000fe40003fa5270 */
[----:B------:R-:W-:Y:S02]  /*2670*/  FSETP.NE.FTZ.AND P1, PT, R24, RZ, PT ;  /* 0x000000ff1800720b */ /* 0x000fe40003f35000 */
[----:B------:R-:W-:-:S02]  /*2680*/  SHF.R.S32.HI R23, RZ, 0x1f, R4 ;  /* 0x0000001fff177819 */ /* 0x000fc40000011404 */
[----:B------:R-:W-:Y:S02]  /*2690*/  @!P0 IADD3 R18, R27, RZ, RZ ;  /* 0x000000ff1b128210 */ /* 0x000fe40007ffe0ff */
[----:B------:R-:W-:Y:S01]  /*26a0*/  ISETP.NE.AND P0, PT, R0, RZ, PT ;  /* 0x000000ff0000720c */ /* 0x000fe20003f05270 */
[----:B------:R-:W-:Y:S01]  /*26b0*/  @!P4 IMAD.MOV R19, RZ, RZ, R23 ;  /* 0x000000ffff13c224 */ /* 0x000fe200078e0217 */
[----:B-1----:R-:W-:Y:S01]  /*26c0*/  LOP3.LUT P4, RZ, R10, 0xf, RZ, 0xc0, !PT ;  /* 0x0000000f0aff7812 */ /* 0x002fe2000788c0ff */
[----:B------:R-:W-:Y:S01]  /*26d0*/  @!P2 IMAD.MOV R20, RZ, RZ, -R20 ;  /* 0x000000ffff14a224 */ /* 0x000fe200078e0a14 */
[----:B------:R-:W-:Y:S02]  /*26e0*/  @!P3 IADD3 R26, -R26, RZ, RZ ;  /* 0x000000ff1a1ab210 */ /* 0x000fe40007ffe1ff */
[----:B------:R-:W-:Y:S01]  /*26f0*/  ISETP.GT.OR P4, PT, R10, 0x7f, P4 ;  /* 0x0000007f0a00780c */ /* 0x000fe20002784670 */
[----:B------:R-:W0:Y:S01]  /*2700*/  @P1 MUFU.LG2 R24, R24 ;  /* 0x0000001800181308 */ /* 0x000e220000000c00 */
[----:B------:R-:W-:-:S02]  /*2710*/  ISETP.NE.AND P3, PT, RZ, UR4, PT ;  /* 0x00000004ff007c0c */ /* 0x000fc4000bf65270 */
[----:B------:R-:W-:Y:S02]  /*2720*/  @!P5 LOP3.LUT R26, RZ, R22, RZ, 0x33, !PT ;  /* 0x00000016ff1ad212 */ /* 0x000fe400078e33ff */
[----:B--2---:R-:W-:Y:S02]  /*2730*/  SEL R21, R21, 0x1, !P3 ;  /* 0x0000000115157807 */ /* 0x004fe40005800000 */
[----:B------:R-:W-:Y:S02]  /*2740*/  ISETP.LT.U32.AND P2, PT, R8, R26, PT ;  /* 0x0000001a0800720c */ /* 0x000fe40003f41070 */
[----:B------:R-:W-:Y:S01]  /*2750*/  SHF.R.S32.HI R23, RZ, 0x1f, R26 ;  /* 0x0000001fff177819 */ /* 0x000fe2000001141a */
[----:B------:R-:W-:Y:S01]  /*2760*/  IMAD R6, R6, R21, RZ ;  /* 0x0000001506067224 */ /* 0x000fe200078e02ff */
[----:B------:R-:W-:Y:S02]  /*2770*/  @!P0 LOP3.LUT R20, RZ, R0, RZ, 0x33, !PT ;  /* 0x00000000ff148212 */ /* 0x000fe400078e33ff */
[----:B------:R-:W-:-:S03]  /*2780*/  ISETP.LT.AND.EX P2, PT, R9, R23, PT, P2 ;  /* 0x000000170900720c */ /* 0x000fc60003f41320 */
[----:B------:R-:W-:Y:S01]  /*2790*/  IMAD R21, R20, R21, RZ ;  /* 0x0000001514157224 */ /* 0x000fe200078e02ff */
[----:B------:R-:W-:Y:S01]  /*27a0*/  SEL R10, R8, R26, P2 ;  /* 0x0000001a080a7207 */ /* 0x000fe20001000000 */
[----:B0-----:R-:W-:Y:S01]  /*27b0*/  @P1 FFMA.FTZ R29, R24, 0.69314718246459960938, R7 ;  /* 0x3f317218181d1823 */ /* 0x001fe20000010007 */
[----:B------:R-:W-:Y:S01]  /*27c0*/  SEL R9, R9, R23, P2 ;  /* 0x0000001709097207 */ /* 0x000fe20001000000 */
[----:B------:R-:W-:Y:S02]  /*27d0*/  IMAD R7, R6, R19, RZ ;  /* 0x0000001306077224 */ /* 0x000fe400078e02ff */
[----:B------:R-:W-:Y:S01]  /*27e0*/  IMAD R8, R18, R21, RZ ;  /* 0x0000001512087224 */ /* 0x000fe200078e02ff */
[----:B------:R-:W-:Y:S06]  /*27f0*/  @P4 BRA `(.L_x_15) ;  /* 0x0000001c00184947 */ /* 0x000fec0003800000 */
[----:B------:R-:W-:Y:S01]  /*2800*/  ULDC.U8 UR4, c[0x0][0x3d8] ;  /* 0x0000f60000047ab9 */ /* 0x000fe20000000000 */
[C---:B------:R-:W-:Y:S02]  /*2810*/  IADD3 R44, P0, R15.reuse, UR7, RZ ;  /* 0x000000070f2c7c10 */ /* 0x040fe4000ff1e0ff */
[----:B------:R-:W-:Y:S02]  /*2820*/  ISETP.NE.AND P1, PT, RZ, UR4, PT ;  /* 0x00000004ff007c0c */ /* 0x000fe4000bf25270 */
[----:B------:R-:W-:-:S11]  /*2830*/  LEA.HI.X.SX32 R45, R15, UR6, 0x1, P0 ;  /* 0x000000060f2d7c11 */ /* 0x000fd600080f0eff */
[----:B------:R-:W-:Y:S05]  /*2840*/  @!P1 BRA `(.L_x_16) ;  /* 0x0000001800f49947 */ /* 0x000fea0003800000 */
[----:B------:R-:W-:Y:S02]  /*2850*/  ISETP.GE.U32.AND P1, PT, R44, R28, PT ;  /* 0x0000001c2c00720c */ /* 0x000fe40003f26070 */
[----:B------:R-:W-:Y:S02]  /*2860*/  ISETP.LT.U32.AND P0, PT, R0, 0x1, PT ;  /* 0x000000010000780c */ /* 0x000fe40003f01070 */
[----:B------:R-:W-:Y:S02]  /*2870*/  ISETP.GE.AND.EX P1, PT, R45, R5, PT, P1 ;  /* 0x000000052d00720c */ /* 0x000fe40003f26310 */
[----:B------:R-:W-:-:S04]  /*2880*/  SHF.R.S32.HI R18, RZ, 0x1f, R0 ;  /* 0x0000001fff127819 */ /* 0x000fc80000011400 */
[----:B------:R-:W-:-:S04]  /*2890*/  ISETP.LT.AND.EX P0, PT, R18, RZ, PT, P0 ;  /* 0x000000ff1200720c */ /* 0x000fc80003f01300 */
[----:B------:R-:W-:Y:S02]  /*28a0*/  SEL R6, R0, 0x1, P0 ;  /* 0x0000000100067807 */ /* 0x000fe40000000000 */
[----:B------:R-:W-:Y:S01]  /*28b0*/  SEL R5, R18, RZ, P0 ;  /* 0x000000ff12057207 */ /* 0x000fe20000000000 */
[----:B------:R-:W-:Y:S06]  /*28c0*/  @P1 BRA `(.L_x_15) ;  /* 0x0000001800e41947 */ /* 0x000fec0003800000 */
[----:B------:R-:W-:Y:S01]  /*28d0*/  IADD3 R0, P1, R6, 0x1, RZ ;  /* 0x0000000106007810 */ /* 0x000fe20007f3e0ff */
[----:B------:R-:W-:Y:S03]  /*28e0*/  BSSY B0, `(.L_x_17) ;  /* 0x0000036000007945 */ /* 0x000fe60003800000 */
[----:B------:R-:W-:Y:S01]  /*28f0*/  ISETP.GE.U32.AND P0, PT, R0, 0x3, PT ;  /* 0x000000030000780c */ /* 0x000fe20003f06070 */
[----:B------:R-:W-:-:S05]  /*2900*/  IMAD.X R0, RZ, RZ, R5, P1 ;  /* 0x000000ffff007224 */ /* 0x000fca00008e0605 */
[----:B------:R-:W-:-:S04]  /*2910*/  ISETP.GE.U32.AND.EX P0, PT, R0, RZ, PT, P0 ;  /* 0x000000ff0000720c */ /* 0x000fc80003f06100 */
[----:B------:R-:W-:Y:S02]  /*2920*/  SEL R18, R5, RZ, !P0 ;  /* 0x000000ff05127207 */ /* 0x000fe40004000000 */
[----:B------:R-:W-:-:S03]  /*2930*/  SEL R0, R6, RZ, !P0 ;  /* 0x000000ff06007207 */ /* 0x000fc60004000000 */
[-C--:B------:R-:W-:Y:S02]  /*2940*/  IMAD R19, R18, R25.reuse, RZ ;  /* 0x0000001912137224 */ /* 0x080fe400078e02ff */
[----:B------:R-:W-:-:S04]  /*2950*/  IMAD.WIDE.U32 R20, R0, R25, RZ ;  /* 0x0000001900147225 */ /* 0x000fc800078e00ff */
[----:B------:R-:W-:Y:S02]  /*2960*/  IMAD R19, R0, R2, R19 ;  /* 0x0000000200137224 */ /* 0x000fe400078e0213 */
[----:B------:R-:W-:-:S03]  /*2970*/  IMAD.WIDE.U32 R48, R20, R6, RZ ;  /* 0x0000000614307225 */ /* 0x000fc600078e00ff */
[----:B------:R-:W-:-:S05]  /*2980*/  IADD3 R19, R21, R19, RZ ;  /* 0x0000001315137210 */ /* 0x000fca0007ffe0ff */
[----:B------:R-:W-:-:S04]  /*2990*/  IMAD R0, R19, R6, RZ ;  /* 0x0000000613007224 */ /* 0x000fc800078e02ff */
[----:B------:R-:W-:-:S04]  /*29a0*/  IMAD R23, R5, R20, R0 ;  /* 0x0000001405177224 */ /* 0x000fc800078e0200 */
[----:B------:R-:W-:-:S05]  /*29b0*/  IMAD.IADD R23, R49, 0x1, R23 ;  /* 0x0000000131177824 */ /* 0x000fca00078e0217 */
[----:B------:R-:W-:-:S04]  /*29c0*/  LOP3.LUT R0, R45, R23, RZ, 0xfc, !PT ;  /* 0x000000172d007212 */ /* 0x000fc800078efcff */
[----:B------:R-:W-:-:S13]  /*29d0*/  ISETP.NE.U32.AND P0, PT, R0, RZ, PT ;  /* 0x000000ff0000720c */ /* 0x000fda0003f05070 */
[----:B------:R-:W-:Y:S05]  /*29e0*/  @!P0 BRA `(.L_x_18) ;  /* 0x00000000003c8947 */ /* 0x000fea0003800000 */
[----:B------:R-:W-:Y:S01]  /*29f0*/  IMAD.MOV.U32 R18, RZ, RZ, R44 ;  /* 0x000000ffff127224 */ /* 0x000fe200078e002c */
[----:B------:R-:W-:Y:S01]  /*2a00*/  MOV R19, R45 ;  /* 0x0000002d00137202 */ /* 0x000fe20000000f00 */
[----:B------:R-:W-:Y:S01]  /*2a10*/  IMAD.MOV.U32 R24, RZ, RZ, R48 ;  /* 0x000000ffff187224 */ /* 0x000fe200078e0030 */
[----:B------:R-:W-:Y:S02]  /*2a20*/  MOV R22, 0x2a40 ;  /* 0x00002a4000167802 */ /* 0x000fe40000000f00 */
[----:B------:R-:W-:Y:S05]  /*2a30*/  CALL.REL.NOINC `($__internal_0_$__cuda_sm20_div_s64) ;  /* 0x0000002800407944 */ /* 0x000fea0003c00000 */
[-C--:B------:R-:W-:Y:S02]  /*2a40*/  IADD3 R21, P0, RZ, -R0.reuse, RZ ;  /* 0x80000000ff157210 */ /* 0x080fe40007f1e0ff */
[----:B------:R-:W-:Y:S02]  /*2a50*/  MOV R54, R0 ;  /* 0x0000000000367202 */ /* 0x000fe40000000f00 */
[----:B------:R-:W-:Y:S01]  /*2a60*/  IADD3.X R19, RZ, ~R27, RZ, P0, !PT ;  /* 0x8000001bff137210 */ /* 0x000fe200007fe4ff */
[----:B------:R-:W-:Y:S01]  /*2a70*/  IMAD.WIDE.U32 R44, R48, R21, R44 ;  /* 0x00000015302c7225 */ /* 0x000fe200078e002c */
[----:B------:R-:W-:-:S03]  /*2a80*/  MOV R55, R27 ;  /* 0x0000001b00377202 */ /* 0x000fc60000000f00 */
[----:B------:R-:W-:-:S04]  /*2a90*/  IMAD R18, R19, R48, RZ ;  /* 0x0000003013127224 */ /* 0x000fc800078e02ff */
[----:B------:R-:W-:Y:S01]  /*2aa0*/  IMAD R19, R23, R21, R18 ;  /* 0x0000001517137224 */ /* 0x000fe200078e0212 */
[----:B------:R-:W-:-:S04]  /*2ab0*/  MOV R18, R44 ;  /* 0x0000002c00127202 */ /* 0x000fc80000000f00 */
[----:B------:R-:W-:Y:S01]  /*2ac0*/  IADD3 R19, R45, R19, RZ ;  /* 0x000000132d137210 */ /* 0x000fe20007ffe0ff */
[----:B------:R-:W-:Y:S05]  /*2ad0*/  BRA `(.L_x_19) ;  /* 0x0000000000587947 */ /* 0x000fea0003800000 */
.L_x_18:
[----:B------:R-:W0:Y:S01]  /*2ae0*/  I2F.U32.RP R20, R48 ;  /* 0x0000003000147306 */ /* 0x000e220000209000 */
[----:B------:R-:W-:Y:S01]  /*2af0*/  ISETP.NE.U32.AND P0, PT, R48, RZ, PT ;  /* 0x000000ff3000720c */ /* 0x000fe20003f05070 */
[----:B------:R-:W-:-:S06]  /*2b00*/  HFMA2.MMA R55, -RZ, RZ, 0, 0 ;  /* 0x00000000ff377435 */ /* 0x000fcc00000001ff */
[----:B0-----:R-:W0:Y:S02]  /*2b10*/  MUFU.RCP R18, R20 ;  /* 0x0000001400127308 */ /* 0x001e240000001000 */
[----:B0-----:R-:W-:-:S06]  /*2b20*/  IADD3 R18, R18, 0xffffffe, RZ ;  /* 0x0ffffffe12127810 */ /* 0x001fcc0007ffe0ff */
        /* <DEDUP_REMOVED lines=11> */
[----:B------:R-:W-:Y:S02]  /*2be0*/  ISETP.GE.U32.AND P1, PT, R19, R48, PT ;  /* 0x000000301300720c */ /* 0x000fe40003f26070 */
[----:B------:R-:W-:-:S11]  /*2bf0*/  MOV R19, RZ ;  /* 0x000000ff00137202 */ /* 0x000fd60000000f00 */
[----:B------:R-:W-:Y:S02]  /*2c00*/  @P1 IADD3 R54, R54, 0x1, RZ ;  /* 0x0000000136361810 */ /* 0x000fe40007ffe0ff */
[----:B------:R-:W-:-:S05]  /*2c10*/  @!P0 LOP3.LUT R54, RZ, R48, RZ, 0x33, !PT ;  /* 0x00000030ff368212 */ /* 0x000fca00078e33ff */
[----:B------:R-:W-:-:S04]  /*2c20*/  IMAD.MOV R21, RZ, RZ, -R54 ;  /* 0x000000ffff157224 */ /* 0x000fc800078e0a36 */
[----:B------:R-:W-:Y:S02]  /*2c30*/  IMAD R18, R48, R21, R44 ;  /* 0x0000001530127224 */ /* 0x000fe400078e022c */
.L_x_19:
[----:B------:R-:W-:Y:S05]  /*2c40*/  BSYNC B0 ;  /* 0x0000000000007941 */ /* 0x000fea0003800000 */
.L_x_17:
[----:B------:R-:W-:Y:S01]  /*2c50*/  LOP3.LUT R0, R19, R2, RZ, 0xfc, !PT ;  /* 0x0000000213007212 */ /* 0x000fe200078efcff */
[----:B------:R-:W-:Y:S03]  /*2c60*/  BSSY B0, `(.L_x_20) ;  /* 0x0000026000007945 */ /* 0x000fe60003800000 */
[----:B------:R-:W-:-:S13]  /*2c70*/  ISETP.NE.U32.AND P0, PT, R0, RZ, PT ;  /* 0x000000ff0000720c */ /* 0x000fda0003f05070 */
[----:B------:R-:W-:Y:S05]  /*2c80*/  @!P0 BRA `(.L_x_21) ;  /* 0x0000000000348947 */ /* 0x000fea0003800000 */
[----:B------:R-:W-:Y:S01]  /*2c90*/  IMAD.MOV.U32 R24, RZ, RZ, R25 ;  /* 0x000000ffff187224 */ /* 0x000fe200078e0019 */
[----:B------:R-:W-:Y:S02]  /*2ca0*/  MOV R23, R2 ;  /* 0x0000000200177202 */ /* 0x000fe40000000f00 */
        /* <DEDUP_REMOVED lines=8> */
[----:B------:R-:W-:-:S05]  /*2d30*/  IMAD R2, R2, R21, R20 ;  /* 0x0000001502027224 */ /* 0x000fca00078e0214 */
[----:B------:R-:W-:Y:S01]  /*2d40*/  IADD3 R2, R45, R2, RZ ;  /* 0x000000022d027210 */ /* 0x000fe20007ffe0ff */
[----:B------:R-:W-:Y:S05]  /*2d50*/  BRA `(.L_x_22) ;  /* 0x0000000000587947 */ /* 0x000fea0003800000 */
.L_x_21:
[----:B------:R-:W0:Y:S01]  /*2d60*/  I2F.U32.RP R2, R25 ;  /* 0x0000001900027306 */ /* 0x000e220000209000 */
[----:B------:R-:W-:Y:S01]  /*2d70*/  ISETP.NE.U32.AND P0, PT, R25, RZ, PT ;  /* 0x000000ff1900720c */ /* 0x000fe20003f05070 */
[----:B------:R-:W-:-:S06]  /*2d80*/  HFMA2.MMA R49, -RZ, RZ, 0, 0 ;  /* 0x00000000ff317435 */ /* 0x000fcc00000001ff */
[----:B0-----:R-:W0:Y:S02]  /*2d90*/  MUFU.RCP R20, R2 ;  /* 0x0000000200147308 */ /* 0x001e240000001000 */
[----:B0-----:R-:W-:Y:S02]  /*2da0*/  IADD3 R20, R20, 0xffffffe, RZ ;  /* 0x0ffffffe14147810 */ /* 0x001fe40007ffe0ff */
[----:B------:R-:W-:-:S04]  /*2db0*/  MOV R2, RZ ;  /* 0x000000ff00027202 */ /* 0x000fc80000000f00 */
        /* <DEDUP_REMOVED lines=13> */
[----:B------:R-:W-:-:S05]  /*2e90*/  @!P0 LOP3.LUT R48, RZ, R25, RZ, 0x33, !PT ;  /* 0x00000019ff308212 */ /* 0x000fca00078e33ff */
[----:B------:R-:W-:-:S04]  /*2ea0*/  IMAD.MOV R44, RZ, RZ, -R48 ;  /* 0x000000ffff2c7224 */ /* 0x000fc800078e0a30 */
[----:B------:R-:W-:Y:S02]  /*2eb0*/  IMAD R44, R25, R44, R18 ;  /* 0x0000002c192c7224 */ /* 0x000fe400078e0212 */
.L_x_22:
[----:B------:R-:W-:Y:S05]  /*2ec0*/  BSYNC B0 ;  /* 0x0000000000007941 */ /* 0x000fea0003800000 */
.L_x_20:
[----:B------:R-:W0:Y:S01]  /*2ed0*/  LDC R25, c[0x0][0x2c0] ;  /* 0x0000b000ff197b82 */ /* 0x000e220000000800 */
[----:B------:R-:W-:Y:S01]  /*2ee0*/  LOP3.LUT R0, R49, R5, RZ, 0xfc, !PT ;  /* 0x0000000531007212 */ /* 0x000fe200078efcff */
[----:B------:R-:W-:Y:S03]  /*2ef0*/  BSSY B0, `(.L_x_23) ;  /* 0x0000028000007945 */ /* 0x000fe60003800000 */
[----:B------:R-:W-:Y:S02]  /*2f00*/  ISETP.NE.U32.AND P0, PT, R0, RZ, PT ;  /* 0x000000ff0000720c */ /* 0x000fe40003f05070 */
[----:B0-----:R-:W-:-:S11]  /*2f10*/  SEL R25, R25, 0x1, P3 ;  /* 0x0000000119197807 */ /* 0x001fd60001800000 */
[----:B------:R-:W-:Y:S05]  /*2f20*/  @!P0 BRA `(.L_x_24) ;  /* 0x0000000000388947 */ /* 0x000fea0003800000 */
[----:B------:R-:W-:Y:S01]  /*2f30*/  IMAD.MOV.U32 R18, RZ, RZ, R48 ;  /* 0x000000ffff127224 */ /* 0x000fe200078e0030 */
[----:B------:R-:W-:Y:S01]  /*2f40*/  MOV R24, R6 ;  /* 0x0000000600187202 */ /* 0x000fe20000000f00 */
[----:B------:R-:W-:Y:S01]  /*2f50*/  IMAD.MOV.U32 R19, RZ, RZ, R49 ;  /* 0x000000ffff137224 */ /* 0x000fe200078e0031 */
[----:B------:R-:W-:Y:S02]  /*2f60*/  MOV R23, R5 ;  /* 0x0000000500177202 */ /* 0x000fe40000000f00 */
[----:B------:R-:W-:Y:S02]  /*2f70*/  MOV R22, 0x2f90 ;  /* 0x00002f9000167802 */ /* 0x000fe40000000f00 */
[----:B------:R-:W-:Y:S05]  /*2f80*/  CALL.REL.NOINC `($__internal_0_$__cuda_sm20_div_s64) ;  /* 0x0000002000ec7944 */ /* 0x000fea0003c00000 */
[-C--:B------:R-:W-:Y:S02]  /*2f90*/  IADD3 R18, P0, RZ, -R0.reuse, RZ ;  /* 0x80000000ff127210 */ /* 0x080fe40007f1e0ff */
[----:B------:R-:W-:Y:S02]  /*2fa0*/  MOV R26, R0 ;  /* 0x00000000001a7202 */ /* 0x000fe40000000f00 */
[----:B------:R-:W-:Y:S01]  /*2fb0*/  IADD3.X R19, RZ, ~R27, RZ, P0, !PT ;  /* 0x8000001bff137210 */ /* 0x000fe200007fe4ff */
[----:B------:R-:W-:-:S04]  /*2fc0*/  IMAD.WIDE.U32 R48, R6, R18, R48 ;  /* 0x0000001206307225 */ /* 0x000fc800078e0030 */
[----:B------:R-:W-:-:S04]  /*2fd0*/  IMAD R19, R19, R6, RZ ;  /* 0x0000000613137224 */ /* 0x000fc800078e02ff */
[----:B------:R-:W-:-:S05]  /*2fe0*/  IMAD R5, R5, R18, R19 ;  /* 0x0000001205057224 */ /* 0x000fca00078e0213 */
[----:B------:R-:W-:Y:S01]  /*2ff0*/  IADD3 R5, R49, R5, RZ ;  /* 0x0000000531057210 */ /* 0x000fe20007ffe0ff */
[----:B------:R-:W-:Y:S05]  /*3000*/  BRA `(.L_x_25) ;  /* 0x0000000000587947 */ /* 0x000fea0003800000 */
.L_x_24:
        /* <DEDUP_REMOVED lines=22> */
.L_x_25:
[----:B------:R-:W-:Y:S05]  /*3170*/  BSYNC B0 ;  /* 0x0000000000007941 */ /* 0x000fea0003800000 */
.L_x_23:
[-C--:B------:R-:W-:Y:S01]  /*3180*/  IMAD R19, R47, R17.reuse, RZ ;  /* 0x000000112f137224 */ /* 0x080fe200078e02ff */
[----:B------:R-:W-:Y:S01]  /*3190*/  ULDC.U8 UR10, c[0x0][0x3d9] ;  /* 0x0000f640000a7ab9 */ /* 0x000fe20000000000 */
[C---:B------:R-:W-:Y:S01]  /*31a0*/  IMAD.WIDE.U32 R52, R46.reuse, R17, RZ ;  /* 0x000000112e347225 */ /* 0x040fe200078e00ff */
[----:B------:R-:W-:Y:S01]  /*31b0*/  UISETP.NE.AND UP0, UPT, UR10, URZ, UPT ;  /* 0x0000003f0a00728c */ /* 0x000fe2000bf05270 */
[----:B------:R-:W-:Y:S01]  /*31c0*/  BSSY B0, `(.L_x_26) ;  /* 0x0000046000007945 */ /* 0x000fe20003800000 */
[----:B------:R-:W-:Y:S01]  /*31d0*/  ULDC.64 UR4, c[0x0][0x2c0] ;  /* 0x0000b00000047ab9 */ /* 0x000fe20000000a00 */
[----:B------:R-:W-:Y:S01]  /*31e0*/  IMAD R19, R46, R16, R19 ;  /* 0x000000102e137224 */ /* 0x000fe200078e0213 */
[----:B------:R-:W-:Y:S01]  /*31f0*/  UIMAD UR4, UR4, UR5, URZ ;  /* 0x00000005040472a4 */ /* 0x000fe2000f8e023f */
[----:B------:R-:W-:Y:S01]  /*3200*/  IMAD R2, R2, R25, RZ ;  /* 0x0000001902027224 */ /* 0x000fe200078e02ff */
[----:B------:R-:W-:Y:S02]  /*3210*/  USEL UR5, UR5, 0x1, !UP0 ;  /* 0x0000000105057887 */ /* 0x000fe4000c000000 */
[----:B------:R-:W-:Y:S01]  /*3220*/  IADD3 R19, R53, R19, RZ ;  /* 0x0000001335137210 */ /* 0x000fe20007ffe0ff */
[----:B------:R-:W-:Y:S01]  /*3230*/  USHF.R.S32.HI UR11, URZ, 0x1f, UR4 ;  /* 0x0000001f3f0b7899 */ /* 0x000fe20008011404 */
[----:B------:R-:W-:Y:S01]  /*3240*/  IMAD R21, R5, UR4, RZ ;  /* 0x0000000405157c24 */ /* 0x000fe2000f8e02ff */
[----:B------:R-:W-:Y:S01]  /*3250*/  USHF.R.S32.HI UR10, URZ, 0x1f, UR5 ;  /* 0x0000001f3f0a7899 */ /* 0x000fe20008011405 */
[----:B------:R-:W-:-:S02]  /*3260*/  IMAD R5, R27, UR5, RZ ;  /* 0x000000051b057c24 */ /* 0x000fc4000f8e02ff */
[----:B------:R-:W-:Y:S01]  /*3270*/  IMAD R0, R19, R14, RZ ;  /* 0x0000000e13007224 */ /* 0x000fe200078e02ff */
[----:B------:R-:W-:Y:S01]  /*3280*/  SHF.R.S32.HI R19, RZ, 0x1f, R25 ;  /* 0x0000001fff137819 */ /* 0x000fe20000011419 */
[----:B------:R-:W-:Y:S02]  /*3290*/  IMAD R21, R48, UR11, R21 ;  /* 0x0000000b30157c24 */ /* 0x000fe4000f8e0215 */
[----:B------:R-:W-:Y:S02]  /*32a0*/  IMAD R23, R13, R52, R0 ;  /* 0x000000340d177224 */ /* 0x000fe400078e0200 */
[----:B------:R-:W-:-:S04]  /*32b0*/  IMAD.WIDE.U32 R52, R52, R14, RZ ;  /* 0x0000000e34347225 */ /* 0x000fc800078e00ff */
[----:B------:R-:W-:Y:S01]  /*32c0*/  IMAD R19, R19, R44, R2 ;  /* 0x0000002c13137224 */ /* 0x000fe200078e0202 */
[----:B------:R-:W-:Y:S01]  /*32d0*/  IADD3 R23, R53, R23, RZ ;  /* 0x0000001735177210 */ /* 0x000fe20007ffe0ff */
[----:B------:R-:W-:-:S03]  /*32e0*/  IMAD.WIDE.U32 R44, R44, R25, RZ ;  /* 0x000000192c2c7225 */ /* 0x000fc600078e00ff */
[----:B------:R-:W-:Y:S01]  /*32f0*/  LOP3.LUT R0, R55, R23, RZ, 0xfc, !PT ;  /* 0x0000001737007212 */ /* 0x000fe200078efcff */
[----:B------:R-:W-:Y:S01]  /*3300*/  IMAD.WIDE.U32 R48, R48, UR4, RZ ;  /* 0x0000000430307c25 */ /* 0x000fe2000f8e00ff */
[----:B------:R-:W-:Y:S02]  /*3310*/  IADD3 R2, R45, R19, RZ ;  /* 0x000000132d027210 */ /* 0x000fe40007ffe0ff */
[----:B------:R-:W-:Y:S01]  /*3320*/  ISETP.NE.U32.AND P0, PT, R0, RZ, PT ;  /* 0x000000ff0000720c */ /* 0x000fe20003f05070 */
[C---:B------:R-:W-:Y:S01]  /*3330*/  IMAD R5, R26.reuse, UR10, R5 ;  /* 0x0000000a1a057c24 */ /* 0x040fe2000f8e0205 */
[----:B------:R-:W-:Y:S01]  /*3340*/  IADD3 R6, R49, R21, RZ ;  /* 0x0000001531067210 */ /* 0x000fe20007ffe0ff */
[----:B------:R-:W-:-:S04]  /*3350*/  IMAD.WIDE.U32 R46, R26, UR5, RZ ;  /* 0x000000051a2e7c25 */ /* 0x000fc8000f8e00ff */
[----:B------:R-:W-:Y:S01]  /*3360*/  IMAD R4, R4, UR4, RZ ;  /* 0x0000000404047c24 */ /* 0x000fe2000f8e02ff */
[----:B------:R-:W-:Y:S01]  /*3370*/  IADD3 R5, R47, R5, RZ ;  /* 0x000000052f057210 */ /* 0x000fe20007ffe0ff */
[----:B------:R-:W-:-:S04]  /*3380*/  IMAD R3, R3, UR4, RZ ;  /* 0x0000000403037c24 */ /* 0x000fc8000f8e02ff */
[----:B------:R-:W-:Y:S05]  /*3390*/  @!P0 BRA `(.L_x_27) ;  /* 0x0000000000448947 */ /* 0x000fea0003800000 */
[----:B------:R-:W-:Y:S01]  /*33a0*/  IMAD.MOV.U32 R18, RZ, RZ, R54 ;  /* 0x000000ffff127224 */ /* 0x000fe200078e0036 */
[----:B------:R-:W-:Y:S01]  /*33b0*/  MOV R19, R55 ;  /* 0x0000003700137202 */ /* 0x000fe20000000f00 */
[----:B------:R-:W-:Y:S01]  /*33c0*/  IMAD.MOV.U32 R24, RZ, RZ, R52 ;  /* 0x000000ffff187224 */ /* 0x000fe200078e0034 */
[----:B------:R-:W-:Y:S02]  /*33d0*/  MOV R22, 0x33f0 ;  /* 0x000033f000167802 */ /* 0x000fe40000000f00 */
[----:B------:R-:W-:Y:S05]  /*33e0*/  CALL.REL.NOINC `($__internal_0_$__cuda_sm20_div_s64) ;  /* 0x0000001c00d47944 */ /* 0x000fea0003c00000 */
[----:B------:R-:W-:Y:S01]  /*33f0*/  IADD3 R18, P0, RZ, -R0, RZ ;  /* 0x80000000ff127210 */ /* 0x000fe20007f1e0ff */
[----:B------:R-:W-:Y:S01]  /*3400*/  IMAD.MOV.U32 R21, RZ, RZ, R55 ;  /* 0x000000ffff157224 */ /* 0x000fe200078e0037 */
[----:B------:R-:W-:Y:S02]  /*3410*/  MOV R20, R54 ;  /* 0x0000003600147202 */ /* 0x000fe40000000f00 */
[-C--:B------:R-:W-:Y:S02]  /*3420*/  IADD3.X R19, RZ, ~R27.reuse, RZ, P0, !PT ;  /* 0x8000001bff137210 */ /* 0x080fe400007fe4ff */
[----:B------:R-:W-:Y:S02]  /*3430*/  MOV R54, R0 ;  /* 0x0000000000367202 */ /* 0x000fe40000000f00 */
[----:B------:R-:W-:Y:S01]  /*3440*/  MOV R55, R27 ;  /* 0x0000001b00377202 */ /* 0x000fe20000000f00 */
[-C--:B------:R-:W-:Y:S02]  /*3450*/  IMAD R19, R19, R52.reuse, RZ ;  /* 0x0000003413137224 */ /* 0x080fe400078e02ff */
[----:B------:R-:W-:-:S04]  /*3460*/  IMAD.WIDE.U32 R52, R18, R52, R20 ;  /* 0x0000003412347225 */ /* 0x000fc800078e0014 */
[----:B------:R-:W-:Y:S01]  /*3470*/  IMAD R19, R23, R18, R19 ;  /* 0x0000001217137224 */ /* 0x000fe200078e0213 */
[----:B------:R-:W-:-:S03]  /*3480*/  MOV R18, R52 ;  /* 0x0000003400127202 */ /* 0x000fc60000000f00 */
[----:B------:R-:W-:Y:S01]  /*3490*/  IMAD.IADD R19, R53, 0x1, R19 ;  /* 0x0000000135137824 */ /* 0x000fe200078e0213 */
[----:B------:R-:W-:Y:S05]  /*34a0*/  BRA `(.L_x_28) ;  /* 0x00000000005c7947 */ /* 0x000fea0003800000 */
.L_x_27:
[----:B------:R-:W0:Y:S01]  /*34b0*/  I2F.U32.RP R20, R52 ;  /* 0x0000003400147306 */ /* 0x000e220000209000 */
[----:B------:R-:W-:Y:S01]  /*34c0*/  ISETP.NE.U32.AND P0, PT, R52, RZ, PT ;  /* 0x000000ff3400720c */ /* 0x000fe20003f05070 */
[----:B------:R-:W-:-:S06]  /*34d0*/  IMAD.MOV.U32 R55, RZ, RZ, RZ ;  /* 0x000000ffff377224 */ /* 0x000fcc00078e00ff */
[----:B0-----:R-:W0:Y:S02]  /*34e0*/  MUFU.RCP R18, R20 ;  /* 0x0000001400127308 */ /* 0x001e240000001000 */
[----:B0-----:R-:W-:-:S06]  /*34f0*/  IADD3 R18, R18, 0xffffffe, RZ ;  /* 0x0ffffffe12127810 */ /* 0x001fcc0007ffe0ff */
        /* <DEDUP_REMOVED lines=11> */
[----:B------:R-:W-:Y:S01]  /*35b0*/  ISETP.GE.U32.AND P1, PT, R19, R52, PT ;  /* 0x000000341300720c */ /* 0x000fe20003f26070 */
[----:B------:R-:W-:-:S12]  /*35c0*/  IMAD.MOV.U32 R19, RZ, RZ, RZ ;  /* 0x000000ffff137224 */ /* 0x000fd800078e00ff */
[----:B------:R-:W-:Y:S01]  /*35d0*/  @P1 VIADD R0, R0, 0x1 ;  /* 0x0000000100001836 */ /* 0x000fe20000000000 */
[----:B------:R-:W-:-:S04]  /*35e0*/  @!P0 LOP3.LUT R0, RZ, R52, RZ, 0x33, !PT ;  /* 0x00000034ff008212 */ /* 0x000fc800078e33ff */
[----:B------:R-:W-:-:S05]  /*35f0*/  IADD3 R21, -R0, RZ, RZ ;  /* 0x000000ff00157210 */ /* 0x000fca0007ffe1ff */
[----:B------:R-:W-:Y:S01]  /*3600*/  IMAD R18, R52, R21, R54 ;  /* 0x0000001534127224 */ /* 0x000fe200078e0236 */
[----:B------:R-:W-:Y:S02]  /*3610*/  MOV R54, R0 ;  /* 0x0000000000367202 */ /* 0x000fe40000000f00 */
.L_x_28:
[----:B------:R-:W-:Y:S05]  /*3620*/  BSYNC B0 ;  /* 0x0000000000007941 */ /* 0x000fea0003800000 */
.L_x_26:
        /* <DEDUP_REMOVED lines=17> */
.L_x_30:
[----:B------:R-:W0:Y:S01]  /*3740*/  I2F.U32.RP R20, R17 ;  /* 0x0000001100147306 */ /* 0x000e220000209000 */
[----:B------:R-:W-:Y:S01]  /*3750*/  HFMA2.MMA R22, -RZ, RZ, 0, 0 ;  /* 0x00000000ff167435 */ /* 0x000fe200000001ff */
[----:B------:R-:W-:Y:S01]  /*3760*/  ISETP.NE.U32.AND P0, PT, R17, RZ, PT ;  /* 0x000000ff1100720c */ /* 0x000fe20003f05070 */
[----:B------:R-:W-:-:S05]  /*3770*/  HFMA2.MMA R57, -RZ, RZ, 0, 0 ;  /* 0x00000000ff397435 */ /* 0x000fca00000001ff */
[----:B0-----:R-:W0:Y:S02]  /*3780*/  MUFU.RCP R16, R20 ;  /* 0x0000001400107308 */ /* 0x001e240000001000 */
[----:B0-----:R-:W-:-:S06]  /*3790*/  IADD3 R16, R16, 0xffffffe, RZ ;  /* 0x0ffffffe10107810 */ /* 0x001fcc0007ffe0ff */
[----:B------:R-:W0:Y:S02]  /*37a0*/  F2I.FTZ.U32.TRUNC.NTZ R23, R16 ;  /* 0x0000001000177305 */ /* 0x000e24000021f000 */
[----:B0-----:R-:W-:Y:S01]  /*37b0*/  IMAD.MOV R0, RZ, RZ, -R23 ;  /* 0x000000ffff007224 */ /* 0x001fe200078e0a17 */
[----:B------:R-:W-:-:S03]  /*37c0*/  MOV R16, RZ ;  /* 0x000000ff00107202 */ /* 0x000fc60000000f00 */
[----:B------:R-:W-:-:S04]  /*37d0*/  IMAD R0, R0, R17, RZ ;  /* 0x0000001100007224 */ /* 0x000fc800078e02ff */
        /* <DEDUP_REMOVED lines=12> */
.L_x_31:
[----:B------:R-:W-:Y:S05]  /*38a0*/  BSYNC B0 ;  /* 0x0000000000007941 */ /* 0x000fea0003800000 */
.L_x_29:
[----:B------:R-:W-:Y:S01]  /*38b0*/  LOP3.LUT R0, R57, R13, RZ, 0xfc, !PT ;  /* 0x0000000d39007212 */ /* 0x000fe200078efcff */
[----:B------:R-:W-:Y:S03]  /*38c0*/  BSSY B0, `(.L_x_32) ;  /* 0x000002b000007945 */ /* 0x000fe60003800000 */
        /* <DEDUP_REMOVED lines=8> */
[----:B------:R-:W-:Y:S01]  /*3950*/  IADD3 R18, P0, RZ, -R0, RZ ;  /* 0x80000000ff127210 */ /* 0x000fe20007f1e0ff */
[----:B------:R-:W-:Y:S01]  /*3960*/  IMAD.MOV.U32 R26, RZ, RZ, R0 ;  /* 0x000000ffff1a7224 */ /* 0x000fe200078e0000 */
[----:B------:R-:W-:Y:S02]  /*3970*/  MOV R20, R56 ;  /* 0x0000003800147202 */ /* 0x000fe40000000f00 */
[----:B------:R-:W-:Y:S02]  /*3980*/  IADD3.X R17, RZ, ~R27, RZ, P0, !PT ;  /* 0x8000001bff117210 */ /* 0x000fe400007fe4ff */
[----:B------:R-:W-:-:S03]  /*3990*/  MOV R21, R57 ;  /* 0x0000003900157202 */ /* 0x000fc60000000f00 */
[----:B------:R-:W-:Y:S02]  /*39a0*/  IMAD R17, R17, R14, RZ ;  /* 0x0000000e11117224 */ /* 0x000fe400078e02ff */
[----:B------:R-:W-:-:S04]  /*39b0*/  IMAD.WIDE.U32 R20, R14, R18, R20 ;  /* 0x000000120e147225 */ /* 0x000fc800078e0014 */
[----:B------:R-:W-:Y:S02]  /*39c0*/  IMAD R13, R13, R18, R17 ;  /* 0x000000120d0d7224 */ /* 0x000fe400078e0211 */
[----:B------:R-:W-:-:S03]  /*39d0*/  IMAD.MOV.U32 R14, RZ, RZ, R20 ;  /* 0x000000ffff0e7224 */ /* 0x000fc600078e0014 */
[----:B------:R-:W-:Y:S01]  /*39e0*/  IADD3 R13, R21, R13, RZ ;  /* 0x0000000d150d7210 */ /* 0x000fe20007ffe0ff */
[----:B------:R-:W-:Y:S05]  /*39f0*/  BRA `(.L_x_34) ;  /* 0x00000000005c7947 */ /* 0x000fea0003800000 */
.L_x_33:
[----:B------:R-:W0:Y:S01]  /*3a00*/  I2F.U32.RP R18, R14 ;  /* 0x0000000e00127306 */ /* 0x000e220000209000 */
[----:B------:R-:W-:Y:S01]  /*3a10*/  IMAD.MOV.U32 R20, RZ, RZ, RZ ;  /* 0x000000ffff147224 */ /* 0x000fe200078e00ff */
[----:B------:R-:W-:Y:S01]  /*3a20*/  ISETP.NE.U32.AND P0, PT, R14, RZ, PT ;  /* 0x000000ff0e00720c */ /* 0x000fe20003f05070 */
[----:B------:R-:W-:-:S05]  /*3a30*/  IMAD.MOV.U32 R27, RZ, RZ, RZ ;  /* 0x000000ffff1b7224 */ /* 0x000fca00078e00ff */
[----:B0-----:R-:W0:Y:S02]  /*3a40*/  MUFU.RCP R17, R18 ;  /* 0x0000001200117308 */ /* 0x001e240000001000 */
[----:B0-----:R-:W-:-:S06]  /*3a50*/  IADD3 R17, R17, 0xffffffe, RZ ;  /* 0x0ffffffe11117810 */ /* 0x001fcc0007ffe0ff */
[----:B------:R-:W0:Y:S02]  /*3a60*/  F2I.FTZ.U32.TRUNC.NTZ R21, R17 ;  /* 0x0000001100157305 */ /* 0x000e24000021f000 */
[----:B0-----:R-:W-:-:S05]  /*3a70*/  IADD3 R0, RZ, -R21, RZ ;  /* 0x80000015ff007210 */ /* 0x001fca0007ffe0ff */
        /* <DEDUP_REMOVED lines=12> */
[----:B------:R-:W-:Y:S02]  /*3b40*/  IADD3 R17, -R0, RZ, RZ ;  /* 0x000000ff00117210 */ /* 0x000fe40007ffe1ff */
[----:B------:R-:W-:-:S03]  /*3b50*/  MOV R26, R0 ;  /* 0x00000000001a7202 */ /* 0x000fc60000000f00 */
[----:B------:R-:W-:Y:S02]  /*3b60*/  IMAD R14, R14, R17, R56 ;  /* 0x000000110e0e7224 */ /* 0x000fe400078e0238 */
.L_x_34:
[----:B------:R-:W-:Y:S05]  /*3b70*/  BSYNC B0 ;  /* 0x0000000000007941 */ /* 0x000fea0003800000 */
.L_x_32:
[----:B------:R-:W-:Y:S01]  /*3b80*/  SHF.R.S32.HI R17, RZ, 0x1f, R7 ;  /* 0x0000001fff117819 */ /* 0x000fe20000011407 */
[-C--:B------:R-:W-:Y:S01]  /*3b90*/  IMAD R0, R27, R7.reuse, RZ ;  /* 0x000000071b007224 */ /* 0x080fe200078e02ff */
[----:B------:R-:W-:Y:S01]  /*3ba0*/  ULDC UR4, c[0x0][0x2c4] ;  /* 0x0000b10000047ab9 */ /* 0x000fe20000000800 */
[----:B------:R-:W-:Y:S01]  /*3bb0*/  IMAD.WIDE.U32 R56, R26, R7, RZ ;  /* 0x000000071a387225 */ /* 0x000fe200078e00ff */
[----:B------:R-:W-:Y:S01]  /*3bc0*/  SHF.R.S32.HI R21, RZ, 0x1f, R4 ;  /* 0x0000001fff157819 */ /* 0x000fe20000011404 */
[----:B------:R-:W-:Y:S02]  /*3bd0*/  BSSY B0, `(.L_x_35) ;  /* 0x0000039000007945 */ /* 0x000fe40003800000 */
[----:B------:R-:W-:Y:S01]  /*3be0*/  IMAD R7, R17, R26, R0 ;  /* 0x0000001a11077224 */ /* 0x000fe200078e0200 */
[----:B------:R-:W-:Y:S01]  /*3bf0*/  LOP3.LUT R17, R55, R11, RZ, 0xfc, !PT ;  /* 0x0000000b37117212 */ /* 0x000fe200078efcff */
[----:B------:R-:W-:Y:S02]  /*3c00*/  IMAD R53, R25, UR4, RZ ;  /* 0x0000000419357c24 */ /* 0x000fe4000f8e02ff */
[----:B------:R-:W-:Y:S01]  /*3c10*/  IMAD R13, R13, R4, RZ ;  /* 0x000000040d0d7224 */ /* 0x000fe200078e02ff */
[----:B------:R-:W-:Y:S01]  /*3c20*/  ISETP.NE.U32.AND P0, PT, R17, RZ, PT ;  /* 0x000000ff1100720c */ /* 0x000fe20003f05070 */
[----:B------:R-:W-:Y:S01]  /*3c30*/  IMAD R0, R16, R53, RZ ;  /* 0x0000003510007224 */ /* 0x000fe200078e02ff */
[----:B------:R-:W-:Y:S01]  /*3c40*/  SHF.R.S32.HI R19, RZ, 0x1f, R53 ;  /* 0x0000001fff137819 */ /* 0x000fe20000011435 */
[----:B------:R-:W-:Y:S01]  /*3c50*/  IMAD R13, R21, R14, R13 ;  /* 0x0000000e150d7224 */ /* 0x000fe200078e020d */
[----:B------:R-:W-:Y:S01]  /*3c60*/  IADD3 R7, R57, R7, RZ ;  /* 0x0000000739077210 */ /* 0x000fe20007ffe0ff */
[----:B------:R-:W-:-:S04]  /*3c70*/  IMAD.WIDE.U32 R16, R14, R4, RZ ;  /* 0x000000040e107225 */ /* 0x000fc800078e00ff */
[----:B------:R-:W-:Y:S01]  /*3c80*/  IMAD R19, R19, R52, R0 ;  /* 0x0000003413137224 */ /* 0x000fe200078e0200 */
[----:B------:R-:W-:Y:S01]  /*3c90*/  IADD3 R13, R17, R13, RZ ;  /* 0x0000000d110d7210 */ /* 0x000fe20007ffe0ff */
[----:B------:R-:W-:-:S05]  /*3ca0*/  IMAD.WIDE.U32 R52, R52, R53, RZ ;  /* 0x0000003534347225 */ /* 0x000fca00078e00ff */
[----:B------:R-:W-:Y:S01]  /*3cb0*/  IADD3 R4, R53, R19, RZ ;  /* 0x0000001335047210 */ /* 0x000fe20007ffe0ff */
[----:B------:R-:W-:Y:S06]  /*3cc0*/  @!P0 BRA `(.L_x_36) ;  /* 0x0000000000488947 */ /* 0x000fec0003800000 */
        /* <DEDUP_REMOVED lines=9> */
[-C--:B------:R-:W-:Y:S02]  /*3d60*/  IADD3.X R19, RZ, ~R27.reuse, RZ, P0, !PT ;  /* 0x8000001bff137210 */ /* 0x080fe400007fe4ff */
[----:B------:R-:W-:Y:S01]  /*3d70*/  MOV R54, R0 ;  /* 0x0000000000367202 */ /* 0x000fe20000000f00 */
[----:B------:R-:W-:Y:S01]  /*3d80*/  IMAD.WIDE.U32 R20, R12, R14, R20 ;  /* 0x0000000e0c147225 */ /* 0x000fe200078e0014 */
[----:B------:R-:W-:-:S03]  /*3d90*/  MOV R55, R27 ;  /* 0x0000001b00377202 */ /* 0x000fc60000000f00 */
[----:B------:R-:W-:Y:S01]  /*3da0*/  IMAD R19, R19, R12, RZ ;  /* 0x0000000c13137224 */ /* 0x000fe200078e02ff */
[----:B------:R-:W-:-:S03]  /*3db0*/  MOV R12, R20 ;  /* 0x00000014000c7202 */ /* 0x000fc60000000f00 */
[----:B------:R-:W-:-:S04]  /*3dc0*/  IMAD R11, R11, R14, R19 ;  /* 0x0000000e0b0b7224 */ /* 0x000fc800078e0213 */
[----:B------:R-:W-:Y:S01]  /*3dd0*/  IMAD.IADD R11, R21, 0x1, R11 ;  /* 0x00000001150b7824 */ /* 0x000fe200078e020b */
[----:B------:R-:W-:Y:S05]  /*3de0*/  BRA `(.L_x_37) ;  /* 0x00000000005c7947 */ /* 0x000fea0003800000 */
.L_x_36:
        /* <DEDUP_REMOVED lines=23> */
.L_x_37:
[----:B------:R-:W-:Y:S05]  /*3f60*/  BSYNC B0 ;  /* 0x0000000000007941 */ /* 0x000fea0003800000 */
.L_x_35:
[----:B------:R-:W-:Y:S01]  /*3f70*/  ULDC UR5, c[0x0][0x270] ;  /* 0x00009c0000057ab9 */ /* 0x000fe20000000800 */
[----:B------:R-:W-:Y:S01]  /*3f80*/  ULDC UR4, c[0x0][0x2c4] ;  /* 0x0000b10000047ab9 */ /* 0x000fe20000000800 */
[----:B------:R-:W-:Y:S01]  /*3f90*/  LOP3.LUT R0, R55, R9, RZ, 0xfc, !PT ;  /* 0x0000000937007212 */ /* 0x000fe200078efcff */
[----:B------:R-:W-:Y:S01]  /*3fa0*/  UIMAD UR4, UR5, UR4, URZ ;  /* 0x00000004050472a4 */ /* 0x000fe2000f8e023f */
[----:B------:R-:W-:Y:S02]  /*3fb0*/  BSSY B0, `(.L_x_38) ;  /* 0x0000031000007945 */ /* 0x000fe40003800000 */
[----:B------:R-:W-:-:S03]  /*3fc0*/  ISETP.NE.U32.AND P0, PT, R0, RZ, PT ;  /* 0x000000ff0000720c */ /* 0x000fc60003f05070 */
[----:B------:R-:W-:-:S04]  /*3fd0*/  IMAD R25, R25, UR4, RZ ;  /* 0x0000000419197c24 */ /* 0x000fc8000f8e02ff */
[-C--:B------:R-:W-:Y:S01]  /*3fe0*/  IMAD R11, R11, R25.reuse, RZ ;  /* 0x000000190b0b7224 */ /* 0x080fe200078e02ff */
[----:B------:R-:W-:Y:S01]  /*3ff0*/  SHF.R.S32.HI R19, RZ, 0x1f, R25 ;  /* 0x0000001fff137819 */ /* 0x000fe20000011419 */
[----:B------:R-:W-:-:S04]  /*4000*/  IMAD.WIDE.U32 R58, R12, R25, RZ ;  /* 0x000000190c3a7225 */ /* 0x000fc800078e00ff */
[----:B------:R-:W-:-:S05]  /*4010*/  IMAD R11, R19, R12, R11 ;  /* 0x0000000c130b7224 */ /* 0x000fca00078e020b */
        /* <DEDUP_REMOVED lines=19> */
.L_x_39:
[----:B------:R-:W0:Y:S01]  /*4150*/  I2F.U32.RP R14, R10 ;  /* 0x0000000a000e7306 */ /* 0x000e220000209000 */
[----:B------:R-:W-:Y:S01]  /*4160*/  IMAD.MOV.U32 R18, RZ, RZ, RZ ;  /* 0x000000ffff127224 */ /* 0x000fe200078e00ff */
[----:B------:R-:W-:Y:S01]  /*4170*/  ISETP.NE.U32.AND P0, PT, R10, RZ, PT ;  /* 0x000000ff0a00720c */ /* 0x000fe20003f05070 */
[----:B------:R-:W-:-:S05]  /*4180*/  IMAD.MOV.U32 R27, RZ, RZ, RZ ;  /* 0x000000ffff1b7224 */ /* 0x000fca00078e00ff */
[----:B0-----:R-:W0:Y:S02]  /*4190*/  MUFU.RCP R11, R14 ;  /* 0x0000000e000b7308 */ /* 0x001e240000001000 */
[----:B0-----:R-:W-:Y:S01]  /*41a0*/  IADD3 R11, R11, 0xffffffe, RZ ;  /* 0x0ffffffe0b0b7810 */ /* 0x001fe20007ffe0ff */
[----:B------:R-:W-:-:S05]  /*41b0*/  IMAD.MOV.U32 R14, RZ, RZ, RZ ;  /* 0x000000ffff0e7224 */ /* 0x000fca00078e00ff */
        /* <DEDUP_REMOVED lines=13> */
[----:B------:R-:W-:Y:S02]  /*4290*/  IADD3 R9, -R0, RZ, RZ ;  /* 0x000000ff00097210 */ /* 0x000fe40007ffe1ff */
[----:B------:R-:W-:-:S03]  /*42a0*/  MOV R26, R0 ;  /* 0x00000000001a7202 */ /* 0x000fc60000000f00 */
[----:B------:R-:W-:Y:S02]  /*42b0*/  IMAD R10, R10, R9, R54 ;  /* 0x000000090a0a7224 */ /* 0x000fe400078e0236 */
.L_x_40:
[----:B------:R-:W-:Y:S05]  /*42c0*/  BSYNC B0 ;  /* 0x0000000000007941 */ /* 0x000fea0003800000 */
.L_x_38:
[----:B------:R-:W-:Y:S01]  /*42d0*/  IADD3 R45, P1, P0, R48, R46, R44 ;  /* 0x0000002e302d7210 */ /* 0x000fe2000783e02c */
[----:B------:R-:W-:Y:S01]  /*42e0*/  ULDC.64 UR4, c[0x0][0x2b0] ;  /* 0x0000ac0000047ab9 */ /* 0x000fe20000000a00 */
[----:B------:R-:W-:Y:S02]  /*42f0*/  SHF.R.S32.HI R0, RZ, 0x1f, R8 ;  /* 0x0000001fff007819 */ /* 0x000fe40000011408 */
[----:B------:R-:W-:Y:S02]  /*4300*/  IADD3 R45, P3, P2, R56, R45, R52 ;  /* 0x0000002d382d7210 */ /* 0x000fe40007a7e034 */
[----:B------:R-:W-:Y:S01]  /*4310*/  IADD3.X R2, R6, R5, R2, P1, P0 ;  /* 0x0000000506027210 */ /* 0x000fe20000fe0402 */
[----:B------:R-:W-:Y:S01]  /*4320*/  IMAD R5, R27, R8, RZ ;  /* 0x000000081b057224 */ /* 0x000fe200078e02ff */
[----:B------:R-:W-:Y:S02]  /*4330*/  IADD3 R16, P1, P0, R58, R45, R16 ;  /* 0x0000002d3a107210 */ /* 0x000fe4000783e010 */
[----:B------:R-:W-:Y:S01]  /*4340*/  IADD3.X R2, R7, R2, R4, P3, P2 ;  /* 0x0000000207027210 */ /* 0x000fe20001fe4404 */
[----:B------:R-:W-:-:S02]  /*4350*/  IMAD R0, R0, R26, R5 ;  /* 0x0000001a00007224 */ /* 0x000fc400078e0205 */
[----:B------:R-:W-:Y:S01]  /*4360*/  IMAD R5, R14, R3, RZ ;  /* 0x000000030e057224 */ /* 0x000fe200078e02ff */
[----:B------:R-:W-:Y:S02]  /*4370*/  IADD3.X R17, R12, R2, R13, P1, P0 ;  /* 0x000000020c117210 */ /* 0x000fe40000fe040d */
[----:B------:R-:W-:Y:S01]  /*4380*/  SHF.R.S32.HI R2, RZ, 0x1f, R3 ;  /* 0x0000001fff027819 */ /* 0x000fe20000011403 */
[----:B------:R-:W-:-:S04]  /*4390*/  IMAD.WIDE.U32 R16, R8, R26, R16 ;  /* 0x0000001a08107225 */ /* 0x000fc800078e0010 */
[----:B------:R-:W-:Y:S02]  /*43a0*/  IMAD.IADD R17, R17, 0x1, R0 ;  /* 0x0000000111117824 */ /* 0x000fe400078e0200 */
[-C--:B------:R-:W-:Y:S02]  /*43b0*/  IMAD R2, R2, R10.reuse, R5 ;  /* 0x0000000a02027224 */ /* 0x080fe400078e0205 */
[----:B------:R-:W-:-:S04]  /*43c0*/  IMAD.WIDE.U32 R10, R3, R10, R16 ;  /* 0x0000000a030a7225 */ /* 0x000fc800078e0010 */
[----:B------:R-:W-:Y:S01]  /*43d0*/  IMAD.IADD R3, R11, 0x1, R2 ;  /* 0x000000010b037824 */ /* 0x000fe200078e0202 */
[----:B------:R-:W-:-:S04]  /*43e0*/  LEA R2, P0, R10, UR4, 0x2 ;  /* 0x000000040a027c11 */ /* 0x000fc8000f8010ff */
[----:B------:R-:W-:-:S05]  /*43f0*/  LEA.HI.X R3, R10, UR5, R3, 0x2, P0 ;  /* 0x000000050a037c11 */ /* 0x000fca00080f1403 */
[----:B------:R1:W-:Y:S01]  /*4400*/  STG.E desc[UR8][R2.64], R29 ;  /* 0x0000001d02007986 */ /* 0x0003e2000c101908 */
[----:B------:R-:W-:Y:S05]  /*4410*/  BRA `(.L_x_15) ;  /* 0x0000000000107947 */ /* 0x000fea0003800000 */
.L_x_16:
[----:B------:R-:W-:Y:S02]  /*4420*/  ULDC.64 UR4, c[0x0][0x2b0] ;  /* 0x0000ac0000047ab9 */ /* 0x000fe40000000a00 */
[----:B------:R-:W-:-:S04]  /*4430*/  LEA R2, P0, R44, UR4, 0x2 ;  /* 0x000000042c027c11 */ /* 0x000fc8000f8010ff */
[----:B------:R-:W-:-:S05]  /*4440*/  LEA.HI.X R3, R44, UR5, R45, 0x2, P0 ;  /* 0x000000052c037c11 */ /* 0x000fca00080f142d */
[----:B------:R0:W-:Y:S04]  /*4450*/  STG.E desc[UR8][R2.64], R29 ;  /* 0x0000001d02007986 */ /* 0x0001e8000c101908 */
.L_x_15:
[----:B------:R-:W-:Y:S05]  /*4460*/  BSYNC B1 ;  /* 0x0000000000017941 */ /* 0x000fea0003800000 */
.L_x_14:
[----:B------:R-:W2:Y:S01]  /*4470*/  LDC R0, c[0x0][0x3c4] ;  /* 0x0000f100ff007b82 */ /* 0x000ea20000000800 */
[C---:B01----:R-:W-:Y:S01]  /*4480*/  IADD3 R3, R35.reuse, 0x10, RZ ;  /* 0x0000001023037810 */ /* 0x043fe20007ffe0ff */
[----:B------:R-:W-:Y:S01]  /*4490*/  HFMA2.MMA R13, -RZ, RZ, 0, 0 ;  /* 0x00000000ff0d7435 */ /* 0x000fe200000001ff */
[----:B------:R-:W-:Y:S02]  /*44a0*/  CS2R R10, SRZ ;  /* 0x00000000000a7805 */ /* 0x000fe4000001ff00 */
[----:B------:R-:W-:Y:S02]  /*44b0*/  CS2R R8, SRZ ;  /* 0x0000000000087805 */ /* 0x000fe4000001ff00 */
[----:B------:R-:W-:Y:S02]  /*44c0*/  CS2R R6, SRZ ;  /* 0x0000000000067805 */ /* 0x000fe4000001ff00 */
[-C--:B--2---:R-:W-:Y:S02]  /*44d0*/  ISETP.GE.OR P0, PT, R35, R0.reuse, P6 ;  /* 0x000000002300720c */ /* 0x084fe40003706670 */
[----:B------:R-:W-:Y:S01]  /*44e0*/  ISETP.GE.OR P5, PT, R3, R0, P6 ;  /* 0x000000000300720c */ /* 0x000fe200037a6670 */
[----:B------:R-:W-:-:S05]  /*44f0*/  VIADD R3, R35, 0x20 ;  /* 0x0000002023037836 */ /* 0x000fca0000000000 */
[----:B------:R-:W-:Y:S02]  /*4500*/  ISETP.GE.OR P4, PT, R3, R0, P6 ;  /* 0x000000000300720c */ /* 0x000fe40003786670 */
[----:B------:R-:W-:-:S03]  /*4510*/  IADD3 R3, R35, 0x30, RZ ;  /* 0x0000003023037810 */ /* 0x000fc60007ffe0ff */
[----:B------:R-:W-:Y:S01]  /*4520*/  @!P0 FADD.FTZ R2, -R29, R42 ;  /* 0x0000002a1d028221 */ /* 0x000fe20000010100 */
[-C--:B------:R-:W-:Y:S01]  /*4530*/  ISETP.GE.OR P3, PT, R3, R0.reuse, P6 ;  /* 0x000000000300720c */ /* 0x080fe20003766670 */
[----:B------:R-:W-:Y:S02]  /*4540*/  VIADD R3, R35, 0x40 ;  /* 0x0000004023037836 */ /* 0x000fe40000000000 */
[----:B------:R-:W-:Y:S01]  /*4550*/  @!P5 FADD.FTZ R31, -R29, R31 ;  /* 0x0000001f1d1fd221 */ /* 0x000fe20000010100 */
[----:B------:R-:W-:Y:S02]  /*4560*/  @!P0 FMUL.FTZ R2, R2, 1.4426950216293334961 ;  /* 0x3fb8aa3b02028820 */ /* 0x000fe40000410000 */
[-C--:B------:R-:W-:Y:S01]  /*4570*/  ISETP.GE.OR P2, PT, R3, R0.reuse, P6 ;  /* 0x000000000300720c */ /* 0x080fe20003746670 */
[----:B------:R-:W-:Y:S01]  /*4580*/  @!P4 FADD.FTZ R38, -R29, R38 ;  /* 0x000000261d26c221 */ /* 0x000fe20000010100 */
[----:B------:R-:W-:Y:S02]  /*4590*/  IADD3 R3, R35, 0x50, RZ ;  /* 0x0000005023037810 */ /* 0x000fe40007ffe0ff */
[----:B------:R-:W0:Y:S01]  /*45a0*/  @!P0 MUFU.EX2 R2, R2 ;  /* 0x0000000200028308 */ /* 0x000e220000000800 */
[----:B------:R-:W-:Y:S01]  /*45b0*/  @!P5 FMUL.FTZ R31, R31, 1.4426950216293334961 ;  /* 0x3fb8aa3b1f1fd820 */ /* 0x000fe20000410000 */
[----:B------:R-:W-:Y:S01]  /*45c0*/  @!P4 FMUL.FTZ R38, R38, 1.4426950216293334961 ;  /* 0x3fb8aa3b2626c820 */ /* 0x000fe20000410000 */
[----:B------:R-:W-:Y:S01]  /*45d0*/  ISETP.GE.OR P1, PT, R3, R0, P6 ;  /* 0x000000000300720c */ /* 0x000fe20003726670 */
[----:B------:R-:W-:-:S02]  /*45e0*/  VIADD R3, R35, 0x60 ;  /* 0x0000006023037836 */ /* 0x000fc40000000000 */
[C---:B------:R-:W-:Y:S02]  /*45f0*/  @!P3 FADD.FTZ R40, -R29.reuse, R40 ;  /* 0x000000281d28b221 */ /* 0x040fe40000010100 */
[----:B------:R-:W1:Y:S02]  /*4600*/  @!P5 MUFU.EX2 R4, R31 ;  /* 0x0000001f0004d308 */ /* 0x000e640000000800 */
[----:B------:R-:W-:Y:S01]  /*4610*/  @!P3 FMUL.FTZ R40, R40, 1.4426950216293334961 ;  /* 0x3fb8aa3b2828b820 */ /* 0x000fe20000410000 */
[----:B------:R-:W-:-:S04]  /*4620*/  @!P2 FADD.FTZ R34, -R29, R34 ;  /* 0x000000221d22a221 */ /* 0x000fc80000010100 */
[----:B------:R-:W-:Y:S01]  /*4630*/  @!P2 FMUL.FTZ R34, R34, 1.4426950216293334961 ;  /* 0x3fb8aa3b2222a820 */ /* 0x000fe20000410000 */
[----:B------:R-:W-:Y:S01]  /*4640*/  @!P1 FADD.FTZ R36, -R29, R36 ;  /* 0x000000241d249221 */ /* 0x000fe20000010100 */
[----:B0-----:R0:W-:Y:S01]  /*4650*/  @!P0 STS [R33], R2 ;  /* 0x0000000221008388 */ /* 0x0011e20000000800 */
[----:B------:R-:W-:Y:S01]  /*4660*/  ISETP.GE.OR P0, PT, R3, R0, P6 ;  /* 0x000000000300720c */ /* 0x000fe20003706670 */
[----:B------:R-:W2:Y:S01]  /*4670*/  @!P4 MUFU.EX2 R38, R38 ;  /* 0x000000260026c308 */ /* 0x000ea20000000800 */
[----:B------:R-:W-:Y:S01]  /*4680*/  IADD3 R3, R35, 0x70, RZ ;  /* 0x0000007023037810 */ /* 0x000fe20007ffe0ff */
[----:B------:R-:W-:-:S03]  /*4690*/  @!P1 FMUL.FTZ R36, R36, 1.4426950216293334961 ;  /* 0x3fb8aa3b24249820 */ /* 0x000fc60000410000 */
[----:B------:R-:W-:Y:S01]  /*46a0*/  ISETP.GE.OR P6, PT, R3, R0, P6 ;  /* 0x000000000300720c */ /* 0x000fe200037c6670 */
[----:B-1----:R1:W-:Y:S02]  /*46b0*/  @!P5 STS [R33+0x240], R4 ;  /* 0x000240042100d388 */ /* 0x0023e40000000800 */
[----:B------:R-:W3:Y:S04]  /*46c0*/  @!P3 MUFU.EX2 R40, R40 ;  /* 0x000000280028b308 */ /* 0x000ee80000000800 */
[----:B------:R-:W-:-:S04]  /*46d0*/  @!P0 FADD.FTZ R30, -R29, R30 ;  /* 0x0000001e1d1e8221 */ /* 0x000fc80000010100 */
[----:B------:R-:W-:Y:S01]  /*46e0*/  @!P0 FMUL.FTZ R30, R30, 1.4426950216293334961 ;  /* 0x3fb8aa3b1e1e8820 */ /* 0x000fe20000410000 */
[----:B------:R-:W4:Y:S01]  /*46f0*/  @!P2 MUFU.EX2 R34, R34 ;  /* 0x000000220022a308 */ /* 0x000f220000000800 */
[----:B------:R-:W-:Y:S01]  /*4700*/  @!P6 FADD.FTZ R29, -R29, R32 ;  /* 0x000000201d1de221 */ /* 0x000fe20000010100 */
[----:B------:R-:W-:Y:S01]  /*4710*/  IMAD.SHL.U32 R32, R35, 0x4, RZ ;  /* 0x0000000423207824 */ /* 0x000fe200078e00ff */
[----:B--2---:R-:W-:Y:S02]  /*4720*/  @!P4 STS [R33+0x480], R38 ;  /* 0x000480262100c388 */ /* 0x004fe40000000800 */
[----:B0-----:R-:W-:Y:S02]  /*4730*/  @!P6 FMUL.FTZ R2, R29, 1.4426950216293334961 ;  /* 0x3fb8aa3b1d02e820 */ /* 0x001fe40000410000 */
[----:B------:R-:W-:Y:S01]  /*4740*/  IADD3 R29, R32, 0x80, RZ ;  /* 0x00000080201d7810 */ /* 0x000fe20007ffe0ff */
[----:B------:R-:W0:Y:S01]  /*4750*/  @!P0 MUFU.EX2 R30, R30 ;  /* 0x0000001e001e8308 */ /* 0x000e220000000800 */
[----:B---3--:R-:W-:Y:S01]  /*4760*/  @!P3 STS [R33+0x6c0], R40 ;  /* 0x0006c0282100b388 */ /* 0x008fe20000000800 */
[----:B-1----:R-:W-:-:S06]  /*4770*/  CS2R R4, SRZ ;  /* 0x0000000000047805 */ /* 0x002fcc000001ff00 */
[----:B------:R-:W1:Y:S01]  /*4780*/  @!P1 MUFU.EX2 R36, R36 ;  /* 0x0000002400249308 */ /* 0x000e620000000800 */
[----:B----4-:R-:W-:Y:S07]  /*4790*/  @!P2 STS [R33+0x900], R34 ;  /* 0x000900222100a388 */ /* 0x010fee0000000800 */
[----:B------:R-:W2:Y:S01]  /*47a0*/  @!P6 MUFU.EX2 R2, R2 ;  /* 0x000000020002e308 */ /* 0x000ea20000000800 */
[----:B0-----:R0:W-:Y:S01]  /*47b0*/  @!P0 STS [R33+0xd80], R30 ;  /* 0x000d801e21008388 */ /* 0x0011e20000000800 */
[----:B------:R-:W-:Y:S01]  /*47c0*/  ISETP.GE.AND P0, PT, R0, 0x1, PT ;  /* 0x000000010000780c */ /* 0x000fe20003f06270 */
[----:B------:R-:W-:-:S02]  /*47d0*/  IMAD.MOV.U32 R0, RZ, RZ, RZ ;  /* 0x000000ffff007224 */ /* 0x000fc400078e00ff */
[----:B-1----:R-:W-:Y:S04]  /*47e0*/  @!P1 STS [R33+0xb40], R36 ;  /* 0x000b402421009388 */ /* 0x002fe80000000800 */
[----:B--2---:R1:W-:Y:S01]  /*47f0*/  @!P6 STS [R33+0xfc0], R2 ;  /* 0x000fc0022100e388 */ /* 0x0043e20000000800 */
[----:B0-----:R-:W-:Y:S02]  /*4800*/  IADD3 R30, R32, 0x40, RZ ;  /* 0x00000040201e7810 */ /* 0x001fe40007ffe0ff */
[----:B-1----:R-:W-:Y:S01]  /*4810*/  CS2R R2, SRZ ;  /* 0x0000000000027805 */ /* 0x002fe2000001ff00 */
[----:B------:R-:W-:Y:S06]  /*4820*/  BAR.SYNC.DEFER_BLOCKING 0x0 ;  /* 0x0000000000007b1d */ /* 0x000fec0000010000 */
[----:B------:R-:W-:Y:S05]  /*4830*/  @!P0 BRA `(.L_x_41) ;  /* 0x0000000400088947 */ /* 0x000fea0003800000 */
[----:B------:R-:W0:Y:S01]  /*4840*/  S2UR UR6, SR_CgaCtaId ;  /* 0x00000000000679c3 */ /* 0x000e220000008800 */
[----:B------:R-:W-:Y:S01]  /*4850*/  ULDC UR10, c[0x0][0x2dc] ;  /* 0x0000b700000a7ab9 */ /* 0x000fe20000000800 */
[----:B------:R-:W-:Y:S01]  /*4860*/  IMAD R33, R15, 0xc0, R32 ;  /* 0x000000c00f217824 */ /* 0x000fe200078e0220 */
[----:B------:R-:W-:Y:S01]  /*4870*/  UIMAD UR4, UR7, UR10, URZ ;  /* 0x0000000a070472a4 */ /* 0x000fe2000f8e023f */
[C---:B------:R-:W-:Y:S01]  /*4880*/  VIADD R12, R28.reuse, -UR7 ;  /* 0x800000071c0c7c36 */ /* 0x040fe20008000000 */
[----:B------:R-:W-:Y:S01]  /*4890*/  CS2R R16, SRZ ;  /* 0x0000000000107805 */ /* 0x000fe2000001ff00 */
[----:B------:R-:W-:Y:S01]  /*48a0*/  IMAD R36, R28, UR10, RZ ;  /* 0x0000000a1c247c24 */ /* 0x000fe2000f8e02ff */
[----:B------:R-:W-:Y:S01]  /*48b0*/  USHF.R.S32.HI UR11, URZ, 0x1f, UR4 ;  /* 0x0000001f3f0b7899 */ /* 0x000fe20008011404 */
[----:B------:R-:W-:Y:S02]  /*48c0*/  CS2R R18, SRZ ;  /* 0x0000000000127805 */ /* 0x000fe4000001ff00 */
[----:B------:R-:W-:Y:S01]  /*48d0*/  IADD3 R10, P0, R33, UR4, RZ ;  /* 0x00000004210a7c10 */ /* 0x000fe2000ff1e0ff */
[----:B------:R-:W-:Y:S01]  /*48e0*/  ULDC.64 UR4, c[0x0][0x288] ;  /* 0x0000a20000047ab9 */ /* 0x000fe20000000a00 */
[----:B------:R-:W-:-:S02]  /*48f0*/  ISETP.GE.AND P4, PT, R15, R12, PT ;  /* 0x0000000c0f00720c */ /* 0x000fc40003f86270 */
[----:B------:R-:W-:Y:S02]  /*4900*/  CS2R R20, SRZ ;  /* 0x0000000000147805 */ /* 0x000fe4000001ff00 */
[----:B------:R-:W-:Y:S02]  /*4910*/  LEA.HI.X.SX32 R33, R33, UR11, 0x1, P0 ;  /* 0x0000000b21217c11 */ /* 0x000fe400080f0eff */
[----:B------:R-:W-:Y:S02]  /*4920*/  CS2R R22, SRZ ;  /* 0x0000000000167805 */ /* 0x000fe4000001ff00 */
[----:B------:R-:W-:Y:S01]  /*4930*/  LEA R34, P0, R10, UR4, 0x2 ;  /* 0x000000040a227c11 */ /* 0x000fe2000f8010ff */
[----:B------:R-:W-:Y:S01]  /*4940*/  UMOV UR4, 0x400 ;  /* 0x0000040000047882 */ /* 0x000fe20000000000 */
[----:B------:R-:W-:Y:S02]  /*4950*/  CS2R R24, SRZ ;  /* 0x0000000000187805 */ /* 0x000fe4000001ff00 */
[----:B------:R-:W-:-:S02]  /*4960*/  CS2R R26, SRZ ;  /* 0x00000000001a7805 */ /* 0x000fc4000001ff00 */
[----:B------:R-:W-:Y:S01]  /*4970*/  LEA.HI.X R33, R10, UR5, R33, 0x2, P0 ;  /* 0x000000050a217c11 */ /* 0x000fe200080f1421 */
[----:B------:R-:W-:Y:S01]  /*4980*/  IMAD.MOV.U32 R10, RZ, RZ, RZ ;  /* 0x000000ffff0a7224 */ /* 0x000fe200078e00ff */
[----:B------:R-:W-:Y:S01]  /*4990*/  IADD3 R34, P0, R34, 0x200, RZ ;  /* 0x0000020022227810 */ /* 0x000fe20007f1e0ff */
[----:B------:R-:W-:Y:S01]  /*49a0*/  IMAD.WIDE R36, R36, 0x4, RZ ;  /* 0x0000000424247825 */ /* 0x000fe200078e02ff */
[----:B------:R-:W-:Y:S01]  /*49b0*/  UMOV UR5, URZ ;  /* 0x0000003f00057c82 */ /* 0x000fe20008000000 */
[----:B0-----:R-:W-:Y:S02]  /*49c0*/  ULEA UR4, UR6, UR4, 0x18 ;  /* 0x0000000406047291 */ /* 0x001fe4000f8ec03f */
[----:B------:R-:W-:-:S04]  /*49d0*/  IMAD.X R33, RZ, RZ, R33, P0 ;  /* 0x000000ffff217224 */ /* 0x000fc800000e0621 */
[----:B------:R-:W-:Y:S01]  /*49e0*/  LEA R14, R15, UR4, 0x2 ;  /* 0x000000040f0e7c11 */ /* 0x000fe2000f8e10ff */
[----:B------:R-:W-:-:S06]  /*49f0*/  ULDC UR4, c[0x0][0x2d0] ;  /* 0x0000b40000047ab9 */ /* 0x000fcc0000000800 */
.L_x_44:
[----:B---3--:R-:W-:Y:S01]  /*4a00*/  MOV R39, R33 ;  /* 0x0000002100277202 */ /* 0x008fe20000000f00 */
[----:B------:R-:W0:Y:S01]  /*4a10*/  LDC R31, c[0x0][0x3c4] ;  /* 0x0000f100ff1f7b82 */ /* 0x000e220000000800 */
[----:B------:R1:W2:Y:S01]  /*4a20*/  LDS R12, [R14] ;  /* 0x000000000e0c7984 */ /* 0x0002a20000000800 */
[----:B------:R-:W-:Y:S01]  /*4a30*/  UIADD3 UR5, UR5, 0x1, URZ ;  /* 0x0000000105057890 */ /* 0x000fe2000fffe03f */
[----:B------:R-:W-:Y:S01]  /*4a40*/  IMAD.MOV.U32 R38, RZ, RZ, R34 ;  /* 0x000000ffff267224 */ /* 0x000fe200078e0022 */
[----:B------:R-:W-:Y:S04]  /*4a50*/  BSSY B0, `(.L_x_42) ;  /* 0x0000010000007945 */ /* 0x000fe80003800000 */
[----:B------:R-:W-:Y:S01]  /*4a60*/  IADD3 R34, P0, R36, R38, RZ ;  /* 0x0000002624227210 */ /* 0x000fe20007f1e0ff */
[----:B------:R-:W-:Y:S01]  /*4a70*/  @!UPT UIADD3 URZ, URZ, URZ, URZ ;  /* 0x0000003f3f3ff290 */ /* 0x000fe2000fffe03f */
[----:B------:R-:W-:Y:S11]  /*4a80*/  @P4 BRA `(.L_x_43) ;  /* 0x0000000000304947 */ /* 0x000ff60003800000 */
[----:B------:R-:W-:Y:S02]  /*4a90*/  ISETP.GE.AND P3, PT, R32, UR4, PT ;  /* 0x0000000420007c0c */ /* 0x000fe4000bf66270 */
[----:B------:R-:W-:Y:S02]  /*4aa0*/  CS2R R16, SRZ ;  /* 0x0000000000107805 */ /* 0x000fe4000001ff00 */
[----:B------:R-:W-:Y:S02]  /*4ab0*/  ISETP.GE.AND P2, PT, R30, UR4, PT ;  /* 0x000000041e007c0c */ /* 0x000fe4000bf46270 */
[----:B------:R-:W-:Y:S02]  /*4ac0*/  CS2R R18, SRZ ;  /* 0x0000000000127805 */ /* 0x000fe4000001ff00 */
[----:B------:R-:W-:Y:S02]  /*4ad0*/  ISETP.GE.AND P1, PT, R29, UR4, PT ;  /* 0x000000041d007c0c */ /* 0x000fe4000bf26270 */
[----:B------:R-:W-:Y:S02]  /*4ae0*/  CS2R R20, SRZ ;  /* 0x0000000000147805 */ /* 0x000fe4000001ff00 */
[----:B------:R-:W-:Y:S02]  /*4af0*/  CS2R R22, SRZ ;  /* 0x0000000000167805 */ /* 0x000fe4000001ff00 */
[----:B------:R-:W-:Y:S02]  /*4b00*/  CS2R R24, SRZ ;  /* 0x0000000000187805 */ /* 0x000fe4000001ff00 */
[----:B------:R-:W-:Y:S01]  /*4b10*/  CS2R R26, SRZ ;  /* 0x00000000001a7805 */ /* 0x000fe2000001ff00 */
[----:B------:R3:W5:Y:S04]  /*4b20*/  @!P3 LDG.E.128 R16, desc[UR8][R38.64+-0x200] ;  /* 0xfffe00082610b981 */ /* 0x000768000c1e1d00 */
[----:B------:R3:W5:Y:S04]  /*4b30*/  @!P2 LDG.E.128 R20, desc[UR8][R38.64+-0x100] ;  /* 0xffff00082614a981 */ /* 0x000768000c1e1d00 */
[----:B------:R3:W5:Y:S02]  /*4b40*/  @!P1 LDG.E.128 R24, desc[UR8][R38.64] ;  /* 0x0000000826189981 */ /* 0x000764000c1e1d00 */
.L_x_43:
[----:B------:R-:W-:Y:S05]  /*4b50*/  BSYNC B0 ;  /* 0x0000000000007941 */ /* 0x000fea0003800000 */
.L_x_42:
[----:B------:R-:W-:Y:S01]  /*4b60*/  IADD3.X R33, R37, R39, RZ, P0, !PT ;  /* 0x0000002725217210 */ /* 0x000fe200007fe4ff */
[C---:B--2--5:R-:W-:Y:S01]  /*4b70*/  FFMA.FTZ R3, R12.reuse, R16, R3 ;  /* 0x000000100c037223 */ /* 0x064fe20000010003 */
[----:B0-----:R-:W-:Y:S01]  /*4b80*/  ISETP.LE.AND P0, PT, R31, UR5, PT ;  /* 0x000000051f007c0c */ /* 0x001fe2000bf03270 */
[C---:B------:R-:W-:Y:S01]  /*4b90*/  FFMA.FTZ R0, R12.reuse, R17, R0 ;  /* 0x000000110c007223 */ /* 0x040fe20000010000 */
        /* <DEDUP_REMOVED lines=8> */
[----:B------:R-:W-:Y:S01]  /*4c20*/  FFMA.FTZ R13, R12, R26, R13 ;  /* 0x0000001a0c0d7223 */ /* 0x000fe2000001000d */
[----:B-1----:R-:W-:Y:S01]  /*4c30*/  IADD3 R14, R14, 0x24, RZ ;  /* 0x000000240e0e7810 */ /* 0x002fe20007ffe0ff */
[----:B------:R-:W-:Y:S01]  /*4c40*/  FFMA.FTZ R10, R12, R27, R10 ;  /* 0x0000001b0c0a7223 */ /* 0x000fe2000001000a */
[----:B------:R-:W-:Y:S06]  /*4c50*/  @!P0 BRA `(.L_x_44) ;  /* 0xfffffffc00688947 */ /* 0x000fec000383ffff */
.L_x_41:
[----:B------:R-:W-:-:S04]  /*4c60*/  IADD3 R15, R15, UR7, RZ ;  /* 0x000000070f0f7c10 */ /* 0x000fc8000fffe0ff */
[----:B------:R-:W-:-:S13]  /*4c70*/  ISETP.GE.AND P0, PT, R15, R28, PT ;  /* 0x0000001c0f00720c */ /* 0x000fda0003f06270 */
[----:B------:R-:W-:Y:S05]  /*4c80*/  @P0 EXIT ;  /* 0x000000000000094d */ /* 0x000fea0003800000 */
[----:B------:R-:W0:Y:S01]  /*4c90*/  LDC R17, c[0x0][0x2c4] ;  /* 0x0000b100ff117b82 */ /* 0x000e220000000800 */
[----:B------:R-:W-:Y:S01]  /*4ca0*/  ULDC UR4, c[0x0][0x270] ;  /* 0x00009c0000047ab9 */ /* 0x000fe20000000800 */
[----:B------:R-:W-:Y:S01]  /*4cb0*/  IABS R21, R15 ;  /* 0x0000000f00157213 */ /* 0x000fe20000000000 */
[----:B------:R-:W-:Y:S01]  /*4cc0*/  ULDC UR6, c[0x0][0x2d0] ;  /* 0x0000b40000067ab9 */ /* 0x000fe20000000800 */
[----:B------:R-:W-:Y:S02]  /*4cd0*/  F2FP.F16.F32.PACK_AB R5, R2, R5 ;  /* 0x000000050205723e */ /* 0x000fe400000000ff */
[----:B------:R-:W-:Y:S02]  /*4ce0*/  F2FP.F16.F32.PACK_AB R2, R0, R3 ;  /* 0x000000030002723e */ /* 0x000fe400000000ff */
[----:B------:R-:W-:Y:S02]  /*4cf0*/  F2FP.F16.F32.PACK_AB R9, R6, R9 ;  /* 0x000000090609723e */ /* 0x000fe400000000ff */
[----:B------:R-:W-:-:S02]  /*4d00*/  MOV R3, R5 ;  /* 0x0000000500037202 */ /* 0x000fc40000000f00 */
[----:B------:R-:W-:Y:S01]  /*4d10*/  F2FP.F16.F32.PACK_AB R4, R4, R7 ;  /* 0x000000070404723e */ /* 0x000fe200000000ff */
[----:B------:R-:W-:Y:S02]  /*4d20*/  IMAD.MOV.U32 R5, RZ, RZ, R9 ;  /* 0x000000ffff057224 */ /* 0x000fe400078e0009 */
[----:B0-----:R-:W-:Y:S01]  /*4d30*/  IMAD R18, R17, UR4, RZ ;  /* 0x0000000411127c24 */ /* 0x001fe2000f8e02ff */
[----:B------:R-:W-:-:S04]  /*4d40*/  ULDC.64 UR4, c[0x0][0x290] ;  /* 0x0000a40000047ab9 */ /* 0x000fc80000000a00 */
[-C--:B------:R-:W-:Y:S02]  /*4d50*/  IABS R20, R18.reuse ;  /* 0x0000001200147213 */ /* 0x080fe40000000000 */
[----:B------:R-:W-:Y:S02]  /*4d60*/  IABS R14, R18 ;  /* 0x00000012000e7213 */ /* 0x000fe40000000000 */
[----:B------:R-:W0:Y:S02]  /*4d70*/  I2F.RP R16, R20 ;  /* 0x0000001400107306 */ /* 0x000e240000209400 */
[----:B------:R-:W-:-:S06]  /*4d80*/  IADD3 R14, RZ, -R14, RZ ;  /* 0x8000000eff0e7210 */ /* 0x000fcc0007ffe0ff */
[----:B0-----:R-:W0:Y:S02]  /*4d90*/  MUFU.RCP R22, R16 ;  /* 0x0000001000167308 */ /* 0x001e240000001000 */
[----:B0-----:R-:W-:Y:S01]  /*4da0*/  VIADD R22, R22, 0xffffffe ;  /* 0x0ffffffe16167836 */ /* 0x001fe20000000000 */
[----:B------:R-:W-:-:S05]  /*4db0*/  IABS R16, R17 ;  /* 0x0000001100107213 */ /* 0x000fca0000000000 */
[----:B------:R-:W0:Y:S02]  /*4dc0*/  F2I.FTZ.U32.TRUNC.NTZ R23, R22 ;  /* 0x0000001600177305 */ /* 0x000e24000021f000 */
[----:B0-----:R-:W-:Y:S02]  /*4dd0*/  IMAD.MOV R19, RZ, RZ, -R23 ;  /* 0x000000ffff137224 */ /* 0x001fe400078e0a17 */
[----:B------:R-:W-:Y:S02]  /*4de0*/  IMAD.MOV.U32 R22, RZ, RZ, RZ ;  /* 0x000000ffff167224 */ /* 0x000fe400078e00ff */
[----:B------:R-:W-:-:S04]  /*4df0*/  IMAD R12, R19, R20, RZ ;  /* 0x00000014130c7224 */ /* 0x000fc800078e02ff */
[----:B------:R-:W-:-:S06]  /*4e00*/  IMAD.HI.U32 R12, R23, R12, R22 ;  /* 0x0000000c170c7227 */ /* 0x000fcc00078e0016 */
[----:B------:R-:W-:Y:S02]  /*4e10*/  IMAD.HI.U32 R19, R12, R21, RZ ;  /* 0x000000150c137227 */ /* 0x000fe400078e00ff */
[----:B------:R-:W0:Y:S02]  /*4e20*/  I2F.RP R12, R16 ;  /* 0x00000010000c7306 */ /* 0x000e240000209400 */
[----:B------:R-:W-:Y:S01]  /*4e30*/  IMAD R21, R19, R14, R21 ;  /* 0x0000000e13157224 */ /* 0x000fe200078e0215 */
[----:B------:R-:W-:-:S04]  /*4e40*/  LOP3.LUT R14, R15, R18, RZ, 0x3c, !PT ;  /* 0x000000120f0e7212 */ /* 0x000fc800078e3cff */
[----:B------:R-:W-:Y:S02]  /*4e50*/  ISETP.GT.U32.AND P1, PT, R20, R21, PT ;  /* 0x000000151400720c */ /* 0x000fe40003f24070 */
[----:B------:R-:W-:Y:S01]  /*4e60*/  ISETP.GE.AND P0, PT, R14, RZ, PT ;  /* 0x000000ff0e00720c */ /* 0x000fe20003f06270 */
[----:B0-----:R-:W0:Y:S10]  /*4e70*/  MUFU.RCP R12, R12 ;  /* 0x0000000c000c7308 */ /* 0x001e340000001000 */
[----:B------:R-:W-:-:S02]  /*4e80*/  @!P1 IMAD.IADD R21, R21, 0x1, -R20 ;  /* 0x0000000115159824 */ /* 0x000fc400078e0a14 */
[----:B------:R-:W-:Y:S01]  /*4e90*/  @!P1 VIADD R19, R19, 0x1 ;  /* 0x0000000113139836 */ /* 0x000fe20000000000 */
[----:B------:R-:W-:Y:S02]  /*4ea0*/  ISETP.NE.AND P1, PT, R18, RZ, PT ;  /* 0x000000ff1200720c */ /* 0x000fe40003f25270 */
[----:B------:R-:W-:Y:S01]  /*4eb0*/  ISETP.GE.U32.AND P2, PT, R21, R20, PT ;  /* 0x000000141500720c */ /* 0x000fe20003f46070 */
[----:B0-----:R-:W-:-:S04]  /*4ec0*/  VIADD R22, R12, 0xffffffe ;  /* 0x0ffffffe0c167836 */ /* 0x001fc80000000000 */
[----:B------:R0:W1:Y:S08]  /*4ed0*/  F2I.FTZ.U32.TRUNC.NTZ R23, R22 ;  /* 0x0000001600177305 */ /* 0x000070000021f000 */
[----:B------:R-:W-:-:S05]  /*4ee0*/  @P2 IADD3 R19, R19, 0x1, RZ ;  /* 0x0000000113132810 */ /* 0x000fca0007ffe0ff */
[----:B------:R-:W-:Y:S01]  /*4ef0*/  @!P0 IMAD.MOV R19, RZ, RZ, -R19 ;  /* 0x000000ffff138224 */ /* 0x000fe200078e0a13 */
[----:B------:R-:W-:-:S05]  /*4f00*/  @!P1 LOP3.LUT R19, RZ, R18, RZ, 0x33, !PT ;  /* 0x00000012ff139212 */ /* 0x000fca00078e33ff */
[----:B------:R-:W-:Y:S01]  /*4f10*/  IMAD R18, R19, R18, RZ ;  /* 0x0000001213127224 */ /* 0x000fe200078e02ff */
[----:B0-----:R-:W-:Y:S01]  /*4f20*/  HFMA2.MMA R22, -RZ, RZ, 0, 0 ;  /* 0x00000000ff167435 */ /* 0x001fe200000001ff */
[----:B-1----:R-:W-:Y:S02]  /*4f30*/  IMAD.MOV R21, RZ, RZ, -R23 ;  /* 0x000000ffff157224 */ /* 0x002fe400078e0a17 */
[----:B------:R-:W-:Y:S02]  /*4f40*/  IMAD.IADD R20, R15, 0x1, -R18 ;  /* 0x000000010f147824 */ /* 0x000fe400078e0a12 */
[----:B------:R-:W-:-:S03]  /*4f50*/  IMAD R14, R21, R16, RZ ;  /* 0x00000010150e7224 */ /* 0x000fc600078e02ff */
[----:B------:R-:W-:Y:S02]  /*4f60*/  IABS R12, R20 ;  /* 0x00000014000c7213 */ /* 0x000fe40000000000 */
[----:B------:R-:W-:Y:S01]  /*4f70*/  IMAD.HI.U32 R14, R23, R14, R22 ;  /* 0x0000000e170e7227 */ /* 0x000fe200078e0016 */
[----:B------:R-:W-:-:S03]  /*4f80*/  LOP3.LUT R20, R20, R17, RZ, 0x3c, !PT ;  /* 0x0000001114147212 */ /* 0x000fc600078e3cff */
[----:B------:R-:W-:Y:S01]  /*4f90*/  IMAD.WIDE.U32 R22, R19, UR4, RZ ;  /* 0x0000000413167c25 */ /* 0x000fe2000f8e00ff */
[----:B------:R-:W-:-:S03]  /*4fa0*/  ISETP.GE.AND P1, PT, R20, RZ, PT ;  /* 0x000000ff1400720c */ /* 0x000fc60003f26270 */
[----:B------:R-:W-:-:S04]  /*4fb0*/  IMAD.HI.U32 R14, R14, R12, RZ ;  /* 0x0000000c0e0e7227 */ /* 0x000fc800078e00ff */
[----:B------:R-:W-:-:S04]  /*4fc0*/  IMAD.MOV R21, RZ, RZ, -R14 ;  /* 0x000000ffff157224 */ /* 0x000fc800078e0a0e */
[----:B------:R-:W-:-:S05]  /*4fd0*/  IMAD R21, R16, R21, R12 ;  /* 0x0000001510157224 */ /* 0x000fca00078e020c */
[----:B------:R-:W-:-:S13]  /*4fe0*/  ISETP.GT.U32.AND P0, PT, R16, R21, PT ;  /* 0x000000151000720c */ /* 0x000fda0003f04070 */
[----:B------:R-:W-:Y:S02]  /*4ff0*/  @!P0 IMAD.IADD R21, R21, 0x1, -R16 ;  /* 0x0000000115158824 */ /* 0x000fe400078e0a10 */
[----:B------:R-:W-:Y:S01]  /*5000*/  @!P0 VIADD R14, R14, 0x1 ;  /* 0x000000010e0e8836 */ /* 0x000fe20000000000 */
[----:B------:R-:W-:Y:S02]  /*5010*/  ISETP.NE.AND P0, PT, R17, RZ, PT ;  /* 0x000000ff1100720c */ /* 0x000fe40003f05270 */
[----:B------:R-:W-:Y:S02]  /*5020*/  ISETP.GE.U32.AND P2, PT, R21, R16, PT ;  /* 0x000000101500720c */ /* 0x000fe40003f46070 */
[----:B------:R-:W-:-:S05]  /*5030*/  SHF.R.S32.HI R16, RZ, 0x1f, R19 ;  /* 0x0000001fff107819 */ /* 0x000fca0000011413 */
[----:B------:R-:W-:-:S06]  /*5040*/  IMAD R16, R16, UR4, RZ ;  /* 0x0000000410107c24 */ /* 0x000fcc000f8e02ff */
[----:B------:R-:W-:Y:S02]  /*5050*/  @P2 IADD3 R14, R14, 0x1, RZ ;  /* 0x000000010e0e2810 */ /* 0x000fe40007ffe0ff */
[----:B------:R-:W-:-:S03]  /*5060*/  ISETP.GE.AND P2, PT, R32, UR6, PT ;  /* 0x0000000620007c0c */ /* 0x000fc6000bf46270 */
[----:B------:R-:W-:Y:S02]  /*5070*/  IMAD.MOV.U32 R12, RZ, RZ, R14 ;  /* 0x000000ffff0c7224 */ /* 0x000fe400078e000e */
[----:B------:R-:W-:Y:S01]  /*5080*/  IMAD R14, R19, UR5, R16 ;  /* 0x00000005130e7c24 */ /* 0x000fe2000f8e0210 */
[----:B------:R-:W-:Y:S01]  /*5090*/  ULDC.64 UR4, c[0x0][0x2a0] ;  /* 0x0000a80000047ab9 */ /* 0x000fe20000000a00 */
[----:B------:R-:W-:Y:S01]  /*50a0*/  @!P1 IMAD.MOV R12, RZ, RZ, -R12 ;  /* 0x000000ffff0c9224 */ /* 0x000fe200078e0a0c */
[-C--:B------:R-:W-:Y:S02]  /*50b0*/  @!P0 LOP3.LUT R12, RZ, R17.reuse, RZ, 0x33, !PT ;  /* 0x00000011ff0c8212 */ /* 0x080fe400078e33ff */
[----:B------:R-:W-:Y:S02]  /*50c0*/  ISETP.GE.AND P1, PT, R30, UR6, PT ;  /* 0x000000061e007c0c */ /* 0x000fe4000bf26270 */
[----:B------:R-:W-:Y:S01]  /*50d0*/  SHF.R.S32.HI R21, RZ, 0x1f, R12 ;  /* 0x0000001fff157819 */ /* 0x000fe2000001140c */
[----:B------:R-:W-:Y:S01]  /*50e0*/  IMAD R20, R12, R17, R18 ;  /* 0x000000110c147224 */ /* 0x000fe200078e0212 */
[----:B------:R-:W-:Y:S01]  /*50f0*/  IADD3 R19, R23, R14, RZ ;  /* 0x0000000e17137210 */ /* 0x000fe20007ffe0ff */
[----:B------:R-:W-:Y:S01]  /*5100*/  IMAD.MOV.U32 R18, RZ, RZ, R22 ;  /* 0x000000ffff127224 */ /* 0x000fe200078e0016 */
[----:B------:R-:W0:Y:S01]  /*5110*/  @!P2 LDC.64 R16, c[0x0][0x280] ;  /* 0x0000a000ff10ab82 */ /* 0x000e220000000a00 */
[----:B------:R-:W-:-:S02]  /*5120*/  IMAD R21, R21, UR4, RZ ;  /* 0x0000000415157c24 */ /* 0x000fc4000f8e02ff */
[----:B------:R-:W-:Y:S02]  /*5130*/  IMAD.IADD R20, R15, 0x1, -R20 ;  /* 0x000000010f147824 */ /* 0x000fe400078e0a14 */
[----:B------:R-:W-:-:S03]  /*5140*/  IMAD.WIDE.U32 R18, R12, UR4, R18 ;  /* 0x000000040c127c25 */ /* 0x000fc6000f8e0012 */
[----:B------:R-:W1:Y:S01]  /*5150*/  @!P1 LDC.64 R14, c[0x0][0x280] ;  /* 0x0000a000ff0e9b82 */ /* 0x000e620000000a00 */
[----:B------:R-:W-:Y:S01]  /*5160*/  IMAD R21, R12, UR5, R21 ;  /* 0x000000050c157c24 */ /* 0x000fe2000f8e0215 */
[----:B------:R-:W-:Y:S01]  /*5170*/  SHF.R.S32.HI R12, RZ, 0x1f, R20 ;  /* 0x0000001fff0c7819 */ /* 0x000fe20000011414 */
[----:B------:R-:W-:Y:S01]  /*5180*/  ULDC.64 UR4, c[0x0][0x298] ;  /* 0x0000a60000047ab9 */ /* 0x000fe20000000a00 */
[----:B------:R-:W-:Y:S02]  /*5190*/  IMAD.MOV.U32 R22, RZ, RZ, R18 ;  /* 0x000000ffff167224 */ /* 0x000fe400078e0012 */
[----:B------:R-:W-:Y:S01]  /*51a0*/  IADD3 R23, R19, R21, RZ ;  /* 0x0000001513177210 */ /* 0x000fe20007ffe0ff */
[----:B------:R-:W-:-:S04]  /*51b0*/  IMAD R19, R12, UR4, RZ ;  /* 0x000000040c137c24 */ /* 0x000fc8000f8e02ff */
[C---:B------:R-:W-:Y:S02]  /*51c0*/  IMAD R19, R20.reuse, UR5, R19 ;  /* 0x0000000514137c24 */ /* 0x040fe4000f8e0213 */
[----:B------:R-:W-:-:S04]  /*51d0*/  IMAD.WIDE.U32 R20, R20, UR4, R22 ;  /* 0x0000000414147c25 */ /* 0x000fc8000f8e0016 */
[----:B------:R-:W-:Y:S01]  /*51e0*/  IMAD.IADD R19, R21, 0x1, R19 ;  /* 0x0000000115137824 */ /* 0x000fe200078e0213 */
[-C--:B------:R-:W-:Y:S02]  /*51f0*/  @!P2 IADD3 R12, P0, R32, R20.reuse, RZ ;  /* 0x00000014200ca210 */ /* 0x080fe40007f1e0ff */
[----:B------:R-:W-:Y:S02]  /*5200*/  @!P1 IADD3 R0, P3, R30, R20, RZ ;  /* 0x000000141e009210 */ /* 0x000fe40007f7e0ff */
[-C--:B------:R-:W-:Y:S02]  /*5210*/  @!P2 LEA.HI.X.SX32 R32, R32, R19.reuse, 0x1, P0 ;  /* 0x000000132020a211 */ /* 0x080fe400000f0eff */
[----:B0-----:R-:W-:Y:S02]  /*5220*/  @!P2 LEA R16, P0, R12, R16, 0x1 ;  /* 0x000000100c10a211 */ /* 0x001fe400078008ff */
[----:B------:R-:W-:Y:S02]  /*5230*/  @!P1 LEA.HI.X.SX32 R30, R30, R19, 0x1, P3 ;  /* 0x000000131e1e9211 */ /* 0x000fe400018f0eff */
[----:B------:R-:W-:-:S02]  /*5240*/  @!P2 LEA.HI.X R17, R12, R17, R32, 0x1, P0 ;  /* 0x000000110c11a211 */ /* 0x000fc400000f0c20 */
[----:B------:R-:W-:Y:S02]  /*5250*/  ISETP.GE.AND P0, PT, R29, UR6, PT ;  /* 0x000000061d007c0c */ /* 0x000fe4000bf06270 */
[C---:B-1----:R-:W-:Y:S01]  /*5260*/  @!P1 LEA R14, P3, R0.reuse, R14, 0x1 ;  /* 0x0000000e000e9211 */ /* 0x042fe200078608ff */
[----:B------:R0:W-:Y:S03]  /*5270*/  @!P2 STG.E.64 desc[UR8][R16.64], R2 ;  /* 0x000000021000a986 */ /* 0x0001e6000c101b08 */
[----:B------:R-:W-:-:S05]  /*5280*/  @!P1 LEA.HI.X R15, R0, R15, R30, 0x1, P3 ;  /* 0x0000000f000f9211 */ /* 0x000fca00018f0c1e */
[----:B------:R0:W-:Y:S02]  /*5290*/  @!P1 STG.E.64 desc[UR8][R14.64], R4 ;  /* 0x000000040e009986 */ /* 0x0001e4000c101b08 */
[----:B------:R-:W-:Y:S05]  /*52a0*/  @P0 EXIT ;  /* 0x000000000000094d */ /* 0x000fea0003800000 */
[C---:B------:R-:W-:Y:S01]  /*52b0*/  IADD3 R20, P0, R29.reuse, R20, RZ ;  /* 0x000000141d147210 */ /* 0x040fe20007f1e0ff */
[----:B------:R-:W-:Y:S01]  /*52c0*/  ULDC.64 UR4, c[0x0][0x280] ;  /* 0x0000a00000047ab9 */ /* 0x000fe20000000a00 */
[----:B------:R-:W-:Y:S02]  /*52d0*/  F2FP.F16.F32.PACK_AB R8, R8, R11 ;  /* 0x0000000b0808723e */ /* 0x000fe400000000ff */
[----:B------:R-:W-:Y:S02]  /*52e0*/  LEA.HI.X.SX32 R19, R29, R19, 0x1, P0 ;  /* 0x000000131d137211 */ /* 0x000fe400000f0eff */
[----:B0-----:R-:W-:Y:S02]  /*52f0*/  LEA R2, P0, R20, UR4, 0x1 ;  /* 0x0000000414027c11 */ /* 0x001fe4000f8008ff */
[----:B------:R-:W-:Y:S02]  /*5300*/  F2FP.F16.F32.PACK_AB R9, R10, R13 ;  /* 0x0000000d0a09723e */ /* 0x000fe400000000ff */
[----:B------:R-:W-:-:S05]  /*5310*/  LEA.HI.X R3, R20, UR5, R19, 0x1, P0 ;  /* 0x0000000514037c11 */ /* 0x000fca00080f0c13 */
[----:B------:R-:W-:Y:S01]  /*5320*/  STG.E.64 desc[UR8][R2.64], R8 ;  /* 0x0000000802007986 */ /* 0x000fe2000c101b08 */
[----:B------:R-:W-:Y:S05]  /*5330*/  EXIT ;  /* 0x000000000000794d */ /* 0x000fea0003800000 */
        .weak           $__internal_0_$__cuda_sm20_div_s64
        .type           $__internal_0_$__cuda_sm20_div_s64,@function
        .size           $__internal_0_$__cuda_sm20_div_s64,(.L_x_7419 - $__internal_0_$__cuda_sm20_div_s64)
$__internal_0_$__cuda_sm20_div_s64:
[----:B------:R-:W-:Y:S02]  /*5340*/  IADD3 R51, P0, RZ, -R24, RZ ;  /* 0x80000018ff337210 */ /* 0x000fe40007f1e0ff */
[----:B------:R-:W-:-:S03]  /*5350*/  ISETP.GE.AND P1, PT, R23, RZ, PT ;  /* 0x000000ff1700720c */ /* 0x000fc60003f26270 */
[----:B------:R-:W-:Y:S01]  /*5360*/  IMAD.X R0, RZ, RZ, ~R23, P0 ;  /* 0x000000ffff007224 */ /* 0x000fe200000e0e17 */
[----:B------:R-:W-:-:S04]  /*5370*/  SEL R50, R51, R24, !P1 ;  /* 0x0000001833327207 */ /* 0x000fc80004800000 */
[----:B------:R-:W-:-:S04]  /*5380*/  SEL R51, R0, R23, !P1 ;  /* 0x0000001700337207 */ /* 0x000fc80004800000 */
[----:B------:R-:W0:Y:S08]  /*5390*/  I2F.U64.RP R20, R50 ;  /* 0x0000003200147312 */ /* 0x000e300000309000 */
[----:B0-----:R-:W0:Y:S02]  /*53a0*/  MUFU.RCP R26, R20 ;  /* 0x00000014001a7308 */ /* 0x001e240000001000 */
[----:B0-----:R-:W-:-:S06]  /*53b0*/  VIADD R26, R26, 0x1ffffffe ;  /* 0x1ffffffe1a1a7836 */ /* 0x001fcc0000000000 */
[----:B------:R-:W0:Y:S02]  /*53c0*/  F2I.U64.TRUNC R60, R26 ;  /* 0x0000001a003c7311 */ /* 0x000e24000020d800 */
[----:B0-----:R-:W-:-:S04]  /*53d0*/  IMAD.WIDE.U32 R20, R60, R50, RZ ;  /* 0x000000323c147225 */ /* 0x001fc800078e00ff */
[----:B------:R-:W-:Y:S01]  /*53e0*/  IMAD R27, R60, R51, R21 ;  /* 0x000000333c1b7224 */ /* 0x000fe200078e0215 */
[----:B------:R-:W-:-:S03]  /*53f0*/  IADD3 R21, P0, RZ, -R20, RZ ;  /* 0x80000014ff157210 */ /* 0x000fc60007f1e0ff */
[----:B------:R-:W-:Y:S02]  /*5400*/  IMAD R0, R61, R50, R27 ;  /* 0x000000323d007224 */ /* 0x000fe400078e021b */
[----:B------:R-:W-:-:S04]  /*5410*/  IMAD.HI.U32 R26, R60, R21, RZ ;  /* 0x000000153c1a7227 */ /* 0x000fc800078e00ff */
[----:B------:R-:W-:Y:S02]  /*5420*/  IMAD.X R0, RZ, RZ, ~R0, P0 ;  /* 0x000000ffff007224 */ /* 0x000fe400000e0e00 */
[----:B------:R-:W-:Y:S02]  /*5430*/  IMAD.MOV.U32 R27, RZ, RZ, R60 ;  /* 0x000000ffff1b7224 */ /* 0x000fe400078e003c */
[----:B------:R-:W-:-:S04]  /*5440*/  IMAD.HI.U32 R20, R61, R0, RZ ;  /* 0x000000003d147227 */ /* 0x000fc800078e00ff */
[----:B------:R-:W-:-:S04]  /*5450*/  IMAD.WIDE.U32 R26, P0, R60, R0, R26 ;  /* 0x000000003c1a7225 */ /* 0x000fc8000780001a */
[C---:B------:R-:W-:Y:S02]  /*5460*/  IMAD R0, R61.reuse, R0, RZ ;  /* 0x000000003d007224 */ /* 0x040fe400078e02ff */
[----:B------:R-:W-:-:S04]  /*5470*/  IMAD.HI.U32 R21, P1, R61, R21, R26 ;  /* 0x000000153d157227 */ /* 0x000fc8000782001a */
[----:B------:R-:W-:Y:S01]  /*5480*/  IMAD.X R20, R20, 0x1, R61, P0 ;  /* 0x0000000114147824 */ /* 0x000fe200000e063d */
[----:B------:R-:W-:-:S04]  /*5490*/  IADD3 R61, P0, R0, R21, RZ ;  /* 0x00000015003d7210 */ /* 0x000fc80007f1e0ff */
[----:B------:R-:W-:Y:S01]  /*54a0*/  IADD3.X R20, RZ, RZ, R20, P0, P1 ;  /* 0x000000ffff147210 */ /* 0x000fe200007e2414 */
[----:B------:R-:W-:Y:S01]  /*54b0*/  IMAD.WIDE.U32 R26, R61, R50, RZ ;  /* 0x000000323d1a7225 */ /* 0x000fe200078e00ff */
[----:B------:R-:W-:-:S03]  /*54c0*/  ISETP.GE.AND P1, PT, R19, RZ, PT ;  /* 0x000000ff1300720c */ /* 0x000fc60003f26270 */
[----:B------:R-:W-:Y:S01]  /*54d0*/  IMAD R27, R61, R51, R27 ;  /* 0x000000333d1b7224 */ /* 0x000fe200078e021b */
[----:B------:R-:W-:-:S03]  /*54e0*/  IADD3 R21, P0, RZ, -R26, RZ ;  /* 0x8000001aff157210 */ /* 0x000fc60007f1e0ff */
[----:B------:R-:W-:Y:S02]  /*54f0*/  IMAD R27, R20, R50, R27 ;  /* 0x00000032141b7224 */ /* 0x000fe400078e021b */
[----:B------:R-:W-:-:S04]  /*5500*/  IMAD.HI.U32 R60, R61, R21, RZ ;  /* 0x000000153d3c7227 */ /* 0x000fc800078e00ff */
[----:B------:R-:W-:-:S04]  /*5510*/  IMAD.X R27, RZ, RZ, ~R27, P0 ;  /* 0x000000ffff1b7224 */ /* 0x000fc800000e0e1b */
[----:B------:R-:W-:-:S04]  /*5520*/  IMAD.WIDE.U32 R60, P0, R61, R27, R60 ;  /* 0x0000001b3d3c7225 */ /* 0x000fc8000780003c */
[----:B------:R-:W-:-:S04]  /*5530*/  IMAD.HI.U32 R37, R20, R27, RZ ;  /* 0x0000001b14257227 */ /* 0x000fc800078e00ff */
[----:B------:R-:W-:Y:S01]  /*5540*/  IMAD.HI.U32 R21, P4, R20, R21, R60 ;  /* 0x0000001514157227 */ /* 0x000fe2000788003c */
[----:B------:R-:W-:-:S03]  /*5550*/  IADD3.X R37, R37, R20, RZ, P0, !PT ;  /* 0x0000001425257210 */ /* 0x000fc600007fe4ff */
[----:B------:R-:W-:Y:S01]  /*5560*/  IMAD R0, R20, R27, RZ ;  /* 0x0000001b14007224 */ /* 0x000fe200078e02ff */
[----:B------:R-:W-:-:S04]  /*5570*/  IADD3 R27, P0, RZ, -R18, RZ ;  /* 0x80000012ff1b7210 */ /* 0x000fc80007f1e0ff */
[----:B------:R-:W-:Y:S01]  /*5580*/  IADD3 R21, P2, R0, R21, RZ ;  /* 0x0000001500157210 */ /* 0x000fe20007f5e0ff */
[----:B------:R-:W-:Y:S01]  /*5590*/  IMAD.X R20, RZ, RZ, ~R19, P0 ;  /* 0x000000ffff147224 */ /* 0x000fe200000e0e13 */
[----:B------:R-:W-:Y:S01]  /*55a0*/  SEL R0, R27, R18, !P1 ;  /* 0x000000121b007207 */ /* 0x000fe20004800000 */
[----:B------:R-:W-:Y:S01]  /*55b0*/  IMAD.MOV.U32 R27, RZ, RZ, RZ ;  /* 0x000000ffff1b7224 */ /* 0x000fe200078e00ff */
[----:B------:R-:W-:Y:S02]  /*55c0*/  IADD3.X R37, RZ, RZ, R37, P2, P4 ;  /* 0x000000ffff257210 */ /* 0x000fe400017e8425 */
[----:B------:R-:W-:Y:S01]  /*55d0*/  SEL R20, R20, R19, !P1 ;  /* 0x0000001314147207 */ /* 0x000fe20004800000 */
[----:B------:R-:W-:-:S04]  /*55e0*/  IMAD.HI.U32 R26, R21, R0, RZ ;  /* 0x00000000151a7227 */ /* 0x000fc800078e00ff */
[----:B------:R-:W-:-:S04]  /*55f0*/  IMAD.WIDE.U32 R26, R21, R20, R26 ;  /* 0x00000014151a7225 */ /* 0x000fc800078e001a */
[----:B------:R-:W-:-:S04]  /*5600*/  IMAD.HI.U32 R26, P2, R37, R0, R26 ;  /* 0x00000000251a7227 */ /* 0x000fc8000784001a */
[----:B------:R-:W-:-:S05]  /*5610*/  IMAD R27, R37, R20, RZ ;  /* 0x00000014251b7224 */ /* 0x000fca00078e02ff */
[----:B------:R-:W-:-:S05]  /*5620*/  IADD3 R27, P1, R27, R26, RZ ;  /* 0x0000001a1b1b7210 */ /* 0x000fca0007f3e0ff */
[----:B------:R-:W-:-:S04]  /*5630*/  IMAD.WIDE.U32 R60, R27, R50, RZ ;  /* 0x000000321b3c7225 */ /* 0x000fc800078e00ff */
[----:B------:R-:W-:Y:S01]  /*5640*/  IMAD R26, R27, R51, R61 ;  /* 0x000000331b1a7224 */ /* 0x000fe200078e023d */
[----:B------:R-:W-:Y:S01]  /*5650*/  IADD3 R21, P0, -R60, R0, RZ ;  /* 0x000000003c157210 */ /* 0x000fe20007f1e1ff */
[----:B------:R-:W-:-:S04]  /*5660*/  IMAD.HI.U32 R0, R37, R20, RZ ;  /* 0x0000001425007227 */ /* 0x000fc800078e00ff */
[----:B------:R-:W-:Y:S01]  /*5670*/  IMAD.X R0, RZ, RZ, R0, P2 ;  /* 0x000000ffff007224 */ /* 0x000fe200010e0600 */
[----:B------:R-:W-:-:S03]  /*5680*/  ISETP.GE.U32.AND P2, PT, R21, R50, PT ;  /* 0x000000321500720c */ /* 0x000fc60003f46070 */
[----:B------:R-:W-:-:S04]  /*5690*/  IMAD.X R37, RZ, RZ, R0, P1 ;  /* 0x000000ffff257224 */ /* 0x000fc800008e0600 */
[----:B------:R-:W-:Y:S01]  /*56a0*/  IMAD R39, R37, R50, R26 ;  /* 0x0000003225277224 */ /* 0x000fe200078e021a */
[----:B------:R-:W-:-:S04]  /*56b0*/  LOP3.LUT R26, R23, R19, RZ, 0x3c, !PT ;  /* 0x00000013171a7212 */ /* 0x000fc800078e3cff */
[----:B------:R-:W-:Y:S02]  /*56c0*/  IADD3.X R39, ~R39, R20, RZ, P0, !PT ;  /* 0x0000001427277210 */ /* 0x000fe400007fe5ff */
[----:B------:R-:W-:Y:S02]  /*56d0*/  IADD3 R0, P0, R21, -R50, RZ ;  /* 0x8000003215007210 */ /* 0x000fe40007f1e0ff */
[----:B------:R-:W-:-:S04]  /*56e0*/  ISETP.GE.U32.AND.EX P2, PT, R39, R51, PT, P2 ;  /* 0x000000332700720c */ /* 0x000fc80003f46120 */
[----:B------:R-:W-:Y:S01]  /*56f0*/  SEL R21, R0, R21, P2 ;  /* 0x0000001500157207 */ /* 0x000fe20001000000 */
[----:B------:R-:W-:-:S03]  /*5700*/  IMAD.X R0, R39, 0x1, ~R51, P0 ;  /* 0x0000000127007824 */ /* 0x000fc600000e0e33 */
[----:B------:R-:W-:Y:S02]  /*5710*/  ISETP.GE.U32.AND P1, PT, R21, R50, PT ;  /* 0x000000321500720c */ /* 0x000fe40003f26070 */
[----:B------:R-:W-:Y:S02]  /*5720*/  SEL R39, R0, R39, P2 ;  /* 0x0000002700277207 */ /* 0x000fe40001000000 */
[----:B------:R-:W-:Y:S02]  /*5730*/  IADD3 R0, P0, R27, 0x1, RZ ;  /* 0x000000011b007810 */ /* 0x000fe40007f1e0ff */
[----:B------:R-:W-:Y:S02]  /*5740*/  ISETP.GE.U32.AND.EX P1, PT, R39, R51, PT, P1 ;  /* 0x000000332700720c */ /* 0x000fe40003f26110 */
[----:B------:R-:W-:Y:S01]  /*5750*/  SEL R27, R0, R27, P2 ;  /* 0x0000001b001b7207 */ /* 0x000fe20001000000 */
[----:B------:R-:W-:-:S03]  /*5760*/  IMAD.X R0, RZ, RZ, R37, P0 ;  /* 0x000000ffff007224 */ /* 0x000fc600000e0625 */
[----:B------:R-:W-:Y:S02]  /*5770*/  IADD3 R20, P0, R27, 0x1, RZ ;  /* 0x000000011b147810 */ /* 0x000fe40007f1e0ff */
[----:B------:R-:W-:Y:S02]  /*5780*/  SEL R0, R0, R37, P2 ;  /* 0x0000002500007207 */ /* 0x000fe40001000000 */
[----:B------:R-:W-:Y:S02]  /*5790*/  SEL R20, R20, R27, P1 ;  /* 0x0000001b14147207 */ /* 0x000fe40000800000 */
[----:B------:R-:W-:Y:S01]  /*57a0*/  ISETP.GE.AND P2, PT, R26, RZ, PT ;  /* 0x000000ff1a00720c */ /* 0x000fe20003f46270 */
[----:B------:R-:W-:Y:S01]  /*57b0*/  IMAD.X R21, RZ, RZ, R0, P0 ;  /* 0x000000ffff157224 */ /* 0x000fe200000e0600 */
[----:B------:R-:W-:-:S04]  /*57c0*/  ISETP.NE.U32.AND P0, PT, R24, RZ, PT ;  /* 0x000000ff1800720c */ /* 0x000fc80003f05070 */
[----:B------:R-:W-:Y:S02]  /*57d0*/  SEL R0, R21, R0, P1 ;  /* 0x0000000015007207 */ /* 0x000fe40000800000 */
[----:B------:R-:W-:Y:S02]  /*57e0*/  IADD3 R21, P1, RZ, -R20, RZ ;  /* 0x80000014ff157210 */ /* 0x000fe40007f3e0ff */
[----:B------:R-:W-:Y:S02]  /*57f0*/  ISETP.NE.AND.EX P0, PT, R23, RZ, PT, P0 ;  /* 0x000000ff1700720c */ /* 0x000fe40003f05300 */
[----:B------:R-:W-:Y:S02]  /*5800*/  IADD3.X R27, RZ, ~R0, RZ, P1, !PT ;  /* 0x80000000ff1b7210 */ /* 0x000fe40000ffe4ff */
[----:B------:R-:W-:Y:S01]  /*5810*/  SEL R21, R21, R20, !P2 ;  /* 0x0000001415157207 */ /* 0x000fe20005000000 */
[----:B------:R-:W-:Y:S01]  /*5820*/  IMAD.MOV.U32 R20, RZ, RZ, R22 ;  /* 0x000000ffff147224 */ /* 0x000fe200078e0016 */
[----:B------:R-:W-:-:S02]  /*5830*/  SEL R27, R27, R0, !P2 ;  /* 0x000000001b1b7207 */ /* 0x000fc40005000000 */
[----:B------:R-:W-:Y:S01]  /*5840*/  SEL R0, R21, 0xffffffff, P0 ;  /* 0xffffffff15007807 */ /* 0x000fe20000000000 */
[----:B------:R-:W-:Y:S01]  /*5850*/  IMAD.MOV.U32 R21, RZ, RZ, 0x0 ;  /* 0x00000000ff157424 */ /* 0x000fe200078e00ff */
[----:B------:R-:W-:-:S03]  /*5860*/  SEL R27, R27, 0xffffffff, P0 ;  /* 0xffffffff1b1b7807 */ /* 0x000fc60000000000 */
[----:B------:R-:W-:Y:S05]  /*5870*/  RET.REL.NODEC R20 `(_ZN5flash32flash_fwd_splitkv_combine_kernelI23Flash_fwd_kernel_traitsILi192ELi64ELi64ELi4ELb0ELb0EN7cutlass6half_tE19Flash_kernel_traitsILi192ELi64ELi64ELi4ES3_EELi8ELi7ELb0EEEvNS_16Flash_fwd_paramsE) ;  /* 0xffffffa414e07950 */ /* 0x000fea0003c3ffff */
.L_x_45:
[----:B------:R-:W-:-:S00]  /*5880*/  BRA `(.L_x_45) ;  /* 0xfffffffc00fc7947 */ /* 0x000fc0000383ffff */
[----:B------:R-:W-:-:S00]  /*5890*/  NOP ;  /* 0x0000000000007918 */ /* 0x000fc00000000000 */
        /* <DEDUP_REMOVED lines=14> */
.L_x_7419:


//--------------------- .text._ZN5flash32flash_fwd_splitkv_combine_kernelI23Flash_fwd_kernel_traitsILi192ELi64ELi64ELi4ELb0ELb0EN7cutlass6half_tE19Flash_kernel_traitsILi192ELi64ELi64ELi4ES3_EELi8ELi6ELb0EEEvNS_16Flash_fwd_paramsE --------------------------
	.section	.text._ZN5flash32flash_fwd_splitkv_combine_kernelI23Flash_fwd_kernel_traitsILi192ELi64ELi64ELi4ELb0ELb0EN7cutlass6half_tE19Flash_kernel_traitsILi192ELi64ELi64ELi4ES3_EELi8ELi6ELb0EEEvNS_16Flash_fwd_paramsE,"ax",@progbits
	.align	128
        .global         _ZN5flash32flash_fwd_splitkv_combine_kernelI23Flash_fwd_kernel_traitsILi192ELi64ELi64ELi4ELb0ELb0EN7cutlass6half_tE19Flash_kernel_traitsILi192ELi64ELi64ELi4ES3_EELi8ELi6ELb0EEEvNS_16Flash_fwd_paramsE
        .type           _ZN5flash32flash_fwd_splitkv_combine_kernelI23Flash_fwd_kernel_traitsILi192ELi64ELi64ELi4ELb0ELb0EN7cutlass6half_tE19Flash_kernel_traitsILi192ELi64ELi64ELi4ES3_EELi8ELi6ELb0EEEvNS_16Flash_fwd_paramsE,@function
        .size           _ZN5flash32flash_fwd_splitkv_combine_kernelI23Flash_fwd_kernel_traitsILi192ELi64ELi64ELi4ELb0ELb0EN7cutlass6half_tE19Flash_kernel_traitsILi192ELi64ELi64ELi4ES3_EELi8ELi6ELb0EEEvNS_16Flash_fwd_paramsE,(.L_x_7420 - _ZN5flash32flash_fwd_splitkv_combine_kernelI23Flash_fwd_kernel_traitsILi192ELi64ELi64ELi4ELb0ELb0EN7cutlass6half_tE19Flash_kernel_traitsILi192ELi64ELi64ELi4ES3_EELi8ELi6ELb0EEEvNS_16Flash_fwd_paramsE)
        .other          _ZN5flash32flash_fwd_splitkv_combine_kernelI23Flash_fwd_kernel_traitsILi192ELi64ELi64ELi4ELb0ELb0EN7cutlass6half_tE19Flash_kernel_traitsILi192ELi64ELi64ELi4ES3_EELi8ELi6ELb0EEEvNS_16Flash_fwd_paramsE,@"STO_CUDA_ENTRY STV_DEFAULT"
_ZN5flash32flash_fwd_splitkv_combine_kernelI23Flash_fwd_kernel_traitsILi192ELi64ELi64ELi4ELb0ELb0EN7cutlass6half_tE19Flash_kernel_traitsILi192ELi64ELi64ELi4ES3_EELi8ELi6ELb0EEEvNS_16Flash_fwd_paramsE:
.text._ZN5flash32flash_fwd_splitkv_combine_kernelI23Flash_fwd_kernel_traitsILi192ELi64ELi64ELi4ELb0ELb0EN7cutlass6half_tE19Flash_kernel_traitsILi192ELi64ELi64ELi4ES3_EELi8ELi6ELb0EEEvNS_16Flash_fwd_paramsE:
        /* <DEDUP_REMOVED lines=23> */
[----:B------:R-:W-:Y:S05]  /*0170*/  CALL.REL.NOINC `($__internal_1_$__cuda_sm20_div_s64) ;  /* 0x0000004800a87944 */ /* 0x000fea0003c00000 */
[----:B------:R-:W-:Y:S05]  /*0180*/  BRA `(.L_x_47) ;  /* 0x00000000004c7947 */ /* 0x000fea0003800000 */
.L_x_46:
[----:B------:R-:W0:Y:S01]  /*0190*/  I2F.U32.RP R4, R25 ;  /* 0x0000001900047306 */ /* 0x000e220000209000 */
[----:B------:R-:W-:Y:S02]  /*01a0*/  ISETP.NE.U32.AND P0, PT, R25, RZ, PT ;  /* 0x000000ff1900720c */ /* 0x000fe40003f05070 */
[----:B------:R-:W-:-:S05]  /*01b0*/  MOV R21, RZ ;  /* 0x000000ff00157202 */ /* 0x000fca0000000f00 */
[----:B0-----:R-:W0:Y:S02]  /*01c0*/  MUFU.RCP R3, R4 ;  /* 0x0000000400037308 */ /* 0x001e240000001000 */
[----:B0-----:R-:W-:-:S06]  /*01d0*/  VIADD R3, R3, 0xffffffe ;  /* 0x0ffffffe03037836 */ /* 0x001fcc0000000000 */
[----:B------:R-:W0:Y:S02]  /*01e0*/  F2I.FTZ.U32.TRUNC.NTZ R3, R3 ;  /* 0x0000000300037305 */ /* 0x000e24000021f000 */
[----:B0-----:R-:W-:-:S04]  /*01f0*/  IMAD.MOV R2, RZ, RZ, -R3 ;  /* 0x000000ffff027224 */ /* 0x001fc800078e0a03 */
[----:B------:R-:W-:Y:S01]  /*0200*/  IMAD R7, R2, R25, RZ ;  /* 0x0000001902077224 */ /* 0x000fe200078e02ff */
[----:B------:R-:W-:-:S10]  /*0210*/  HFMA2.MMA R2, -RZ, RZ, 0, 0 ;  /* 0x00000000ff027435 */ /* 0x000fd400000001ff */
        /* <DEDUP_REMOVED lines=10> */
.L_x_47:
        /* <DEDUP_REMOVED lines=9> */
[----:B------:R-:W-:Y:S01]  /*0350*/  IMAD.MOV.U32 R18, RZ, RZ, R20 ;  /* 0x000000ffff127224 */ /* 0x000fe200078e0014 */
[----:B------:R-:W-:Y:S02]  /*0360*/  MOV R17, R21 ;  /* 0x0000001500117202 */ /* 0x000fe40000000f00 */
[----:B------:R-:W-:Y:S02]  /*0370*/  MOV R24, 0x390 ;  /* 0x0000039000187802 */ /* 0x000fe40000000f00 */
[----:B------:R-:W-:Y:S05]  /*0380*/  CALL.REL.NOINC `($__internal_1_$__cuda_sm20_div_s64) ;  /* 0x0000004800247944 */ /* 0x000fea0003c00000 */
[----:B------:R-:W-:Y:S02]  /*0390*/  MOV R6, R20 ;  /* 0x0000001400067202 */ /* 0x000fe40000000f00 */
[----:B------:R-:W-:Y:S01]  /*03a0*/  MOV R7, R21 ;  /* 0x0000001500077202 */ /* 0x000fe20000000f00 */
[----:B------:R-:W-:Y:S05]  /*03b0*/  BRA `(.L_x_50) ;  /* 0x00000000004c7947 */ /* 0x000fea0003800000 */
.L_x_49:
[----:B------:R-:W0:Y:S01]  /*03c0*/  I2F.U32.RP R8, R26 ;  /* 0x0000001a00087306 */ /* 0x000e220000209000 */
[----:B------:R-:W-:-:S07]  /*03d0*/  ISETP.NE.U32.AND P0, PT, R26, RZ, PT ;  /* 0x000000ff1a00720c */ /* 0x000fce0003f05070 */
[----:B0-----:R-:W0:Y:S02]  /*03e0*/  MUFU.RCP R4, R8 ;  /* 0x0000000800047308 */ /* 0x001e240000001000 */
[----:B0-----:R-:W-:-:S06]  /*03f0*/  VIADD R4, R4, 0xffffffe ;  /* 0x0ffffffe04047836 */ /* 0x001fcc0000000000 */
[----:B------:R-:W0:Y:S02]  /*0400*/  F2I.FTZ.U32.TRUNC.NTZ R3, R4 ;  /* 0x0000000400037305 */ /* 0x000e24000021f000 */
[----:B0-----:R-:W-:-:S04]  /*0410*/  IMAD.MOV R2, RZ, RZ, -R3 ;  /* 0x000000ffff027224 */ /* 0x001fc800078e0a03 */
[----:B------:R-:W-:Y:S01]  /*0420*/  IMAD R7, R2, R26, RZ ;  /* 0x0000001a02077224 */ /* 0x000fe200078e02ff */
[----:B------:R-:W-:-:S10]  /*0430*/  HFMA2.MMA R2, -RZ, RZ, 0, 0 ;  /* 0x00000000ff027435 */ /* 0x000fd400000001ff */
[----:B------:R-:W-:-:S06]  /*0440*/  IMAD.HI.U32 R7, R3, R7, R2 ;  /* 0x0000000703077227 */ /* 0x000fcc00078e0002 */
[----:B------:R-:W-:Y:S01]  /*0450*/  IMAD.HI.U32 R6, R7, R20, RZ ;  /* 0x0000001407067227 */ /* 0x000fe200078e00ff */
[----:B------:R-:W-:-:S03]  /*0460*/  MOV R7, RZ ;  /* 0x000000ff00077202 */ /* 0x000fc60000000f00 */
        /* <DEDUP_REMOVED lines=8> */
.L_x_50:
[----:B------:R-:W-:Y:S05]  /*04f0*/  BSYNC B0 ;  /* 0x0000000000007941 */ /* 0x000fea0003800000 */
.L_x_48:
[----:B------:R-:W0:Y:S01]  /*0500*/  LDC R3, c[0x0][0x2c4] ;  /* 0x0000b100ff037b82 */ /* 0x000e220000000800 */
[----:B------:R-:W-:Y:S01]  /*0510*/  IMAD.MOV.U32 R12, RZ, RZ, RZ ;  /* 0x000000ffff0c7224 */ /* 0x000fe200078e00ff */
[----:B------:R-:W-:Y:S01]  /*0520*/  BSSY B0, `(.L_x_51) ;  /* 0x000004a000007945 */ /* 0x000fe20003800000 */
[----:B0-----:R-:W-:Y:S01]  /*0530*/  IABS R11, R3 ;  /* 0x00000003000b7213 */ /* 0x001fe20000000000 */
[C---:B------:R-:W-:Y:S01]  /*0540*/  VIADD R2, R3.reuse, 0xffffffff ;  /* 0xffffffff03027836 */ /* 0x040fe20000000000 */
[----:B------:R-:W-:Y:S02]  /*0550*/  ISETP.NE.AND P3, PT, R3, RZ, PT ;  /* 0x000000ff0300720c */ /* 0x000fe40003f65270 */
[----:B------:R-:W0:Y:S01]  /*0560*/  I2F.RP R10, R11 ;  /* 0x0000000b000a7306 */ /* 0x000e220000209400 */
[----:B------:R-:W-:-:S07]  /*0570*/  IMAD.IADD R4, R2, 0x1, R11 ;  /* 0x0000000102047824 */ /* 0x000fce00078e020b */
[----:B0-----:R-:W0:Y:S02]  /*0580*/  MUFU.RCP R13, R10 ;  /* 0x0000000a000d7308 */ /* 0x001e240000001000 */
[----:B0-----:R-:W-:-:S06]  /*0590*/  VIADD R13, R13, 0xffffffe ;  /* 0x0ffffffe0d0d7836 */ /* 0x001fcc0000000000 */
[----:B------:R-:W0:Y:S02]  /*05a0*/  F2I.FTZ.U32.TRUNC.NTZ R13, R13 ;  /* 0x0000000d000d7305 */ /* 0x000e24000021f000 */
[----:B0-----:R-:W-:-:S04]  /*05b0*/  IMAD.MOV R8, RZ, RZ, -R13 ;  /* 0x000000ffff087224 */ /* 0x001fc800078e0a0d */
[----:B------:R-:W-:Y:S01]  /*05c0*/  IMAD R9, R8, R11, RZ ;  /* 0x0000000b08097224 */ /* 0x000fe200078e02ff */
[----:B------:R-:W-:-:S03]  /*05d0*/  IABS R8, R4 ;  /* 0x0000000400087213 */ /* 0x000fc60000000000 */
[----:B------:R-:W-:-:S04]  /*05e0*/  IMAD.HI.U32 R12, R13, R9, R12 ;  /* 0x000000090d0c7227 */ /* 0x000fc800078e000c */
[----:B------:R-:W-:-:S04]  /*05f0*/  IMAD.MOV.U32 R9, RZ, RZ, R8 ;  /* 0x000000ffff097224 */ /* 0x000fc800078e0008 */
[----:B------:R-:W-:-:S04]  /*0600*/  IMAD.HI.U32 R8, R12, R9, RZ ;  /* 0x000000090c087227 */ /* 0x000fc800078e00ff */
[----:B------:R-:W-:-:S04]  /*0610*/  IMAD.MOV R10, RZ, RZ, -R8 ;  /* 0x000000ffff0a7224 */ /* 0x000fc800078e0a08 */
[C---:B------:R-:W-:Y:S01]  /*0620*/  IMAD R10, R11.reuse, R10, R9 ;  /* 0x0000000a0b0a7224 */ /* 0x040fe200078e0209 */
[C---:B------:R-:W-:Y:S02]  /*0630*/  LOP3.LUT R9, R4.reuse, R11, RZ, 0x3c, !PT ;  /* 0x0000000b04097212 */ /* 0x040fe400078e3cff */
[----:B------:R-:W-:Y:S02]  /*0640*/  LOP3.LUT R4, R4, R3, RZ, 0x3c, !PT ;  /* 0x0000000304047212 */ /* 0x000fe400078e3cff */
[----:B------:R-:W-:Y:S02]  /*0650*/  ISETP.GT.U32.AND P1, PT, R11, R10, PT ;  /* 0x0000000a0b00720c */ /* 0x000fe40003f24070 */
[----:B------:R-:W-:-:S11]  /*0660*/  ISETP.GE.AND P0, PT, R9, RZ, PT ;  /* 0x000000ff0900720c */ /* 0x000fd60003f06270 */
[----:B------:R-:W-:Y:S02]  /*0670*/  @!P1 IMAD.IADD R10, R10, 0x1, -R11 ;  /* 0x000000010a0a9824 */ /* 0x000fe400078e0a0b */
[----:B------:R-:W-:Y:S01]  /*0680*/  @!P1 VIADD R8, R8, 0x1 ;  /* 0x0000000108089836 */ /* 0x000fe20000000000 */
[----:B------:R-:W-:Y:S02]  /*0690*/  ISETP.NE.AND P1, PT, R3, RZ, PT ;  /* 0x000000ff0300720c */ /* 0x000fe40003f25270 */
[----:B------:R-:W-:Y:S02]  /*06a0*/  ISETP.GE.U32.AND P2, PT, R10, R11, PT ;  /* 0x0000000b0a00720c */ /* 0x000fe40003f46070 */
[----:B------:R-:W-:-:S11]  /*06b0*/  SHF.R.S32.HI R10, RZ, 0x1f, R3 ;  /* 0x0000001fff0a7819 */ /* 0x000fd60000011403 */
[----:B------:R-:W-:Y:S01]  /*06c0*/  @P2 VIADD R8, R8, 0x1 ;  /* 0x0000000108082836 */ /* 0x000fe20000000000 */
[----:B------:R-:W-:-:S03]  /*06d0*/  ISETP.GT.AND P2, PT, R3, RZ, PT ;  /* 0x000000ff0300720c */ /* 0x000fc60003f44270 */
[----:B------:R-:W-:-:S04]  /*06e0*/  IMAD.MOV.U32 R9, RZ, RZ, R8 ;  /* 0x000000ffff097224 */ /* 0x000fc800078e0008 */
[----:B------:R-:W-:Y:S01]  /*06f0*/  @!P0 IMAD.MOV R9, RZ, RZ, -R9 ;  /* 0x000000ffff098224 */ /* 0x000fe200078e0a09 */
[----:B------:R-:W-:Y:S01]  /*0700*/  @!P1 LOP3.LUT R9, RZ, R11, RZ, 0x33, !PT ;  /* 0x0000000bff099212 */ /* 0x000fe200078e33ff */
[----:B------:R-:W-:Y:S01]  /*0710*/  IMAD.MOV.U32 R11, RZ, RZ, R8 ;  /* 0x000000ffff0b7224 */ /* 0x000fe200078e0008 */
[----:B------:R-:W-:Y:S02]  /*0720*/  ISETP.GE.AND P1, PT, R4, RZ, PT ;  /* 0x000000ff0400720c */ /* 0x000fe40003f26270 */
[----:B------:R-:W-:Y:S02]  /*0730*/  ISETP.LT.U32.AND P0, PT, R26, R9, PT ;  /* 0x000000091a00720c */ /* 0x000fe40003f01070 */
[----:B------:R-:W-:Y:S02]  /*0740*/  SHF.R.S32.HI R14, RZ, 0x1f, R9 ;  /* 0x0000001fff0e7819 */ /* 0x000fe40000011409 */
[----:B------:R-:W-:Y:S01]  /*0750*/  LEA.HI.SX32 R8, R3, 0x1, 0x1 ;  /* 0x0000000103087811 */ /* 0x000fe200078f0aff */
[----:B------:R-:W-:Y:S01]  /*0760*/  @!P2 IMAD.MOV R8, RZ, RZ, R10 ;  /* 0x000000ffff08a224 */ /* 0x000fe200078e020a */
[----:B------:R-:W-:-:S04]  /*0770*/  ISETP.LT.AND.EX P0, PT, R23, R14, PT, P0 ;  /* 0x0000000e1700720c */ /* 0x000fc80003f01300 */
[C---:B------:R-:W-:Y:S01]  /*0780*/  SEL R14, R23.reuse, R14, P0 ;  /* 0x0000000e170e7207 */ /* 0x040fe20000000000 */
[----:B------:R-:W-:Y:S01]  /*0790*/  @!P1 IMAD.MOV R11, RZ, RZ, -R11 ;  /* 0x000000ffff0b9224 */ /* 0x000fe200078e0a0b */
[----:B------:R-:W-:Y:S02]  /*07a0*/  @!P3 LOP3.LUT R11, RZ, R3, RZ, 0x33, !PT ;  /* 0x00000003ff0bb212 */ /* 0x000fe400078e33ff */
[----:B------:R-:W-:Y:S02]  /*07b0*/  LOP3.LUT R4, R23, R14, RZ, 0xfc, !PT ;  /* 0x0000000e17047212 */ /* 0x000fe400078efcff */
[----:B------:R-:W-:Y:S01]  /*07c0*/  SEL R16, R26, R9, P0 ;  /* 0x000000091a107207 */ /* 0x000fe20000000000 */
[----:B------:R-:W-:Y:S01]  /*07d0*/  IMAD R3, R11, R8, RZ ;  /* 0x000000080b037224 */ /* 0x000fe200078e02ff */
        /* <DEDUP_REMOVED lines=8> */
[----:B------:R-:W-:Y:S02]  /*0860*/  MOV R30, R20 ;  /* 0x00000014001e7202 */ /* 0x000fe40000000f00 */
[----:B------:R-:W-:Y:S01]  /*0870*/  MOV R31, R21 ;  /* 0x00000015001f7202 */ /* 0x000fe20000000f00 */
[----:B------:R-:W-:Y:S05]  /*0880*/  BRA `(.L_x_53) ;  /* 0x00000000004c7947 */ /* 0x000fea0003800000 */
.L_x_52:
        /* <DEDUP_REMOVED lines=19> */
.L_x_53:
[----:B------:R-:W-:Y:S05]  /*09c0*/  BSYNC B0 ;  /* 0x0000000000007941 */ /* 0x000fea0003800000 */
.L_x_51:
[----:B------:R-:W0:Y:S01]  /*09d0*/  LDC R8, c[0x0][0x2c4] ;  /* 0x0000b100ff087b82 */ /* 0x000e220000000800 */
[----:B------:R-:W-:Y:S01]  /*09e0*/  ULDC UR4, c[0x0][0x270] ;  /* 0x00009c0000047ab9 */ /* 0x000fe20000000800 */
[----:B------:R-:W-:Y:S01]  /*09f0*/  IABS R11, R3 ;  /* 0x00000003000b7213 */ /* 0x000fe20000000000 */
[----:B------:R-:W-:Y:S01]  /*0a00*/  IMAD.MOV.U32 R18, RZ, RZ, RZ ;  /* 0x000000ffff127224 */ /* 0x000fe200078e00ff */
[----:B------:R-:W1:Y:S01]  /*0a10*/  S2R R36, SR_TID.X ;  /* 0x0000000000247919 */ /* 0x000e620000002100 */
[----:B------:R-:W-:Y:S01]  /*0a20*/  BSSY B0, `(.L_x_54) ;  /* 0x0000078000007945 */ /* 0x000fe20003800000 */
        /* <DEDUP_REMOVED lines=8> */
[----:B------:R-:W-:Y:S01]  /*0ab0*/  IMAD.IADD R21, R2, 0x1, R13 ;  /* 0x0000000102157824 */ /* 0x000fe200078e020d */
[----:B------:R-:W-:-:S04]  /*0ac0*/  IABS R2, R3 ;  /* 0x0000000300027213 */ /* 0x000fc80000000000 */
[----:B------:R-:W3:Y:S01]  /*0ad0*/  I2F.RP R17, R13 ;  /* 0x0000000d00117306 */ /* 0x000ee20000209400 */
[----:B--2---:R-:W-:Y:S02]  /*0ae0*/  VIADD R4, R4, 0xffffffe ;  /* 0x0ffffffe04047836 */ /* 0x004fe40000000000 */
[----:B------:R-:W-:-:S05]  /*0af0*/  IMAD.MOV R2, RZ, RZ, -R2 ;  /* 0x000000ffff027224 */ /* 0x000fca00078e0a02 */
[----:B0-----:R-:W0:Y:S08]  /*0b00*/  MUFU.RCP R22, R15 ;  /* 0x0000000f00167308 */ /* 0x001e300000001000 */
[----:B---3--:R-:W2:Y:S08]  /*0b10*/  MUFU.RCP R26, R17 ;  /* 0x00000011001a7308 */ /* 0x008eb00000001000 */
[----:B------:R-:W3:Y:S01]  /*0b20*/  F2I.FTZ.U32.TRUNC.NTZ R19, R4 ;  /* 0x0000000400137305 */ /* 0x000ee2000021f000 */
[----:B0-----:R-:W-:-:S07]  /*0b30*/  VIADD R22, R22, 0xffffffe ;  /* 0x0ffffffe16167836 */ /* 0x001fce0000000000 */
[----:B------:R-:W0:Y:S01]  /*0b40*/  F2I.FTZ.U32.TRUNC.NTZ R23, R22 ;  /* 0x0000001600177305 */ /* 0x000e22000021f000 */
[----:B--2---:R-:W-:Y:S02]  /*0b50*/  VIADD R26, R26, 0xffffffe ;  /* 0x0ffffffe1a1a7836 */ /* 0x004fe40000000000 */
[----:B---3--:R-:W-:-:S05]  /*0b60*/  IMAD.MOV R12, RZ, RZ, -R19 ;  /* 0x000000ffff0c7224 */ /* 0x008fca00078e0a13 */
[----:B------:R-:W2:Y:S01]  /*0b70*/  F2I.FTZ.U32.TRUNC.NTZ R27, R26 ;  /* 0x0000001a001b7305 */ /* 0x000ea2000021f000 */
[----:B------:R-:W-:Y:S02]  /*0b80*/  VIADD R4, R11, UR4 ;  /* 0x000000040b047c36 */ /* 0x000fe40008000000 */
[----:B------:R-:W-:-:S03]  /*0b90*/  IMAD R12, R12, R11, RZ ;  /* 0x0000000b0c0c7224 */ /* 0x000fc600078e02ff */
[----:B------:R-:W-:Y:S01]  /*0ba0*/  IABS R17, R4 ;  /* 0x0000000400117213 */ /* 0x000fe20000000000 */
[----:B------:R-:W-:Y:S01]  /*0bb0*/  IMAD.HI.U32 R12, R19, R12, R18 ;  /* 0x0000000c130c7227 */ /* 0x000fe200078e0012 */
[----:B------:R-:W-:Y:S02]  /*0bc0*/  IABS R18, R9 ;  /* 0x0000000900127213 */ /* 0x000fe40000000000 */
[----:B------:R-:W-:Y:S01]  /*0bd0*/  IABS R19, R21 ;  /* 0x0000001500137213 */ /* 0x000fe20000000000 */
[----:B0-----:R-:W-:Y:S02]  /*0be0*/  IMAD.MOV R15, RZ, RZ, -R23 ;  /* 0x000000ffff0f7224 */ /* 0x001fe400078e0a17 */
[----:B------:R-:W-:Y:S02]  /*0bf0*/  IMAD.MOV R18, RZ, RZ, -R18 ;  /* 0x000000ffff127224 */ /* 0x000fe400078e0a12 */
[----:B--2---:R-:W-:Y:S02]  /*0c00*/  IMAD.MOV R20, RZ, RZ, -R27 ;  /* 0x000000ffff147224 */ /* 0x004fe400078e0a1b */
[----:B------:R-:W-:-:S02]  /*0c10*/  IMAD.MOV.U32 R26, RZ, RZ, RZ ;  /* 0x000000ffff1a7224 */ /* 0x000fc400078e00ff */
[----:B------:R-:W-:Y:S02]  /*0c20*/  IMAD R20, R20, R13, RZ ;  /* 0x0000000d14147224 */ /* 0x000fe400078e02ff */
        /* <DEDUP_REMOVED lines=10> */
[----:B------:R-:W-:-:S03]  /*0cd0*/  IADD3 R2, -R22, RZ, RZ ;  /* 0x000000ff16027210 */ /* 0x000fc60007ffe1ff */
[----:B------:R-:W-:Y:S01]  /*0ce0*/  @!P4 IMAD.IADD R18, R18, 0x1, -R13 ;  /* 0x000000011212c824 */ /* 0x000fe200078e0a0d */
[----:B------:R-:W-:Y:S01]  /*0cf0*/  ISETP.GT.U32.AND P3, PT, R11, R24, PT ;  /* 0x000000180b00720c */ /* 0x000fe20003f64070 */
[----:B------:R-:W-:Y:S01]  /*0d00*/  IMAD R19, R10, R2, R19 ;  /* 0x000000020a137224 */ /* 0x000fe200078e0213 */
[-C--:B------:R-:W-:Y:S01]  /*0d10*/  LOP3.LUT R2, R21, R13.reuse, RZ, 0x3c, !PT ;  /* 0x0000000d15027212 */ /* 0x080fe200078e3cff */
[----:B------:R-:W-:Y:S01]  /*0d20*/  @!P4 VIADD R20, R20, 0x1 ;  /* 0x000000011414c836 */ /* 0x000fe20000000000 */
[----:B------:R-:W-:Y:S02]  /*0d30*/  ISETP.GE.U32.AND P2, PT, R18, R13, PT ;  /* 0x0000000d1200720c */ /* 0x000fe40003f46070 */
[----:B------:R-:W-:Y:S02]  /*0d40*/  ISETP.GT.U32.AND P0, PT, R10, R19, PT ;  /* 0x000000130a00720c */ /* 0x000fe40003f04070 */
[----:B------:R-:W-:Y:S02]  /*0d50*/  ISETP.GE.AND P1, PT, R2, RZ, PT ;  /* 0x000000ff0200720c */ /* 0x000fe40003f26270 */
[----:B------:R-:W-:-:S02]  /*0d60*/  LOP3.LUT R2, R4, R11, RZ, 0x3c, !PT ;  /* 0x0000000b04027212 */ /* 0x000fc400078e3cff */
[----:B------:R-:W-:Y:S01]  /*0d70*/  LOP3.LUT R21, R21, R8, RZ, 0x3c, !PT ;  /* 0x0000000815157212 */ /* 0x000fe200078e3cff */
[----:B------:R-:W-:Y:S02]  /*0d80*/  @!P3 IMAD.IADD R24, R24, 0x1, -R11 ;  /* 0x000000011818b824 */ /* 0x000fe400078e0a0b */
[----:B------:R-:W-:Y:S01]  /*0d90*/  @!P3 VIADD R12, R12, 0x1 ;  /* 0x000000010c0cb836 */ /* 0x000fe20000000000 */
[----:B------:R-:W-:Y:S01]  /*0da0*/  ISETP.NE.AND P3, PT, R3, RZ, PT ;  /* 0x000000ff0300720c */ /* 0x000fe20003f65270 */
[----:B------:R-:W-:Y:S01]  /*0db0*/  @P2 VIADD R20, R20, 0x1 ;  /* 0x0000000114142836 */ /* 0x000fe20000000000 */
[----:B------:R-:W-:Y:S01]  /*0dc0*/  ISETP.GE.U32.AND P6, PT, R24, R11, PT ;  /* 0x0000000b1800720c */ /* 0x000fe20003fc6070 */
[----:B------:R-:W-:Y:S01]  /*0dd0*/  @!P0 IMAD.IADD R19, R19, 0x1, -R10 ;  /* 0x0000000113138824 */ /* 0x000fe200078e0a0a */
[----:B------:R-:W-:Y:S01]  /*0de0*/  ISETP.GE.AND P2, PT, R2, RZ, PT ;  /* 0x000000ff0200720c */ /* 0x000fe20003f46270 */
[----:B------:R-:W-:Y:S01]  /*0df0*/  @!P1 IMAD.MOV R20, RZ, RZ, -R20 ;  /* 0x000000ffff149224 */ /* 0x000fe200078e0a14 */
[----:B------:R-:W-:Y:S01]  /*0e00*/  @!P5 LOP3.LUT R20, RZ, R13, RZ, 0x33, !PT ;  /* 0x0000000dff14d212 */ /* 0x000fe200078e33ff */
[----:B------:R-:W-:Y:S01]  /*0e10*/  @!P0 VIADD R22, R22, 0x1 ;  /* 0x0000000116168836 */ /* 0x000fe20000000000 */
[----:B------:R-:W-:-:S02]  /*0e20*/  ISETP.GE.U32.AND P4, PT, R19, R10, PT ;  /* 0x0000000a1300720c */ /* 0x000fc40003f86070 */
[----:B------:R-:W-:Y:S02]  /*0e30*/  ISETP.LT.U32.AND P0, PT, R6, R20, PT ;  /* 0x000000140600720c */ /* 0x000fe40003f01070 */
[----:B------:R-:W-:Y:S02]  /*0e40*/  SHF.R.S32.HI R13, RZ, 0x1f, R20 ;  /* 0x0000001fff0d7819 */ /* 0x000fe40000011414 */
[----:B------:R-:W-:Y:S02]  /*0e50*/  ISETP.GE.AND P1, PT, R21, RZ, PT ;  /* 0x000000ff1500720c */ /* 0x000fe40003f26270 */
[CC--:B------:R-:W-:Y:S02]  /*0e60*/  ISETP.LT.AND.EX P0, PT, R7.reuse, R13.reuse, PT, P0 ;  /* 0x0000000d0700720c */ /* 0x0c0fe40003f01300 */
[----:B------:R-:W-:Y:S02]  /*0e70*/  @P6 IADD3 R12, R12, 0x1, RZ ;  /* 0x000000010c0c6810 */ /* 0x000fe40007ffe0ff */
[----:B------:R-:W-:Y:S01]  /*0e80*/  SEL R10, R7, R13, P0 ;  /* 0x0000000d070a7207 */ /* 0x000fe20000000000 */
[----:B------:R-:W-:Y:S01]  /*0e90*/  @P4 VIADD R22, R22, 0x1 ;  /* 0x0000000116164836 */ /* 0x000fe20000000000 */
[----:B------:R-:W-:Y:S01]  /*0ea0*/  ISETP.GT.AND P5, PT, R9, RZ, PT ;  /* 0x000000ff0900720c */ /* 0x000fe20003fa4270 */
[----:B------:R-:W-:Y:S01]  /*0eb0*/  @!P2 IMAD.MOV R12, RZ, RZ, -R12 ;  /* 0x000000ffff0ca224 */ /* 0x000fe200078e0a0c */
[----:B------:R-:W-:-:S02]  /*0ec0*/  ISETP.NE.AND P2, PT, R8, RZ, PT ;  /* 0x000000ff0800720c */ /* 0x000fc40003f45270 */
[----:B------:R-:W-:Y:S01]  /*0ed0*/  @!P3 LOP3.LUT R12, RZ, R11, RZ, 0x33, !PT ;  /* 0x0000000bff0cb212 */ /* 0x000fe200078e33ff */
[----:B------:R-:W-:Y:S01]  /*0ee0*/  @!P1 IMAD.MOV R22, RZ, RZ, -R22 ;  /* 0x000000ffff169224 */ /* 0x000fe200078e0a16 */
[----:B------:R-:W-:Y:S02]  /*0ef0*/  LOP3.LUT R11, R7, R10, RZ, 0xfc, !PT ;  /* 0x0000000a070b7212 */ /* 0x000fe400078efcff */
[----:B------:R-:W-:Y:S02]  /*0f00*/  SHF.R.S32.HI R2, RZ, 0x1f, R9 ;  /* 0x0000001fff027819 */ /* 0x000fe40000011409 */
[----:B------:R-:W-:Y:S02]  /*0f10*/  ISETP.NE.U32.AND P1, PT, R11, RZ, PT ;  /* 0x000000ff0b00720c */ /* 0x000fe40003f25070 */
[----:B------:R-:W-:Y:S01]  /*0f20*/  LEA.HI.SX32 R13, R9, 0x1, 0x1 ;  /* 0x00000001090d7811 */ /* 0x000fe200078f0aff */
[----:B------:R-:W-:Y:S01]  /*0f30*/  @!P5 IMAD.MOV R13, RZ, RZ, R2 ;  /* 0x000000ffff0dd224 */ /* 0x000fe200078e0202 */
[----:B------:R-:W-:-:S02]  /*0f40*/  ISETP.LT.U32.AND P3, PT, R30, R12, PT ;  /* 0x0000000c1e00720c */ /* 0x000fc40003f61070 */
[----:B------:R-:W-:Y:S02]  /*0f50*/  SHF.R.S32.HI R9, RZ, 0x1f, R12 ;  /* 0x0000001fff097819 */ /* 0x000fe4000001140c */
[----:B------:R-:W-:Y:S02]  /*0f60*/  @!P2 LOP3.LUT R22, RZ, R8, RZ, 0x33, !PT ;  /* 0x00000008ff16a212 */ /* 0x000fe400078e33ff */
[C---:B------:R-:W-:Y:S02]  /*0f70*/  ISETP.LT.AND.EX P3, PT, R31.reuse, R9, PT, P3 ;  /* 0x000000091f00720c */ /* 0x040fe40003f61330 */
[----:B------:R-:W-:Y:S01]  /*0f80*/  SEL R11, R6, R20, P0 ;  /* 0x00000014060b7207 */ /* 0x000fe20000000000 */
[----:B------:R-:W-:Y:S01]  /*0f90*/  IMAD R2, R22, R13, RZ ;  /* 0x0000000d16027224 */ /* 0x000fe200078e02ff */
[----:B------:R-:W-:Y:S02]  /*0fa0*/  SEL R13, R30, R12, P3 ;  /* 0x0000000c1e0d7207 */ /* 0x000fe40001800000 */
[----:B------:R-:W-:Y:S01]  /*0fb0*/  SEL R12, R31, R9, P3 ;  /* 0x000000091f0c7207 */ /* 0x000fe20001800000 */
[----:B-1----:R-:W-:Y:S06]  /*0fc0*/  @!P1 BRA `(.L_x_55) ;  /* 0x0000000000249947 */ /* 0x002fec0003800000 */
        /* <DEDUP_REMOVED lines=9> */
.L_x_55:
[----:B------:R-:W0:Y:S01]  /*1060*/  I2F.U32.RP R15, R11 ;  /* 0x0000000b000f7306 */ /* 0x000e220000209000 */
[----:B------:R-:W-:Y:S01]  /*1070*/  IMAD.MOV.U32 R8, RZ, RZ, RZ ;  /* 0x000000ffff087224 */ /* 0x000fe200078e00ff */
[----:B------:R-:W-:-:S06]  /*1080*/  ISETP.NE.U32.AND P0, PT, R11, RZ, PT ;  /* 0x000000ff0b00720c */ /* 0x000fcc0003f05070 */
        /* <DEDUP_REMOVED lines=8> */
[----:B------:R-:W-:Y:S02]  /*1110*/  IMAD R6, R11, R7, R6 ;  /* 0x000000070b067224 */ /* 0x000fe400078e0206 */
[----:B------:R-:W-:-:S03]  /*1120*/  IMAD.MOV.U32 R7, RZ, RZ, RZ ;  /* 0x000000ffff077224 */ /* 0x000fc600078e00ff */
[----:B------:R-:W-:-:S13]  /*1130*/  ISETP.GE.U32.AND P2, PT, R6, R11, PT ;  /* 0x0000000b0600720c */ /* 0x000fda0003f46070 */
[----:B------:R-:W-:Y:S01]  /*1140*/  @P2 IMAD.IADD R6, R6, 0x1, -R11 ;  /* 0x0000000106062824 */ /* 0x000fe200078e0a0b */
[----:B------:R-:W-:-:S04]  /*1150*/  @P2 IADD3 R8, R8, 0x1, RZ ;  /* 0x0000000108082810 */ /* 0x000fc80007ffe0ff */
[----:B------:R-:W-:-:S13]  /*1160*/  ISETP.GE.U32.AND P1, PT, R6, R11, PT ;  /* 0x0000000b0600720c */ /* 0x000fda0003f26070 */
[----:B------:R-:W-:Y:S01]  /*1170*/  @P1 VIADD R8, R8, 0x1 ;  /* 0x0000000108081836 */ /* 0x000fe20000000000 */
[----:B------:R-:W-:-:S04]  /*1180*/  @!P0 LOP3.LUT R8, RZ, R11, RZ, 0x33, !PT ;  /* 0x0000000bff088212 */ /* 0x000fc800078e33ff */
[----:B------:R-:W-:Y:S02]  /*1190*/  MOV R6, R8 ;  /* 0x0000000800067202 */ /* 0x000fe40000000f00 */
.L_x_56:
[----:B------:R-:W-:Y:S05]  /*11a0*/  BSYNC B0 ;  /* 0x0000000000007941 */ /* 0x000fea0003800000 */
.L_x_54:
        /* <DEDUP_REMOVED lines=23> */
[----:B------:R-:W-:Y:S01]  /*1320*/  @!P5 IMAD.MOV.U32 R38, RZ, RZ, R40 ;  /* 0x000000ffff26d224 */ /* 0x000fe200078e0028 */
[----:B------:R-:W-:Y:S01]  /*1330*/  @!P5 SHF.R.S32.HI R33, RZ, 0x1f, R27 ;  /* 0x0000001fff21d819 */ /* 0x000fe2000001141b */
[----:B------:R-:W-:Y:S01]  /*1340*/  @!P5 IMAD.MOV.U32 R39, RZ, RZ, R41 ;  /* 0x000000ffff27d224 */ /* 0x000fe200078e0029 */
[----:B------:R-:W-:Y:S01]  /*1350*/  @!P4 SHF.R.S32.HI R37, RZ, 0x1f, R35 ;  /* 0x0000001fff25c819 */ /* 0x000fe20000011423 */
[-C--:B------:R-:W-:Y:S02]  /*1360*/  @!P1 IMAD R29, R29, R28.reuse, RZ ;  /* 0x0000001c1d1d9224 */ /* 0x080fe400078e02ff */
[----:B------:R-:W1:Y:S01]  /*1370*/  @!P3 LDC.64 R8, c[0x0][0x2b8] ;  /* 0x0000ae00ff08bb82 */ /* 0x000e620000000a00 */
[----:B------:R-:W-:Y:S01]  /*1380*/  @!P5 IMAD R26, R33, R28, RZ ;  /* 0x0000001c211ad224 */ /* 0x000fe200078e02ff */
[----:B------:R-:W-:Y:S01]  /*1390*/  @!P3 SHF.R.S32.HI R33, RZ, 0x1f, R32 ;  /* 0x0000001fff21b819 */ /* 0x000fe20000011420 */
[----:B------:R-:W-:-:S04]  /*13a0*/  @!P5 IMAD.WIDE.U32 R38, R28, R27, R38 ;  /* 0x0000001b1c26d225 */ /* 0x000fc800078e0026 */
[----:B------:R-:W-:Y:S01]  /*13b0*/  @!P1 IMAD.WIDE.U32 R42, R28, R24, R40 ;  /* 0x000000181c2a9225 */ /* 0x000fe200078e0028 */
[----:B------:R-:W2:Y:S03]  /*13c0*/  @!P4 LDC.64 R18, c[0x0][0x2b8] ;  /* 0x0000ae00ff12cb82 */ /* 0x000ea60000000a00 */
[-C--:B------:R-:W-:Y:S02]  /*13d0*/  @!P1 IMAD R29, R24, R5.reuse, R29 ;  /* 0x00000005181d9224 */ /* 0x080fe400078e021d */
[----:B------:R-:W-:Y:S02]  /*13e0*/  @!P5 IMAD R27, R27, R5, R26 ;  /* 0x000000051b1bd224 */ /* 0x000fe400078e021a */
[----:B------:R-:W-:Y:S01]  /*13f0*/  @!P4 IMAD R26, R37, R28, RZ ;  /* 0x0000001c251ac224 */ /* 0x000fe200078e02ff */
[----:B------:R-:W3:Y:S01]  /*1400*/  @!P5 LDC.64 R20, c[0x0][0x2b8] ;  /* 0x0000ae00ff14db82 */ /* 0x000ee20000000a00 */
[----:B------:R-:W-:Y:S01]  /*1410*/  @!P4 IMAD.MOV.U32 R44, RZ, RZ, R40 ;  /* 0x000000ffff2cc224 */ /* 0x000fe200078e0028 */
[----:B0-----:R-:W-:Y:S01]  /*1420*/  @!P1 LEA R22, P0, R42, R22, 0x2 ;  /* 0x000000162a169211 */ /* 0x001fe200078010ff */
[----:B------:R-:W-:-:S02]  /*1430*/  @!P4 IMAD.MOV.U32 R45, RZ, RZ, R41 ;  /* 0x000000ffff2dc224 */ /* 0x000fc400078e0029 */
[----:B------:R-:W-:Y:S02]  /*1440*/  @!P1 IMAD.IADD R29, R43, 0x1, R29 ;  /* 0x000000012b1d9824 */ /* 0x000fe400078e021d */
[----:B------:R-:W-:-:S03]  /*1450*/  @!P4 IMAD.WIDE.U32 R44, R28, R35, R44 ;  /* 0x000000231c2cc225 */ /* 0x000fc600078e002c */
[----:B------:R-:W-:Y:S01]  /*1460*/  @!P1 LEA.HI.X R23, R42, R23, R29, 0x2, P0 ;  /* 0x000000172a179211 */ /* 0x000fe200000f141d */
[----:B------:R-:W-:Y:S02]  /*1470*/  @!P4 IMAD R26, R35, R5, R26 ;  /* 0x00000005231ac224 */ /* 0x000fe400078e021a */
[----:B------:R-:W-:Y:S02]  /*1480*/  @!P3 IMAD R33, R33, R28, RZ ;  /* 0x0000001c2121b224 */ /* 0x000fe400078e02ff */
[----:B------:R-:W-:Y:S02]  /*1490*/  @!P3 IMAD.MOV.U32 R34, RZ, RZ, R40 ;  /* 0x000000ffff22b224 */ /* 0x000fe400078e0028 */
[----:B------:R-:W-:Y:S02]  /*14a0*/  @!P3 IMAD.MOV.U32 R35, RZ, RZ, R41 ;  /* 0x000000ffff23b224 */ /* 0x000fe400078e0029 */
[----:B------:R-:W-:Y:S02]  /*14b0*/  IMAD.MOV.U32 R29, RZ, RZ, -0x800000 ;  /* 0xff800000ff1d7424 */ /* 0x000fe400078e00ff */
[----:B------:R-:W-:-:S04]  /*14c0*/  @!P3 IMAD.WIDE.U32 R34, R28, R32, R34 ;  /* 0x000000201c22b225 */ /* 0x000fc800078e0022 */
[----:B------:R-:W-:Y:S01]  /*14d0*/  @!P3 IMAD R33, R32, R5, R33 ;  /* 0x000000052021b224 */ /* 0x000fe200078e0221 */
[----:B-1----:R-:W-:Y:S01]  /*14e0*/  @!P3 LEA R8, P0, R34, R8, 0x2 ;  /* 0x000000082208b211 */ /* 0x002fe200078010ff */
[----:B------:R0:W4:Y:S01]  /*14f0*/  @!P1 LDG.E R29, desc[UR8][R22.64] ;  /* 0x00000008161d9981 */ /* 0x000122000c1e1900 */
[----:B------:R-:W-:Y:S01]  /*1500*/  @!P4 IMAD.IADD R26, R45, 0x1, R26 ;  /* 0x000000012d1ac824 */ /* 0x000fe200078e021a */
[----:B--2---:R-:W-:Y:S01]  /*1510*/  @!P4 LEA R18, P1, R44, R18, 0x2 ;  /* 0x000000122c12c211 */ /* 0x004fe200078210ff */
[----:B------:R-:W-:Y:S01]  /*1520*/  @!P5 IMAD.IADD R27, R39, 0x1, R27 ;  /* 0x00000001271bd824 */ /* 0x000fe200078e021b */
[----:B------:R-:W-:Y:S02]  /*1530*/  @!P3 IADD3 R33, R35, R33, RZ ;  /* 0x000000212321b210 */ /* 0x000fe40007ffe0ff */
[----:B---3--:R-:W-:Y:S02]  /*1540*/  @!P5 LEA R20, P2, R38, R20, 0x2 ;  /* 0x000000142614d211 */ /* 0x008fe400078410ff */
[----:B------:R-:W-:-:S02]  /*1550*/  @!P3 LEA.HI.X R9, R34, R9, R33, 0x2, P0 ;  /* 0x000000092209b211 */ /* 0x000fc400000f1421 */
[----:B------:R-:W-:Y:S01]  /*1560*/  @!P4 LEA.HI.X R19, R44, R19, R26, 0x2, P1 ;  /* 0x000000132c13c211 */ /* 0x000fe200008f141a */
[----:B------:R-:W-:Y:S01]  /*1570*/  IMAD.MOV.U32 R26, RZ, RZ, -0x800000 ;  /* 0xff800000ff1a7424 */ /* 0x000fe200078e00ff */
[----:B------:R-:W-:Y:S02]  /*1580*/  @!P5 LEA.HI.X R21, R38, R21, R27, 0x2, P2 ;  /* 0x000000152615d211 */ /* 0x000fe400010f141b */
[----:B------:R-:W1:Y:S03]  /*1590*/  LDC R27, c[0x0][0x270] ;  /* 0x00009c00ff1b7b82 */ /* 0x000e660000000800 */
[----:B------:R2:W3:Y:S01]  /*15a0*/  @!P5 LDG.E R26, desc[UR8][R20.64] ;  /* 0x00000008141ad981 */ /* 0x0004e2000c1e1900 */
[----:B0-----:R-:W-:Y:S02]  /*15b0*/  IMAD.MOV.U32 R22, RZ, RZ, -0x800000 ;  /* 0xff800000ff167424 */ /* 0x001fe400078e00ff */
[----:B------:R-:W-:-:S04]  /*15c0*/  IMAD.MOV.U32 R23, RZ, RZ, -0x800000 ;  /* 0xff800000ff177424 */ /* 0x000fc800078e00ff */
[----:B------:R0:W5:Y:S04]  /*15d0*/  @!P3 LDG.E R22, desc[UR8][R8.64] ;  /* 0x000000080816b981 */ /* 0x000168000c1e1900 */
[----:B------:R0:W5:Y:S01]  /*15e0*/  @!P4 LDG.E R23, desc[UR8][R18.64] ;  /* 0x000000081217c981 */ /* 0x000162000c1e1900 */
[----:B-1----:R-:W-:-:S04]  /*15f0*/  IABS R32, R27 ;  /* 0x0000001b00207213 */ /* 0x002fc80000000000 */
[----:B------:R-:W1:Y:S08]  /*1600*/  I2F.U32.RP R37, R32 ;  /* 0x0000002000257306 */ /* 0x000e700000209000 */
[----:B-1----:R-:W1:Y:S01]  /*1610*/  MUFU.RCP R34, R37 ;  /* 0x0000002500227308 */ /* 0x002e620000001000 */
[----:B--2---:R-:W2:Y:S01]  /*1620*/  S2R R20, SR_CgaCtaId ;  /* 0x0000000000147919 */ /* 0x004ea20000008800 */
[----:B-1----:R-:W-:-:S06]  /*1630*/  VIADD R34, R34, 0xffffffe ;  /* 0x0ffffffe22227836 */ /* 0x002fcc0000000000 */
[----:B------:R-:W1:Y:S01]  /*1640*/  F2I.FTZ.U32.TRUNC.NTZ R35, R34 ;  /* 0x0000002200237305 */ /* 0x000e62000021f000 */
[----:B0-----:R-:W-:Y:S02]  /*1650*/  IABS R9, R4 ;  /* 0x0000000400097213 */ /* 0x001fe40000000000 */
[----:B------:R-:W-:Y:S01]  /*1660*/  IABS R18, R27 ;  /* 0x0000001b00127213 */ /* 0x000fe20000000000 */
[----:B-1----:R-:W-:Y:S02]  /*1670*/  IMAD.MOV R33, RZ, RZ, -R35 ;  /* 0x000000ffff217224 */ /* 0x002fe400078e0a23 */
[----:B------:R-:W-:Y:S02]  /*1680*/  IMAD.MOV.U32 R34, RZ, RZ, RZ ;  /* 0x000000ffff227224 */ /* 0x000fe400078e00ff */
[----:B------:R-:W-:-:S04]  /*1690*/  IMAD R8, R33, R32, RZ ;  /* 0x0000002021087224 */ /* 0x000fc800078e02ff */
[----:B------:R-:W-:-:S04]  /*16a0*/  IMAD.HI.U32 R8, R35, R8, R34 ;  /* 0x0000000823087227 */ /* 0x000fc800078e0022 */
[----:B------:R-:W-:Y:S02]  /*16b0*/  IMAD.MOV R18, RZ, RZ, -R18 ;  /* 0x000000ffff127224 */ /* 0x000fe400078e0a12 */
[----:B------:R-:W-:-:S04]  /*16c0*/  IMAD.HI.U32 R8, R8, R9, RZ ;  /* 0x0000000908087227 */ /* 0x000fc800078e00ff */
[----:B------:R-:W-:Y:S01]  /*16d0*/  IMAD R19, R8, R18, R9 ;  /* 0x0000001208137224 */ /* 0x000fe200078e0209 */
[----:B------:R-:W-:-:S04]  /*16e0*/  MOV R9, 0x400 ;  /* 0x0000040000097802 */ /* 0x000fc80000000f00 */
[----:B------:R-:W-:Y:S02]  /*16f0*/  ISETP.GT.U32.AND P3, PT, R32, R19, PT ;  /* 0x000000132000720c */ /* 0x000fe40003f64070 */
[----:B--2---:R-:W-:Y:S02]  /*1700*/  LEA R9, R20, R9, 0x18 ;  /* 0x0000000914097211 */ /* 0x004fe400078ec0ff */
[C---:B------:R-:W-:Y:S02]  /*1710*/  ISETP.GT.AND P6, PT, R36.reuse, 0x7f, PT ;  /* 0x0000007f2400780c */ /* 0x040fe40003fc4270 */
[----:B------:R-:W-:Y:S01]  /*1720*/  ISETP.GT.AND P1, PT, R36, 0x17f, PT ;  /* 0x0000017f2400780c */ /* 0x000fe20003f24270 */
[----:B------:R-:W-:Y:S01]  /*1730*/  IMAD R24, R24, 0x24, R9 ;  /* 0x0000002418187824 */ /* 0x000fe200078e0209 */
[C---:B------:R-:W-:Y:S02]  /*1740*/  ISETP.GT.AND P2, PT, R36.reuse, 0x1ff, PT ;  /* 0x000001ff2400780c */ /* 0x040fe40003f44270 */
[----:B------:R-:W-:Y:S01]  /*1750*/  ISETP.GT.AND P0, PT, R36, 0xff, PT ;  /* 0x000000ff2400780c */ /* 0x000fe20003f04270 */
[----:B------:R-:W-:-:S02]  /*1760*/  IMAD R24, R17, 0x4, R24 ;  /* 0x0000000411187824 */ /* 0x000fc400078e0218 */
[----:B------:R-:W-:-:S04]  /*1770*/  @!P3 IADD3 R19, R19, -R32, RZ ;  /* 0x800000201313b210 */ /* 0x000fc80007ffe0ff */
[----:B------:R-:W-:Y:S02]  /*1780*/  ISETP.GE.U32.AND P4, PT, R19, R32, PT ;  /* 0x000000201300720c */ /* 0x000fe40003f86070 */
[----:B------:R-:W-:Y:S02]  /*1790*/  LOP3.LUT R17, R31, R12, RZ, 0xfc, !PT ;  /* 0x0000000c1f117212 */ /* 0x000fe400078efcff */
[----:B------:R-:W-:Y:S01]  /*17a0*/  LOP3.LUT R4, R4, R27, RZ, 0x3c, !PT ;  /* 0x0000001b04047212 */ /* 0x000fe200078e3cff */
[----:B------:R-:W-:Y:S01]  /*17b0*/  @!P3 VIADD R8, R8, 0x1 ;  /* 0x000000010808b836 */ /* 0x000fe20000000000 */
[----:B------:R-:W-:Y:S07]  /*17c0*/  BSSY B0, `(.L_x_57) ;  /* 0x0000029000007945 */ /* 0x000fee0003800000 */
[----:B------:R-:W-:Y:S01]  /*17d0*/  @P4 VIADD R8, R8, 0x1 ;  /* 0x0000000108084836 */ /* 0x000fe20000000000 */
[----:B----4-:R0:W-:Y:S01]  /*17e0*/  @!P2 STS [R24], R29 ;  /* 0x0000001d1800a388 */ /* 0x0101e20000000800 */
[----:B------:R-:W-:-:S02]  /*17f0*/  ISETP.GE.AND P2, PT, R4, RZ, PT ;  /* 0x000000ff0400720c */ /* 0x000fc40003f46270 */
[----:B------:R-:W-:Y:S01]  /*1800*/  IMAD.MOV.U32 R4, RZ, RZ, R8 ;  /* 0x000000ffff047224 */ /* 0x000fe200078e0008 */
[----:B---3--:R0:W-:Y:S01]  /*1810*/  @!P1 STS [R24+0x240], R26 ;  /* 0x0002401a18009388 */ /* 0x0081e20000000800 */
[----:B------:R-:W-:-:S03]  /*1820*/  ISETP.NE.U32.AND P1, PT, R17, RZ, PT ;  /* 0x000000ff1100720c */ /* 0x000fc60003f25070 */
[----:B-----5:R0:W-:Y:S04]  /*1830*/  @!P6 STS [R24+0x6c0], R22 ;  /* 0x0006c0161800e388 */ /* 0x0201e80000000800 */
[----:B------:R0:W-:Y:S01]  /*1840*/  @!P0 STS [R24+0x480], R23 ;  /* 0x0004801718008388 */ /* 0x0001e20000000800 */
[----:B------:R-:W-:Y:S01]  /*1850*/  ISETP.NE.AND P0, PT, R27, RZ, PT ;  /* 0x000000ff1b00720c */ /* 0x000fe20003f05270 */
[----:B------:R-:W-:-:S12]  /*1860*/  @!P2 IMAD.MOV R4, RZ, RZ, -R4 ;  /* 0x000000ffff04a224 */ /* 0x000fd800078e0a04 */
[----:B------:R-:W-:Y:S01]  /*1870*/  @!P0 LOP3.LUT R4, RZ, R27, RZ, 0x33, !PT ;  /* 0x0000001bff048212 */ /* 0x000fe200078e33ff */
[----:B------:R-:W-:Y:S06]  /*1880*/  @!P1 BRA `(.L_x_58) ;  /* 0x0000000000249947 */ /* 0x000fec0003800000 */
[----:B------:R-:W-:Y:S01]  /*1890*/  IMAD.MOV.U32 R18, RZ, RZ, R30 ;  /* 0x000000ffff127224 */ /* 0x000fe200078e001e */
[----:B0-----:R-:W-:Y:S01]  /*18a0*/  MOV R26, R13 ;  /* 0x0000000d001a7202 */ /* 0x001fe20000000f00 */
[----:B------:R-:W-:Y:S01]  /*18b0*/  IMAD.MOV.U32 R17, RZ, RZ, R31 ;  /* 0x000000ffff117224 */ /* 0x000fe200078e001f */
[----:B------:R-:W-:Y:S02]  /*18c0*/  MOV R23, R12 ;  /* 0x0000000c00177202 */ /* 0x000fe40000000f00 */
[----:B------:R-:W-:Y:S02]  /*18d0*/  MOV R24, 0x18f0 ;  /* 0x000018f000187802 */ /* 0x000fe40000000f00 */
[----:B------:R-:W-:Y:S05]  /*18e0*/  CALL.REL.NOINC `($__internal_1_$__cuda_sm20_div_s64) ;  /* 0x0000003000cc7944 */ /* 0x000fea0003c00000 */
[----:B------:R-:W-:Y:S02]  /*18f0*/  MOV R40, R20 ;  /* 0x0000001400287202 */ /* 0x000fe40000000f00 */
[----:B------:R-:W-:Y:S01]  /*1900*/  MOV R41, R21 ;  /* 0x0000001500297202 */ /* 0x000fe20000000f00 */
[----:B------:R-:W-:Y:S05]  /*1910*/  BRA `(.L_x_59) ;  /* 0x00000000004c7947 */ /* 0x000fea0003800000 */
.L_x_58:
[----:B------:R-:W1:Y:S01]  /*1920*/  I2F.U32.RP R17, R13 ;  /* 0x0000000d00117306 */ /* 0x000e620000209000 */
[----:B------:R-:W-:Y:S02]  /*1930*/  ISETP.NE.U32.AND P0, PT, R13, RZ, PT ;  /* 0x000000ff0d00720c */ /* 0x000fe40003f05070 */
[----:B------:R-:W-:-:S05]  /*1940*/  MOV R41, RZ ;  /* 0x000000ff00297202 */ /* 0x000fca0000000f00 */
[----:B-1----:R-:W1:Y:S02]  /*1950*/  MUFU.RCP R18, R17 ;  /* 0x0000001100127308 */ /* 0x002e640000001000 */
[----:B-1----:R-:W-:-:S06]  /*1960*/  VIADD R18, R18, 0xffffffe ;  /* 0x0ffffffe12127836 */ /* 0x002fcc0000000000 */
[----:B------:R1:W2:Y:S02]  /*1970*/  F2I.FTZ.U32.TRUNC.NTZ R19, R18 ;  /* 0x0000001200137305 */ /* 0x0002a4000021f000 */
[----:B-1----:R-:W-:Y:S01]  /*1980*/  HFMA2.MMA R18, -RZ, RZ, 0, 0 ;  /* 0x00000000ff127435 */ /* 0x002fe200000001ff */
[----:B--2---:R-:W-:-:S04]  /*1990*/  IMAD.MOV R8, RZ, RZ, -R19 ;  /* 0x000000ffff087224 */ /* 0x004fc800078e0a13 */
        /* <DEDUP_REMOVED lines=11> */
.L_x_59:
[----:B------:R-:W-:Y:S05]  /*1a50*/  BSYNC B0 ;  /* 0x0000000000007941 */ /* 0x000fea0003800000 */
.L_x_57:
        /* <DEDUP_REMOVED lines=8> */
[----:B------:R-:W-:Y:S01]  /*1ae0*/  BSSY B1, `(.L_x_60) ;  /* 0x0000240000017945 */ /* 0x000fe20003800000 */
[----:B0-----:R-:W-:Y:S01]  /*1af0*/  IABS R23, R2 ;  /* 0x0000000200177213 */ /* 0x001fe20000000000 */
[----:B------:R-:W-:-:S04]  /*1b00*/  IMAD.IADD R36, R36, 0x1, -R17 ;  /* 0x0000000124247824 */ /* 0x000fc800078e0a11 */
[----:B------:R-:W-:-:S04]  /*1b10*/  IMAD R34, R36, 0x24, R9 ;  /* 0x0000002424227824 */ /* 0x000fc800078e0209 */
[----:B------:R-:W-:-:S05]  /*1b20*/  IMAD R34, R15, 0x4, R34 ;  /* 0x000000040f227824 */ /* 0x000fca00078e0222 */
[----:B------:R-:W-:Y:S04]  /*1b30*/  @!P6 LDS R35, [R34] ;  /* 0x000000002223e984 */ /* 0x000fe80000000800 */
[----:B------:R-:W0:Y:S04]  /*1b40*/  @!P6 LDS R32, [R34+0x240] ;  /* 0x000240002220e984 */ /* 0x000e280000000800 */
[----:B------:R-:W1:Y:S04]  /*1b50*/  @!P6 LDS R31, [R34+0x480] ;  /* 0x00048000221fe984 */ /* 0x000e680000000800 */
[----:B------:R-:W2:Y:S01]  /*1b60*/  @!P6 LDS R33, [R34+0x6c0] ;  /* 0x0006c0002221e984 */ /* 0x000ea20000000800 */
[----:B0-----:R-:W-:-:S04]  /*1b70*/  FMNMX.FTZ R24, R35, R32, !PT ;  /* 0x0000002023187209 */ /* 0x001fc80007810000 */
[----:B-1----:R-:W-:-:S04]  /*1b80*/  FMNMX.FTZ R24, R24, R31, !PT ;  /* 0x0000001f18187209 */ /* 0x002fc80007810000 */
[----:B--2---:R-:W-:-:S05]  /*1b90*/  FMNMX.FTZ R24, R24, R33, !PT ;  /* 0x0000002118187209 */ /* 0x004fca0007810000 */
[----:B------:R-:W0:Y:S02]  /*1ba0*/  SHFL.BFLY PT, R9, R24, 0x8, 0x1f ;  /* 0x0d001f0018097f89 */ /* 0x000e2400000e0000 */
[----:B0-----:R-:W-:-:S05]  /*1bb0*/  FMNMX.FTZ R9, R24, R9, !PT ;  /* 0x0000000918097209 */ /* 0x001fca0007810000 */
[----:B------:R-:W0:Y:S02]  /*1bc0*/  SHFL.BFLY PT, R22, R9, 0x4, 0x1f ;  /* 0x0c801f0009167f89 */ /* 0x000e2400000e0000 */
[----:B0-----:R-:W-:-:S05]  /*1bd0*/  FMNMX.FTZ R22, R9, R22, !PT ;  /* 0x0000001609167209 */ /* 0x001fca0007810000 */
[----:B------:R-:W0:Y:S02]  /*1be0*/  SHFL.BFLY PT, R17, R22, 0x2, 0x1f ;  /* 0x0c401f0016117f89 */ /* 0x000e2400000e0000 */
[----:B0-----:R-:W-:-:S05]  /*1bf0*/  FMNMX.FTZ R17, R22, R17, !PT ;  /* 0x0000001116117209 */ /* 0x001fca0007810000 */
[----:B------:R-:W0:Y:S02]  /*1c00*/  SHFL.BFLY PT, R8, R17, 0x1, 0x1f ;  /* 0x0c201f0011087f89 */ /* 0x000e2400000e0000 */
[----:B0-----:R-:W-:Y:S02]  /*1c10*/  FMNMX.FTZ R8, R17, R8, !PT ;  /* 0x0000000811087209 */ /* 0x001fe40007810000 */
[----:B------:R-:W0:Y:S02]  /*1c20*/  LDC R17, c[0x0][0x270] ;  /* 0x00009c00ff117b82 */ /* 0x000e240000000800 */
        /* <DEDUP_REMOVED lines=10> */
[----:B------:R-:W-:Y:S02]  /*1cd0*/  FMUL.FTZ R22, R22, 1.4426950216293334961 ;  /* 0x3fb8aa3b16167820 */ /* 0x000fe40000410000 */
[----:B------:R0:W-:Y:S08]  /*1ce0*/  MUFU.EX2 R9, R21 ;  /* 0x0000001500097308 */ /* 0x0001f00000000800 */
[----:B------:R-:W1:Y:S08]  /*1cf0*/  MUFU.EX2 R20, R20 ;  /* 0x0000001400147308 */ /* 0x000e700000000800 */
[----:B------:R-:W2:Y:S01]  /*1d00*/  MUFU.EX2 R8, R24 ;  /* 0x0000001800087308 */ /* 0x000ea20000000800 */
[----:B0-----:R-:W-:-:S07]  /*1d10*/  IABS R21, R17 ;  /* 0x0000001100157213 */ /* 0x001fce0000000000 */
[----:B------:R-:W0:Y:S01]  /*1d20*/  MUFU.EX2 R19, R22 ;  /* 0x0000001600137308 */ /* 0x000e220000000800 */
[----:B-1----:R-:W-:-:S07]  /*1d30*/  FADD.FTZ R9, R20, R9 ;  /* 0x0000000914097221 */ /* 0x002fce0000010000 */
[----:B------:R-:W1:Y:S01]  /*1d40*/  I2F.U32.RP R20, R21 ;  /* 0x0000001500147306 */ /* 0x000e620000209000 */
[----:B--2---:R-:W-:-:S07]  /*1d50*/  FADD.FTZ R8, R9, R8 ;  /* 0x0000000809087221 */ /* 0x004fce0000010000 */
[----:B------:R-:W2:Y:S01]  /*1d60*/  I2F.RP R9, R23 ;  /* 0x0000001700097306 */ /* 0x000ea20000209400 */
[----:B0-----:R-:W-:Y:S01]  /*1d70*/  FADD.FTZ R19, R8, R19 ;  /* 0x0000001308137221 */ /* 0x001fe20000010000 */
[----:B------:R-:W-:Y:S01]  /*1d80*/  VIADD R22, R23, UR4 ;  /* 0x0000000417167c36 */ /* 0x000fe20008000000 */
[----:B------:R-:W-:-:S03]  /*1d90*/  ULDC.U8 UR4, c[0x0][0x3d9] ;  /* 0x0000f64000047ab9 */ /* 0x000fc60000000000 */
[----:B------:R-:W0:Y:S02]  /*1da0*/  SHFL.BFLY PT, R8, R19, 0x8, 0x1f ;  /* 0x0d001f0013087f89 */ /* 0x000e2400000e0000 */
[----:B-1----:R-:W1:Y:S08]  /*1db0*/  MUFU.RCP R38, R20 ;  /* 0x0000001400267308 */ /* 0x002e700000001000 */
[----:B--2---:R-:W2:Y:S01]  /*1dc0*/  MUFU.RCP R9, R9 ;  /* 0x0000000900097308 */ /* 0x004ea20000001000 */
[----:B-1----:R-:W-:-:S07]  /*1dd0*/  VIADD R38, R38, 0xffffffe ;  /* 0x0ffffffe26267836 */ /* 0x002fce0000000000 */
[----:B------:R-:W1:Y:S01]  /*1de0*/  F2I.FTZ.U32.TRUNC.NTZ R39, R38 ;  /* 0x0000002600277305 */ /* 0x000e62000021f000 */
[----:B0-----:R-:W-:Y:S01]  /*1df0*/  FADD.FTZ R8, R19, R8 ;  /* 0x0000000813087221 */ /* 0x001fe20000010000 */
[----:B------:R-:W-:Y:S01]  /*1e00*/  IABS R19, R22 ;  /* 0x0000001600137213 */ /* 0x000fe20000000000 */
[----:B--2---:R-:W-:Y:S01]  /*1e10*/  VIADD R42, R9, 0xffffffe ;  /* 0x0ffffffe092a7836 */ /* 0x004fe20000000000 */
[----:B------:R-:W-:Y:S02]  /*1e20*/  IABS R9, R2 ;  /* 0x0000000200097213 */ /* 0x000fe40000000000 */
[----:B------:R-:W0:Y:S02]  /*1e30*/  SHFL.BFLY PT, R27, R8, 0x4, 0x1f ;  /* 0x0c801f00081b7f89 */ /* 0x000e2400000e0000 */
[----:B------:R-:W2:Y:S01]  /*1e40*/  F2I.FTZ.U32.TRUNC.NTZ R43, R42 ;  /* 0x0000002a002b7305 */ /* 0x000ea2000021f000 */
[----:B------:R-:W-:Y:S01]  /*1e50*/  IADD3 R9, RZ, -R9, RZ ;  /* 0x80000009ff097210 */ /* 0x000fe20007ffe0ff */
[----:B-1----:R-:W-:-:S02]  /*1e60*/  IMAD.MOV R20, RZ, RZ, -R39 ;  /* 0x000000ffff147224 */ /* 0x002fc400078e0a27 */
[----:B------:R-:W-:Y:S02]  /*1e70*/  IMAD.MOV.U32 R38, RZ, RZ, RZ ;  /* 0x000000ffff267224 */ /* 0x000fe400078e00ff */
[----:B------:R-:W-:Y:S01]  /*1e80*/  IMAD R20, R20, R21, RZ ;  /* 0x0000001514147224 */ /* 0x000fe200078e02ff */
[----:B--2---:R-:W-:Y:S01]  /*1e90*/  IADD3 R26, RZ, -R43, RZ ;  /* 0x8000002bff1a7210 */ /* 0x004fe20007ffe0ff */
[----:B------:R-:W-:Y:S02]  /*1ea0*/  IMAD.MOV.U32 R42, RZ, RZ, RZ ;  /* 0x000000ffff2a7224 */ /* 0x000fe400078e00ff */
[----:B------:R-:W-:-:S04]  /*1eb0*/  IMAD.HI.U32 R20, R39, R20, R38 ;  /* 0x0000001427147227 */ /* 0x000fc800078e0026 */
[----:B0-----:R-:W-:Y:S01]  /*1ec0*/  FADD.FTZ R27, R8, R27 ;  /* 0x0000001b081b7221 */ /* 0x001fe20000010000 */
[----:B------:R-:W-:Y:S01]  /*1ed0*/  IMAD R26, R26, R23, RZ ;  /* 0x000000171a1a7224 */ /* 0x000fe200078e02ff */
[----:B------:R-:W-:Y:S01]  /*1ee0*/  IABS R8, R17 ;  /* 0x0000001100087213 */ /* 0x000fe20000000000 */
[----:B------:R-:W-:Y:S02]  /*1ef0*/  IMAD.HI.U32 R20, R20, R19, RZ ;  /* 0x0000001314147227 */ /* 0x000fe400078e00ff */
[----:B------:R-:W0:Y:S02]  /*1f00*/  SHFL.BFLY PT, R24, R27, 0x2, 0x1f ;  /* 0x0c401f001b187f89 */ /* 0x000e2400000e0000 */
[----:B------:R-:W-:-:S04]  /*1f10*/  IMAD.HI.U32 R26, R43, R26, R42 ;  /* 0x0000001a2b1a7227 */ /* 0x000fc800078e002a */
[----:B------:R-:W-:Y:S02]  /*1f20*/  IMAD.MOV R8, RZ, RZ, -R8 ;  /* 0x000000ffff087224 */ /* 0x000fe400078e0a08 */
[----:B------:R-:W-:-:S04]  /*1f30*/  IMAD.HI.U32 R26, R26, R19, RZ ;  /* 0x000000131a1a7227 */ /* 0x000fc800078e00ff */
[--C-:B------:R-:W-:Y:S01]  /*1f40*/  IMAD R30, R26, R9, R19.reuse ;  /* 0x000000091a1e7224 */ /* 0x100fe200078e0213 */
[----:B------:R-:W-:Y:S01]  /*1f50*/  LOP3.LUT R9, R22, R23, RZ, 0x3c, !PT ;  /* 0x0000001716097212 */ /* 0x000fe200078e3cff */
[----:B------:R-:W-:Y:S01]  /*1f60*/  IMAD R38, R20, R8, R19 ;  /* 0x0000000814267224 */ /* 0x000fe200078e0213 */
[----:B------:R-:W-:Y:S01]  /*1f70*/  LOP3.LUT R22, R22, R17, RZ, 0x3c, !PT ;  /* 0x0000001116167212 */ /* 0x000fe200078e3cff */
[----:B------:R-:W1:Y:S01]  /*1f80*/  S2R R8, SR_TID.X ;  /* 0x0000000000087919 */ /* 0x000e620000002100 */
[----:B------:R-:W-:Y:S02]  /*1f90*/  ISETP.GT.U32.AND P4, PT, R23, R30, PT ;  /* 0x0000001e1700720c */ /* 0x000fe40003f84070 */
[----:B------:R-:W-:Y:S02]  /*1fa0*/  ISETP.GT.U32.AND P1, PT, R21, R38, PT ;  /* 0x000000261500720c */ /* 0x000fe40003f24070 */
[----:B------:R-:W-:Y:S02]  /*1fb0*/  ISETP.GE.AND P3, PT, R9, RZ, PT ;  /* 0x000000ff0900720c */ /* 0x000fe40003f66270 */
[----:B------:R-:W2:Y:S01]  /*1fc0*/  LDC R9, c[0x0][0x2c4] ;  /* 0x0000b100ff097b82 */ /* 0x000ea20000000800 */
[----:B0-----:R-:W-:Y:S01]  /*1fd0*/  FADD.FTZ R24, R27, R24 ;  /* 0x000000181b187221 */ /* 0x001fe20000010000 */
[----:B------:R-:W-:-:S04]  /*1fe0*/  LEA.HI.SX32 R19, R2, 0x1, 0x1 ;  /* 0x0000000102137811 */ /* 0x000fc800078f0aff */
[----:B------:R-:W0:Y:S01]  /*1ff0*/  SHFL.BFLY PT, R27, R24, 0x1, 0x1f ;  /* 0x0c201f00181b7f89 */ /* 0x000e2200000e0000 */
[----:B------:R-:W-:Y:S02]  /*2000*/  @!P4 IMAD.IADD R30, R30, 0x1, -R23 ;  /* 0x000000011e1ec824 */ /* 0x000fe400078e0a17 */
[----:B------:R-:W-:Y:S01]  /*2010*/  @!P1 IADD3 R38, R38, -R21, RZ ;  /* 0x8000001526269210 */ /* 0x000fe20007ffe0ff */
[----:B------:R-:W-:Y:S01]  /*2020*/  @!P4 VIADD R26, R26, 0x1 ;  /* 0x000000011a1ac836 */ /* 0x000fe20000000000 */
[C---:B------:R-:W-:Y:S01]  /*2030*/  ISETP.GT.AND P4, PT, R3.reuse, RZ, PT ;  /* 0x000000ff0300720c */ /* 0x040fe20003f84270 */
[----:B------:R-:W-:Y:S01]  /*2040*/  @!P1 VIADD R20, R20, 0x1 ;  /* 0x0000000114149836 */ /* 0x000fe20000000000 */
[----:B------:R-:W-:Y:S01]  /*2050*/  ISETP.GE.U32.AND P2, PT, R30, R23, PT ;  /* 0x000000171e00720c */ /* 0x000fe20003f46070 */
[----:B------:R-:W-:Y:S01]  /*2060*/  IMAD.MOV.U32 R30, RZ, RZ, 0x7f800000 ;  /* 0x7f800000ff1e7424 */ /* 0x000fe200078e00ff */
[----:B------:R-:W-:Y:S02]  /*2070*/  ISETP.GE.U32.AND P5, PT, R38, R21, PT ;  /* 0x000000152600720c */ /* 0x000fe40003fa6070 */
[----:B------:R-:W-:-:S09]  /*2080*/  LEA.HI.SX32 R21, R3, 0x1, 0x1 ;  /* 0x0000000103157811 */ /* 0x000fd200078f0aff */
[----:B------:R-:W-:Y:S01]  /*2090*/  @P2 VIADD R26, R26, 0x1 ;  /* 0x000000011a1a2836 */ /* 0x000fe20000000000 */
[----:B------:R-:W-:Y:S02]  /*20a0*/  ISETP.GE.AND P2, PT, R22, RZ, PT ;  /* 0x000000ff1600720c */ /* 0x000fe40003f46270 */
[----:B------:R-:W-:Y:S01]  /*20b0*/  @P5 IADD3 R20, R20, 0x1, RZ ;  /* 0x0000000114145810 */ /* 0x000fe20007ffe0ff */
[----:B0-----:R-:W-:Y:S01]  /*20c0*/  FADD.FTZ R27, R24, R27 ;  /* 0x0000001b181b7221 */ /* 0x001fe20000010000 */
[----:B------:R-:W-:Y:S01]  /*20d0*/  SHF.R.S32.HI R24, RZ, 0x1f, R2 ;  /* 0x0000001fff187819 */ /* 0x000fe20000011402 */
[----:B------:R-:W-:Y:S01]  /*20e0*/  @!P3 IMAD.MOV R26, RZ, RZ, -R26 ;  /* 0x000000ffff1ab224 */ /* 0x000fe200078e0a1a */
[----:B------:R-:W-:Y:S02]  /*20f0*/  ISETP.NE.AND P5, PT, R2, RZ, PT ;  /* 0x000000ff0200720c */ /* 0x000fe40003fa5270 */
[----:B------:R-:W-:Y:S01]  /*2100*/  FSETP.NE.FTZ.AND P1, PT, R27, RZ, PT ;  /* 0x000000ff1b00720b */ /* 0x000fe20003f35000 */
[----:B------:R-:W-:Y:S01]  /*2110*/  @!P0 IMAD.MOV R19, RZ, RZ, R24 ;  /* 0x000000ffff138224 */ /* 0x000fe200078e0218 */
[----:B------:R-:W-:-:S02]  /*2120*/  SHF.R.S32.HI R22, RZ, 0x1f, R3 ;  /* 0x0000001fff167819 */ /* 0x000fc40000011403 */
[----:B------:R-:W-:Y:S02]  /*2130*/  ISETP.NE.AND P0, PT, R17, RZ, PT ;  /* 0x000000ff1100720c */ /* 0x000fe40003f05270 */
[----:B------:R-:W-:Y:S01]  /*2140*/  ISETP.NE.AND P3, PT, RZ, UR4, PT ;  /* 0x00000004ff007c0c */ /* 0x000fe2000bf65270 */
[----:B------:R-:W-:Y:S01]  /*2150*/  @!P4 IMAD.MOV R21, RZ, RZ, R22 ;  /* 0x000000ffff15c224 */ /* 0x000fe200078e0216 */
[----:B-1----:R-:W-:Y:S02]  /*2160*/  LOP3.LUT P4, RZ, R8, 0xf, RZ, 0xc0, !PT ;  /* 0x0000000f08ff7812 */ /* 0x002fe4000788c0ff */
[----:B------:R-:W-:Y:S02]  /*2170*/  @!P2 IADD3 R20, -R20, RZ, RZ ;  /* 0x000000ff1414a210 */ /* 0x000fe40007ffe1ff */
[----:B------:R-:W-:Y:S01]  /*2180*/  ISETP.GT.OR P4, PT, R8, 0x7f, P4 ;  /* 0x0000007f0800780c */ /* 0x000fe20002784670 */
[----:B------:R-:W0:Y:S01]  /*2190*/  @P1 MUFU.LG2 R27, R27 ;  /* 0x0000001b001b1308 */ /* 0x000e220000000c00 */
[----:B------:R-:W-:-:S02]  /*21a0*/  @!P5 LOP3.LUT R26, RZ, R23, RZ, 0x33, !PT ;  /* 0x00000017ff1ad212 */ /* 0x000fc400078e33ff */
        /* <DEDUP_REMOVED lines=8> */
[----:B------:R-:W-:Y:S01]  /*2230*/  IMAD R6, R4, R21, RZ ;  /* 0x0000001504067224 */ /* 0x000fe200078e02ff */
[----:B------:R-:W-:Y:S01]  /*2240*/  SEL R8, R7, R23, P2 ;  /* 0x0000001707087207 */ /* 0x000fe20001000000 */
[----:B0-----:R-:W-:Y:S01]  /*2250*/  @P1 FFMA.FTZ R30, R27, 0.69314718246459960938, R18 ;  /* 0x3f3172181b1e1823 */ /* 0x001fe20000010012 */
        /* <DEDUP_REMOVED lines=37> */
[----:B------:R-:W-:Y:S05]  /*24b0*/  CALL.REL.NOINC `($__internal_1_$__cuda_sm20_div_s64) ;  /* 0x0000002400d87944 */ /* 0x000fea0003c00000 */
        /* <DEDUP_REMOVED lines=10> */
.L_x_64:
        /* <DEDUP_REMOVED lines=22> */
.L_x_65:
[----:B------:R-:W-:Y:S05]  /*26c0*/  BSYNC B0 ;  /* 0x0000000000007941 */ /* 0x000fea0003800000 */
.L_x_63:
[----:B------:R-:W-:Y:S01]  /*26d0*/  LOP3.LUT R19, R17, R0, RZ, 0xfc, !PT ;  /* 0x0000000011137212 */ /* 0x000fe200078efcff */
[----:B------:R-:W-:Y:S03]  /*26e0*/  BSSY B0, `(.L_x_66) ;  /* 0x0000028000007945 */ /* 0x000fe60003800000 */
[----:B------:R-:W-:-:S13]  /*26f0*/  ISETP.NE.U32.AND P0, PT, R19, RZ, PT ;  /* 0x000000ff1300720c */ /* 0x000fda0003f05070 */
[----:B------:R-:W-:Y:S05]  /*2700*/  @!P0 BRA `(.L_x_67) ;  /* 0x00000000003c8947 */ /* 0x000fea0003800000 */
[----:B------:R-:W-:Y:S01]  /*2710*/  IMAD.MOV.U32 R26, RZ, RZ, R25 ;  /* 0x000000ffff1a7224 */ /* 0x000fe200078e0019 */
[----:B------:R-:W-:Y:S02]  /*2720*/  MOV R23, R0 ;  /* 0x0000000000177202 */ /* 0x000fe40000000f00 */
[----:B------:R-:W-:Y:S02]  /*2730*/  MOV R24, 0x2750 ;  /* 0x0000275000187802 */ /* 0x000fe40000000f00 */
[----:B------:R-:W-:Y:S05]  /*2740*/  CALL.REL.NOINC `($__internal_1_$__cuda_sm20_div_s64) ;  /* 0x0000002400347944 */ /* 0x000fea0003c00000 */
[----:B------:R-:W-:Y:S01]  /*2750*/  IADD3 R19, P0, RZ, -R20, RZ ;  /* 0x80000014ff137210 */ /* 0x000fe20007f1e0ff */
[----:B------:R-:W-:Y:S01]  /*2760*/  IMAD.MOV.U32 R43, RZ, RZ, R21 ;  /* 0x000000ffff2b7224 */ /* 0x000fe200078e0015 */
[----:B------:R-:W-:Y:S02]  /*2770*/  MOV R38, R18 ;  /* 0x0000001200267202 */ /* 0x000fe40000000f00 */
[----:B------:R-:W-:Y:S02]  /*2780*/  IADD3.X R22, RZ, ~R21, RZ, P0, !PT ;  /* 0x80000015ff167210 */ /* 0x000fe400007fe4ff */
[----:B------:R-:W-:Y:S02]  /*2790*/  MOV R39, R17 ;  /* 0x0000001100277202 */ /* 0x000fe40000000f00 */
[----:B------:R-:W-:Y:S01]  /*27a0*/  MOV R42, R20 ;  /* 0x00000014002a7202 */ /* 0x000fe20000000f00 */
[----:B------:R-:W-:Y:S02]  /*27b0*/  IMAD R22, R22, R25, RZ ;  /* 0x0000001916167224 */ /* 0x000fe400078e02ff */
[----:B------:R-:W-:-:S04]  /*27c0*/  IMAD.WIDE.U32 R38, R25, R19, R38 ;  /* 0x0000001319267225 */ /* 0x000fc800078e0026 */
[----:B------:R-:W-:-:S04]  /*27d0*/  IMAD R0, R0, R19, R22 ;  /* 0x0000001300007224 */ /* 0x000fc800078e0216 */
[----:B------:R-:W-:Y:S01]  /*27e0*/  IMAD.IADD R0, R39, 0x1, R0 ;  /* 0x0000000127007824 */ /* 0x000fe200078e0200 */
[----:B------:R-:W-:Y:S05]  /*27f0*/  BRA `(.L_x_68) ;  /* 0x0000000000587947 */ /* 0x000fea0003800000 */
.L_x_67:
        /* <DEDUP_REMOVED lines=22> */
.L_x_68:
[----:B------:R-:W-:Y:S05]  /*2960*/  BSYNC B0 ;  /* 0x0000000000007941 */ /* 0x000fea0003800000 */
.L_x_66:
        /* <DEDUP_REMOVED lines=11> */
[----:B------:R-:W-:Y:S05]  /*2a20*/  CALL.REL.NOINC `($__internal_1_$__cuda_sm20_div_s64) ;  /* 0x00000020007c7944 */ /* 0x000fea0003c00000 */
[----:B------:R-:W-:-:S04]  /*2a30*/  IADD3 R17, P0, RZ, -R20, RZ ;  /* 0x80000014ff117210 */ /* 0x000fc80007f1e0ff */
[----:B------:R-:W-:Y:S01]  /*2a40*/  IADD3.X R18, RZ, ~R21, RZ, P0, !PT ;  /* 0x80000015ff127210 */ /* 0x000fe200007fe4ff */
[----:B------:R-:W-:-:S04]  /*2a50*/  IMAD.WIDE.U32 R42, R5, R17, R42 ;  /* 0x00000011052a7225 */ /* 0x000fc800078e002a */
[----:B------:R-:W-:-:S04]  /*2a60*/  IMAD R18, R18, R5, RZ ;  /* 0x0000000512127224 */ /* 0x000fc800078e02ff */
[----:B------:R-:W-:-:S05]  /*2a70*/  IMAD R4, R4, R17, R18 ;  /* 0x0000001104047224 */ /* 0x000fca00078e0212 */
[----:B------:R-:W-:Y:S01]  /*2a80*/  IADD3 R4, R43, R4, RZ ;  /* 0x000000042b047210 */ /* 0x000fe20007ffe0ff */
[----:B------:R-:W-:Y:S05]  /*2a90*/  BRA `(.L_x_71) ;  /* 0x0000000000587947 */ /* 0x000fea0003800000 */
.L_x_70:
        /* <DEDUP_REMOVED lines=22> */
.L_x_71:
[----:B------:R-:W-:Y:S05]  /*2c00*/  BSYNC B0 ;  /* 0x0000000000007941 */ /* 0x000fea0003800000 */
.L_x_69:
[-C--:B------:R-:W-:Y:S01]  /*2c10*/  IMAD R5, R41, R16.reuse, RZ ;  /* 0x0000001029057224 */ /* 0x080fe200078e02ff */
[----:B------:R-:W-:Y:S01]  /*2c20*/  SHF.R.S32.HI R17, RZ, 0x1f, R25 ;  /* 0x0000001fff117819 */ /* 0x000fe20000011419 */
[C---:B------:R-:W-:Y:S01]  /*2c30*/  IMAD.WIDE.U32 R46, R40.reuse, R16, RZ ;  /* 0x00000010282e7225 */ /* 0x040fe200078e00ff */
[----:B------:R-:W-:Y:S01]  /*2c40*/  ULDC.U8 UR10, c[0x0][0x3d9] ;  /* 0x0000f640000a7ab9 */ /* 0x000fe20000000000 */
[----:B------:R-:W-:Y:S01]  /*2c50*/  ULDC.64 UR4, c[0x0][0x2c0] ;  /* 0x0000b00000047ab9 */ /* 0x000fe20000000a00 */
[----:B------:R-:W-:Y:S01]  /*2c60*/  UISETP.NE.AND UP0, UPT, UR10, URZ, UPT ;  /* 0x0000003f0a00728c */ /* 0x000fe2000bf05270 */
[----:B------:R-:W-:Y:S01]  /*2c70*/  IMAD R5, R40, R14, R5 ;  /* 0x0000000e28057224 */ /* 0x000fe200078e0205 */
[----:B------:R-:W-:Y:S01]  /*2c80*/  UIMAD UR4, UR4, UR5, URZ ;  /* 0x00000005040472a4 */ /* 0x000fe2000f8e023f */
[----:B------:R-:W-:Y:S01]  /*2c90*/  IMAD R0, R0, R25, RZ ;  /* 0x0000001900007224 */ /* 0x000fe200078e02ff */
[----:B------:R-:W-:Y:S01]  /*2ca0*/  USEL UR5, UR5, 0x1, !UP0 ;  /* 0x0000000105057887 */ /* 0x000fe2000c000000 */
[----:B------:R-:W-:Y:S01]  /*2cb0*/  BSSY B0, `(.L_x_72) ;  /* 0x0000040000007945 */ /* 0x000fe20003800000 */
[----:B------:R-:W-:Y:S01]  /*2cc0*/  IADD3 R18, R47, R5, RZ ;  /* 0x000000052f127210 */ /* 0x000fe20007ffe0ff */
[----:B------:R-:W-:Y:S01]  /*2cd0*/  IMAD R17, R17, R38, R0 ;  /* 0x0000002611117224 */ /* 0x000fe200078e0200 */
[----:B------:R-:W-:Y:S01]  /*2ce0*/  USHF.R.S32.HI UR11, URZ, 0x1f, UR4 ;  /* 0x0000001f3f0b7899 */ /* 0x000fe20008011404 */
[----:B------:R-:W-:Y:S01]  /*2cf0*/  IMAD R19, R4, UR4, RZ ;  /* 0x0000000404137c24 */ /* 0x000fe2000f8e02ff */
[----:B------:R-:W-:Y:S01]  /*2d00*/  USHF.R.S32.HI UR10, URZ, 0x1f, UR5 ;  /* 0x0000001f3f0a7899 */ /* 0x000fe20008011405 */
[----:B------:R-:W-:-:S02]  /*2d10*/  IMAD R23, R18, R13, RZ ;  /* 0x0000000d12177224 */ /* 0x000fc400078e02ff */
[----:B------:R-:W-:Y:S02]  /*2d20*/  IMAD R5, R21, UR5, RZ ;  /* 0x0000000515057c24 */ /* 0x000fe4000f8e02ff */
[----:B------:R-:W-:Y:S02]  /*2d30*/  IMAD R23, R12, R46, R23 ;  /* 0x0000002e0c177224 */ /* 0x000fe400078e0217 */
[----:B------:R-:W-:-:S04]  /*2d40*/  IMAD.WIDE.U32 R46, R46, R13, RZ ;  /* 0x0000000d2e2e7225 */ /* 0x000fc800078e00ff */
[----:B------:R-:W-:Y:S01]  /*2d50*/  IMAD R19, R42, UR11, R19 ;  /* 0x0000000b2a137c24 */ /* 0x000fe2000f8e0213 */
[----:B------:R-:W-:Y:S01]  /*2d60*/  IADD3 R23, R47, R23, RZ ;  /* 0x000000172f177210 */ /* 0x000fe20007ffe0ff */
[----:B------:R-:W-:-:S03]  /*2d70*/  IMAD.WIDE.U32 R38, R38, R25, RZ ;  /* 0x0000001926267225 */ /* 0x000fc600078e00ff */
[----:B------:R-:W-:Y:S01]  /*2d80*/  LOP3.LUT R0, R49, R23, RZ, 0xfc, !PT ;  /* 0x0000001731007212 */ /* 0x000fe200078efcff */
[----:B------:R-:W-:-:S03]  /*2d90*/  IMAD.WIDE.U32 R42, R42, UR4, RZ ;  /* 0x000000042a2a7c25 */ /* 0x000fc6000f8e00ff */
[----:B------:R-:W-:Y:S01]  /*2da0*/  ISETP.NE.U32.AND P0, PT, R0, RZ, PT ;  /* 0x000000ff0000720c */ /* 0x000fe20003f05070 */
[C---:B------:R-:W-:Y:S01]  /*2db0*/  IMAD R5, R20.reuse, UR10, R5 ;  /* 0x0000000a14057c24 */ /* 0x040fe2000f8e0205 */
[----:B------:R-:W-:Y:S01]  /*2dc0*/  IADD3 R0, R39, R17, RZ ;  /* 0x0000001127007210 */ /* 0x000fe20007ffe0ff */
[----:B------:R-:W-:Y:S01]  /*2dd0*/  IMAD.WIDE.U32 R40, R20, UR5, RZ ;  /* 0x0000000514287c25 */ /* 0x000fe2000f8e00ff */
[----:B------:R-:W-:-:S03]  /*2de0*/  IADD3 R4, R43, R19, RZ ;  /* 0x000000132b047210 */ /* 0x000fc60007ffe0ff */
        /* <DEDUP_REMOVED lines=8> */
[----:B------:R-:W-:Y:S05]  /*2e70*/  CALL.REL.NOINC `($__internal_1_$__cuda_sm20_div_s64) ;  /* 0x0000001c00687944 */ /* 0x000fea0003c00000 */
[----:B------:R-:W-:Y:S01]  /*2e80*/  IADD3 R18, P0, RZ, -R20, RZ ;  /* 0x80000014ff127210 */ /* 0x000fe20007f1e0ff */
[----:B------:R-:W-:Y:S01]  /*2e90*/  IMAD.MOV.U32 R27, RZ, RZ, R49 ;  /* 0x000000ffff1b7224 */ /* 0x000fe200078e0031 */
[----:B------:R-:W-:Y:S02]  /*2ea0*/  MOV R26, R48 ;  /* 0x00000030001a7202 */ /* 0x000fe40000000f00 */
[----:B------:R-:W-:-:S05]  /*2eb0*/  IADD3.X R17, RZ, ~R21, RZ, P0, !PT ;  /* 0x80000015ff117210 */ /* 0x000fca00007fe4ff */
[-C--:B------:R-:W-:Y:S02]  /*2ec0*/  IMAD R17, R17, R46.reuse, RZ ;  /* 0x0000002e11117224 */ /* 0x080fe400078e02ff */
[----:B------:R-:W-:-:S04]  /*2ed0*/  IMAD.WIDE.U32 R46, R18, R46, R26 ;  /* 0x0000002e122e7225 */ /* 0x000fc800078e001a */
[----:B------:R-:W-:Y:S01]  /*2ee0*/  IMAD R17, R23, R18, R17 ;  /* 0x0000001217117224 */ /* 0x000fe200078e0211 */
[----:B------:R-:W-:Y:S02]  /*2ef0*/  MOV R18, R46 ;  /* 0x0000002e00127202 */ /* 0x000fe40000000f00 */
[----:B------:R-:W-:Y:S01]  /*2f00*/  MOV R46, R20 ;  /* 0x00000014002e7202 */ /* 0x000fe20000000f00 */
[----:B------:R-:W-:Y:S01]  /*2f10*/  IMAD.IADD R17, R47, 0x1, R17 ;  /* 0x000000012f117824 */ /* 0x000fe200078e0211 */
[----:B------:R-:W-:Y:S01]  /*2f20*/  MOV R47, R21 ;  /* 0x00000015002f7202 */ /* 0x000fe20000000f00 */
[----:B------:R-:W-:Y:S05]  /*2f30*/  BRA `(.L_x_74) ;  /* 0x00000000005c7947 */ /* 0x000fea0003800000 */
.L_x_73:
        /* <DEDUP_REMOVED lines=23> */
.L_x_74:
[----:B------:R-:W-:Y:S05]  /*30b0*/  BSYNC B0 ;  /* 0x0000000000007941 */ /* 0x000fea0003800000 */
.L_x_72:
        /* <DEDUP_REMOVED lines=19> */
.L_x_76:
[----:B------:R-:W0:Y:S01]  /*31f0*/  I2F.U32.RP R20, R16 ;  /* 0x0000001000147306 */ /* 0x000e220000209000 */
[----:B------:R-:W-:Y:S01]  /*3200*/  HFMA2.MMA R22, -RZ, RZ, 0, 0 ;  /* 0x00000000ff167435 */ /* 0x000fe200000001ff */
[----:B------:R-:W-:Y:S01]  /*3210*/  ISETP.NE.U32.AND P0, PT, R16, RZ, PT ;  /* 0x000000ff1000720c */ /* 0x000fe20003f05070 */
[----:B------:R-:W-:-:S05]  /*3220*/  HFMA2.MMA R49, -RZ, RZ, 0, 0 ;  /* 0x00000000ff317435 */ /* 0x000fca00000001ff */
[----:B0-----:R-:W0:Y:S02]  /*3230*/  MUFU.RCP R19, R20 ;  /* 0x0000001400137308 */ /* 0x001e240000001000 */
[----:B0-----:R-:W-:-:S06]  /*3240*/  IADD3 R19, R19, 0xffffffe, RZ ;  /* 0x0ffffffe13137810 */ /* 0x001fcc0007ffe0ff */
[----:B------:R-:W0:Y:S02]  /*3250*/  F2I.FTZ.U32.TRUNC.NTZ R23, R19 ;  /* 0x0000001300177305 */ /* 0x000e24000021f000 */
[----:B0-----:R-:W-:-:S04]  /*3260*/  IMAD.MOV R14, RZ, RZ, -R23 ;  /* 0x000000ffff0e7224 */ /* 0x001fc800078e0a17 */
[----:B------:R-:W-:-:S04]  /*3270*/  IMAD R14, R14, R16, RZ ;  /* 0x000000100e0e7224 */ /* 0x000fc800078e02ff */
[----:B------:R-:W-:Y:S01]  /*3280*/  IMAD.HI.U32 R17, R23, R14, R22 ;  /* 0x0000000e17117227 */ /* 0x000fe200078e0016 */
[----:B------:R-:W-:-:S05]  /*3290*/  MOV R14, RZ ;  /* 0x000000ff000e7202 */ /* 0x000fca0000000f00 */
        /* <DEDUP_REMOVED lines=11> */
.L_x_77:
[----:B------:R-:W-:Y:S05]  /*3350*/  BSYNC B0 ;  /* 0x0000000000007941 */ /* 0x000fea0003800000 */
.L_x_75:
        /* <DEDUP_REMOVED lines=10> */
[----:B------:R-:W-:Y:S02]  /*3400*/  IADD3 R17, P0, RZ, -R20, RZ ;  /* 0x80000014ff117210 */ /* 0x000fe40007f1e0ff */
[----:B------:R-:W-:Y:S02]  /*3410*/  MOV R54, R48 ;  /* 0x0000003000367202 */ /* 0x000fe40000000f00 */
[----:B------:R-:W-:Y:S02]  /*3420*/  IADD3.X R18, RZ, ~R21, RZ, P0, !PT ;  /* 0x80000015ff127210 */ /* 0x000fe400007fe4ff */
[----:B------:R-:W-:-:S03]  /*3430*/  MOV R55, R49 ;  /* 0x0000003100377202 */ /* 0x000fc60000000f00 */
[----:B------:R-:W-:Y:S02]  /*3440*/  IMAD R18, R18, R13, RZ ;  /* 0x0000000d12127224 */ /* 0x000fe400078e02ff */
[----:B------:R-:W-:-:S04]  /*3450*/  IMAD.WIDE.U32 R54, R13, R17, R54 ;  /* 0x000000110d367225 */ /* 0x000fc800078e0036 */
[----:B------:R-:W-:-:S05]  /*3460*/  IMAD R12, R12, R17, R18 ;  /* 0x000000110c0c7224 */ /* 0x000fca00078e0212 */
[----:B------:R-:W-:Y:S01]  /*3470*/  IADD3 R12, R55, R12, RZ ;  /* 0x0000000c370c7210 */ /* 0x000fe20007ffe0ff */
[----:B------:R-:W-:Y:S05]  /*3480*/  BRA `(.L_x_80) ;  /* 0x00000000005c7947 */ /* 0x000fea0003800000 */
.L_x_79:
        /* <DEDUP_REMOVED lines=23> */
.L_x_80:
[----:B------:R-:W-:Y:S05]  /*3600*/  BSYNC B0 ;  /* 0x0000000000007941 */ /* 0x000fea0003800000 */
.L_x_78:
[----:B------:R-:W-:Y:S01]  /*3610*/  SHF.R.S32.HI R18, RZ, 0x1f, R6 ;  /* 0x0000001fff127819 */ /* 0x000fe20000011406 */
[-C--:B------:R-:W-:Y:S01]  /*3620*/  IMAD R13, R21, R6.reuse, RZ ;  /* 0x00000006150d7224 */ /* 0x080fe200078e02ff */
[----:B------:R-:W-:Y:S01]  /*3630*/  ULDC UR4, c[0x0][0x2c4] ;  /* 0x0000b10000047ab9 */ /* 0x000fe20000000800 */
[----:B------:R-:W-:Y:S01]  /*3640*/  IMAD.WIDE.U32 R48, R20, R6, RZ ;  /* 0x0000000614307225 */ /* 0x000fe200078e00ff */
[----:B------:R-:W-:Y:S01]  /*3650*/  LOP3.LUT R6, R47, R10, RZ, 0xfc, !PT ;  /* 0x0000000a2f067212 */ /* 0x000fe200078efcff */
[----:B------:R-:W-:Y:S01]  /*3660*/  BSSY B0, `(.L_x_81) ;  /* 0x0000039000007945 */ /* 0x000fe20003800000 */
[----:B------:R-:W-:Y:S01]  /*3670*/  SHF.R.S32.HI R17, RZ, 0x1f, R3 ;  /* 0x0000001fff117819 */ /* 0x000fe20000011403 */
[----:B------:R-:W-:Y:S01]  /*3680*/  IMAD R57, R25, UR4, RZ ;  /* 0x0000000419397c24 */ /* 0x000fe2000f8e02ff */
[----:B------:R-:W-:Y:S01]  /*3690*/  ISETP.NE.U32.AND P0, PT, R6, RZ, PT ;  /* 0x000000ff0600720c */ /* 0x000fe20003f05070 */
[----:B------:R-:W-:Y:S02]  /*36a0*/  IMAD R12, R12, R3, RZ ;  /* 0x000000030c0c7224 */ /* 0x000fe400078e02ff */
[----:B------:R-:W-:Y:S01]  /*36b0*/  IMAD R14, R14, R57, RZ ;  /* 0x000000390e0e7224 */ /* 0x000fe200078e02ff */
[----:B------:R-:W-:Y:S01]  /*36c0*/  SHF.R.S32.HI R19, RZ, 0x1f, R57 ;  /* 0x0000001fff137819 */ /* 0x000fe20000011439 */
[----:B------:R-:W-:-:S02]  /*36d0*/  IMAD R17, R17, R54, R12 ;  /* 0x0000003611117224 */ /* 0x000fc400078e020c */
[----:B------:R-:W-:-:S04]  /*36e0*/  IMAD.WIDE.U32 R54, R54, R3, RZ ;  /* 0x0000000336367225 */ /* 0x000fc800078e00ff */
[----:B------:R-:W-:Y:S01]  /*36f0*/  IMAD R13, R18, R20, R13 ;  /* 0x00000014120d7224 */ /* 0x000fe200078e020d */
[----:B------:R-:W-:Y:S01]  /*3700*/  IADD3 R12, R55, R17, RZ ;  /* 0x00000011370c7210 */ /* 0x000fe20007ffe0ff */
[----:B------:R-:W-:Y:S02]  /*3710*/  IMAD R3, R19, R16, R14 ;  /* 0x0000001013037224 */ /* 0x000fe400078e020e */
[----:B------:R-:W-:Y:S01]  /*3720*/  IMAD.WIDE.U32 R56, R16, R57, RZ ;  /* 0x0000003910387225 */ /* 0x000fe200078e00ff */
[----:B------:R-:W-:-:S04]  /*3730*/  IADD3 R6, R49, R13, RZ ;  /* 0x0000000d31067210 */ /* 0x000fc80007ffe0ff */
[----:B------:R-:W-:Y:S01]  /*3740*/  IADD3 R3, R57, R3, RZ ;  /* 0x0000000339037210 */ /* 0x000fe20007ffe0ff */
[----:B------:R-:W-:Y:S06]  /*3750*/  @!P0 BRA `(.L_x_82) ;  /* 0x0000000000488947 */ /* 0x000fec0003800000 */
[----:B------:R-:W-:Y:S01]  /*3760*/  IMAD.MOV.U32 R18, RZ, RZ, R46 ;  /* 0x000000ffff127224 */ /* 0x000fe200078e002e */
[----:B------:R-:W-:Y:S01]  /*3770*/  MOV R26, R11 ;  /* 0x0000000b001a7202 */ /* 0x000fe20000000f00 */
        /* <DEDUP_REMOVED lines=8> */
[----:B------:R-:W-:Y:S01]  /*3800*/  MOV R46, R20 ;  /* 0x00000014002e7202 */ /* 0x000fe20000000f00 */
[----:B------:R-:W-:Y:S01]  /*3810*/  IMAD.WIDE.U32 R16, R11, R13, R16 ;  /* 0x0000000d0b107225 */ /* 0x000fe200078e0010 */
[----:B------:R-:W-:-:S03]  /*3820*/  MOV R47, R21 ;  /* 0x00000015002f7202 */ /* 0x000fc60000000f00 */
[----:B------:R-:W-:-:S04]  /*3830*/  IMAD R14, R14, R11, RZ ;  /* 0x0000000b0e0e7224 */ /* 0x000fc800078e02ff */
[----:B------:R-:W-:Y:S01]  /*3840*/  IMAD R10, R10, R13, R14 ;  /* 0x0000000d0a0a7224 */ /* 0x000fe200078e020e */
[----:B------:R-:W-:-:S03]  /*3850*/  MOV R14, R16 ;  /* 0x00000010000e7202 */ /* 0x000fc60000000f00 */
[----:B------:R-:W-:Y:S01]  /*3860*/  IMAD.IADD R10, R17, 0x1, R10 ;  /* 0x00000001110a7824 */ /* 0x000fe200078e020a */
[----:B------:R-:W-:Y:S05]  /*3870*/  BRA `(.L_x_83) ;  /* 0x00000000005c7947 */ /* 0x000fea0003800000 */
.L_x_82:
        /* <DEDUP_REMOVED lines=23> */
.L_x_83:
[----:B------:R-:W-:Y:S05]  /*39f0*/  BSYNC B0 ;  /* 0x0000000000007941 */ /* 0x000fea0003800000 */
.L_x_81:
        /* <DEDUP_REMOVED lines=25> */
[----:B------:R-:W-:Y:S01]  /*3b90*/  IMAD R10, R8, R13, R10 ;  /* 0x0000000d080a7224 */ /* 0x000fe200078e020a */
[----:B------:R-:W-:-:S04]  /*3ba0*/  MOV R8, R16 ;  /* 0x0000001000087202 */ /* 0x000fc80000000f00 */
[----:B------:R-:W-:Y:S01]  /*3bb0*/  IADD3 R13, R17, R10, RZ ;  /* 0x0000000a110d7210 */ /* 0x000fe20007ffe0ff */
[----:B------:R-:W-:Y:S05]  /*3bc0*/  BRA `(.L_x_86) ;  /* 0x00000000005c7947 */ /* 0x000fea0003800000 */
.L_x_85:
        /* <DEDUP_REMOVED lines=10> */
[----:B------:R-:W-:-:S04]  /*3c70*/  IMAD.HI.U32 R10, R13, R46, RZ ;  /* 0x0000002e0d0a7227 */ /* 0x000fc800078e00ff */
[----:B------:R-:W-:Y:S01]  /*3c80*/  IMAD.MOV.U32 R13, RZ, RZ, RZ ;  /* 0x000000ffff0d7224 */ /* 0x000fe200078e00ff */
        /* <DEDUP_REMOVED lines=11> */
.L_x_86:
[----:B------:R-:W-:Y:S05]  /*3d40*/  BSYNC B0 ;  /* 0x0000000000007941 */ /* 0x000fea0003800000 */
.L_x_84:
[----:B------:R-:W-:Y:S01]  /*3d50*/  IADD3 R39, P1, P0, R42, R40, R38 ;  /* 0x000000282a277210 */ /* 0x000fe2000783e026 */
[----:B------:R-:W-:Y:S01]  /*3d60*/  IMAD R13, R13, R2, RZ ;  /* 0x000000020d0d7224 */ /* 0x000fe200078e02ff */
[----:B------:R-:W-:Y:S02]  /*3d70*/  ULDC.64 UR4, c[0x0][0x2b0] ;  /* 0x0000ac0000047ab9 */ /* 0x000fe40000000a00 */
[----:B------:R-:W-:Y:S02]  /*3d80*/  IADD3 R39, P3, P2, R48, R39, R56 ;  /* 0x0000002730277210 */ /* 0x000fe40007a7e038 */
[----:B------:R-:W-:Y:S02]  /*3d90*/  IADD3.X R0, R4, R5, R0, P1, P0 ;  /* 0x0000000504007210 */ /* 0x000fe40000fe0400 */
[----:B------:R-:W-:Y:S02]  /*3da0*/  IADD3 R54, P1, P0, R58, R39, R54 ;  /* 0x000000273a367210 */ /* 0x000fe4000783e036 */
[----:B------:R-:W-:Y:S01]  /*3db0*/  IADD3.X R0, R6, R0, R3, P3, P2 ;  /* 0x0000000006007210 */ /* 0x000fe20001fe4403 */
[----:B------:R-:W-:Y:S01]  /*3dc0*/  IMAD R3, R21, R7, RZ ;  /* 0x0000000715037224 */ /* 0x000fe200078e02ff */
[----:B------:R-:W-:-:S02]  /*3dd0*/  SHF.R.S32.HI R4, RZ, 0x1f, R7 ;  /* 0x0000001fff047819 */ /* 0x000fc40000011407 */
[----:B------:R-:W-:Y:S02]  /*3de0*/  IADD3.X R55, R11, R0, R12, P1, P0 ;  /* 0x000000000b377210 */ /* 0x000fe40000fe040c */
[----:B------:R-:W-:Y:S01]  /*3df0*/  SHF.R.S32.HI R0, RZ, 0x1f, R2 ;  /* 0x0000001fff007819 */ /* 0x000fe20000011402 */
[-C--:B------:R-:W-:Y:S02]  /*3e00*/  IMAD R3, R4, R20.reuse, R3 ;  /* 0x0000001404037224 */ /* 0x080fe400078e0203 */
        /* <DEDUP_REMOVED lines=9> */
.L_x_62:
[----:B------:R-:W-:Y:S02]  /*3ea0*/  ULDC.64 UR4, c[0x0][0x2b0] ;  /* 0x0000ac0000047ab9 */ /* 0x000fe40000000a00 */
[----:B------:R-:W-:-:S04]  /*3eb0*/  LEA R2, P0, R38, UR4, 0x2 ;  /* 0x0000000426027c11 */ /* 0x000fc8000f8010ff */
[----:B------:R-:W-:-:S05]  /*3ec0*/  LEA.HI.X R3, R38, UR5, R39, 0x2, P0 ;  /* 0x0000000526037c11 */ /* 0x000fca00080f1427 */
[----:B------:R0:W-:Y:S04]  /*3ed0*/  STG.E desc[UR8][R2.64], R30 ;  /* 0x0000001e02007986 */ /* 0x0001e8000c101908 */
.L_x_61:
[----:B------:R-:W-:Y:S05]  /*3ee0*/  BSYNC B1 ;  /* 0x0000000000017941 */ /* 0x000fea0003800000 */
.L_x_60:
[----:B0-----:R-:W0:Y:S01]  /*3ef0*/  LDC R3, c[0x0][0x3c4] ;  /* 0x0000f100ff037b82 */ /* 0x001e220000000800 */
[----:B------:R-:W-:Y:S01]  /*3f00*/  VIADD R0, R36, 0x10 ;  /* 0x0000001024007836 */ /* 0x000fe20000000000 */
[----:B------:R-:W-:Y:S01]  /*3f10*/  HFMA2.MMA R13, -RZ, RZ, 0, 0 ;  /* 0x00000000ff0d7435 */ /* 0x000fe200000001ff */
[----:B------:R-:W-:Y:S02]  /*3f20*/  CS2R R10, SRZ ;  /* 0x00000000000a7805 */ /* 0x000fe4000001ff00 */
[----:B------:R-:W-:Y:S02]  /*3f30*/  CS2R R8, SRZ ;  /* 0x0000000000087805 */ /* 0x000fe4000001ff00 */
[-C--:B0-----:R-:W-:Y:S01]  /*3f40*/  ISETP.GE.OR P1, PT, R0, R3.reuse, P6 ;  /* 0x000000030000720c */ /* 0x081fe20003726670 */
[C---:B------:R-:W-:Y:S01]  /*3f50*/  VIADD R0, R36.reuse, 0x20 ;  /* 0x0000002024007836 */ /* 0x040fe20000000000 */
[----:B------:R-:W-:-:S04]  /*3f60*/  ISETP.GE.OR P2, PT, R36, R3, P6 ;  /* 0x000000032400720c */ /* 0x000fc80003746670 */
[----:B------:R-:W-:Y:S02]  /*3f70*/  ISETP.GE.OR P0, PT, R0, R3, P6 ;  /* 0x000000030000720c */ /* 0x000fe40003706670 */
[C---:B------:R-:W-:Y:S01]  /*3f80*/  IADD3 R0, R36.reuse, 0x30, RZ ;  /* 0x0000003024007810 */ /* 0x040fe20007ffe0ff */
[----:B------:R-:W-:-:S03]  /*3f90*/  IMAD.SHL.U32 R36, R36, 0x4, RZ ;  /* 0x0000000424247824 */ /* 0x000fc600078e00ff */
[----:B------:R-:W-:Y:S01]  /*3fa0*/  ISETP.GE.OR P6, PT, R0, R3, P6 ;  /* 0x000000030000720c */ /* 0x000fe200037c6670 */
[C---:B------:R-:W-:Y:S01]  /*3fb0*/  @!P1 FADD.FTZ R32, -R30.reuse, R32 ;  /* 0x000000201e209221 */ /* 0x040fe20000010100 */
[----:B------:R-:W-:Y:S02]  /*3fc0*/  IMAD.MOV.U32 R0, RZ, RZ, RZ ;  /* 0x000000ffff007224 */ /* 0x000fe400078e00ff */
[----:B------:R-:W-:Y:S01]  /*3fd0*/  @!P2 FADD.FTZ R35, -R30, R35 ;  /* 0x000000231e23a221 */ /* 0x000fe20000010100 */
[----:B------:R-:W-:Y:S02]  /*3fe0*/  VIADD R29, R36, 0x80 ;  /* 0x00000080241d7836 */ /* 0x000fe40000000000 */
[----:B------:R-:W-:Y:S01]  /*3ff0*/  @!P1 FMUL.FTZ R32, R32, 1.4426950216293334961 ;  /* 0x3fb8aa3b20209820 */ /* 0x000fe20000410000 */
[C---:B------:R-:W-:Y:S01]  /*4000*/  @!P0 FADD.FTZ R31, -R30.reuse, R31 ;  /* 0x0000001f1e1f8221 */ /* 0x040fe20000010100 */
[----:B------:R-:W-:Y:S02]  /*4010*/  @!P2 FMUL.FTZ R35, R35, 1.4426950216293334961 ;  /* 0x3fb8aa3b2323a820 */ /* 0x000fe40000410000 */
[----:B-1----:R-:W0:Y:S01]  /*4020*/  @!P1 MUFU.EX2 R5, R32 ;  /* 0x0000002000059308 */ /* 0x002e220000000800 */
[----:B------:R-:W-:Y:S01]  /*4030*/  @!P0 FMUL.FTZ R31, R31, 1.4426950216293334961 ;  /* 0x3fb8aa3b1f1f8820 */ /* 0x000fe20000410000 */
[----:B------:R-:W-:-:S06]  /*4040*/  @!P6 FADD.FTZ R30, -R30, R33 ;  /* 0x000000211e1ee221 */ /* 0x000fcc0000010100 */
[----:B------:R-:W1:Y:S01]  /*4050*/  @!P0 MUFU.EX2 R31, R31 ;  /* 0x0000001f001f8308 */ /* 0x000e620000000800 */
[----:B------:R-:W-:Y:S01]  /*4060*/  @!P6 FMUL.FTZ R7, R30, 1.4426950216293334961 ;  /* 0x3fb8aa3b1e07e820 */ /* 0x000fe20000410000 */
[----:B------:R-:W-:-:S06]  /*4070*/  IADD3 R30, R36, 0x40, RZ ;  /* 0x00000040241e7810 */ /* 0x000fcc0007ffe0ff */
[----:B------:R-:W2:Y:S01]  /*4080*/  @!P2 MUFU.EX2 R35, R35 ;  /* 0x000000230023a308 */ /* 0x000ea20000000800 */
[----:B0-----:R0:W-:Y:S07]  /*4090*/  @!P1 STS [R34+0x240], R5 ;  /* 0x0002400522009388 */ /* 0x0011ee0000000800 */
[----:B------:R-:W3:Y:S01]  /*40a0*/  @!P6 MUFU.EX2 R7, R7 ;  /* 0x000000070007e308 */ /* 0x000ee20000000800 */
[----:B-1----:R-:W-:Y:S01]  /*40b0*/  @!P0 STS [R34+0x480], R31 ;  /* 0x0004801f22008388 */ /* 0x002fe20000000800 */
[----:B------:R-:W-:-:S02]  /*40c0*/  ISETP.GE.AND P0, PT, R3, 0x1, PT ;  /* 0x000000010300780c */ /* 0x000fc40003f06270 */
[----:B------:R-:W-:Y:S01]  /*40d0*/  CS2R R2, SRZ ;  /* 0x0000000000027805 */ /* 0x000fe2000001ff00 */
[----:B--2---:R-:W-:Y:S04]  /*40e0*/  @!P2 STS [R34], R35 ;  /* 0x000000232200a388 */ /* 0x004fe80000000800 */
[----:B---3--:R1:W-:Y:S01]  /*40f0*/  @!P6 STS [R34+0x6c0], R7 ;  /* 0x0006c0072200e388 */ /* 0x0083e20000000800 */
[----:B0-----:R-:W-:Y:S02]  /*4100*/  CS2R R4, SRZ ;  /* 0x0000000000047805 */ /* 0x001fe4000001ff00 */
        /* <DEDUP_REMOVED lines=31> */
.L_x_90:
[----:B------:R-:W-:Y:S01]  /*4300*/  MOV R32, R34 ;  /* 0x0000002200207202 */ /* 0x000fe20000000f00 */
[----:B------:R-:W0:Y:S01]  /*4310*/  LDC R31, c[0x0][0x3c4] ;  /* 0x0000f100ff1f7b82 */ /* 0x000e220000000800 */
[----:B------:R1:W2:Y:S01]  /*4320*/  LDS R12, [R14] ;  /* 0x000000000e0c7984 */ /* 0x0002a20000000800 */
[----:B------:R-:W-:Y:S01]  /*4330*/  UIADD3 UR5, UR5, 0x1, URZ ;  /* 0x0000000105057890 */ /* 0x000fe2000fffe03f */
[----:B------:R-:W-:Y:S01]  /*4340*/  IADD3 R34, P0, R38, R32, RZ ;  /* 0x0000002026227210 */ /* 0x000fe20007f1e0ff */
[----:B------:R-:W-:Y:S04]  /*4350*/  BSSY B0, `(.L_x_88) ;  /* 0x000000e000007945 */ /* 0x000fe80003800000 */
[----:B------:R-:W-:Y:S08]  /*4360*/  @P4 BRA `(.L_x_89) ;  /* 0x0000000000304947 */ /* 0x000ff00003800000 */
        /* <DEDUP_REMOVED lines=12> */
.L_x_89:
[----:B------:R-:W-:Y:S05]  /*4430*/  BSYNC B0 ;  /* 0x0000000000007941 */ /* 0x000fea0003800000 */
.L_x_88:
[----:B---3--:R-:W-:Y:S01]  /*4440*/  IADD3.X R33, R39, R33, RZ, P0, !PT ;  /* 0x0000002127217210 */ /* 0x008fe200007fe4ff */
        /* <DEDUP_REMOVED lines=15> */
.L_x_87:
        /* <DEDUP_REMOVED lines=110> */
        .weak           $__internal_1_$__cuda_sm20_div_s64
        .type           $__internal_1_$__cuda_sm20_div_s64,@function
        .size           $__internal_1_$__cuda_sm20_div_s64,(.L_x_7420 - $__internal_1_$__cuda_sm20_div_s64)
$__internal_1_$__cuda_sm20_div_s64:
        /* <DEDUP_REMOVED lines=10> */
[C---:B------:R-:W-:Y:S01]  /*4cc0*/  IMAD R19, R52.reuse, R45, R51 ;  /* 0x0000002d34137224 */ /* 0x040fe200078e0233 */
[----:B------:R-:W-:Y:S01]  /*4cd0*/  IADD3 R22, P0, RZ, -R50, RZ ;  /* 0x80000032ff167210 */ /* 0x000fe20007f1e0ff */
[----:B------:R-:W-:Y:S02]  /*4ce0*/  IMAD.MOV.U32 R51, RZ, RZ, R52 ;  /* 0x000000ffff337224 */ /* 0x000fe400078e0034 */
[----:B------:R-:W-:Y:S02]  /*4cf0*/  IMAD R20, R53, R44, R19 ;  /* 0x0000002c35147224 */ /* 0x000fe400078e0213 */
[----:B------:R-:W-:-:S04]  /*4d00*/  IMAD.HI.U32 R50, R52, R22, RZ ;  /* 0x0000001634327227 */ /* 0x000fc800078e00ff */
[----:B------:R-:W-:-:S04]  /*4d10*/  IMAD.X R20, RZ, RZ, ~R20, P0 ;  /* 0x000000ffff147224 */ /* 0x000fc800000e0e14 */
[----:B------:R-:W-:-:S04]  /*4d20*/  IMAD.WIDE.U32 R50, P2, R52, R20, R50 ;  /* 0x0000001434327225 */ /* 0x000fc80007840032 */
[C---:B------:R-:W-:Y:S02]  /*4d30*/  IMAD R19, R53.reuse, R20, RZ ;  /* 0x0000001435137224 */ /* 0x040fe400078e02ff */
[----:B------:R-:W-:-:S04]  /*4d40*/  IMAD.HI.U32 R22, P1, R53, R22, R50 ;  /* 0x0000001635167227 */ /* 0x000fc80007820032 */
[----:B------:R-:W-:Y:S01]  /*4d50*/  IMAD.HI.U32 R20, R53, R20, RZ ;  /* 0x0000001435147227 */ /* 0x000fe200078e00ff */
[----:B------:R-:W-:-:S03]  /*4d60*/  IADD3 R51, P0, R19, R22, RZ ;  /* 0x0000001613337210 */ /* 0x000fc60007f1e0ff */
[----:B------:R-:W-:Y:S02]  /*4d70*/  IMAD.X R20, R20, 0x1, R53, P2 ;  /* 0x0000000114147824 */ /* 0x000fe400010e0635 */
[----:B------:R-:W-:-:S03]  /*4d80*/  IMAD.WIDE.U32 R60, R51, R44, RZ ;  /* 0x0000002c333c7225 */ /* 0x000fc600078e00ff */
[----:B------:R-:W-:Y:S01]  /*4d90*/  IADD3.X R27, RZ, RZ, R20, P0, P1 ;  /* 0x000000ffff1b7210 */ /* 0x000fe200007e2414 */
[----:B------:R-:W-:Y:S01]  /*4da0*/  IMAD R52, R51, R45, R61 ;  /* 0x0000002d33347224 */ /* 0x000fe200078e023d */
[----:B------:R-:W-:Y:S01]  /*4db0*/  IADD3 R20, P0, RZ, -R60, RZ ;  /* 0x8000003cff147210 */ /* 0x000fe20007f1e0ff */
[----:B------:R-:W-:Y:S01]  /*4dc0*/  IMAD.MOV.U32 R53, RZ, RZ, RZ ;  /* 0x000000ffff357224 */ /* 0x000fe200078e00ff */
[----:B------:R-:W-:Y:S01]  /*4dd0*/  ISETP.GE.AND P1, PT, R17, RZ, PT ;  /* 0x000000ff1100720c */ /* 0x000fe20003f26270 */
[----:B------:R-:W-:Y:S02]  /*4de0*/  IMAD R52, R27, R44, R52 ;  /* 0x0000002c1b347224 */ /* 0x000fe400078e0234 */
[----:B------:R-:W-:-:S04]  /*4df0*/  IMAD.HI.U32 R50, R51, R20, RZ ;  /* 0x0000001433327227 */ /* 0x000fc800078e00ff */
[----:B------:R-:W-:-:S04]  /*4e00*/  IMAD.X R52, RZ, RZ, ~R52, P0 ;  /* 0x000000ffff347224 */ /* 0x000fc800000e0e34 */
[----:B------:R-:W-:-:S04]  /*4e10*/  IMAD.WIDE.U32 R50, P5, R51, R52, R50 ;  /* 0x0000003433327225 */ /* 0x000fc800078a0032 */
[C---:B------:R-:W-:Y:S02]  /*4e20*/  IMAD R22, R27.reuse, R52, RZ ;  /* 0x000000341b167224 */ /* 0x040fe400078e02ff */
[----:B------:R-:W-:Y:S01]  /*4e30*/  IMAD.HI.U32 R19, P4, R27, R20, R50 ;  /* 0x000000141b137227 */ /* 0x000fe20007880032 */
[----:B------:R-:W-:-:S03]  /*4e40*/  IADD3 R20, P0, RZ, -R18, RZ ;  /* 0x80000012ff147210 */ /* 0x000fc60007f1e0ff */
[----:B------:R-:W-:Y:S01]  /*4e50*/  IMAD.HI.U32 R21, R27, R52, RZ ;  /* 0x000000341b157227 */ /* 0x000fe200078e00ff */
[----:B------:R-:W-:Y:S02]  /*4e60*/  SEL R20, R20, R18, !P1 ;  /* 0x0000001214147207 */ /* 0x000fe40004800000 */
[----:B------:R-:W-:Y:S01]  /*4e70*/  IADD3 R22, P2, R22, R19, RZ ;  /* 0x0000001316167210 */ /* 0x000fe20007f5e0ff */
[----:B------:R-:W-:Y:S01]  /*4e80*/  IMAD.X R21, R21, 0x1, R27, P5 ;  /* 0x0000000115157824 */ /* 0x000fe200028e061b */
[----:B------:R-:W-:-:S03]  /*4e90*/  IADD3.X R50, RZ, ~R17, RZ, P0, !PT ;  /* 0x80000011ff327210 */ /* 0x000fc600007fe4ff */
[----:B------:R-:W-:Y:S01]  /*4ea0*/  IMAD.HI.U32 R52, R22, R20, RZ ;  /* 0x0000001416347227 */ /* 0x000fe200078e00ff */
[----:B------:R-:W-:Y:S02]  /*4eb0*/  SEL R19, R50, R17, !P1 ;  /* 0x0000001132137207 */ /* 0x000fe40004800000 */
[----:B------:R-:W-:-:S03]  /*4ec0*/  IADD3.X R50, RZ, RZ, R21, P2, P4 ;  /* 0x000000ffff327210 */ /* 0x000fc600017e8415 */
[----:B------:R-:W-:-:S04]  /*4ed0*/  IMAD.WIDE.U32 R52, R22, R19, R52 ;  /* 0x0000001316347225 */ /* 0x000fc800078e0034 */
[C---:B------:R-:W-:Y:S02]  /*4ee0*/  IMAD R29, R50.reuse, R19, RZ ;  /* 0x00000013321d7224 */ /* 0x040fe400078e02ff */
[----:B------:R-:W-:-:S04]  /*4ef0*/  IMAD.HI.U32 R22, P1, R50, R20, R52 ;  /* 0x0000001432167227 */ /* 0x000fc80007820034 */
[----:B------:R-:W-:Y:S01]  /*4f00*/  IMAD.HI.U32 R21, R50, R19, RZ ;  /* 0x0000001332157227 */ /* 0x000fe200078e00ff */
[----:B------:R-:W-:-:S03]  /*4f10*/  IADD3 R29, P0, R29, R22, RZ ;  /* 0x000000161d1d7210 */ /* 0x000fc60007f1e0ff */
[----:B------:R-:W-:Y:S02]  /*4f20*/  IMAD.X R21, RZ, RZ, R21, P1 ;  /* 0x000000ffff157224 */ /* 0x000fe400008e0615 */
[----:B------:R-:W-:-:S04]  /*4f30*/  IMAD.WIDE.U32 R50, R29, R44, RZ ;  /* 0x0000002c1d327225 */ /* 0x000fc800078e00ff */
[----:B------:R-:W-:Y:S01]  /*4f40*/  IMAD.X R27, RZ, RZ, R21, P0 ;  /* 0x000000ffff1b7224 */ /* 0x000fe200000e0615 */
[----:B------:R-:W-:Y:S01]  /*4f50*/  IADD3 R20, P0, -R50, R20, RZ ;  /* 0x0000001432147210 */ /* 0x000fe20007f1e1ff */
[----:B------:R-:W-:-:S03]  /*4f60*/  IMAD R21, R29, R45, R51 ;  /* 0x0000002d1d157224 */ /* 0x000fc600078e0233 */
[CC--:B------:R-:W-:Y:S01]  /*4f70*/  ISETP.GE.U32.AND P2, PT, R20.reuse, R44.reuse, PT ;  /* 0x0000002c1400720c */ /* 0x0c0fe20003f46070 */
[-C--:B------:R-:W-:Y:S01]  /*4f80*/  IMAD R22, R27, R44.reuse, R21 ;  /* 0x0000002c1b167224 */ /* 0x080fe200078e0215 */
[----:B------:R-:W-:-:S04]  /*4f90*/  IADD3 R21, P1, R20, -R44, RZ ;  /* 0x8000002c14157210 */ /* 0x000fc80007f3e0ff */
[----:B------:R-:W-:Y:S02]  /*4fa0*/  IADD3.X R19, ~R22, R19, RZ, P0, !PT ;  /* 0x0000001316137210 */ /* 0x000fe400007fe5ff */
[----:B------:R-:W-:Y:S02]  /*4fb0*/  IADD3 R22, P0, R29, 0x1, RZ ;  /* 0x000000011d167810 */ /* 0x000fe40007f1e0ff */
[----:B------:R-:W-:-:S04]  /*4fc0*/  ISETP.GE.U32.AND.EX P2, PT, R19, R45, PT, P2 ;  /* 0x0000002d1300720c */ /* 0x000fc80003f46120 */
[----:B------:R-:W-:Y:S01]  /*4fd0*/  SEL R21, R21, R20, P2 ;  /* 0x0000001415157207 */ /* 0x000fe20001000000 */
[----:B------:R-:W-:Y:S01]  /*4fe0*/  IMAD.X R20, R19, 0x1, ~R45, P1 ;  /* 0x0000000113147824 */ /* 0x000fe200008e0e2d */
[----:B------:R-:W-:Y:S01]  /*4ff0*/  SEL R29, R22, R29, P2 ;  /* 0x0000001d161d7207 */ /* 0x000fe20001000000 */
[----:B------:R-:W-:Y:S01]  /*5000*/  IMAD.X R22, RZ, RZ, R27, P0 ;  /* 0x000000ffff167224 */ /* 0x000fe200000e061b */
[----:B------:R-:W-:Y:S01]  /*5010*/  ISETP.GE.U32.AND P0, PT, R21, R44, PT ;  /* 0x0000002c1500720c */ /* 0x000fe20003f06070 */
[----:B------:R-:W-:Y:S01]  /*5020*/  IMAD.MOV.U32 R44, RZ, RZ, R24 ;  /* 0x000000ffff2c7224 */ /* 0x000fe200078e0018 */
[----:B------:R-:W-:Y:S02]  /*5030*/  SEL R19, R20, R19, P2 ;  /* 0x0000001314137207 */ /* 0x000fe40001000000 */
[----:B------:R-:W-:Y:S02]  /*5040*/  SEL R22, R22, R27, P2 ;  /* 0x0000001b16167207 */ /* 0x000fe40001000000 */
[----:B------:R-:W-:-:S02]  /*5050*/  IADD3 R20, P1, R29, 0x1, RZ ;  /* 0x000000011d147810 */ /* 0x000fc40007f3e0ff */
[----:B------:R-:W-:Y:S01]  /*5060*/  ISETP.GE.U32.AND.EX P0, PT, R19, R45, PT, P0 ;  /* 0x0000002d1300720c */ /* 0x000fe20003f06100 */
[----:B------:R-:W-:Y:S01]  /*5070*/  IMAD.MOV.U32 R45, RZ, RZ, 0x0 ;  /* 0x00000000ff2d7424 */ /* 0x000fe200078e00ff */
[----:B------:R-:W-:Y:S01]  /*5080*/  LOP3.LUT R21, R23, R17, RZ, 0x3c, !PT ;  /* 0x0000001117157212 */ /* 0x000fe200078e3cff */
[----:B------:R-:W-:Y:S01]  /*5090*/  IMAD.X R19, RZ, RZ, R22, P1 ;  /* 0x000000ffff137224 */ /* 0x000fe200008e0616 */
[----:B------:R-:W-:Y:S02]  /*50a0*/  SEL R20, R20, R29, P0 ;  /* 0x0000001d14147207 */ /* 0x000fe40000000000 */
[----:B------:R-:W-:Y:S02]  /*50b0*/  ISETP.GE.AND P2, PT, R21, RZ, PT ;  /* 0x000000ff1500720c */ /* 0x000fe40003f46270 */
[----:B------:R-:W-:Y:S02]  /*50c0*/  SEL R22, R19, R22, P0 ;  /* 0x0000001613167207 */ /* 0x000fe40000000000 */
[----:B------:R-:W-:-:S02]  /*50d0*/  IADD3 R19, P1, RZ, -R20, RZ ;  /* 0x80000014ff137210 */ /* 0x000fc40007f3e0ff */
[----:B------:R-:W-:Y:S02]  /*50e0*/  ISETP.NE.U32.AND P0, PT, R26, RZ, PT ;  /* 0x000000ff1a00720c */ /* 0x000fe40003f05070 */
[----:B------:R-:W-:Y:S02]  /*50f0*/  IADD3.X R21, RZ, ~R22, RZ, P1, !PT ;  /* 0x80000016ff157210 */ /* 0x000fe40000ffe4ff */
[----:B------:R-:W-:Y:S02]  /*5100*/  ISETP.NE.AND.EX P0, PT, R23, RZ, PT, P0 ;  /* 0x000000ff1700720c */ /* 0x000fe40003f05300 */
[----:B------:R-:W-:Y:S02]  /*5110*/  SEL R19, R19, R20, !P2 ;  /* 0x0000001413137207 */ /* 0x000fe40005000000 */
[----:B------:R-:W-:Y:S02]  /*5120*/  SEL R21, R21, R22, !P2 ;  /* 0x0000001615157207 */ /* 0x000fe40005000000 */
[----:B------:R-:W-:-:S02]  /*5130*/  SEL R20, R19, 0xffffffff, P0 ;  /* 0xffffffff13147807 */ /* 0x000fc40000000000 */
[----:B------:R-:W-:Y:S01]  /*5140*/  SEL R21, R21, 0xffffffff, P0 ;  /* 0xffffffff15157807 */ /* 0x000fe20000000000 */
[----:B------:R-:W-:Y:S06]  /*5150*/  RET.REL.NODEC R44 `(_ZN5flash32flash_fwd_splitkv_combine_kernelI23Flash_fwd_kernel_traitsILi192ELi64ELi64ELi4ELb0ELb0EN7cutlass6half_tE19Flash_kernel_traitsILi192ELi64ELi64ELi4ES3_EELi8ELi6ELb0EEEvNS_16Flash_fwd_paramsE) ;  /* 0xffffffac2ca87950 */ /* 0x000fec0003c3ffff */
.L_x_91:
        /* <DEDUP_REMOVED lines=10> */
.L_x_7420:


//--------------------- .text._ZN5flash32flash_fwd_splitkv_combine_kernelI23Flash_fwd_kernel_traitsILi192ELi64ELi64ELi4ELb0ELb0EN7cutlass6half_tE19Flash_kernel_traitsILi192ELi64ELi64ELi4ES3_EELi8ELi5ELb0EEEvNS_16Flash_fwd_paramsE --------------------------
	.section	.text._ZN5flash32flash_fwd_splitkv_combine_kernelI23Flash_fwd_kernel_traitsILi192ELi64ELi64ELi4ELb0ELb0EN7cutlass6half_tE19Flash_kernel_traitsILi192ELi64ELi64ELi4ES3_EELi8ELi5ELb0EEEvNS_16Flash_fwd_paramsE,"ax",@progbits
	.align	128
        .global         _ZN5flash32flash_fwd_splitkv_combine_kernelI23Flash_fwd_kernel_traitsILi192ELi64ELi64ELi4ELb0ELb0EN7cutlass6half_tE19Flash_kernel_traitsILi192ELi64ELi64ELi4ES3_EELi8ELi5ELb0EEEvNS_16Flash_fwd_paramsE
        .type           _ZN5flash32flash_fwd_splitkv_combine_kernelI23Flash_fwd_kernel_traitsILi192ELi64ELi64ELi4ELb0ELb0EN7cutlass6half_tE19Flash_kernel_traitsILi192ELi64ELi64ELi4ES3_EELi8ELi5ELb0EEEvNS_16Flash_fwd_paramsE,@function
        .size           _ZN5flash32flash_fwd_splitkv_combine_kernelI23Flash_fwd_kernel_traitsILi192ELi64ELi64ELi4ELb0ELb0EN7cutlass6half_tE19Flash_kernel_traitsILi192ELi64ELi64ELi4ES3_EELi8ELi5ELb0EEEvNS_16Flash_fwd_paramsE,(.L_x_7421 - _ZN5flash32flash_fwd_splitkv_combine_kernelI23Flash_fwd_kernel_traitsILi192ELi64ELi64ELi4ELb0ELb0EN7cutlass6half_tE19Flash_kernel_traitsILi192ELi64ELi64ELi4ES3_EELi8ELi5ELb0EEEvNS_16Flash_fwd_paramsE)
        .other          _ZN5flash32flash_fwd_splitkv_combine_kernelI23Flash_fwd_kernel_traitsILi192ELi64ELi64ELi4ELb0ELb0EN7cutlass6half_tE19Flash_kernel_traitsILi192ELi64ELi64ELi4ES3_EELi8ELi5ELb0EEEvNS_16Flash_fwd_paramsE,@"STO_CUDA_ENTRY STV_DEFAULT"
_ZN5flash32flash_fwd_splitkv_combine_kernelI23Flash_fwd_kernel_traitsILi192ELi64ELi64ELi4ELb0ELb0EN7cutlass6half_tE19Flash_kernel_traitsILi192ELi64ELi64ELi4ES3_EELi8ELi5ELb0EEEvNS_16Flash_fwd_paramsE:
.text._ZN5flash32flash_fwd_splitkv_combine_kernelI23Flash_fwd_kernel_traitsILi192ELi64ELi64ELi4ELb0ELb0EN7cutlass6half_tE19Flash_kernel_traitsILi192ELi64ELi64ELi4ES3_EELi8ELi5ELb0EEEvNS_16Flash_fwd_paramsE:
        /* <DEDUP_REMOVED lines=23> */
[----:B------:R-:W-:Y:S05]  /*0170*/  CALL.REL.NOINC `($__internal_2_$__cuda_sm20_div_s64) ;  /* 0x0000004400c47944 */ /* 0x000fea0003c00000 */
[----:B------:R-:W-:Y:S05]  /*0180*/  BRA `(.L_x_93) ;  /* 0x00000000004c7947 */ /* 0x000fea0003800000 */
.L_x_92:
        /* <DEDUP_REMOVED lines=19> */
.L_x_93:
        /* <DEDUP_REMOVED lines=12> */
[----:B------:R-:W-:Y:S05]  /*0380*/  CALL.REL.NOINC `($__internal_2_$__cuda_sm20_div_s64) ;  /* 0x0000004400407944 */ /* 0x000fea0003c00000 */
[----:B------:R-:W-:Y:S02]  /*0390*/  MOV R8, R20 ;  /* 0x0000001400087202 */ /* 0x000fe40000000f00 */
[----:B------:R-:W-:Y:S01]  /*03a0*/  MOV R9, R21 ;  /* 0x0000001500097202 */ /* 0x000fe20000000f00 */
[----:B------:R-:W-:Y:S05]  /*03b0*/  BRA `(.L_x_96) ;  /* 0x00000000004c7947 */ /* 0x000fea0003800000 */
.L_x_95:
        /* <DEDUP_REMOVED lines=19> */
.L_x_96:
[----:B------:R-:W-:Y:S05]  /*04f0*/  BSYNC B0 ;  /* 0x0000000000007941 */ /* 0x000fea0003800000 */
.L_x_94:
[----:B------:R-:W0:Y:S01]  /*0500*/  LDC R4, c[0x0][0x2c4] ;  /* 0x0000b100ff047b82 */ /* 0x000e220000000800 */
[----:B------:R-:W-:Y:S01]  /*0510*/  IMAD.MOV.U32 R12, RZ, RZ, RZ ;  /* 0x000000ffff0c7224 */ /* 0x000fe200078e00ff */
[----:B------:R-:W-:Y:S01]  /*0520*/  BSSY B0, `(.L_x_97) ;  /* 0x000003b000007945 */ /* 0x000fe20003800000 */
[----:B0-----:R-:W-:Y:S01]  /*0530*/  IABS R11, R4 ;  /* 0x00000004000b7213 */ /* 0x001fe20000000000 */
[----:B------:R-:W-:-:S03]  /*0540*/  VIADD R6, R4, 0xffffffff ;  /* 0xffffffff04067836 */ /* 0x000fc60000000000 */
[----:B------:R-:W0:Y:S01]  /*0550*/  I2F.RP R14, R11 ;  /* 0x0000000b000e7306 */ /* 0x000e220000209400 */
[----:B------:R-:W-:-:S05]  /*0560*/  IMAD.IADD R2, R6, 0x1, R11 ;  /* 0x0000000106027824 */ /* 0x000fca00078e020b */
[----:B------:R-:W-:Y:S02]  /*0570*/  IABS R3, R2 ;  /* 0x0000000200037213 */ /* 0x000fe40000000000 */
[----:B0-----:R-:W0:Y:S02]  /*0580*/  MUFU.RCP R13, R14 ;  /* 0x0000000e000d7308 */ /* 0x001e240000001000 */
[----:B0-----:R-:W-:-:S06]  /*0590*/  VIADD R13, R13, 0xffffffe ;  /* 0x0ffffffe0d0d7836 */ /* 0x001fcc0000000000 */
[----:B------:R-:W0:Y:S02]  /*05a0*/  F2I.FTZ.U32.TRUNC.NTZ R13, R13 ;  /* 0x0000000d000d7305 */ /* 0x000e24000021f000 */
[----:B0-----:R-:W-:-:S04]  /*05b0*/  IMAD.MOV R10, RZ, RZ, -R13 ;  /* 0x000000ffff0a7224 */ /* 0x001fc800078e0a0d */
[----:B------:R-:W-:-:S04]  /*05c0*/  IMAD R7, R10, R11, RZ ;  /* 0x0000000b0a077224 */ /* 0x000fc800078e02ff */
[----:B------:R-:W-:-:S06]  /*05d0*/  IMAD.HI.U32 R12, R13, R7, R12 ;  /* 0x000000070d0c7227 */ /* 0x000fcc00078e000c */
[----:B------:R-:W-:-:S04]  /*05e0*/  IMAD.HI.U32 R7, R12, R3, RZ ;  /* 0x000000030c077227 */ /* 0x000fc800078e00ff */
[----:B------:R-:W-:-:S04]  /*05f0*/  IMAD.MOV R10, RZ, RZ, -R7 ;  /* 0x000000ffff0a7224 */ /* 0x000fc800078e0a07 */
[----:B------:R-:W-:Y:S01]  /*0600*/  IMAD R10, R11, R10, R3 ;  /* 0x0000000a0b0a7224 */ /* 0x000fe200078e0203 */
[----:B------:R-:W-:-:S04]  /*0610*/  LOP3.LUT R3, R2, R11, RZ, 0x3c, !PT ;  /* 0x0000000b02037212 */ /* 0x000fc800078e3cff */
[----:B------:R-:W-:Y:S02]  /*0620*/  ISETP.GT.U32.AND P1, PT, R11, R10, PT ;  /* 0x0000000a0b00720c */ /* 0x000fe40003f24070 */
[----:B------:R-:W-:-:S11]  /*0630*/  ISETP.GE.AND P0, PT, R3, RZ, PT ;  /* 0x000000ff0300720c */ /* 0x000fd60003f06270 */
[----:B------:R-:W-:Y:S02]  /*0640*/  @!P1 IMAD.IADD R10, R10, 0x1, -R11 ;  /* 0x000000010a0a9824 */ /* 0x000fe400078e0a0b */
[----:B------:R-:W-:Y:S01]  /*0650*/  @!P1 VIADD R7, R7, 0x1 ;  /* 0x0000000107079836 */ /* 0x000fe20000000000 */
[----:B------:R-:W-:Y:S02]  /*0660*/  ISETP.NE.AND P1, PT, R4, RZ, PT ;  /* 0x000000ff0400720c */ /* 0x000fe40003f25270 */
[----:B------:R-:W-:-:S13]  /*0670*/  ISETP.GE.U32.AND P2, PT, R10, R11, PT ;  /* 0x0000000b0a00720c */ /* 0x000fda0003f46070 */
[----:B------:R-:W-:-:S04]  /*0680*/  @P2 VIADD R7, R7, 0x1 ;  /* 0x0000000107072836 */ /* 0x000fc80000000000 */
[----:B------:R-:W-:Y:S01]  /*0690*/  @!P0 IMAD.MOV R7, RZ, RZ, -R7 ;  /* 0x000000ffff078224 */ /* 0x000fe200078e0a07 */
[----:B------:R-:W-:-:S04]  /*06a0*/  @!P1 LOP3.LUT R7, RZ, R11, RZ, 0x33, !PT ;  /* 0x0000000bff079212 */ /* 0x000fc800078e33ff */
[----:B------:R-:W-:Y:S02]  /*06b0*/  ISETP.LT.U32.AND P0, PT, R26, R7, PT ;  /* 0x000000071a00720c */ /* 0x000fe40003f01070 */
[----:B------:R-:W-:-:S04]  /*06c0*/  SHF.R.S32.HI R14, RZ, 0x1f, R7 ;  /* 0x0000001fff0e7819 */ /* 0x000fc80000011407 */
        /* <DEDUP_REMOVED lines=13> */
.L_x_98:
        /* <DEDUP_REMOVED lines=19> */
.L_x_99:
[----:B------:R-:W-:Y:S05]  /*08d0*/  BSYNC B0 ;  /* 0x0000000000007941 */ /* 0x000fea0003800000 */
.L_x_97:
[----:B------:R-:W0:Y:S01]  /*08e0*/  LDC R7, c[0x0][0x2c4] ;  /* 0x0000b100ff077b82 */ /* 0x000e220000000800 */
[----:B------:R-:W-:Y:S01]  /*08f0*/  ULDC UR5, c[0x0][0x270] ;  /* 0x00009c0000057ab9 */ /* 0x000fe20000000800 */
[----:B------:R-:W-:Y:S01]  /*0900*/  BSSY B0, `(.L_x_100) ;  /* 0x000005d000007945 */ /* 0x000fe20003800000 */
[----:B------:R-:W-:Y:S01]  /*0910*/  UIADD3 UR4, UR5, -0x1, URZ ;  /* 0xffffffff05047890 */ /* 0x000fe2000fffe03f */
[----:B0-----:R-:W-:Y:S02]  /*0920*/  IABS R10, R7 ;  /* 0x00000007000a7213 */ /* 0x001fe40000000000 */
[----:B------:R-:W-:Y:S02]  /*0930*/  ISETP.GT.AND P3, PT, R7, RZ, PT ;  /* 0x000000ff0700720c */ /* 0x000fe40003f64270 */
[----:B------:R-:W0:Y:S08]  /*0940*/  I2F.RP R15, R10 ;  /* 0x0000000a000f7306 */ /* 0x000e300000209400 */
[----:B0-----:R-:W0:Y:S02]  /*0950*/  MUFU.RCP R12, R15 ;  /* 0x0000000f000c7308 */ /* 0x001e240000001000 */
[----:B0-----:R-:W-:-:S06]  /*0960*/  VIADD R12, R12, 0xffffffe ;  /* 0x0ffffffe0c0c7836 */ /* 0x001fcc0000000000 */
[----:B------:R-:W0:Y:S02]  /*0970*/  F2I.FTZ.U32.TRUNC.NTZ R13, R12 ;  /* 0x0000000c000d7305 */ /* 0x000e24000021f000 */
[--C-:B0-----:R-:W-:Y:S02]  /*0980*/  IMAD.MOV R3, RZ, RZ, -R13.reuse ;  /* 0x000000ffff037224 */ /* 0x101fe400078e0a0d */
[----:B------:R-:W-:Y:S02]  /*0990*/  IMAD.MOV.U32 R12, RZ, RZ, RZ ;  /* 0x000000ffff0c7224 */ /* 0x000fe400078e00ff */
[----:B------:R-:W-:Y:S01]  /*09a0*/  IMAD R4, R3, R10, RZ ;  /* 0x0000000a03047224 */ /* 0x000fe200078e02ff */
[----:B------:R-:W-:Y:S02]  /*09b0*/  IABS R3, R2 ;  /* 0x0000000200037213 */ /* 0x000fe40000000000 */
[----:B------:R-:W-:Y:S01]  /*09c0*/  LOP3.LUT R2, R2, R7, RZ, 0x3c, !PT ;  /* 0x0000000702027212 */ /* 0x000fe200078e3cff */
[----:B------:R-:W-:-:S03]  /*09d0*/  IMAD.HI.U32 R4, R13, R4, R12 ;  /* 0x000000040d047227 */ /* 0x000fc600078e000c */
[----:B------:R-:W-:Y:S01]  /*09e0*/  ISETP.GE.AND P1, PT, R2, RZ, PT ;  /* 0x000000ff0200720c */ /* 0x000fe20003f26270 */
[----:B------:R-:W-:Y:S01]  /*09f0*/  IMAD.MOV.U32 R11, RZ, RZ, R3 ;  /* 0x000000ffff0b7224 */ /* 0x000fe200078e0003 */
[----:B------:R-:W-:-:S03]  /*0a00*/  SHF.R.S32.HI R2, RZ, 0x1f, R7 ;  /* 0x0000001fff027819 */ /* 0x000fc60000011407 */
        /* <DEDUP_REMOVED lines=8> */
[----:B------:R-:W-:Y:S02]  /*0a90*/  LEA.HI.SX32 R3, R7, 0x1, 0x1 ;  /* 0x0000000107037811 */ /* 0x000fe400078f0aff */
[----:B------:R-:W-:-:S09]  /*0aa0*/  @!P3 IADD3 R3, R2, RZ, RZ ;  /* 0x000000ff0203b210 */ /* 0x000fd20007ffe0ff */
[----:B------:R-:W-:-:S04]  /*0ab0*/  @P0 VIADD R4, R4, 0x1 ;  /* 0x0000000104040836 */ /* 0x000fc80000000000 */
[----:B------:R-:W-:Y:S01]  /*0ac0*/  @!P1 IMAD.MOV R4, RZ, RZ, -R4 ;  /* 0x000000ffff049224 */ /* 0x000fe200078e0a04 */
[----:B------:R-:W-:-:S05]  /*0ad0*/  @!P2 LOP3.LUT R4, RZ, R7, RZ, 0x33, !PT ;  /* 0x00000007ff04a212 */ /* 0x000fca00078e33ff */
[----:B------:R-:W-:-:S05]  /*0ae0*/  IMAD R3, R3, R4, RZ ;  /* 0x0000000403037224 */ /* 0x000fca00078e02ff */
[-C--:B------:R-:W-:Y:S02]  /*0af0*/  IABS R13, R3.reuse ;  /* 0x00000003000d7213 */ /* 0x080fe40000000000 */
[----:B------:R-:W-:Y:S02]  /*0b00*/  IABS R2, R3 ;  /* 0x0000000300027213 */ /* 0x000fe40000000000 */
[----:B------:R-:W0:Y:S01]  /*0b10*/  I2F.RP R12, R13 ;  /* 0x0000000d000c7306 */ /* 0x000e220000209400 */
[----:B------:R-:W-:Y:S02]  /*0b20*/  VIADD R4, R13, UR4 ;  /* 0x000000040d047c36 */ /* 0x000fe40008000000 */
[----:B------:R-:W-:-:S05]  /*0b30*/  IMAD.MOV R2, RZ, RZ, -R2 ;  /* 0x000000ffff027224 */ /* 0x000fca00078e0a02 */
[----:B0-----:R-:W0:Y:S02]  /*0b40*/  MUFU.RCP R18, R12 ;  /* 0x0000000c00127308 */ /* 0x001e240000001000 */
[----:B0-----:R-:W-:-:S06]  /*0b50*/  VIADD R18, R18, 0xffffffe ;  /* 0x0ffffffe12127836 */ /* 0x001fcc0000000000 */
[----:B------:R-:W0:Y:S02]  /*0b60*/  F2I.FTZ.U32.TRUNC.NTZ R19, R18 ;  /* 0x0000001200137305 */ /* 0x000e24000021f000 */
[----:B0-----:R-:W-:Y:S02]  /*0b70*/  IMAD.MOV R10, RZ, RZ, -R19 ;  /* 0x000000ffff0a7224 */ /* 0x001fe400078e0a13 */
[----:B------:R-:W-:Y:S02]  /*0b80*/  IMAD.MOV.U32 R18, RZ, RZ, RZ ;  /* 0x000000ffff127224 */ /* 0x000fe400078e00ff */
[----:B------:R-:W-:Y:S01]  /*0b90*/  IMAD R11, R10, R13, RZ ;  /* 0x0000000d0a0b7224 */ /* 0x000fe200078e02ff */
[----:B------:R-:W-:-:S03]  /*0ba0*/  IABS R10, R4 ;  /* 0x00000004000a7213 */ /* 0x000fc60000000000 */
[----:B------:R-:W-:-:S06]  /*0bb0*/  IMAD.HI.U32 R11, R19, R11, R18 ;  /* 0x0000000b130b7227 */ /* 0x000fcc00078e0012 */
[----:B------:R-:W-:-:S04]  /*0bc0*/  IMAD.HI.U32 R11, R11, R10, RZ ;  /* 0x0000000a0b0b7227 */ /* 0x000fc800078e00ff */
[----:B------:R-:W-:-:S05]  /*0bd0*/  IMAD R2, R11, R2, R10 ;  /* 0x000000020b027224 */ /* 0x000fca00078e020a */
[----:B------:R-:W-:-:S13]  /*0be0*/  ISETP.GT.U32.AND P1, PT, R13, R2, PT ;  /* 0x000000020d00720c */ /* 0x000fda0003f24070 */
[-C--:B------:R-:W-:Y:S01]  /*0bf0*/  @!P1 IADD3 R2, R2, -R13.reuse, RZ ;  /* 0x8000000d02029210 */ /* 0x080fe20007ffe0ff */
[----:B------:R-:W-:Y:S01]  /*0c00*/  @!P1 VIADD R11, R11, 0x1 ;  /* 0x000000010b0b9836 */ /* 0x000fe20000000000 */
[----:B------:R-:W-:Y:S02]  /*0c10*/  ISETP.NE.AND P1, PT, R3, RZ, PT ;  /* 0x000000ff0300720c */ /* 0x000fe40003f25270 */
[-C--:B------:R-:W-:Y:S02]  /*0c20*/  ISETP.GE.U32.AND P2, PT, R2, R13.reuse, PT ;  /* 0x0000000d0200720c */ /* 0x080fe40003f46070 */
[----:B------:R-:W-:-:S04]  /*0c30*/  LOP3.LUT R2, R4, R13, RZ, 0x3c, !PT ;  /* 0x0000000d04027212 */ /* 0x000fc800078e3cff */
[----:B------:R-:W-:-:S07]  /*0c40*/  ISETP.GE.AND P0, PT, R2, RZ, PT ;  /* 0x000000ff0200720c */ /* 0x000fce0003f06270 */
[----:B------:R-:W-:-:S06]  /*0c50*/  @P2 VIADD R11, R11, 0x1 ;  /* 0x000000010b0b2836 */ /* 0x000fcc0000000000 */
        /* <DEDUP_REMOVED lines=8> */
[----:B------:R-:W-:Y:S01]  /*0ce0*/  ISETP.NE.U32.AND P1, PT, R2, RZ, PT ;  /* 0x000000ff0200720c */ /* 0x000fe20003f25070 */
[----:B------:R-:W-:-:S12]  /*0cf0*/  IMAD R2, R7, UR5, RZ ;  /* 0x0000000507027c24 */ /* 0x000fd8000f8e02ff */
[----:B------:R-:W-:Y:S05]  /*0d00*/  @!P1 BRA `(.L_x_101) ;  /* 0x0000000000249947 */ /* 0x000fea0003800000 */
[----:B------:R-:W-:Y:S01]  /*0d10*/  IMAD.MOV.U32 R18, RZ, RZ, R20 ;  /* 0x000000ffff127224 */ /* 0x000fe200078e0014 */
[----:B------:R-:W-:Y:S01]  /*0d20*/  MOV R26, R13 ;  /* 0x0000000d001a7202 */ /* 0x000fe20000000f00 */
[----:B------:R-:W-:Y:S01]  /*0d30*/  IMAD.MOV.U32 R17, RZ, RZ, R21 ;  /* 0x000000ffff117224 */ /* 0x000fe200078e0015 */
[----:B------:R-:W-:Y:S02]  /*0d40*/  MOV R25, R12 ;  /* 0x0000000c00197202 */ /* 0x000fe40000000f00 */
[----:B------:R-:W-:Y:S02]  /*0d50*/  MOV R24, 0xd70 ;  /* 0x00000d7000187802 */ /* 0x000fe40000000f00 */
[----:B------:R-:W-:Y:S05]  /*0d60*/  CALL.REL.NOINC `($__internal_2_$__cuda_sm20_div_s64) ;  /* 0x0000003800c87944 */ /* 0x000fea0003c00000 */
[----:B------:R-:W-:Y:S02]  /*0d70*/  MOV R38, R20 ;  /* 0x0000001400267202 */ /* 0x000fe40000000f00 */
[----:B------:R-:W-:Y:S01]  /*0d80*/  MOV R39, R21 ;  /* 0x0000001500277202 */ /* 0x000fe20000000f00 */
[----:B------:R-:W-:Y:S05]  /*0d90*/  BRA `(.L_x_102) ;  /* 0x00000000004c7947 */ /* 0x000fea0003800000 */
.L_x_101:
        /* <DEDUP_REMOVED lines=19> */
.L_x_102:
[----:B------:R-:W-:Y:S05]  /*0ed0*/  BSYNC B0 ;  /* 0x0000000000007941 */ /* 0x000fea0003800000 */
.L_x_100:
[-C--:B------:R-:W-:Y:S01]  /*0ee0*/  IABS R7, R2.reuse ;  /* 0x0000000200077213 */ /* 0x080fe20000000000 */
[----:B------:R-:W-:Y:S01]  /*0ef0*/  BSSY B0, `(.L_x_103) ;  /* 0x000003b000007945 */ /* 0x000fe20003800000 */
[----:B------:R-:W-:Y:S02]  /*0f00*/  IABS R10, R2 ;  /* 0x00000002000a7213 */ /* 0x000fe40000000000 */
[----:B------:R-:W0:Y:S01]  /*0f10*/  I2F.RP R17, R7 ;  /* 0x0000000700117306 */ /* 0x000e220000209400 */
[----:B------:R-:W-:Y:S02]  /*0f20*/  IMAD.IADD R6, R6, 0x1, R7 ;  /* 0x0000000106067824 */ /* 0x000fe400078e0207 */
[----:B------:R-:W-:-:S03]  /*0f30*/  IMAD.MOV R10, RZ, RZ, -R10 ;  /* 0x000000ffff0a7224 */ /* 0x000fc600078e0a0a */
[----:B------:R-:W-:Y:S02]  /*0f40*/  IABS R11, R6 ;  /* 0x00000006000b7213 */ /* 0x000fe40000000000 */
[----:B0-----:R-:W0:Y:S02]  /*0f50*/  MUFU.RCP R19, R17 ;  /* 0x0000001100137308 */ /* 0x001e240000001000 */
[----:B0-----:R-:W-:-:S06]  /*0f60*/  VIADD R19, R19, 0xffffffe ;  /* 0x0ffffffe13137836 */ /* 0x001fcc0000000000 */
[----:B------:R-:W0:Y:S02]  /*0f70*/  F2I.FTZ.U32.TRUNC.NTZ R19, R19 ;  /* 0x0000001300137305 */ /* 0x000e24000021f000 */
[----:B0-----:R-:W-:-:S04]  /*0f80*/  IMAD.MOV R18, RZ, RZ, -R19 ;  /* 0x000000ffff127224 */ /* 0x001fc800078e0a13 */
[----:B------:R-:W-:Y:S02]  /*0f90*/  IMAD R15, R18, R7, RZ ;  /* 0x00000007120f7224 */ /* 0x000fe400078e02ff */
[----:B------:R-:W-:-:S04]  /*0fa0*/  IMAD.MOV.U32 R18, RZ, RZ, RZ ;  /* 0x000000ffff127224 */ /* 0x000fc800078e00ff */
[----:B------:R-:W-:-:S06]  /*0fb0*/  IMAD.HI.U32 R15, R19, R15, R18 ;  /* 0x0000000f130f7227 */ /* 0x000fcc00078e0012 */
[----:B------:R-:W-:-:S04]  /*0fc0*/  IMAD.HI.U32 R15, R15, R11, RZ ;  /* 0x0000000b0f0f7227 */ /* 0x000fc800078e00ff */
[----:B------:R-:W-:-:S05]  /*0fd0*/  IMAD R10, R15, R10, R11 ;  /* 0x0000000a0f0a7224 */ /* 0x000fca00078e020b */
[----:B------:R-:W-:-:S13]  /*0fe0*/  ISETP.GT.U32.AND P1, PT, R7, R10, PT ;  /* 0x0000000a0700720c */ /* 0x000fda0003f24070 */
[----:B------:R-:W-:Y:S02]  /*0ff0*/  @!P1 IMAD.IADD R10, R10, 0x1, -R7 ;  /* 0x000000010a0a9824 */ /* 0x000fe400078e0a07 */
        /* <DEDUP_REMOVED lines=23> */
.L_x_104:
        /* <DEDUP_REMOVED lines=19> */
.L_x_105:
[----:B------:R-:W-:Y:S05]  /*12a0*/  BSYNC B0 ;  /* 0x0000000000007941 */ /* 0x000fea0003800000 */
.L_x_103:
[----:B------:R-:W0:Y:S01]  /*12b0*/  S2R R7, SR_TID.X ;  /* 0x0000000000077919 */ /* 0x000e220000002100 */
[----:B------:R-:W-:Y:S01]  /*12c0*/  IADD3 R8, P0, R28, -UR7, RZ ;  /* 0x800000071c087c10 */ /* 0x000fe2000ff1e0ff */
[----:B------:R-:W-:Y:S01]  /*12d0*/  ULDC UR5, c[0x0][0x3c4] ;  /* 0x0000f10000057ab9 */ /* 0x000fe20000000800 */
[----:B------:R-:W-:Y:S02]  /*12e0*/  ULDC.64 UR8, c[0x0][0x208] ;  /* 0x0000820000087ab9 */ /* 0x000fe40000000a00 */
[----:B------:R-:W-:Y:S02]  /*12f0*/  IADD3.X R9, R5, ~UR6, RZ, P0, !PT ;  /* 0x8000000605097c10 */ /* 0x000fe400087fe4ff */
[----:B0-----:R-:W-:-:S04]  /*1300*/  SHF.R.S32.HI R24, RZ, 0x1f, R7 ;  /* 0x0000001fff187819 */ /* 0x001fc80000011407 */
[----:B------:R-:W-:-:S04]  /*1310*/  LEA.HI R15, R24, R7, RZ, 0x3 ;  /* 0x00000007180f7211 */ /* 0x000fc800078f18ff */
[----:B------:R-:W-:Y:S02]  /*1320*/  LOP3.LUT R18, R15, 0xfffffff8, RZ, 0xc0, !PT ;  /* 0xfffffff80f127812 */ /* 0x000fe400078ec0ff */
[----:B------:R-:W-:-:S03]  /*1330*/  SHF.R.S32.HI R15, RZ, 0x3, R15 ;  /* 0x00000003ff0f7819 */ /* 0x000fc6000001140f */
[----:B------:R-:W-:Y:S02]  /*1340*/  IMAD.IADD R17, R7, 0x1, -R18 ;  /* 0x0000000107117824 */ /* 0x000fe400078e0a12 */
[----:B------:R-:W-:-:S03]  /*1350*/  VIADD R25, R15, 0x10 ;  /* 0x000000100f197836 */ /* 0x000fc60000000000 */
[----:B------:R-:W-:Y:S02]  /*1360*/  ISETP.GT.U32.AND P2, PT, R8, R17, PT ;  /* 0x000000110800720c */ /* 0x000fe40003f44070 */
[----:B------:R-:W-:Y:S02]  /*1370*/  SHF.R.S32.HI R22, RZ, 0x1f, R17 ;  /* 0x0000001fff167819 */ /* 0x000fe40000011411 */
[----:B------:R-:W-:Y:S02]  /*1380*/  IADD3 R32, P0, R17, UR7, RZ ;  /* 0x0000000711207c10 */ /* 0x000fe4000ff1e0ff */
[----:B------:R-:W-:Y:S02]  /*1390*/  ISETP.GT.AND.EX P2, PT, R9, R22, PT, P2 ;  /* 0x000000160900720c */ /* 0x000fe40003f44320 */
[----:B------:R-:W-:Y:S02]  /*13a0*/  IADD3.X R33, R22, UR6, RZ, P0, !PT ;  /* 0x0000000616217c10 */ /* 0x000fe400087fe4ff */
[----:B------:R-:W-:-:S02]  /*13b0*/  ISETP.GE.OR P3, PT, R15, UR5, !P2 ;  /* 0x000000050f007c0c */ /* 0x000fc4000d766670 */
[----:B------:R-:W-:-:S11]  /*13c0*/  ISETP.GE.OR P2, PT, R25, UR5, !P2 ;  /* 0x0000000519007c0c */ /* 0x000fd6000d746670 */
[----:B------:R-:W0:Y:S01]  /*13d0*/  @!P3 LDC.64 R18, c[0x0][0x2b8] ;  /* 0x0000ae00ff12bb82 */ /* 0x000e220000000a00 */
[----:B------:R-:W-:Y:S01]  /*13e0*/  @!P3 SHF.R.S32.HI R29, RZ, 0x1f, R15 ;  /* 0x0000001fff1db819 */ /* 0x000fe2000001140f */
[----:B------:R-:W-:Y:S01]  /*13f0*/  @!P2 IMAD.MOV.U32 R30, RZ, RZ, R32 ;  /* 0x000000ffff1ea224 */ /* 0x000fe200078e0020 */
[----:B------:R-:W-:Y:S01]  /*1400*/  @!P2 SHF.R.S32.HI R23, RZ, 0x1f, R25 ;  /* 0x0000001fff17a819 */ /* 0x000fe20000011419 */
[----:B------:R-:W-:Y:S02]  /*1410*/  @!P2 IMAD.MOV.U32 R31, RZ, RZ, R33 ;  /* 0x000000ffff1fa224 */ /* 0x000fe400078e0021 */
[-C--:B------:R-:W-:Y:S02]  /*1420*/  @!P3 IMAD R26, R29, R28.reuse, RZ ;  /* 0x0000001c1d1ab224 */ /* 0x080fe400078e02ff */
[----:B------:R-:W1:Y:S01]  /*1430*/  @!P2 LDC.64 R8, c[0x0][0x2b8] ;  /* 0x0000ae00ff08ab82 */ /* 0x000e620000000a00 */
[----:B------:R-:W-:Y:S02]  /*1440*/  @!P2 IMAD R22, R23, R28, RZ ;  /* 0x0000001c1716a224 */ /* 0x000fe400078e02ff */
[----:B------:R-:W-:-:S04]  /*1450*/  @!P2 IMAD.WIDE.U32 R30, R28, R25, R30 ;  /* 0x000000191c1ea225 */ /* 0x000fc800078e001e */
[----:B------:R-:W-:Y:S02]  /*1460*/  @!P2 IMAD R22, R25, R5, R22 ;  /* 0x000000051916a224 */ /* 0x000fe400078e0216 */
[----:B------:R-:W-:-:S04]  /*1470*/  @!P3 IMAD.WIDE.U32 R32, R28, R15, R32 ;  /* 0x0000000f1c20b225 */ /* 0x000fc800078e0020 */
[----:B------:R-:W-:Y:S02]  /*1480*/  @!P3 IMAD R23, R15, R5, R26 ;  /* 0x000000050f17b224 */ /* 0x000fe400078e021a */
[----:B------:R-:W-:Y:S01]  /*1490*/  @!P2 IMAD.IADD R22, R31, 0x1, R22 ;  /* 0x000000011f16a824 */ /* 0x000fe200078e0216 */
[----:B0-----:R-:W-:Y:S01]  /*14a0*/  @!P3 LEA R18, P1, R32, R18, 0x2 ;  /* 0x000000122012b211 */ /* 0x001fe200078210ff */
[----:B------:R-:W-:-:S05]  /*14b0*/  @!P3 IMAD.IADD R23, R33, 0x1, R23 ;  /* 0x000000012117b824 */ /* 0x000fca00078e0217 */
[----:B------:R-:W-:Y:S02]  /*14c0*/  @!P3 LEA.HI.X R19, R32, R19, R23, 0x2, P1 ;  /* 0x000000132013b211 */ /* 0x000fe400008f1417 */
[----:B-1----:R-:W-:Y:S01]  /*14d0*/  @!P2 LEA R36, P0, R30, R8, 0x2 ;  /* 0x000000081e24a211 */ /* 0x002fe200078010ff */
[----:B------:R-:W-:-:S03]  /*14e0*/  IMAD.MOV.U32 R8, RZ, RZ, -0x800000 ;  /* 0xff800000ff087424 */ /* 0x000fc600078e00ff */
[----:B------:R-:W-:Y:S01]  /*14f0*/  @!P2 LEA.HI.X R37, R30, R9, R22, 0x2, P0 ;  /* 0x000000091e25a211 */ /* 0x000fe200000f1416 */
[----:B------:R-:W-:-:S04]  /*1500*/  IMAD.MOV.U32 R22, RZ, RZ, -0x800000 ;  /* 0xff800000ff167424 */ /* 0x000fc800078e00ff */
[----:B------:R-:W2:Y:S04]  /*1510*/  @!P2 LDG.E R8, desc[UR8][R36.64] ;  /* 0x000000082408a981 */ /* 0x000ea8000c1e1900 */
[----:B------:R0:W3:Y:S01]  /*1520*/  @!P3 LDG.E R22, desc[UR8][R18.64] ;  /* 0x000000081216b981 */ /* 0x0000e2000c1e1900 */
[----:B------:R-:W1:Y:S01]  /*1530*/  S2R R34, SR_CgaCtaId ;  /* 0x0000000000227919 */ /* 0x000e620000008800 */
[----:B------:R-:W-:Y:S02]  /*1540*/  LEA.HI R24, R24, R7, RZ, 0x4 ;  /* 0x0000000718187211 */ /* 0x000fe400078f20ff */
[----:B------:R-:W-:Y:S02]  /*1550*/  MOV R9, 0x400 ;  /* 0x0000040000097802 */ /* 0x000fe40000000f00 */
[----:B------:R-:W-:-:S02]  /*1560*/  LOP3.LUT R26, R24, 0xfffffff0, RZ, 0xc0, !PT ;  /* 0xfffffff0181a7812 */ /* 0x000fc400078ec0ff */
[C---:B------:R-:W-:Y:S02]  /*1570*/  ISETP.GT.AND P0, PT, R7.reuse, 0xff, PT ;  /* 0x000000ff0700780c */ /* 0x040fe40003f04270 */
[C---:B------:R-:W-:Y:S01]  /*1580*/  ISETP.GT.AND P3, PT, R7.reuse, 0x7f, PT ;  /* 0x0000007f0700780c */ /* 0x040fe20003f64270 */
[----:B------:R-:W-:Y:S01]  /*1590*/  IMAD.IADD R35, R7, 0x1, -R26 ;  /* 0x0000000107237824 */ /* 0x000fe200078e0a1a */
[----:B-1----:R-:W-:Y:S01]  /*15a0*/  LEA R34, R34, R9, 0x18 ;  /* 0x0000000922227211 */ /* 0x002fe200078ec0ff */
[----:B------:R-:W-:Y:S01]  /*15b0*/  IMAD.MOV.U32 R32, RZ, RZ, -0x800000 ;  /* 0xff800000ff207424 */ /* 0x000fe200078e00ff */
[----:B------:R-:W0:Y:S03]  /*15c0*/  LDC R9, c[0x0][0x2c4] ;  /* 0x0000b100ff097b82 */ /* 0x000e260000000800 */
[----:B------:R-:W-:-:S04]  /*15d0*/  IMAD R26, R15, 0x24, R34 ;  /* 0x000000240f1a7824 */ /* 0x000fc800078e0222 */
[----:B------:R-:W-:Y:S01]  /*15e0*/  IMAD R17, R17, 0x4, R26 ;  /* 0x0000000411117824 */ /* 0x000fe200078e021a */
[----:B------:R-:W-:Y:S01]  /*15f0*/  SHF.R.S32.HI R15, RZ, 0x4, R24 ;  /* 0x00000004ff0f7819 */ /* 0x000fe20000011418 */
[----:B------:R-:W-:Y:S02]  /*1600*/  IMAD R34, R35, 0x24, R34 ;  /* 0x0000002423227824 */ /* 0x000fe400078e0222 */
[----:B------:R-:W-:Y:S02]  /*1610*/  IMAD.MOV.U32 R33, RZ, RZ, -0x800000 ;  /* 0xff800000ff217424 */ /* 0x000fe400078e00ff */
[----:B------:R-:W-:Y:S01]  /*1620*/  IMAD R34, R15, 0x4, R34 ;  /* 0x000000040f227824 */ /* 0x000fe200078e0222 */
[----:B0-----:R-:W-:-:S04]  /*1630*/  IABS R18, R9 ;  /* 0x0000000900127213 */ /* 0x001fc80000000000 */
[----:B------:R-:W0:Y:S08]  /*1640*/  I2F.RP R29, R18 ;  /* 0x00000012001d7306 */ /* 0x000e300000209400 */
[----:B0-----:R-:W0:Y:S02]  /*1650*/  MUFU.RCP R24, R29 ;  /* 0x0000001d00187308 */ /* 0x001e240000001000 */
[----:B0-----:R-:W-:-:S06]  /*1660*/  VIADD R24, R24, 0xffffffe ;  /* 0x0ffffffe18187836 */ /* 0x001fcc0000000000 */
[----:B------:R0:W1:Y:S02]  /*1670*/  F2I.FTZ.U32.TRUNC.NTZ R25, R24 ;  /* 0x0000001800197305 */ /* 0x000064000021f000 */
[----:B0-----:R-:W-:Y:S01]  /*1680*/  IMAD.MOV.U32 R24, RZ, RZ, RZ ;  /* 0x000000ffff187224 */ /* 0x001fe200078e00ff */
[----:B--2---:R-:W-:Y:S04]  /*1690*/  @!P3 STS [R17+0x240], R8 ;  /* 0x000240081100b388 */ /* 0x004fe80000000800 */
[----:B---3--:R-:W-:Y:S01]  /*16a0*/  @!P0 STS [R17], R22 ;  /* 0x0000001611008388 */ /* 0x008fe20000000800 */
[----:B------:R-:W-:Y:S06]  /*16b0*/  BAR.SYNC.DEFER_BLOCKING 0x0 ;  /* 0x0000000000007b1d */ /* 0x000fec0000010000 */
[----:B------:R-:W-:Y:S04]  /*16c0*/  @!P3 LDS R32, [R34] ;  /* 0x000000002220b984 */ /* 0x000fe80000000800 */
[----:B------:R-:W0:Y:S02]  /*16d0*/  @!P3 LDS R33, [R34+0x240] ;  /* 0x000240002221b984 */ /* 0x000e240000000800 */
[----:B0-----:R-:W-:-:S05]  /*16e0*/  FMNMX.FTZ R26, R32, R33, !PT ;  /* 0x00000021201a7209 */ /* 0x001fca0007810000 */
[----:B------:R-:W0:Y:S02]  /*16f0*/  SHFL.BFLY PT, R23, R26, 0x8, 0x1f ;  /* 0x0d001f001a177f89 */ /* 0x000e2400000e0000 */
[----:B0-----:R-:W-:-:S05]  /*1700*/  FMNMX.FTZ R23, R26, R23, !PT ;  /* 0x000000171a177209 */ /* 0x001fca0007810000 */
[----:B------:R-:W0:Y:S01]  /*1710*/  SHFL.BFLY PT, R22, R23, 0x4, 0x1f ;  /* 0x0c801f0017167f89 */ /* 0x000e2200000e0000 */
[----:B-1----:R-:W-:-:S04]  /*1720*/  IMAD.MOV R8, RZ, RZ, -R25 ;  /* 0x000000ffff087224 */ /* 0x002fc800078e0a19 */
[----:B------:R-:W-:Y:S01]  /*1730*/  IMAD R17, R8, R18, RZ ;  /* 0x0000001208117224 */ /* 0x000fe200078e02ff */
[----:B0-----:R-:W-:-:S05]  /*1740*/  FMNMX.FTZ R22, R23, R22, !PT ;  /* 0x0000001617167209 */ /* 0x001fca0007810000 */
[----:B------:R-:W0:Y:S01]  /*1750*/  SHFL.BFLY PT, R19, R22, 0x2, 0x1f ;  /* 0x0c401f0016137f89 */ /* 0x000e2200000e0000 */
[----:B------:R-:W-:Y:S01]  /*1760*/  IMAD.HI.U32 R17, R25, R17, R24 ;  /* 0x0000001119117227 */ /* 0x000fe200078e0018 */
[----:B------:R-:W-:-:S05]  /*1770*/  IABS R8, R6 ;  /* 0x0000000600087213 */ /* 0x000fca0000000000 */
[----:B------:R-:W-:-:S04]  /*1780*/  IMAD.HI.U32 R17, R17, R8, RZ ;  /* 0x0000000811117227 */ /* 0x000fc800078e00ff */
[----:B------:R-:W-:-:S04]  /*1790*/  IMAD.MOV R23, RZ, RZ, -R17 ;  /* 0x000000ffff177224 */ /* 0x000fc800078e0a11 */
[----:B------:R-:W-:Y:S01]  /*17a0*/  IMAD R23, R18, R23, R8 ;  /* 0x0000001712177224 */ /* 0x000fe200078e0208 */
[----:B0-----:R-:W-:-:S05]  /*17b0*/  FMNMX.FTZ R19, R22, R19, !PT ;  /* 0x0000001316137209 */ /* 0x001fca0007810000 */
[----:B------:R-:W0:Y:S01]  /*17c0*/  SHFL.BFLY PT, R8, R19, 0x1, 0x1f ;  /* 0x0c201f0013087f89 */ /* 0x000e2200000e0000 */
[----:B------:R-:W-:Y:S02]  /*17d0*/  ISETP.GT.U32.AND P2, PT, R18, R23, PT ;  /* 0x000000171200720c */ /* 0x000fe40003f44070 */
[----:B------:R-:W-:-:S11]  /*17e0*/  LOP3.LUT R6, R6, R9, RZ, 0x3c, !PT ;  /* 0x0000000906067212 */ /* 0x000fd600078e3cff */
[----:B------:R-:W-:-:S05]  /*17f0*/  @!P2 IMAD.IADD R23, R23, 0x1, -R18 ;  /* 0x000000011717a824 */ /* 0x000fca00078e0a12 */
[----:B------:R-:W-:Y:S02]  /*1800*/  ISETP.GE.U32.AND P4, PT, R23, R18, PT ;  /* 0x000000121700720c */ /* 0x000fe40003f86070 */
[----:B0-----:R-:W-:-:S04]  /*1810*/  FMNMX.FTZ R8, R19, R8, !PT ;  /* 0x0000000813087209 */ /* 0x001fc80007810000 */
[----:B------:R-:W-:Y:S02]  /*1820*/  FSETP.NEU.FTZ.AND P0, PT, R8, -INF , PT ;  /* 0xff8000000800780b */ /* 0x000fe40003f1d000 */
[----:B------:R-:W-:Y:S01]  /*1830*/  ISETP.GE.AND P1, PT, R6, RZ, PT ;  /* 0x000000ff0600720c */ /* 0x000fe20003f26270 */
[----:B------:R-:W-:Y:S01]  /*1840*/  @!P2 VIADD R17, R17, 0x1 ;  /* 0x000000011111a836 */ /* 0x000fe20000000000 */
[----:B------:R-:W-:Y:S02]  /*1850*/  FSEL R6, R8, RZ, P0 ;  /* 0x000000ff08067208 */ /* 0x000fe40000000000 */
[----:B------:R-:W-:Y:S02]  /*1860*/  ISETP.NE.AND P0, PT, R9, RZ, PT ;  /* 0x000000ff0900720c */ /* 0x000fe40003f05270 */
[----:B------:R-:W-:Y:S01]  /*1870*/  ISETP.GT.AND P2, PT, R2, RZ, PT ;  /* 0x000000ff0200720c */ /* 0x000fe20003f44270 */
[----:B------:R-:W-:Y:S02]  /*1880*/  @P4 VIADD R17, R17, 0x1 ;  /* 0x0000000111114836 */ /* 0x000fe40000000000 */
[----:B------:R-:W-:Y:S01]  /*1890*/  FADD.FTZ R8, -R6, R32 ;  /* 0x0000002006087221 */ /* 0x000fe20000010100 */
[----:B------:R-:W-:Y:S01]  /*18a0*/  SHF.R.S32.HI R18, RZ, 0x1f, R2 ;  /* 0x0000001fff127819 */ /* 0x000fe20000011402 */
[----:B------:R-:W-:Y:S01]  /*18b0*/  IMAD.MOV.U32 R19, RZ, RZ, R17 ;  /* 0x000000ffff137224 */ /* 0x000fe200078e0011 */
[----:B------:R-:W-:Y:S01]  /*18c0*/  LEA.HI.SX32 R22, R2, 0x1, 0x1 ;  /* 0x0000000102167811 */ /* 0x000fe200078f0aff */
[----:B------:R-:W-:Y:S01]  /*18d0*/  FADD.FTZ R2, -R6, R33 ;  /* 0x0000002106027221 */ /* 0x000fe20000010100 */
[----:B------:R-:W-:Y:S01]  /*18e0*/  FMUL.FTZ R8, R8, 1.4426950216293334961 ;  /* 0x3fb8aa3b08087820 */ /* 0x000fe20000410000 */
[----:B------:R-:W-:Y:S01]  /*18f0*/  @!P1 IMAD.MOV R19, RZ, RZ, -R19 ;  /* 0x000000ffff139224 */ /* 0x000fe200078e0a13 */
[----:B------:R-:W0:Y:S01]  /*1900*/  LDC R17, c[0x0][0x270] ;  /* 0x00009c00ff117b82 */ /* 0x000e220000000800 */
[----:B------:R-:W-:-:S02]  /*1910*/  @!P0 LOP3.LUT R19, RZ, R9, RZ, 0x33, !PT ;  /* 0x00000009ff138212 */ /* 0x000fc400078e33ff */
[----:B------:R-:W-:Y:S02]  /*1920*/  @!P2 IMAD.MOV R22, RZ, RZ, R18 ;  /* 0x000000ffff16a224 */ /* 0x000fe400078e0212 */
[----:B------:R-:W-:Y:S01]  /*1930*/  FMUL.FTZ R18, R2, 1.4426950216293334961 ;  /* 0x3fb8aa3b02127820 */ /* 0x000fe20000410000 */
[----:B------:R-:W-:Y:S01]  /*1940*/  MUFU.EX2 R8, R8 ;  /* 0x0000000800087308 */ /* 0x000fe20000000800 */
[----:B------:R-:W-:-:S07]  /*1950*/  IMAD R2, R22, R19, RZ ;  /* 0x0000001316027224 */ /* 0x000fce00078e02ff */
[----:B------:R-:W1:Y:S01]  /*1960*/  MUFU.EX2 R19, R18 ;  /* 0x0000001200137308 */ /* 0x000e620000000800 */
[----:B------:R-:W-:-:S07]  /*1970*/  IABS R29, R2 ;  /* 0x00000002001d7213 */ /* 0x000fce0000000000 */
[----:B------:R-:W2:Y:S01]  /*1980*/  I2F.RP R24, R29 ;  /* 0x0000001d00187306 */ /* 0x000ea20000209400 */
[----:B-1----:R-:W-:-:S05]  /*1990*/  FADD.FTZ R19, R8, R19 ;  /* 0x0000001308137221 */ /* 0x002fca0000010000 */
[----:B------:R-:W1:Y:S01]  /*19a0*/  SHFL.BFLY PT, R8, R19, 0x8, 0x1f ;  /* 0x0d001f0013087f89 */ /* 0x000e6200000e0000 */
[----:B0-----:R-:W-:-:S04]  /*19b0*/  IABS R23, R17 ;  /* 0x0000001100177213 */ /* 0x001fc80000000000 */
[----:B------:R-:W0:Y:S08]  /*19c0*/  I2F.U32.RP R22, R23 ;  /* 0x0000001700167306 */ /* 0x000e300000209000 */
[----:B--2---:R-:W2:Y:S08]  /*19d0*/  MUFU.RCP R40, R24 ;  /* 0x0000001800287308 */ /* 0x004eb00000001000 */
[----:B0-----:R-:W0:Y:S01]  /*19e0*/  MUFU.RCP R36, R22 ;  /* 0x0000001600247308 */ /* 0x001e220000001000 */
[----:B-1----:R-:W-:-:S05]  /*19f0*/  FADD.FTZ R8, R19, R8 ;  /* 0x0000000813087221 */ /* 0x002fca0000010000 */
[----:B------:R-:W1:Y:S01]  /*1a00*/  SHFL.BFLY PT, R31, R8, 0x4, 0x1f ;  /* 0x0c801f00081f7f89 */ /* 0x000e6200000e0000 */
[----:B--2---:R-:W-:-:S04]  /*1a10*/  VIADD R40, R40, 0xffffffe ;  /* 0x0ffffffe28287836 */ /* 0x004fc80000000000 */
[----:B------:R-:W2:Y:S01]  /*1a20*/  F2I.FTZ.U32.TRUNC.NTZ R41, R40 ;  /* 0x0000002800297305 */ /* 0x000ea2000021f000 */
[----:B0-----:R-:W-:-:S07]  /*1a30*/  VIADD R36, R36, 0xffffffe ;  /* 0x0ffffffe24247836 */ /* 0x001fce0000000000 */
[----:B------:R-:W0:Y:S01]  /*1a40*/  F2I.FTZ.U32.TRUNC.NTZ R37, R36 ;  /* 0x0000002400257305 */ /* 0x000e22000021f000 */
[----:B------:R-:W-:Y:S02]  /*1a50*/  VIADD R22, R29, UR4 ;  /* 0x000000041d167c36 */ /* 0x000fe40008000000 */
[----:B--2---:R-:W-:Y:S02]  /*1a60*/  IMAD.MOV R30, RZ, RZ, -R41 ;  /* 0x000000ffff1e7224 */ /* 0x004fe400078e0a29 */
[----:B-1----:R-:W-:Y:S02]  /*1a70*/  FADD.FTZ R31, R8, R31 ;  /* 0x0000001f081f7221 */ /* 0x002fe40000010000 */
[----:B------:R-:W-:Y:S02]  /*1a80*/  IMAD R30, R30, R29, RZ ;  /* 0x0000001d1e1e7224 */ /* 0x000fe400078e02ff */
[----:B------:R-:W-:Y:S01]  /*1a90*/  IMAD.MOV.U32 R40, RZ, RZ, RZ ;  /* 0x000000ffff287224 */ /* 0x000fe200078e00ff */
[----:B------:R-:W1:Y:S01]  /*1aa0*/  SHFL.BFLY PT, R26, R31, 0x2, 0x1f ;  /* 0x0c401f001f1a7f89 */ /* 0x000e6200000e0000 */
[----:B0-----:R-:W-:Y:S01]  /*1ab0*/  IMAD.MOV R18, RZ, RZ, -R37 ;  /* 0x000000ffff127224 */ /* 0x001fe200078e0a25 */
[----:B------:R-:W-:Y:S01]  /*1ac0*/  IABS R24, R2 ;  /* 0x0000000200187213 */ /* 0x000fe20000000000 */
[----:B------:R-:W-:Y:S01]  /*1ad0*/  IMAD.HI.U32 R30, R41, R30, R40 ;  /* 0x0000001e291e7227 */ /* 0x000fe200078e0028 */
[----:B------:R-:W-:-:S03]  /*1ae0*/  IABS R25, R22 ;  /* 0x0000001600197213 */ /* 0x000fc60000000000 */
[----:B------:R-:W-:Y:S02]  /*1af0*/  IMAD R19, R18, R23, RZ ;  /* 0x0000001712137224 */ /* 0x000fe400078e02ff */
[----:B------:R-:W-:Y:S02]  /*1b00*/  IMAD.MOV.U32 R36, RZ, RZ, RZ ;  /* 0x000000ffff247224 */ /* 0x000fe400078e00ff */
[----:B------:R-:W-:Y:S02]  /*1b10*/  IMAD.MOV R24, RZ, RZ, -R24 ;  /* 0x000000ffff187224 */ /* 0x000fe400078e0a18 */
[----:B------:R-:W-:Y:S01]  /*1b20*/  IMAD.HI.U32 R30, R30, R25, RZ ;  /* 0x000000191e1e7227 */ /* 0x000fe200078e00ff */
[----:B------:R-:W-:Y:S02]  /*1b30*/  IABS R8, R4 ;  /* 0x0000000400087213 */ /* 0x000fe40000000000 */
[----:B------:R-:W-:Y:S01]  /*1b40*/  IABS R18, R17 ;  /* 0x0000001100127213 */ /* 0x000fe20000000000 */
[----:B------:R-:W-:-:S04]  /*1b50*/  IMAD.HI.U32 R36, R37, R19, R36 ;  /* 0x0000001325247227 */ /* 0x000fc800078e0024 */
[----:B------:R-:W-:Y:S02]  /*1b60*/  IMAD R24, R30, R24, R25 ;  /* 0x000000181e187224 */ /* 0x000fe400078e0219 */
[----:B------:R-:W-:Y:S02]  /*1b70*/  IMAD.MOV R18, RZ, RZ, -R18 ;  /* 0x000000ffff127224 */ /* 0x000fe400078e0a12 */
[----:B------:R-:W-:Y:S01]  /*1b80*/  IMAD.HI.U32 R19, R36, R8, RZ ;  /* 0x0000000824137227 */ /* 0x000fe200078e00ff */
[----:B------:R-:W-:-:S03]  /*1b90*/  ISETP.GT.U32.AND P4, PT, R29, R24, PT ;  /* 0x000000181d00720c */ /* 0x000fc60003f84070 */
[----:B------:R-:W-:-:S04]  /*1ba0*/  IMAD.HI.U32 R36, R36, R25, RZ ;  /* 0x0000001924247227 */ /* 0x000fc800078e00ff */
[----:B-1----:R-:W-:Y:S01]  /*1bb0*/  FADD.FTZ R26, R31, R26 ;  /* 0x0000001a1f1a7221 */ /* 0x002fe20000010000 */
[-C--:B------:R-:W-:Y:S02]  /*1bc0*/  IMAD R8, R19, R18.reuse, R8 ;  /* 0x0000001213087224 */ /* 0x080fe400078e0208 */
[----:B------:R-:W-:-:S03]  /*1bd0*/  IMAD R18, R36, R18, R25 ;  /* 0x0000001224127224 */ /* 0x000fc600078e0219 */
[C---:B------:R-:W-:Y:S01]  /*1be0*/  ISETP.GT.U32.AND P1, PT, R23.reuse, R8, PT ;  /* 0x000000081700720c */ /* 0x040fe20003f24070 */
[----:B------:R-:W0:Y:S01]  /*1bf0*/  SHFL.BFLY PT, R25, R26, 0x1, 0x1f ;  /* 0x0c201f001a197f89 */ /* 0x000e2200000e0000 */
[----:B------:R-:W-:Y:S01]  /*1c00*/  ISETP.GT.U32.AND P5, PT, R23, R18, PT ;  /* 0x000000121700720c */ /* 0x000fe20003fa4070 */
[----:B------:R-:W-:-:S05]  /*1c10*/  @!P4 IMAD.IADD R24, R24, 0x1, -R29 ;  /* 0x000000011818c824 */ /* 0x000fca00078e0a1d */
[----:B------:R-:W-:Y:S01]  /*1c20*/  ISETP.GE.U32.AND P0, PT, R24, R29, PT ;  /* 0x0000001d1800720c */ /* 0x000fe20003f06070 */
[----:B------:R-:W-:-:S04]  /*1c30*/  @!P4 VIADD R30, R30, 0x1 ;  /* 0x000000011e1ec836 */ /* 0x000fc80000000000 */
[--C-:B------:R-:W-:Y:S02]  /*1c40*/  @!P1 IMAD.IADD R8, R8, 0x1, -R23.reuse ;  /* 0x0000000108089824 */ /* 0x100fe400078e0a17 */
[----:B------:R-:W-:Y:S01]  /*1c50*/  @!P5 IMAD.IADD R18, R18, 0x1, -R23 ;  /* 0x000000011212d824 */ /* 0x000fe200078e0a17 */
[----:B------:R-:W-:Y:S02]  /*1c60*/  LOP3.LUT R24, R22, R29, RZ, 0x3c, !PT ;  /* 0x0000001d16187212 */ /* 0x000fe400078e3cff */
[----:B------:R-:W-:Y:S02]  /*1c70*/  ISETP.GE.U32.AND P4, PT, R8, R23, PT ;  /* 0x000000170800720c */ /* 0x000fe40003f86070 */
[----:B------:R-:W-:Y:S02]  /*1c80*/  LOP3.LUT R4, R4, R17, RZ, 0x3c, !PT ;  /* 0x0000001104047212 */ /* 0x000fe400078e3cff */
[----:B------:R-:W-:Y:S02]  /*1c90*/  ISETP.GE.U32.AND P6, PT, R18, R23, PT ;  /* 0x000000171200720c */ /* 0x000fe40003fc6070 */
[----:B------:R-:W-:Y:S01]  /*1ca0*/  LOP3.LUT R22, R22, R17, RZ, 0x3c, !PT ;  /* 0x0000001116167212 */ /* 0x000fe200078e3cff */
[----:B------:R-:W-:Y:S01]  /*1cb0*/  @P0 VIADD R30, R30, 0x1 ;  /* 0x000000011e1e0836 */ /* 0x000fe20000000000 */
[----:B------:R-:W-:Y:S01]  /*1cc0*/  ISETP.GE.AND P0, PT, R4, RZ, PT ;  /* 0x000000ff0400720c */ /* 0x000fe20003f06270 */
[----:B------:R-:W-:Y:S01]  /*1cd0*/  @!P5 VIADD R36, R36, 0x1 ;  /* 0x000000012424d836 */ /* 0x000fe20000000000 */
[----:B------:R-:W-:Y:S01]  /*1ce0*/  ISETP.GT.AND P5, PT, R3, RZ, PT ;  /* 0x000000ff0300720c */ /* 0x000fe20003fa4270 */
[----:B------:R-:W-:Y:S01]  /*1cf0*/  @!P1 VIADD R19, R19, 0x1 ;  /* 0x0000000113139836 */ /* 0x000fe20000000000 */
[----:B------:R-:W1:Y:S01]  /*1d00*/  LDC.U8 R8, c[0x0][0x3d9] ;  /* 0x0000f640ff087b82 */ /* 0x000e620000000000 */
[----:B------:R-:W-:Y:S01]  /*1d10*/  ISETP.GE.AND P1, PT, R22, RZ, PT ;  /* 0x000000ff1600720c */ /* 0x000fe20003f26270 */
[----:B0-----:R-:W-:Y:S01]  /*1d20*/  FADD.FTZ R25, R26, R25 ;  /* 0x000000191a197221 */ /* 0x001fe20000010000 */
[----:B------:R-:W-:Y:S01]  /*1d30*/  @P4 VIADD R19, R19, 0x1 ;  /* 0x0000000113134836 */ /* 0x000fe20000000000 */
[----:B------:R-:W-:-:S02]  /*1d40*/  ISETP.GE.AND P2, PT, R24, RZ, PT ;  /* 0x000000ff1800720c */ /* 0x000fc40003f46270 */
[----:B------:R-:W-:Y:S02]  /*1d50*/  SHF.R.S32.HI R18, RZ, 0x1f, R3 ;  /* 0x0000001fff127819 */ /* 0x000fe40000011403 */
[----:B------:R-:W-:Y:S01]  /*1d60*/  FSETP.NE.FTZ.AND P4, PT, R25, RZ, PT ;  /* 0x000000ff1900720b */ /* 0x000fe20003f95000 */
[----:B------:R-:W-:Y:S01]  /*1d70*/  @P6 VIADD R36, R36, 0x1 ;  /* 0x0000000124246836 */ /* 0x000fe20000000000 */
[----:B------:R-:W-:Y:S01]  /*1d80*/  LEA.HI.SX32 R4, R3, 0x1, 0x1 ;  /* 0x0000000103047811 */ /* 0x000fe200078f0aff */
[----:B------:R-:W-:Y:S01]  /*1d90*/  @!P5 IMAD.MOV R4, RZ, RZ, R18 ;  /* 0x000000ffff04d224 */ /* 0x000fe200078e0212 */
[----:B------:R-:W-:Y:S01]  /*1da0*/  ISETP.NE.AND P6, PT, R2, RZ, PT ;  /* 0x000000ff0200720c */ /* 0x000fe20003fc5270 */
[----:B------:R-:W-:Y:S01]  /*1db0*/  @!P0 IMAD.MOV R19, RZ, RZ, -R19 ;  /* 0x000000ffff138224 */ /* 0x000fe200078e0a13 */
[----:B------:R-:W-:Y:S01]  /*1dc0*/  ISETP.NE.AND P5, PT, R17, RZ, PT ;  /* 0x000000ff1100720c */ /* 0x000fe20003fa5270 */
[----:B------:R-:W-:Y:S01]  /*1dd0*/  @!P1 IMAD.MOV R36, RZ, RZ, -R36 ;  /* 0x000000ffff249224 */ /* 0x000fe200078e0a24 */
[----:B------:R-:W-:Y:S01]  /*1de0*/  LOP3.LUT R22, RZ, R17, RZ, 0x33, !PT ;  /* 0x00000011ff167212 */ /* 0x000fe200078e33ff */
[----:B------:R-:W-:-:S03]  /*1df0*/  @!P2 IMAD.MOV R30, RZ, RZ, -R30 ;  /* 0x000000ffff1ea224 */ /* 0x000fc600078e0a1e */
[C---:B------:R-:W-:Y:S02]  /*1e00*/  SEL R19, R22.reuse, R19, !P5 ;  /* 0x0000001316137207 */ /* 0x040fe40006800000 */
[----:B------:R-:W-:Y:S01]  /*1e10*/  SEL R22, R22, R36, !P5 ;  /* 0x0000002416167207 */ /* 0x000fe20006800000 */
[----:B------:R-:W0:Y:S01]  /*1e20*/  @P4 MUFU.LG2 R25, R25 ;  /* 0x0000001900194308 */ /* 0x000e220000000c00 */
[C---:B------:R-:W-:Y:S02]  /*1e30*/  LOP3.LUT P5, RZ, R7.reuse, 0xf, RZ, 0xc0, !PT ;  /* 0x0000000f07ff7812 */ /* 0x040fe400078ac0ff */
[----:B------:R-:W-:Y:S02]  /*1e40*/  ISETP.GT.AND P2, PT, R2, RZ, PT ;  /* 0x000000ff0200720c */ /* 0x000fe40003f44270 */
[----:B------:R-:W-:Y:S02]  /*1e50*/  ISETP.GT.OR P5, PT, R7, 0x7f, P5 ;  /* 0x0000007f0700780c */ /* 0x000fe40002fa4670 */
[----:B-1----:R-:W-:-:S02]  /*1e60*/  ISETP.NE.AND P0, PT, R8, RZ, PT ;  /* 0x000000ff0800720c */ /* 0x002fc40003f05270 */
[----:B------:R-:W-:Y:S02]  /*1e70*/  @!P6 LOP3.LUT R30, RZ, R29, RZ, 0x33, !PT ;  /* 0x0000001dff1ee212 */ /* 0x000fe400078e33ff */
[----:B------:R-:W-:Y:S02]  /*1e80*/  SEL R9, R9, 0x1, !P0 ;  /* 0x0000000109097807 */ /* 0x000fe40004000000 */
[----:B------:R-:W-:Y:S02]  /*1e90*/  SHF.R.S32.HI R8, RZ, 0x1f, R2 ;  /* 0x0000001fff087819 */ /* 0x000fe40000011402 */
[----:B------:R-:W-:Y:S02]  /*1ea0*/  ISETP.LT.U32.AND P1, PT, R20, R30, PT ;  /* 0x0000001e1400720c */ /* 0x000fe40003f21070 */
[----:B------:R-:W-:Y:S01]  /*1eb0*/  SHF.R.S32.HI R23, RZ, 0x1f, R30 ;  /* 0x0000001fff177819 */ /* 0x000fe2000001141e */
[----:B------:R-:W-:Y:S01]  /*1ec0*/  IMAD R7, R19, R9, RZ ;  /* 0x0000000913077224 */ /* 0x000fe200078e02ff */
[----:B------:R-:W-:Y:S01]  /*1ed0*/  LEA.HI.SX32 R18, R2, 0x1, 0x1 ;  /* 0x0000000102127811 */ /* 0x000fe200078f0aff */
[----:B------:R-:W-:Y:S01]  /*1ee0*/  @!P2 IMAD.MOV R18, RZ, RZ, R8 ;  /* 0x000000ffff12a224 */ /* 0x000fe200078e0208 */
[----:B------:R-:W-:Y:S01]  /*1ef0*/  ISETP.LT.AND.EX P1, PT, R21, R23, PT, P1 ;  /* 0x000000171500720c */ /* 0x000fe20003f21310 */
[----:B------:R-:W-:Y:S01]  /*1f00*/  IMAD R19, R22, R9, RZ ;  /* 0x0000000916137224 */ /* 0x000fe200078e02ff */
[----:B------:R-:W-:Y:S01]  /*1f10*/  BSSY B1, `(.L_x_106) ;  /* 0x00001ce000017945 */ /* 0x000fe20003800000 */
[----:B------:R-:W-:-:S02]  /*1f20*/  IMAD.MOV.U32 R31, RZ, RZ, 0x7f800000 ;  /* 0x7f800000ff1f7424 */ /* 0x000fc400078e00ff */
[----:B0-----:R-:W-:Y:S01]  /*1f30*/  @P4 FFMA.FTZ R31, R25, 0.69314718246459960938, R6 ;  /* 0x3f317218191f4823 */ /* 0x001fe20000010006 */
[----:B------:R-:W-:Y:S01]  /*1f40*/  SEL R9, R20, R30, P1 ;  /* 0x0000001e14097207 */ /* 0x000fe20000800000 */
[----:B------:R-:W-:Y:S01]  /*1f50*/  IMAD R7, R4, R7, RZ ;  /* 0x0000000704077224 */ /* 0x000fe200078e02ff */
[----:B------:R-:W-:Y:S01]  /*1f60*/  SEL R8, R21, R23, P1 ;  /* 0x0000001715087207 */ /* 0x000fe20000800000 */
        /* <DEDUP_REMOVED lines=37> */
[----:B------:R-:W-:Y:S05]  /*21c0*/  CALL.REL.NOINC `($__internal_2_$__cuda_sm20_div_s64) ;  /* 0x0000002400b07944 */ /* 0x000fea0003c00000 */
        /* <DEDUP_REMOVED lines=10> */
.L_x_110:
        /* <DEDUP_REMOVED lines=22> */
.L_x_111:
[----:B------:R-:W-:Y:S05]  /*23d0*/  BSYNC B0 ;  /* 0x0000000000007941 */ /* 0x000fea0003800000 */
.L_x_109:
[----:B------:R-:W-:Y:S01]  /*23e0*/  LOP3.LUT R19, R17, R0, RZ, 0xfc, !PT ;  /* 0x0000000011137212 */ /* 0x000fe200078efcff */
[----:B------:R-:W-:Y:S03]  /*23f0*/  BSSY B0, `(.L_x_112) ;  /* 0x0000028000007945 */ /* 0x000fe60003800000 */
[----:B------:R-:W-:-:S13]  /*2400*/  ISETP.NE.U32.AND P1, PT, R19, RZ, PT ;  /* 0x000000ff1300720c */ /* 0x000fda0003f25070 */
[----:B------:R-:W-:Y:S05]  /*2410*/  @!P1 BRA `(.L_x_113) ;  /* 0x00000000003c9947 */ /* 0x000fea0003800000 */
[----:B------:R-:W-:Y:S01]  /*2420*/  IMAD.MOV.U32 R26, RZ, RZ, R27 ;  /* 0x000000ffff1a7224 */ /* 0x000fe200078e001b */
[----:B------:R-:W-:Y:S02]  /*2430*/  MOV R25, R0 ;  /* 0x0000000000197202 */ /* 0x000fe40000000f00 */
[----:B------:R-:W-:Y:S02]  /*2440*/  MOV R24, 0x2460 ;  /* 0x0000246000187802 */ /* 0x000fe40000000f00 */
[----:B------:R-:W-:Y:S05]  /*2450*/  CALL.REL.NOINC `($__internal_2_$__cuda_sm20_div_s64) ;  /* 0x00000024000c7944 */ /* 0x000fea0003c00000 */
        /* <DEDUP_REMOVED lines=11> */
.L_x_113:
        /* <DEDUP_REMOVED lines=22> */
.L_x_114:
[----:B------:R-:W-:Y:S05]  /*2670*/  BSYNC B0 ;  /* 0x0000000000007941 */ /* 0x000fea0003800000 */
.L_x_112:
        /* <DEDUP_REMOVED lines=11> */
[----:B------:R-:W-:Y:S05]  /*2730*/  CALL.REL.NOINC `($__internal_2_$__cuda_sm20_div_s64) ;  /* 0x0000002000547944 */ /* 0x000fea0003c00000 */
[----:B------:R-:W-:-:S04]  /*2740*/  IADD3 R17, P0, RZ, -R20, RZ ;  /* 0x80000014ff117210 */ /* 0x000fc80007f1e0ff */
[----:B------:R-:W-:Y:S01]  /*2750*/  IADD3.X R18, RZ, ~R21, RZ, P0, !PT ;  /* 0x80000015ff127210 */ /* 0x000fe200007fe4ff */
[----:B------:R-:W-:-:S04]  /*2760*/  IMAD.WIDE.U32 R40, R5, R17, R40 ;  /* 0x0000001105287225 */ /* 0x000fc800078e0028 */
[----:B------:R-:W-:-:S04]  /*2770*/  IMAD R18, R18, R5, RZ ;  /* 0x0000000512127224 */ /* 0x000fc800078e02ff */
[----:B------:R-:W-:-:S05]  /*2780*/  IMAD R4, R4, R17, R18 ;  /* 0x0000001104047224 */ /* 0x000fca00078e0212 */
[----:B------:R-:W-:Y:S01]  /*2790*/  IADD3 R4, R41, R4, RZ ;  /* 0x0000000429047210 */ /* 0x000fe20007ffe0ff */
[----:B------:R-:W-:Y:S05]  /*27a0*/  BRA `(.L_x_117) ;  /* 0x0000000000587947 */ /* 0x000fea0003800000 */
.L_x_116:
        /* <DEDUP_REMOVED lines=22> */
.L_x_117:
[----:B------:R-:W-:Y:S05]  /*2910*/  BSYNC B0 ;  /* 0x0000000000007941 */ /* 0x000fea0003800000 */
.L_x_115:
        /* <DEDUP_REMOVED lines=38> */
[----:B------:R-:W-:Y:S05]  /*2b80*/  CALL.REL.NOINC `($__internal_2_$__cuda_sm20_div_s64) ;  /* 0x0000001c00407944 */ /* 0x000fea0003c00000 */
        /* <DEDUP_REMOVED lines=12> */
.L_x_119:
        /* <DEDUP_REMOVED lines=23> */
.L_x_120:
[----:B------:R-:W-:Y:S05]  /*2dc0*/  BSYNC B0 ;  /* 0x0000000000007941 */ /* 0x000fea0003800000 */
.L_x_118:
        /* <DEDUP_REMOVED lines=19> */
.L_x_122:
        /* <DEDUP_REMOVED lines=22> */
.L_x_123:
[----:B------:R-:W-:Y:S05]  /*3060*/  BSYNC B0 ;  /* 0x0000000000007941 */ /* 0x000fea0003800000 */
.L_x_121:
        /* <DEDUP_REMOVED lines=19> */
.L_x_125:
        /* <DEDUP_REMOVED lines=23> */
.L_x_126:
[----:B------:R-:W-:Y:S05]  /*3310*/  BSYNC B0 ;  /* 0x0000000000007941 */ /* 0x000fea0003800000 */
.L_x_124:
[----:B------:R-:W-:Y:S01]  /*3320*/  SHF.R.S32.HI R18, RZ, 0x1f, R7 ;  /* 0x0000001fff127819 */ /* 0x000fe20000011407 */
[-C--:B------:R-:W-:Y:S01]  /*3330*/  IMAD R13, R21, R7.reuse, RZ ;  /* 0x00000007150d7224 */ /* 0x080fe200078e02ff */
[----:B------:R-:W-:Y:S01]  /*3340*/  ULDC UR4, c[0x0][0x2c4] ;  /* 0x0000b10000047ab9 */ /* 0x000fe20000000800 */
[----:B------:R-:W-:Y:S01]  /*3350*/  IMAD.WIDE.U32 R46, R20, R7, RZ ;  /* 0x00000007142e7225 */ /* 0x000fe200078e00ff */
[----:B------:R-:W-:Y:S01]  /*3360*/  SHF.R.S32.HI R7, RZ, 0x1f, R3 ;  /* 0x0000001fff077819 */ /* 0x000fe20000011403 */
[----:B------:R-:W-:Y:S02]  /*3370*/  BSSY B0, `(.L_x_127) ;  /* 0x0000039000007945 */ /* 0x000fe40003800000 */
[----:B------:R-:W-:Y:S02]  /*3380*/  IMAD R13, R18, R20, R13 ;  /* 0x00000014120d7224 */ /* 0x000fe400078e020d */
[----:B------:R-:W-:Y:S01]  /*3390*/  IMAD R18, R12, R3, RZ ;  /* 0x000000030c127224 */ /* 0x000fe200078e02ff */
[----:B------:R-:W-:Y:S01]  /*33a0*/  LOP3.LUT R12, R45, R10, RZ, 0xfc, !PT ;  /* 0x0000000a2d0c7212 */ /* 0x000fe200078efcff */
[----:B------:R-:W-:-:S02]  /*33b0*/  IMAD R51, R27, UR4, RZ ;  /* 0x000000041b337c24 */ /* 0x000fc4000f8e02ff */
[----:B------:R-:W-:Y:S01]  /*33c0*/  IMAD R7, R7, R48, R18 ;  /* 0x0000003007077224 */ /* 0x000fe200078e0212 */
[----:B------:R-:W-:Y:S01]  /*33d0*/  ISETP.NE.U32.AND P0, PT, R12, RZ, PT ;  /* 0x000000ff0c00720c */ /* 0x000fe20003f05070 */
[----:B------:R-:W-:Y:S01]  /*33e0*/  IMAD R14, R14, R51, RZ ;  /* 0x000000330e0e7224 */ /* 0x000fe200078e02ff */
[----:B------:R-:W-:Y:S01]  /*33f0*/  SHF.R.S32.HI R17, RZ, 0x1f, R51 ;  /* 0x0000001fff117819 */ /* 0x000fe20000011433 */
[----:B------:R-:W-:Y:S01]  /*3400*/  IMAD.WIDE.U32 R48, R48, R3, RZ ;  /* 0x0000000330307225 */ /* 0x000fe200078e00ff */
[----:B------:R-:W-:-:S03]  /*3410*/  IADD3 R12, R47, R13, RZ ;  /* 0x0000000d2f0c7210 */ /* 0x000fc60007ffe0ff */
        /* <DEDUP_REMOVED lines=23> */
.L_x_128:
        /* <DEDUP_REMOVED lines=23> */
.L_x_129:
[----:B------:R-:W-:Y:S05]  /*3700*/  BSYNC B0 ;  /* 0x0000000000007941 */ /* 0x000fea0003800000 */
.L_x_127:
        /* <DEDUP_REMOVED lines=29> */
.L_x_131:
        /* <DEDUP_REMOVED lines=23> */
.L_x_132:
[----:B------:R-:W-:Y:S05]  /*3a50*/  BSYNC B0 ;  /* 0x0000000000007941 */ /* 0x000fea0003800000 */
.L_x_130:
        /* <DEDUP_REMOVED lines=21> */
.L_x_108:
[----:B------:R-:W-:Y:S02]  /*3bb0*/  ULDC.64 UR4, c[0x0][0x2b0] ;  /* 0x0000ac0000047ab9 */ /* 0x000fe40000000a00 */
[----:B------:R-:W-:-:S04]  /*3bc0*/  LEA R2, P0, R36, UR4, 0x2 ;  /* 0x0000000424027c11 */ /* 0x000fc8000f8010ff */
[----:B------:R-:W-:-:S05]  /*3bd0*/  LEA.HI.X R3, R36, UR5, R37, 0x2, P0 ;  /* 0x0000000524037c11 */ /* 0x000fca00080f1425 */
[----:B------:R0:W-:Y:S04]  /*3be0*/  STG.E desc[UR8][R2.64], R31 ;  /* 0x0000001f02007986 */ /* 0x0001e8000c101908 */
.L_x_107:
[----:B------:R-:W-:Y:S05]  /*3bf0*/  BSYNC B1 ;  /* 0x0000000000017941 */ /* 0x000fea0003800000 */
.L_x_106:
[----:B------:R-:W2:Y:S01]  /*3c00*/  LDC R0, c[0x0][0x3c4] ;  /* 0x0000f100ff007b82 */ /* 0x000ea20000000800 */
[C---:B0-----:R-:W-:Y:S01]  /*3c10*/  VIADD R3, R35.reuse, 0x10 ;  /* 0x0000001023037836 */ /* 0x041fe20000000000 */
[----:B------:R-:W-:Y:S01]  /*3c20*/  CS2R R10, SRZ ;  /* 0x00000000000a7805 */ /* 0x000fe2000001ff00 */
[----:B------:R-:W-:Y:S01]  /*3c30*/  IMAD.MOV.U32 R13, RZ, RZ, RZ ;  /* 0x000000ffff0d7224 */ /* 0x000fe200078e00ff */
[----:B------:R-:W-:Y:S02]  /*3c40*/  CS2R R8, SRZ ;  /* 0x0000000000087805 */ /* 0x000fe4000001ff00 */
[----:B------:R-:W-:Y:S02]  /*3c50*/  CS2R R6, SRZ ;  /* 0x0000000000067805 */ /* 0x000fe4000001ff00 */
[-C--:B--2---:R-:W-:Y:S02]  /*3c60*/  ISETP.GE.OR P0, PT, R35, R0.reuse, P3 ;  /* 0x000000002300720c */ /* 0x084fe40001f06670 */
[----:B------:R-:W-:-:S11]  /*3c70*/  ISETP.GE.OR P3, PT, R3, R0, P3 ;  /* 0x000000000300720c */ /* 0x000fd60001f66670 */
[----:B------:R-:W-:Y:S01]  /*3c80*/  @!P0 FADD.FTZ R2, -R31, R32 ;  /* 0x000000201f028221 */ /* 0x000fe20000010100 */
[----:B------:R-:W-:Y:S02]  /*3c90*/  IMAD.SHL.U32 R32, R35, 0x4, RZ ;  /* 0x0000000423207824 */ /* 0x000fe400078e00ff */
[----:B-1----:R-:W-:Y:S01]  /*3ca0*/  @!P3 FADD.FTZ R31, -R31, R33 ;  /* 0x000000211f1fb221 */ /* 0x002fe20000010100 */
[----:B------:R-:W-:Y:S01]  /*3cb0*/  @!P0 FMUL.FTZ R2, R2, 1.4426950216293334961 ;  /* 0x3fb8aa3b02028820 */ /* 0x000fe20000410000 */
[C---:B------:R-:W-:Y:S02]  /*3cc0*/  VIADD R30, R32.reuse, 0x40 ;  /* 0x00000040201e7836 */ /* 0x040fe40000000000 */
[----:B------:R-:W-:Y:S01]  /*3cd0*/  @!P3 FMUL.FTZ R5, R31, 1.4426950216293334961 ;  /* 0x3fb8aa3b1f05b820 */ /* 0x000fe20000410000 */
[----:B------:R-:W-:Y:S01]  /*3ce0*/  IADD3 R29, R32, 0x80, RZ ;  /* 0x00000080201d7810 */ /* 0x000fe20007ffe0ff */
[----:B------:R-:W0:Y:S08]  /*3cf0*/  @!P0 MUFU.EX2 R3, R2 ;  /* 0x0000000200038308 */ /* 0x000e300000000800 */
[----:B------:R-:W1:Y:S01]  /*3d00*/  @!P3 MUFU.EX2 R5, R5 ;  /* 0x000000050005b308 */ /* 0x000e620000000800 */
[----:B0-----:R0:W-:Y:S01]  /*3d10*/  @!P0 STS [R34], R3 ;  /* 0x0000000322008388 */ /* 0x0011e20000000800 */
[----:B------:R-:W-:Y:S01]  /*3d20*/  ISETP.GE.AND P0, PT, R0, 0x1, PT ;  /* 0x000000010000780c */ /* 0x000fe20003f06270 */
[----:B------:R-:W-:-:S02]  /*3d30*/  HFMA2.MMA R0, -RZ, RZ, 0, 0 ;  /* 0x00000000ff007435 */ /* 0x000fc400000001ff */
[----:B-1----:R1:W-:Y:S01]  /*3d40*/  @!P3 STS [R34+0x240], R5 ;  /* 0x000240052200b388 */ /* 0x0023e20000000800 */
        /* <DEDUP_REMOVED lines=32> */
.L_x_136:
        /* <DEDUP_REMOVED lines=21> */
.L_x_135:
[----:B------:R-:W-:Y:S05]  /*40a0*/  BSYNC B0 ;  /* 0x0000000000007941 */ /* 0x000fea0003800000 */
.L_x_134:
        /* <DEDUP_REMOVED lines=16> */
.L_x_133:
        /* <DEDUP_REMOVED lines=110> */
        .weak           $__internal_2_$__cuda_sm20_div_s64
        .type           $__internal_2_$__cuda_sm20_div_s64,@function
        .size           $__internal_2_$__cuda_sm20_div_s64,(.L_x_7421 - $__internal_2_$__cuda_sm20_div_s64)
$__internal_2_$__cuda_sm20_div_s64:
        /* <DEDUP_REMOVED lines=25> */
[----:B------:R-:W-:Y:S02]  /*4a20*/  IADD3 R21, P1, RZ, -R56, RZ ;  /* 0x80000038ff157210 */ /* 0x000fe40007f3e0ff */
[----:B------:R-:W-:Y:S01]  /*4a30*/  ISETP.GE.AND P2, PT, R17, RZ, PT ;  /* 0x000000ff1100720c */ /* 0x000fe20003f46270 */
[----:B------:R-:W-:Y:S02]  /*4a40*/  IMAD R19, R22, R42, R19 ;  /* 0x0000002a16137224 */ /* 0x000fe400078e0213 */
[----:B------:R-:W-:-:S04]  /*4a50*/  IMAD.HI.U32 R54, R55, R21, RZ ;  /* 0x0000001537367227 */ /* 0x000fc800078e00ff */
[----:B------:R-:W-:Y:S01]  /*4a60*/  IMAD.X R19, RZ, RZ, ~R19, P1 ;  /* 0x000000ffff137224 */ /* 0x000fe200008e0e13 */
[----:B------:R-:W-:-:S03]  /*4a70*/  IADD3 R20, P1, RZ, -R18, RZ ;  /* 0x80000012ff147210 */ /* 0x000fc60007f3e0ff */
[----:B------:R-:W-:Y:S01]  /*4a80*/  IMAD.WIDE.U32 R54, P6, R55, R19, R54 ;  /* 0x0000001337367225 */ /* 0x000fe200078c0036 */
[----:B------:R-:W-:-:S03]  /*4a90*/  SEL R20, R20, R18, !P2 ;  /* 0x0000001214147207 */ /* 0x000fc60005000000 */
[----:B------:R-:W-:-:S04]  /*4aa0*/  IMAD.HI.U32 R30, P5, R22, R21, R54 ;  /* 0x00000015161e7227 */ /* 0x000fc800078a0036 */
[CC--:B------:R-:W-:Y:S02]  /*4ab0*/  IMAD R21, R22.reuse, R19.reuse, RZ ;  /* 0x0000001316157224 */ /* 0x0c0fe400078e02ff */
[----:B------:R-:W-:-:S03]  /*4ac0*/  IMAD.HI.U32 R19, R22, R19, RZ ;  /* 0x0000001316137227 */ /* 0x000fc600078e00ff */
[----:B------:R-:W-:Y:S01]  /*4ad0*/  IADD3 R21, P4, R21, R30, RZ ;  /* 0x0000001e15157210 */ /* 0x000fe20007f9e0ff */
[----:B------:R-:W-:Y:S01]  /*4ae0*/  IMAD.X R22, R19, 0x1, R22, P6 ;  /* 0x0000000113167824 */ /* 0x000fe200030e0616 */
[-C--:B------:R-:W-:Y:S01]  /*4af0*/  IADD3.X R30, RZ, ~R17.reuse, RZ, P1, !PT ;  /* 0x80000011ff1e7210 */ /* 0x080fe20000ffe4ff */
[----:B------:R-:W-:Y:S02]  /*4b00*/  IMAD.MOV.U32 R55, RZ, RZ, RZ ;  /* 0x000000ffff377224 */ /* 0x000fe400078e00ff */
        /* <DEDUP_REMOVED lines=18> */
[C---:B------:R-:W-:Y:S01]  /*4c30*/  ISETP.GE.U32.AND.EX P4, PT, R19.reuse, R43, PT, P4 ;  /* 0x0000002b1300720c */ /* 0x040fe20003f86140 */
[----:B------:R-:W-:-:S03]  /*4c40*/  IMAD.X R22, R19, 0x1, ~R43, P2 ;  /* 0x0000000113167824 */ /* 0x000fc600010e0e2b */
[----:B------:R-:W-:Y:S01]  /*4c50*/  SEL R21, R21, R20, P4 ;  /* 0x0000001415157207 */ /* 0x000fe20002000000 */
[----:B------:R-:W-:Y:S01]  /*4c60*/  IMAD.X R20, RZ, RZ, R29, P1 ;  /* 0x000000ffff147224 */ /* 0x000fe200008e061d */
[----:B------:R-:W-:Y:S02]  /*4c70*/  SEL R23, R23, R30, P4 ;  /* 0x0000001e17177207 */ /* 0x000fe40002000000 */
[----:B------:R-:W-:Y:S02]  /*4c80*/  SEL R19, R22, R19, P4 ;  /* 0x0000001316137207 */ /* 0x000fe40002000000 */
[----:B------:R-:W-:Y:S02]  /*4c90*/  ISETP.GE.U32.AND P1, PT, R21, R42, PT ;  /* 0x0000002a1500720c */ /* 0x000fe40003f26070 */
[----:B------:R-:W-:Y:S02]  /*4ca0*/  SEL R20, R20, R29, P4 ;  /* 0x0000001d14147207 */ /* 0x000fe40002000000 */
[----:B------:R-:W-:-:S02]  /*4cb0*/  IADD3 R22, P2, R23, 0x1, RZ ;  /* 0x0000000117167810 */ /* 0x000fc40007f5e0ff */
[----:B------:R-:W-:Y:S02]  /*4cc0*/  ISETP.GE.U32.AND.EX P1, PT, R19, R43, PT, P1 ;  /* 0x0000002b1300720c */ /* 0x000fe40003f26110 */
[----:B------:R-:W-:Y:S01]  /*4cd0*/  LOP3.LUT R21, R25, R17, RZ, 0x3c, !PT ;  /* 0x0000001119157212 */ /* 0x000fe200078e3cff */
[----:B------:R-:W-:Y:S01]  /*4ce0*/  IMAD.X R19, RZ, RZ, R20, P2 ;  /* 0x000000ffff137224 */ /* 0x000fe200010e0614 */
[----:B------:R-:W-:Y:S01]  /*4cf0*/  SEL R22, R22, R23, P1 ;  /* 0x0000001716167207 */ /* 0x000fe20000800000 */
[----:B------:R-:W-:Y:S01]  /*4d00*/  IMAD.MOV.U32 R23, RZ, RZ, 0x0 ;  /* 0x00000000ff177424 */ /* 0x000fe200078e00ff */
[----:B------:R-:W-:Y:S02]  /*4d10*/  ISETP.GE.AND P4, PT, R21, RZ, PT ;  /* 0x000000ff1500720c */ /* 0x000fe40003f86270 */
[----:B------:R-:W-:Y:S02]  /*4d20*/  SEL R20, R19, R20, P1 ;  /* 0x0000001413147207 */ /* 0x000fe40000800000 */
[----:B------:R-:W-:-:S02]  /*4d30*/  IADD3 R19, P2, RZ, -R22, RZ ;  /* 0x80000016ff137210 */ /* 0x000fc40007f5e0ff */
[----:B------:R-:W-:Y:S02]  /*4d40*/  ISETP.NE.U32.AND P1, PT, R26, RZ, PT ;  /* 0x000000ff1a00720c */ /* 0x000fe40003f25070 */
[----:B------:R-:W-:Y:S02]  /*4d50*/  IADD3.X R21, RZ, ~R20, RZ, P2, !PT ;  /* 0x80000014ff157210 */ /* 0x000fe400017fe4ff */
[----:B------:R-:W-:Y:S01]  /*4d60*/  SEL R19, R19, R22, !P4 ;  /* 0x0000001613137207 */ /* 0x000fe20006000000 */
[----:B------:R-:W-:Y:S01]  /*4d70*/  IMAD.MOV.U32 R22, RZ, RZ, R24 ;  /* 0x000000ffff167224 */ /* 0x000fe200078e0018 */
[----:B------:R-:W-:Y:S02]  /*4d80*/  ISETP.NE.AND.EX P1, PT, R25, RZ, PT, P1 ;  /* 0x000000ff1900720c */ /* 0x000fe40003f25310 */
[----:B------:R-:W-:Y:S02]  /*4d90*/  SEL R21, R21, R20, !P4 ;  /* 0x0000001415157207 */ /* 0x000fe40006000000 */
[----:B------:R-:W-:-:S02]  /*4da0*/  SEL R20, R19, 0xffffffff, P1 ;  /* 0xffffffff13147807 */ /* 0x000fc40000800000 */
[----:B------:R-:W-:Y:S01]  /*4db0*/  SEL R21, R21, 0xffffffff, P1 ;  /* 0xffffffff15157807 */ /* 0x000fe20000800000 */
[----:B------:R-:W-:Y:S06]  /*4dc0*/  RET.REL.NODEC R22 `(_ZN5flash32flash_fwd_splitkv_combine_kernelI23Flash_fwd_kernel_traitsILi192ELi64ELi64ELi4ELb0ELb0EN7cutlass6half_tE19Flash_kernel_traitsILi192ELi64ELi64ELi4ES3_EELi8ELi5ELb0EEEvNS_16Flash_fwd_paramsE) ;  /* 0xffffffb0168c7950 */ /* 0x000fec0003c3ffff */
.L_x_137:
        /* <DEDUP_REMOVED lines=11> */
.L_x_7421:


//--------------------- .text._ZN5flash32flash_fwd_splitkv_combine_kernelI23Flash_fwd_kernel_traitsILi192ELi64ELi64ELi4ELb0ELb0EN7cutlass6half_tE19Flash_kernel_traitsILi192ELi64ELi64ELi4ES3_EELi8ELi4ELb0EEEvNS_16Flash_fwd_paramsE --------------------------
	.section	.text._ZN5flash32flash_fwd_splitkv_combine_kernelI23Flash_fwd_kernel_traitsILi192ELi64ELi64ELi4ELb0ELb0EN7cutlass6half_tE19Flash_kernel_traitsILi192ELi64ELi64ELi4ES3_EELi8ELi4ELb0EEEvNS_16Flash_fwd_paramsE,"ax",@progbits
	.align	128
        .global         _ZN5flash32flash_fwd_splitkv_combine_kernelI23Flash_fwd_kernel_traitsILi192ELi64ELi64ELi4ELb0ELb0EN7cutlass6half_tE19Flash_kernel_traitsILi192ELi64ELi64ELi4ES3_EELi8ELi4ELb0EEEvNS_16Flash_fwd_paramsE
        .type           _ZN5flash32flash_fwd_splitkv_combine_kernelI23Flash_fwd_kernel_traitsILi192ELi64ELi64ELi4ELb0ELb0EN7cutlass6half_tE19Flash_kernel_traitsILi192ELi64ELi64ELi4ES3_EELi8ELi4ELb0EEEvNS_16Flash_fwd_paramsE,@function
        .size           _ZN5flash32flash_fwd_splitkv_combine_kernelI23Flash_fwd_kernel_traitsILi192ELi64ELi64ELi4ELb0ELb0EN7cutlass6half_tE19Flash_kernel_traitsILi192ELi64ELi64ELi4ES3_EELi8ELi4ELb0EEEvNS_16Flash_fwd_paramsE,(.L_x_7422 - _ZN5flash32flash_fwd_splitkv_combine_kernelI23Flash_fwd_kernel_traitsILi192ELi64ELi64ELi4ELb0ELb0EN7cutlass6half_tE19Flash_kernel_traitsILi192ELi64ELi64ELi4ES3_EELi8ELi4ELb0EEEvNS_16Flash_fwd_paramsE)
        .other          _ZN5flash32flash_fwd_splitkv_combine_kernelI23Flash_fwd_kernel_traitsILi192ELi64ELi64ELi4ELb0ELb0EN7cutlass6half_tE19Flash_kernel_traitsILi192ELi64ELi64ELi4ES3_EELi8ELi4ELb0EEEvNS_16Flash_fwd_paramsE,@"STO_CUDA_ENTRY STV_DEFAULT"
_ZN5flash32flash_fwd_splitkv_combine_kernelI23Flash_fwd_kernel_traitsILi192ELi64ELi64ELi4ELb0ELb0EN7cutlass6half_tE19Flash_kernel_traitsILi192ELi64ELi64ELi4ES3_EELi8ELi4ELb0EEEvNS_16Flash_fwd_paramsE:
.text._ZN5flash32flash_fwd_splitkv_combine_kernelI23Flash_fwd_kernel_traitsILi192ELi64ELi64ELi4ELb0ELb0EN7cutlass6half_tE19Flash_kernel_traitsILi192ELi64ELi64ELi4ES3_EELi8ELi4ELb0EEEvNS_16Flash_fwd_paramsE:
        /* <DEDUP_REMOVED lines=23> */
[----:B------:R-:W-:Y:S05]  /*0170*/  CALL.REL.NOINC `($__internal_3_$__cuda_sm20_div_s64) ;  /* 0x0000004400bc7944 */ /* 0x000fea0003c00000 */
[----:B------:R-:W-:Y:S05]  /*0180*/  BRA `(.L_x_139) ;  /* 0x00000000004c7947 */ /* 0x000fea0003800000 */
.L_x_138:
        /* <DEDUP_REMOVED lines=19> */
.L_x_139:
        /* <DEDUP_REMOVED lines=12> */
[----:B------:R-:W-:Y:S05]  /*0380*/  CALL.REL.NOINC `($__internal_3_$__cuda_sm20_div_s64) ;  /* 0x0000004400387944 */ /* 0x000fea0003c00000 */
[----:B------:R-:W-:Y:S02]  /*0390*/  MOV R8, R18 ;  /* 0x0000001200087202 */ /* 0x000fe40000000f00 */
[----:B------:R-:W-:Y:S01]  /*03a0*/  MOV R9, R19 ;  /* 0x0000001300097202 */ /* 0x000fe20000000f00 */
[----:B------:R-:W-:Y:S05]  /*03b0*/  BRA `(.L_x_142) ;  /* 0x00000000004c7947 */ /* 0x000fea0003800000 */
.L_x_141:
        /* <DEDUP_REMOVED lines=19> */
.L_x_142:
[----:B------:R-:W-:Y:S05]  /*04f0*/  BSYNC B0 ;  /* 0x0000000000007941 */ /* 0x000fea0003800000 */
.L_x_140:
        /* <DEDUP_REMOVED lines=42> */
.L_x_144:
        /* <DEDUP_REMOVED lines=19> */
.L_x_145:
[----:B------:R-:W-:Y:S05]  /*08d0*/  BSYNC B0 ;  /* 0x0000000000007941 */ /* 0x000fea0003800000 */
.L_x_143:
[----:B------:R-:W0:Y:S01]  /*08e0*/  LDC R3, c[0x0][0x2c4] ;  /* 0x0000b100ff037b82 */ /* 0x000e220000000800 */
[----:B------:R-:W-:Y:S01]  /*08f0*/  IMAD.MOV.U32 R12, RZ, RZ, RZ ;  /* 0x000000ffff0c7224 */ /* 0x000fe200078e00ff */
        /* <DEDUP_REMOVED lines=9> */
[----:B0-----:R-:W-:-:S04]  /*0990*/  IMAD.MOV R4, RZ, RZ, -R13 ;  /* 0x000000ffff047224 */ /* 0x001fc800078e0a0d */
        /* <DEDUP_REMOVED lines=11> */
[----:B------:R-:W-:Y:S01]  /*0a50*/  @!P2 IMAD.IADD R7, R7, 0x1, -R10 ;  /* 0x000000010707a824 */ /* 0x000fe200078e0a0a */
[----:B------:R-:W-:Y:S02]  /*0a60*/  @!P2 IADD3 R4, R4, 0x1, RZ ;  /* 0x000000010404a810 */ /* 0x000fe40007ffe0ff */
[----:B------:R-:W-:Y:S02]  /*0a70*/  ISETP.NE.AND P2, PT, R3, RZ, PT ;  /* 0x000000ff0300720c */ /* 0x000fe40003f45270 */
[----:B------:R-:W-:Y:S02]  /*0a80*/  ISETP.GE.U32.AND P0, PT, R7, R10, PT ;  /* 0x0000000a0700720c */ /* 0x000fe40003f06070 */
[----:B------:R-:W-:Y:S01]  /*0a90*/  LEA.HI.SX32 R7, R3, 0x1, 0x1 ;  /* 0x0000000103077811 */ /* 0x000fe200078f0aff */
[----:B------:R-:W-:-:S10]  /*0aa0*/  @!P3 IMAD.MOV R7, RZ, RZ, R2 ;  /* 0x000000ffff07b224 */ /* 0x000fd400078e0202 */
[----:B------:R-:W-:-:S04]  /*0ab0*/  @P0 VIADD R4, R4, 0x1 ;  /* 0x0000000104040836 */ /* 0x000fc80000000000 */
[----:B------:R-:W-:Y:S01]  /*0ac0*/  @!P1 IMAD.MOV R4, RZ, RZ, -R4 ;  /* 0x000000ffff049224 */ /* 0x000fe200078e0a04 */
[----:B------:R-:W-:Y:S01]  /*0ad0*/  @!P2 LOP3.LUT R4, RZ, R3, RZ, 0x33, !PT ;  /* 0x00000003ff04a212 */ /* 0x000fe200078e33ff */
[----:B------:R-:W-:-:S04]  /*0ae0*/  IMAD R3, R3, UR5, RZ ;  /* 0x0000000503037c24 */ /* 0x000fc8000f8e02ff */
        /* <DEDUP_REMOVED lines=9> */
[----:B0-----:R-:W-:Y:S01]  /*0b80*/  IADD3 R10, RZ, -R17, RZ ;  /* 0x80000011ff0a7210 */ /* 0x001fe20007ffe0ff */
[----:B------:R-:W-:-:S04]  /*0b90*/  IMAD.MOV.U32 R16, RZ, RZ, RZ ;  /* 0x000000ffff107224 */ /* 0x000fc800078e00ff */
[----:B------:R-:W-:Y:S01]  /*0ba0*/  IMAD R11, R10, R13, RZ ;  /* 0x0000000d0a0b7224 */ /* 0x000fe200078e02ff */
[----:B------:R-:W-:-:S03]  /*0bb0*/  IABS R10, R4 ;  /* 0x00000004000a7213 */ /* 0x000fc60000000000 */
[----:B------:R-:W-:-:S06]  /*0bc0*/  IMAD.HI.U32 R11, R17, R11, R16 ;  /* 0x0000000b110b7227 */ /* 0x000fcc00078e0010 */
[----:B------:R-:W-:-:S04]  /*0bd0*/  IMAD.HI.U32 R11, R11, R10, RZ ;  /* 0x0000000a0b0b7227 */ /* 0x000fc800078e00ff */
[----:B------:R-:W-:Y:S01]  /*0be0*/  IMAD R10, R11, R7, R10 ;  /* 0x000000070b0a7224 */ /* 0x000fe200078e020a */
[----:B------:R-:W-:-:S04]  /*0bf0*/  LOP3.LUT R7, R4, R13, RZ, 0x3c, !PT ;  /* 0x0000000d04077212 */ /* 0x000fc800078e3cff */
[----:B------:R-:W-:Y:S02]  /*0c00*/  ISETP.GT.U32.AND P1, PT, R13, R10, PT ;  /* 0x0000000a0d00720c */ /* 0x000fe40003f24070 */
[----:B------:R-:W-:-:S11]  /*0c10*/  ISETP.GE.AND P0, PT, R7, RZ, PT ;  /* 0x000000ff0700720c */ /* 0x000fd60003f06270 */
[----:B------:R-:W-:Y:S01]  /*0c20*/  @!P1 IMAD.IADD R10, R10, 0x1, -R13 ;  /* 0x000000010a0a9824 */ /* 0x000fe200078e0a0d */
[----:B------:R-:W-:Y:S02]  /*0c30*/  @!P1 IADD3 R11, R11, 0x1, RZ ;  /* 0x000000010b0b9810 */ /* 0x000fe40007ffe0ff */
[----:B------:R-:W-:Y:S02]  /*0c40*/  ISETP.NE.AND P1, PT, R2, RZ, PT ;  /* 0x000000ff0200720c */ /* 0x000fe40003f25270 */
[----:B------:R-:W-:-:S13]  /*0c50*/  ISETP.GE.U32.AND P2, PT, R10, R13, PT ;  /* 0x0000000d0a00720c */ /* 0x000fda0003f46070 */
[----:B------:R-:W-:-:S04]  /*0c60*/  @P2 VIADD R11, R11, 0x1 ;  /* 0x000000010b0b2836 */ /* 0x000fc80000000000 */
[----:B------:R-:W-:-:S04]  /*0c70*/  IMAD.MOV.U32 R7, RZ, RZ, R11 ;  /* 0x000000ffff077224 */ /* 0x000fc800078e000b */
        /* <DEDUP_REMOVED lines=16> */
[----:B------:R-:W-:Y:S02]  /*0d80*/  MOV R34, R18 ;  /* 0x0000001200227202 */ /* 0x000fe40000000f00 */
[----:B------:R-:W-:Y:S01]  /*0d90*/  MOV R35, R19 ;  /* 0x0000001300237202 */ /* 0x000fe20000000f00 */
[----:B------:R-:W-:Y:S05]  /*0da0*/  BRA `(.L_x_148) ;  /* 0x00000000004c7947 */ /* 0x000fea0003800000 */
.L_x_147:
        /* <DEDUP_REMOVED lines=19> */
.L_x_148:
[----:B------:R-:W-:Y:S05]  /*0ee0*/  BSYNC B0 ;  /* 0x0000000000007941 */ /* 0x000fea0003800000 */
.L_x_146:
        /* <DEDUP_REMOVED lines=43> */
.L_x_150:
        /* <DEDUP_REMOVED lines=19> */
.L_x_151:
[----:B------:R-:W-:Y:S05]  /*12d0*/  BSYNC B0 ;  /* 0x0000000000007941 */ /* 0x000fea0003800000 */
.L_x_149:
[----:B------:R-:W0:Y:S01]  /*12e0*/  LDC R9, c[0x0][0x2c4] ;  /* 0x0000b100ff097b82 */ /* 0x000e220000000800 */
[----:B------:R-:W1:Y:S01]  /*12f0*/  S2R R16, SR_TID.X ;  /* 0x0000000000107919 */ /* 0x000e620000002100 */
[----:B------:R-:W-:Y:S01]  /*1300*/  ISETP.GT.AND P4, PT, R3, RZ, PT ;  /* 0x000000ff0300720c */ /* 0x000fe20003f84270 */
[----:B------:R-:W-:Y:S01]  /*1310*/  ULDC UR5, c[0x0][0x3c4] ;  /* 0x0000f10000057ab9 */ /* 0x000fe20000000800 */
[----:B------:R-:W-:Y:S01]  /*1320*/  ULDC.64 UR8, c[0x0][0x208] ;  /* 0x0000820000087ab9 */ /* 0x000fe20000000a00 */
[----:B------:R-:W-:Y:S01]  /*1330*/  BSSY B0, `(.L_x_152) ;  /* 0x000003e000007945 */ /* 0x000fe20003800000 */
[----:B------:R-:W-:Y:S01]  /*1340*/  IMAD.MOV.U32 R30, RZ, RZ, -0x800000 ;  /* 0xff800000ff1e7424 */ /* 0x000fe200078e00ff */
[----:B0-----:R-:W-:-:S04]  /*1350*/  IABS R8, R9 ;  /* 0x0000000900087213 */ /* 0x001fc80000000000 */
[----:B------:R-:W0:Y:S01]  /*1360*/  I2F.RP R17, R8 ;  /* 0x0000000800117306 */ /* 0x000e220000209400 */
[----:B-1----:R-:W-:-:S07]  /*1370*/  ISETP.GT.AND P1, PT, R16, 0x7f, PT ;  /* 0x0000007f1000780c */ /* 0x002fce0003f24270 */
        /* <DEDUP_REMOVED lines=9> */
[----:B------:R-:W-:Y:S02]  /*1410*/  ISETP.GE.AND P2, PT, R6, RZ, PT ;  /* 0x000000ff0600720c */ /* 0x000fe40003f46270 */
[----:B------:R-:W-:Y:S01]  /*1420*/  SHF.R.S32.HI R6, RZ, 0x1f, R3 ;  /* 0x0000001fff067819 */ /* 0x000fe20000011403 */
[----:B------:R-:W-:-:S04]  /*1430*/  IMAD.HI.U32 R17, R18, R7, RZ ;  /* 0x0000000712117227 */ /* 0x000fc800078e00ff */
[----:B------:R-:W-:-:S04]  /*1440*/  IMAD.MOV R18, RZ, RZ, -R17 ;  /* 0x000000ffff127224 */ /* 0x000fc800078e0a11 */
[C---:B------:R-:W-:Y:S01]  /*1450*/  IMAD R19, R8.reuse, R18, R7 ;  /* 0x0000001208137224 */ /* 0x040fe200078e0207 */
[----:B------:R-:W-:Y:S01]  /*1460*/  LEA.HI.SX32 R18, R3, 0x1, 0x1 ;  /* 0x0000000103127811 */ /* 0x000fe200078f0aff */
[----:B------:R-:W0:Y:S01]  /*1470*/  @!P1 S2R R7, SR_CgaCtaId ;  /* 0x0000000000079919 */ /* 0x000e220000008800 */
[----:B------:R-:W-:Y:S02]  /*1480*/  @!P4 IMAD.MOV R18, RZ, RZ, R6 ;  /* 0x000000ffff12c224 */ /* 0x000fe400078e0206 */
[----:B------:R-:W-:-:S13]  /*1490*/  ISETP.GT.U32.AND P0, PT, R8, R19, PT ;  /* 0x000000130800720c */ /* 0x000fda0003f04070 */
[----:B------:R-:W-:Y:S02]  /*14a0*/  @!P0 IMAD.IADD R19, R19, 0x1, -R8 ;  /* 0x0000000113138824 */ /* 0x000fe400078e0a08 */
[----:B------:R-:W-:Y:S01]  /*14b0*/  @!P0 VIADD R17, R17, 0x1 ;  /* 0x0000000111118836 */ /* 0x000fe20000000000 */
[----:B------:R-:W-:Y:S02]  /*14c0*/  ISETP.NE.AND P0, PT, R9, RZ, PT ;  /* 0x000000ff0900720c */ /* 0x000fe40003f05270 */
[----:B------:R-:W-:Y:S02]  /*14d0*/  ISETP.GE.U32.AND P3, PT, R19, R8, PT ;  /* 0x000000081300720c */ /* 0x000fe40003f66070 */
[----:B------:R-:W-:Y:S02]  /*14e0*/  SHF.R.S32.HI R19, RZ, 0x1f, R16 ;  /* 0x0000001fff137819 */ /* 0x000fe40000011410 */
[----:B------:R-:W-:Y:S02]  /*14f0*/  @!P1 MOV R8, 0x400 ;  /* 0x0000040000089802 */ /* 0x000fe40000000f00 */
[----:B------:R-:W-:-:S04]  /*1500*/  LEA.HI R6, R19, R16, RZ, 0x3 ;  /* 0x0000001013067211 */ /* 0x000fc800078f18ff */
[----:B------:R-:W-:-:S03]  /*1510*/  SHF.R.S32.HI R24, RZ, 0x3, R6 ;  /* 0x00000003ff187819 */ /* 0x000fc60000011406 */
[----:B------:R-:W-:-:S04]  /*1520*/  @P3 VIADD R17, R17, 0x1 ;  /* 0x0000000111113836 */ /* 0x000fc80000000000 */
[----:B------:R-:W-:Y:S01]  /*1530*/  @!P2 IMAD.MOV R17, RZ, RZ, -R17 ;  /* 0x000000ffff11a224 */ /* 0x000fe200078e0a11 */
[----:B------:R-:W-:Y:S02]  /*1540*/  @!P0 LOP3.LUT R17, RZ, R9, RZ, 0x33, !PT ;  /* 0x00000009ff118212 */ /* 0x000fe400078e33ff */
[----:B------:R-:W-:-:S03]  /*1550*/  ISETP.GE.AND P0, PT, R24, UR5, PT ;  /* 0x0000000518007c0c */ /* 0x000fc6000bf06270 */
[----:B------:R-:W-:Y:S01]  /*1560*/  IMAD R3, R18, R17, RZ ;  /* 0x0000001112037224 */ /* 0x000fe200078e02ff */
[----:B0-----:R-:W-:Y:S01]  /*1570*/  @!P1 LEA R17, R7, R8, 0x18 ;  /* 0x0000000807119211 */ /* 0x001fe200078ec0ff */
[----:B------:R-:W-:Y:S01]  /*1580*/  IMAD.MOV.U32 R18, RZ, RZ, -0x800000 ;  /* 0xff800000ff127424 */ /* 0x000fe200078e00ff */
[----:B------:R-:W-:Y:S02]  /*1590*/  LOP3.LUT R7, R6, 0xfffffff8, RZ, 0xc0, !PT ;  /* 0xfffffff806077812 */ /* 0x000fe400078ec0ff */
[----:B------:R-:W-:Y:S01]  /*15a0*/  IABS R27, R3 ;  /* 0x00000003001b7213 */ /* 0x000fe20000000000 */
[----:B------:R-:W-:Y:S02]  /*15b0*/  @!P1 IMAD R17, R24, 0x24, R17 ;  /* 0x0000002418119824 */ /* 0x000fe400078e0211 */
[----:B------:R-:W-:Y:S02]  /*15c0*/  IMAD.IADD R8, R16, 0x1, -R7 ;  /* 0x0000000110087824 */ /* 0x000fe400078e0a07 */
[----:B------:R-:W-:-:S02]  /*15d0*/  VIADD R22, R27, UR4 ;  /* 0x000000041b167c36 */ /* 0x000fc40008000000 */
[----:B------:R-:W-:Y:S01]  /*15e0*/  @!P1 IMAD R17, R8, 0x4, R17 ;  /* 0x0000000408119824 */ /* 0x000fe200078e0211 */
[----:B------:R-:W-:Y:S06]  /*15f0*/  @P0 BRA `(.L_x_153) ;  /* 0x0000000000440947 */ /* 0x000fec0003800000 */
[----:B------:R-:W-:Y:S02]  /*1600*/  IADD3 R25, P2, R28, -UR7, RZ ;  /* 0x800000071c197c10 */ /* 0x000fe4000ff5e0ff */
[----:B------:R-:W-:Y:S02]  /*1610*/  SHF.R.S32.HI R7, RZ, 0x1f, R8 ;  /* 0x0000001fff077819 */ /* 0x000fe40000011408 */
[----:B------:R-:W-:Y:S02]  /*1620*/  ISETP.GT.U32.AND P0, PT, R25, R8, PT ;  /* 0x000000081900720c */ /* 0x000fe40003f04070 */
[----:B------:R-:W-:-:S04]  /*1630*/  IADD3.X R6, R5, ~UR6, RZ, P2, !PT ;  /* 0x8000000605067c10 */ /* 0x000fc800097fe4ff */
[----:B------:R-:W-:-:S13]  /*1640*/  ISETP.GT.AND.EX P0, PT, R6, R7, PT, P0 ;  /* 0x000000070600720c */ /* 0x000fda0003f04300 */
[----:B------:R-:W-:Y:S05]  /*1650*/  @!P0 BRA `(.L_x_153) ;  /* 0x00000000002c8947 */ /* 0x000fea0003800000 */
[----:B------:R-:W-:Y:S01]  /*1660*/  IADD3 R32, P0, R8, UR7, RZ ;  /* 0x0000000708207c10 */ /* 0x000fe2000ff1e0ff */
[----:B------:R-:W-:Y:S01]  /*1670*/  IMAD R25, R5, R24, RZ ;  /* 0x0000001805197224 */ /* 0x000fe200078e02ff */
[----:B------:R-:W-:Y:S01]  /*1680*/  SHF.R.S32.HI R6, RZ, 0x1f, R24 ;  /* 0x0000001fff067819 */ /* 0x000fe20000011418 */
[----:B------:R-:W-:Y:S01]  /*1690*/  ULDC.64 UR4, c[0x0][0x2b8] ;  /* 0x0000ae0000047ab9 */ /* 0x000fe20000000a00 */
[----:B------:R-:W-:-:S03]  /*16a0*/  IADD3.X R33, R7, UR6, RZ, P0, !PT ;  /* 0x0000000607217c10 */ /* 0x000fc600087fe4ff */
[C---:B------:R-:W-:Y:S02]  /*16b0*/  IMAD R6, R28.reuse, R6, R25 ;  /* 0x000000061c067224 */ /* 0x040fe400078e0219 */
[----:B------:R-:W-:-:S04]  /*16c0*/  IMAD.WIDE.U32 R32, R28, R24, R32 ;  /* 0x000000181c207225 */ /* 0x000fc800078e0020 */
[----:B------:R-:W-:Y:S01]  /*16d0*/  IMAD.IADD R6, R33, 0x1, R6 ;  /* 0x0000000121067824 */ /* 0x000fe200078e0206 */
[----:B------:R-:W-:-:S04]  /*16e0*/  LEA R24, P0, R32, UR4, 0x2 ;  /* 0x0000000420187c11 */ /* 0x000fc8000f8010ff */
[----:B------:R-:W-:-:S05]  /*16f0*/  LEA.HI.X R25, R32, UR5, R6, 0x2, P0 ;  /* 0x0000000520197c11 */ /* 0x000fca00080f1406 */
[----:B------:R0:W5:Y:S04]  /*1700*/  LDG.E R18, desc[UR8][R24.64] ;  /* 0x0000000818127981 */ /* 0x000168000c1e1900 */
.L_x_153:
[----:B------:R-:W-:Y:S05]  /*1710*/  BSYNC B0 ;  /* 0x0000000000007941 */ /* 0x000fea0003800000 */
.L_x_152:
[----:B-----5:R1:W-:Y:S01]  /*1720*/  @!P1 STS [R17], R18 ;  /* 0x0000001211009388 */ /* 0x0203e20000000800 */
[----:B------:R-:W-:Y:S01]  /*1730*/  BSSY B0, `(.L_x_154) ;  /* 0x000000d000007945 */ /* 0x000fe20003800000 */
[----:B------:R-:W-:Y:S06]  /*1740*/  BAR.SYNC.DEFER_BLOCKING 0x0 ;  /* 0x0000000000007b1d */ /* 0x000fec0000010000 */
[----:B------:R-:W-:Y:S05]  /*1750*/  @P1 BRA `(.L_x_155) ;  /* 0x0000000000281947 */ /* 0x000fea0003800000 */
[----:B------:R-:W2:Y:S01]  /*1760*/  S2R R6, SR_CgaCtaId ;  /* 0x0000000000067919 */ /* 0x000ea20000008800 */
[----:B------:R-:W-:Y:S02]  /*1770*/  LEA.HI R8, R19, R16, RZ, 0x4 ;  /* 0x0000001013087211 */ /* 0x000fe400078f20ff */
[----:B------:R-:W-:Y:S02]  /*1780*/  MOV R7, 0x400 ;  /* 0x0000040000077802 */ /* 0x000fe40000000f00 */
[----:B-1----:R-:W-:-:S05]  /*1790*/  LOP3.LUT R17, R8, 0xfffffff0, RZ, 0xc0, !PT ;  /* 0xfffffff008117812 */ /* 0x002fca00078ec0ff */
[----:B------:R-:W-:Y:S01]  /*17a0*/  IMAD.IADD R17, R16, 0x1, -R17 ;  /* 0x0000000110117824 */ /* 0x000fe200078e0a11 */
[----:B--2---:R-:W-:Y:S02]  /*17b0*/  LEA R6, R6, R7, 0x18 ;  /* 0x0000000706067211 */ /* 0x004fe400078ec0ff */
[----:B------:R-:W-:-:S03]  /*17c0*/  SHF.R.S32.HI R7, RZ, 0x4, R8 ;  /* 0x00000004ff077819 */ /* 0x000fc60000011408 */
[----:B------:R-:W-:-:S04]  /*17d0*/  IMAD R6, R17, 0x24, R6 ;  /* 0x0000002411067824 */ /* 0x000fc800078e0206 */
[----:B------:R-:W-:-:S05]  /*17e0*/  IMAD R6, R7, 0x4, R6 ;  /* 0x0000000407067824 */ /* 0x000fca00078e0206 */
[----:B------:R2:W3:Y:S02]  /*17f0*/  LDS R30, [R6] ;  /* 0x00000000061e7984 */ /* 0x0004e40000000800 */
.L_x_155:
[----:B------:R-:W-:Y:S05]  /*1800*/  BSYNC B0 ;  /* 0x0000000000007941 */ /* 0x000fea0003800000 */
.L_x_154:
[----:B-1-3--:R-:W1:Y:S01]  /*1810*/  SHFL.BFLY PT, R17, R30, 0x8, 0x1f ;  /* 0x0d001f001e117f89 */ /* 0x00ae6200000e0000 */
[----:B------:R-:W3:Y:S01]  /*1820*/  I2F.RP R18, R27 ;  /* 0x0000001b00127306 */ /* 0x000ee20000209400 */
[----:B------:R-:W-:Y:S01]  /*1830*/  ISETP.GT.AND P5, PT, R3, RZ, PT ;  /* 0x000000ff0300720c */ /* 0x000fe20003fa4270 */
[----:B------:R-:W-:Y:S06]  /*1840*/  BSSY B1, `(.L_x_156) ;  /* 0x0000231000017945 */ /* 0x000fec0003800000 */
[----:B---3--:R-:W3:Y:S01]  /*1850*/  MUFU.RCP R18, R18 ;  /* 0x0000001200127308 */ /* 0x008ee20000001000 */
[----:B-1----:R-:W-:-:S05]  /*1860*/  FMNMX.FTZ R17, R17, R30, !PT ;  /* 0x0000001e11117209 */ /* 0x002fca0007810000 */
[----:B------:R-:W1:Y:S01]  /*1870*/  SHFL.BFLY PT, R8, R17, 0x4, 0x1f ;  /* 0x0c801f0011087f89 */ /* 0x000e6200000e0000 */
[----:B---3--:R-:W-:Y:S01]  /*1880*/  VIADD R32, R18, 0xffffffe ;  /* 0x0ffffffe12207836 */ /* 0x008fe20000000000 */
[----:B------:R-:W-:-:S03]  /*1890*/  IABS R18, R22 ;  /* 0x0000001600127213 */ /* 0x000fc60000000000 */
[----:B------:R3:W-:Y:S02]  /*18a0*/  F2I.FTZ.U32.TRUNC.NTZ R33, R32 ;  /* 0x0000002000217305 */ /* 0x0007e4000021f000 */
[----:B---3--:R-:W-:Y:S01]  /*18b0*/  IMAD.MOV.U32 R32, RZ, RZ, RZ ;  /* 0x000000ffff207224 */ /* 0x008fe200078e00ff */
[----:B-1----:R-:W-:Y:S02]  /*18c0*/  FMNMX.FTZ R8, R17, R8, !PT ;  /* 0x0000000811087209 */ /* 0x002fe40007810000 */
[----:B------:R-:W1:Y:S03]  /*18d0*/  LDC R17, c[0x0][0x270] ;  /* 0x00009c00ff117b82 */ /* 0x000e660000000800 */
[----:B0-----:R-:W0:Y:S01]  /*18e0*/  SHFL.BFLY PT, R25, R8, 0x2, 0x1f ;  /* 0x0c401f0008197f89 */ /* 0x001e2200000e0000 */
[----:B-1----:R-:W-:Y:S02]  /*18f0*/  IABS R26, R17 ;  /* 0x00000011001a7213 */ /* 0x002fe40000000000 */
[----:B0-----:R-:W-:-:S02]  /*1900*/  FMNMX.FTZ R25, R8, R25, !PT ;  /* 0x0000001908197209 */ /* 0x001fc40007810000 */
[----:B------:R-:W0:Y:S03]  /*1910*/  I2F.U32.RP R24, R26 ;  /* 0x0000001a00187306 */ /* 0x000e260000209000 */
[----:B--2---:R-:W1:Y:S02]  /*1920*/  SHFL.BFLY PT, R6, R25, 0x1, 0x1f ;  /* 0x0c201f0019067f89 */ /* 0x004e6400000e0000 */
[----:B-1----:R-:W-:-:S04]  /*1930*/  FMNMX.FTZ R6, R25, R6, !PT ;  /* 0x0000000619067209 */ /* 0x002fc80007810000 */
[----:B------:R-:W-:-:S04]  /*1940*/  FSETP.NEU.FTZ.AND P0, PT, R6, -INF , PT ;  /* 0xff8000000600780b */ /* 0x000fc80003f1d000 */
[----:B------:R-:W-:Y:S02]  /*1950*/  FSEL R7, R6, RZ, P0 ;  /* 0x000000ff06077208 */ /* 0x000fe40000000000 */
[----:B0-----:R-:W0:Y:S01]  /*1960*/  MUFU.RCP R6, R24 ;  /* 0x0000001800067308 */ /* 0x001e220000001000 */
[----:B------:R-:W-:Y:S02]  /*1970*/  ISETP.GT.AND P0, PT, R2, RZ, PT ;  /* 0x000000ff0200720c */ /* 0x000fe40003f04270 */
[----:B------:R-:W-:-:S04]  /*1980*/  FADD.FTZ R36, -R7, R30 ;  /* 0x0000001e07247221 */ /* 0x000fc80000010100 */
[----:B------:R-:W-:-:S06]  /*1990*/  FMUL.FTZ R36, R36, 1.4426950216293334961 ;  /* 0x3fb8aa3b24247820 */ /* 0x000fcc0000410000 */
[----:B------:R-:W1:Y:S01]  /*19a0*/  MUFU.EX2 R36, R36 ;  /* 0x0000002400247308 */ /* 0x000e620000000800 */
[----:B0-----:R-:W-:Y:S01]  /*19b0*/  VIADD R38, R6, 0xffffffe ;  /* 0x0ffffffe06267836 */ /* 0x001fe20000000000 */
[----:B------:R-:W-:Y:S01]  /*19c0*/  IABS R24, R4 ;  /* 0x0000000400187213 */ /* 0x000fe20000000000 */
[----:B------:R-:W-:Y:S01]  /*19d0*/  IMAD.MOV R6, RZ, RZ, -R33 ;  /* 0x000000ffff067224 */ /* 0x000fe200078e0a21 */
[----:B------:R-:W-:-:S04]  /*19e0*/  LOP3.LUT R4, R4, R17, RZ, 0x3c, !PT ;  /* 0x0000001104047212 */ /* 0x000fc800078e3cff */
[----:B------:R-:W0:Y:S01]  /*19f0*/  F2I.FTZ.U32.TRUNC.NTZ R39, R38 ;  /* 0x0000002600277305 */ /* 0x000e22000021f000 */
[----:B------:R-:W-:Y:S01]  /*1a00*/  IMAD R25, R6, R27, RZ ;  /* 0x0000001b06197224 */ /* 0x000fe200078e02ff */
[----:B------:R-:W-:-:S03]  /*1a10*/  IABS R6, R3 ;  /* 0x0000000300067213 */ /* 0x000fc60000000000 */
[----:B------:R-:W-:Y:S01]  /*1a20*/  IMAD.HI.U32 R25, R33, R25, R32 ;  /* 0x0000001921197227 */ /* 0x000fe200078e0020 */
[----:B------:R-:W-:Y:S01]  /*1a30*/  IABS R33, R17 ;  /* 0x0000001100217213 */ /* 0x000fe20000000000 */
[----:B-1----:R-:W1:Y:S02]  /*1a40*/  SHFL.BFLY PT, R31, R36, 0x8, 0x1f ;  /* 0x0d001f00241f7f89 */ /* 0x002e6400000e0000 */
[----:B------:R-:W-:Y:S02]  /*1a50*/  IMAD.MOV R6, RZ, RZ, -R6 ;  /* 0x000000ffff067224 */ /* 0x000fe400078e0a06 */
[----:B------:R-:W-:-:S04]  /*1a60*/  IMAD.HI.U32 R25, R25, R18, RZ ;  /* 0x0000001219197227 */ /* 0x000fc800078e00ff */
[----:B------:R-:W-:Y:S02]  /*1a70*/  IMAD R6, R25, R6, R18 ;  /* 0x0000000619067224 */ /* 0x000fe400078e0212 */
[----:B0-----:R-:W-:Y:S02]  /*1a80*/  IMAD.MOV R37, RZ, RZ, -R39 ;  /* 0x000000ffff257224 */ /* 0x001fe400078e0a27 */
[----:B------:R-:W-:Y:S01]  /*1a90*/  IMAD.MOV.U32 R38, RZ, RZ, RZ ;  /* 0x000000ffff267224 */ /* 0x000fe200078e00ff */
[----:B------:R-:W-:Y:S01]  /*1aa0*/  ISETP.GT.U32.AND P1, PT, R27, R6, PT ;  /* 0x000000061b00720c */ /* 0x000fe20003f24070 */
[----:B------:R-:W-:Y:S02]  /*1ab0*/  IMAD R37, R37, R26, RZ ;  /* 0x0000001a25257224 */ /* 0x000fe400078e02ff */
[----:B------:R-:W-:Y:S02]  /*1ac0*/  IMAD.MOV R33, RZ, RZ, -R33 ;  /* 0x000000ffff217224 */ /* 0x000fe400078e0a21 */
[----:B------:R-:W-:-:S06]  /*1ad0*/  IMAD.HI.U32 R37, R39, R37, R38 ;  /* 0x0000002527257227 */ /* 0x000fcc00078e0026 */
[----:B------:R-:W-:-:S04]  /*1ae0*/  IMAD.HI.U32 R32, R37, R24, RZ ;  /* 0x0000001825207227 */ /* 0x000fc800078e00ff */
[----:B-1----:R-:W-:Y:S01]  /*1af0*/  FADD.FTZ R31, R36, R31 ;  /* 0x0000001f241f7221 */ /* 0x002fe20000010000 */
[----:B------:R-:W-:Y:S01]  /*1b00*/  IMAD.HI.U32 R36, R37, R18, RZ ;  /* 0x0000001225247227 */ /* 0x000fe200078e00ff */
[----:B------:R-:W-:-:S03]  /*1b10*/  LOP3.LUT R37, R22, R27, RZ, 0x3c, !PT ;  /* 0x0000001b16257212 */ /* 0x000fc600078e3cff */
[----:B------:R-:W0:Y:S01]  /*1b20*/  SHFL.BFLY PT, R8, R31, 0x4, 0x1f ;  /* 0x0c801f001f087f89 */ /* 0x000e2200000e0000 */
[----:B------:R-:W-:Y:S01]  /*1b30*/  LOP3.LUT R22, R22, R17, RZ, 0x3c, !PT ;  /* 0x0000001116167212 */ /* 0x000fe200078e3cff */
[----:B------:R-:W-:Y:S02]  /*1b40*/  @!P1 IMAD.IADD R6, R6, 0x1, -R27 ;  /* 0x0000000106069824 */ /* 0x000fe400078e0a1b */
[----:B------:R-:W-:Y:S01]  /*1b50*/  @!P1 VIADD R25, R25, 0x1 ;  /* 0x0000000119199836 */ /* 0x000fe20000000000 */
[----:B------:R-:W-:Y:S02]  /*1b60*/  ISETP.NE.AND P1, PT, R3, RZ, PT ;  /* 0x000000ff0300720c */ /* 0x000fe40003f25270 */
[----:B------:R-:W-:Y:S02]  /*1b70*/  ISETP.GE.U32.AND P4, PT, R6, R27, PT ;  /* 0x0000001b0600720c */ /* 0x000fe40003f86070 */
[----:B------:R-:W-:-:S11]  /*1b80*/  SHF.R.S32.HI R6, RZ, 0x1f, R2 ;  /* 0x0000001fff067819 */ /* 0x000fd60000011402 */
[----:B------:R-:W-:Y:S02]  /*1b90*/  @P4 VIADD R25, R25, 0x1 ;  /* 0x0000000119194836 */ /* 0x000fe40000000000 */
[----:B0-----:R-:W-:Y:S01]  /*1ba0*/  FADD.FTZ R8, R31, R8 ;  /* 0x000000081f087221 */ /* 0x001fe20000010000 */
[-C--:B------:R-:W-:Y:S02]  /*1bb0*/  IMAD R31, R32, R33.reuse, R24 ;  /* 0x00000021201f7224 */ /* 0x080fe400078e0218 */
[----:B------:R-:W-:Y:S01]  /*1bc0*/  IMAD R33, R36, R33, R18 ;  /* 0x0000002124217224 */ /* 0x000fe200078e0212 */
[----:B------:R-:W-:Y:S01]  /*1bd0*/  LEA.HI.SX32 R18, R2, 0x1, 0x1 ;  /* 0x0000000102127811 */ /* 0x000fe200078f0aff */
[----:B------:R-:W0:Y:S01]  /*1be0*/  SHFL.BFLY PT, R29, R8, 0x2, 0x1f ;  /* 0x0c401f00081d7f89 */ /* 0x000e2200000e0000 */
[C---:B------:R-:W-:Y:S01]  /*1bf0*/  ISETP.GT.U32.AND P3, PT, R26.reuse, R31, PT ;  /* 0x0000001f1a00720c */ /* 0x040fe20003f64070 */
[----:B------:R-:W-:Y:S01]  /*1c00*/  @!P0 IMAD.MOV R18, RZ, RZ, R6 ;  /* 0x000000ffff128224 */ /* 0x000fe200078e0206 */
[----:B------:R-:W-:Y:S01]  /*1c10*/  ISETP.GT.U32.AND P2, PT, R26, R33, PT ;  /* 0x000000211a00720c */ /* 0x000fe20003f44070 */
[----:B------:R-:W1:Y:S01]  /*1c20*/  LDC.U8 R24, c[0x0][0x3d9] ;  /* 0x0000f640ff187b82 */ /* 0x000e620000000000 */
[----:B------:R-:W-:-:S02]  /*1c30*/  ISETP.GE.AND P0, PT, R37, RZ, PT ;  /* 0x000000ff2500720c */ /* 0x000fc40003f06270 */
[----:B------:R-:W-:-:S07]  /*1c40*/  LEA.HI.SX32 R6, R3, 0x1, 0x1 ;  /* 0x0000000103067811 */ /* 0x000fce00078f0aff */
[--C-:B------:R-:W-:Y:S02]  /*1c50*/  @!P3 IMAD.IADD R31, R31, 0x1, -R26.reuse ;  /* 0x000000011f1fb824 */ /* 0x100fe400078e0a1a */
[----:B------:R-:W-:Y:S02]  /*1c60*/  @!P2 IMAD.IADD R33, R33, 0x1, -R26 ;  /* 0x000000012121a824 */ /* 0x000fe400078e0a1a */
[----:B------:R-:W-:Y:S01]  /*1c70*/  @!P0 IMAD.MOV R25, RZ, RZ, -R25 ;  /* 0x000000ffff198224 */ /* 0x000fe200078e0a19 */
[----:B------:R-:W-:Y:S01]  /*1c80*/  ISETP.GE.U32.AND P4, PT, R31, R26, PT ;  /* 0x0000001a1f00720c */ /* 0x000fe20003f86070 */
[----:B------:R-:W-:Y:S01]  /*1c90*/  @!P3 VIADD R32, R32, 0x1 ;  /* 0x000000012020b836 */ /* 0x000fe20000000000 */
[----:B------:R-:W-:Y:S01]  /*1ca0*/  @!P1 LOP3.LUT R25, RZ, R27, RZ, 0x33, !PT ;  /* 0x0000001bff199212 */ /* 0x000fe200078e33ff */
[----:B------:R-:W-:Y:S01]  /*1cb0*/  @!P2 VIADD R36, R36, 0x1 ;  /* 0x000000012424a836 */ /* 0x000fe20000000000 */
[----:B------:R-:W-:Y:S01]  /*1cc0*/  ISETP.GE.AND P1, PT, R4, RZ, PT ;  /* 0x000000ff0400720c */ /* 0x000fe20003f26270 */
[----:B0-----:R-:W-:Y:S01]  /*1cd0*/  FADD.FTZ R29, R8, R29 ;  /* 0x0000001d081d7221 */ /* 0x001fe20000010000 */
[----:B------:R-:W-:-:S02]  /*1ce0*/  ISETP.GE.AND P3, PT, R22, RZ, PT ;  /* 0x000000ff1600720c */ /* 0x000fc40003f66270 */
[----:B------:R-:W-:Y:S02]  /*1cf0*/  LOP3.LUT R27, RZ, R17, RZ, 0x33, !PT ;  /* 0x00000011ff1b7212 */ /* 0x000fe400078e33ff */
[----:B------:R-:W0:Y:S01]  /*1d00*/  SHFL.BFLY PT, R8, R29, 0x1, 0x1f ;  /* 0x0c201f001d087f89 */ /* 0x000e2200000e0000 */
[----:B-1----:R-:W-:Y:S02]  /*1d10*/  ISETP.NE.AND P2, PT, R24, RZ, PT ;  /* 0x000000ff1800720c */ /* 0x002fe40003f45270 */
[----:B------:R-:W-:Y:S01]  /*1d20*/  @P4 VIADD R32, R32, 0x1 ;  /* 0x0000000120204836 */ /* 0x000fe20000000000 */
[C---:B------:R-:W-:Y:S02]  /*1d30*/  LOP3.LUT P4, RZ, R16.reuse, 0xf, RZ, 0xc0, !PT ;  /* 0x0000000f10ff7812 */ /* 0x040fe4000788c0ff */
[----:B------:R-:W-:Y:S01]  /*1d40*/  SEL R9, R9, 0x1, !P2 ;  /* 0x0000000109097807 */ /* 0x000fe20005000000 */
[----:B------:R-:W-:Y:S01]  /*1d50*/  @!P1 IMAD.MOV R32, RZ, RZ, -R32 ;  /* 0x000000ffff209224 */ /* 0x000fe200078e0a20 */
[----:B------:R-:W-:-:S02]  /*1d60*/  ISETP.GT.OR P4, PT, R16, 0x7f, P4 ;  /* 0x0000007f1000780c */ /* 0x000fc40002784670 */
[----:B------:R-:W-:Y:S01]  /*1d70*/  ISETP.LT.U32.AND P1, PT, R20, R25, PT ;  /* 0x000000191400720c */ /* 0x000fe20003f21070 */
[----:B0-----:R-:W-:Y:S01]  /*1d80*/  FADD.FTZ R8, R29, R8 ;  /* 0x000000081d087221 */ /* 0x001fe20000010000 */
[----:B------:R-:W-:-:S04]  /*1d90*/  SHF.R.S32.HI R29, RZ, 0x1f, R3 ;  /* 0x0000001fff1d7819 */ /* 0x000fc80000011403 */
[----:B------:R-:W-:Y:S01]  /*1da0*/  FSETP.NE.FTZ.AND P0, PT, R8, RZ, PT ;  /* 0x000000ff0800720b */ /* 0x000fe20003f15000 */
[----:B------:R-:W-:Y:S01]  /*1db0*/  @!P5 IMAD.MOV R6, RZ, RZ, R29 ;  /* 0x000000ffff06d224 */ /* 0x000fe200078e021d */
[----:B------:R-:W-:Y:S02]  /*1dc0*/  ISETP.GE.U32.AND P5, PT, R33, R26, PT ;  /* 0x0000001a2100720c */ /* 0x000fe40003fa6070 */
[----:B------:R-:W-:-:S04]  /*1dd0*/  SHF.R.S32.HI R33, RZ, 0x1f, R25 ;  /* 0x0000001fff217819 */ /* 0x000fc80000011419 */
[----:B------:R-:W-:-:S05]  /*1de0*/  ISETP.LT.AND.EX P1, PT, R21, R33, PT, P1 ;  /* 0x000000211500720c */ /* 0x000fca0003f21310 */
[----:B------:R-:W0:Y:S02]  /*1df0*/  @P0 MUFU.LG2 R4, R8 ;  /* 0x0000000800040308 */ /* 0x000e240000000c00 */
[----:B------:R-:W-:Y:S01]  /*1e00*/  @P5 VIADD R36, R36, 0x1 ;  /* 0x0000000124245836 */ /* 0x000fe20000000000 */
[----:B------:R-:W-:-:S03]  /*1e10*/  ISETP.NE.AND P5, PT, R17, RZ, PT ;  /* 0x000000ff1100720c */ /* 0x000fc60003fa5270 */
[----:B------:R-:W-:Y:S01]  /*1e20*/  @!P3 IMAD.MOV R36, RZ, RZ, -R36 ;  /* 0x000000ffff24b224 */ /* 0x000fe200078e0a24 */
[----:B------:R-:W-:-:S04]  /*1e30*/  SEL R32, R27, R32, !P5 ;  /* 0x000000201b207207 */ /* 0x000fc80006800000 */
[----:B------:R-:W-:Y:S01]  /*1e40*/  SEL R36, R27, R36, !P5 ;  /* 0x000000241b247207 */ /* 0x000fe20006800000 */
[-C--:B------:R-:W-:Y:S02]  /*1e50*/  IMAD R31, R32, R9.reuse, RZ ;  /* 0x00000009201f7224 */ /* 0x080fe400078e02ff */
[----:B------:R-:W-:Y:S02]  /*1e60*/  IMAD.MOV.U32 R27, RZ, RZ, 0x7f800000 ;  /* 0x7f800000ff1b7424 */ /* 0x000fe400078e00ff */
[----:B------:R-:W-:Y:S02]  /*1e70*/  IMAD R29, R36, R9, RZ ;  /* 0x00000009241d7224 */ /* 0x000fe400078e02ff */
[----:B0-----:R-:W-:Y:S01]  /*1e80*/  @P0 FFMA.FTZ R27, R4, 0.69314718246459960938, R7 ;  /* 0x3f317218041b0823 */ /* 0x001fe20000010007 */
[----:B------:R-:W-:Y:S01]  /*1e90*/  SEL R9, R20, R25, P1 ;  /* 0x0000001914097207 */ /* 0x000fe20000800000 */
[----:B------:R-:W-:Y:S01]  /*1ea0*/  IMAD R7, R18, R31, RZ ;  /* 0x0000001f12077224 */ /* 0x000fe200078e02ff */
[----:B------:R-:W-:Y:S01]  /*1eb0*/  SEL R8, R21, R33, P1 ;  /* 0x0000002115087207 */ /* 0x000fe20000800000 */
[----:B------:R-:W-:Y:S01]  /*1ec0*/  IMAD R6, R29, R6, RZ ;  /* 0x000000061d067224 */ /* 0x000fe200078e02ff */
[----:B------:R-:W-:Y:S06]  /*1ed0*/  @P4 BRA `(.L_x_157) ;  /* 0x0000001c001c4947 */ /* 0x000fec0003800000 */
[----:B------:R-:W-:Y:S01]  /*1ee0*/  ULDC.U8 UR4, c[0x0][0x3d8] ;  /* 0x0000f60000047ab9 */ /* 0x000fe20000000000 */
[----:B------:R-:W-:Y:S02]  /*1ef0*/  LEA.HI R4, R19, R16, RZ, 0x4 ;  /* 0x0000001013047211 */ /* 0x000fe400078f20ff */
[----:B------:R-:W-:Y:S02]  /*1f00*/  ISETP.NE.AND P1, PT, RZ, UR4, PT ;  /* 0x00000004ff007c0c */ /* 0x000fe4000bf25270 */
[----:B------:R-:W-:-:S04]  /*1f10*/  SHF.R.S32.HI R4, RZ, 0x4, R4 ;  /* 0x00000004ff047819 */ /* 0x000fc80000011404 */
[----:B------:R-:W-:-:S04]  /*1f20*/  IADD3 R32, P0, R4, UR7, RZ ;  /* 0x0000000704207c10 */ /* 0x000fc8000ff1e0ff */
[----:B------:R-:W-:-:S03]  /*1f30*/  LEA.HI.X.SX32 R33, R4, UR6, 0x1, P0 ;  /* 0x0000000604217c11 */ /* 0x000fc600080f0eff */
[----:B------:R-:W-:Y:S06]  /*1f40*/  @!P1 BRA `(.L_x_158) ;  /* 0x0000001800f09947 */ /* 0x000fec0003800000 */
        /* <DEDUP_REMOVED lines=30> */
[----:B------:R-:W-:Y:S05]  /*2130*/  CALL.REL.NOINC `($__internal_3_$__cuda_sm20_div_s64) ;  /* 0x0000002400cc7944 */ /* 0x000fea0003c00000 */
        /* <DEDUP_REMOVED lines=9> */
.L_x_160:
        /* <DEDUP_REMOVED lines=22> */
.L_x_161:
[----:B------:R-:W-:Y:S05]  /*2330*/  BSYNC B0 ;  /* 0x0000000000007941 */ /* 0x000fea0003800000 */
.L_x_159:
[----:B------:R-:W-:Y:S01]  /*2340*/  LOP3.LUT R16, R17, R0, RZ, 0xfc, !PT ;  /* 0x0000000011107212 */ /* 0x000fe200078efcff */
[----:B------:R-:W-:Y:S03]  /*2350*/  BSSY B0, `(.L_x_162) ;  /* 0x0000028000007945 */ /* 0x000fe60003800000 */
        /* <DEDUP_REMOVED lines=9> */
[-C--:B------:R-:W-:Y:S02]  /*23f0*/  IADD3.X R16, RZ, ~R19.reuse, RZ, P0, !PT ;  /* 0x80000013ff107210 */ /* 0x080fe400007fe4ff */
[----:B------:R-:W-:Y:S01]  /*2400*/  MOV R36, R18 ;  /* 0x0000001200247202 */ /* 0x000fe20000000f00 */
[----:B------:R-:W-:Y:S01]  /*2410*/  IMAD.WIDE.U32 R32, R23, R20, R32 ;  /* 0x0000001417207225 */ /* 0x000fe200078e0020 */
[----:B------:R-:W-:-:S03]  /*2420*/  MOV R37, R19 ;  /* 0x0000001300257202 */ /* 0x000fc60000000f00 */
[----:B------:R-:W-:-:S04]  /*2430*/  IMAD R21, R16, R23, RZ ;  /* 0x0000001710157224 */ /* 0x000fc800078e02ff */
[----:B------:R-:W-:-:S05]  /*2440*/  IMAD R0, R0, R20, R21 ;  /* 0x0000001400007224 */ /* 0x000fca00078e0215 */
[----:B------:R-:W-:Y:S01]  /*2450*/  IADD3 R0, R33, R0, RZ ;  /* 0x0000000021007210 */ /* 0x000fe20007ffe0ff */
[----:B------:R-:W-:Y:S05]  /*2460*/  BRA `(.L_x_164) ;  /* 0x0000000000587947 */ /* 0x000fea0003800000 */
.L_x_163:
        /* <DEDUP_REMOVED lines=22> */
.L_x_164:
[----:B------:R-:W-:Y:S05]  /*25d0*/  BSYNC B0 ;  /* 0x0000000000007941 */ /* 0x000fea0003800000 */
.L_x_162:
        /* <DEDUP_REMOVED lines=11> */
[----:B------:R-:W-:Y:S05]  /*2690*/  CALL.REL.NOINC `($__internal_3_$__cuda_sm20_div_s64) ;  /* 0x0000002000747944 */ /* 0x000fea0003c00000 */
[----:B------:R-:W-:-:S04]  /*26a0*/  IADD3 R17, P0, RZ, -R18, RZ ;  /* 0x80000012ff117210 */ /* 0x000fc80007f1e0ff */
[----:B------:R-:W-:Y:S01]  /*26b0*/  IADD3.X R16, RZ, ~R19, RZ, P0, !PT ;  /* 0x80000013ff107210 */ /* 0x000fe200007fe4ff */
[----:B------:R-:W-:-:S04]  /*26c0*/  IMAD.WIDE.U32 R36, R5, R17, R36 ;  /* 0x0000001105247225 */ /* 0x000fc800078e0024 */
[----:B------:R-:W-:-:S04]  /*26d0*/  IMAD R16, R16, R5, RZ ;  /* 0x0000000510107224 */ /* 0x000fc800078e02ff */
[----:B------:R-:W-:-:S05]  /*26e0*/  IMAD R4, R4, R17, R16 ;  /* 0x0000001104047224 */ /* 0x000fca00078e0210 */
[----:B------:R-:W-:Y:S01]  /*26f0*/  IADD3 R4, R37, R4, RZ ;  /* 0x0000000425047210 */ /* 0x000fe20007ffe0ff */
[----:B------:R-:W-:Y:S05]  /*2700*/  BRA `(.L_x_167) ;  /* 0x0000000000587947 */ /* 0x000fea0003800000 */
.L_x_166:
[----:B------:R-:W0:Y:S01]  /*2710*/  I2F.U32.RP R19, R5 ;  /* 0x0000000500137306 */ /* 0x000e220000209000 */
[----:B------:R-:W-:-:S07]  /*2720*/  ISETP.NE.U32.AND P0, PT, R5, RZ, PT ;  /* 0x000000ff0500720c */ /* 0x000fce0003f05070 */
[----:B0-----:R-:W0:Y:S02]  /*2730*/  MUFU.RCP R16, R19 ;  /* 0x0000001300107308 */ /* 0x001e240000001000 */
[----:B0-----:R-:W-:Y:S01]  /*2740*/  IADD3 R16, R16, 0xffffffe, RZ ;  /* 0x0ffffffe10107810 */ /* 0x001fe20007ffe0ff */
[----:B------:R-:W-:-:S05]  /*2750*/  HFMA2.MMA R19, -RZ, RZ, 0, 0 ;  /* 0x00000000ff137435 */ /* 0x000fca00000001ff */
        /* <DEDUP_REMOVED lines=17> */
.L_x_167:
[----:B------:R-:W-:Y:S05]  /*2870*/  BSYNC B0 ;  /* 0x0000000000007941 */ /* 0x000fea0003800000 */
.L_x_165:
        /* <DEDUP_REMOVED lines=38> */
[----:B------:R-:W-:Y:S05]  /*2ae0*/  CALL.REL.NOINC `($__internal_3_$__cuda_sm20_div_s64) ;  /* 0x0000001c00607944 */ /* 0x000fea0003c00000 */
        /* <DEDUP_REMOVED lines=12> */
.L_x_169:
        /* <DEDUP_REMOVED lines=23> */
.L_x_170:
[----:B------:R-:W-:Y:S05]  /*2d20*/  BSYNC B0 ;  /* 0x0000000000007941 */ /* 0x000fea0003800000 */
.L_x_168:
        /* <DEDUP_REMOVED lines=18> */
.L_x_172:
        /* <DEDUP_REMOVED lines=22> */
.L_x_173:
[----:B------:R-:W-:Y:S05]  /*2fb0*/  BSYNC B0 ;  /* 0x0000000000007941 */ /* 0x000fea0003800000 */
.L_x_171:
        /* <DEDUP_REMOVED lines=20> */
.L_x_175:
[----:B------:R-:W0:Y:S01]  /*3100*/  I2F.U32.RP R19, R13 ;  /* 0x0000000d00137306 */ /* 0x000e220000209000 */
[----:B------:R-:W-:Y:S01]  /*3110*/  IMAD.MOV.U32 R20, RZ, RZ, RZ ;  /* 0x000000ffff147224 */ /* 0x000fe200078e00ff */
[----:B------:R-:W-:-:S06]  /*3120*/  ISETP.NE.U32.AND P0, PT, R13, RZ, PT ;  /* 0x000000ff0d00720c */ /* 0x000fcc0003f05070 */
        /* <DEDUP_REMOVED lines=20> */
.L_x_176:
[----:B------:R-:W-:Y:S05]  /*3270*/  BSYNC B0 ;  /* 0x0000000000007941 */ /* 0x000fea0003800000 */
.L_x_174:
[----:B------:R-:W-:Y:S01]  /*3280*/  SHF.R.S32.HI R17, RZ, 0x1f, R7 ;  /* 0x0000001fff117819 */ /* 0x000fe20000011407 */
[-C--:B------:R-:W-:Y:S01]  /*3290*/  IMAD R12, R19, R7.reuse, RZ ;  /* 0x00000007130c7224 */ /* 0x080fe200078e02ff */
[----:B------:R-:W-:Y:S01]  /*32a0*/  ULDC UR4, c[0x0][0x2c4] ;  /* 0x0000b10000047ab9 */ /* 0x000fe20000000800 */
[----:B------:R-:W-:Y:S01]  /*32b0*/  IMAD.WIDE.U32 R42, R18, R7, RZ ;  /* 0x00000007122a7225 */ /* 0x000fe200078e00ff */
[----:B------:R-:W-:Y:S03]  /*32c0*/  BSSY B0, `(.L_x_177) ;  /* 0x000003a000007945 */ /* 0x000fe60003800000 */
[----:B------:R-:W-:Y:S01]  /*32d0*/  IMAD R7, R17, R18, R12 ;  /* 0x0000001211077224 */ /* 0x000fe200078e020c */
[----:B------:R-:W-:Y:S01]  /*32e0*/  SHF.R.S32.HI R18, RZ, 0x1f, R2 ;  /* 0x0000001fff127819 */ /* 0x000fe20000011402 */
[----:B------:R-:W-:Y:S01]  /*32f0*/  IMAD R17, R15, R2, RZ ;  /* 0x000000020f117224 */ /* 0x000fe200078e02ff */
[----:B------:R-:W-:Y:S01]  /*3300*/  LOP3.LUT R15, R41, R10, RZ, 0xfc, !PT ;  /* 0x0000000a290f7212 */ /* 0x000fe200078efcff */
[----:B------:R-:W-:Y:S01]  /*3310*/  IMAD R45, R23, UR4, RZ ;  /* 0x00000004172d7c24 */ /* 0x000fe2000f8e02ff */
[----:B------:R-:W-:Y:S01]  /*3320*/  IADD3 R7, R43, R7, RZ ;  /* 0x000000072b077210 */ /* 0x000fe20007ffe0ff */
[----:B------:R-:W-:Y:S01]  /*3330*/  IMAD R17, R18, R13, R17 ;  /* 0x0000000d12117224 */ /* 0x000fe200078e0211 */
[----:B------:R-:W-:Y:S01]  /*3340*/  ISETP.NE.U32.AND P0, PT, R15, RZ, PT ;  /* 0x000000ff0f00720c */ /* 0x000fe20003f05070 */
[----:B------:R-:W-:Y:S01]  /*3350*/  IMAD R12, R14, R45, RZ ;  /* 0x0000002d0e0c7224 */ /* 0x000fe200078e02ff */
[----:B------:R-:W-:Y:S01]  /*3360*/  SHF.R.S32.HI R19, RZ, 0x1f, R45 ;  /* 0x0000001fff137819 */ /* 0x000fe2000001142d */
        /* <DEDUP_REMOVED lines=11> */
[----:B------:R-:W-:Y:S05]  /*3420*/  CALL.REL.NOINC `($__internal_3_$__cuda_sm20_div_s64) ;  /* 0x0000001400107944 */ /* 0x000fea0003c00000 */
        /* <DEDUP_REMOVED lines=12> */
.L_x_178:
        /* <DEDUP_REMOVED lines=23> */
.L_x_179:
[----:B------:R-:W-:Y:S05]  /*3660*/  BSYNC B0 ;  /* 0x0000000000007941 */ /* 0x000fea0003800000 */
.L_x_177:
        /* <DEDUP_REMOVED lines=29> */
.L_x_181:
        /* <DEDUP_REMOVED lines=8> */
[----:B------:R-:W-:-:S04]  /*38c0*/  IMAD.HI.U32 R13, R19, R8, R18 ;  /* 0x00000008130d7227 */ /* 0x000fc800078e0012 */
[----:B------:R-:W-:Y:S02]  /*38d0*/  IMAD.MOV.U32 R19, RZ, RZ, RZ ;  /* 0x000000ffff137224 */ /* 0x000fe400078e00ff */
        /* <DEDUP_REMOVED lines=13> */
.L_x_182:
[----:B------:R-:W-:Y:S05]  /*39b0*/  BSYNC B0 ;  /* 0x0000000000007941 */ /* 0x000fea0003800000 */
.L_x_180:
[----:B------:R-:W-:Y:S01]  /*39c0*/  IADD3 R33, P1, P0, R36, R34, R32 ;  /* 0x0000002224217210 */ /* 0x000fe2000783e020 */
[----:B------:R-:W-:-:S03]  /*39d0*/  ULDC.64 UR4, c[0x0][0x2b0] ;  /* 0x0000ac0000047ab9 */ /* 0x000fc60000000a00 */
[----:B------:R-:W-:Y:S02]  /*39e0*/  IADD3 R33, P3, P2, R42, R33, R44 ;  /* 0x000000212a217210 */ /* 0x000fe40007a7e02c */
[----:B------:R-:W-:Y:S01]  /*39f0*/  IADD3.X R0, R4, R5, R0, P1, P0 ;  /* 0x0000000504007210 */ /* 0x000fe20000fe0400 */
[----:B------:R-:W-:Y:S01]  /*3a00*/  IMAD R5, R19, R6, RZ ;  /* 0x0000000613057224 */ /* 0x000fe200078e02ff */
[----:B------:R-:W-:Y:S02]  /*3a10*/  IADD3 R14, P1, P0, R46, R33, R14 ;  /* 0x000000212e0e7210 */ /* 0x000fe4000783e00e */
[----:B------:R-:W-:Y:S02]  /*3a20*/  IADD3.X R0, R7, R0, R2, P3, P2 ;  /* 0x0000000007007210 */ /* 0x000fe40001fe4402 */
[----:B------:R-:W-:Y:S02]  /*3a30*/  SHF.R.S32.HI R2, RZ, 0x1f, R6 ;  /* 0x0000001fff027819 */ /* 0x000fe40000011406 */
[----:B------:R-:W-:-:S02]  /*3a40*/  IADD3.X R15, R11, R0, R12, P1, P0 ;  /* 0x000000000b0f7210 */ /* 0x000fc40000fe040c */
[----:B------:R-:W-:Y:S01]  /*3a50*/  SHF.R.S32.HI R0, RZ, 0x1f, R3 ;  /* 0x0000001fff007819 */ /* 0x000fe20000011403 */
[-C--:B------:R-:W-:Y:S02]  /*3a60*/  IMAD R2, R2, R18.reuse, R5 ;  /* 0x0000001202027224 */ /* 0x080fe400078e0205 */
[----:B------:R-:W-:-:S04]  /*3a70*/  IMAD.WIDE.U32 R14, R6, R18, R14 ;  /* 0x00000012060e7225 */ /* 0x000fc800078e000e */
[----:B------:R-:W-:Y:S02]  /*3a80*/  IMAD R5, R8, R3, RZ ;  /* 0x0000000308057224 */ /* 0x000fe400078e02ff */
        /* <DEDUP_REMOVED lines=8> */
.L_x_158:
[----:B------:R-:W-:Y:S02]  /*3b10*/  ULDC.64 UR4, c[0x0][0x2b0] ;  /* 0x0000ac0000047ab9 */ /* 0x000fe40000000a00 */
[----:B------:R-:W-:-:S04]  /*3b20*/  LEA R2, P0, R32, UR4, 0x2 ;  /* 0x0000000420027c11 */ /* 0x000fc8000f8010ff */
[----:B------:R-:W-:-:S05]  /*3b30*/  LEA.HI.X R3, R32, UR5, R33, 0x2, P0 ;  /* 0x0000000520037c11 */ /* 0x000fca00080f1421 */
[----:B------:R0:W-:Y:S04]  /*3b40*/  STG.E desc[UR8][R2.64], R27 ;  /* 0x0000001b02007986 */ /* 0x0001e8000c101908 */
.L_x_157:
[----:B------:R-:W-:Y:S05]  /*3b50*/  BSYNC B1 ;  /* 0x0000000000017941 */ /* 0x000fea0003800000 */
.L_x_156:
[----:B01----:R-:W0:Y:S01]  /*3b60*/  S2R R2, SR_TID.X ;  /* 0x0000000000027919 */ /* 0x003e220000002100 */
[----:B------:R-:W1:Y:S01]  /*3b70*/  LDC R0, c[0x0][0x3c4] ;  /* 0x0000f100ff007b82 */ /* 0x000e620000000800 */
[----:B------:R-:W-:Y:S01]  /*3b80*/  BSSY B0, `(.L_x_183) ;  /* 0x0000012000007945 */ /* 0x000fe20003800000 */
[----:B0-----:R-:W-:-:S04]  /*3b90*/  SHF.R.S32.HI R3, RZ, 0x1f, R2 ;  /* 0x0000001fff037819 */ /* 0x001fc80000011402 */
[----:B------:R-:W-:-:S04]  /*3ba0*/  LEA.HI R32, R3, R2, RZ, 0x4 ;  /* 0x0000000203207211 */ /* 0x000fc800078f20ff */
[----:B------:R-:W-:-:S05]  /*3bb0*/  LOP3.LUT R31, R32, 0xfffffff0, RZ, 0xc0, !PT ;  /* 0xfffffff0201f7812 */ /* 0x000fca00078ec0ff */
[----:B------:R-:W-:-:S05]  /*3bc0*/  IMAD.IADD R31, R2, 0x1, -R31 ;  /* 0x00000001021f7824 */ /* 0x000fca00078e0a1f */
[----:B-1----:R-:W-:-:S04]  /*3bd0*/  ISETP.GE.AND P0, PT, R31, R0, PT ;  /* 0x000000001f00720c */ /* 0x002fc80003f06270 */
[----:B------:R-:W-:-:S13]  /*3be0*/  ISETP.LT.AND P0, PT, R2, 0x80, !P0 ;  /* 0x000000800200780c */ /* 0x000fda0004701270 */
[----:B------:R-:W-:Y:S05]  /*3bf0*/  @!P0 BRA `(.L_x_184) ;  /* 0x0000000000288947 */ /* 0x000fea0003800000 */
[----:B------:R-:W0:Y:S01]  /*3c00*/  S2R R2, SR_CgaCtaId ;  /* 0x0000000000027919 */ /* 0x000e220000008800 */
[----:B------:R-:W-:Y:S01]  /*3c10*/  FADD.FTZ R4, -R27, R30 ;  /* 0x0000001e1b047221 */ /* 0x000fe20000010100 */
[----:B------:R-:W-:-:S03]  /*3c20*/  MOV R3, 0x400 ;  /* 0x0000040000037802 */ /* 0x000fc60000000f00 */
[----:B------:R-:W-:-:S06]  /*3c30*/  FMUL.FTZ R4, R4, 1.4426950216293334961 ;  /* 0x3fb8aa3b04047820 */ /* 0x000fcc0000410000 */
[----:B------:R-:W1:Y:S01]  /*3c40*/  MUFU.EX2 R4, R4 ;  /* 0x0000000400047308 */ /* 0x000e620000000800 */
[----:B0-----:R-:W-:Y:S02]  /*3c50*/  LEA R2, R2, R3, 0x18 ;  /* 0x0000000302027211 */ /* 0x001fe400078ec0ff */
[----:B------:R-:W-:-:S03]  /*3c60*/  SHF.R.S32.HI R3, RZ, 0x4, R32 ;  /* 0x00000004ff037819 */ /* 0x000fc60000011420 */
[----:B------:R-:W-:-:S05]  /*3c70*/  IMAD R2, R31, 0x24, R2 ;  /* 0x000000241f027824 */ /* 0x000fca00078e0202 */
[----:B------:R-:W-:-:S05]  /*3c80*/  LEA R3, R3, R2, 0x2 ;  /* 0x0000000203037211 */ /* 0x000fca00078e10ff */
[----:B-1----:R0:W-:Y:S02]  /*3c90*/  STS [R3], R4 ;  /* 0x0000000403007388 */ /* 0x0021e40000000800 */
.L_x_184:
[----:B------:R-:W-:Y:S05]  /*3ca0*/  BSYNC B0 ;  /* 0x0000000000007941 */ /* 0x000fea0003800000 */
.L_x_183:
[----:B------:R-:W-:Y:S01]  /*3cb0*/  ISETP.GE.AND P0, PT, R0, 0x1, PT ;  /* 0x000000010000780c */ /* 0x000fe20003f06270 */
[----:B------:R-:W-:Y:S01]  /*3cc0*/  IMAD.SHL.U32 R31, R31, 0x4, RZ ;  /* 0x000000041f1f7824 */ /* 0x000fe200078e00ff */
[----:B------:R-:W-:Y:S01]  /*3cd0*/  BAR.SYNC.DEFER_BLOCKING 0x0 ;  /* 0x0000000000007b1d */ /* 0x000fe20000010000 */
[----:B------:R-:W-:Y:S01]  /*3ce0*/  CS2R R10, SRZ ;  /* 0x00000000000a7805 */ /* 0x000fe2000001ff00 */
[----:B------:R-:W-:Y:S01]  /*3cf0*/  IMAD.MOV.U32 R13, RZ, RZ, RZ ;  /* 0x000000ffff0d7224 */ /* 0x000fe200078e00ff */
[----:B------:R-:W-:Y:S02]  /*3d00*/  CS2R R8, SRZ ;  /* 0x0000000000087805 */ /* 0x000fe4000001ff00 */
[----:B------:R-:W-:Y:S02]  /*3d10*/  CS2R R6, SRZ ;  /* 0x0000000000067805 */ /* 0x000fe4000001ff00 */
[----:B0-----:R-:W-:Y:S02]  /*3d20*/  CS2R R4, SRZ ;  /* 0x0000000000047805 */ /* 0x001fe4000001ff00 */
[----:B------:R-:W-:Y:S01]  /*3d30*/  CS2R R2, SRZ ;  /* 0x0000000000027805 */ /* 0x000fe2000001ff00 */
[----:B------:R-:W-:Y:S01]  /*3d40*/  IMAD.MOV.U32 R0, RZ, RZ, RZ ;  /* 0x000000ffff007224 */ /* 0x000fe200078e00ff */
[----:B------:R-:W-:Y:S01]  /*3d50*/  SHF.R.S32.HI R32, RZ, 0x4, R32 ;  /* 0x00000004ff207819 */ /* 0x000fe20000011420 */
[----:B------:R-:W-:-:S02]  /*3d60*/  VIADD R30, R31, 0x40 ;  /* 0x000000401f1e7836 */ /* 0x000fc40000000000 */
[----:B------:R-:W-:Y:S01]  /*3d70*/  VIADD R29, R31, 0x80 ;  /* 0x000000801f1d7836 */ /* 0x000fe20000000000 */
[----:B------:R-:W-:Y:S06]  /*3d80*/  @!P0 BRA `(.L_x_185) ;  /* 0x0000000400008947 */ /* 0x000fec0003800000 */
        /* <DEDUP_REMOVED lines=28> */
.L_x_188:
[----:B------:R-:W-:Y:S01]  /*3f50*/  MOV R35, R33 ;  /* 0x0000002100237202 */ /* 0x000fe20000000f00 */
[----:B------:R-:W-:Y:S04]  /*3f60*/  BSSY B0, `(.L_x_186) ;  /* 0x000000e000007945 */ /* 0x000fe80003800000 */
[----:B------:R-:W-:Y:S05]  /*3f70*/  @P3 BRA `(.L_x_187) ;  /* 0x0000000000303947 */ /* 0x000fea0003800000 */
        /* <DEDUP_REMOVED lines=12> */
.L_x_187:
[----:B------:R-:W-:Y:S05]  /*4040*/  BSYNC B0 ;  /* 0x0000000000007941 */ /* 0x000fea0003800000 */
.L_x_186:
[----:B------:R1:W2:Y:S01]  /*4050*/  LDS R12, [R14] ;  /* 0x000000000e0c7984 */ /* 0x0002a20000000800 */
[----:B------:R-:W3:Y:S01]  /*4060*/  LDC R15, c[0x0][0x3c4] ;  /* 0x0000f100ff0f7b82 */ /* 0x000ee20000000800 */
[----:B------:R-:W-:Y:S01]  /*4070*/  UIADD3 UR5, UR5, 0x1, URZ ;  /* 0x0000000105057890 */ /* 0x000fe2000fffe03f */
[----:B0-----:R-:W-:Y:S04]  /*4080*/  IADD3 R34, P0, R36, R34, RZ ;  /* 0x0000002224227210 */ /* 0x001fe80007f1e0ff */
[----:B------:R-:W-:Y:S02]  /*4090*/  IADD3.X R33, R37, R35, RZ, P0, !PT ;  /* 0x0000002325217210 */ /* 0x000fe400007fe4ff */
[----:B-1----:R-:W-:Y:S01]  /*40a0*/  IADD3 R14, R14, 0x24, RZ ;  /* 0x000000240e0e7810 */ /* 0x002fe20007ffe0ff */
[C---:B--2--5:R-:W-:Y:S01]  /*40b0*/  FFMA.FTZ R3, R12.reuse, R16, R3 ;  /* 0x000000100c037223 */ /* 0x064fe20000010003 */
[----:B---3--:R-:W-:Y:S01]  /*40c0*/  ISETP.LE.AND P0, PT, R15, UR5, PT ;  /* 0x000000050f007c0c */ /* 0x008fe2000bf03270 */
        /* <DEDUP_REMOVED lines=10> */
[----:B------:R-:W-:Y:S02]  /*4170*/  FFMA.FTZ R10, R12, R27, R10 ;  /* 0x0000001b0c0a7223 */ /* 0x000fe4000001000a */
[----:B------:R-:W-:Y:S05]  /*4180*/  @!P0 BRA `(.L_x_188) ;  /* 0xfffffffc00708947 */ /* 0x000fea000383ffff */
.L_x_185:
        /* <DEDUP_REMOVED lines=89> */
[CC--:B------:R-:W-:Y:S02]  /*4720*/  @!P2 IADD3 R18, P0, R31.reuse, R20.reuse, RZ ;  /* 0x000000141f12a210 */ /* 0x0c0fe40007f1e0ff */
[----:B------:R-:W-:Y:S02]  /*4730*/  @!P1 IADD3 R0, P3, R30, R20, RZ ;  /* 0x000000141e009210 */ /* 0x000fe40007f7e0ff */
[----:B------:R-:W-:Y:S02]  /*4740*/  @!P2 LEA.HI.X.SX32 R31, R31, R12, 0x1, P0 ;  /* 0x0000000c1f1fa211 */ /* 0x000fe400000f0eff */
        /* <DEDUP_REMOVED lines=18> */
        .weak           $__internal_3_$__cuda_sm20_div_s64
        .type           $__internal_3_$__cuda_sm20_div_s64,@function
        .size           $__internal_3_$__cuda_sm20_div_s64,(.L_x_7422 - $__internal_3_$__cuda_sm20_div_s64)
$__internal_3_$__cuda_sm20_div_s64:
        /* <DEDUP_REMOVED lines=29> */
[----:B------:R-:W-:-:S04]  /*4a40*/  IMAD.X R18, RZ, RZ, ~R18, P0 ;  /* 0x000000ffff127224 */ /* 0x000fc800000e0e12 */
[----:B------:R-:W-:-:S04]  /*4a50*/  IMAD.WIDE.U32 R48, P5, R49, R18, R48 ;  /* 0x0000001231307225 */ /* 0x000fc800078a0030 */
[----:B------:R-:W-:-:S04]  /*4a60*/  IMAD.HI.U32 R19, P4, R25, R20, R48 ;  /* 0x0000001419137227 */ /* 0x000fc80007880030 */
[CC--:B------:R-:W-:Y:S02]  /*4a70*/  IMAD R20, R25.reuse, R18.reuse, RZ ;  /* 0x0000001219147224 */ /* 0x0c0fe400078e02ff */
[----:B------:R-:W-:-:S03]  /*4a80*/  IMAD.HI.U32 R18, R25, R18, RZ ;  /* 0x0000001219127227 */ /* 0x000fc600078e00ff */
[----:B------:R-:W-:Y:S01]  /*4a90*/  IADD3 R20, P3, R20, R19, RZ ;  /* 0x0000001314147210 */ /* 0x000fe20007f7e0ff */
[----:B------:R-:W-:Y:S01]  /*4aa0*/  IMAD.X R25, R18, 0x1, R25, P5 ;  /* 0x0000000112197824 */ /* 0x000fe200028e0619 */
[----:B------:R-:W-:Y:S01]  /*4ab0*/  IADD3 R19, P0, RZ, -R26, RZ ;  /* 0x8000001aff137210 */ /* 0x000fe20007f1e0ff */
[----:B------:R-:W-:-:S03]  /*4ac0*/  IMAD.MOV.U32 R49, RZ, RZ, RZ ;  /* 0x000000ffff317224 */ /* 0x000fc600078e00ff */
[----:B------:R-:W-:Y:S02]  /*4ad0*/  SEL R19, R19, R26, !P1 ;  /* 0x0000001a13137207 */ /* 0x000fe40004800000 */
[----:B------:R-:W-:Y:S02]  /*4ae0*/  IADD3.X R26, RZ, ~R17, RZ, P0, !PT ;  /* 0x80000011ff1a7210 */ /* 0x000fe400007fe4ff */
[----:B------:R-:W-:Y:S01]  /*4af0*/  IADD3.X R25, RZ, RZ, R25, P3, P4 ;  /* 0x000000ffff197210 */ /* 0x000fe20001fe8419 */
[----:B------:R-:W-:Y:S01]  /*4b00*/  IMAD.HI.U32 R48, R20, R19, RZ ;  /* 0x0000001314307227 */ /* 0x000fe200078e00ff */
[----:B------:R-:W-:-:S05]  /*4b10*/  SEL R18, R26, R17, !P1 ;  /* 0x000000111a127207 */ /* 0x000fca0004800000 */
[----:B------:R-:W-:-:S04]  /*4b20*/  IMAD.WIDE.U32 R48, R20, R18, R48 ;  /* 0x0000001214307225 */ /* 0x000fc800078e0030 */
[C---:B------:R-:W-:Y:S02]  /*4b30*/  IMAD R26, R25.reuse, R18, RZ ;  /* 0x00000012191a7224 */ /* 0x040fe400078e02ff */
[----:B------:R-:W-:-:S04]  /*4b40*/  IMAD.HI.U32 R29, P0, R25, R19, R48 ;  /* 0x00000013191d7227 */ /* 0x000fc80007800030 */
[----:B------:R-:W-:Y:S01]  /*4b50*/  IMAD.HI.U32 R25, R25, R18, RZ ;  /* 0x0000001219197227 */ /* 0x000fe200078e00ff */
[----:B------:R-:W-:-:S03]  /*4b60*/  IADD3 R26, P1, R26, R29, RZ ;  /* 0x0000001d1a1a7210 */ /* 0x000fc60007f3e0ff */
[----:B------:R-:W-:Y:S02]  /*4b70*/  IMAD.X R25, RZ, RZ, R25, P0 ;  /* 0x000000ffff197224 */ /* 0x000fe400000e0619 */
[----:B------:R-:W-:-:S04]  /*4b80*/  IMAD.WIDE.U32 R48, R26, R38, RZ ;  /* 0x000000261a307225 */ /* 0x000fc800078e00ff */
[----:B------:R-:W-:Y:S01]  /*4b90*/  IMAD R20, R26, R39, R49 ;  /* 0x000000271a147224 */ /* 0x000fe200078e0231 */
[----:B------:R-:W-:Y:S01]  /*4ba0*/  IADD3 R19, P0, -R48, R19, RZ ;  /* 0x0000001330137210 */ /* 0x000fe20007f1e1ff */
[----:B------:R-:W-:-:S03]  /*4bb0*/  IMAD.X R25, RZ, RZ, R25, P1 ;  /* 0x000000ffff197224 */ /* 0x000fc600008e0619 */
[-C--:B------:R-:W-:Y:S01]  /*4bc0*/  ISETP.GE.U32.AND P4, PT, R19, R38.reuse, PT ;  /* 0x000000261300720c */ /* 0x080fe20003f86070 */
[-C--:B------:R-:W-:Y:S01]  /*4bd0*/  IMAD R29, R25, R38.reuse, R20 ;  /* 0x00000026191d7224 */ /* 0x080fe200078e0214 */
[----:B------:R-:W-:-:S04]  /*4be0*/  IADD3 R20, P3, R19, -R38, RZ ;  /* 0x8000002613147210 */ /* 0x000fc80007f7e0ff */
[----:B------:R-:W-:Y:S02]  /*4bf0*/  IADD3.X R18, ~R29, R18, RZ, P0, !PT ;  /* 0x000000121d127210 */ /* 0x000fe400007fe5ff */
[----:B------:R-:W-:Y:S02]  /*4c00*/  IADD3 R29, P1, R26, 0x1, RZ ;  /* 0x000000011a1d7810 */ /* 0x000fe40007f3e0ff */
[----:B------:R-:W-:-:S04]  /*4c10*/  ISETP.GE.U32.AND.EX P4, PT, R18, R39, PT, P4 ;  /* 0x000000271200720c */ /* 0x000fc80003f86140 */
[----:B------:R-:W-:Y:S01]  /*4c20*/  SEL R20, R20, R19, P4 ;  /* 0x0000001314147207 */ /* 0x000fe20002000000 */
[----:B------:R-:W-:Y:S01]  /*4c30*/  IMAD.X R19, R18, 0x1, ~R39, P3 ;  /* 0x0000000112137824 */ /* 0x000fe200018e0e27 */
[----:B------:R-:W-:Y:S02]  /*4c40*/  SEL R29, R29, R26, P4 ;  /* 0x0000001a1d1d7207 */ /* 0x000fe40002000000 */
[----:B------:R-:W-:Y:S01]  /*4c50*/  ISETP.GE.U32.AND P0, PT, R20, R38, PT ;  /* 0x000000261400720c */ /* 0x000fe20003f06070 */
[----:B------:R-:W-:Y:S01]  /*4c60*/  IMAD.X R20, RZ, RZ, R25, P1 ;  /* 0x000000ffff147224 */ /* 0x000fe200008e0619 */
[----:B------:R-:W-:Y:S01]  /*4c70*/  SEL R19, R19, R18, P4 ;  /* 0x0000001213137207 */ /* 0x000fe20002000000 */
[----:B------:R-:W-:Y:S01]  /*4c80*/  IMAD.MOV.U32 R38, RZ, RZ, R22 ;  /* 0x000000ffff267224 */ /* 0x000fe200078e0016 */
[----:B------:R-:W-:Y:S02]  /*4c90*/  IADD3 R18, P1, R29, 0x1, RZ ;  /* 0x000000011d127810 */ /* 0x000fe40007f3e0ff */
[----:B------:R-:W-:-:S02]  /*4ca0*/  SEL R20, R20, R25, P4 ;  /* 0x0000001914147207 */ /* 0x000fc40002000000 */
        /* <DEDUP_REMOVED lines=15> */
[----:B------:R-:W-:Y:S06]  /*4da0*/  RET.REL.NODEC R38 `(_ZN5flash32flash_fwd_splitkv_combine_kernelI23Flash_fwd_kernel_traitsILi192ELi64ELi64ELi4ELb0ELb0EN7cutlass6half_tE19Flash_kernel_traitsILi192ELi64ELi64ELi4ES3_EELi8ELi4ELb0EEEvNS_16Flash_fwd_paramsE) ;  /* 0xffffffb026947950 */ /* 0x000fec0003c3ffff */
.L_x_189:
        /* <DEDUP_REMOVED lines=13> */
.L_x_7422:


//--------------------- .text._ZN5flash32flash_fwd_splitkv_combine_kernelI23Flash_fwd_kernel_traitsILi192ELi64ELi64ELi4ELb0ELb0EN7cutlass6half_tE19Flash_kernel_traitsILi192ELi64ELi64ELi4ES3_EELi8ELi3ELb0EEEvNS_16Flash_fwd_paramsE --------------------------
	.section	.text._ZN5flash32flash_fwd_splitkv_combine_kernelI23Flash_fwd_kernel_traitsILi192ELi64ELi64ELi4ELb0ELb0EN7cutlass6half_tE19Flash_kernel_traitsILi192ELi64ELi64ELi4ES3_EELi8ELi3ELb0EEEvNS_16Flash_fwd_paramsE,"ax",@progbits
	.align	128
        .global         _ZN5flash32flash_fwd_splitkv_combine_kernelI23Flash_fwd_kernel_traitsILi192ELi64ELi64ELi4ELb0ELb0EN7cutlass6half_tE19Flash_kernel_traitsILi192ELi64ELi64ELi4ES3_EELi8ELi3ELb0EEEvNS_16Flash_fwd_paramsE
        .type           _ZN5flash32flash_fwd_splitkv_combine_kernelI23Flash_fwd_kernel_traitsILi192ELi64ELi64ELi4ELb0ELb0EN7cutlass6half_tE19Flash_kernel_traitsILi192ELi64ELi64ELi4ES3_EELi8ELi3ELb0EEEvNS_16Flash_fwd_paramsE,@function
        .size           _ZN5flash32flash_fwd_splitkv_combine_kernelI23Flash_fwd_kernel_traitsILi192ELi64ELi64ELi4ELb0ELb0EN7cutlass6half_tE19Flash_kernel_traitsILi192ELi64ELi64ELi4ES3_EELi8ELi3ELb0EEEvNS_16Flash_fwd_paramsE,(.L_x_7423 - _ZN5flash32flash_fwd_splitkv_combine_kernelI23Flash_fwd_kernel_traitsILi192ELi64ELi64ELi4ELb0ELb0EN7cutlass6half_tE19Flash_kernel_traitsILi192ELi64ELi64ELi4ES3_EELi8ELi3ELb0EEEvNS_16Flash_fwd_paramsE)
        .other          _ZN5flash32flash_fwd_splitkv_combine_kernelI23Flash_fwd_kernel_traitsILi192ELi64ELi64ELi4ELb0ELb0EN7cutlass6half_tE19Flash_kernel_traitsILi192ELi64ELi64ELi4ES3_EELi8ELi3ELb0EEEvNS_16Flash_fwd_paramsE,@"STO_CUDA_ENTRY STV_DEFAULT"
_ZN5flash32flash_fwd_splitkv_combine_kernelI23Flash_fwd_kernel_traitsILi192ELi64ELi64ELi4ELb0ELb0EN7cutlass6half_tE19Flash_kernel_traitsILi192ELi64ELi64ELi4ES3_EELi8ELi3ELb0EEEvNS_16Flash_fwd_paramsE:
.text._ZN5flash32flash_fwd_splitkv_combine_kernelI23Flash_fwd_kernel_traitsILi192ELi64ELi64ELi4ELb0ELb0EN7cutlass6half_tE19Flash_kernel_traitsILi192ELi64ELi64ELi4ES3_EELi8ELi3ELb0EEEvNS_16Flash_fwd_paramsE:
        /* <DEDUP_REMOVED lines=23> */
[----:B------:R-:W-:Y:S05]  /*0170*/  CALL.REL.NOINC `($__internal_4_$__cuda_sm20_div_s64) ;  /* 0x0000004400807944 */ /* 0x000fea0003c00000 */
[----:B------:R-:W-:Y:S02]  /*0180*/  MOV R18, R0 ;  /* 0x0000000000127202 */ /* 0x000fe40000000f00 */
[----:B------:R-:W-:Y:S01]  /*0190*/  MOV R19, R21 ;  /* 0x0000001500137202 */ /* 0x000fe20000000f00 */
[----:B------:R-:W-:Y:S06]  /*01a0*/  BRA `(.L_x_191) ;  /* 0x00000000004c7947 */ /* 0x000fec0003800000 */
.L_x_190:
        /* <DEDUP_REMOVED lines=19> */
.L_x_191:
        /* <DEDUP_REMOVED lines=9> */
[----:B------:R-:W-:Y:S02]  /*0370*/  MOV R24, R18 ;  /* 0x0000001200187202 */ /* 0x000fe40000000f00 */
[----:B------:R-:W-:Y:S02]  /*0380*/  MOV R20, 0x3a0 ;  /* 0x000003a000147802 */ /* 0x000fe40000000f00 */
[----:B------:R-:W-:Y:S05]  /*0390*/  CALL.REL.NOINC `($__internal_4_$__cuda_sm20_div_s64) ;  /* 0x0000004000f87944 */ /* 0x000fea0003c00000 */
[----:B------:R-:W-:Y:S02]  /*03a0*/  MOV R10, R0 ;  /* 0x00000000000a7202 */ /* 0x000fe40000000f00 */
[----:B------:R-:W-:Y:S01]  /*03b0*/  MOV R11, R21 ;  /* 0x00000015000b7202 */ /* 0x000fe20000000f00 */
[----:B------:R-:W-:Y:S05]  /*03c0*/  BRA `(.L_x_194) ;  /* 0x00000000004c7947 */ /* 0x000fea0003800000 */
.L_x_193:
        /* <DEDUP_REMOVED lines=19> */
.L_x_194:
[----:B------:R-:W-:Y:S05]  /*0500*/  BSYNC B0 ;  /* 0x0000000000007941 */ /* 0x000fea0003800000 */
.L_x_192:
[----:B------:R-:W0:Y:S01]  /*0510*/  LDC R2, c[0x0][0x2c4] ;  /* 0x0000b100ff027b82 */ /* 0x000e220000000800 */
[----:B------:R-:W-:Y:S01]  /*0520*/  IMAD.MOV.U32 R12, RZ, RZ, RZ ;  /* 0x000000ffff0c7224 */ /* 0x000fe200078e00ff */
[----:B------:R-:W-:Y:S01]  /*0530*/  BSSY B0, `(.L_x_195) ;  /* 0x000003d000007945 */ /* 0x000fe20003800000 */
[----:B0-----:R-:W-:Y:S01]  /*0540*/  IABS R7, R2 ;  /* 0x0000000200077213 */ /* 0x001fe20000000000 */
[----:B------:R-:W-:-:S03]  /*0550*/  VIADD R9, R2, 0xffffffff ;  /* 0xffffffff02097836 */ /* 0x000fc60000000000 */
        /* <DEDUP_REMOVED lines=26> */
[----:B------:R-:W-:Y:S02]  /*0700*/  SEL R17, R6, R17, P0 ;  /* 0x0000001106117207 */ /* 0x000fe40000000000 */
        /* <DEDUP_REMOVED lines=10> */
[----:B------:R-:W-:Y:S01]  /*07b0*/  MOV R20, R0 ;  /* 0x0000000000147202 */ /* 0x000fe20000000f00 */
[----:B------:R-:W-:Y:S05]  /*07c0*/  BRA `(.L_x_197) ;  /* 0x00000000004c7947 */ /* 0x000fea0003800000 */
.L_x_196:
        /* <DEDUP_REMOVED lines=19> */
.L_x_197:
[----:B------:R-:W-:Y:S05]  /*0900*/  BSYNC B0 ;  /* 0x0000000000007941 */ /* 0x000fea0003800000 */
.L_x_195:
        /* <DEDUP_REMOVED lines=17> */
[----:B------:R-:W-:-:S04]  /*0a20*/  IMAD.MOV.U32 R2, RZ, RZ, R0 ;  /* 0x000000ffff027224 */ /* 0x000fc800078e0000 */
[----:B------:R-:W-:-:S04]  /*0a30*/  IMAD.HI.U32 R0, R13, R2, RZ ;  /* 0x000000020d007227 */ /* 0x000fc800078e00ff */
[----:B------:R-:W-:-:S04]  /*0a40*/  IMAD.MOV R7, RZ, RZ, -R0 ;  /* 0x000000ffff077224 */ /* 0x000fc800078e0a00 */
[----:B------:R-:W-:Y:S01]  /*0a50*/  IMAD R7, R6, R7, R2 ;  /* 0x0000000706077224 */ /* 0x000fe200078e0202 */
[----:B------:R-:W-:-:S04]  /*0a60*/  SHF.R.S32.HI R2, RZ, 0x1f, R5 ;  /* 0x0000001fff027819 */ /* 0x000fc80000011405 */
        /* <DEDUP_REMOVED lines=26> */
[----:B------:R-:W-:Y:S01]  /*0c10*/  IMAD R15, R13, R0, R2 ;  /* 0x000000000d0f7224 */ /* 0x000fe200078e0202 */
[----:B------:R-:W-:-:S04]  /*0c20*/  LOP3.LUT R0, R7, R12, RZ, 0x3c, !PT ;  /* 0x0000000c07007212 */ /* 0x000fc800078e3cff */
[----:B------:R-:W-:Y:S02]  /*0c30*/  ISETP.GT.U32.AND P1, PT, R12, R15, PT ;  /* 0x0000000f0c00720c */ /* 0x000fe40003f24070 */
[----:B------:R-:W-:-:S11]  /*0c40*/  ISETP.GE.AND P0, PT, R0, RZ, PT ;  /* 0x000000ff0000720c */ /* 0x000fd60003f06270 */
[-C--:B------:R-:W-:Y:S01]  /*0c50*/  @!P1 IADD3 R15, R15, -R12.reuse, RZ ;  /* 0x8000000c0f0f9210 */ /* 0x080fe20007ffe0ff */
        /* <DEDUP_REMOVED lines=22> */
[----:B------:R-:W-:Y:S05]  /*0dc0*/  BRA `(.L_x_200) ;  /* 0x00000000004c7947 */ /* 0x000fea0003800000 */
.L_x_199:
        /* <DEDUP_REMOVED lines=19> */
.L_x_200:
[----:B------:R-:W-:Y:S05]  /*0f00*/  BSYNC B0 ;  /* 0x0000000000007941 */ /* 0x000fea0003800000 */
.L_x_198:
        /* <DEDUP_REMOVED lines=43> */
.L_x_202:
[----:B------:R-:W0:Y:S01]  /*11c0*/  I2F.U32.RP R6, R14 ;  /* 0x0000000e00067306 */ /* 0x000e220000209000 */
[----:B------:R-:W-:Y:S01]  /*11d0*/  HFMA2.MMA R20, -RZ, RZ, 0, 0 ;  /* 0x00000000ff147435 */ /* 0x000fe200000001ff */
[----:B------:R-:W-:-:S06]  /*11e0*/  ISETP.NE.U32.AND P0, PT, R14, RZ, PT ;  /* 0x000000ff0e00720c */ /* 0x000fcc0003f05070 */
[----:B0-----:R-:W0:Y:S02]  /*11f0*/  MUFU.RCP R2, R6 ;  /* 0x0000000600027308 */ /* 0x001e240000001000 */
[----:B0-----:R-:W-:-:S06]  /*1200*/  VIADD R2, R2, 0xffffffe ;  /* 0x0ffffffe02027836 */ /* 0x001fcc0000000000 */
[----:B------:R-:W0:Y:S02]  /*1210*/  F2I.FTZ.U32.TRUNC.NTZ R21, R2 ;  /* 0x0000000200157305 */ /* 0x000e24000021f000 */
[----:B0-----:R-:W-:-:S04]  /*1220*/  IMAD.MOV R0, RZ, RZ, -R21 ;  /* 0x000000ffff007224 */ /* 0x001fc800078e0a15 */
[----:B------:R-:W-:-:S04]  /*1230*/  IMAD R0, R0, R14, RZ ;  /* 0x0000000e00007224 */ /* 0x000fc800078e02ff */
        /* <DEDUP_REMOVED lines=11> */
.L_x_203:
[----:B------:R-:W-:Y:S05]  /*12f0*/  BSYNC B0 ;  /* 0x0000000000007941 */ /* 0x000fea0003800000 */
.L_x_201:
[----:B------:R-:W0:Y:S01]  /*1300*/  LDC R10, c[0x0][0x2c4] ;  /* 0x0000b100ff0a7b82 */ /* 0x000e220000000800 */
[----:B------:R-:W1:Y:S01]  /*1310*/  S2R R29, SR_CgaCtaId ;  /* 0x00000000001d7919 */ /* 0x000e620000008800 */
[----:B------:R-:W-:Y:S01]  /*1320*/  ISETP.GT.AND P3, PT, R5, RZ, PT ;  /* 0x000000ff0500720c */ /* 0x000fe20003f64270 */
[----:B------:R-:W-:Y:S01]  /*1330*/  ULDC UR4, c[0x0][0x3c4] ;  /* 0x0000f10000047ab9 */ /* 0x000fe20000000800 */
[----:B------:R-:W-:Y:S01]  /*1340*/  ULDC.64 UR8, c[0x0][0x208] ;  /* 0x0000820000087ab9 */ /* 0x000fe20000000a00 */
[----:B------:R-:W-:Y:S01]  /*1350*/  BSSY B0, `(.L_x_204) ;  /* 0x0000042000007945 */ /* 0x000fe20003800000 */
[----:B------:R-:W-:Y:S01]  /*1360*/  IMAD.MOV.U32 R27, RZ, RZ, -0x800000 ;  /* 0xff800000ff1b7424 */ /* 0x000fe200078e00ff */
[----:B0-----:R-:W-:-:S04]  /*1370*/  IABS R0, R10 ;  /* 0x0000000a00007213 */ /* 0x001fc80000000000 */
[----:B------:R-:W0:Y:S08]  /*1380*/  I2F.RP R11, R0 ;  /* 0x00000000000b7306 */ /* 0x000e300000209400 */
[----:B0-----:R-:W0:Y:S02]  /*1390*/  MUFU.RCP R24, R11 ;  /* 0x0000000b00187308 */ /* 0x001e240000001000 */
[----:B0-----:R-:W-:Y:S01]  /*13a0*/  VIADD R24, R24, 0xffffffe ;  /* 0x0ffffffe18187836 */ /* 0x001fe20000000000 */
[----:B------:R-:W0:Y:S05]  /*13b0*/  S2R R11, SR_TID.X ;  /* 0x00000000000b7919 */ /* 0x000e2a0000002100 */
[----:B------:R-:W2:Y:S02]  /*13c0*/  F2I.FTZ.U32.TRUNC.NTZ R25, R24 ;  /* 0x0000001800197305 */ /* 0x000ea4000021f000 */
[----:B--2---:R-:W-:-:S02]  /*13d0*/  IMAD.MOV R2, RZ, RZ, -R25 ;  /* 0x000000ffff027224 */ /* 0x004fc400078e0a19 */
[----:B------:R-:W-:Y:S02]  /*13e0*/  IMAD.MOV.U32 R24, RZ, RZ, RZ ;  /* 0x000000ffff187224 */ /* 0x000fe400078e00ff */
[----:B------:R-:W-:Y:S01]  /*13f0*/  IMAD R6, R2, R0, RZ ;  /* 0x0000000002067224 */ /* 0x000fe200078e02ff */
[----:B------:R-:W-:Y:S02]  /*1400*/  IABS R2, R9 ;  /* 0x0000000900027213 */ /* 0x000fe40000000000 */
[----:B------:R-:W-:Y:S01]  /*1410*/  LOP3.LUT R9, R9, R10, RZ, 0x3c, !PT ;  /* 0x0000000a09097212 */ /* 0x000fe200078e3cff */
[----:B------:R-:W-:-:S03]  /*1420*/  IMAD.HI.U32 R6, R25, R6, R24 ;  /* 0x0000000619067227 */ /* 0x000fc600078e0018 */
[----:B------:R-:W-:Y:S01]  /*1430*/  ISETP.GE.AND P1, PT, R9, RZ, PT ;  /* 0x000000ff0900720c */ /* 0x000fe20003f26270 */
[----:B------:R-:W-:Y:S02]  /*1440*/  IMAD.MOV.U32 R19, RZ, RZ, R2 ;  /* 0x000000ffff137224 */ /* 0x000fe400078e0002 */
[----:B------:R-:W-:Y:S02]  /*1450*/  IMAD.MOV.U32 R25, RZ, RZ, -0x800000 ;  /* 0xff800000ff197424 */ /* 0x000fe400078e00ff */
[----:B------:R-:W-:-:S04]  /*1460*/  IMAD.HI.U32 R2, R6, R19, RZ ;  /* 0x0000001306027227 */ /* 0x000fc800078e00ff */
[----:B------:R-:W-:-:S04]  /*1470*/  IMAD.MOV R6, RZ, RZ, -R2 ;  /* 0x000000ffff067224 */ /* 0x000fc800078e0a02 */
[----:B------:R-:W-:Y:S01]  /*1480*/  IMAD R19, R0, R6, R19 ;  /* 0x0000000600137224 */ /* 0x000fe200078e0213 */
[----:B------:R-:W-:-:S04]  /*1490*/  SHF.R.S32.HI R6, RZ, 0x1f, R5 ;  /* 0x0000001fff067819 */ /* 0x000fc80000011405 */
[----:B------:R-:W-:-:S13]  /*14a0*/  ISETP.GT.U32.AND P0, PT, R0, R19, PT ;  /* 0x000000130000720c */ /* 0x000fda0003f04070 */
[-C--:B------:R-:W-:Y:S01]  /*14b0*/  @!P0 IADD3 R19, R19, -R0.reuse, RZ ;  /* 0x8000000013138210 */ /* 0x080fe20007ffe0ff */
[----:B------:R-:W-:Y:S01]  /*14c0*/  @!P0 VIADD R2, R2, 0x1 ;  /* 0x0000000102028836 */ /* 0x000fe20000000000 */
[----:B------:R-:W-:Y:S02]  /*14d0*/  ISETP.NE.AND P0, PT, R10, RZ, PT ;  /* 0x000000ff0a00720c */ /* 0x000fe40003f05270 */
[----:B------:R-:W-:Y:S02]  /*14e0*/  ISETP.GE.U32.AND P2, PT, R19, R0, PT ;  /* 0x000000001300720c */ /* 0x000fe40003f46070 */
[----:B------:R-:W-:Y:S01]  /*14f0*/  LEA.HI.SX32 R0, R5, 0x1, 0x1 ;  /* 0x0000000105007811 */ /* 0x000fe200078f0aff */
[----:B------:R-:W-:Y:S01]  /*1500*/  @!P3 IMAD.MOV R0, RZ, RZ, R6 ;  /* 0x000000ffff00b224 */ /* 0x000fe200078e0206 */
[----:B------:R-:W-:-:S04]  /*1510*/  MOV R6, 0x400 ;  /* 0x0000040000067802 */ /* 0x000fc80000000f00 */
[----:B-1----:R-:W-:-:S05]  /*1520*/  LEA R29, R29, R6, 0x18 ;  /* 0x000000061d1d7211 */ /* 0x002fca00078ec0ff */
[----:B------:R-:W-:-:S04]  /*1530*/  @P2 VIADD R2, R2, 0x1 ;  /* 0x0000000102022836 */ /* 0x000fc80000000000 */
[----:B------:R-:W-:Y:S01]  /*1540*/  IMAD.MOV.U32 R5, RZ, RZ, R2 ;  /* 0x000000ffff057224 */ /* 0x000fe200078e0002 */
[----:B0-----:R-:W-:-:S04]  /*1550*/  SHF.R.S32.HI R2, RZ, 0x1f, R11 ;  /* 0x0000001fff027819 */ /* 0x001fc8000001140b */
[----:B------:R-:W-:Y:S02]  /*1560*/  LEA.HI R2, R2, R11, RZ, 0x3 ;  /* 0x0000000b02027211 */ /* 0x000fe400078f18ff */
[----:B------:R-:W-:Y:S02]  /*1570*/  @!P1 IADD3 R5, -R5, RZ, RZ ;  /* 0x000000ff05059210 */ /* 0x000fe40007ffe1ff */
[----:B------:R-:W-:Y:S02]  /*1580*/  LOP3.LUT R12, R2, 0xfffffff8, RZ, 0xc0, !PT ;  /* 0xfffffff8020c7812 */ /* 0x000fe400078ec0ff */
[----:B------:R-:W-:Y:S02]  /*1590*/  SHF.R.S32.HI R2, RZ, 0x3, R2 ;  /* 0x00000003ff027819 */ /* 0x000fe40000011402 */
[C---:B------:R-:W-:Y:S01]  /*15a0*/  ISETP.GT.AND P1, PT, R11.reuse, 0x3f, PT ;  /* 0x0000003f0b00780c */ /* 0x040fe20003f24270 */
[----:B------:R-:W-:Y:S01]  /*15b0*/  IMAD.IADD R12, R11, 0x1, -R12 ;  /* 0x000000010b0c7824 */ /* 0x000fe200078e0a0c */
[----:B------:R-:W-:-:S02]  /*15c0*/  @!P0 LOP3.LUT R5, RZ, R10, RZ, 0x33, !PT ;  /* 0x0000000aff058212 */ /* 0x000fc400078e33ff */
[----:B------:R-:W-:-:S03]  /*15d0*/  ISETP.GE.AND P0, PT, R2, UR4, PT ;  /* 0x0000000402007c0c */ /* 0x000fc6000bf06270 */
[----:B------:R-:W-:-:S05]  /*15e0*/  IMAD R5, R0, R5, RZ ;  /* 0x0000000500057224 */ /* 0x000fca00078e02ff */
[----:B------:R-:W-:Y:S01]  /*15f0*/  IABS R30, R5 ;  /* 0x00000005001e7213 */ /* 0x000fe20000000000 */
[--C-:B------:R-:W-:Y:S02]  /*1600*/  @!P1 IMAD R9, R2, 0x24, R29.reuse ;  /* 0x0000002402099824 */ /* 0x100fe400078e021d */
[----:B------:R-:W-:Y:S02]  /*1610*/  IMAD R29, R12, 0x24, R29 ;  /* 0x000000240c1d7824 */ /* 0x000fe400078e021d */
[----:B------:R-:W-:Y:S01]  /*1620*/  VIADD R19, R30, UR5 ;  /* 0x000000051e137c36 */ /* 0x000fe20008000000 */
[----:B------:R-:W-:Y:S01]  /*1630*/  @!P1 LEA R6, R12, R9, 0x2 ;  /* 0x000000090c069211 */ /* 0x000fe200078e10ff */
[----:B------:R-:W-:Y:S01]  /*1640*/  IMAD R29, R2, 0x4, R29 ;  /* 0x00000004021d7824 */ /* 0x000fe200078e021d */
        /* <DEDUP_REMOVED lines=16> */
[----:B------:R-:W-:-:S06]  /*1750*/  LEA.HI.X R25, R34, UR5, R0, 0x2, P0 ;  /* 0x0000000522197c11 */ /* 0x000fcc00080f1400 */
[----:B------:R0:W5:Y:S03]  /*1760*/  LDG.E R25, desc[UR8][R24.64] ;  /* 0x0000000818197981 */ /* 0x000166000c1e1900 */
.L_x_205:
[----:B------:R-:W-:Y:S05]  /*1770*/  BSYNC B0 ;  /* 0x0000000000007941 */ /* 0x000fea0003800000 */
.L_x_204:
[----:B-----5:R1:W-:Y:S01]  /*1780*/  @!P1 STS [R6], R25 ;  /* 0x0000001906009388 */ /* 0x0203e20000000800 */
[----:B------:R-:W2:Y:S01]  /*1790*/  I2F.RP R12, R30 ;  /* 0x0000001e000c7306 */ /* 0x000ea20000209400 */
[----:B------:R-:W-:Y:S01]  /*17a0*/  BAR.SYNC.DEFER_BLOCKING 0x0 ;  /* 0x0000000000007b1d */ /* 0x000fe20000010000 */
[----:B------:R-:W-:Y:S02]  /*17b0*/  ISETP.GT.AND P5, PT, R4, RZ, PT ;  /* 0x000000ff0400720c */ /* 0x000fe40003fa4270 */
[----:B------:R-:W-:-:S03]  /*17c0*/  ISETP.NE.AND P6, PT, R5, RZ, PT ;  /* 0x000000ff0500720c */ /* 0x000fc60003fc5270 */
[----:B------:R-:W-:Y:S01]  /*17d0*/  BSSY B1, `(.L_x_206) ;  /* 0x0000230000017945 */ /* 0x000fe20003800000 */
[----:B--2---:R-:W2:Y:S01]  /*17e0*/  MUFU.RCP R12, R12 ;  /* 0x0000000c000c7308 */ /* 0x004ea20000001000 */
[----:B-1----:R-:W-:Y:S01]  /*17f0*/  IABS R25, R5 ;  /* 0x0000000500197213 */ /* 0x002fe20000000000 */
[----:B------:R-:W1:Y:S04]  /*1800*/  @!P1 LDS R27, [R29] ;  /* 0x000000001d1b9984 */ /* 0x000e680000000800 */
[----:B------:R-:W-:Y:S02]  /*1810*/  IMAD.MOV R25, RZ, RZ, -R25 ;  /* 0x000000ffff197224 */ /* 0x000fe400078e0a19 */
[----:B--2---:R-:W-:-:S04]  /*1820*/  VIADD R36, R12, 0xffffffe ;  /* 0x0ffffffe0c247836 */ /* 0x004fc80000000000 */
[----:B------:R-:W2:Y:S02]  /*1830*/  F2I.FTZ.U32.TRUNC.NTZ R37, R36 ;  /* 0x0000002400257305 */ /* 0x000ea4000021f000 */
[----:B--2---:R-:W-:Y:S02]  /*1840*/  IMAD.MOV R12, RZ, RZ, -R37 ;  /* 0x000000ffff0c7224 */ /* 0x004fe400078e0a25 */
[----:B------:R-:W-:Y:S02]  /*1850*/  IMAD.MOV.U32 R36, RZ, RZ, RZ ;  /* 0x000000ffff247224 */ /* 0x000fe400078e00ff */
[----:B------:R-:W-:-:S04]  /*1860*/  IMAD R12, R12, R30, RZ ;  /* 0x0000001e0c0c7224 */ /* 0x000fc800078e02ff */
[----:B------:R-:W-:Y:S01]  /*1870*/  IMAD.HI.U32 R35, R37, R12, R36 ;  /* 0x0000000c25237227 */ /* 0x000fe200078e0024 */
[----:B-1----:R-:W1:Y:S02]  /*1880*/  SHFL.BFLY PT, R0, R27, 0x4, 0x1f ;  /* 0x0c801f001b007f89 */ /* 0x002e6400000e0000 */
[----:B-1----:R-:W-:Y:S02]  /*1890*/  FMNMX.FTZ R31, R0, R27, !PT ;  /* 0x0000001b001f7209 */ /* 0x002fe40007810000 */
[----:B------:R-:W0:Y:S03]  /*18a0*/  LDC R0, c[0x0][0x270] ;  /* 0x00009c00ff007b82 */ /* 0x000e260000000800 */
[----:B------:R-:W1:Y:S01]  /*18b0*/  SHFL.BFLY PT, R26, R31, 0x2, 0x1f ;  /* 0x0c401f001f1a7f89 */ /* 0x000e6200000e0000 */
[-C--:B0-----:R-:W-:Y:S02]  /*18c0*/  IABS R24, R0.reuse ;  /* 0x0000000000187213 */ /* 0x081fe40000000000 */
[----:B------:R-:W-:-:S02]  /*18d0*/  IABS R12, R0 ;  /* 0x00000000000c7213 */ /* 0x000fc40000000000 */
[----:B-1----:R-:W-:Y:S01]  /*18e0*/  FMNMX.FTZ R26, R31, R26, !PT ;  /* 0x0000001a1f1a7209 */ /* 0x002fe20007810000 */
[----:B------:R-:W0:Y:S02]  /*18f0*/  I2F.U32.RP R22, R24 ;  /* 0x0000001800167306 */ /* 0x000e240000209000 */
[----:B------:R-:W-:Y:S02]  /*1900*/  IMAD.MOV R12, RZ, RZ, -R12 ;  /* 0x000000ffff0c7224 */ /* 0x000fe400078e0a0c */
[----:B------:R-:W1:Y:S04]  /*1910*/  SHFL.BFLY PT, R9, R26, 0x1, 0x1f ;  /* 0x0c201f001a097f89 */ /* 0x000e6800000e0000 */
[----:B0-----:R-:W0:Y:S01]  /*1920*/  MUFU.RCP R38, R22 ;  /* 0x0000001600267308 */ /* 0x001e220000001000 */
[----:B-1----:R-:W-:-:S02]  /*1930*/  FMNMX.FTZ R9, R26, R9, !PT ;  /* 0x000000091a097209 */ /* 0x002fc40007810000 */
[----:B------:R-:W-:Y:S02]  /*1940*/  IABS R26, R19 ;  /* 0x00000013001a7213 */ /* 0x000fe40000000000 */
[----:B------:R-:W-:Y:S01]  /*1950*/  FSETP.NEU.FTZ.AND P0, PT, R9, -INF , PT ;  /* 0xff8000000900780b */ /* 0x000fe20003f1d000 */
[----:B0-----:R-:W-:Y:S02]  /*1960*/  VIADD R38, R38, 0xffffffe ;  /* 0x0ffffffe26267836 */ /* 0x001fe40000000000 */
[----:B------:R-:W-:Y:S01]  /*1970*/  IMAD.HI.U32 R35, R35, R26, RZ ;  /* 0x0000001a23237227 */ /* 0x000fe200078e00ff */
[----:B------:R-:W-:Y:S01]  /*1980*/  FSEL R6, R9, RZ, P0 ;  /* 0x000000ff09067208 */ /* 0x000fe20000000000 */
[----:B------:R-:W0:Y:S02]  /*1990*/  F2I.FTZ.U32.TRUNC.NTZ R39, R38 ;  /* 0x0000002600277305 */ /* 0x000e24000021f000 */
[----:B------:R-:W-:Y:S02]  /*19a0*/  IMAD R25, R35, R25, R26 ;  /* 0x0000001923197224 */ /* 0x000fe400078e021a */
[----:B------:R-:W-:-:S03]  /*19b0*/  FADD.FTZ R9, -R6, R27 ;  /* 0x0000001b06097221 */ /* 0x000fc60000010100 */
[----:B------:R-:W-:Y:S01]  /*19c0*/  ISETP.GT.U32.AND P4, PT, R30, R25, PT ;  /* 0x000000191e00720c */ /* 0x000fe20003f84070 */
[----:B------:R-:W-:-:S06]  /*19d0*/  FMUL.FTZ R9, R9, 1.4426950216293334961 ;  /* 0x3fb8aa3b09097820 */ /* 0x000fcc0000410000 */
[----:B------:R-:W1:Y:S01]  /*19e0*/  MUFU.EX2 R9, R9 ;  /* 0x0000000900097308 */ /* 0x000e620000000800 */
[--C-:B0-----:R-:W-:Y:S02]  /*19f0*/  IMAD.MOV R37, RZ, RZ, -R39.reuse ;  /* 0x000000ffff257224 */ /* 0x101fe400078e0a27 */
[----:B------:R-:W-:Y:S02]  /*1a00*/  IMAD.MOV.U32 R38, RZ, RZ, RZ ;  /* 0x000000ffff267224 */ /* 0x000fe400078e00ff */
[----:B------:R-:W-:Y:S02]  /*1a10*/  IMAD R22, R37, R24, RZ ;  /* 0x0000001825167224 */ /* 0x000fe400078e02ff */
[----:B------:R-:W-:Y:S02]  /*1a20*/  @!P4 IMAD.IADD R25, R25, 0x1, -R30 ;  /* 0x000000011919c824 */ /* 0x000fe400078e0a1e */
[----:B------:R-:W-:-:S03]  /*1a30*/  IMAD.HI.U32 R39, R39, R22, R38 ;  /* 0x0000001627277227 */ /* 0x000fc600078e0026 */
[----:B------:R-:W-:Y:S01]  /*1a40*/  ISETP.GE.U32.AND P0, PT, R25, R30, PT ;  /* 0x0000001e1900720c */ /* 0x000fe20003f06070 */
[----:B------:R-:W-:Y:S01]  /*1a50*/  @!P4 VIADD R35, R35, 0x1 ;  /* 0x000000012323c836 */ /* 0x000fe20000000000 */
[----:B-1----:R-:W0:Y:S11]  /*1a60*/  SHFL.BFLY PT, R34, R9, 0x4, 0x1f ;  /* 0x0c801f0009227f89 */ /* 0x002e3600000e0000 */
[----:B------:R-:W-:-:S02]  /*1a70*/  @P0 VIADD R35, R35, 0x1 ;  /* 0x0000000123230836 */ /* 0x000fc40000000000 */
[----:B0-----:R-:W-:Y:S01]  /*1a80*/  FADD.FTZ R34, R9, R34 ;  /* 0x0000002209227221 */ /* 0x001fe20000010000 */
[----:B------:R-:W-:Y:S02]  /*1a90*/  IABS R9, R7 ;  /* 0x0000000700097213 */ /* 0x000fe40000000000 */
[----:B------:R-:W-:Y:S02]  /*1aa0*/  LOP3.LUT R7, R7, R0, RZ, 0x3c, !PT ;  /* 0x0000000007077212 */ /* 0x000fe400078e3cff */
[----:B------:R-:W0:Y:S01]  /*1ab0*/  SHFL.BFLY PT, R31, R34, 0x2, 0x1f ;  /* 0x0c401f00221f7f89 */ /* 0x000e2200000e0000 */
[----:B------:R-:W-:Y:S01]  /*1ac0*/  IMAD.HI.U32 R22, R39, R9, RZ ;  /* 0x0000000927167227 */ /* 0x000fe200078e00ff */
[----:B------:R-:W-:Y:S02]  /*1ad0*/  ISETP.GE.AND P0, PT, R7, RZ, PT ;  /* 0x000000ff0700720c */ /* 0x000fe40003f06270 */
[----:B------:R-:W-:Y:S01]  /*1ae0*/  LEA.HI.SX32 R7, R4, 0x1, 0x1 ;  /* 0x0000000104077811 */ /* 0x000fe200078f0aff */
[----:B------:R-:W-:-:S04]  /*1af0*/  IMAD.HI.U32 R39, R39, R26, RZ ;  /* 0x0000001a27277227 */ /* 0x000fc800078e00ff */
[-C--:B------:R-:W-:Y:S02]  /*1b00*/  IMAD R9, R22, R12.reuse, R9 ;  /* 0x0000000c16097224 */ /* 0x080fe400078e0209 */
[----:B------:R-:W-:Y:S01]  /*1b10*/  IMAD R25, R39, R12, R26 ;  /* 0x0000000c27197224 */ /* 0x000fe200078e021a */
[C---:B------:R-:W-:Y:S02]  /*1b20*/  LOP3.LUT R12, R19.reuse, R30, RZ, 0x3c, !PT ;  /* 0x0000001e130c7212 */ /* 0x040fe400078e3cff */
[C---:B------:R-:W-:Y:S02]  /*1b30*/  ISETP.GT.U32.AND P1, PT, R24.reuse, R9, PT ;  /* 0x000000091800720c */ /* 0x040fe40003f24070 */
[----:B------:R-:W-:Y:S02]  /*1b40*/  ISETP.GT.U32.AND P2, PT, R24, R25, PT ;  /* 0x000000191800720c */ /* 0x000fe40003f44070 */
[----:B------:R-:W-:Y:S02]  /*1b50*/  ISETP.GE.AND P3, PT, R12, RZ, PT ;  /* 0x000000ff0c00720c */ /* 0x000fe40003f66270 */
[----:B------:R-:W1:Y:S01]  /*1b60*/  LDC.U8 R12, c[0x0][0x3d9] ;  /* 0x0000f640ff0c7b82 */ /* 0x000e620000000000 */
[----:B------:R-:W-:Y:S01]  /*1b70*/  LOP3.LUT R19, R19, R0, RZ, 0x3c, !PT ;  /* 0x0000000013137212 */ /* 0x000fe200078e3cff */
[----:B0-----:R-:W-:-:S05]  /*1b80*/  FADD.FTZ R31, R34, R31 ;  /* 0x0000001f221f7221 */ /* 0x001fca0000010000 */
[--C-:B------:R-:W-:Y:S01]  /*1b90*/  @!P1 IMAD.IADD R9, R9, 0x1, -R24.reuse ;  /* 0x0000000109099824 */ /* 0x100fe200078e0a18 */
[----:B------:R-:W0:Y:S01]  /*1ba0*/  SHFL.BFLY PT, R26, R31, 0x1, 0x1f ;  /* 0x0c201f001f1a7f89 */ /* 0x000e2200000e0000 */
[----:B------:R-:W-:-:S03]  /*1bb0*/  @!P2 IMAD.IADD R25, R25, 0x1, -R24 ;  /* 0x000000011919a824 */ /* 0x000fc600078e0a18 */
[-C--:B------:R-:W-:Y:S01]  /*1bc0*/  ISETP.GE.U32.AND P4, PT, R9, R24.reuse, PT ;  /* 0x000000180900720c */ /* 0x080fe20003f86070 */
[----:B------:R-:W-:Y:S01]  /*1bd0*/  @!P3 IMAD.MOV R35, RZ, RZ, -R35 ;  /* 0x000000ffff23b224 */ /* 0x000fe200078e0a23 */
[----:B------:R-:W-:Y:S01]  /*1be0*/  SHF.R.S32.HI R9, RZ, 0x1f, R4 ;  /* 0x0000001fff097819 */ /* 0x000fe20000011404 */
[----:B------:R-:W-:Y:S01]  /*1bf0*/  @!P1 VIADD R22, R22, 0x1 ;  /* 0x0000000116169836 */ /* 0x000fe20000000000 */
[----:B------:R-:W-:Y:S01]  /*1c00*/  ISETP.GE.U32.AND P3, PT, R25, R24, PT ;  /* 0x000000181900720c */ /* 0x000fe20003f66070 */
[----:B------:R-:W-:Y:S01]  /*1c10*/  @!P2 VIADD R39, R39, 0x1 ;  /* 0x000000012727a836 */ /* 0x000fe20000000000 */
[----:B------:R-:W-:Y:S01]  /*1c20*/  ISETP.NE.AND P2, PT, R0, RZ, PT ;  /* 0x000000ff0000720c */ /* 0x000fe20003f45270 */
[----:B------:R-:W-:Y:S01]  /*1c30*/  @!P5 IMAD.MOV R7, RZ, RZ, R9 ;  /* 0x000000ffff07d224 */ /* 0x000fe200078e0209 */
[----:B------:R-:W-:Y:S02]  /*1c40*/  ISETP.GE.AND P5, PT, R19, RZ, PT ;  /* 0x000000ff1300720c */ /* 0x000fe40003fa6270 */
[----:B------:R-:W-:-:S02]  /*1c50*/  @!P6 LOP3.LUT R35, RZ, R30, RZ, 0x33, !PT ;  /* 0x0000001eff23e212 */ /* 0x000fc400078e33ff */
[----:B------:R-:W-:Y:S01]  /*1c60*/  LEA.HI.SX32 R9, R5, 0x1, 0x1 ;  /* 0x0000000105097811 */ /* 0x000fe200078f0aff */
[----:B------:R-:W-:Y:S01]  /*1c70*/  @P4 VIADD R22, R22, 0x1 ;  /* 0x0000000116164836 */ /* 0x000fe20000000000 */
[----:B-1----:R-:W-:Y:S02]  /*1c80*/  ISETP.NE.AND P4, PT, R12, RZ, PT ;  /* 0x000000ff0c00720c */ /* 0x002fe40003f85270 */
[----:B------:R-:W-:Y:S01]  /*1c90*/  LOP3.LUT R12, RZ, R0, RZ, 0x33, !PT ;  /* 0x00000000ff0c7212 */ /* 0x000fe200078e33ff */
[----:B------:R-:W-:Y:S01]  /*1ca0*/  @!P0 IMAD.MOV R22, RZ, RZ, -R22 ;  /* 0x000000ffff168224 */ /* 0x000fe200078e0a16 */
[----:B------:R-:W-:Y:S01]  /*1cb0*/  LOP3.LUT P0, RZ, R11, 0x7, RZ, 0xc0, !PT ;  /* 0x000000070bff7812 */ /* 0x000fe2000780c0ff */
[----:B------:R-:W-:Y:S01]  /*1cc0*/  @P3 VIADD R39, R39, 0x1 ;  /* 0x0000000127273836 */ /* 0x000fe20000000000 */
[----:B------:R-:W-:Y:S01]  /*1cd0*/  ISETP.GT.AND P3, PT, R5, RZ, PT ;  /* 0x000000ff0500720c */ /* 0x000fe20003f64270 */
[----:B0-----:R-:W-:Y:S01]  /*1ce0*/  FADD.FTZ R26, R31, R26 ;  /* 0x0000001a1f1a7221 */ /* 0x001fe20000010000 */
[----:B------:R-:W-:Y:S01]  /*1cf0*/  ISETP.GT.OR P0, PT, R11, 0x3f, P0 ;  /* 0x0000003f0b00780c */ /* 0x000fe20000704670 */
[----:B------:R-:W-:Y:S01]  /*1d00*/  @!P5 IMAD.MOV R39, RZ, RZ, -R39 ;  /* 0x000000ffff27d224 */ /* 0x000fe200078e0a27 */
[----:B------:R-:W-:-:S02]  /*1d10*/  SEL R31, R12, R22, !P2 ;  /* 0x000000160c1f7207 */ /* 0x000fc40005000000 */
[----:B------:R-:W-:Y:S02]  /*1d20*/  FSETP.NE.FTZ.AND P1, PT, R26, RZ, PT ;  /* 0x000000ff1a00720b */ /* 0x000fe40003f35000 */
[----:B------:R-:W-:Y:S02]  /*1d30*/  SHF.R.S32.HI R22, RZ, 0x1f, R5 ;  /* 0x0000001fff167819 */ /* 0x000fe40000011405 */
[----:B------:R-:W-:Y:S02]  /*1d40*/  SEL R10, R10, 0x1, !P4 ;  /* 0x000000010a0a7807 */ /* 0x000fe40006000000 */
[----:B------:R-:W-:Y:S01]  /*1d50*/  SEL R39, R12, R39, !P2 ;  /* 0x000000270c277207 */ /* 0x000fe20005000000 */
[----:B------:R-:W-:Y:S01]  /*1d60*/  @!P3 IMAD.MOV R9, RZ, RZ, R22 ;  /* 0x000000ffff09b224 */ /* 0x000fe200078e0216 */
[----:B------:R-:W-:Y:S01]  /*1d70*/  ISETP.LT.U32.AND P5, PT, R20, R35, PT ;  /* 0x000000231400720c */ /* 0x000fe20003fa1070 */
[-C--:B------:R-:W-:Y:S01]  /*1d80*/  IMAD R22, R31, R10.reuse, RZ ;  /* 0x0000000a1f167224 */ /* 0x080fe200078e02ff */
[----:B------:R-:W-:Y:S01]  /*1d90*/  SHF.R.S32.HI R25, RZ, 0x1f, R35 ;  /* 0x0000001fff197819 */ /* 0x000fe20000011423 */
[----:B------:R-:W-:-:S02]  /*1da0*/  IMAD R24, R39, R10, RZ ;  /* 0x0000000a27187224 */ /* 0x000fc400078e02ff */
[----:B------:R0:W1:Y:S01]  /*1db0*/  @P1 MUFU.LG2 R19, R26 ;  /* 0x0000001a00131308 */ /* 0x0000620000000c00 */
[----:B------:R-:W-:Y:S01]  /*1dc0*/  ISETP.LT.AND.EX P5, PT, R21, R25, PT, P5 ;  /* 0x000000191500720c */ /* 0x000fe20003fa1350 */
[----:B------:R-:W-:Y:S02]  /*1dd0*/  IMAD R10, R7, R22, RZ ;  /* 0x00000016070a7224 */ /* 0x000fe400078e02ff */
[----:B------:R-:W-:Y:S01]  /*1de0*/  IMAD R9, R24, R9, RZ ;  /* 0x0000000918097224 */ /* 0x000fe200078e02ff */
[----:B------:R-:W-:Y:S02]  /*1df0*/  SEL R12, R20, R35, P5 ;  /* 0x00000023140c7207 */ /* 0x000fe40002800000 */
[----:B------:R-:W-:Y:S01]  /*1e00*/  SEL R11, R21, R25, P5 ;  /* 0x00000019150b7207 */ /* 0x000fe20002800000 */
[----:B0-----:R-:W-:Y:S02]  /*1e10*/  IMAD.MOV.U32 R26, RZ, RZ, 0x7f800000 ;  /* 0x7f800000ff1a7424 */ /* 0x001fe400078e00ff */
[----:B-1----:R-:W-:Y:S01]  /*1e20*/  @P1 FFMA.FTZ R26, R19, 0.69314718246459960938, R6 ;  /* 0x3f317218131a1823 */ /* 0x002fe20000010006 */
        /* <DEDUP_REMOVED lines=36> */
[----:B------:R-:W-:Y:S05]  /*2070*/  CALL.REL.NOINC `($__internal_4_$__cuda_sm20_div_s64) ;  /* 0x0000002400c07944 */ /* 0x000fea0003c00000 */
[-C--:B------:R-:W-:Y:S02]  /*2080*/  IADD3 R25, P0, RZ, -R0.reuse, RZ ;  /* 0x80000000ff197210 */ /* 0x080fe40007f1e0ff */
[----:B------:R-:W-:Y:S02]  /*2090*/  MOV R40, R0 ;  /* 0x0000000000287202 */ /* 0x000fe40000000f00 */
[----:B------:R-:W-:Y:S01]  /*20a0*/  IADD3.X R19, RZ, ~R21, RZ, P0, !PT ;  /* 0x80000015ff137210 */ /* 0x000fe200007fe4ff */
[----:B------:R-:W-:Y:S01]  /*20b0*/  IMAD.WIDE.U32 R30, R34, R25, R30 ;  /* 0x00000019221e7225 */ /* 0x000fe200078e001e */
[----:B------:R-:W-:-:S03]  /*20c0*/  MOV R41, R21 ;  /* 0x0000001500297202 */ /* 0x000fc60000000f00 */
[----:B------:R-:W-:Y:S01]  /*20d0*/  IMAD R19, R19, R34, RZ ;  /* 0x0000002213137224 */ /* 0x000fe200078e02ff */
[----:B------:R-:W-:-:S03]  /*20e0*/  MOV R24, R30 ;  /* 0x0000001e00187202 */ /* 0x000fc60000000f00 */
[----:B------:R-:W-:-:S05]  /*20f0*/  IMAD R19, R6, R25, R19 ;  /* 0x0000001906137224 */ /* 0x000fca00078e0213 */
[----:B------:R-:W-:Y:S01]  /*2100*/  IADD3 R19, R31, R19, RZ ;  /* 0x000000131f137210 */ /* 0x000fe20007ffe0ff */
[----:B------:R-:W-:Y:S05]  /*2110*/  BRA `(.L_x_211) ;  /* 0x0000000000587947 */ /* 0x000fea0003800000 */
.L_x_210:
        /* <DEDUP_REMOVED lines=22> */
.L_x_211:
[----:B------:R-:W-:Y:S05]  /*2280*/  BSYNC B0 ;  /* 0x0000000000007941 */ /* 0x000fea0003800000 */
.L_x_209:
[----:B------:R-:W-:Y:S01]  /*2290*/  LOP3.LUT R0, R19, R8, RZ, 0xfc, !PT ;  /* 0x0000000813007212 */ /* 0x000fe200078efcff */
[----:B------:R-:W-:Y:S03]  /*22a0*/  BSSY B0, `(.L_x_212) ;  /* 0x0000028000007945 */ /* 0x000fe60003800000 */
[----:B------:R-:W-:-:S13]  /*22b0*/  ISETP.NE.U32.AND P0, PT, R0, RZ, PT ;  /* 0x000000ff0000720c */ /* 0x000fda0003f05070 */
[----:B------:R-:W-:Y:S05]  /*22c0*/  @!P0 BRA `(.L_x_213) ;  /* 0x00000000003c8947 */ /* 0x000fea0003800000 */
[----:B------:R-:W-:Y:S01]  /*22d0*/  IMAD.MOV.U32 R22, RZ, RZ, R23 ;  /* 0x000000ffff167224 */ /* 0x000fe200078e0017 */
[----:B------:R-:W-:Y:S02]  /*22e0*/  MOV R6, R8 ;  /* 0x0000000800067202 */ /* 0x000fe40000000f00 */
[----:B------:R-:W-:Y:S02]  /*22f0*/  MOV R20, 0x2310 ;  /* 0x0000231000147802 */ /* 0x000fe40000000f00 */
[----:B------:R-:W-:Y:S05]  /*2300*/  CALL.REL.NOINC `($__internal_4_$__cuda_sm20_div_s64) ;  /* 0x00000024001c7944 */ /* 0x000fea0003c00000 */
        /* <DEDUP_REMOVED lines=11> */
.L_x_213:
[----:B------:R-:W0:Y:S01]  /*23c0*/  I2F.U32.RP R2, R23 ;  /* 0x0000001700027306 */ /* 0x000e220000209000 */
[----:B------:R-:W-:Y:S01]  /*23d0*/  ISETP.NE.U32.AND P0, PT, R23, RZ, PT ;  /* 0x000000ff1700720c */ /* 0x000fe20003f05070 */
[----:B------:R-:W-:Y:S01]  /*23e0*/  HFMA2.MMA R35, -RZ, RZ, 0, 0 ;  /* 0x00000000ff237435 */ /* 0x000fe200000001ff */
[----:B------:R-:W-:-:S05]  /*23f0*/  MOV R8, RZ ;  /* 0x000000ff00087202 */ /* 0x000fca0000000f00 */
        /* <DEDUP_REMOVED lines=18> */
.L_x_214:
[----:B------:R-:W-:Y:S05]  /*2520*/  BSYNC B0 ;  /* 0x0000000000007941 */ /* 0x000fea0003800000 */
.L_x_212:
        /* <DEDUP_REMOVED lines=11> */
[----:B------:R-:W-:Y:S05]  /*25e0*/  CALL.REL.NOINC `($__internal_4_$__cuda_sm20_div_s64) ;  /* 0x0000002000647944 */ /* 0x000fea0003c00000 */
        /* <DEDUP_REMOVED lines=8> */
.L_x_216:
        /* <DEDUP_REMOVED lines=19> */
[----:B------:R-:W-:-:S05]  /*27a0*/  IADD3 R0, -R20, RZ, RZ ;  /* 0x000000ff14007210 */ /* 0x000fca0007ffe1ff */
[----:B------:R-:W-:Y:S02]  /*27b0*/  IMAD R34, R7, R0, R34 ;  /* 0x0000000007227224 */ /* 0x000fe400078e0222 */
.L_x_217:
[----:B------:R-:W-:Y:S05]  /*27c0*/  BSYNC B0 ;  /* 0x0000000000007941 */ /* 0x000fea0003800000 */
.L_x_215:
[-C--:B------:R-:W-:Y:S01]  /*27d0*/  IMAD R0, R33, R18.reuse, RZ ;  /* 0x0000001221007224 */ /* 0x080fe200078e02ff */
[----:B------:R-:W-:Y:S01]  /*27e0*/  ULDC.U8 UR10, c[0x0][0x3d9] ;  /* 0x0000f640000a7ab9 */ /* 0x000fe20000000000 */
[C---:B------:R-:W-:Y:S01]  /*27f0*/  IMAD.WIDE.U32 R6, R32.reuse, R18, RZ ;  /* 0x0000001220067225 */ /* 0x040fe200078e00ff */
[----:B------:R-:W-:Y:S01]  /*2800*/  UISETP.NE.AND UP0, UPT, UR10, URZ, UPT ;  /* 0x0000003f0a00728c */ /* 0x000fe2000bf05270 */
[----:B------:R-:W-:Y:S01]  /*2810*/  SHF.R.S32.HI R3, RZ, 0x1f, R23 ;  /* 0x0000001fff037819 */ /* 0x000fe20000011417 */
[----:B------:R-:W-:Y:S01]  /*2820*/  ULDC.64 UR4, c[0x0][0x2c0] ;  /* 0x0000b00000047ab9 */ /* 0x000fe20000000a00 */
[----:B------:R-:W-:Y:S01]  /*2830*/  IMAD R33, R32, R17, R0 ;  /* 0x0000001120217224 */ /* 0x000fe200078e0200 */
[----:B------:R-:W-:Y:S01]  /*2840*/  UIMAD UR4, UR4, UR5, URZ ;  /* 0x00000005040472a4 */ /* 0x000fe2000f8e023f */
[----:B------:R-:W-:Y:S01]  /*2850*/  IMAD R8, R8, R23, RZ ;  /* 0x0000001708087224 */ /* 0x000fe200078e02ff */
[----:B------:R-:W-:Y:S01]  /*2860*/  USEL UR5, UR5, 0x1, !UP0 ;  /* 0x0000000105057887 */ /* 0x000fe2000c000000 */
[----:B------:R-:W-:Y:S01]  /*2870*/  BSSY B0, `(.L_x_218) ;  /* 0x0000040000007945 */ /* 0x000fe20003800000 */
[----:B------:R-:W-:Y:S01]  /*2880*/  IADD3 R33, R7, R33, RZ ;  /* 0x0000002107217210 */ /* 0x000fe20007ffe0ff */
[----:B------:R-:W-:Y:S01]  /*2890*/  USHF.R.S32.HI UR11, URZ, 0x1f, UR4 ;  /* 0x0000001f3f0b7899 */ /* 0x000fe20008011404 */
[----:B------:R-:W-:Y:S01]  /*28a0*/  IMAD R3, R3, R30, R8 ;  /* 0x0000001e03037224 */ /* 0x000fe200078e0208 */
[----:B------:R-:W-:Y:S01]  /*28b0*/  USHF.R.S32.HI UR10, URZ, 0x1f, UR5 ;  /* 0x0000001f3f0a7899 */ /* 0x000fe20008011405 */
[----:B------:R-:W-:-:S02]  /*28c0*/  IMAD R19, R21, UR5, RZ ;  /* 0x0000000515137c24 */ /* 0x000fc4000f8e02ff */
[-C--:B------:R-:W-:Y:S02]  /*28d0*/  IMAD R0, R33, R16.reuse, RZ ;  /* 0x0000001021007224 */ /* 0x080fe400078e02ff */
[----:B------:R-:W-:-:S04]  /*28e0*/  IMAD.WIDE.U32 R32, R6, R16, RZ ;  /* 0x0000001006207225 */ /* 0x000fc800078e00ff */
[----:B------:R-:W-:Y:S02]  /*28f0*/  IMAD R7, R15, R6, R0 ;  /* 0x000000060f077224 */ /* 0x000fe400078e0200 */
[----:B------:R-:W-:-:S03]  /*2900*/  IMAD.WIDE.U32 R36, R34, UR4, RZ ;  /* 0x0000000422247c25 */ /* 0x000fc6000f8e00ff */
[----:B------:R-:W-:Y:S01]  /*2910*/  IADD3 R6, R33, R7, RZ ;  /* 0x0000000721067210 */ /* 0x000fe20007ffe0ff */
[----:B------:R-:W-:Y:S02]  /*2920*/  IMAD R7, R2, UR4, RZ ;  /* 0x0000000402077c24 */ /* 0x000fe4000f8e02ff */
[----:B------:R-:W-:Y:S01]  /*2930*/  IMAD.WIDE.U32 R30, R30, R23, RZ ;  /* 0x000000171e1e7225 */ /* 0x000fe200078e00ff */
[----:B------:R-:W-:-:S03]  /*2940*/  LOP3.LUT R0, R41, R6, RZ, 0xfc, !PT ;  /* 0x0000000629007212 */ /* 0x000fc600078efcff */
[----:B------:R-:W-:Y:S01]  /*2950*/  IMAD R7, R34, UR11, R7 ;  /* 0x0000000b22077c24 */ /* 0x000fe2000f8e0207 */
        /* <DEDUP_REMOVED lines=13> */
[----:B------:R-:W-:Y:S05]  /*2a30*/  CALL.REL.NOINC `($__internal_4_$__cuda_sm20_div_s64) ;  /* 0x0000001c00507944 */ /* 0x000fea0003c00000 */
        /* <DEDUP_REMOVED lines=12> */
.L_x_219:
        /* <DEDUP_REMOVED lines=23> */
.L_x_220:
[----:B------:R-:W-:Y:S05]  /*2c70*/  BSYNC B0 ;  /* 0x0000000000007941 */ /* 0x000fea0003800000 */
.L_x_218:
        /* <DEDUP_REMOVED lines=19> */
.L_x_222:
        /* <DEDUP_REMOVED lines=22> */
.L_x_223:
[----:B------:R-:W-:Y:S05]  /*2f10*/  BSYNC B0 ;  /* 0x0000000000007941 */ /* 0x000fea0003800000 */
.L_x_221:
        /* <DEDUP_REMOVED lines=21> */
.L_x_225:
        /* <DEDUP_REMOVED lines=23> */
.L_x_226:
[----:B------:R-:W-:Y:S05]  /*31e0*/  BSYNC B0 ;  /* 0x0000000000007941 */ /* 0x000fea0003800000 */
.L_x_224:
[----:B------:R-:W-:Y:S01]  /*31f0*/  LOP3.LUT R2, R33, R13, RZ, 0xfc, !PT ;  /* 0x0000000d21027212 */ /* 0x000fe200078efcff */
[----:B------:R-:W-:Y:S01]  /*3200*/  ULDC UR4, c[0x0][0x2c4] ;  /* 0x0000b10000047ab9 */ /* 0x000fe20000000800 */
[----:B------:R-:W-:Y:S01]  /*3210*/  SHF.R.S32.HI R0, RZ, 0x1f, R10 ;  /* 0x0000001fff007819 */ /* 0x000fe2000001140a */
[----:B------:R-:W-:Y:S01]  /*3220*/  IMAD R44, R23, UR4, RZ ;  /* 0x00000004172c7c24 */ /* 0x000fe2000f8e02ff */
[----:B------:R-:W-:Y:S01]  /*3230*/  ISETP.NE.U32.AND P0, PT, R2, RZ, PT ;  /* 0x000000ff0200720c */ /* 0x000fe20003f05070 */
[----:B------:R-:W-:Y:S01]  /*3240*/  IMAD R19, R21, R10, RZ ;  /* 0x0000000a15137224 */ /* 0x000fe200078e02ff */
[----:B------:R-:W-:Y:S01]  /*3250*/  SHF.R.S32.HI R25, RZ, 0x1f, R4 ;  /* 0x0000001fff197819 */ /* 0x000fe20000011404 */
[----:B------:R-:W-:Y:S01]  /*3260*/  IMAD R15, R15, R4, RZ ;  /* 0x000000040f0f7224 */ /* 0x000fe200078e02ff */
[----:B------:R-:W-:Y:S01]  /*3270*/  SHF.R.S32.HI R21, RZ, 0x1f, R44 ;  /* 0x0000001fff157819 */ /* 0x000fe2000001142c */
[----:B------:R-:W-:Y:S01]  /*3280*/  IMAD R19, R0, R20, R19 ;  /* 0x0000001400137224 */ /* 0x000fe200078e0213 */
[----:B------:R-:W-:Y:S01]  /*3290*/  BSSY B0, `(.L_x_227) ;  /* 0x0000034000007945 */ /* 0x000fe20003800000 */
[----:B------:R-:W-:-:S02]  /*32a0*/  IMAD R0, R17, R44, RZ ;  /* 0x0000002c11007224 */ /* 0x000fc400078e02ff */
[----:B------:R-:W-:Y:S02]  /*32b0*/  IMAD R15, R25, R16, R15 ;  /* 0x00000010190f7224 */ /* 0x000fe400078e020f */
[----:B------:R-:W-:-:S04]  /*32c0*/  IMAD.WIDE.U32 R16, R16, R4, RZ ;  /* 0x0000000410107225 */ /* 0x000fc800078e00ff */
        /* <DEDUP_REMOVED lines=25> */
.L_x_228:
[----:B------:R-:W0:Y:S01]  /*3460*/  I2F.U32.RP R6, R14 ;  /* 0x0000000e00067306 */ /* 0x000e220000209000 */
[----:B------:R-:W-:Y:S01]  /*3470*/  IMAD.MOV.U32 R18, RZ, RZ, RZ ;  /* 0x000000ffff127224 */ /* 0x000fe200078e00ff */
[----:B------:R-:W-:Y:S01]  /*3480*/  ISETP.NE.U32.AND P0, PT, R14, RZ, PT ;  /* 0x000000ff0e00720c */ /* 0x000fe20003f05070 */
[----:B------:R-:W-:-:S05]  /*3490*/  IMAD.MOV.U32 R33, RZ, RZ, RZ ;  /* 0x000000ffff217224 */ /* 0x000fca00078e00ff */
        /* <DEDUP_REMOVED lines=17> */
[----:B------:R-:W-:Y:S01]  /*35b0*/  IMAD R14, R14, R13, R32 ;  /* 0x0000000d0e0e7224 */ /* 0x000fe200078e0220 */
[----:B------:R-:W-:Y:S02]  /*35c0*/  MOV R32, R0 ;  /* 0x0000000000207202 */ /* 0x000fe40000000f00 */
.L_x_229:
[----:B------:R-:W-:Y:S05]  /*35d0*/  BSYNC B0 ;  /* 0x0000000000007941 */ /* 0x000fea0003800000 */
.L_x_227:
        /* <DEDUP_REMOVED lines=30> */
.L_x_231:
        /* <DEDUP_REMOVED lines=23> */
.L_x_232:
[----:B------:R-:W-:Y:S05]  /*3930*/  BSYNC B0 ;  /* 0x0000000000007941 */ /* 0x000fea0003800000 */
.L_x_230:
[----:B------:R-:W-:Y:S01]  /*3940*/  IADD3 R31, P1, P0, R36, R34, R30 ;  /* 0x00000022241f7210 */ /* 0x000fe2000783e01e */
[----:B------:R-:W-:Y:S01]  /*3950*/  ULDC.64 UR4, c[0x0][0x2b0] ;  /* 0x0000ac0000047ab9 */ /* 0x000fe20000000a00 */
[----:B------:R-:W-:Y:S02]  /*3960*/  SHF.R.S32.HI R0, RZ, 0x1f, R9 ;  /* 0x0000001fff007819 */ /* 0x000fe40000011409 */
[----:B------:R-:W-:Y:S02]  /*3970*/  IADD3 R31, P3, P2, R40, R31, R44 ;  /* 0x0000001f281f7210 */ /* 0x000fe40007a7e02c */
[----:B------:R-:W-:Y:S02]  /*3980*/  IADD3.X R3, R7, R8, R3, P1, P0 ;  /* 0x0000000807037210 */ /* 0x000fe40000fe0403 */
[----:B------:R-:W-:Y:S02]  /*3990*/  IADD3 R16, P1, P0, R46, R31, R16 ;  /* 0x0000001f2e107210 */ /* 0x000fe4000783e010 */
[----:B------:R-:W-:Y:S01]  /*39a0*/  IADD3.X R4, R15, R3, R4, P3, P2 ;  /* 0x000000030f047210 */ /* 0x000fe20001fe4404 */
[----:B------:R-:W-:-:S03]  /*39b0*/  IMAD R3, R21, R9, RZ ;  /* 0x0000000915037224 */ /* 0x000fc600078e02ff */
[----:B------:R-:W-:Y:S01]  /*39c0*/  IADD3.X R17, R13, R4, R10, P1, P0 ;  /* 0x000000040d117210 */ /* 0x000fe20000fe040a */
[-C--:B------:R-:W-:Y:S02]  /*39d0*/  IMAD R0, R0, R20.reuse, R3 ;  /* 0x0000001400007224 */ /* 0x080fe400078e0203 */
[----:B------:R-:W-:Y:S01]  /*39e0*/  IMAD R3, R2, R5, RZ ;  /* 0x0000000502037224 */ /* 0x000fe200078e02ff */
        /* <DEDUP_REMOVED lines=10> */
.L_x_208:
[----:B------:R-:W-:Y:S02]  /*3a90*/  ULDC.64 UR4, c[0x0][0x2b0] ;  /* 0x0000ac0000047ab9 */ /* 0x000fe40000000a00 */
[----:B------:R-:W-:-:S04]  /*3aa0*/  LEA R2, P0, R30, UR4, 0x2 ;  /* 0x000000041e027c11 */ /* 0x000fc8000f8010ff */
[----:B------:R-:W-:-:S05]  /*3ab0*/  LEA.HI.X R3, R30, UR5, R31, 0x2, P0 ;  /* 0x000000051e037c11 */ /* 0x000fca00080f141f */
[----:B------:R1:W-:Y:S04]  /*3ac0*/  STG.E desc[UR8][R2.64], R26 ;  /* 0x0000001a02007986 */ /* 0x0003e8000c101908 */
.L_x_207:
[----:B------:R-:W-:Y:S05]  /*3ad0*/  BSYNC B1 ;  /* 0x0000000000017941 */ /* 0x000fea0003800000 */
.L_x_206:
[----:B------:R-:W2:Y:S01]  /*3ae0*/  S2R R31, SR_TID.X ;  /* 0x00000000001f7919 */ /* 0x000ea20000002100 */
[----:B------:R-:W3:Y:S01]  /*3af0*/  LDC R0, c[0x0][0x3c4] ;  /* 0x0000f100ff007b82 */ /* 0x000ee20000000800 */
[----:B------:R-:W-:Y:S01]  /*3b00*/  CS2R R10, SRZ ;  /* 0x00000000000a7805 */ /* 0x000fe2000001ff00 */
[----:B------:R-:W-:Y:S01]  /*3b10*/  IMAD.MOV.U32 R13, RZ, RZ, RZ ;  /* 0x000000ffff0d7224 */ /* 0x000fe200078e00ff */
[----:B------:R-:W-:Y:S02]  /*3b20*/  CS2R R8, SRZ ;  /* 0x0000000000087805 */ /* 0x000fe4000001ff00 */
[----:B------:R-:W-:Y:S02]  /*3b30*/  CS2R R6, SRZ ;  /* 0x0000000000067805 */ /* 0x000fe4000001ff00 */
[----:B---3--:R-:W-:Y:S02]  /*3b40*/  ISETP.GE.AND P0, PT, R0, 0x1, PT ;  /* 0x000000010000780c */ /* 0x008fe40003f06270 */
[----:B--2---:R-:W-:-:S04]  /*3b50*/  SHF.R.S32.HI R34, RZ, 0x1f, R31 ;  /* 0x0000001fff227819 */ /* 0x004fc8000001141f */
[CC--:B01----:R-:W-:Y:S02]  /*3b60*/  LEA.HI R2, R34.reuse, R31.reuse, RZ, 0x3 ;  /* 0x0000001f22027211 */ /* 0x0c3fe400078f18ff */
[----:B------:R-:W-:Y:S02]  /*3b70*/  LEA.HI R34, R34, R31, RZ, 0x4 ;  /* 0x0000001f22227211 */ /* 0x000fe400078f20ff */
[----:B------:R-:W-:Y:S02]  /*3b80*/  LOP3.LUT R2, R2, 0xfffffff8, RZ, 0xc0, !PT ;  /* 0xfffffff802027812 */ /* 0x000fe400078ec0ff */
[----:B------:R-:W-:Y:S02]  /*3b90*/  LOP3.LUT R4, R34, 0x3ffffff0, RZ, 0xc0, !PT ;  /* 0x3ffffff022047812 */ /* 0x000fe400078ec0ff */
[----:B------:R-:W-:Y:S01]  /*3ba0*/  SHF.R.S32.HI R34, RZ, 0x4, R34 ;  /* 0x00000004ff227819 */ /* 0x000fe20000011422 */
[----:B------:R-:W-:-:S05]  /*3bb0*/  IMAD.IADD R3, R31, 0x1, -R2 ;  /* 0x000000011f037824 */ /* 0x000fca00078e0a02 */
[----:B------:R-:W-:Y:S01]  /*3bc0*/  ISETP.GE.AND P1, PT, R3, R0, PT ;  /* 0x000000000300720c */ /* 0x000fe20003f26270 */
[----:B------:R-:W-:-:S03]  /*3bd0*/  IMAD.MOV.U32 R0, RZ, RZ, RZ ;  /* 0x000000ffff007224 */ /* 0x000fc600078e00ff */
[C---:B------:R-:W-:Y:S01]  /*3be0*/  ISETP.GT.OR P1, PT, R31.reuse, 0x3f, P1 ;  /* 0x0000003f1f00780c */ /* 0x040fe20000f24670 */
[----:B------:R-:W-:Y:S01]  /*3bf0*/  IMAD.IADD R31, R31, 0x1, -R4 ;  /* 0x000000011f1f7824 */ /* 0x000fe200078e0a04 */
[----:B------:R-:W-:-:S03]  /*3c00*/  CS2R R4, SRZ ;  /* 0x0000000000047805 */ /* 0x000fc6000001ff00 */
[----:B------:R-:W-:-:S04]  /*3c10*/  IMAD.SHL.U32 R31, R31, 0x4, RZ ;  /* 0x000000041f1f7824 */ /* 0x000fc800078e00ff */
[----:B------:R-:W-:-:S04]  /*3c20*/  VIADD R30, R31, 0x40 ;  /* 0x000000401f1e7836 */ /* 0x000fc80000000000 */
[----:B------:R-:W-:-:S04]  /*3c30*/  @!P1 FADD.FTZ R2, -R26, R27 ;  /* 0x0000001b1a029221 */ /* 0x000fc80000010100 */
[----:B------:R-:W-:-:S06]  /*3c40*/  @!P1 FMUL.FTZ R2, R2, 1.4426950216293334961 ;  /* 0x3fb8aa3b02029820 */ /* 0x000fcc0000410000 */
[----:B------:R-:W0:Y:S02]  /*3c50*/  @!P1 MUFU.EX2 R2, R2 ;  /* 0x0000000200029308 */ /* 0x000e240000000800 */
[----:B0-----:R0:W-:Y:S02]  /*3c60*/  @!P1 STS [R29], R2 ;  /* 0x000000021d009388 */ /* 0x0011e40000000800 */
[----:B0-----:R-:W-:Y:S01]  /*3c70*/  CS2R R2, SRZ ;  /* 0x0000000000027805 */ /* 0x001fe2000001ff00 */
[----:B------:R-:W-:Y:S01]  /*3c80*/  VIADD R29, R31, 0x80 ;  /* 0x000000801f1d7836 */ /* 0x000fe20000000000 */
        /* <DEDUP_REMOVED lines=30> */
.L_x_236:
        /* <DEDUP_REMOVED lines=14> */
.L_x_235:
[----:B------:R-:W-:Y:S05]  /*3f50*/  BSYNC B0 ;  /* 0x0000000000007941 */ /* 0x000fea0003800000 */
.L_x_234:
        /* <DEDUP_REMOVED lines=20> */
.L_x_233:
        /* <DEDUP_REMOVED lines=110> */
        .weak           $__internal_4_$__cuda_sm20_div_s64
        .type           $__internal_4_$__cuda_sm20_div_s64,@function
        .size           $__internal_4_$__cuda_sm20_div_s64,(.L_x_7423 - $__internal_4_$__cuda_sm20_div_s64)
$__internal_4_$__cuda_sm20_div_s64:
        /* <DEDUP_REMOVED lines=32> */
[----:B------:R-:W-:-:S04]  /*4980*/  IMAD.HI.U32 R21, P3, R25, R2, R42 ;  /* 0x0000000219157227 */ /* 0x000fc8000786002a */
[----:B------:R-:W-:-:S04]  /*4990*/  IMAD.HI.U32 R2, R25, R0, RZ ;  /* 0x0000000019027227 */ /* 0x000fc800078e00ff */
[----:B------:R-:W-:Y:S01]  /*49a0*/  IMAD R0, R25, R0, RZ ;  /* 0x0000000019007224 */ /* 0x000fe200078e02ff */
[----:B------:R-:W-:-:S04]  /*49b0*/  IADD3.X R2, R2, R25, RZ, P0, !PT ;  /* 0x0000001902027210 */ /* 0x000fc800007fe4ff */
[----:B------:R-:W-:Y:S02]  /*49c0*/  IADD3 R25, P2, R0, R21, RZ ;  /* 0x0000001500197210 */ /* 0x000fe40007f5e0ff */
[-C--:B------:R-:W-:Y:S02]  /*49d0*/  IADD3 R21, P0, RZ, -R24.reuse, RZ ;  /* 0x80000018ff157210 */ /* 0x080fe40007f1e0ff */
[----:B------:R-:W-:Y:S02]  /*49e0*/  IADD3.X R43, RZ, RZ, R2, P2, P3 ;  /* 0x000000ffff2b7210 */ /* 0x000fe400017e6402 */
[----:B------:R-:W-:Y:S01]  /*49f0*/  SEL R21, R21, R24, !P1 ;  /* 0x0000001815157207 */ /* 0x000fe20004800000 */
[----:B------:R-:W-:-:S04]  /*4a00*/  IMAD.X R0, RZ, RZ, ~R19, P0 ;  /* 0x000000ffff007224 */ /* 0x000fc800000e0e13 */
[----:B------:R-:W-:Y:S01]  /*4a10*/  IMAD.HI.U32 R48, R25, R21, RZ ;  /* 0x0000001519307227 */ /* 0x000fe200078e00ff */
[----:B------:R-:W-:-:S05]  /*4a20*/  SEL R0, R0, R19, !P1 ;  /* 0x0000001300007207 */ /* 0x000fca0004800000 */
[----:B------:R-:W-:-:S04]  /*4a30*/  IMAD.WIDE.U32 R48, R25, R0, R48 ;  /* 0x0000000019307225 */ /* 0x000fc800078e0030 */
[C---:B------:R-:W-:Y:S02]  /*4a40*/  IMAD R25, R43.reuse, R0, RZ ;  /* 0x000000002b197224 */ /* 0x040fe400078e02ff */
[----:B------:R-:W-:-:S05]  /*4a50*/  IMAD.HI.U32 R2, P0, R43, R21, R48 ;  /* 0x000000152b027227 */ /* 0x000fca0007800030 */
[----:B------:R-:W-:Y:S01]  /*4a60*/  IADD3 R25, P1, R25, R2, RZ ;  /* 0x0000000219197210 */ /* 0x000fe20007f3e0ff */
[----:B------:R-:W-:-:S04]  /*4a70*/  IMAD.HI.U32 R2, R43, R0, RZ ;  /* 0x000000002b027227 */ /* 0x000fc800078e00ff */
[----:B------:R-:W-:Y:S02]  /*4a80*/  IMAD.X R2, RZ, RZ, R2, P0 ;  /* 0x000000ffff027224 */ /* 0x000fe400000e0602 */
[----:B------:R-:W-:-:S04]  /*4a90*/  IMAD.WIDE.U32 R42, R25, R38, RZ ;  /* 0x00000026192a7225 */ /* 0x000fc800078e00ff */
[----:B------:R-:W-:Y:S01]  /*4aa0*/  IMAD R43, R25, R39, R43 ;  /* 0x00000027192b7224 */ /* 0x000fe200078e022b */
[----:B------:R-:W-:Y:S01]  /*4ab0*/  IADD3 R21, P0, -R42, R21, RZ ;  /* 0x000000152a157210 */ /* 0x000fe20007f1e1ff */
[----:B------:R-:W-:-:S03]  /*4ac0*/  IMAD.X R2, RZ, RZ, R2, P1 ;  /* 0x000000ffff027224 */ /* 0x000fc600008e0602 */
[-C--:B------:R-:W-:Y:S01]  /*4ad0*/  ISETP.GE.U32.AND P3, PT, R21, R38.reuse, PT ;  /* 0x000000261500720c */ /* 0x080fe20003f66070 */
[----:B------:R-:W-:-:S05]  /*4ae0*/  IMAD R43, R2, R38, R43 ;  /* 0x00000026022b7224 */ /* 0x000fca00078e022b */
[----:B------:R-:W-:Y:S02]  /*4af0*/  IADD3.X R43, ~R43, R0, RZ, P0, !PT ;  /* 0x000000002b2b7210 */ /* 0x000fe400007fe5ff */
[----:B------:R-:W-:Y:S02]  /*4b00*/  IADD3 R0, P2, R21, -R38, RZ ;  /* 0x8000002615007210 */ /* 0x000fe40007f5e0ff */
[----:B------:R-:W-:-:S04]  /*4b10*/  ISETP.GE.U32.AND.EX P3, PT, R43, R39, PT, P3 ;  /* 0x000000272b00720c */ /* 0x000fc80003f66130 */
[----:B------:R-:W-:Y:S01]  /*4b20*/  SEL R21, R0, R21, P3 ;  /* 0x0000001500157207 */ /* 0x000fe20001800000 */
[----:B------:R-:W-:-:S03]  /*4b30*/  IMAD.X R0, R43, 0x1, ~R39, P2 ;  /* 0x000000012b007824 */ /* 0x000fc600010e0e27 */
[----:B------:R-:W-:Y:S02]  /*4b40*/  ISETP.GE.U32.AND P0, PT, R21, R38, PT ;  /* 0x000000261500720c */ /* 0x000fe40003f06070 */
[----:B------:R-:W-:Y:S02]  /*4b50*/  IADD3 R38, P1, R25, 0x1, RZ ;  /* 0x0000000119267810 */ /* 0x000fe40007f3e0ff */
[----:B------:R-:W-:Y:S02]  /*4b60*/  SEL R43, R0, R43, P3 ;  /* 0x0000002b002b7207 */ /* 0x000fe40001800000 */
[----:B------:R-:W-:Y:S01]  /*4b70*/  SEL R38, R38, R25, P3 ;  /* 0x0000001926267207 */ /* 0x000fe20001800000 */
[----:B------:R-:W-:Y:S01]  /*4b80*/  IMAD.X R21, RZ, RZ, R2, P1 ;  /* 0x000000ffff157224 */ /* 0x000fe200008e0602 */
[----:B------:R-:W-:Y:S01]  /*4b90*/  ISETP.GE.U32.AND.EX P0, PT, R43, R39, PT, P0 ;  /* 0x000000272b00720c */ /* 0x000fe20003f06100 */
[----:B------:R-:W-:Y:S01]  /*4ba0*/  IMAD.MOV.U32 R39, RZ, RZ, 0x0 ;  /* 0x00000000ff277424 */ /* 0x000fe200078e00ff */
[----:B------:R-:W-:-:S02]  /*4bb0*/  IADD3 R25, P1, R38, 0x1, RZ ;  /* 0x0000000126197810 */ /* 0x000fc40007f3e0ff */
[----:B------:R-:W-:Y:S02]  /*4bc0*/  SEL R21, R21, R2, P3 ;  /* 0x0000000215157207 */ /* 0x000fe40001800000 */
[----:B------:R-:W-:Y:S01]  /*4bd0*/  SEL R25, R25, R38, P0 ;  /* 0x0000002619197207 */ /* 0x000fe20000000000 */
[----:B------:R-:W-:Y:S01]  /*4be0*/  IMAD.MOV.U32 R38, RZ, RZ, R20 ;  /* 0x000000ffff267224 */ /* 0x000fe200078e0014 */
[----:B------:R-:W-:Y:S01]  /*4bf0*/  LOP3.LUT R2, R6, R19, RZ, 0x3c, !PT ;  /* 0x0000001306027212 */ /* 0x000fe200078e3cff */
[----:B------:R-:W-:-:S03]  /*4c00*/  IMAD.X R0, RZ, RZ, R21, P1 ;  /* 0x000000ffff007224 */ /* 0x000fc600008e0615 */
[----:B------:R-:W-:Y:S02]  /*4c10*/  ISETP.GE.AND P2, PT, R2, RZ, PT ;  /* 0x000000ff0200720c */ /* 0x000fe40003f46270 */
[----:B------:R-:W-:Y:S02]  /*4c20*/  SEL R21, R0, R21, P0 ;  /* 0x0000001500157207 */ /* 0x000fe40000000000 */
[----:B------:R-:W-:Y:S02]  /*4c30*/  IADD3 R0, P1, RZ, -R25, RZ ;  /* 0x80000019ff007210 */ /* 0x000fe40007f3e0ff */
[----:B------:R-:W-:Y:S02]  /*4c40*/  ISETP.NE.U32.AND P0, PT, R22, RZ, PT ;  /* 0x000000ff1600720c */ /* 0x000fe40003f05070 */
[----:B------:R-:W-:Y:S02]  /*4c50*/  IADD3.X R2, RZ, ~R21, RZ, P1, !PT ;  /* 0x80000015ff027210 */ /* 0x000fe40000ffe4ff */
[----:B------:R-:W-:-:S02]  /*4c60*/  ISETP.NE.AND.EX P0, PT, R6, RZ, PT, P0 ;  /* 0x000000ff0600720c */ /* 0x000fc40003f05300 */
[----:B------:R-:W-:Y:S02]  /*4c70*/  SEL R0, R0, R25, !P2 ;  /* 0x0000001900007207 */ /* 0x000fe40005000000 */
[----:B------:R-:W-:Y:S02]  /*4c80*/  SEL R2, R2, R21, !P2 ;  /* 0x0000001502027207 */ /* 0x000fe40005000000 */
[----:B------:R-:W-:Y:S02]  /*4c90*/  SEL R0, R0, 0xffffffff, P0 ;  /* 0xffffffff00007807 */ /* 0x000fe40000000000 */
[----:B------:R-:W-:Y:S01]  /*4ca0*/  SEL R21, R2, 0xffffffff, P0 ;  /* 0xffffffff02157807 */ /* 0x000fe20000000000 */
[----:B------:R-:W-:Y:S06]  /*4cb0*/  RET.REL.NODEC R38 `(_ZN5flash32flash_fwd_splitkv_combine_kernelI23Flash_fwd_kernel_traitsILi192ELi64ELi64ELi4ELb0ELb0EN7cutlass6half_tE19Flash_kernel_traitsILi192ELi64ELi64ELi4ES3_EELi8ELi3ELb0EEEvNS_16Flash_fwd_paramsE) ;  /* 0xffffffb026d07950 */ /* 0x000fec0003c3ffff */
.L_x_237:
        /* <DEDUP_REMOVED lines=12> */
.L_x_7423:


//--------------------- .text._ZN5flash32flash_fwd_splitkv_combine_kernelI23Flash_fwd_kernel_traitsILi192ELi64ELi64ELi4ELb0ELb0EN7cutlass6half_tE19Flash_kernel_traitsILi192ELi64ELi64ELi4ES3_EELi8ELi2ELb0EEEvNS_16Flash_fwd_paramsE --------------------------
	.section	.text._ZN5flash32flash_fwd_splitkv_combine_kernelI23Flash_fwd_kernel_traitsILi192ELi64ELi64ELi4ELb0ELb0EN7cutlass6half_tE19Flash_kernel_traitsILi192ELi64ELi64ELi4ES3_EELi8ELi2ELb0EEEvNS_16Flash_fwd_paramsE,"ax",@progbits
	.align	128
        .global         _ZN5flash32flash_fwd_splitkv_combine_kernelI23Flash_fwd_kernel_traitsILi192ELi64ELi64ELi4ELb0ELb0EN7cutlass6half_tE19Flash_kernel_traitsILi192ELi64ELi64ELi4ES3_EELi8ELi2ELb0EEEvNS_16Flash_fwd_paramsE
        .type           _ZN5flash32flash_fwd_splitkv_combine_kernelI23Flash_fwd_kernel_traitsILi192ELi64ELi64ELi4ELb0ELb0EN7cutlass6half_tE19Flash_kernel_traitsILi192ELi64ELi64ELi4ES3_EELi8ELi2ELb0EEEvNS_16Flash_fwd_paramsE,@function
        .size           _ZN5flash32flash_fwd_splitkv_combine_kernelI23Flash_fwd_kernel_traitsILi192ELi64ELi64ELi4ELb0ELb0EN7cutlass6half_tE19Flash_kernel_traitsILi192ELi64ELi64ELi4ES3_EELi8ELi2ELb0EEEvNS_16Flash_fwd_paramsE,(.L_x_7424 - _ZN5flash32flash_fwd_splitkv_combine_kernelI23Flash_fwd_kernel_traitsILi192ELi64ELi64ELi4ELb0ELb0EN7cutlass6half_tE19Flash_kernel_traitsILi192ELi64ELi64ELi4ES3_EELi8ELi2ELb0EEEvNS_16Flash_fwd_paramsE)
        .other          _ZN5flash32flash_fwd_splitkv_combine_kernelI23Flash_fwd_kernel_traitsILi192ELi64ELi64ELi4ELb0ELb0EN7cutlass6half_tE19Flash_kernel_traitsILi192ELi64ELi64ELi4ES3_EELi8ELi2ELb0EEEvNS_16Flash_fwd_paramsE,@"STO_CUDA_ENTRY STV_DEFAULT"
_ZN5flash32flash_fwd_splitkv_combine_kernelI23Flash_fwd_kernel_traitsILi192ELi64ELi64ELi4ELb0ELb0EN7cutlass6half_tE19Flash_kernel_traitsILi192ELi64ELi64ELi4ES3_EELi8ELi2ELb0EEEvNS_16Flash_fwd_paramsE:
.text._ZN5flash32flash_fwd_splitkv_combine_kernelI23Flash_fwd_kernel_traitsILi192ELi64ELi64ELi4ELb0ELb0EN7cutlass6half_tE19Flash_kernel_traitsILi192ELi64ELi64ELi4ES3_EELi8ELi2ELb0EEEvNS_16Flash_fwd_paramsE:
        /* <DEDUP_REMOVED lines=23> */
[----:B------:R-:W-:Y:S05]  /*0170*/  CALL.REL.NOINC `($__internal_5_$__cuda_sm20_div_s64) ;  /* 0x00000044009c7944 */ /* 0x000fea0003c00000 */
[----:B------:R-:W-:Y:S05]  /*0180*/  BRA `(.L_x_239) ;  /* 0x00000000004c7947 */ /* 0x000fea0003800000 */
.L_x_238:
        /* <DEDUP_REMOVED lines=19> */
.L_x_239:
        /* <DEDUP_REMOVED lines=12> */
[----:B------:R-:W-:Y:S05]  /*0380*/  CALL.REL.NOINC `($__internal_5_$__cuda_sm20_div_s64) ;  /* 0x0000004400187944 */ /* 0x000fea0003c00000 */
[----:B------:R-:W-:Y:S02]  /*0390*/  MOV R8, R18 ;  /* 0x0000001200087202 */ /* 0x000fe40000000f00 */
[----:B------:R-:W-:Y:S01]  /*03a0*/  MOV R9, R19 ;  /* 0x0000001300097202 */ /* 0x000fe20000000f00 */
[----:B------:R-:W-:Y:S05]  /*03b0*/  BRA `(.L_x_242) ;  /* 0x00000000004c7947 */ /* 0x000fea0003800000 */
.L_x_241:
        /* <DEDUP_REMOVED lines=19> */
.L_x_242:
[----:B------:R-:W-:Y:S05]  /*04f0*/  BSYNC B0 ;  /* 0x0000000000007941 */ /* 0x000fea0003800000 */
.L_x_240:
[----:B------:R-:W0:Y:S01]  /*0500*/  LDC R4, c[0x0][0x2c4] ;  /* 0x0000b100ff047b82 */ /* 0x000e220000000800 */
[----:B------:R-:W-:Y:S01]  /*0510*/  IMAD.MOV.U32 R10, RZ, RZ, RZ ;  /* 0x000000ffff0a7224 */ /* 0x000fe200078e00ff */
[----:B------:R-:W-:Y:S01]  /*0520*/  BSSY B0, `(.L_x_243) ;  /* 0x000003a000007945 */ /* 0x000fe20003800000 */
[----:B0-----:R-:W-:-:S04]  /*0530*/  IABS R7, R4 ;  /* 0x0000000400077213 */ /* 0x001fc80000000000 */
[----:B------:R-:W0:Y:S01]  /*0540*/  I2F.RP R12, R7 ;  /* 0x00000007000c7306 */ /* 0x000e220000209400 */
[----:B------:R-:W-:-:S04]  /*0550*/  IADD3 R2, R7, -0x1, R4 ;  /* 0xffffffff07027810 */ /* 0x000fc80007ffe004 */
[----:B------:R-:W-:-:S03]  /*0560*/  IABS R3, R2 ;  /* 0x0000000200037213 */ /* 0x000fc60000000000 */
        /* <DEDUP_REMOVED lines=34> */
.L_x_244:
        /* <DEDUP_REMOVED lines=19> */
.L_x_245:
[----:B------:R-:W-:Y:S05]  /*08c0*/  BSYNC B0 ;  /* 0x0000000000007941 */ /* 0x000fea0003800000 */
.L_x_243:
        /* <DEDUP_REMOVED lines=25> */
[C---:B------:R-:W-:Y:S02]  /*0a60*/  ISETP.NE.AND P2, PT, R3.reuse, RZ, PT ;  /* 0x000000ff0300720c */ /* 0x040fe40003f45270 */
        /* <DEDUP_REMOVED lines=47> */
[----:B------:R-:W-:Y:S02]  /*0d60*/  MOV R34, R18 ;  /* 0x0000001200227202 */ /* 0x000fe40000000f00 */
[----:B------:R-:W-:Y:S01]  /*0d70*/  MOV R35, R19 ;  /* 0x0000001300237202 */ /* 0x000fe20000000f00 */
[----:B------:R-:W-:Y:S05]  /*0d80*/  BRA `(.L_x_248) ;  /* 0x00000000004c7947 */ /* 0x000fea0003800000 */
.L_x_247:
        /* <DEDUP_REMOVED lines=19> */
.L_x_248:
[----:B------:R-:W-:Y:S05]  /*0ec0*/  BSYNC B0 ;  /* 0x0000000000007941 */ /* 0x000fea0003800000 */
.L_x_246:
[-C--:B------:R-:W-:Y:S01]  /*0ed0*/  IABS R17, R3.reuse ;  /* 0x0000000300117213 */ /* 0x080fe20000000000 */
[----:B------:R-:W0:Y:S01]  /*0ee0*/  LDC R6, c[0x0][0x2c4] ;  /* 0x0000b100ff067b82 */ /* 0x000e220000000800 */
[----:B------:R-:W-:Y:S01]  /*0ef0*/  IABS R7, R3 ;  /* 0x0000000300077213 */ /* 0x000fe20000000000 */
[----:B------:R-:W-:Y:S01]  /*0f00*/  BSSY B0, `(.L_x_249) ;  /* 0x000003c000007945 */ /* 0x000fe20003800000 */
[----:B------:R-:W1:Y:S03]  /*0f10*/  I2F.RP R16, R17 ;  /* 0x0000001100107306 */ /* 0x000e660000209400 */
[----:B------:R-:W-:-:S05]  /*0f20*/  IMAD.MOV R7, RZ, RZ, -R7 ;  /* 0x000000ffff077224 */ /* 0x000fca00078e0a07 */
[----:B-1----:R-:W1:Y:S01]  /*0f30*/  MUFU.RCP R18, R16 ;  /* 0x0000001000127308 */ /* 0x002e620000001000 */
[----:B0-----:R-:W-:Y:S01]  /*0f40*/  IADD3 R6, R17, -0x1, R6 ;  /* 0xffffffff11067810 */ /* 0x001fe20007ffe006 */
[----:B-1----:R-:W-:-:S06]  /*0f50*/  VIADD R18, R18, 0xffffffe ;  /* 0x0ffffffe12127836 */ /* 0x002fcc0000000000 */
[----:B------:R-:W0:Y:S02]  /*0f60*/  F2I.FTZ.U32.TRUNC.NTZ R19, R18 ;  /* 0x0000001200137305 */ /* 0x000e24000021f000 */
[----:B0-----:R-:W-:Y:S02]  /*0f70*/  IMAD.MOV R10, RZ, RZ, -R19 ;  /* 0x000000ffff0a7224 */ /* 0x001fe400078e0a13 */
[----:B------:R-:W-:Y:S02]  /*0f80*/  IMAD.MOV.U32 R18, RZ, RZ, RZ ;  /* 0x000000ffff127224 */ /* 0x000fe400078e00ff */
        /* <DEDUP_REMOVED lines=32> */
.L_x_250:
        /* <DEDUP_REMOVED lines=19> */
.L_x_251:
[----:B------:R-:W-:Y:S05]  /*12c0*/  BSYNC B0 ;  /* 0x0000000000007941 */ /* 0x000fea0003800000 */
.L_x_249:
[----:B------:R-:W0:Y:S01]  /*12d0*/  LDC R9, c[0x0][0x2c4] ;  /* 0x0000b100ff097b82 */ /* 0x000e220000000800 */
[----:B------:R-:W1:Y:S01]  /*12e0*/  S2R R16, SR_TID.X ;  /* 0x0000000000107919 */ /* 0x000e620000002100 */
[----:B------:R-:W-:Y:S01]  /*12f0*/  ISETP.GT.AND P4, PT, R3, RZ, PT ;  /* 0x000000ff0300720c */ /* 0x000fe20003f84270 */
[----:B------:R-:W-:Y:S01]  /*1300*/  ULDC UR5, c[0x0][0x3c4] ;  /* 0x0000f10000057ab9 */ /* 0x000fe20000000800 */
[----:B------:R-:W-:Y:S01]  /*1310*/  ULDC.64 UR8, c[0x0][0x208] ;  /* 0x0000820000087ab9 */ /* 0x000fe20000000a00 */
[----:B------:R-:W-:Y:S01]  /*1320*/  BSSY B0, `(.L_x_252) ;  /* 0x000003f000007945 */ /* 0x000fe20003800000 */
[----:B------:R-:W-:Y:S02]  /*1330*/  MOV R30, 0xff800000 ;  /* 0xff800000001e7802 */ /* 0x000fe40000000f00 */
        /* <DEDUP_REMOVED lines=14> */
[----:B------:R-:W-:Y:S01]  /*1420*/  IMAD.HI.U32 R17, R18, R7, RZ ;  /* 0x0000000712117227 */ /* 0x000fe200078e00ff */
[----:B------:R-:W-:-:S03]  /*1430*/  LEA.HI.SX32 R3, R3, 0x1, 0x1 ;  /* 0x0000000103037811 */ /* 0x000fc600078f0aff */
[----:B------:R-:W-:Y:S02]  /*1440*/  IMAD.MOV R18, RZ, RZ, -R17 ;  /* 0x000000ffff127224 */ /* 0x000fe400078e0a11 */
[----:B------:R-:W-:Y:S01]  /*1450*/  @!P4 IMAD.MOV R3, RZ, RZ, R6 ;  /* 0x000000ffff03c224 */ /* 0x000fe200078e0206 */
[----:B------:R-:W-:Y:S01]  /*1460*/  @!P1 MOV R6, 0x400 ;  /* 0x0000040000069802 */ /* 0x000fe20000000f00 */
[C---:B------:R-:W-:Y:S02]  /*1470*/  IMAD R19, R8.reuse, R18, R7 ;  /* 0x0000001208137224 */ /* 0x040fe400078e0207 */
[----:B------:R-:W0:Y:S03]  /*1480*/  @!P1 S2R R7, SR_CgaCtaId ;  /* 0x0000000000079919 */ /* 0x000e260000008800 */
[----:B------:R-:W-:-:S13]  /*1490*/  ISETP.GT.U32.AND P0, PT, R8, R19, PT ;  /* 0x000000130800720c */ /* 0x000fda0003f04070 */
[----:B------:R-:W-:Y:S02]  /*14a0*/  @!P0 IMAD.IADD R19, R19, 0x1, -R8 ;  /* 0x0000000113138824 */ /* 0x000fe400078e0a08 */
[----:B------:R-:W-:Y:S01]  /*14b0*/  @!P0 VIADD R17, R17, 0x1 ;  /* 0x0000000111118836 */ /* 0x000fe20000000000 */
[----:B------:R-:W-:Y:S02]  /*14c0*/  ISETP.NE.AND P0, PT, R9, RZ, PT ;  /* 0x000000ff0900720c */ /* 0x000fe40003f05270 */
[----:B------:R-:W-:Y:S02]  /*14d0*/  ISETP.GE.U32.AND P3, PT, R19, R8, PT ;  /* 0x000000081300720c */ /* 0x000fe40003f66070 */
[----:B------:R-:W-:Y:S02]  /*14e0*/  SHF.R.S32.HI R19, RZ, 0x1f, R16 ;  /* 0x0000001fff137819 */ /* 0x000fe40000011410 */
[----:B0-----:R-:W-:-:S09]  /*14f0*/  @!P1 LEA R7, R7, R6, 0x18 ;  /* 0x0000000607079211 */ /* 0x001fd200078ec0ff */
[----:B------:R-:W-:-:S05]  /*1500*/  @P3 VIADD R17, R17, 0x1 ;  /* 0x0000000111113836 */ /* 0x000fca0000000000 */
[----:B------:R-:W-:Y:S02]  /*1510*/  MOV R8, R17 ;  /* 0x0000001100087202 */ /* 0x000fe40000000f00 */
[----:B------:R-:W-:-:S03]  /*1520*/  LEA.HI R17, R19, R16, RZ, 0x3 ;  /* 0x0000001013117211 */ /* 0x000fc600078f18ff */
[----:B------:R-:W-:Y:S01]  /*1530*/  @!P2 IMAD.MOV R8, RZ, RZ, -R8 ;  /* 0x000000ffff08a224 */ /* 0x000fe200078e0a08 */
[----:B------:R-:W-:Y:S02]  /*1540*/  SHF.R.S32.HI R18, RZ, 0x3, R17 ;  /* 0x00000003ff127819 */ /* 0x000fe40000011411 */
[----:B------:R-:W-:Y:S02]  /*1550*/  @!P0 LOP3.LUT R8, RZ, R9, RZ, 0x33, !PT ;  /* 0x00000009ff088212 */ /* 0x000fe400078e33ff */
[C---:B------:R-:W-:Y:S01]  /*1560*/  ISETP.GE.AND P0, PT, R18.reuse, UR5, PT ;  /* 0x0000000512007c0c */ /* 0x040fe2000bf06270 */
[----:B------:R-:W-:Y:S01]  /*1570*/  @!P1 IMAD R7, R18, 0x24, R7 ;  /* 0x0000002412079824 */ /* 0x000fe200078e0207 */
[----:B------:R-:W-:Y:S01]  /*1580*/  LOP3.LUT R17, R17, 0xfffffff8, RZ, 0xc0, !PT ;  /* 0xfffffff811117812 */ /* 0x000fe200078ec0ff */
[----:B------:R-:W-:-:S04]  /*1590*/  IMAD R3, R3, R8, RZ ;  /* 0x0000000803037224 */ /* 0x000fc800078e02ff */
[----:B------:R-:W-:Y:S01]  /*15a0*/  IMAD.IADD R24, R16, 0x1, -R17 ;  /* 0x0000000110187824 */ /* 0x000fe200078e0a11 */
[----:B------:R-:W-:Y:S01]  /*15b0*/  IABS R27, R3 ;  /* 0x00000003001b7213 */ /* 0x000fe20000000000 */
[----:B------:R-:W-:Y:S02]  /*15c0*/  IMAD.MOV.U32 R17, RZ, RZ, -0x800000 ;  /* 0xff800000ff117424 */ /* 0x000fe400078e00ff */
[----:B------:R-:W-:Y:S02]  /*15d0*/  @!P1 IMAD R8, R24, 0x4, R7 ;  /* 0x0000000418089824 */ /* 0x000fe400078e0207 */
[----:B------:R-:W-:Y:S01]  /*15e0*/  VIADD R22, R27, UR4 ;  /* 0x000000041b167c36 */ /* 0x000fe20008000000 */
        /* <DEDUP_REMOVED lines=18> */
.L_x_253:
[----:B------:R-:W-:Y:S05]  /*1710*/  BSYNC B0 ;  /* 0x0000000000007941 */ /* 0x000fea0003800000 */
.L_x_252:
[----:B-----5:R1:W-:Y:S01]  /*1720*/  @!P1 STS [R8], R17 ;  /* 0x0000001108009388 */ /* 0x0203e20000000800 */
[----:B------:R-:W-:Y:S01]  /*1730*/  BSSY B0, `(.L_x_254) ;  /* 0x000000c000007945 */ /* 0x000fe20003800000 */
[----:B------:R-:W-:Y:S06]  /*1740*/  BAR.SYNC.DEFER_BLOCKING 0x0 ;  /* 0x0000000000007b1d */ /* 0x000fec0000010000 */
[----:B------:R-:W-:Y:S05]  /*1750*/  @P1 BRA `(.L_x_255) ;  /* 0x0000000000241947 */ /* 0x000fea0003800000 */
[----:B------:R-:W2:Y:S01]  /*1760*/  S2R R6, SR_CgaCtaId ;  /* 0x0000000000067919 */ /* 0x000ea20000008800 */
[----:B-1----:R-:W-:Y:S02]  /*1770*/  LEA.HI R17, R19, R16, RZ, 0x2 ;  /* 0x0000001013117211 */ /* 0x002fe400078f10ff */
[----:B------:R-:W-:Y:S02]  /*1780*/  MOV R7, 0x400 ;  /* 0x0000040000077802 */ /* 0x000fe40000000f00 */
[----:B------:R-:W-:Y:S02]  /*1790*/  LOP3.LUT R17, R17, 0xfffffffc, RZ, 0xc0, !PT ;  /* 0xfffffffc11117812 */ /* 0x000fe400078ec0ff */
[----:B--2---:R-:W-:-:S03]  /*17a0*/  LEA R6, R6, R7, 0x18 ;  /* 0x0000000706067211 */ /* 0x004fc600078ec0ff */
[----:B------:R-:W-:-:S04]  /*17b0*/  IMAD.IADD R7, R16, 0x1, -R17 ;  /* 0x0000000110077824 */ /* 0x000fc800078e0a11 */
[----:B------:R-:W-:-:S04]  /*17c0*/  IMAD R6, R7, 0x24, R6 ;  /* 0x0000002407067824 */ /* 0x000fc800078e0206 */
[----:B------:R-:W-:-:S05]  /*17d0*/  IMAD.IADD R6, R17, 0x1, R6 ;  /* 0x0000000111067824 */ /* 0x000fca00078e0206 */
[----:B------:R2:W3:Y:S02]  /*17e0*/  LDS R30, [R6] ;  /* 0x00000000061e7984 */ /* 0x0004e40000000800 */
.L_x_255:
[----:B------:R-:W-:Y:S05]  /*17f0*/  BSYNC B0 ;  /* 0x0000000000007941 */ /* 0x000fea0003800000 */
.L_x_254:
[----:B---3--:R-:W3:Y:S01]  /*1800*/  SHFL.BFLY PT, R7, R30, 0x2, 0x1f ;  /* 0x0c401f001e077f89 */ /* 0x008ee200000e0000 */
[----:B-1----:R-:W1:Y:S01]  /*1810*/  LDC R17, c[0x0][0x270] ;  /* 0x00009c00ff117b82 */ /* 0x002e620000000800 */
[----:B--2---:R-:W2:Y:S01]  /*1820*/  I2F.RP R6, R27 ;  /* 0x0000001b00067306 */ /* 0x004ea20000209400 */
[----:B------:R-:W-:Y:S01]  /*1830*/  ISETP.GT.AND P5, PT, R3, RZ, PT ;  /* 0x000000ff0300720c */ /* 0x000fe20003fa4270 */
[----:B------:R-:W-:Y:S06]  /*1840*/  BSSY B1, `(.L_x_256) ;  /* 0x0000228000017945 */ /* 0x000fec0003800000 */
[----:B--2---:R-:W0:Y:S01]  /*1850*/  MUFU.RCP R6, R6 ;  /* 0x0000000600067308 */ /* 0x004e220000001000 */
[----:B---3--:R-:W-:-:S02]  /*1860*/  FMNMX.FTZ R24, R7, R30, !PT ;  /* 0x0000001e07187209 */ /* 0x008fc40007810000 */
[----:B-1----:R-:W-:-:S03]  /*1870*/  IABS R26, R17 ;  /* 0x00000011001a7213 */ /* 0x002fc60000000000 */
[----:B------:R-:W1:Y:S02]  /*1880*/  SHFL.BFLY PT, R7, R24, 0x1, 0x1f ;  /* 0x0c201f0018077f89 */ /* 0x000e6400000e0000 */
[----:B------:R-:W2:Y:S01]  /*1890*/  I2F.U32.RP R18, R26 ;  /* 0x0000001a00127306 */ /* 0x000ea20000209000 */
[----:B0-----:R-:W-:-:S07]  /*18a0*/  VIADD R32, R6, 0xffffffe ;  /* 0x0ffffffe06207836 */ /* 0x001fce0000000000 */
[----:B------:R-:W0:Y:S08]  /*18b0*/  F2I.FTZ.U32.TRUNC.NTZ R33, R32 ;  /* 0x0000002000217305 */ /* 0x000e30000021f000 */
[----:B--2---:R2:W3:Y:S01]  /*18c0*/  MUFU.RCP R38, R18 ;  /* 0x0000001200267308 */ /* 0x0044e20000001000 */
[----:B-1----:R-:W-:Y:S01]  /*18d0*/  FMNMX.FTZ R7, R24, R7, !PT ;  /* 0x0000000718077209 */ /* 0x002fe20007810000 */
[----:B0-----:R-:W-:Y:S01]  /*18e0*/  IMAD.MOV R6, RZ, RZ, -R33 ;  /* 0x000000ffff067224 */ /* 0x001fe200078e0a21 */
[----:B------:R-:W-:Y:S01]  /*18f0*/  IABS R24, R4 ;  /* 0x0000000400187213 */ /* 0x000fe20000000000 */
[----:B------:R-:W-:Y:S01]  /*1900*/  IMAD.MOV.U32 R32, RZ, RZ, RZ ;  /* 0x000000ffff207224 */ /* 0x000fe200078e00ff */
[----:B------:R-:W-:Y:S01]  /*1910*/  FSETP.NEU.FTZ.AND P0, PT, R7, -INF , PT ;  /* 0xff8000000700780b */ /* 0x000fe20003f1d000 */
[----:B------:R-:W-:Y:S01]  /*1920*/  IMAD R25, R6, R27, RZ ;  /* 0x0000001b06197224 */ /* 0x000fe200078e02ff */
[----:B------:R-:W-:-:S02]  /*1930*/  IABS R6, R3 ;  /* 0x0000000300067213 */ /* 0x000fc40000000000 */
[----:B------:R-:W-:Y:S01]  /*1940*/  FSEL R7, R7, RZ, P0 ;  /* 0x000000ff07077208 */ /* 0x000fe20000000000 */
[----:B------:R-:W-:Y:S01]  /*1950*/  IMAD.HI.U32 R25, R33, R25, R32 ;  /* 0x0000001921197227 */ /* 0x000fe200078e0020 */
[----:B--2---:R-:W-:Y:S02]  /*1960*/  IABS R18, R22 ;  /* 0x0000001600127213 */ /* 0x004fe40000000000 */
[-C--:B------:R-:W-:Y:S01]  /*1970*/  IABS R33, R17.reuse ;  /* 0x0000001100217213 */ /* 0x080fe20000000000 */
[----:B------:R-:W-:Y:S01]  /*1980*/  FADD.FTZ R8, -R7, R30 ;  /* 0x0000001e07087221 */ /* 0x000fe20000010100 */
[----:B---3--:R-:W-:Y:S01]  /*1990*/  VIADD R38, R38, 0xffffffe ;  /* 0x0ffffffe26267836 */ /* 0x008fe20000000000 */
[----:B------:R-:W-:Y:S01]  /*19a0*/  ISETP.GT.AND P0, PT, R2, RZ, PT ;  /* 0x000000ff0200720c */ /* 0x000fe20003f04270 */
[----:B------:R-:W-:Y:S02]  /*19b0*/  IMAD.MOV R6, RZ, RZ, -R6 ;  /* 0x000000ffff067224 */ /* 0x000fe400078e0a06 */
[----:B------:R-:W-:Y:S01]  /*19c0*/  FMUL.FTZ R8, R8, 1.4426950216293334961 ;  /* 0x3fb8aa3b08087820 */ /* 0x000fe20000410000 */
[----:B------:R-:W0:Y:S01]  /*19d0*/  F2I.FTZ.U32.TRUNC.NTZ R39, R38 ;  /* 0x0000002600277305 */ /* 0x000e22000021f000 */
[----:B------:R-:W-:Y:S01]  /*19e0*/  IMAD.HI.U32 R25, R25, R18, RZ ;  /* 0x0000001219197227 */ /* 0x000fe200078e00ff */
[----:B------:R-:W-:-:S03]  /*19f0*/  LOP3.LUT R4, R4, R17, RZ, 0x3c, !PT ;  /* 0x0000001104047212 */ /* 0x000fc600078e3cff */
[----:B------:R-:W-:Y:S02]  /*1a00*/  IMAD R6, R25, R6, R18 ;  /* 0x0000000619067224 */ /* 0x000fe400078e0212 */
[----:B------:R-:W-:Y:S01]  /*1a10*/  IMAD.MOV R33, RZ, RZ, -R33 ;  /* 0x000000ffff217224 */ /* 0x000fe200078e0a21 */
[----:B------:R-:W1:Y:S02]  /*1a20*/  MUFU.EX2 R8, R8 ;  /* 0x0000000800087308 */ /* 0x000e640000000800 */
[----:B------:R-:W-:Y:S01]  /*1a30*/  ISETP.GT.U32.AND P1, PT, R27, R6, PT ;  /* 0x000000061b00720c */ /* 0x000fe20003f24070 */
[----:B0-----:R-:W-:Y:S02]  /*1a40*/  IMAD.MOV R37, RZ, RZ, -R39 ;  /* 0x000000ffff257224 */ /* 0x001fe400078e0a27 */
[----:B------:R-:W-:Y:S02]  /*1a50*/  IMAD.MOV.U32 R38, RZ, RZ, RZ ;  /* 0x000000ffff267224 */ /* 0x000fe400078e00ff */
[----:B------:R-:W-:-:S04]  /*1a60*/  IMAD R37, R37, R26, RZ ;  /* 0x0000001a25257224 */ /* 0x000fc800078e02ff */
[----:B------:R-:W-:Y:S01]  /*1a70*/  IMAD.HI.U32 R37, R39, R37, R38 ;  /* 0x0000002527257227 */ /* 0x000fe200078e0026 */
[----:B-1----:R-:W0:Y:S03]  /*1a80*/  SHFL.BFLY PT, R29, R8, 0x2, 0x1f ;  /* 0x0c401f00081d7f89 */ /* 0x002e2600000e0000 */
[----:B------:R-:W-:Y:S02]  /*1a90*/  @!P1 IMAD.IADD R6, R6, 0x1, -R27 ;  /* 0x0000000106069824 */ /* 0x000fe400078e0a1b */
[----:B------:R-:W-:-:S03]  /*1aa0*/  IMAD.HI.U32 R32, R37, R24, RZ ;  /* 0x0000001825207227 */ /* 0x000fc600078e00ff */
[-C--:B------:R-:W-:Y:S01]  /*1ab0*/  ISETP.GE.U32.AND P4, PT, R6, R27.reuse, PT ;  /* 0x0000001b0600720c */ /* 0x080fe20003f86070 */
[----:B------:R-:W-:Y:S01]  /*1ac0*/  IMAD.HI.U32 R36, R37, R18, RZ ;  /* 0x0000001225247227 */ /* 0x000fe200078e00ff */
[----:B------:R-:W-:Y:S02]  /*1ad0*/  SHF.R.S32.HI R6, RZ, 0x1f, R2 ;  /* 0x0000001fff067819 */ /* 0x000fe40000011402 */
[----:B------:R-:W-:Y:S01]  /*1ae0*/  LOP3.LUT R37, R22, R27, RZ, 0x3c, !PT ;  /* 0x0000001b16257212 */ /* 0x000fe200078e3cff */
[----:B------:R-:W-:Y:S01]  /*1af0*/  IMAD R31, R32, R33, R24 ;  /* 0x00000021201f7224 */ /* 0x000fe200078e0218 */
[----:B------:R-:W-:Y:S01]  /*1b00*/  LOP3.LUT R22, R22, R17, RZ, 0x3c, !PT ;  /* 0x0000001116167212 */ /* 0x000fe200078e3cff */
[----:B------:R-:W-:Y:S01]  /*1b10*/  IMAD R33, R36, R33, R18 ;  /* 0x0000002124217224 */ /* 0x000fe200078e0212 */
[----:B------:R-:W-:Y:S01]  /*1b20*/  LEA.HI.SX32 R18, R2, 0x1, 0x1 ;  /* 0x0000000102127811 */ /* 0x000fe200078f0aff */
[----:B------:R-:W-:Y:S01]  /*1b30*/  @!P0 IMAD.MOV R18, RZ, RZ, R6 ;  /* 0x000000ffff128224 */ /* 0x000fe200078e0206 */
[C---:B------:R-:W-:Y:S01]  /*1b40*/  ISETP.GT.U32.AND P3, PT, R26.reuse, R31, PT ;  /* 0x0000001f1a00720c */ /* 0x040fe20003f64070 */
[----:B------:R-:W-:Y:S01]  /*1b50*/  @!P1 VIADD R25, R25, 0x1 ;  /* 0x0000000119199836 */ /* 0x000fe20000000000 */
[----:B------:R-:W-:Y:S01]  /*1b60*/  ISETP.GT.U32.AND P2, PT, R26, R33, PT ;  /* 0x000000211a00720c */ /* 0x000fe20003f44070 */
[----:B------:R-:W1:Y:S01]  /*1b70*/  LDC.U8 R24, c[0x0][0x3d9] ;  /* 0x0000f640ff187b82 */ /* 0x000e620000000000 */
[----:B------:R-:W-:Y:S01]  /*1b80*/  ISETP.GE.AND P0, PT, R37, RZ, PT ;  /* 0x000000ff2500720c */ /* 0x000fe20003f06270 */
[----:B------:R-:W-:Y:S01]  /*1b90*/  @P4 VIADD R25, R25, 0x1 ;  /* 0x0000000119194836 */ /* 0x000fe20000000000 */
[C---:B------:R-:W-:Y:S01]  /*1ba0*/  ISETP.NE.AND P1, PT, R3.reuse, RZ, PT ;  /* 0x000000ff0300720c */ /* 0x040fe20003f25270 */
[----:B0-----:R-:W-:Y:S01]  /*1bb0*/  FADD.FTZ R29, R8, R29 ;  /* 0x0000001d081d7221 */ /* 0x001fe20000010000 */
[----:B------:R-:W-:-:S04]  /*1bc0*/  LEA.HI.SX32 R6, R3, 0x1, 0x1 ;  /* 0x0000000103067811 */ /* 0x000fc800078f0aff */
[----:B------:R-:W0:Y:S01]  /*1bd0*/  SHFL.BFLY PT, R8, R29, 0x1, 0x1f ;  /* 0x0c201f001d087f89 */ /* 0x000e2200000e0000 */
[--C-:B------:R-:W-:Y:S02]  /*1be0*/  @!P3 IMAD.IADD R31, R31, 0x1, -R26.reuse ;  /* 0x000000011f1fb824 */ /* 0x100fe400078e0a1a */
[----:B------:R-:W-:Y:S02]  /*1bf0*/  @!P2 IMAD.IADD R33, R33, 0x1, -R26 ;  /* 0x000000012121a824 */ /* 0x000fe400078e0a1a */
[----:B------:R-:W-:Y:S01]  /*1c00*/  @!P0 IMAD.MOV R25, RZ, RZ, -R25 ;  /* 0x000000ffff198224 */ /* 0x000fe200078e0a19 */
[----:B------:R-:W-:Y:S01]  /*1c10*/  ISETP.GE.U32.AND P4, PT, R31, R26, PT ;  /* 0x0000001a1f00720c */ /* 0x000fe20003f86070 */
[----:B------:R-:W-:Y:S01]  /*1c20*/  @!P3 VIADD R32, R32, 0x1 ;  /* 0x000000012020b836 */ /* 0x000fe20000000000 */
[----:B------:R-:W-:Y:S01]  /*1c30*/  @!P1 LOP3.LUT R25, RZ, R27, RZ, 0x33, !PT ;  /* 0x0000001bff199212 */ /* 0x000fe200078e33ff */
[----:B------:R-:W-:Y:S01]  /*1c40*/  @!P2 VIADD R36, R36, 0x1 ;  /* 0x000000012424a836 */ /* 0x000fe20000000000 */
[----:B------:R-:W-:-:S02]  /*1c50*/  ISETP.GE.AND P1, PT, R4, RZ, PT ;  /* 0x000000ff0400720c */ /* 0x000fc40003f26270 */
[----:B------:R-:W-:Y:S02]  /*1c60*/  ISETP.GE.AND P3, PT, R22, RZ, PT ;  /* 0x000000ff1600720c */ /* 0x000fe40003f66270 */
[----:B------:R-:W-:Y:S02]  /*1c70*/  LOP3.LUT R27, RZ, R17, RZ, 0x33, !PT ;  /* 0x00000011ff1b7212 */ /* 0x000fe400078e33ff */
[----:B-1----:R-:W-:-:S03]  /*1c80*/  ISETP.NE.AND P2, PT, R24, RZ, PT ;  /* 0x000000ff1800720c */ /* 0x002fc60003f45270 */
[----:B------:R-:W-:Y:S01]  /*1c90*/  @P4 VIADD R32, R32, 0x1 ;  /* 0x0000000120204836 */ /* 0x000fe20000000000 */
[C---:B------:R-:W-:Y:S02]  /*1ca0*/  LOP3.LUT P4, RZ, R16.reuse, 0x3, RZ, 0xc0, !PT ;  /* 0x0000000310ff7812 */ /* 0x040fe4000788c0ff */
[----:B------:R-:W-:Y:S01]  /*1cb0*/  SEL R9, R9, 0x1, !P2 ;  /* 0x0000000109097807 */ /* 0x000fe20005000000 */
[----:B------:R-:W-:Y:S02]  /*1cc0*/  @!P1 IMAD.MOV R32, RZ, RZ, -R32 ;  /* 0x000000ffff209224 */ /* 0x000fe400078e0a20 */
[----:B0-----:R-:W-:Y:S01]  /*1cd0*/  FADD.FTZ R8, R29, R8 ;  /* 0x000000081d087221 */ /* 0x001fe20000010000 */
[----:B------:R-:W-:Y:S02]  /*1ce0*/  SHF.R.S32.HI R29, RZ, 0x1f, R3 ;  /* 0x0000001fff1d7819 */ /* 0x000fe40000011403 */
[----:B------:R-:W-:Y:S02]  /*1cf0*/  ISETP.GT.OR P4, PT, R16, 0x1f, P4 ;  /* 0x0000001f1000780c */ /* 0x000fe40002784670 */
[----:B------:R-:W-:Y:S01]  /*1d00*/  FSETP.NE.FTZ.AND P0, PT, R8, RZ, PT ;  /* 0x000000ff0800720b */ /* 0x000fe20003f15000 */
[----:B------:R-:W-:Y:S01]  /*1d10*/  @!P5 IMAD.MOV R6, RZ, RZ, R29 ;  /* 0x000000ffff06d224 */ /* 0x000fe200078e021d */
[----:B------:R-:W-:-:S02]  /*1d20*/  ISETP.GE.U32.AND P5, PT, R33, R26, PT ;  /* 0x0000001a2100720c */ /* 0x000fc40003fa6070 */
[----:B------:R-:W-:Y:S02]  /*1d30*/  ISETP.LT.U32.AND P1, PT, R20, R25, PT ;  /* 0x000000191400720c */ /* 0x000fe40003f21070 */
[----:B------:R-:W-:-:S04]  /*1d40*/  SHF.R.S32.HI R33, RZ, 0x1f, R25 ;  /* 0x0000001fff217819 */ /* 0x000fc80000011419 */
[----:B------:R-:W-:-:S03]  /*1d50*/  ISETP.LT.AND.EX P1, PT, R21, R33, PT, P1 ;  /* 0x000000211500720c */ /* 0x000fc60003f21310 */
        /* <DEDUP_REMOVED lines=52> */
[----:B------:R-:W-:Y:S05]  /*20a0*/  CALL.REL.NOINC `($__internal_5_$__cuda_sm20_div_s64) ;  /* 0x0000002400d07944 */ /* 0x000fea0003c00000 */
        /* <DEDUP_REMOVED lines=9> */
.L_x_260:
        /* <DEDUP_REMOVED lines=22> */
.L_x_261:
[----:B------:R-:W-:Y:S05]  /*22a0*/  BSYNC B0 ;  /* 0x0000000000007941 */ /* 0x000fea0003800000 */
.L_x_259:
        /* <DEDUP_REMOVED lines=19> */
.L_x_263:
        /* <DEDUP_REMOVED lines=22> */
.L_x_264:
[----:B------:R-:W-:Y:S05]  /*2540*/  BSYNC B0 ;  /* 0x0000000000007941 */ /* 0x000fea0003800000 */
.L_x_262:
        /* <DEDUP_REMOVED lines=11> */
[----:B------:R-:W-:Y:S05]  /*2600*/  CALL.REL.NOINC `($__internal_5_$__cuda_sm20_div_s64) ;  /* 0x0000002000787944 */ /* 0x000fea0003c00000 */
[----:B------:R-:W-:-:S04]  /*2610*/  IADD3 R17, P0, RZ, -R18, RZ ;  /* 0x80000012ff117210 */ /* 0x000fc80007f1e0ff */
[----:B------:R-:W-:Y:S01]  /*2620*/  IADD3.X R16, RZ, ~R19, RZ, P0, !PT ;  /* 0x80000013ff107210 */ /* 0x000fe200007fe4ff */
[----:B------:R-:W-:-:S04]  /*2630*/  IMAD.WIDE.U32 R36, R5, R17, R36 ;  /* 0x0000001105247225 */ /* 0x000fc800078e0024 */
[----:B------:R-:W-:-:S04]  /*2640*/  IMAD R16, R16, R5, RZ ;  /* 0x0000000510107224 */ /* 0x000fc800078e02ff */
[----:B------:R-:W-:-:S05]  /*2650*/  IMAD R4, R4, R17, R16 ;  /* 0x0000001104047224 */ /* 0x000fca00078e0210 */
[----:B------:R-:W-:Y:S01]  /*2660*/  IADD3 R4, R37, R4, RZ ;  /* 0x0000000425047210 */ /* 0x000fe20007ffe0ff */
[----:B------:R-:W-:Y:S05]  /*2670*/  BRA `(.L_x_267) ;  /* 0x0000000000587947 */ /* 0x000fea0003800000 */
.L_x_266:
        /* <DEDUP_REMOVED lines=22> */
.L_x_267:
[----:B------:R-:W-:Y:S05]  /*27e0*/  BSYNC B0 ;  /* 0x0000000000007941 */ /* 0x000fea0003800000 */
.L_x_265:
        /* <DEDUP_REMOVED lines=38> */
[----:B------:R-:W-:Y:S05]  /*2a50*/  CALL.REL.NOINC `($__internal_5_$__cuda_sm20_div_s64) ;  /* 0x0000001c00647944 */ /* 0x000fea0003c00000 */
        /* <DEDUP_REMOVED lines=12> */
.L_x_269:
        /* <DEDUP_REMOVED lines=23> */
.L_x_270:
[----:B------:R-:W-:Y:S05]  /*2c90*/  BSYNC B0 ;  /* 0x0000000000007941 */ /* 0x000fea0003800000 */
.L_x_268:
        /* <DEDUP_REMOVED lines=18> */
.L_x_272:
        /* <DEDUP_REMOVED lines=22> */
.L_x_273:
[----:B------:R-:W-:Y:S05]  /*2f20*/  BSYNC B0 ;  /* 0x0000000000007941 */ /* 0x000fea0003800000 */
.L_x_271:
        /* <DEDUP_REMOVED lines=20> */
.L_x_275:
        /* <DEDUP_REMOVED lines=23> */
.L_x_276:
[----:B------:R-:W-:Y:S05]  /*31e0*/  BSYNC B0 ;  /* 0x0000000000007941 */ /* 0x000fea0003800000 */
.L_x_274:
        /* <DEDUP_REMOVED lines=26> */
[----:B------:R-:W-:Y:S05]  /*3390*/  CALL.REL.NOINC `($__internal_5_$__cuda_sm20_div_s64) ;  /* 0x0000001400147944 */ /* 0x000fea0003c00000 */
        /* <DEDUP_REMOVED lines=12> */
.L_x_278:
        /* <DEDUP_REMOVED lines=23> */
.L_x_279:
[----:B------:R-:W-:Y:S05]  /*35d0*/  BSYNC B0 ;  /* 0x0000000000007941 */ /* 0x000fea0003800000 */
.L_x_277:
        /* <DEDUP_REMOVED lines=29> */
.L_x_281:
        /* <DEDUP_REMOVED lines=23> */
.L_x_282:
[----:B------:R-:W-:Y:S05]  /*3920*/  BSYNC B0 ;  /* 0x0000000000007941 */ /* 0x000fea0003800000 */
.L_x_280:
        /* <DEDUP_REMOVED lines=21> */
.L_x_258:
[----:B------:R-:W-:Y:S02]  /*3a80*/  ULDC.64 UR4, c[0x0][0x2b0] ;  /* 0x0000ac0000047ab9 */ /* 0x000fe40000000a00 */
[----:B------:R-:W-:-:S04]  /*3a90*/  LEA R2, P0, R32, UR4, 0x2 ;  /* 0x0000000420027c11 */ /* 0x000fc8000f8010ff */
[----:B------:R-:W-:-:S05]  /*3aa0*/  LEA.HI.X R3, R32, UR5, R33, 0x2, P0 ;  /* 0x0000000520037c11 */ /* 0x000fca00080f1421 */
[----:B------:R0:W-:Y:S04]  /*3ab0*/  STG.E desc[UR8][R2.64], R27 ;  /* 0x0000001b02007986 */ /* 0x0001e8000c101908 */
.L_x_257:
[----:B------:R-:W-:Y:S05]  /*3ac0*/  BSYNC B1 ;  /* 0x0000000000017941 */ /* 0x000fea0003800000 */
.L_x_256:
[----:B------:R-:W2:Y:S01]  /*3ad0*/  S2R R4, SR_TID.X ;  /* 0x0000000000047919 */ /* 0x000ea20000002100 */
[----:B------:R-:W3:Y:S01]  /*3ae0*/  LDC R5, c[0x0][0x3c4] ;  /* 0x0000f100ff057b82 */ /* 0x000ee20000000800 */
[----:B------:R-:W-:Y:S01]  /*3af0*/  BSSY B0, `(.L_x_283) ;  /* 0x0000014000007945 */ /* 0x000fe20003800000 */
[----:B---3--:R-:W-:Y:S02]  /*3b00*/  ISETP.GE.AND P0, PT, R5, 0x1, PT ;  /* 0x000000010500780c */ /* 0x008fe40003f06270 */
[----:B--2---:R-:W-:-:S04]  /*3b10*/  SHF.R.S32.HI R7, RZ, 0x1f, R4 ;  /* 0x0000001fff077819 */ /* 0x004fc80000011404 */
[CC--:B01----:R-:W-:Y:S02]  /*3b20*/  LEA.HI R3, R7.reuse, R4.reuse, RZ, 0x2 ;  /* 0x0000000407037211 */ /* 0x0c3fe400078f10ff */
[----:B------:R-:W-:Y:S02]  /*3b30*/  LEA.HI R34, R7, R4, RZ, 0x4 ;  /* 0x0000000407227211 */ /* 0x000fe400078f20ff */
[----:B------:R-:W-:Y:S02]  /*3b40*/  LOP3.LUT R3, R3, 0xfffffffc, RZ, 0xc0, !PT ;  /* 0xfffffffc03037812 */ /* 0x000fe400078ec0ff */
[----:B------:R-:W-:-:S03]  /*3b50*/  LOP3.LUT R31, R34, 0x3ffffff0, RZ, 0xc0, !PT ;  /* 0x3ffffff0221f7812 */ /* 0x000fc600078ec0ff */
[----:B------:R-:W-:-:S05]  /*3b60*/  IMAD.IADD R2, R4, 0x1, -R3 ;  /* 0x0000000104027824 */ /* 0x000fca00078e0a03 */
[----:B------:R-:W-:-:S04]  /*3b70*/  ISETP.GE.AND P1, PT, R2, R5, PT ;  /* 0x000000050200720c */ /* 0x000fc80003f26270 */
[----:B------:R-:W-:-:S13]  /*3b80*/  ISETP.GT.OR P1, PT, R4, 0x1f, P1 ;  /* 0x0000001f0400780c */ /* 0x000fda0000f24670 */
[----:B------:R-:W-:Y:S05]  /*3b90*/  @P1 BRA `(.L_x_284) ;  /* 0x0000000000241947 */ /* 0x000fea0003800000 */
[----:B------:R-:W0:Y:S01]  /*3ba0*/  S2R R0, SR_CgaCtaId ;  /* 0x0000000000007919 */ /* 0x000e220000008800 */
[----:B------:R-:W-:Y:S01]  /*3bb0*/  FADD.FTZ R6, -R27, R30 ;  /* 0x0000001e1b067221 */ /* 0x000fe20000010100 */
[----:B------:R-:W-:-:S03]  /*3bc0*/  MOV R5, 0x400 ;  /* 0x0000040000057802 */ /* 0x000fc60000000f00 */
[----:B------:R-:W-:-:S06]  /*3bd0*/  FMUL.FTZ R6, R6, 1.4426950216293334961 ;  /* 0x3fb8aa3b06067820 */ /* 0x000fcc0000410000 */
[----:B------:R-:W1:Y:S01]  /*3be0*/  MUFU.EX2 R6, R6 ;  /* 0x0000000600067308 */ /* 0x000e620000000800 */
[----:B0-----:R-:W-:-:S05]  /*3bf0*/  LEA R5, R0, R5, 0x18 ;  /* 0x0000000500057211 */ /* 0x001fca00078ec0ff */
[----:B------:R-:W-:-:S05]  /*3c00*/  IMAD R2, R2, 0x24, R5 ;  /* 0x0000002402027824 */ /* 0x000fca00078e0205 */
[----:B------:R-:W-:-:S05]  /*3c10*/  IADD3 R3, R3, R2, RZ ;  /* 0x0000000203037210 */ /* 0x000fca0007ffe0ff */
[----:B-1----:R0:W-:Y:S02]  /*3c20*/  STS [R3], R6 ;  /* 0x0000000603007388 */ /* 0x0021e40000000800 */
.L_x_284:
[----:B------:R-:W-:Y:S05]  /*3c30*/  BSYNC B0 ;  /* 0x0000000000007941 */ /* 0x000fea0003800000 */
.L_x_283:
[----:B------:R-:W-:Y:S01]  /*3c40*/  IMAD.IADD R31, R4, 0x1, -R31 ;  /* 0x00000001041f7824 */ /* 0x000fe200078e0a1f */
[----:B------:R-:W-:Y:S01]  /*3c50*/  BAR.SYNC.DEFER_BLOCKING 0x0 ;  /* 0x0000000000007b1d */ /* 0x000fe20000010000 */
[----:B------:R-:W-:Y:S01]  /*3c60*/  CS2R R10, SRZ ;  /* 0x00000000000a7805 */ /* 0x000fe2000001ff00 */
[----:B------:R-:W-:Y:S01]  /*3c70*/  IMAD.MOV.U32 R13, RZ, RZ, RZ ;  /* 0x000000ffff0d7224 */ /* 0x000fe200078e00ff */
[----:B------:R-:W-:Y:S01]  /*3c80*/  CS2R R8, SRZ ;  /* 0x0000000000087805 */ /* 0x000fe2000001ff00 */
[----:B------:R-:W-:Y:S01]  /*3c90*/  IMAD.SHL.U32 R31, R31, 0x4, RZ ;  /* 0x000000041f1f7824 */ /* 0x000fe200078e00ff */
[----:B0-----:R-:W-:Y:S02]  /*3ca0*/  CS2R R6, SRZ ;  /* 0x0000000000067805 */ /* 0x001fe4000001ff00 */
[----:B------:R-:W-:Y:S02]  /*3cb0*/  CS2R R4, SRZ ;  /* 0x0000000000047805 */ /* 0x000fe4000001ff00 */
        /* <DEDUP_REMOVED lines=34> */
.L_x_288:
        /* <DEDUP_REMOVED lines=14> */
.L_x_287:
[----:B------:R-:W-:Y:S05]  /*3fc0*/  BSYNC B0 ;  /* 0x0000000000007941 */ /* 0x000fea0003800000 */
.L_x_286:
        /* <DEDUP_REMOVED lines=20> */
.L_x_285:
        /* <DEDUP_REMOVED lines=110> */
        .weak           $__internal_5_$__cuda_sm20_div_s64
        .type           $__internal_5_$__cuda_sm20_div_s64,@function
        .size           $__internal_5_$__cuda_sm20_div_s64,(.L_x_7424 - $__internal_5_$__cuda_sm20_div_s64)
$__internal_5_$__cuda_sm20_div_s64:
        /* <DEDUP_REMOVED lines=83> */
[----:B------:R-:W-:Y:S06]  /*4d20*/  RET.REL.NODEC R38 `(_ZN5flash32flash_fwd_splitkv_combine_kernelI23Flash_fwd_kernel_traitsILi192ELi64ELi64ELi4ELb0ELb0EN7cutlass6half_tE19Flash_kernel_traitsILi192ELi64ELi64ELi4ES3_EELi8ELi2ELb0EEEvNS_16Flash_fwd_paramsE) ;  /* 0xffffffb026b47950 */ /* 0x000fec0003c3ffff */
.L_x_289:
        /* <DEDUP_REMOVED lines=13> */
.L_x_7424:


//--------------------- .text._ZN5flash32flash_fwd_splitkv_combine_kernelI23Flash_fwd_kernel_traitsILi192ELi64ELi64ELi4ELb0ELb0EN7cutlass6half_tE19Flash_kernel_traitsILi192ELi64ELi64ELi4ES3_EELi8ELi1ELb0EEEvNS_16Flash_fwd_paramsE --------------------------
	.section	.text._ZN5flash32flash_fwd_splitkv_combine_kernelI23Flash_fwd_kernel_traitsILi192ELi64ELi64ELi4ELb0ELb0EN7cutlass6half_tE19Flash_kernel_traitsILi192ELi64ELi64ELi4ES3_EELi8ELi1ELb0EEEvNS_16Flash_fwd_paramsE,"ax",@progbits
	.align	128
        .global         _ZN5flash32flash_fwd_splitkv_combine_kernelI23Flash_fwd_kernel_traitsILi192ELi64ELi64ELi4ELb0ELb0EN7cutlass6half_tE19Flash_kernel_traitsILi192ELi64ELi64ELi4ES3_EELi8ELi1ELb0EEEvNS_16Flash_fwd_paramsE
        .type           _ZN5flash32flash_fwd_splitkv_combine_kernelI23Flash_fwd_kernel_traitsILi192ELi64ELi64ELi4ELb0ELb0EN7cutlass6half_tE19Flash_kernel_traitsILi192ELi64ELi64ELi4ES3_EELi8ELi1ELb0EEEvNS_16Flash_fwd_paramsE,@function
        .size           _ZN5flash32flash_fwd_splitkv_combine_kernelI23Flash_fwd_kernel_traitsILi192ELi64ELi64ELi4ELb0ELb0EN7cutlass6half_tE19Flash_kernel_traitsILi192ELi64ELi64ELi4ES3_EELi8ELi1ELb0EEEvNS_16Flash_fwd_paramsE,(.L_x_7425 - _ZN5flash32flash_fwd_splitkv_combine_kernelI23Flash_fwd_kernel_traitsILi192ELi64ELi64ELi4ELb0ELb0EN7cutlass6half_tE19Flash_kernel_traitsILi192ELi64ELi64ELi4ES3_EELi8ELi1ELb0EEEvNS_16Flash_fwd_paramsE)
        .other          _ZN5flash32flash_fwd_splitkv_combine_kernelI23Flash_fwd_kernel_traitsILi192ELi64ELi64ELi4ELb0ELb0EN7cutlass6half_tE19Flash_kernel_traitsILi192ELi64ELi64ELi4ES3_EELi8ELi1ELb0EEEvNS_16Flash_fwd_paramsE,@"STO_CUDA_ENTRY STV_DEFAULT"
_ZN5flash32flash_fwd_splitkv_combine_kernelI23Flash_fwd_kernel_traitsILi192ELi64ELi64ELi4ELb0ELb0EN7cutlass6half_tE19Flash_kernel_traitsILi192ELi64ELi64ELi4ES3_EELi8ELi1ELb0EEEvNS_16Flash_fwd_paramsE:
.text._ZN5flash32flash_fwd_splitkv_combine_kernelI23Flash_fwd_kernel_traitsILi192ELi64ELi64ELi4ELb0ELb0EN7cutlass6half_tE19Flash_kernel_traitsILi192ELi64ELi64ELi4ES3_EELi8ELi1ELb0EEEvNS_16Flash_fwd_paramsE:
        /* <DEDUP_REMOVED lines=23> */
[----:B------:R-:W-:Y:S05]  /*0170*/  CALL.REL.NOINC `($__internal_6_$__cuda_sm20_div_s64) ;  /* 0x0000004400947944 */ /* 0x000fea0003c00000 */
[----:B------:R-:W-:Y:S05]  /*0180*/  BRA `(.L_x_291) ;  /* 0x00000000004c7947 */ /* 0x000fea0003800000 */
.L_x_290:
        /* <DEDUP_REMOVED lines=19> */
.L_x_291:
        /* <DEDUP_REMOVED lines=12> */
[----:B------:R-:W-:Y:S05]  /*0380*/  CALL.REL.NOINC `($__internal_6_$__cuda_sm20_div_s64) ;  /* 0x0000004400107944 */ /* 0x000fea0003c00000 */
[----:B------:R-:W-:Y:S02]  /*0390*/  MOV R8, R18 ;  /* 0x0000001200087202 */ /* 0x000fe40000000f00 */
[----:B------:R-:W-:Y:S01]  /*03a0*/  MOV R9, R19 ;  /* 0x0000001300097202 */ /* 0x000fe20000000f00 */
[----:B------:R-:W-:Y:S05]  /*03b0*/  BRA `(.L_x_294) ;  /* 0x00000000004c7947 */ /* 0x000fea0003800000 */
.L_x_293:
        /* <DEDUP_REMOVED lines=19> */
.L_x_294:
[----:B------:R-:W-:Y:S05]  /*04f0*/  BSYNC B0 ;  /* 0x0000000000007941 */ /* 0x000fea0003800000 */
.L_x_292:
        /* <DEDUP_REMOVED lines=41> */
.L_x_296:
        /* <DEDUP_REMOVED lines=19> */
.L_x_297:
[----:B------:R-:W-:Y:S05]  /*08c0*/  BSYNC B0 ;  /* 0x0000000000007941 */ /* 0x000fea0003800000 */
.L_x_295:
        /* <DEDUP_REMOVED lines=73> */
[----:B------:R-:W-:Y:S02]  /*0d60*/  MOV R34, R18 ;  /* 0x0000001200227202 */ /* 0x000fe40000000f00 */
[----:B------:R-:W-:Y:S01]  /*0d70*/  MOV R35, R19 ;  /* 0x0000001300237202 */ /* 0x000fe20000000f00 */
[----:B------:R-:W-:Y:S05]  /*0d80*/  BRA `(.L_x_300) ;  /* 0x00000000004c7947 */ /* 0x000fea0003800000 */
.L_x_299:
        /* <DEDUP_REMOVED lines=19> */
.L_x_300:
[----:B------:R-:W-:Y:S05]  /*0ec0*/  BSYNC B0 ;  /* 0x0000000000007941 */ /* 0x000fea0003800000 */
.L_x_298:
        /* <DEDUP_REMOVED lines=42> */
.L_x_302:
        /* <DEDUP_REMOVED lines=19> */
.L_x_303:
[----:B------:R-:W-:Y:S05]  /*12a0*/  BSYNC B0 ;  /* 0x0000000000007941 */ /* 0x000fea0003800000 */
.L_x_301:
[----:B------:R-:W0:Y:S01]  /*12b0*/  LDC R9, c[0x0][0x2c4] ;  /* 0x0000b100ff097b82 */ /* 0x000e220000000800 */
        /* <DEDUP_REMOVED lines=20> */
[C---:B------:R-:W-:Y:S02]  /*1400*/  IMAD R8, R7.reuse, R16, R8 ;  /* 0x0000001007087224 */ /* 0x040fe400078e0208 */
[----:B------:R-:W0:Y:S03]  /*1410*/  S2R R16, SR_TID.X ;  /* 0x0000000000107919 */ /* 0x000e260000002100 */
[----:B------:R-:W-:-:S13]  /*1420*/  ISETP.GT.U32.AND P0, PT, R7, R8, PT ;  /* 0x000000080700720c */ /* 0x000fda0003f04070 */
[----:B------:R-:W-:Y:S02]  /*1430*/  @!P0 IMAD.IADD R8, R8, 0x1, -R7 ;  /* 0x0000000108088824 */ /* 0x000fe400078e0a07 */
[----:B------:R-:W-:Y:S01]  /*1440*/  @!P0 VIADD R17, R17, 0x1 ;  /* 0x0000000111118836 */ /* 0x000fe20000000000 */
[----:B------:R-:W-:Y:S02]  /*1450*/  ISETP.NE.AND P0, PT, R9, RZ, PT ;  /* 0x000000ff0900720c */ /* 0x000fe40003f05270 */
[----:B------:R-:W-:Y:S02]  /*1460*/  ISETP.GE.U32.AND P2, PT, R8, R7, PT ;  /* 0x000000070800720c */ /* 0x000fe40003f46070 */
[----:B------:R-:W-:Y:S01]  /*1470*/  LEA.HI.SX32 R8, R3, 0x1, 0x1 ;  /* 0x0000000103087811 */ /* 0x000fe200078f0aff */
[----:B------:R-:W-:Y:S01]  /*1480*/  @!P3 IMAD.MOV R8, RZ, RZ, R6 ;  /* 0x000000ffff08b224 */ /* 0x000fe200078e0206 */
[----:B0-----:R-:W-:-:S09]  /*1490*/  SHF.R.S32.HI R27, RZ, 0x1f, R16 ;  /* 0x0000001fff1b7819 */ /* 0x001fd20000011410 */
[----:B------:R-:W-:Y:S01]  /*14a0*/  @P2 VIADD R17, R17, 0x1 ;  /* 0x0000000111112836 */ /* 0x000fe20000000000 */
[----:B------:R-:W-:Y:S02]  /*14b0*/  ISETP.GT.AND P2, PT, R16, 0xf, PT ;  /* 0x0000000f1000780c */ /* 0x000fe40003f44270 */
[----:B------:R-:W-:Y:S01]  /*14c0*/  LEA.HI R27, R27, R16, RZ, 0x3 ;  /* 0x000000101b1b7211 */ /* 0x000fe200078f18ff */
[----:B------:R-:W-:Y:S01]  /*14d0*/  @!P1 IMAD.MOV R17, RZ, RZ, -R17 ;  /* 0x000000ffff119224 */ /* 0x000fe200078e0a11 */
[----:B------:R-:W-:Y:S02]  /*14e0*/  @!P0 LOP3.LUT R17, RZ, R9, RZ, 0x33, !PT ;  /* 0x00000009ff118212 */ /* 0x000fe400078e33ff */
[----:B------:R-:W-:Y:S02]  /*14f0*/  SHF.R.S32.HI R26, RZ, 0x3, R27 ;  /* 0x00000003ff1a7819 */ /* 0x000fe4000001141b */
[----:B------:R-:W-:Y:S01]  /*1500*/  LOP3.LUT R27, R27, 0xfffffff8, RZ, 0xc0, !PT ;  /* 0xfffffff81b1b7812 */ /* 0x000fe200078ec0ff */
[----:B------:R-:W-:Y:S01]  /*1510*/  IMAD R3, R8, R17, RZ ;  /* 0x0000001108037224 */ /* 0x000fe200078e02ff */
[----:B------:R-:W-:Y:S01]  /*1520*/  ISETP.GE.AND P0, PT, R26, UR5, PT ;  /* 0x000000051a007c0c */ /* 0x000fe2000bf06270 */
[----:B------:R-:W0:Y:S02]  /*1530*/  LDC R17, c[0x0][0x270] ;  /* 0x00009c00ff117b82 */ /* 0x000e240000000800 */
[----:B------:R-:W1:Y:S01]  /*1540*/  @!P2 S2R R7, SR_CgaCtaId ;  /* 0x000000000007a919 */ /* 0x000e620000008800 */
[----:B------:R-:W-:Y:S01]  /*1550*/  IABS R25, R3 ;  /* 0x0000000300197213 */ /* 0x000fe20000000000 */
[----:B------:R-:W-:Y:S01]  /*1560*/  IMAD.IADD R27, R16, 0x1, -R27 ;  /* 0x00000001101b7824 */ /* 0x000fe200078e0a1b */
[----:B------:R-:W-:-:S02]  /*1570*/  @!P2 MOV R8, 0x400 ;  /* 0x000004000008a802 */ /* 0x000fc40000000f00 */
[----:B------:R-:W2:Y:S08]  /*1580*/  I2F.RP R20, R25 ;  /* 0x0000001900147306 */ /* 0x000eb00000209400 */
[----:B--2---:R-:W2:Y:S01]  /*1590*/  MUFU.RCP R32, R20 ;  /* 0x0000001400207308 */ /* 0x004ea20000001000 */
[----:B0-----:R-:W-:-:S07]  /*15a0*/  IABS R22, R17 ;  /* 0x0000001100167213 */ /* 0x001fce0000000000 */
[----:B------:R0:W3:Y:S01]  /*15b0*/  I2F.U32.RP R6, R22 ;  /* 0x0000001600067306 */ /* 0x0000e20000209000 */
[----:B-1----:R-:W-:Y:S01]  /*15c0*/  @!P2 LEA R7, R7, R8, 0x18 ;  /* 0x000000080707a211 */ /* 0x002fe200078ec0ff */
[----:B--2---:R-:W-:-:S04]  /*15d0*/  VIADD R32, R32, 0xffffffe ;  /* 0x0ffffffe20207836 */ /* 0x004fc80000000000 */
[----:B------:R-:W-:Y:S02]  /*15e0*/  @!P2 IMAD R8, R26, 0x24, R7 ;  /* 0x000000241a08a824 */ /* 0x000fe400078e0207 */
[----:B------:R0:W1:Y:S02]  /*15f0*/  F2I.FTZ.U32.TRUNC.NTZ R33, R32 ;  /* 0x0000002000217305 */ /* 0x000064000021f000 */
        /* <DEDUP_REMOVED lines=20> */
.L_x_305:
[----:B------:R-:W-:Y:S05]  /*1740*/  BSYNC B0 ;  /* 0x0000000000007941 */ /* 0x000fea0003800000 */
.L_x_304:
[----:B-----5:R4:W-:Y:S01]  /*1750*/  @!P2 STS [R21], R24 ;  /* 0x000000181500a388 */ /* 0x0209e20000000800 */
[----:B------:R-:W-:Y:S01]  /*1760*/  BSSY B0, `(.L_x_306) ;  /* 0x000000f000007945 */ /* 0x000fe20003800000 */
[----:B------:R-:W-:Y:S01]  /*1770*/  MOV R30, 0xff800000 ;  /* 0xff800000001e7802 */ /* 0x000fe20000000f00 */
[----:B------:R-:W-:Y:S06]  /*1780*/  BAR.SYNC.DEFER_BLOCKING 0x0 ;  /* 0x0000000000007b1d */ /* 0x000fec0000010000 */
[----:B------:R-:W-:Y:S05]  /*1790*/  @P2 BRA `(.L_x_307) ;  /* 0x00000000002c2947 */ /* 0x000fea0003800000 */
[----:B------:R-:W5:Y:S01]  /*17a0*/  S2R R7, SR_CgaCtaId ;  /* 0x0000000000077919 */ /* 0x000f620000008800 */
[----:B----4-:R-:W-:Y:S02]  /*17b0*/  LEA.HI R24, R16, R16, RZ, 0x1 ;  /* 0x0000001010187211 */ /* 0x010fe400078f08ff */
[----:B------:R-:W-:Y:S02]  /*17c0*/  MOV R20, 0x400 ;  /* 0x0000040000147802 */ /* 0x000fe40000000f00 */
[C---:B------:R-:W-:Y:S01]  /*17d0*/  LOP3.LUT R21, R24.reuse, 0xfffffffe, RZ, 0xc0, !PT ;  /* 0xfffffffe18157812 */ /* 0x040fe200078ec0ff */
[----:B------:R-:W-:-:S05]  /*17e0*/  IMAD.SHL.U32 R24, R24, 0x2, RZ ;  /* 0x0000000218187824 */ /* 0x000fca00078e00ff */
[----:B------:R-:W-:Y:S02]  /*17f0*/  LOP3.LUT R24, R24, 0xfffffffc, RZ, 0xc0, !PT ;  /* 0xfffffffc18187812 */ /* 0x000fe400078ec0ff */
[----:B-----5:R-:W-:Y:S01]  /*1800*/  LEA R7, R7, R20, 0x18 ;  /* 0x0000001407077211 */ /* 0x020fe200078ec0ff */
[----:B------:R-:W-:-:S04]  /*1810*/  IMAD.IADD R20, R16, 0x1, -R21 ;  /* 0x0000000110147824 */ /* 0x000fc800078e0a15 */
[----:B------:R-:W-:-:S04]  /*1820*/  IMAD R7, R20, 0x24, R7 ;  /* 0x0000002414077824 */ /* 0x000fc800078e0207 */
[----:B------:R-:W-:-:S05]  /*1830*/  IMAD.IADD R7, R7, 0x1, R24 ;  /* 0x0000000107077824 */ /* 0x000fca00078e0218 */
[----:B------:R4:W0:Y:S02]  /*1840*/  LDS R30, [R7] ;  /* 0x00000000071e7984 */ /* 0x0008240000000800 */
.L_x_307:
[----:B------:R-:W-:Y:S05]  /*1850*/  BSYNC B0 ;  /* 0x0000000000007941 */ /* 0x000fea0003800000 */
.L_x_306:
[----:B0---4-:R-:W0:Y:S01]  /*1860*/  SHFL.BFLY PT, R7, R30, 0x1, 0x1f ;  /* 0x0c201f001e077f89 */ /* 0x011e2200000e0000 */
[----:B---3--:R-:W3:Y:S01]  /*1870*/  MUFU.RCP R6, R6 ;  /* 0x0000000600067308 */ /* 0x008ee20000001000 */
[--C-:B-1----:R-:W-:Y:S01]  /*1880*/  IMAD.MOV R20, RZ, RZ, -R33.reuse ;  /* 0x000000ffff147224 */ /* 0x102fe200078e0a21 */
[----:B------:R-:W-:Y:S01]  /*1890*/  IABS R29, R4 ;  /* 0x00000004001d7213 */ /* 0x000fe20000000000 */
[----:B------:R-:W-:Y:S01]  /*18a0*/  IMAD.MOV.U32 R32, RZ, RZ, RZ ;  /* 0x000000ffff207224 */ /* 0x000fe200078e00ff */
[----:B------:R-:W-:Y:S01]  /*18b0*/  ISETP.NE.AND P4, PT, R3, RZ, PT ;  /* 0x000000ff0300720c */ /* 0x000fe20003f85270 */
[----:B------:R-:W-:Y:S01]  /*18c0*/  IMAD R21, R20, R25, RZ ;  /* 0x0000001914157224 */ /* 0x000fe200078e02ff */
[----:B------:R-:W-:Y:S01]  /*18d0*/  IABS R20, R3 ;  /* 0x0000000300147213 */ /* 0x000fe20000000000 */
[----:B------:R-:W-:Y:S01]  /*18e0*/  BSSY B1, `(.L_x_308) ;  /* 0x000021a000017945 */ /* 0x000fe20003800000 */
[----:B------:R-:W-:Y:S01]  /*18f0*/  ISETP.GT.AND P3, PT, R2, RZ, PT ;  /* 0x000000ff0200720c */ /* 0x000fe20003f64270 */
[----:B------:R-:W-:Y:S01]  /*1900*/  IMAD.HI.U32 R21, R33, R21, R32 ;  /* 0x0000001521157227 */ /* 0x000fe200078e0020 */
[----:B------:R-:W-:-:S02]  /*1910*/  IABS R33, R17 ;  /* 0x0000001100217213 */ /* 0x000fc40000000000 */
[----:B------:R-:W-:Y:S01]  /*1920*/  LOP3.LUT R4, R4, R17, RZ, 0x3c, !PT ;  /* 0x0000001104047212 */ /* 0x000fe200078e3cff */
[----:B------:R-:W-:Y:S02]  /*1930*/  IMAD.MOV R20, RZ, RZ, -R20 ;  /* 0x000000ffff147224 */ /* 0x000fe400078e0a14 */
[----:B------:R-:W-:Y:S02]  /*1940*/  IMAD.MOV R33, RZ, RZ, -R33 ;  /* 0x000000ffff217224 */ /* 0x000fe400078e0a21 */
[----:B---3--:R-:W-:Y:S01]  /*1950*/  VIADD R36, R6, 0xffffffe ;  /* 0x0ffffffe06247836 */ /* 0x008fe20000000000 */
[----:B------:R-:W-:-:S03]  /*1960*/  IABS R6, R8 ;  /* 0x0000000800067213 */ /* 0x000fc60000000000 */
[----:B------:R-:W1:Y:S01]  /*1970*/  F2I.FTZ.U32.TRUNC.NTZ R37, R36 ;  /* 0x0000002400257305 */ /* 0x000e62000021f000 */
[----:B0-----:R-:W-:Y:S01]  /*1980*/  FMNMX.FTZ R7, R7, R30, !PT ;  /* 0x0000001e07077209 */ /* 0x001fe20007810000 */
[----:B------:R-:W-:-:S03]  /*1990*/  IMAD.HI.U32 R21, R21, R6, RZ ;  /* 0x0000000615157227 */ /* 0x000fc600078e00ff */
[----:B------:R-:W-:Y:S01]  /*19a0*/  FSETP.NEU.FTZ.AND P0, PT, R7, -INF , PT ;  /* 0xff8000000700780b */ /* 0x000fe20003f1d000 */
[----:B------:R-:W-:-:S03]  /*19b0*/  IMAD R20, R21, R20, R6 ;  /* 0x0000001415147224 */ /* 0x000fc600078e0206 */
[----:B------:R-:W-:Y:S02]  /*19c0*/  FSEL R7, R7, RZ, P0 ;  /* 0x000000ff07077208 */ /* 0x000fe40000000000 */
[----:B------:R-:W-:-:S03]  /*19d0*/  ISETP.GT.U32.AND P1, PT, R25, R20, PT ;  /* 0x000000141900720c */ /* 0x000fc60003f24070 */
[----:B--2---:R-:W-:Y:S01]  /*19e0*/  FADD.FTZ R27, -R7, R30 ;  /* 0x0000001e071b7221 */ /* 0x004fe20000010100 */
[----:B-1----:R-:W-:Y:S02]  /*19f0*/  IMAD.MOV R31, RZ, RZ, -R37 ;  /* 0x000000ffff1f7224 */ /* 0x002fe400078e0a25 */
[----:B------:R-:W-:Y:S02]  /*1a00*/  IMAD.MOV.U32 R36, RZ, RZ, RZ ;  /* 0x000000ffff247224 */ /* 0x000fe400078e00ff */
[----:B------:R-:W-:Y:S01]  /*1a10*/  FMUL.FTZ R27, R27, 1.4426950216293334961 ;  /* 0x3fb8aa3b1b1b7820 */ /* 0x000fe20000410000 */
[----:B------:R-:W-:Y:S01]  /*1a20*/  IMAD R32, R31, R22, RZ ;  /* 0x000000161f207224 */ /* 0x000fe200078e02ff */
[----:B------:R-:W-:-:S03]  /*1a30*/  SHF.R.S32.HI R31, RZ, 0x1f, R2 ;  /* 0x0000001fff1f7819 */ /* 0x000fc60000011402 */
[----:B------:R-:W-:Y:S01]  /*1a40*/  IMAD.HI.U32 R32, R37, R32, R36 ;  /* 0x0000002025207227 */ /* 0x000fe200078e0024 */
[----:B------:R-:W0:Y:S03]  /*1a50*/  MUFU.EX2 R27, R27 ;  /* 0x0000001b001b7308 */ /* 0x000e260000000800 */
[----:B------:R-:W-:Y:S02]  /*1a60*/  @!P1 IMAD.IADD R20, R20, 0x1, -R25 ;  /* 0x0000000114149824 */ /* 0x000fe400078e0a19 */
[----:B------:R-:W-:-:S03]  /*1a70*/  IMAD.HI.U32 R26, R32, R29, RZ ;  /* 0x0000001d201a7227 */ /* 0x000fc600078e00ff */
[-C--:B------:R-:W-:Y:S01]  /*1a80*/  ISETP.GE.U32.AND P0, PT, R20, R25.reuse, PT ;  /* 0x000000191400720c */ /* 0x080fe20003f06070 */
[----:B------:R-:W-:Y:S01]  /*1a90*/  IMAD.HI.U32 R32, R32, R6, RZ ;  /* 0x0000000620207227 */ /* 0x000fe200078e00ff */
[----:B------:R-:W-:-:S03]  /*1aa0*/  LOP3.LUT R20, R8, R25, RZ, 0x3c, !PT ;  /* 0x0000001908147212 */ /* 0x000fc600078e3cff */
[-C--:B------:R-:W-:Y:S01]  /*1ab0*/  IMAD R29, R26, R33.reuse, R29 ;  /* 0x000000211a1d7224 */ /* 0x080fe200078e021d */
[----:B------:R-:W-:Y:S01]  /*1ac0*/  ISETP.GE.AND P2, PT, R20, RZ, PT ;  /* 0x000000ff1400720c */ /* 0x000fe20003f46270 */
[----:B------:R-:W-:Y:S01]  /*1ad0*/  @!P1 VIADD R21, R21, 0x1 ;  /* 0x0000000115159836 */ /* 0x000fe20000000000 */
[----:B------:R-:W1:Y:S01]  /*1ae0*/  LDC.U8 R20, c[0x0][0x3d9] ;  /* 0x0000f640ff147b82 */ /* 0x000e620000000000 */
[----:B0-----:R-:W0:Y:S01]  /*1af0*/  SHFL.BFLY PT, R24, R27, 0x1, 0x1f ;  /* 0x0c201f001b187f89 */ /* 0x001e2200000e0000 */
[----:B------:R-:W-:Y:S01]  /*1b00*/  IMAD R33, R32, R33, R6 ;  /* 0x0000002120217224 */ /* 0x000fe200078e0206 */
[----:B------:R-:W-:Y:S02]  /*1b10*/  ISETP.GT.U32.AND P1, PT, R22, R29, PT ;  /* 0x0000001d1600720c */ /* 0x000fe40003f24070 */
[----:B------:R-:W-:Y:S01]  /*1b20*/  @P0 VIADD R21, R21, 0x1 ;  /* 0x0000000115150836 */ /* 0x000fe20000000000 */
[----:B------:R-:W-:Y:S01]  /*1b30*/  LEA.HI.SX32 R6, R2, 0x1, 0x1 ;  /* 0x0000000102067811 */ /* 0x000fe200078f0aff */
[----:B------:R-:W-:Y:S01]  /*1b40*/  @!P3 IMAD.MOV R6, RZ, RZ, R31 ;  /* 0x000000ffff06b224 */ /* 0x000fe200078e021f */
[----:B------:R-:W-:-:S03]  /*1b50*/  ISETP.GT.U32.AND P0, PT, R22, R33, PT ;  /* 0x000000211600720c */ /* 0x000fc60003f04070 */
[----:B------:R-:W-:Y:S01]  /*1b60*/  @!P2 IMAD.MOV R21, RZ, RZ, -R21 ;  /* 0x000000ffff15a224 */ /* 0x000fe200078e0a15 */
[----:B------:R-:W-:Y:S02]  /*1b70*/  @!P4 LOP3.LUT R21, RZ, R25, RZ, 0x33, !PT ;  /* 0x00000019ff15c212 */ /* 0x000fe400078e33ff */
[----:B------:R-:W-:Y:S02]  /*1b80*/  LOP3.LUT R25, R8, R17, RZ, 0x3c, !PT ;  /* 0x0000001108197212 */ /* 0x000fe400078e3cff */
[--C-:B------:R-:W-:Y:S01]  /*1b90*/  @!P1 IMAD.IADD R29, R29, 0x1, -R22.reuse ;  /* 0x000000011d1d9824 */ /* 0x100fe200078e0a16 */
[----:B------:R-:W-:Y:S01]  /*1ba0*/  ISETP.GT.AND P4, PT, R3, RZ, PT ;  /* 0x000000ff0300720c */ /* 0x000fe20003f84270 */
[----:B------:R-:W-:Y:S01]  /*1bb0*/  @!P1 VIADD R26, R26, 0x1 ;  /* 0x000000011a1a9836 */ /* 0x000fe20000000000 */
[----:B------:R-:W-:Y:S02]  /*1bc0*/  ISETP.GE.AND P2, PT, R4, RZ, PT ;  /* 0x000000ff0400720c */ /* 0x000fe40003f46270 */
[----:B------:R-:W-:Y:S01]  /*1bd0*/  @!P0 IMAD.IADD R33, R33, 0x1, -R22 ;  /* 0x0000000121218824 */ /* 0x000fe200078e0a16 */
[-C--:B------:R-:W-:Y:S01]  /*1be0*/  ISETP.GE.U32.AND P5, PT, R29, R22.reuse, PT ;  /* 0x000000161d00720c */ /* 0x080fe20003fa6070 */
[----:B------:R-:W-:Y:S01]  /*1bf0*/  @!P0 VIADD R32, R32, 0x1 ;  /* 0x0000000120208836 */ /* 0x000fe20000000000 */
[----:B------:R-:W-:Y:S01]  /*1c00*/  ISETP.GE.AND P3, PT, R25, RZ, PT ;  /* 0x000000ff1900720c */ /* 0x000fe20003f66270 */
[----:B0-----:R-:W-:Y:S01]  /*1c10*/  FADD.FTZ R24, R27, R24 ;  /* 0x000000181b187221 */ /* 0x001fe20000010000 */
[----:B------:R-:W-:Y:S01]  /*1c20*/  ISETP.GE.U32.AND P6, PT, R33, R22, PT ;  /* 0x000000162100720c */ /* 0x000fe20003fc6070 */
[----:B------:R-:W-:Y:S01]  /*1c30*/  IMAD.MOV.U32 R27, RZ, RZ, 0x7f800000 ;  /* 0x7f800000ff1b7424 */ /* 0x000fe200078e00ff */
[----:B------:R-:W-:-:S02]  /*1c40*/  LOP3.LUT R22, R16, 0x1, RZ, 0xc0, !PT ;  /* 0x0000000110167812 */ /* 0x000fc400078ec0ff */
[----:B------:R-:W-:Y:S02]  /*1c50*/  FSETP.NE.FTZ.AND P1, PT, R24, RZ, PT ;  /* 0x000000ff1800720b */ /* 0x000fe40003f35000 */
[----:B------:R-:W-:Y:S02]  /*1c60*/  SHF.R.S32.HI R8, RZ, 0x1f, R3 ;  /* 0x0000001fff087819 */ /* 0x000fe40000011403 */
[----:B------:R-:W-:Y:S01]  /*1c70*/  ISETP.NE.U32.AND P0, PT, R22, 0x1, PT ;  /* 0x000000011600780c */ /* 0x000fe20003f05070 */
[----:B------:R-:W-:Y:S01]  /*1c80*/  @P5 VIADD R26, R26, 0x1 ;  /* 0x000000011a1a5836 */ /* 0x000fe20000000000 */
[----:B------:R-:W-:Y:S01]  /*1c90*/  LEA.HI.SX32 R4, R3, 0x1, 0x1 ;  /* 0x0000000103047811 */ /* 0x000fe200078f0aff */
[----:B------:R-:W-:Y:S01]  /*1ca0*/  @!P4 IMAD.MOV R4, RZ, RZ, R8 ;  /* 0x000000ffff04c224 */ /* 0x000fe200078e0208 */
[----:B------:R-:W-:Y:S01]  /*1cb0*/  ISETP.GT.OR P0, PT, R16, 0xf, !P0 ;  /* 0x0000000f1000780c */ /* 0x000fe20004704670 */
[----:B------:R-:W-:Y:S01]  /*1cc0*/  @P6 VIADD R32, R32, 0x1 ;  /* 0x0000000120206836 */ /* 0x000fe20000000000 */
[----:B-1----:R-:W-:Y:S01]  /*1cd0*/  ISETP.NE.AND P4, PT, R20, RZ, PT ;  /* 0x000000ff1400720c */ /* 0x002fe20003f85270 */
[----:B------:R-:W-:Y:S01]  /*1ce0*/  @!P2 IMAD.MOV R26, RZ, RZ, -R26 ;  /* 0x000000ffff1aa224 */ /* 0x000fe200078e0a1a */
[----:B------:R-:W-:Y:S01]  /*1cf0*/  ISETP.NE.AND P5, PT, R17, RZ, PT ;  /* 0x000000ff1100720c */ /* 0x000fe20003fa5270 */
[----:B------:R-:W0:Y:S01]  /*1d00*/  @P1 MUFU.LG2 R24, R24 ;  /* 0x0000001800181308 */ /* 0x000e220000000c00 */
[----:B------:R-:W-:Y:S01]  /*1d10*/  LOP3.LUT R25, RZ, R17, RZ, 0x33, !PT ;  /* 0x00000011ff197212 */ /* 0x000fe200078e33ff */
[----:B------:R-:W-:Y:S01]  /*1d20*/  @!P3 IMAD.MOV R32, RZ, RZ, -R32 ;  /* 0x000000ffff20b224 */ /* 0x000fe200078e0a20 */
[----:B------:R-:W-:-:S02]  /*1d30*/  SEL R9, R9, 0x1, !P4 ;  /* 0x0000000109097807 */ /* 0x000fc40006000000 */
[C---:B------:R-:W-:Y:S02]  /*1d40*/  SEL R26, R25.reuse, R26, !P5 ;  /* 0x0000001a191a7207 */ /* 0x040fe40006800000 */
[----:B------:R-:W-:Y:S02]  /*1d50*/  SEL R32, R25, R32, !P5 ;  /* 0x0000002019207207 */ /* 0x000fe40006800000 */
[----:B------:R-:W-:Y:S01]  /*1d60*/  ISETP.LT.U32.AND P2, PT, R18, R21, PT ;  /* 0x000000151200720c */ /* 0x000fe20003f41070 */
[-C--:B------:R-:W-:Y:S01]  /*1d70*/  IMAD R29, R26, R9.reuse, RZ ;  /* 0x000000091a1d7224 */ /* 0x080fe200078e02ff */
[----:B------:R-:W-:Y:S01]  /*1d80*/  SHF.R.S32.HI R31, RZ, 0x1f, R21 ;  /* 0x0000001fff1f7819 */ /* 0x000fe20000011415 */
[----:B------:R-:W-:-:S03]  /*1d90*/  IMAD R25, R32, R9, RZ ;  /* 0x0000000920197224 */ /* 0x000fc600078e02ff */
[----:B------:R-:W-:Y:S01]  /*1da0*/  ISETP.LT.AND.EX P2, PT, R19, R31, PT, P2 ;  /* 0x0000001f1300720c */ /* 0x000fe20003f41320 */
[----:B0-----:R-:W-:Y:S01]  /*1db0*/  @P1 FFMA.FTZ R27, R24, 0.69314718246459960938, R7 ;  /* 0x3f317218181b1823 */ /* 0x001fe20000010007 */
[----:B------:R-:W-:Y:S02]  /*1dc0*/  IMAD R7, R6, R29, RZ ;  /* 0x0000001d06077224 */ /* 0x000fe400078e02ff */
[----:B------:R-:W-:Y:S01]  /*1dd0*/  SEL R9, R18, R21, P2 ;  /* 0x0000001512097207 */ /* 0x000fe20001000000 */
[----:B------:R-:W-:Y:S01]  /*1de0*/  IMAD R6, R25, R4, RZ ;  /* 0x0000000419067224 */ /* 0x000fe200078e02ff */
[----:B------:R-:W-:Y:S01]  /*1df0*/  SEL R8, R19, R31, P2 ;  /* 0x0000001f13087207 */ /* 0x000fe20001000000 */
        /* <DEDUP_REMOVED lines=38> */
[----:B------:R-:W-:Y:S05]  /*2060*/  CALL.REL.NOINC `($__internal_6_$__cuda_sm20_div_s64) ;  /* 0x0000002400d87944 */ /* 0x000fea0003c00000 */
        /* <DEDUP_REMOVED lines=9> */
.L_x_312:
        /* <DEDUP_REMOVED lines=22> */
.L_x_313:
[----:B------:R-:W-:Y:S05]  /*2260*/  BSYNC B0 ;  /* 0x0000000000007941 */ /* 0x000fea0003800000 */
.L_x_311:
        /* <DEDUP_REMOVED lines=19> */
.L_x_315:
        /* <DEDUP_REMOVED lines=22> */
.L_x_316:
[----:B------:R-:W-:Y:S05]  /*2500*/  BSYNC B0 ;  /* 0x0000000000007941 */ /* 0x000fea0003800000 */
.L_x_314:
        /* <DEDUP_REMOVED lines=11> */
[----:B------:R-:W-:Y:S05]  /*25c0*/  CALL.REL.NOINC `($__internal_6_$__cuda_sm20_div_s64) ;  /* 0x0000002000807944 */ /* 0x000fea0003c00000 */
[----:B------:R-:W-:-:S04]  /*25d0*/  IADD3 R17, P0, RZ, -R18, RZ ;  /* 0x80000012ff117210 */ /* 0x000fc80007f1e0ff */
[----:B------:R-:W-:Y:S01]  /*25e0*/  IADD3.X R16, RZ, ~R19, RZ, P0, !PT ;  /* 0x80000013ff107210 */ /* 0x000fe200007fe4ff */
[----:B------:R-:W-:-:S04]  /*25f0*/  IMAD.WIDE.U32 R36, R5, R17, R36 ;  /* 0x0000001105247225 */ /* 0x000fc800078e0024 */
[----:B------:R-:W-:-:S04]  /*2600*/  IMAD R16, R16, R5, RZ ;  /* 0x0000000510107224 */ /* 0x000fc800078e02ff */
[----:B------:R-:W-:-:S05]  /*2610*/  IMAD R4, R4, R17, R16 ;  /* 0x0000001104047224 */ /* 0x000fca00078e0210 */
[----:B------:R-:W-:Y:S01]  /*2620*/  IADD3 R4, R37, R4, RZ ;  /* 0x0000000425047210 */ /* 0x000fe20007ffe0ff */
[----:B------:R-:W-:Y:S05]  /*2630*/  BRA `(.L_x_319) ;  /* 0x0000000000587947 */ /* 0x000fea0003800000 */
.L_x_318:
        /* <DEDUP_REMOVED lines=22> */
.L_x_319:
[----:B------:R-:W-:Y:S05]  /*27a0*/  BSYNC B0 ;  /* 0x0000000000007941 */ /* 0x000fea0003800000 */
.L_x_317:
        /* <DEDUP_REMOVED lines=38> */
[----:B------:R-:W-:Y:S05]  /*2a10*/  CALL.REL.NOINC `($__internal_6_$__cuda_sm20_div_s64) ;  /* 0x0000001c006c7944 */ /* 0x000fea0003c00000 */
        /* <DEDUP_REMOVED lines=12> */
.L_x_321:
        /* <DEDUP_REMOVED lines=23> */
.L_x_322:
[----:B------:R-:W-:Y:S05]  /*2c50*/  BSYNC B0 ;  /* 0x0000000000007941 */ /* 0x000fea0003800000 */
.L_x_320:
        /* <DEDUP_REMOVED lines=18> */
.L_x_324:
        /* <DEDUP_REMOVED lines=22> */
.L_x_325:
[----:B------:R-:W-:Y:S05]  /*2ee0*/  BSYNC B0 ;  /* 0x0000000000007941 */ /* 0x000fea0003800000 */
.L_x_323:
        /* <DEDUP_REMOVED lines=20> */
.L_x_327:
        /* <DEDUP_REMOVED lines=23> */
.L_x_328:
[----:B------:R-:W-:Y:S05]  /*31a0*/  BSYNC B0 ;  /* 0x0000000000007941 */ /* 0x000fea0003800000 */
.L_x_326:
        /* <DEDUP_REMOVED lines=26> */
[----:B------:R-:W-:Y:S05]  /*3350*/  CALL.REL.NOINC `($__internal_6_$__cuda_sm20_div_s64) ;  /* 0x00000014001c7944 */ /* 0x000fea0003c00000 */
        /* <DEDUP_REMOVED lines=12> */
.L_x_330:
        /* <DEDUP_REMOVED lines=23> */
.L_x_331:
[----:B------:R-:W-:Y:S05]  /*3590*/  BSYNC B0 ;  /* 0x0000000000007941 */ /* 0x000fea0003800000 */
.L_x_329:
        /* <DEDUP_REMOVED lines=29> */
.L_x_333:
        /* <DEDUP_REMOVED lines=23> */
.L_x_334:
[----:B------:R-:W-:Y:S05]  /*38e0*/  BSYNC B0 ;  /* 0x0000000000007941 */ /* 0x000fea0003800000 */
.L_x_332:
        /* <DEDUP_REMOVED lines=21> */
.L_x_310:
[----:B------:R-:W-:Y:S02]  /*3a40*/  ULDC.64 UR4, c[0x0][0x2b0] ;  /* 0x0000ac0000047ab9 */ /* 0x000fe40000000a00 */
[----:B------:R-:W-:-:S04]  /*3a50*/  LEA R2, P0, R32, UR4, 0x2 ;  /* 0x0000000420027c11 */ /* 0x000fc8000f8010ff */
[----:B------:R-:W-:-:S05]  /*3a60*/  LEA.HI.X R3, R32, UR5, R33, 0x2, P0 ;  /* 0x0000000520037c11 */ /* 0x000fca00080f1421 */
[----:B------:R0:W-:Y:S04]  /*3a70*/  STG.E desc[UR8][R2.64], R27 ;  /* 0x0000001b02007986 */ /* 0x0001e8000c101908 */
.L_x_309:
[----:B------:R-:W-:Y:S05]  /*3a80*/  BSYNC B1 ;  /* 0x0000000000017941 */ /* 0x000fea0003800000 */
.L_x_308:
[----:B------:R-:W0:Y:S01]  /*3a90*/  S2R R31, SR_TID.X ;  /* 0x00000000001f7919 */ /* 0x000e220000002100 */
[----:B------:R-:W2:Y:S01]  /*3aa0*/  LDC R5, c[0x0][0x3c4] ;  /* 0x0000f100ff057b82 */ /* 0x000ea20000000800 */
[----:B------:R-:W-:Y:S01]  /*3ab0*/  BSSY B0, `(.L_x_335) ;  /* 0x0000016000007945 */ /* 0x000fe20003800000 */
[----:B--2---:R-:W-:Y:S02]  /*3ac0*/  ISETP.GE.AND P0, PT, R5, 0x1, PT ;  /* 0x000000010500780c */ /* 0x004fe40003f06270 */
[-C--:B01----:R-:W-:Y:S02]  /*3ad0*/  LEA.HI R3, R31, R31.reuse, RZ, 0x1 ;  /* 0x0000001f1f037211 */ /* 0x083fe400078f08ff */
[----:B------:R-:W-:Y:S02]  /*3ae0*/  SHF.R.S32.HI R34, RZ, 0x1f, R31 ;  /* 0x0000001fff227819 */ /* 0x000fe4000001141f */
[----:B------:R-:W-:Y:S02]  /*3af0*/  LOP3.LUT R2, R3, 0xfffffffe, RZ, 0xc0, !PT ;  /* 0xfffffffe03027812 */ /* 0x000fe400078ec0ff */
[----:B------:R-:W-:-:S03]  /*3b00*/  LEA.HI R34, R34, R31, RZ, 0x4 ;  /* 0x0000001f22227211 */ /* 0x000fc600078f20ff */
[----:B------:R-:W-:Y:S01]  /*3b10*/  IMAD.IADD R2, R31, 0x1, -R2 ;  /* 0x000000011f027824 */ /* 0x000fe200078e0a02 */
[----:B------:R-:W-:-:S04]  /*3b20*/  LOP3.LUT R4, R34, 0x3ffffff0, RZ, 0xc0, !PT ;  /* 0x3ffffff022047812 */ /* 0x000fc800078ec0ff */
[----:B------:R-:W-:-:S04]  /*3b30*/  ISETP.GE.AND P1, PT, R2, R5, PT ;  /* 0x000000050200720c */ /* 0x000fc80003f26270 */
[----:B------:R-:W-:-:S13]  /*3b40*/  ISETP.GT.OR P1, PT, R31, 0xf, P1 ;  /* 0x0000000f1f00780c */ /* 0x000fda0000f24670 */
[----:B------:R-:W-:Y:S05]  /*3b50*/  @P1 BRA `(.L_x_336) ;  /* 0x00000000002c1947 */ /* 0x000fea0003800000 */
[----:B------:R-:W0:Y:S01]  /*3b60*/  S2R R0, SR_CgaCtaId ;  /* 0x0000000000007919 */ /* 0x000e220000008800 */
[----:B------:R-:W-:Y:S01]  /*3b70*/  FADD.FTZ R6, -R27, R30 ;  /* 0x0000001e1b067221 */ /* 0x000fe20000010100 */
[----:B------:R-:W-:Y:S02]  /*3b80*/  MOV R5, 0x400 ;  /* 0x0000040000057802 */ /* 0x000fe40000000f00 */
[----:B------:R-:W-:Y:S01]  /*3b90*/  SHF.L.U32 R3, R3, 0x1, RZ ;  /* 0x0000000103037819 */ /* 0x000fe200000006ff */
[----:B------:R-:W-:-:S06]  /*3ba0*/  FMUL.FTZ R6, R6, 1.4426950216293334961 ;  /* 0x3fb8aa3b06067820 */ /* 0x000fcc0000410000 */
[----:B------:R-:W1:Y:S01]  /*3bb0*/  MUFU.EX2 R6, R6 ;  /* 0x0000000600067308 */ /* 0x000e620000000800 */
[----:B0-----:R-:W-:Y:S02]  /*3bc0*/  LEA R5, R0, R5, 0x18 ;  /* 0x0000000500057211 */ /* 0x001fe400078ec0ff */
[----:B------:R-:W-:-:S03]  /*3bd0*/  LOP3.LUT R0, R3, 0xfffffffc, RZ, 0xc0, !PT ;  /* 0xfffffffc03007812 */ /* 0x000fc600078ec0ff */
[----:B------:R-:W-:-:S05]  /*3be0*/  IMAD R5, R2, 0x24, R5 ;  /* 0x0000002402057824 */ /* 0x000fca00078e0205 */
[----:B------:R-:W-:-:S05]  /*3bf0*/  IADD3 R5, R5, R0, RZ ;  /* 0x0000000005057210 */ /* 0x000fca0007ffe0ff */
[----:B-1----:R0:W-:Y:S02]  /*3c00*/  STS [R5], R6 ;  /* 0x0000000605007388 */ /* 0x0021e40000000800 */
.L_x_336:
[----:B------:R-:W-:Y:S05]  /*3c10*/  BSYNC B0 ;  /* 0x0000000000007941 */ /* 0x000fea0003800000 */
.L_x_335:
        /* <DEDUP_REMOVED lines=42> */
.L_x_340:
        /* <DEDUP_REMOVED lines=14> */
.L_x_339:
[----:B------:R-:W-:Y:S05]  /*3fa0*/  BSYNC B0 ;  /* 0x0000000000007941 */ /* 0x000fea0003800000 */
.L_x_338:
        /* <DEDUP_REMOVED lines=20> */
.L_x_337:
        /* <DEDUP_REMOVED lines=110> */
        .weak           $__internal_6_$__cuda_sm20_div_s64
        .type           $__internal_6_$__cuda_sm20_div_s64,@function
        .size           $__internal_6_$__cuda_sm20_div_s64,(.L_x_7425 - $__internal_6_$__cuda_sm20_div_s64)
$__internal_6_$__cuda_sm20_div_s64:
        /* <DEDUP_REMOVED lines=83> */
[----:B------:R-:W-:Y:S06]  /*4d00*/  RET.REL.NODEC R38 `(_ZN5flash32flash_fwd_splitkv_combine_kernelI23Flash_fwd_kernel_traitsILi192ELi64ELi64ELi4ELb0ELb0EN7cutlass6half_tE19Flash_kernel_traitsILi192ELi64ELi64ELi4ES3_EELi8ELi1ELb0EEEvNS_16Flash_fwd_paramsE) ;  /* 0xffffffb026bc7950 */ /* 0x000fec0003c3ffff */
.L_x_341:
        /* <DEDUP_REMOVED lines=15> */
.L_x_7425:


//--------------------- .text._ZN5flash32flash_fwd_splitkv_combine_kernelI23Flash_fwd_kernel_traitsILi192ELi64ELi64ELi4ELb0ELb0EN7cutlass6half_tE19Flash_kernel_traitsILi192ELi64ELi64ELi4ES3_EELi8ELi7ELb1EEEvNS_16Flash_fwd_paramsE --------------------------
	.section	.text._ZN5flash32flash_fwd_splitkv_combine_kernelI23Flash_fwd_kernel_traitsILi192ELi64ELi64ELi4ELb0ELb0EN7cutlass6half_tE19Flash_kernel_traitsILi192ELi64ELi64ELi4ES3_EELi8ELi7ELb1EEEvNS_16Flash_fwd_paramsE,"ax",@progbits
	.align	128
        .global         _ZN5flash32flash_fwd_splitkv_combine_kernelI23Flash_fwd_kernel_traitsILi192ELi64ELi64ELi4ELb0ELb0EN7cutlass6half_tE19Flash_kernel_traitsILi192ELi64ELi64ELi4ES3_EELi8ELi7ELb1EEEvNS_16Flash_fwd_paramsE
        .type           _ZN5flash32flash_fwd_splitkv_combine_kernelI23Flash_fwd_kernel_traitsILi192ELi64ELi64ELi4ELb0ELb0EN7cutlass6half_tE19Flash_kernel_traitsILi192ELi64ELi64ELi4ES3_EELi8ELi7ELb1EEEvNS_16Flash_fwd_paramsE,@function
        .size           _ZN5flash32flash_fwd_splitkv_combine_kernelI23Flash_fwd_kernel_traitsILi192ELi64ELi64ELi4ELb0ELb0EN7cutlass6half_tE19Flash_kernel_traitsILi192ELi64ELi64ELi4ES3_EELi8ELi7ELb1EEEvNS_16Flash_fwd_paramsE,(.L_x_7426 - _ZN5flash32flash_fwd_splitkv_combine_kernelI23Flash_fwd_kernel_traitsILi192ELi64ELi64ELi4ELb0ELb0EN7cutlass6half_tE19Flash_kernel_traitsILi192ELi64ELi64ELi4ES3_EELi8ELi7ELb1EEEvNS_16Flash_fwd_paramsE)
        .other          _ZN5flash32flash_fwd_splitkv_combine_kernelI23Flash_fwd_kernel_traitsILi192ELi64ELi64ELi4ELb0ELb0EN7cutlass6half_tE19Flash_kernel_traitsILi192ELi64ELi64ELi4ES3_EELi8ELi7ELb1EEEvNS_16Flash_fwd_paramsE,@"STO_CUDA_ENTRY STV_DEFAULT"
_ZN5flash32flash_fwd_splitkv_combine_kernelI23Flash_fwd_kernel_traitsILi192ELi64ELi64ELi4ELb0ELb0EN7cutlass6half_tE19Flash_kernel_traitsILi192ELi64ELi64ELi4ES3_EELi8ELi7ELb1EEEvNS_16Flash_fwd_paramsE:
.text._ZN5flash32flash_fwd_splitkv_combine_kernelI23Flash_fwd_kernel_traitsILi192ELi64ELi64ELi4ELb0ELb0EN7cutlass6half_tE19Flash_kernel_traitsILi192ELi64ELi64ELi4ES3_EELi8ELi7ELb1EEEvNS_16Flash_fwd_paramsE:
        /* <DEDUP_REMOVED lines=23> */
[----:B------:R-:W-:Y:S05]  /*0170*/  CALL.REL.NOINC `($__internal_7_$__cuda_sm20_div_s64) ;  /* 0x0000005800007944 */ /* 0x000fea0003c00000 */
[----:B------:R-:W-:Y:S02]  /*0180*/  MOV R18, R0 ;  /* 0x0000000000127202 */ /* 0x000fe40000000f00 */
[----:B------:R-:W-:Y:S01]  /*0190*/  MOV R19, R27 ;  /* 0x0000001b00137202 */ /* 0x000fe20000000f00 */
[----:B------:R-:W-:Y:S06]  /*01a0*/  BRA `(.L_x_343) ;  /* 0x00000000004c7947 */ /* 0x000fec0003800000 */
.L_x_342:
        /* <DEDUP_REMOVED lines=19> */
.L_x_343:
        /* <DEDUP_REMOVED lines=10> */
[----:B------:R-:W-:Y:S05]  /*0380*/  CALL.REL.NOINC `($__internal_7_$__cuda_sm20_div_s64) ;  /* 0x00000054007c7944 */ /* 0x000fea0003c00000 */
[----:B------:R-:W-:Y:S02]  /*0390*/  MOV R8, R0 ;  /* 0x0000000000087202 */ /* 0x000fe40000000f00 */
[----:B------:R-:W-:Y:S01]  /*03a0*/  MOV R9, R27 ;  /* 0x0000001b00097202 */ /* 0x000fe20000000f00 */
[----:B------:R-:W-:Y:S05]  /*03b0*/  BRA `(.L_x_346) ;  /* 0x00000000004c7947 */ /* 0x000fea0003800000 */
.L_x_345:
        /* <DEDUP_REMOVED lines=19> */
.L_x_346:
[----:B------:R-:W-:Y:S05]  /*04f0*/  BSYNC B0 ;  /* 0x0000000000007941 */ /* 0x000fea0003800000 */
.L_x_344:
        /* <DEDUP_REMOVED lines=54> */
[----:B------:R-:W-:Y:S05]  /*0860*/  BRA `(.L_x_349) ;  /* 0x00000000004c7947 */ /* 0x000fea0003800000 */
.L_x_348:
        /* <DEDUP_REMOVED lines=19> */
.L_x_349:
[----:B------:R-:W-:Y:S05]  /*09a0*/  BSYNC B0 ;  /* 0x0000000000007941 */ /* 0x000fea0003800000 */
.L_x_347:
        /* <DEDUP_REMOVED lines=105> */
.L_x_351:
        /* <DEDUP_REMOVED lines=20> */
.L_x_352:
[----:B------:R-:W-:Y:S05]  /*1180*/  BSYNC B0 ;  /* 0x0000000000007941 */ /* 0x000fea0003800000 */
.L_x_350:
        /* <DEDUP_REMOVED lines=177> */
[----:B------:R-:W-:Y:S05]  /*1ca0*/  CALL.REL.NOINC `($__internal_7_$__cuda_sm20_div_s64) ;  /* 0x0000003c00347944 */ /* 0x000fea0003c00000 */
[----:B------:R-:W-:Y:S02]  /*1cb0*/  MOV R46, R0 ;  /* 0x00000000002e7202 */ /* 0x000fe40000000f00 */
[----:B------:R-:W-:Y:S01]  /*1cc0*/  MOV R47, R27 ;  /* 0x0000001b002f7202 */ /* 0x000fe20000000f00 */
[----:B------:R-:W-:Y:S05]  /*1cd0*/  BRA `(.L_x_355) ;  /* 0x00000000004c7947 */ /* 0x000fea0003800000 */
.L_x_354:
        /* <DEDUP_REMOVED lines=19> */
.L_x_355:
[----:B------:R-:W-:Y:S05]  /*1e10*/  BSYNC B0 ;  /* 0x0000000000007941 */ /* 0x000fea0003800000 */
.L_x_353:
        /* <DEDUP_REMOVED lines=193> */
[----:B------:R-:W-:Y:S05]  /*2a30*/  CALL.REL.NOINC `($__internal_7_$__cuda_sm20_div_s64) ;  /* 0x0000002c00d07944 */ /* 0x000fea0003c00000 */
        /* <DEDUP_REMOVED lines=10> */
.L_x_360:
        /* <DEDUP_REMOVED lines=22> */
.L_x_361:
[----:B------:R-:W-:Y:S05]  /*2c40*/  BSYNC B0 ;  /* 0x0000000000007941 */ /* 0x000fea0003800000 */
.L_x_359:
[----:B------:R-:W-:Y:S01]  /*2c50*/  LOP3.LUT R0, R19, R2, RZ, 0xfc, !PT ;  /* 0x0000000213007212 */ /* 0x000fe200078efcff */
[----:B------:R-:W-:Y:S03]  /*2c60*/  BSSY B0, `(.L_x_362) ;  /* 0x0000026000007945 */ /* 0x000fe60003800000 */
[----:B------:R-:W-:-:S13]  /*2c70*/  ISETP.NE.U32.AND P0, PT, R0, RZ, PT ;  /* 0x000000ff0000720c */ /* 0x000fda0003f05070 */
[----:B------:R-:W-:Y:S05]  /*2c80*/  @!P0 BRA `(.L_x_363) ;  /* 0x0000000000348947 */ /* 0x000fea0003800000 */
[----:B------:R-:W-:Y:S01]  /*2c90*/  IMAD.MOV.U32 R24, RZ, RZ, R25 ;  /* 0x000000ffff187224 */ /* 0x000fe200078e0019 */
[----:B------:R-:W-:Y:S02]  /*2ca0*/  MOV R23, R2 ;  /* 0x0000000200177202 */ /* 0x000fe40000000f00 */
        /* <DEDUP_REMOVED lines=11> */
.L_x_363:
        /* <DEDUP_REMOVED lines=22> */
.L_x_364:
[----:B------:R-:W-:Y:S05]  /*2ec0*/  BSYNC B0 ;  /* 0x0000000000007941 */ /* 0x000fea0003800000 */
.L_x_362:
        /* <DEDUP_REMOVED lines=11> */
[----:B------:R-:W-:Y:S05]  /*2f80*/  CALL.REL.NOINC `($__internal_7_$__cuda_sm20_div_s64) ;  /* 0x00000028007c7944 */ /* 0x000fea0003c00000 */
        /* <DEDUP_REMOVED lines=8> */
.L_x_366:
        /* <DEDUP_REMOVED lines=22> */
.L_x_367:
[----:B------:R-:W-:Y:S05]  /*3170*/  BSYNC B0 ;  /* 0x0000000000007941 */ /* 0x000fea0003800000 */
.L_x_365:
        /* <DEDUP_REMOVED lines=38> */
[----:B------:R-:W-:Y:S05]  /*33e0*/  CALL.REL.NOINC `($__internal_7_$__cuda_sm20_div_s64) ;  /* 0x0000002400647944 */ /* 0x000fea0003c00000 */
        /* <DEDUP_REMOVED lines=12> */
.L_x_369:
        /* <DEDUP_REMOVED lines=23> */
.L_x_370:
[----:B------:R-:W-:Y:S05]  /*3620*/  BSYNC B0 ;  /* 0x0000000000007941 */ /* 0x000fea0003800000 */
.L_x_368:
        /* <DEDUP_REMOVED lines=17> */
.L_x_372:
        /* <DEDUP_REMOVED lines=22> */
.L_x_373:
[----:B------:R-:W-:Y:S05]  /*38a0*/  BSYNC B0 ;  /* 0x0000000000007941 */ /* 0x000fea0003800000 */
.L_x_371:
        /* <DEDUP_REMOVED lines=21> */
.L_x_375:
        /* <DEDUP_REMOVED lines=23> */
.L_x_376:
[----:B------:R-:W-:Y:S05]  /*3b70*/  BSYNC B0 ;  /* 0x0000000000007941 */ /* 0x000fea0003800000 */
.L_x_374:
        /* <DEDUP_REMOVED lines=39> */
.L_x_378:
        /* <DEDUP_REMOVED lines=23> */
.L_x_379:
[----:B------:R-:W-:Y:S05]  /*3f60*/  BSYNC B0 ;  /* 0x0000000000007941 */ /* 0x000fea0003800000 */
.L_x_377:
        /* <DEDUP_REMOVED lines=30> */
.L_x_381:
        /* <DEDUP_REMOVED lines=23> */
.L_x_382:
[----:B------:R-:W-:Y:S05]  /*42c0*/  BSYNC B0 ;  /* 0x0000000000007941 */ /* 0x000fea0003800000 */
.L_x_380:
        /* <DEDUP_REMOVED lines=21> */
.L_x_358:
[----:B------:R-:W-:Y:S02]  /*4420*/  ULDC.64 UR4, c[0x0][0x2b0] ;  /* 0x0000ac0000047ab9 */ /* 0x000fe40000000a00 */
[----:B------:R-:W-:-:S04]  /*4430*/  LEA R2, P0, R44, UR4, 0x2 ;  /* 0x000000042c027c11 */ /* 0x000fc8000f8010ff */
[----:B------:R-:W-:-:S05]  /*4440*/  LEA.HI.X R3, R44, UR5, R45, 0x2, P0 ;  /* 0x000000052c037c11 */ /* 0x000fca00080f142d */
[----:B------:R0:W-:Y:S04]  /*4450*/  STG.E desc[UR8][R2.64], R29 ;  /* 0x0000001d02007986 */ /* 0x0001e8000c101908 */
.L_x_357:
[----:B------:R-:W-:Y:S05]  /*4460*/  BSYNC B1 ;  /* 0x0000000000017941 */ /* 0x000fea0003800000 */
.L_x_356:
[----:B------:R-:W2:Y:S01]  /*4470*/  LDC R12, c[0x0][0x3c4] ;  /* 0x0000f100ff0c7b82 */ /* 0x000ea20000000800 */
[C---:B01----:R-:W-:Y:S02]  /*4480*/  IADD3 R3, R35.reuse, 0x10, RZ ;  /* 0x0000001023037810 */ /* 0x043fe40007ffe0ff */
[----:B------:R-:W-:Y:S02]  /*4490*/  CS2R R4, SRZ ;  /* 0x0000000000047805 */ /* 0x000fe4000001ff00 */
[----:B------:R-:W-:Y:S02]  /*44a0*/  CS2R R6, SRZ ;  /* 0x0000000000067805 */ /* 0x000fe4000001ff00 */
[----:B------:R-:W-:Y:S02]  /*44b0*/  CS2R R10, SRZ ;  /* 0x00000000000a7805 */ /* 0x000fe4000001ff00 */
[----:B------:R-:W-:Y:S02]  /*44c0*/  MOV R13, RZ ;  /* 0x000000ff000d7202 */ /* 0x000fe40000000f00 */
[----:B--2---:R-:W-:-:S02]  /*44d0*/  ISETP.GE.OR P0, PT, R35, R12, P6 ;  /* 0x0000000c2300720c */ /* 0x004fc40003706670 */
        /* <DEDUP_REMOVED lines=35> */
[----:B--2---:R-:W-:Y:S01]  /*4710*/  @!P4 STS [R33+0x480], R38 ;  /* 0x000480262100c388 */ /* 0x004fe20000000800 */
[----:B------:R-:W-:Y:S02]  /*4720*/  IMAD.SHL.U32 R32, R35, 0x4, RZ ;  /* 0x0000000423207824 */ /* 0x000fe400078e00ff */
[----:B------:R-:W-:Y:S01]  /*4730*/  @!P6 FMUL.FTZ R8, R29, 1.4426950216293334961 ;  /* 0x3fb8aa3b1d08e820 */ /* 0x000fe20000410000 */
[----:B0-----:R-:W-:Y:S02]  /*4740*/  HFMA2.MMA R0, -RZ, RZ, 0, 0 ;  /* 0x00000000ff007435 */ /* 0x001fe400000001ff */
[----:B------:R-:W0:Y:S01]  /*4750*/  @!P0 MUFU.EX2 R30, R30 ;  /* 0x0000001e001e8308 */ /* 0x000e220000000800 */
[----:B---3--:R-:W-:Y:S01]  /*4760*/  @!P3 STS [R33+0x6c0], R40 ;  /* 0x0006c0282100b388 */ /* 0x008fe20000000800 */
[----:B-1----:R-:W-:-:S06]  /*4770*/  CS2R R2, SRZ ;  /* 0x0000000000027805 */ /* 0x002fcc000001ff00 */
[----:B------:R-:W1:Y:S01]  /*4780*/  @!P1 MUFU.EX2 R36, R36 ;  /* 0x0000002400249308 */ /* 0x000e620000000800 */
[----:B----4-:R-:W-:Y:S07]  /*4790*/  @!P2 STS [R33+0x900], R34 ;  /* 0x000900222100a388 */ /* 0x010fee0000000800 */
[----:B------:R-:W2:Y:S01]  /*47a0*/  @!P6 MUFU.EX2 R8, R8 ;  /* 0x000000080008e308 */ /* 0x000ea20000000800 */
[----:B0-----:R-:W-:Y:S01]  /*47b0*/  @!P0 STS [R33+0xd80], R30 ;  /* 0x000d801e21008388 */ /* 0x001fe20000000800 */
[----:B------:R-:W-:-:S03]  /*47c0*/  ISETP.GE.AND P0, PT, R12, 0x1, PT ;  /* 0x000000010c00780c */ /* 0x000fc60003f06270 */
[----:B-1----:R-:W-:Y:S04]  /*47d0*/  @!P1 STS [R33+0xb40], R36 ;  /* 0x000b402421009388 */ /* 0x002fe80000000800 */
[----:B--2---:R0:W-:Y:S02]  /*47e0*/  @!P6 STS [R33+0xfc0], R8 ;  /* 0x000fc0082100e388 */ /* 0x0041e40000000800 */
[----:B0-----:R-:W-:Y:S01]  /*47f0*/  CS2R R8, SRZ ;  /* 0x0000000000087805 */ /* 0x001fe2000001ff00 */
[----:B------:R-:W-:Y:S06]  /*4800*/  BAR.SYNC.DEFER_BLOCKING 0x0 ;  /* 0x0000000000007b1d */ /* 0x000fec0000010000 */
[----:B------:R-:W-:Y:S05]  /*4810*/  @!P0 BRA `(.L_x_383) ;  /* 0x0000000800c88947 */ /* 0x000fea0003800000 */
[----:B------:R-:W0:Y:S01]  /*4820*/  S2UR UR6, SR_CgaCtaId ;  /* 0x00000000000679c3 */ /* 0x000e220000008800 */
[----:B------:R-:W-:Y:S01]  /*4830*/  ULDC UR10, c[0x0][0x2dc] ;  /* 0x0000b700000a7ab9 */ /* 0x000fe20000000800 */
[----:B------:R-:W-:Y:S01]  /*4840*/  IMAD R39, R15, 0xc0, R32 ;  /* 0x000000c00f277824 */ /* 0x000fe200078e0220 */
[----:B------:R-:W-:Y:S01]  /*4850*/  UIMAD UR4, UR7, UR10, URZ ;  /* 0x0000000a070472a4 */ /* 0x000fe2000f8e023f */
[----:B------:R-:W-:Y:S01]  /*4860*/  ISETP.GT.AND P1, PT, R12, 0x3, PT ;  /* 0x000000030c00780c */ /* 0x000fe20003f24270 */
[C---:B------:R-:W-:Y:S01]  /*4870*/  IMAD R34, R28.reuse, UR10, RZ ;  /* 0x0000000a1c227c24 */ /* 0x040fe2000f8e02ff */
[----:B------:R-:W-:Y:S01]  /*4880*/  PLOP3.LUT P4, PT, PT, PT, PT, 0x80, 0x0 ;  /* 0x000000000000781c */ /* 0x000fe20003f8f070 */
[----:B------:R-:W-:Y:S01]  /*4890*/  USHF.R.S32.HI UR11, URZ, 0x1f, UR4 ;  /* 0x0000001f3f0b7899 */ /* 0x000fe20008011404 */
[----:B------:R-:W-:Y:S01]  /*48a0*/  VIADD R30, R28, -UR7 ;  /* 0x800000071c1e7c36 */ /* 0x000fe20008000000 */
[----:B------:R-:W-:Y:S01]  /*48b0*/  IADD3 R0, P0, R39, UR4, RZ ;  /* 0x0000000427007c10 */ /* 0x000fe2000ff1e0ff */
[----:B------:R-:W-:Y:S01]  /*48c0*/  ULDC.64 UR4, c[0x0][0x288] ;  /* 0x0000a20000047ab9 */ /* 0x000fe20000000a00 */
[----:B------:R-:W-:-:S02]  /*48d0*/  CS2R R16, SRZ ;  /* 0x0000000000107805 */ /* 0x000fc4000001ff00 */
        /* <DEDUP_REMOVED lines=8> */
[----:B------:R-:W-:Y:S01]  /*4960*/  UMOV UR5, URZ ;  /* 0x0000003f00057c82 */ /* 0x000fe20008000000 */
[----:B------:R-:W-:Y:S01]  /*4970*/  IADD3 R38, P0, R38, 0x200, RZ ;  /* 0x0000020026267810 */ /* 0x000fe20007f1e0ff */
[----:B------:R-:W-:Y:S01]  /*4980*/  IMAD.MOV.U32 R0, RZ, RZ, RZ ;  /* 0x000000ffff007224 */ /* 0x000fe200078e00ff */
[----:B------:R-:W-:Y:S01]  /*4990*/  CS2R R26, SRZ ;  /* 0x00000000001a7805 */ /* 0x000fe2000001ff00 */
[----:B0-----:R-:W-:Y:S01]  /*49a0*/  ULEA UR4, UR6, UR4, 0x18 ;  /* 0x0000000406047291 */ /* 0x001fe2000f8ec03f */
[----:B------:R-:W-:-:S04]  /*49b0*/  IMAD.WIDE R34, R34, 0x4, RZ ;  /* 0x0000000422227825 */ /* 0x000fc800078e02ff */
[----:B------:R-:W-:Y:S01]  /*49c0*/  IMAD.X R39, RZ, RZ, R39, P0 ;  /* 0x000000ffff277224 */ /* 0x000fe200000e0627 */
[----:B------:R-:W-:Y:S01]  /*49d0*/  LEA R14, R15, UR4, 0x2 ;  /* 0x000000040f0e7c11 */ /* 0x000fe2000f8e10ff */
[----:B------:R-:W-:Y:S06]  /*49e0*/  @!P1 BRA `(.L_x_384) ;  /* 0x0000000400449947 */ /* 0x000fec0003800000 */
[----:B------:R-:W-:Y:S01]  /*49f0*/  PLOP3.LUT P4, PT, PT, PT, PT, 0x8, 0x0 ;  /* 0x000000000000781c */ /* 0x000fe20003f8e170 */
[----:B------:R-:W-:Y:S01]  /*4a00*/  VIADD R29, R12, 0xfffffffd ;  /* 0xfffffffd0c1d7836 */ /* 0x000fe20000000000 */
[CC--:B------:R-:W-:Y:S02]  /*4a10*/  ISETP.GE.AND P3, PT, R15.reuse, R30.reuse, PT ;  /* 0x0000001e0f00720c */ /* 0x0c0fe40003f66270 */
[----:B------:R-:W-:-:S13]  /*4a20*/  ISETP.GE.AND P0, PT, R15, R30, PT ;  /* 0x0000001e0f00720c */ /* 0x000fda0003f06270 */
.L_x_385:
[----:B------:R-:W2:Y:S01]  /*4a30*/  @!P3 LDG.E.128 R16, desc[UR8][R38.64+-0x200] ;  /* 0xfffe00082610b981 */ /* 0x000ea2000c1e1d00 */
[C---:B------:R-:W-:Y:S01]  /*4a40*/  IADD3 R36, P1, R34.reuse, R38, RZ ;  /* 0x0000002622247210 */ /* 0x040fe20007f3e0ff */
[----:B------:R-:W-:Y:S02]  /*4a50*/  UIADD3 UR5, UR5, 0x4, URZ ;  /* 0x0000000405057890 */ /* 0x000fe4000fffe03f */
[----:B------:R-:W2:Y:S01]  /*4a60*/  LDS R12, [R14] ;  /* 0x000000000e0c7984 */ /* 0x000ea20000000800 */
[----:B------:R-:W-:Y:S03]  /*4a70*/  IADD3.X R37, R35, R39, RZ, P1, !PT ;  /* 0x0000002723257210 */ /* 0x000fe60000ffe4ff */
[----:B------:R-:W3:Y:S01]  /*4a80*/  @!P3 LDG.E.128 R20, desc[UR8][R38.64+-0x100] ;  /* 0xffff00082614b981 */ /* 0x000ee2000c1e1d00 */
[----:B------:R-:W-:Y:S03]  /*4a90*/  ISETP.LE.AND P2, PT, R29, UR5, PT ;  /* 0x000000051d007c0c */ /* 0x000fe6000bf43270 */
[----:B------:R0:W4:Y:S01]  /*4aa0*/  @!P3 LDG.E.128 R24, desc[UR8][R38.64] ;  /* 0x000000082618b981 */ /* 0x000122000c1e1d00 */
[----:B------:R-:W-:Y:S02]  /*4ab0*/  PLOP3.LUT P3, PT, P0, PT, PT, 0x80, 0x0 ;  /* 0x000000000000781c */ /* 0x000fe4000076f070 */
[----:B0-----:R-:W-:Y:S04]  /*4ac0*/  IADD3 R38, P1, R34, R36, RZ ;  /* 0x0000002422267210 */ /* 0x001fe80007f3e0ff */
[C---:B------:R-:W-:Y:S01]  /*4ad0*/  IADD3.X R39, R35.reuse, R37, RZ, P1, !PT ;  /* 0x0000002523277210 */ /* 0x040fe20000ffe4ff */
[C---:B--2---:R-:W-:Y:S01]  /*4ae0*/  FFMA.FTZ R13, R12.reuse, R16, R13 ;  /* 0x000000100c0d7223 */ /* 0x044fe2000001000d */
[C---:B------:R-:W-:Y:S01]  /*4af0*/  FFMA.FTZ R10, R12.reuse, R17, R10 ;  /* 0x000000110c0a7223 */ /* 0x040fe2000001000a */
[C---:B------:R-:W-:Y:S01]  /*4b00*/  FFMA.FTZ R11, R12.reuse, R18, R11 ;  /* 0x000000120c0b7223 */ /* 0x040fe2000001000b */
[C---:B------:R-:W-:Y:S03]  /*4b10*/  FFMA.FTZ R8, R12.reuse, R19, R8 ;  /* 0x000000130c087223 */ /* 0x040fe60000010008 */
[----:B------:R-:W2:Y:S01]  /*4b20*/  @!P3 LDG.E.128 R16, desc[UR8][R36.64+-0x200] ;  /* 0xfffe00082410b981 */ /* 0x000ea2000c1e1d00 */
[C---:B---3--:R-:W-:Y:S01]  /*4b30*/  FFMA.FTZ R9, R12.reuse, R20, R9 ;  /* 0x000000140c097223 */ /* 0x048fe20000010009 */
[C---:B------:R-:W-:Y:S01]  /*4b40*/  FFMA.FTZ R6, R12.reuse, R21, R6 ;  /* 0x000000150c067223 */ /* 0x040fe20000010006 */
[C---:B------:R-:W-:Y:S01]  /*4b50*/  FFMA.FTZ R7, R12.reuse, R22, R7 ;  /* 0x000000160c077223 */ /* 0x040fe20000010007 */
[C---:B------:R-:W-:Y:S01]  /*4b60*/  FFMA.FTZ R4, R12.reuse, R23, R4 ;  /* 0x000000170c047223 */ /* 0x040fe20000010004 */
[C---:B----4-:R-:W-:Y:S01]  /*4b70*/  FFMA.FTZ R5, R12.reuse, R24, R5 ;  /* 0x000000180c057223 */ /* 0x050fe20000010005 */
[----:B------:R-:W3:Y:S01]  /*4b80*/  @!P3 LDG.E.128 R20, desc[UR8][R36.64+-0x100] ;  /* 0xffff00082414b981 */ /* 0x000ee2000c1e1d00 */
[C---:B------:R-:W-:Y:S01]  /*4b90*/  FFMA.FTZ R2, R12.reuse, R25, R2 ;  /* 0x000000190c027223 */ /* 0x040fe20000010002 */
[C---:B------:R-:W-:Y:S01]  /*4ba0*/  FFMA.FTZ R3, R12.reuse, R26, R3 ;  /* 0x0000001a0c037223 */ /* 0x040fe20000010003 */
[----:B------:R-:W-:Y:S02]  /*4bb0*/  FFMA.FTZ R0, R12, R27, R0 ;  /* 0x0000001b0c007223 */ /* 0x000fe40000010000 */
[----:B------:R-:W2:Y:S04]  /*4bc0*/  LDS R12, [R14+0x24] ;  /* 0x000024000e0c7984 */ /* 0x000ea80000000800 */
[----:B------:R0:W4:Y:S02]  /*4bd0*/  @!P3 LDG.E.128 R24, desc[UR8][R36.64] ;  /* 0x000000082418b981 */ /* 0x000124000c1e1d00 */
[----:B0-----:R-:W-:Y:S04]  /*4be0*/  IADD3 R36, P1, R34, R38, RZ ;  /* 0x0000002622247210 */ /* 0x001fe80007f3e0ff */
[C---:B------:R-:W-:Y:S01]  /*4bf0*/  IADD3.X R37, R35.reuse, R39, RZ, P1, !PT ;  /* 0x0000002723257210 */ /* 0x040fe20000ffe4ff */
[C---:B--2---:R-:W-:Y:S01]  /*4c00*/  FFMA.FTZ R13, R12.reuse, R16, R13 ;  /* 0x000000100c0d7223 */ /* 0x044fe2000001000d */
[C---:B------:R-:W-:Y:S01]  /*4c10*/  FFMA.FTZ R10, R12.reuse, R17, R10 ;  /* 0x000000110c0a7223 */ /* 0x040fe2000001000a */
[C---:B------:R-:W-:Y:S01]  /*4c20*/  FFMA.FTZ R11, R12.reuse, R18, R11 ;  /* 0x000000120c0b7223 */ /* 0x040fe2000001000b */
[C---:B------:R-:W-:Y:S02]  /*4c30*/  FFMA.FTZ R8, R12.reuse, R19, R8 ;  /* 0x000000130c087223 */ /* 0x040fe40000010008 */
[----:B------:R-:W2:Y:S01]  /*4c40*/  @!P3 LDG.E.128 R16, desc[UR8][R38.64+-0x200] ;  /* 0xfffe00082610b981 */ /* 0x000ea2000c1e1d00 */
[C---:B---3--:R-:W-:Y:S01]  /*4c50*/  FFMA.FTZ R9, R12.reuse, R20, R9 ;  /* 0x000000140c097223 */ /* 0x048fe20000010009 */
[C---:B------:R-:W-:Y:S01]  /*4c60*/  FFMA.FTZ R6, R12.reuse, R21, R6 ;  /* 0x000000150c067223 */ /* 0x040fe20000010006 */
[C---:B------:R-:W-:Y:S01]  /*4c70*/  FFMA.FTZ R7, R12.reuse, R22, R7 ;  /* 0x000000160c077223 */ /* 0x040fe20000010007 */
[C---:B------:R-:W-:Y:S02]  /*4c80*/  FFMA.FTZ R4, R12.reuse, R23, R4 ;  /* 0x000000170c047223 */ /* 0x040fe40000010004 */
[----:B------:R-:W3:Y:S01]  /*4c90*/  @!P3 LDG.E.128 R20, desc[UR8][R38.64+-0x100] ;  /* 0xffff00082614b981 */ /* 0x000ee2000c1e1d00 */
[C---:B----4-:R-:W-:Y:S01]  /*4ca0*/  FFMA.FTZ R5, R12.reuse, R24, R5 ;  /* 0x000000180c057223 */ /* 0x050fe20000010005 */
[C---:B------:R-:W-:Y:S01]  /*4cb0*/  FFMA.FTZ R2, R12.reuse, R25, R2 ;  /* 0x000000190c027223 */ /* 0x040fe20000010002 */
[C---:B------:R-:W-:Y:S01]  /*4cc0*/  FFMA.FTZ R3, R12.reuse, R26, R3 ;  /* 0x0000001a0c037223 */ /* 0x040fe20000010003 */
[----:B------:R-:W-:Y:S02]  /*4cd0*/  FFMA.FTZ R0, R12, R27, R0 ;  /* 0x0000001b0c007223 */ /* 0x000fe40000010000 */
[----:B------:R0:W4:Y:S04]  /*4ce0*/  @!P3 LDG.E.128 R24, desc[UR8][R38.64] ;  /* 0x000000082618b981 */ /* 0x000128000c1e1d00 */
[----:B------:R-:W2:Y:S01]  /*4cf0*/  LDS R12, [R14+0x48] ;  /* 0x000048000e0c7984 */ /* 0x000ea20000000800 */
[----:B0-----:R-:W-:Y:S04]  /*4d00*/  IADD3 R38, P1, R34, R36, RZ ;  /* 0x0000002422267210 */ /* 0x001fe80007f3e0ff */
[----:B------:R-:W-:Y:S01]  /*4d10*/  IADD3.X R39, R35, R37, RZ, P1, !PT ;  /* 0x0000002523277210 */ /* 0x000fe20000ffe4ff */
        /* <DEDUP_REMOVED lines=14> */
[----:B------:R-:W4:Y:S04]  /*4e00*/  @!P3 LDG.E.128 R24, desc[UR8][R36.64] ;  /* 0x000000082418b981 */ /* 0x000f28000c1e1d00 */
[----:B------:R0:W2:Y:S02]  /*4e10*/  LDS R12, [R14+0x6c] ;  /* 0x00006c000e0c7984 */ /* 0x0000a40000000800 */
[----:B0-----:R-:W-:Y:S01]  /*4e20*/  IADD3 R14, R14, 0x90, RZ ;  /* 0x000000900e0e7810 */ /* 0x001fe20007ffe0ff */
[C---:B--2---:R-:W-:Y:S01]  /*4e30*/  FFMA.FTZ R13, R12.reuse, R16, R13 ;  /* 0x000000100c0d7223 */ /* 0x044fe2000001000d */
[C---:B------:R-:W-:Y:S01]  /*4e40*/  FFMA.FTZ R10, R12.reuse, R17, R10 ;  /* 0x000000110c0a7223 */ /* 0x040fe2000001000a */
[C---:B------:R-:W-:Y:S01]  /*4e50*/  FFMA.FTZ R11, R12.reuse, R18, R11 ;  /* 0x000000120c0b7223 */ /* 0x040fe2000001000b */
[C---:B------:R-:W-:Y:S01]  /*4e60*/  FFMA.FTZ R8, R12.reuse, R19, R8 ;  /* 0x000000130c087223 */ /* 0x040fe20000010008 */
[C---:B---3--:R-:W-:Y:S01]  /*4e70*/  FFMA.FTZ R9, R12.reuse, R20, R9 ;  /* 0x000000140c097223 */ /* 0x048fe20000010009 */
[C---:B------:R-:W-:Y:S01]  /*4e80*/  FFMA.FTZ R6, R12.reuse, R21, R6 ;  /* 0x000000150c067223 */ /* 0x040fe20000010006 */
[C---:B------:R-:W-:Y:S01]  /*4e90*/  FFMA.FTZ R7, R12.reuse, R22, R7 ;  /* 0x000000160c077223 */ /* 0x040fe20000010007 */
[C---:B------:R-:W-:Y:S01]  /*4ea0*/  FFMA.FTZ R4, R12.reuse, R23, R4 ;  /* 0x000000170c047223 */ /* 0x040fe20000010004 */
[C---:B----4-:R-:W-:Y:S01]  /*4eb0*/  FFMA.FTZ R5, R12.reuse, R24, R5 ;  /* 0x000000180c057223 */ /* 0x050fe20000010005 */
[C---:B------:R-:W-:Y:S01]  /*4ec0*/  FFMA.FTZ R2, R12.reuse, R25, R2 ;  /* 0x000000190c027223 */ /* 0x040fe20000010002 */
[C---:B------:R-:W-:Y:S01]  /*4ed0*/  FFMA.FTZ R3, R12.reuse, R26, R3 ;  /* 0x0000001a0c037223 */ /* 0x040fe20000010003 */
[----:B------:R-:W-:Y:S01]  /*4ee0*/  FFMA.FTZ R0, R12, R27, R0 ;  /* 0x0000001b0c007223 */ /* 0x000fe20000010000 */
[----:B------:R-:W-:Y:S09]  /*4ef0*/  @!P2 BRA `(.L_x_385) ;  /* 0xfffffff800cca947 */ /* 0x000ff2000383ffff */
.L_x_384:
[----:B------:R-:W0:Y:S02]  /*4f00*/  LDC R12, c[0x0][0x3c4] ;  /* 0x0000f100ff0c7b82 */ /* 0x000e240000000800 */
[----:B0-----:R-:W-:-:S04]  /*4f10*/  IADD3 R29, R12, -UR5, RZ ;  /* 0x800000050c1d7c10 */ /* 0x001fc8000fffe0ff */
[----:B------:R-:W-:-:S13]  /*4f20*/  ISETP.GT.AND P0, PT, R29, 0x1, PT ;  /* 0x000000011d00780c */ /* 0x000fda0003f04270 */
[----:B------:R-:W-:Y:S05]  /*4f30*/  @!P0 BRA `(.L_x_386) ;  /* 0x0000000000a88947 */ /* 0x000fea0003800000 */
[----:B------:R-:W-:Y:S01]  /*4f40*/  ISETP.GE.AND P0, PT, R15, R30, PT ;  /* 0x0000001e0f00720c */ /* 0x000fe20003f06270 */
[----:B------:R-:W0:-:S12]  /*4f50*/  LDS R29, [R14] ;  /* 0x000000000e1d7984 */ /* 0x000e180000000800 */
[----:B------:R-:W0:Y:S04]  /*4f60*/  @!P0 LDG.E.128 R16, desc[UR8][R38.64+-0x200] ;  /* 0xfffe000826108981 */ /* 0x000e28000c1e1d00 */
[----:B------:R-:W2:Y:S04]  /*4f70*/  @!P0 LDG.E.128 R20, desc[UR8][R38.64+-0x100] ;  /* 0xffff000826148981 */ /* 0x000ea8000c1e1d00 */
[----:B------:R-:W3:Y:S01]  /*4f80*/  @!P0 LDG.E.128 R24, desc[UR8][R38.64] ;  /* 0x0000000826188981 */ /* 0x000ee2000c1e1d00 */
[----:B------:R-:W-:-:S04]  /*4f90*/  IADD3 R36, P1, R34, R38, RZ ;  /* 0x0000002622247210 */ /* 0x000fc80007f3e0ff */
[----:B------:R-:W-:Y:S01]  /*4fa0*/  IADD3.X R37, R35, R39, RZ, P1, !PT ;  /* 0x0000002723257210 */ /* 0x000fe20000ffe4ff */
[-C--:B0-----:R-:W-:Y:S01]  /*4fb0*/  FFMA.FTZ R13, R16, R29.reuse, R13 ;  /* 0x0000001d100d7223 */ /* 0x081fe2000001000d */
[-C--:B------:R-:W-:Y:S01]  /*4fc0*/  FFMA.FTZ R10, R17, R29.reuse, R10 ;  /* 0x0000001d110a7223 */ /* 0x080fe2000001000a */
[-C--:B------:R-:W-:Y:S01]  /*4fd0*/  FFMA.FTZ R11, R18, R29.reuse, R11 ;  /* 0x0000001d120b7223 */ /* 0x080fe2000001000b */
[-C--:B------:R-:W-:Y:S01]  /*4fe0*/  FFMA.FTZ R8, R19, R29.reuse, R8 ;  /* 0x0000001d13087223 */ /* 0x080fe20000010008 */
[-C--:B--2---:R-:W-:Y:S01]  /*4ff0*/  FFMA.FTZ R9, R20, R29.reuse, R9 ;  /* 0x0000001d14097223 */ /* 0x084fe20000010009 */
[-C--:B------:R-:W-:Y:S01]  /*5000*/  FFMA.FTZ R6, R21, R29.reuse, R6 ;  /* 0x0000001d15067223 */ /* 0x080fe20000010006 */
[-C--:B------:R-:W-:Y:S01]  /*5010*/  FFMA.FTZ R7, R22, R29.reuse, R7 ;  /* 0x0000001d16077223 */ /* 0x080fe20000010007 */
[-C--:B------:R-:W-:Y:S01]  /*5020*/  FFMA.FTZ R4, R23, R29.reuse, R4 ;  /* 0x0000001d17047223 */ /* 0x080fe20000010004 */
[-C--:B---3--:R-:W-:Y:S01]  /*5030*/  FFMA.FTZ R5, R24, R29.reuse, R5 ;  /* 0x0000001d18057223 */ /* 0x088fe20000010005 */
[-C--:B------:R-:W-:Y:S01]  /*5040*/  FFMA.FTZ R2, R25, R29.reuse, R2 ;  /* 0x0000001d19027223 */ /* 0x080fe20000010002 */
[-C--:B------:R-:W-:Y:S01]  /*5050*/  FFMA.FTZ R3, R26, R29.reuse, R3 ;  /* 0x0000001d1a037223 */ /* 0x080fe20000010003 */
[----:B------:R-:W-:Y:S01]  /*5060*/  FFMA.FTZ R0, R27, R29, R0 ;  /* 0x0000001d1b007223 */ /* 0x000fe20000010000 */
[----:B------:R-:W2:Y:S04]  /*5070*/  @!P0 LDG.E.128 R16, desc[UR8][R36.64+-0x200] ;  /* 0xfffe000824108981 */ /* 0x000ea8000c1e1d00 */
[----:B------:R-:W3:Y:S04]  /*5080*/  @!P0 LDG.E.128 R20, desc[UR8][R36.64+-0x100] ;  /* 0xffff000824148981 */ /* 0x000ee8000c1e1d00 */
[----:B------:R-:W4:Y:S01]  /*5090*/  @!P0 LDG.E.128 R24, desc[UR8][R36.64] ;  /* 0x0000000824188981 */ /* 0x000f22000c1e1d00 */
[----:B------:R-:W-:Y:S01]  /*50a0*/  IADD3 R38, P0, R34, R36, RZ ;  /* 0x0000002422267210 */ /* 0x000fe20007f1e0ff */
[----:B------:R-:W-:Y:S01]  /*50b0*/  UIADD3 UR5, UR5, 0x1, URZ ;  /* 0x0000000105057890 */ /* 0x000fe2000fffe03f */
[----:B------:R-:W-:Y:S01]  /*50c0*/  IADD3 R31, R14, 0x24, RZ ;  /* 0x000000240e1f7810 */ /* 0x000fe20007ffe0ff */
[----:B------:R0:W2:Y:S01]  /*50d0*/  LDS R29, [R14+0x24] ;  /* 0x000024000e1d7984 */ /* 0x0000a20000000800 */
[----:B------:R-:W-:Y:S01]  /*50e0*/  IADD3.X R39, R35, R37, RZ, P0, !PT ;  /* 0x0000002523277210 */ /* 0x000fe200007fe4ff */
[----:B------:R-:W-:Y:S01]  /*50f0*/  UIADD3 UR5, UR5, 0x1, URZ ;  /* 0x0000000105057890 */ /* 0x000fe2000fffe03f */
[----:B------:R-:W-:-:S02]  /*5100*/  PLOP3.LUT P4, PT, PT, PT, PT, 0x8, 0x0 ;  /* 0x000000000000781c */ /* 0x000fc40003f8e170 */
[----:B0-----:R-:W-:Y:S01]  /*5110*/  IADD3 R14, R31, 0x24, RZ ;  /* 0x000000241f0e7810 */ /* 0x001fe20007ffe0ff */
[-C--:B--2---:R-:W-:Y:S01]  /*5120*/  FFMA.FTZ R13, R16, R29.reuse, R13 ;  /* 0x0000001d100d7223 */ /* 0x084fe2000001000d */
[-C--:B------:R-:W-:Y:S01]  /*5130*/  FFMA.FTZ R10, R17, R29.reuse, R10 ;  /* 0x0000001d110a7223 */ /* 0x080fe2000001000a */
[-C--:B------:R-:W-:Y:S01]  /*5140*/  FFMA.FTZ R11, R18, R29.reuse, R11 ;  /* 0x0000001d120b7223 */ /* 0x080fe2000001000b */
[-C--:B------:R-:W-:Y:S01]  /*5150*/  FFMA.FTZ R8, R19, R29.reuse, R8 ;  /* 0x0000001d13087223 */ /* 0x080fe20000010008 */
[-C--:B---3--:R-:W-:Y:S01]  /*5160*/  FFMA.FTZ R9, R20, R29.reuse, R9 ;  /* 0x0000001d14097223 */ /* 0x088fe20000010009 */
[-C--:B------:R-:W-:Y:S01]  /*5170*/  FFMA.FTZ R6, R21, R29.reuse, R6 ;  /* 0x0000001d15067223 */ /* 0x080fe20000010006 */
[-C--:B------:R-:W-:Y:S01]  /*5180*/  FFMA.FTZ R7, R22, R29.reuse, R7 ;  /* 0x0000001d16077223 */ /* 0x080fe20000010007 */
[-C--:B------:R-:W-:Y:S01]  /*5190*/  FFMA.FTZ R4, R23, R29.reuse, R4 ;  /* 0x0000001d17047223 */ /* 0x080fe20000010004 */
[-C--:B----4-:R-:W-:Y:S01]  /*51a0*/  FFMA.FTZ R5, R24, R29.reuse, R5 ;  /* 0x0000001d18057223 */ /* 0x090fe20000010005 */
[-C--:B------:R-:W-:Y:S01]  /*51b0*/  FFMA.FTZ R2, R25, R29.reuse, R2 ;  /* 0x0000001d19027223 */ /* 0x080fe20000010002 */
[-C--:B------:R-:W-:Y:S01]  /*51c0*/  FFMA.FTZ R3, R26, R29.reuse, R3 ;  /* 0x0000001d1a037223 */ /* 0x080fe20000010003 */
[----:B------:R-:W-:-:S07]  /*51d0*/  FFMA.FTZ R0, R27, R29, R0 ;  /* 0x0000001d1b007223 */ /* 0x000fce0000010000 */
.L_x_386:
[----:B------:R-:W-:-:S13]  /*51e0*/  ISETP.GT.OR P4, PT, R12, UR5, P4 ;  /* 0x000000050c007c0c */ /* 0x000fda000a784670 */
[----:B------:R-:W-:Y:S05]  /*51f0*/  @!P4 BRA `(.L_x_383) ;  /* 0x000000000050c947 */ /* 0x000fea0003800000 */
[----:B------:R-:W0:Y:S01]  /*5200*/  LDS R14, [R14] ;  /* 0x000000000e0e7984 */ /* 0x000e220000000800 */
[----:B------:R-:W-:Y:S01]  /*5210*/  ISETP.GE.AND P0, PT, R15, R30, PT ;  /* 0x0000001e0f00720c */ /* 0x000fe20003f06270 */
[----:B------:R-:W-:-:S12]  /*5220*/  BSSY B0, `(.L_x_387) ;  /* 0x0000005000007945 */ /* 0x000fd80003800000 */
[----:B------:R-:W-:Y:S05]  /*5230*/  @P0 BRA `(.L_x_388) ;  /* 0x00000000000c0947 */ /* 0x000fea0003800000 */
[----:B------:R1:W5:Y:S04]  /*5240*/  LDG.E.128 R16, desc[UR8][R38.64+-0x200] ;  /* 0xfffe000826107981 */ /* 0x000368000c1e1d00 */
[----:B------:R1:W5:Y:S04]  /*5250*/  LDG.E.128 R20, desc[UR8][R38.64+-0x100] ;  /* 0xffff000826147981 */ /* 0x000368000c1e1d00 */
[----:B------:R1:W5:Y:S02]  /*5260*/  LDG.E.128 R24, desc[UR8][R38.64] ;  /* 0x0000000826187981 */ /* 0x000364000c1e1d00 */
.L_x_388:
[----:B------:R-:W-:Y:S05]  /*5270*/  BSYNC B0 ;  /* 0x0000000000007941 */ /* 0x000fea0003800000 */
.L_x_387:
[C---:B0----5:R-:W-:Y:S01]  /*5280*/  FFMA.FTZ R13, R14.reuse, R16, R13 ;  /* 0x000000100e0d7223 */ /* 0x061fe2000001000d */
        /* <DEDUP_REMOVED lines=11> */
.L_x_383:
[----:B------:R-:W-:-:S04]  /*5340*/  IADD3 R15, R15, UR7, RZ ;  /* 0x000000070f0f7c10 */ /* 0x000fc8000fffe0ff */
[----:B------:R-:W-:-:S13]  /*5350*/  ISETP.GE.AND P0, PT, R15, R28, PT ;  /* 0x0000001c0f00720c */ /* 0x000fda0003f06270 */
[----:B------:R-:W-:Y:S05]  /*5360*/  @P0 EXIT ;  /* 0x000000000000094d */ /* 0x000fea0003800000 */
[----:B------:R-:W0:Y:S01]  /*5370*/  LDC R17, c[0x0][0x2c4] ;  /* 0x0000b100ff117b82 */ /* 0x000e220000000800 */
[----:B------:R-:W-:Y:S01]  /*5380*/  ULDC UR4, c[0x0][0x270] ;  /* 0x00009c0000047ab9 */ /* 0x000fe20000000800 */
[----:B------:R-:W-:Y:S02]  /*5390*/  IABS R21, R15 ;  /* 0x0000000f00157213 */ /* 0x000fe40000000000 */
[----:B------:R-:W-:Y:S02]  /*53a0*/  F2FP.F16.F32.PACK_AB R10, R10, R13 ;  /* 0x0000000d0a0a723e */ /* 0x000fe400000000ff */
[----:B------:R-:W-:Y:S02]  /*53b0*/  F2FP.F16.F32.PACK_AB R11, R8, R11 ;  /* 0x0000000b080b723e */ /* 0x000fe400000000ff */
[----:B------:R-:W-:Y:S02]  /*53c0*/  F2FP.F16.F32.PACK_AB R6, R6, R9 ;  /* 0x000000090606723e */ /* 0x000fe400000000ff */
[----:B------:R-:W-:-:S02]  /*53d0*/  F2FP.F16.F32.PACK_AB R7, R4, R7 ;  /* 0x000000070407723e */ /* 0x000fc400000000ff */
[----:B------:R-:W-:Y:S02]  /*53e0*/  F2FP.F16.F32.PACK_AB R2, R2, R5 ;  /* 0x000000050202723e */ /* 0x000fe400000000ff */
[----:B------:R-:W-:Y:S01]  /*53f0*/  F2FP.F16.F32.PACK_AB R3, R0, R3 ;  /* 0x000000030003723e */ /* 0x000fe200000000ff */
[----:B0-----:R-:W-:Y:S01]  /*5400*/  IMAD R18, R17, UR4, RZ ;  /* 0x0000000411127c24 */ /* 0x001fe2000f8e02ff */
[----:B------:R-:W-:-:S04]  /*5410*/  ULDC.64 UR4, c[0x0][0x290] ;  /* 0x0000a40000047ab9 */ /* 0x000fc80000000a00 */
[-C--:B------:R-:W-:Y:S02]  /*5420*/  IABS R20, R18.reuse ;  /* 0x0000001200147213 */ /* 0x080fe40000000000 */
[----:B------:R-:W-:Y:S02]  /*5430*/  IABS R14, R18 ;  /* 0x00000012000e7213 */ /* 0x000fe40000000000 */
[----:B------:R-:W0:Y:S03]  /*5440*/  I2F.RP R16, R20 ;  /* 0x0000001400107306 */ /* 0x000e260000209400 */
[----:B------:R-:W-:-:S05]  /*5450*/  IMAD.MOV R14, RZ, RZ, -R14 ;  /* 0x000000ffff0e7224 */ /* 0x000fca00078e0a0e */
        /* <DEDUP_REMOVED lines=15> */
[----:B------:R-:W-:Y:S01]  /*5550*/  @!P1 IMAD.IADD R21, R21, 0x1, -R20 ;  /* 0x0000000115159824 */ /* 0x000fe200078e0a14 */
[----:B------:R-:W-:-:S02]  /*5560*/  @!P1 IADD3 R19, R19, 0x1, RZ ;  /* 0x0000000113139810 */ /* 0x000fc40007ffe0ff */
[----:B------:R-:W-:Y:S02]  /*5570*/  ISETP.NE.AND P1, PT, R18, RZ, PT ;  /* 0x000000ff1200720c */ /* 0x000fe40003f25270 */
[----:B------:R-:W-:Y:S01]  /*5580*/  ISETP.GE.U32.AND P2, PT, R21, R20, PT ;  /* 0x000000141500720c */ /* 0x000fe20003f46070 */
[----:B0-----:R-:W-:-:S04]  /*5590*/  VIADD R22, R12, 0xffffffe ;  /* 0x0ffffffe0c167836 */ /* 0x001fc80000000000 */
[----:B------:R-:W0:Y:S08]  /*55a0*/  F2I.FTZ.U32.TRUNC.NTZ R23, R22 ;  /* 0x0000001600177305 */ /* 0x000e30000021f000 */
[----:B------:R-:W-:-:S04]  /*55b0*/  @P2 VIADD R19, R19, 0x1 ;  /* 0x0000000113132836 */ /* 0x000fc80000000000 */
[----:B------:R-:W-:Y:S01]  /*55c0*/  @!P0 IMAD.MOV R19, RZ, RZ, -R19 ;  /* 0x000000ffff138224 */ /* 0x000fe200078e0a13 */
[----:B------:R-:W-:-:S05]  /*55d0*/  @!P1 LOP3.LUT R19, RZ, R18, RZ, 0x33, !PT ;  /* 0x00000012ff139212 */ /* 0x000fca00078e33ff */
[----:B------:R-:W-:Y:S02]  /*55e0*/  IMAD R18, R19, R18, RZ ;  /* 0x0000001213127224 */ /* 0x000fe400078e02ff */
[----:B0-----:R-:W-:Y:S02]  /*55f0*/  IMAD.MOV R21, RZ, RZ, -R23 ;  /* 0x000000ffff157224 */ /* 0x001fe400078e0a17 */
[----:B------:R-:W-:Y:S01]  /*5600*/  IMAD.MOV.U32 R22, RZ, RZ, RZ ;  /* 0x000000ffff167224 */ /* 0x000fe200078e00ff */
[----:B------:R-:W-:Y:S01]  /*5610*/  IADD3 R20, R15, -R18, RZ ;  /* 0x800000120f147210 */ /* 0x000fe20007ffe0ff */
[----:B------:R-:W-:-:S03]  /*5620*/  IMAD R14, R21, R16, RZ ;  /* 0x00000010150e7224 */ /* 0x000fc600078e02ff */
[----:B------:R-:W-:Y:S01]  /*5630*/  IABS R12, R20 ;  /* 0x00000014000c7213 */ /* 0x000fe20000000000 */
[----:B------:R-:W-:Y:S01]  /*5640*/  IMAD.HI.U32 R14, R23, R14, R22 ;  /* 0x0000000e170e7227 */ /* 0x000fe200078e0016 */
[----:B------:R-:W-:Y:S02]  /*5650*/  LOP3.LUT R20, R20, R17, RZ, 0x3c, !PT ;  /* 0x0000001114147212 */ /* 0x000fe400078e3cff */
[----:B------:R-:W-:Y:S02]  /*5660*/  IADD3 R22, R32, 0x40, RZ ;  /* 0x0000004020167810 */ /* 0x000fe40007ffe0ff */
[----:B------:R-:W-:Y:S01]  /*5670*/  ISETP.GE.AND P1, PT, R20, RZ, PT ;  /* 0x000000ff1400720c */ /* 0x000fe20003f26270 */
[----:B------:R-:W-:-:S04]  /*5680*/  IMAD.HI.U32 R14, R14, R12, RZ ;  /* 0x0000000c0e0e7227 */ /* 0x000fc800078e00ff */
[----:B------:R-:W-:-:S04]  /*5690*/  IMAD.MOV R21, RZ, RZ, -R14 ;  /* 0x000000ffff157224 */ /* 0x000fc800078e0a0e */
[----:B------:R-:W-:Y:S01]  /*56a0*/  IMAD R21, R16, R21, R12 ;  /* 0x0000001510157224 */ /* 0x000fe200078e020c */
[----:B------:R-:W-:-:S04]  /*56b0*/  SHF.R.S32.HI R12, RZ, 0x1f, R19 ;  /* 0x0000001fff0c7819 */ /* 0x000fc80000011413 */
[----:B------:R-:W-:Y:S01]  /*56c0*/  ISETP.GT.U32.AND P0, PT, R16, R21, PT ;  /* 0x000000151000720c */ /* 0x000fe20003f04070 */
[----:B------:R-:W-:-:S04]  /*56d0*/  IMAD R12, R12, UR4, RZ ;  /* 0x000000040c0c7c24 */ /* 0x000fc8000f8e02ff */
[----:B------:R-:W-:-:S08]  /*56e0*/  IMAD R12, R19, UR5, R12 ;  /* 0x00000005130c7c24 */ /* 0x000fd0000f8e020c */
[----:B------:R-:W-:Y:S02]  /*56f0*/  @!P0 IMAD.IADD R21, R21, 0x1, -R16 ;  /* 0x0000000115158824 */ /* 0x000fe400078e0a10 */
[----:B------:R-:W-:Y:S01]  /*5700*/  @!P0 VIADD R14, R14, 0x1 ;  /* 0x000000010e0e8836 */ /* 0x000fe20000000000 */
[----:B------:R-:W-:Y:S02]  /*5710*/  ISETP.NE.AND P0, PT, R17, RZ, PT ;  /* 0x000000ff1100720c */ /* 0x000fe40003f05270 */
[----:B------:R-:W-:Y:S01]  /*5720*/  ISETP.GE.U32.AND P2, PT, R21, R16, PT ;  /* 0x000000101500720c */ /* 0x000fe20003f46070 */
[----:B------:R-:W-:Y:S01]  /*5730*/  IMAD.WIDE.U32 R20, R19, UR4, RZ ;  /* 0x0000000413147c25 */ /* 0x000fe2000f8e00ff */
[----:B------:R-:W-:-:S03]  /*5740*/  ULDC.64 UR4, c[0x0][0x2a0] ;  /* 0x0000a80000047ab9 */ /* 0x000fc60000000a00 */
[----:B------:R-:W-:-:S08]  /*5750*/  IMAD.IADD R21, R21, 0x1, R12 ;  /* 0x0000000115157824 */ /* 0x000fd000078e020c */
[----:B------:R-:W-:-:S05]  /*5760*/  @P2 IADD3 R14, R14, 0x1, RZ ;  /* 0x000000010e0e2810 */ /* 0x000fca0007ffe0ff */
[----:B------:R-:W-:Y:S01]  /*5770*/  @!P1 IMAD.MOV R14, RZ, RZ, -R14 ;  /* 0x000000ffff0e9224 */ /* 0x000fe200078e0a0e */
[----:B------:R-:W-:-:S04]  /*5780*/  @!P0 LOP3.LUT R14, RZ, R17, RZ, 0x33, !PT ;  /* 0x00000011ff0e8212 */ /* 0x000fc800078e33ff */
[----:B------:R-:W-:Y:S01]  /*5790*/  SHF.R.S32.HI R16, RZ, 0x1f, R14 ;  /* 0x0000001fff107819 */ /* 0x000fe2000001140e */
[C---:B------:R-:W-:Y:S02]  /*57a0*/  IMAD R18, R14.reuse, R17, R18 ;  /* 0x000000110e127224 */ /* 0x040fe400078e0212 */
[----:B------:R-:W-:-:S04]  /*57b0*/  IMAD.WIDE.U32 R20, R14, UR4, R20 ;  /* 0x000000040e147c25 */ /* 0x000fc8000f8e0014 */
[----:B------:R-:W-:Y:S02]  /*57c0*/  IMAD.IADD R18, R15, 0x1, -R18 ;  /* 0x000000010f127824 */ /* 0x000fe400078e0a12 */
[----:B------:R-:W-:-:S03]  /*57d0*/  IMAD R17, R16, UR4, RZ ;  /* 0x0000000410117c24 */ /* 0x000fc6000f8e02ff */
[----:B------:R-:W-:Y:S01]  /*57e0*/  SHF.R.S32.HI R15, RZ, 0x1f, R18 ;  /* 0x0000001fff0f7819 */ /* 0x000fe20000011412 */
[----:B------:R-:W-:Y:S01]  /*57f0*/  IMAD R17, R14, UR5, R17 ;  /* 0x000000050e117c24 */ /* 0x000fe2000f8e0211 */
[----:B------:R-:W-:Y:S01]  /*5800*/  ULDC.64 UR4, c[0x0][0x298] ;  /* 0x0000a60000047ab9 */ /* 0x000fe20000000a00 */
[----:B------:R-:W-:Y:S02]  /*5810*/  VIADD R14, R32, 0x80 ;  /* 0x00000080200e7836 */ /* 0x000fe40000000000 */
[----:B------:R-:W-:Y:S02]  /*5820*/  IMAD.IADD R21, R21, 0x1, R17 ;  /* 0x0000000115157824 */ /* 0x000fe400078e0211 */
[----:B------:R-:W-:Y:S02]  /*5830*/  IMAD R15, R15, UR4, RZ ;  /* 0x000000040f0f7c24 */ /* 0x000fe4000f8e02ff */
[----:B------:R-:W-:-:S04]  /*5840*/  IMAD.WIDE.U32 R20, R18, UR4, R20 ;  /* 0x0000000412147c25 */ /* 0x000fc8000f8e0014 */
[----:B------:R-:W-:Y:S01]  /*5850*/  IMAD R15, R18, UR5, R15 ;  /* 0x00000005120f7c24 */ /* 0x000fe2000f8e020f */
[-C--:B------:R-:W-:Y:S01]  /*5860*/  IADD3 R12, P2, R32, R20.reuse, RZ ;  /* 0x00000014200c7210 */ /* 0x080fe20007f5e0ff */
[----:B------:R-:W-:Y:S02]  /*5870*/  ULDC.64 UR4, c[0x0][0x280] ;  /* 0x0000a00000047ab9 */ /* 0x000fe40000000a00 */
[----:B------:R-:W-:Y:S01]  /*5880*/  IMAD.IADD R21, R21, 0x1, R15 ;  /* 0x0000000115157824 */ /* 0x000fe200078e020f */
[-C--:B------:R-:W-:Y:S02]  /*5890*/  IADD3 R15, P1, R22, R20.reuse, RZ ;  /* 0x00000014160f7210 */ /* 0x080fe40007f3e0ff */
[----:B------:R-:W-:Y:S02]  /*58a0*/  IADD3 R20, P0, R14, R20, RZ ;  /* 0x000000140e147210 */ /* 0x000fe40007f1e0ff */
[-C--:B------:R-:W-:Y:S02]  /*58b0*/  LEA.HI.X.SX32 R17, R32, R21.reuse, 0x1, P2 ;  /* 0x0000001520117211 */ /* 0x080fe400010f0eff */
[----:B------:R-:W-:-:S02]  /*58c0*/  LEA.HI.X.SX32 R22, R22, R21, 0x1, P1 ;  /* 0x0000001516167211 */ /* 0x000fc400008f0eff */
[----:B------:R-:W-:Y:S02]  /*58d0*/  LEA R18, P2, R12, UR4, 0x1 ;  /* 0x000000040c127c11 */ /* 0x000fe4000f8408ff */
[----:B------:R-:W-:Y:S02]  /*58e0*/  LEA.HI.X.SX32 R21, R14, R21, 0x1, P0 ;  /* 0x000000150e157211 */ /* 0x000fe400000f0eff */
[C---:B------:R-:W-:Y:S02]  /*58f0*/  LEA R16, P1, R15.reuse, UR4, 0x1 ;  /* 0x000000040f107c11 */ /* 0x040fe4000f8208ff */
[----:B------:R-:W-:Y:S02]  /*5900*/  LEA R14, P0, R20, UR4, 0x1 ;  /* 0x00000004140e7c11 */ /* 0x000fe4000f8008ff */
[----:B------:R-:W-:Y:S02]  /*5910*/  LEA.HI.X R19, R12, UR5, R17, 0x1, P2 ;  /* 0x000000050c137c11 */ /* 0x000fe400090f0c11 */
[----:B------:R-:W-:-:S02]  /*5920*/  LEA.HI.X R17, R15, UR5, R22, 0x1, P1 ;  /* 0x000000050f117c11 */ /* 0x000fc400088f0c16 */
[----:B------:R-:W-:Y:S01]  /*5930*/  LEA.HI.X R15, R20, UR5, R21, 0x1, P0 ;  /* 0x00000005140f7c11 */ /* 0x000fe200080f0c15 */
[----:B------:R-:W-:Y:S04]  /*5940*/  STG.E.64 desc[UR8][R18.64], R10 ;  /* 0x0000000a12007986 */ /* 0x000fe8000c101b08 */
[----:B------:R-:W-:Y:S04]  /*5950*/  STG.E.64 desc[UR8][R16.64], R6 ;  /* 0x0000000610007986 */ /* 0x000fe8000c101b08 */
[----:B------:R-:W-:Y:S01]  /*5960*/  STG.E.64 desc[UR8][R14.64], R2 ;  /* 0x000000020e007986 */ /* 0x000fe2000c101b08 */
[----:B------:R-:W-:Y:S05]  /*5970*/  EXIT ;  /* 0x000000000000794d */ /* 0x000fea0003800000 */
        .weak           $__internal_7_$__cuda_sm20_div_s64
        .type           $__internal_7_$__cuda_sm20_div_s64,@function
        .size           $__internal_7_$__cuda_sm20_div_s64,(.L_x_7426 - $__internal_7_$__cuda_sm20_div_s64)
$__internal_7_$__cuda_sm20_div_s64:
        /* <DEDUP_REMOVED lines=83> */
[----:B------:R-:W-:Y:S05]  /*5eb0*/  RET.REL.NODEC R20 `(_ZN5flash32flash_fwd_splitkv_combine_kernelI23Flash_fwd_kernel_traitsILi192ELi64ELi64ELi4ELb0ELb0EN7cutlass6half_tE19Flash_kernel_traitsILi192ELi64ELi64ELi4ES3_EELi8ELi7ELb1EEEvNS_16Flash_fwd_paramsE) ;  /* 0xffffffa014507950 */ /* 0x000fea0003c3ffff */
.L_x_389:
        /* <DEDUP_REMOVED lines=12> */
.L_x_7426:


//--------------------- .text._ZN5flash32flash_fwd_splitkv_combine_kernelI23Flash_fwd_kernel_traitsILi192ELi64ELi64ELi4ELb0ELb0EN7cutlass6half_tE19Flash_kernel_traitsILi192ELi64ELi64ELi4ES3_EELi8ELi6ELb1EEEvNS_16Flash_fwd_paramsE --------------------------
	.section	.text._ZN5flash32flash_fwd_splitkv_combine_kernelI23Flash_fwd_kernel_traitsILi192ELi64ELi64ELi4ELb0ELb0EN7cutlass6half_tE19Flash_kernel_traitsILi192ELi64ELi64ELi4ES3_EELi8ELi6ELb1EEEvNS_16Flash_fwd_paramsE,"ax",@progbits
	.align	128
        .global         _ZN5flash32flash_fwd_splitkv_combine_kernelI23Flash_fwd_kernel_traitsILi192ELi64ELi64ELi4ELb0ELb0EN7cutlass6half_tE19Flash_kernel_traitsILi192ELi64ELi64ELi4ES3_EELi8ELi6ELb1EEEvNS_16Flash_fwd_paramsE
        .type           _ZN5flash32flash_fwd_splitkv_combine_kernelI23Flash_fwd_kernel_traitsILi192ELi64ELi64ELi4ELb0ELb0EN7cutlass6half_tE19Flash_kernel_traitsILi192ELi64ELi64ELi4ES3_EELi8ELi6ELb1EEEvNS_16Flash_fwd_paramsE,@function
        .size           _ZN5flash32flash_fwd_splitkv_combine_kernelI23Flash_fwd_kernel_traitsILi192ELi64ELi64ELi4ELb0ELb0EN7cutlass6half_tE19Flash_kernel_traitsILi192ELi64ELi64ELi4ES3_EELi8ELi6ELb1EEEvNS_16Flash_fwd_paramsE,(.L_x_7427 - _ZN5flash32flash_fwd_splitkv_combine_kernelI23Flash_fwd_kernel_traitsILi192ELi64ELi64ELi4ELb0ELb0EN7cutlass6half_tE19Flash_kernel_traitsILi192ELi64ELi64ELi4ES3_EELi8ELi6ELb1EEEvNS_16Flash_fwd_paramsE)
        .other          _ZN5flash32flash_fwd_splitkv_combine_kernelI23Flash_fwd_kernel_traitsILi192ELi64ELi64ELi4ELb0ELb0EN7cutlass6half_tE19Flash_kernel_traitsILi192ELi64ELi64ELi4ES3_EELi8ELi6ELb1EEEvNS_16Flash_fwd_paramsE,@"STO_CUDA_ENTRY STV_DEFAULT"
_ZN5flash32flash_fwd_splitkv_combine_kernelI23Flash_fwd_kernel_traitsILi192ELi64ELi64ELi4ELb0ELb0EN7cutlass6half_tE19Flash_kernel_traitsILi192ELi64ELi64ELi4ES3_EELi8ELi6ELb1EEEvNS_16Flash_fwd_paramsE:
.text._ZN5flash32flash_fwd_splitkv_combine_kernelI23Flash_fwd_kernel_traitsILi192ELi64ELi64ELi4ELb0ELb0EN7cutlass6half_tE19Flash_kernel_traitsILi192ELi64ELi64ELi4ES3_EELi8ELi6ELb1EEEvNS_16Flash_fwd_paramsE:
        /* <DEDUP_REMOVED lines=23> */
[----:B------:R-:W-:Y:S05]  /*0170*/  CALL.REL.NOINC `($__internal_8_$__cuda_sm20_div_s64) ;  /* 0x0000005000407944 */ /* 0x000fea0003c00000 */
[----:B------:R-:W-:Y:S05]  /*0180*/  BRA `(.L_x_391) ;  /* 0x00000000004c7947 */ /* 0x000fea0003800000 */
.L_x_390:
        /* <DEDUP_REMOVED lines=19> */
.L_x_391:
        /* <DEDUP_REMOVED lines=12> */
[----:B------:R-:W-:Y:S05]  /*0380*/  CALL.REL.NOINC `($__internal_8_$__cuda_sm20_div_s64) ;  /* 0x0000004c00bc7944 */ /* 0x000fea0003c00000 */
[----:B------:R-:W-:Y:S02]  /*0390*/  MOV R6, R20 ;  /* 0x0000001400067202 */ /* 0x000fe40000000f00 */
[----:B------:R-:W-:Y:S01]  /*03a0*/  MOV R7, R21 ;  /* 0x0000001500077202 */ /* 0x000fe20000000f00 */
[----:B------:R-:W-:Y:S05]  /*03b0*/  BRA `(.L_x_394) ;  /* 0x00000000004c7947 */ /* 0x000fea0003800000 */
.L_x_393:
        /* <DEDUP_REMOVED lines=19> */
.L_x_394:
[----:B------:R-:W-:Y:S05]  /*04f0*/  BSYNC B0 ;  /* 0x0000000000007941 */ /* 0x000fea0003800000 */
.L_x_392:
        /* <DEDUP_REMOVED lines=54> */
[----:B------:R-:W-:Y:S02]  /*0860*/  MOV R30, R20 ;  /* 0x00000014001e7202 */ /* 0x000fe40000000f00 */
[----:B------:R-:W-:Y:S01]  /*0870*/  MOV R31, R21 ;  /* 0x00000015001f7202 */ /* 0x000fe20000000f00 */
[----:B------:R-:W-:Y:S05]  /*0880*/  BRA `(.L_x_397) ;  /* 0x00000000004c7947 */ /* 0x000fea0003800000 */
.L_x_396:
        /* <DEDUP_REMOVED lines=19> */
.L_x_397:
[----:B------:R-:W-:Y:S05]  /*09c0*/  BSYNC B0 ;  /* 0x0000000000007941 */ /* 0x000fea0003800000 */
.L_x_395:
        /* <DEDUP_REMOVED lines=105> */
.L_x_399:
        /* <DEDUP_REMOVED lines=20> */
.L_x_400:
[----:B------:R-:W-:Y:S05]  /*11a0*/  BSYNC B0 ;  /* 0x0000000000007941 */ /* 0x000fea0003800000 */
.L_x_398:
        /* <DEDUP_REMOVED lines=115> */
[----:B------:R-:W-:Y:S05]  /*18e0*/  CALL.REL.NOINC `($__internal_8_$__cuda_sm20_div_s64) ;  /* 0x0000003800647944 */ /* 0x000fea0003c00000 */
[----:B------:R-:W-:Y:S02]  /*18f0*/  MOV R40, R20 ;  /* 0x0000001400287202 */ /* 0x000fe40000000f00 */
[----:B------:R-:W-:Y:S01]  /*1900*/  MOV R41, R21 ;  /* 0x0000001500297202 */ /* 0x000fe20000000f00 */
[----:B------:R-:W-:Y:S05]  /*1910*/  BRA `(.L_x_403) ;  /* 0x00000000004c7947 */ /* 0x000fea0003800000 */
.L_x_402:
        /* <DEDUP_REMOVED lines=19> */
.L_x_403:
[----:B------:R-:W-:Y:S05]  /*1a50*/  BSYNC B0 ;  /* 0x0000000000007941 */ /* 0x000fea0003800000 */
.L_x_401:
        /* <DEDUP_REMOVED lines=165> */
[----:B------:R-:W-:Y:S05]  /*24b0*/  CALL.REL.NOINC `($__internal_8_$__cuda_sm20_div_s64) ;  /* 0x0000002c00707944 */ /* 0x000fea0003c00000 */
        /* <DEDUP_REMOVED lines=10> */
.L_x_408:
        /* <DEDUP_REMOVED lines=22> */
.L_x_409:
[----:B------:R-:W-:Y:S05]  /*26c0*/  BSYNC B0 ;  /* 0x0000000000007941 */ /* 0x000fea0003800000 */
.L_x_407:
[----:B------:R-:W-:Y:S01]  /*26d0*/  LOP3.LUT R19, R17, R0, RZ, 0xfc, !PT ;  /* 0x0000000011137212 */ /* 0x000fe200078efcff */
[----:B------:R-:W-:Y:S03]  /*26e0*/  BSSY B0, `(.L_x_410) ;  /* 0x0000028000007945 */ /* 0x000fe60003800000 */
[----:B------:R-:W-:-:S13]  /*26f0*/  ISETP.NE.U32.AND P0, PT, R19, RZ, PT ;  /* 0x000000ff1300720c */ /* 0x000fda0003f05070 */
[----:B------:R-:W-:Y:S05]  /*2700*/  @!P0 BRA `(.L_x_411) ;  /* 0x00000000003c8947 */ /* 0x000fea0003800000 */
[----:B------:R-:W-:Y:S01]  /*2710*/  IMAD.MOV.U32 R26, RZ, RZ, R25 ;  /* 0x000000ffff1a7224 */ /* 0x000fe200078e0019 */
[----:B------:R-:W-:Y:S02]  /*2720*/  MOV R23, R0 ;  /* 0x0000000000177202 */ /* 0x000fe40000000f00 */
[----:B------:R-:W-:Y:S02]  /*2730*/  MOV R24, 0x2750 ;  /* 0x0000275000187802 */ /* 0x000fe40000000f00 */
[----:B------:R-:W-:Y:S05]  /*2740*/  CALL.REL.NOINC `($__internal_8_$__cuda_sm20_div_s64) ;  /* 0x0000002800cc7944 */ /* 0x000fea0003c00000 */
        /* <DEDUP_REMOVED lines=11> */
.L_x_411:
        /* <DEDUP_REMOVED lines=22> */
.L_x_412:
[----:B------:R-:W-:Y:S05]  /*2960*/  BSYNC B0 ;  /* 0x0000000000007941 */ /* 0x000fea0003800000 */
.L_x_410:
        /* <DEDUP_REMOVED lines=11> */
[----:B------:R-:W-:Y:S05]  /*2a20*/  CALL.REL.NOINC `($__internal_8_$__cuda_sm20_div_s64) ;  /* 0x0000002800147944 */ /* 0x000fea0003c00000 */
[----:B------:R-:W-:-:S04]  /*2a30*/  IADD3 R17, P0, RZ, -R20, RZ ;  /* 0x80000014ff117210 */ /* 0x000fc80007f1e0ff */
[----:B------:R-:W-:Y:S01]  /*2a40*/  IADD3.X R18, RZ, ~R21, RZ, P0, !PT ;  /* 0x80000015ff127210 */ /* 0x000fe200007fe4ff */
[----:B------:R-:W-:-:S04]  /*2a50*/  IMAD.WIDE.U32 R42, R5, R17, R42 ;  /* 0x00000011052a7225 */ /* 0x000fc800078e002a */
[----:B------:R-:W-:-:S04]  /*2a60*/  IMAD R18, R18, R5, RZ ;  /* 0x0000000512127224 */ /* 0x000fc800078e02ff */
[----:B------:R-:W-:-:S05]  /*2a70*/  IMAD R4, R4, R17, R18 ;  /* 0x0000001104047224 */ /* 0x000fca00078e0212 */
[----:B------:R-:W-:Y:S01]  /*2a80*/  IADD3 R4, R43, R4, RZ ;  /* 0x000000042b047210 */ /* 0x000fe20007ffe0ff */
[----:B------:R-:W-:Y:S05]  /*2a90*/  BRA `(.L_x_415) ;  /* 0x0000000000587947 */ /* 0x000fea0003800000 */
.L_x_414:
        /* <DEDUP_REMOVED lines=22> */
.L_x_415:
[----:B------:R-:W-:Y:S05]  /*2c00*/  BSYNC B0 ;  /* 0x0000000000007941 */ /* 0x000fea0003800000 */
.L_x_413:
        /* <DEDUP_REMOVED lines=38> */
[----:B------:R-:W-:Y:S05]  /*2e70*/  CALL.REL.NOINC `($__internal_8_$__cuda_sm20_div_s64) ;  /* 0x0000002400007944 */ /* 0x000fea0003c00000 */
        /* <DEDUP_REMOVED lines=12> */
.L_x_417:
        /* <DEDUP_REMOVED lines=23> */
.L_x_418:
[----:B------:R-:W-:Y:S05]  /*30b0*/  BSYNC B0 ;  /* 0x0000000000007941 */ /* 0x000fea0003800000 */
.L_x_416:
        /* <DEDUP_REMOVED lines=19> */
.L_x_420:
        /* <DEDUP_REMOVED lines=22> */
.L_x_421:
[----:B------:R-:W-:Y:S05]  /*3350*/  BSYNC B0 ;  /* 0x0000000000007941 */ /* 0x000fea0003800000 */
.L_x_419:
        /* <DEDUP_REMOVED lines=19> */
.L_x_423:
        /* <DEDUP_REMOVED lines=23> */
.L_x_424:
[----:B------:R-:W-:Y:S05]  /*3600*/  BSYNC B0 ;  /* 0x0000000000007941 */ /* 0x000fea0003800000 */
.L_x_422:
        /* <DEDUP_REMOVED lines=39> */
.L_x_426:
        /* <DEDUP_REMOVED lines=23> */
.L_x_427:
[----:B------:R-:W-:Y:S05]  /*39f0*/  BSYNC B0 ;  /* 0x0000000000007941 */ /* 0x000fea0003800000 */
.L_x_425:
        /* <DEDUP_REMOVED lines=29> */
.L_x_429:
        /* <DEDUP_REMOVED lines=23> */
.L_x_430:
[----:B------:R-:W-:Y:S05]  /*3d40*/  BSYNC B0 ;  /* 0x0000000000007941 */ /* 0x000fea0003800000 */
.L_x_428:
        /* <DEDUP_REMOVED lines=21> */
.L_x_406:
[----:B------:R-:W-:Y:S02]  /*3ea0*/  ULDC.64 UR4, c[0x0][0x2b0] ;  /* 0x0000ac0000047ab9 */ /* 0x000fe40000000a00 */
[----:B------:R-:W-:-:S04]  /*3eb0*/  LEA R2, P0, R38, UR4, 0x2 ;  /* 0x0000000426027c11 */ /* 0x000fc8000f8010ff */
[----:B------:R-:W-:-:S05]  /*3ec0*/  LEA.HI.X R3, R38, UR5, R39, 0x2, P0 ;  /* 0x0000000526037c11 */ /* 0x000fca00080f1427 */
[----:B------:R0:W-:Y:S04]  /*3ed0*/  STG.E desc[UR8][R2.64], R30 ;  /* 0x0000001e02007986 */ /* 0x0001e8000c101908 */
.L_x_405:
[----:B------:R-:W-:Y:S05]  /*3ee0*/  BSYNC B1 ;  /* 0x0000000000017941 */ /* 0x000fea0003800000 */
.L_x_404:
[----:B------:R-:W2:Y:S01]  /*3ef0*/  LDC R29, c[0x0][0x3c4] ;  /* 0x0000f100ff1d7b82 */ /* 0x000ea20000000800 */
[----:B------:R-:W-:Y:S01]  /*3f00*/  VIADD R0, R36, 0x10 ;  /* 0x0000001024007836 */ /* 0x000fe20000000000 */
[----:B0-----:R-:W-:Y:S02]  /*3f10*/  CS2R R2, SRZ ;  /* 0x0000000000027805 */ /* 0x001fe4000001ff00 */
[----:B-1----:R-:W-:Y:S02]  /*3f20*/  CS2R R4, SRZ ;  /* 0x0000000000047805 */ /* 0x002fe4000001ff00 */
[----:B------:R-:W-:Y:S01]  /*3f30*/  CS2R R6, SRZ ;  /* 0x0000000000067805 */ /* 0x000fe2000001ff00 */
[----:B------:R-:W-:Y:S01]  /*3f40*/  IMAD.MOV.U32 R13, RZ, RZ, RZ ;  /* 0x000000ffff0d7224 */ /* 0x000fe200078e00ff */
[-C--:B--2---:R-:W-:Y:S01]  /*3f50*/  ISETP.GE.OR P1, PT, R0, R29.reuse, P6 ;  /* 0x0000001d0000720c */ /* 0x084fe20003726670 */
[C---:B------:R-:W-:Y:S01]  /*3f60*/  VIADD R0, R36.reuse, 0x20 ;  /* 0x0000002024007836 */ /* 0x040fe20000000000 */
[----:B------:R-:W-:-:S04]  /*3f70*/  ISETP.GE.OR P2, PT, R36, R29, P6 ;  /* 0x0000001d2400720c */ /* 0x000fc80003746670 */
[----:B------:R-:W-:Y:S02]  /*3f80*/  ISETP.GE.OR P0, PT, R0, R29, P6 ;  /* 0x0000001d0000720c */ /* 0x000fe40003706670 */
[C---:B------:R-:W-:Y:S01]  /*3f90*/  IADD3 R0, R36.reuse, 0x30, RZ ;  /* 0x0000003024007810 */ /* 0x040fe20007ffe0ff */
[----:B------:R-:W-:-:S03]  /*3fa0*/  IMAD.SHL.U32 R36, R36, 0x4, RZ ;  /* 0x0000000424247824 */ /* 0x000fc600078e00ff */
[----:B------:R-:W-:Y:S01]  /*3fb0*/  ISETP.GE.OR P6, PT, R0, R29, P6 ;  /* 0x0000001d0000720c */ /* 0x000fe200037c6670 */
[C---:B------:R-:W-:Y:S01]  /*3fc0*/  @!P1 FADD.FTZ R32, -R30.reuse, R32 ;  /* 0x000000201e209221 */ /* 0x040fe20000010100 */
[----:B------:R-:W-:Y:S01]  /*3fd0*/  HFMA2.MMA R0, -RZ, RZ, 0, 0 ;  /* 0x00000000ff007435 */ /* 0x000fe200000001ff */
[----:B------:R-:W-:Y:S02]  /*3fe0*/  @!P2 FADD.FTZ R35, -R30, R35 ;  /* 0x000000231e23a221 */ /* 0x000fe40000010100 */
[----:B------:R-:W-:Y:S02]  /*3ff0*/  @!P1 FMUL.FTZ R32, R32, 1.4426950216293334961 ;  /* 0x3fb8aa3b20209820 */ /* 0x000fe40000410000 */
[----:B------:R-:W-:Y:S01]  /*4000*/  @!P0 FADD.FTZ R31, -R30, R31 ;  /* 0x0000001f1e1f8221 */ /* 0x000fe20000010100 */
[----:B------:R-:W-:Y:S01]  /*4010*/  @!P2 FMUL.FTZ R35, R35, 1.4426950216293334961 ;  /* 0x3fb8aa3b2323a820 */ /* 0x000fe20000410000 */
[----:B------:R-:W0:Y:S02]  /*4020*/  @!P1 MUFU.EX2 R9, R32 ;  /* 0x0000002000099308 */ /* 0x000e240000000800 */
[----:B------:R-:W-:-:S02]  /*4030*/  @!P0 FMUL.FTZ R31, R31, 1.4426950216293334961 ;  /* 0x3fb8aa3b1f1f8820 */ /* 0x000fc40000410000 */
[----:B------:R-:W-:-:S04]  /*4040*/  @!P6 FADD.FTZ R30, -R30, R33 ;  /* 0x000000211e1ee221 */ /* 0x000fc80000010100 */
[----:B------:R-:W1:Y:S01]  /*4050*/  @!P0 MUFU.EX2 R31, R31 ;  /* 0x0000001f001f8308 */ /* 0x000e620000000800 */
[----:B------:R-:W-:-:S07]  /*4060*/  @!P6 FMUL.FTZ R11, R30, 1.4426950216293334961 ;  /* 0x3fb8aa3b1e0be820 */ /* 0x000fce0000410000 */
[----:B------:R-:W2:Y:S01]  /*4070*/  @!P2 MUFU.EX2 R35, R35 ;  /* 0x000000230023a308 */ /* 0x000ea20000000800 */
[----:B0-----:R0:W-:Y:S07]  /*4080*/  @!P1 STS [R34+0x240], R9 ;  /* 0x0002400922009388 */ /* 0x0011ee0000000800 */
[----:B------:R-:W3:Y:S01]  /*4090*/  @!P6 MUFU.EX2 R11, R11 ;  /* 0x0000000b000be308 */ /* 0x000ee20000000800 */
[----:B-1----:R-:W-:Y:S01]  /*40a0*/  @!P0 STS [R34+0x480], R31 ;  /* 0x0004801f22008388 */ /* 0x002fe20000000800 */
[----:B------:R-:W-:-:S03]  /*40b0*/  ISETP.GE.AND P0, PT, R29, 0x1, PT ;  /* 0x000000011d00780c */ /* 0x000fc60003f06270 */
        /* <DEDUP_REMOVED lines=39> */
.L_x_433:
        /* <DEDUP_REMOVED lines=77> */
.L_x_432:
        /* <DEDUP_REMOVED lines=46> */
.L_x_434:
        /* <DEDUP_REMOVED lines=9> */
.L_x_436:
[----:B------:R-:W-:Y:S05]  /*4b70*/  BSYNC B0 ;  /* 0x0000000000007941 */ /* 0x000fea0003800000 */
.L_x_435:
        /* <DEDUP_REMOVED lines=12> */
.L_x_431:
        /* <DEDUP_REMOVED lines=100> */
        .weak           $__internal_8_$__cuda_sm20_div_s64
        .type           $__internal_8_$__cuda_sm20_div_s64,@function
        .size           $__internal_8_$__cuda_sm20_div_s64,(.L_x_7427 - $__internal_8_$__cuda_sm20_div_s64)
$__internal_8_$__cuda_sm20_div_s64:
        /* <DEDUP_REMOVED lines=83> */
[----:B------:R-:W-:Y:S06]  /*57b0*/  RET.REL.NODEC R44 `(_ZN5flash32flash_fwd_splitkv_combine_kernelI23Flash_fwd_kernel_traitsILi192ELi64ELi64ELi4ELb0ELb0EN7cutlass6half_tE19Flash_kernel_traitsILi192ELi64ELi64ELi4ES3_EELi8ELi6ELb1EEEvNS_16Flash_fwd_paramsE) ;  /* 0xffffffa82c107950 */ /* 0x000fec0003c3ffff */
.L_x_437:
        /* <DEDUP_REMOVED lines=12> */
.L_x_7427:


//--------------------- .text._ZN5flash32flash_fwd_splitkv_combine_kernelI23Flash_fwd_kernel_traitsILi192ELi64ELi64ELi4ELb0ELb0EN7cutlass6half_tE19Flash_kernel_traitsILi192ELi64ELi64ELi4ES3_EELi8ELi5ELb1EEEvNS_16Flash_fwd_paramsE --------------------------
	.section	.text._ZN5flash32flash_fwd_splitkv_combine_kernelI23Flash_fwd_kernel_traitsILi192ELi64ELi64ELi4ELb0ELb0EN7cutlass6half_tE19Flash_kernel_traitsILi192ELi64ELi64ELi4ES3_EELi8ELi5ELb1EEEvNS_16Flash_fwd_paramsE,"ax",@progbits
	.align	128
        .global         _ZN5flash32flash_fwd_splitkv_combine_kernelI23Flash_fwd_kernel_traitsILi192ELi64ELi64ELi4ELb0ELb0EN7cutlass6half_tE19Flash_kernel_traitsILi192ELi64ELi64ELi4ES3_EELi8ELi5ELb1EEEvNS_16Flash_fwd_paramsE
        .type           _ZN5flash32flash_fwd_splitkv_combine_kernelI23Flash_fwd_kernel_traitsILi192ELi64ELi64ELi4ELb0ELb0EN7cutlass6half_tE19Flash_kernel_traitsILi192ELi64ELi64ELi4ES3_EELi8ELi5ELb1EEEvNS_16Flash_fwd_paramsE,@function
        .size           _ZN5flash32flash_fwd_splitkv_combine_kernelI23Flash_fwd_kernel_traitsILi192ELi64ELi64ELi4ELb0ELb0EN7cutlass6half_tE19Flash_kernel_traitsILi192ELi64ELi64ELi4ES3_EELi8ELi5ELb1EEEvNS_16Flash_fwd_paramsE,(.L_x_7428 - _ZN5flash32flash_fwd_splitkv_combine_kernelI23Flash_fwd_kernel_traitsILi192ELi64ELi64ELi4ELb0ELb0EN7cutlass6half_tE19Flash_kernel_traitsILi192ELi64ELi64ELi4ES3_EELi8ELi5ELb1EEEvNS_16Flash_fwd_paramsE)
        .other          _ZN5flash32flash_fwd_splitkv_combine_kernelI23Flash_fwd_kernel_traitsILi192ELi64ELi64ELi4ELb0ELb0EN7cutlass6half_tE19Flash_kernel_traitsILi192ELi64ELi64ELi4ES3_EELi8ELi5ELb1EEEvNS_16Flash_fwd_paramsE,@"STO_CUDA_ENTRY STV_DEFAULT"
_ZN5flash32flash_fwd_splitkv_combine_kernelI23Flash_fwd_kernel_traitsILi192ELi64ELi64ELi4ELb0ELb0EN7cutlass6half_tE19Flash_kernel_traitsILi192ELi64ELi64ELi4ES3_EELi8ELi5ELb1EEEvNS_16Flash_fwd_paramsE:
.text._ZN5flash32flash_fwd_splitkv_combine_kernelI23Flash_fwd_kernel_traitsILi192ELi64ELi64ELi4ELb0ELb0EN7cutlass6half_tE19Flash_kernel_traitsILi192ELi64ELi64ELi4ES3_EELi8ELi5ELb1EEEvNS_16Flash_fwd_paramsE:
        /* <DEDUP_REMOVED lines=23> */
[----:B------:R-:W-:Y:S05]  /*0170*/  CALL.REL.NOINC `($__internal_9_$__cuda_sm20_div_s64) ;  /* 0x0000004c00547944 */ /* 0x000fea0003c00000 */
[----:B------:R-:W-:Y:S05]  /*0180*/  BRA `(.L_x_439) ;  /* 0x00000000004c7947 */ /* 0x000fea0003800000 */
.L_x_438:
        /* <DEDUP_REMOVED lines=19> */
.L_x_439:
        /* <DEDUP_REMOVED lines=12> */
[----:B------:R-:W-:Y:S05]  /*0380*/  CALL.REL.NOINC `($__internal_9_$__cuda_sm20_div_s64) ;  /* 0x0000004800d07944 */ /* 0x000fea0003c00000 */
[----:B------:R-:W-:Y:S02]  /*0390*/  MOV R8, R20 ;  /* 0x0000001400087202 */ /* 0x000fe40000000f00 */
[----:B------:R-:W-:Y:S01]  /*03a0*/  MOV R9, R21 ;  /* 0x0000001500097202 */ /* 0x000fe20000000f00 */
[----:B------:R-:W-:Y:S05]  /*03b0*/  BRA `(.L_x_442) ;  /* 0x00000000004c7947 */ /* 0x000fea0003800000 */
.L_x_441:
        /* <DEDUP_REMOVED lines=19> */
.L_x_442:
[----:B------:R-:W-:Y:S05]  /*04f0*/  BSYNC B0 ;  /* 0x0000000000007941 */ /* 0x000fea0003800000 */
.L_x_440:
        /* <DEDUP_REMOVED lines=42> */
.L_x_444:
        /* <DEDUP_REMOVED lines=19> */
.L_x_445:
[----:B------:R-:W-:Y:S05]  /*08d0*/  BSYNC B0 ;  /* 0x0000000000007941 */ /* 0x000fea0003800000 */
.L_x_443:
        /* <DEDUP_REMOVED lines=72> */
[----:B------:R-:W-:Y:S05]  /*0d60*/  CALL.REL.NOINC `($__internal_9_$__cuda_sm20_div_s64) ;  /* 0x0000004000587944 */ /* 0x000fea0003c00000 */
[----:B------:R-:W-:Y:S02]  /*0d70*/  MOV R38, R20 ;  /* 0x0000001400267202 */ /* 0x000fe40000000f00 */
[----:B------:R-:W-:Y:S01]  /*0d80*/  MOV R39, R21 ;  /* 0x0000001500277202 */ /* 0x000fe20000000f00 */
[----:B------:R-:W-:Y:S05]  /*0d90*/  BRA `(.L_x_448) ;  /* 0x00000000004c7947 */ /* 0x000fea0003800000 */
.L_x_447:
        /* <DEDUP_REMOVED lines=19> */
.L_x_448:
[----:B------:R-:W-:Y:S05]  /*0ed0*/  BSYNC B0 ;  /* 0x0000000000007941 */ /* 0x000fea0003800000 */
.L_x_446:
        /* <DEDUP_REMOVED lines=41> */
.L_x_450:
        /* <DEDUP_REMOVED lines=19> */
.L_x_451:
[----:B------:R-:W-:Y:S05]  /*12a0*/  BSYNC B0 ;  /* 0x0000000000007941 */ /* 0x000fea0003800000 */
.L_x_449:
        /* <DEDUP_REMOVED lines=241> */
[----:B------:R-:W-:Y:S05]  /*21c0*/  CALL.REL.NOINC `($__internal_9_$__cuda_sm20_div_s64) ;  /* 0x0000002c00407944 */ /* 0x000fea0003c00000 */
        /* <DEDUP_REMOVED lines=10> */
.L_x_456:
        /* <DEDUP_REMOVED lines=22> */
.L_x_457:
[----:B------:R-:W-:Y:S05]  /*23d0*/  BSYNC B0 ;  /* 0x0000000000007941 */ /* 0x000fea0003800000 */
.L_x_455:
[----:B------:R-:W-:Y:S01]  /*23e0*/  LOP3.LUT R19, R17, R0, RZ, 0xfc, !PT ;  /* 0x0000000011137212 */ /* 0x000fe200078efcff */
[----:B------:R-:W-:Y:S03]  /*23f0*/  BSSY B0, `(.L_x_458) ;  /* 0x0000028000007945 */ /* 0x000fe60003800000 */
[----:B------:R-:W-:-:S13]  /*2400*/  ISETP.NE.U32.AND P1, PT, R19, RZ, PT ;  /* 0x000000ff1300720c */ /* 0x000fda0003f25070 */
[----:B------:R-:W-:Y:S05]  /*2410*/  @!P1 BRA `(.L_x_459) ;  /* 0x00000000003c9947 */ /* 0x000fea0003800000 */
[----:B------:R-:W-:Y:S01]  /*2420*/  IMAD.MOV.U32 R26, RZ, RZ, R27 ;  /* 0x000000ffff1a7224 */ /* 0x000fe200078e001b */
[----:B------:R-:W-:Y:S02]  /*2430*/  MOV R25, R0 ;  /* 0x0000000000197202 */ /* 0x000fe40000000f00 */
[----:B------:R-:W-:Y:S02]  /*2440*/  MOV R24, 0x2460 ;  /* 0x0000246000187802 */ /* 0x000fe40000000f00 */
[----:B------:R-:W-:Y:S05]  /*2450*/  CALL.REL.NOINC `($__internal_9_$__cuda_sm20_div_s64) ;  /* 0x00000028009c7944 */ /* 0x000fea0003c00000 */
        /* <DEDUP_REMOVED lines=11> */
.L_x_459:
        /* <DEDUP_REMOVED lines=22> */
.L_x_460:
[----:B------:R-:W-:Y:S05]  /*2670*/  BSYNC B0 ;  /* 0x0000000000007941 */ /* 0x000fea0003800000 */
.L_x_458:
        /* <DEDUP_REMOVED lines=11> */
[----:B------:R-:W-:Y:S05]  /*2730*/  CALL.REL.NOINC `($__internal_9_$__cuda_sm20_div_s64) ;  /* 0x0000002400e47944 */ /* 0x000fea0003c00000 */
[----:B------:R-:W-:-:S04]  /*2740*/  IADD3 R17, P0, RZ, -R20, RZ ;  /* 0x80000014ff117210 */ /* 0x000fc80007f1e0ff */
[----:B------:R-:W-:Y:S01]  /*2750*/  IADD3.X R18, RZ, ~R21, RZ, P0, !PT ;  /* 0x80000015ff127210 */ /* 0x000fe200007fe4ff */
[----:B------:R-:W-:-:S04]  /*2760*/  IMAD.WIDE.U32 R40, R5, R17, R40 ;  /* 0x0000001105287225 */ /* 0x000fc800078e0028 */
[----:B------:R-:W-:-:S04]  /*2770*/  IMAD R18, R18, R5, RZ ;  /* 0x0000000512127224 */ /* 0x000fc800078e02ff */
[----:B------:R-:W-:-:S05]  /*2780*/  IMAD R4, R4, R17, R18 ;  /* 0x0000001104047224 */ /* 0x000fca00078e0212 */
[----:B------:R-:W-:Y:S01]  /*2790*/  IADD3 R4, R41, R4, RZ ;  /* 0x0000000429047210 */ /* 0x000fe20007ffe0ff */
[----:B------:R-:W-:Y:S05]  /*27a0*/  BRA `(.L_x_463) ;  /* 0x0000000000587947 */ /* 0x000fea0003800000 */
.L_x_462:
        /* <DEDUP_REMOVED lines=22> */
.L_x_463:
[----:B------:R-:W-:Y:S05]  /*2910*/  BSYNC B0 ;  /* 0x0000000000007941 */ /* 0x000fea0003800000 */
.L_x_461:
        /* <DEDUP_REMOVED lines=38> */
[----:B------:R-:W-:Y:S05]  /*2b80*/  CALL.REL.NOINC `($__internal_9_$__cuda_sm20_div_s64) ;  /* 0x0000002000d07944 */ /* 0x000fea0003c00000 */
        /* <DEDUP_REMOVED lines=12> */
.L_x_465:
        /* <DEDUP_REMOVED lines=23> */
.L_x_466:
[----:B------:R-:W-:Y:S05]  /*2dc0*/  BSYNC B0 ;  /* 0x0000000000007941 */ /* 0x000fea0003800000 */
.L_x_464:
        /* <DEDUP_REMOVED lines=19> */
.L_x_468:
        /* <DEDUP_REMOVED lines=22> */
.L_x_469:
[----:B------:R-:W-:Y:S05]  /*3060*/  BSYNC B0 ;  /* 0x0000000000007941 */ /* 0x000fea0003800000 */
.L_x_467:
        /* <DEDUP_REMOVED lines=19> */
.L_x_471:
        /* <DEDUP_REMOVED lines=23> */
.L_x_472:
[----:B------:R-:W-:Y:S05]  /*3310*/  BSYNC B0 ;  /* 0x0000000000007941 */ /* 0x000fea0003800000 */
.L_x_470:
        /* <DEDUP_REMOVED lines=39> */
.L_x_474:
        /* <DEDUP_REMOVED lines=23> */
.L_x_475:
[----:B------:R-:W-:Y:S05]  /*3700*/  BSYNC B0 ;  /* 0x0000000000007941 */ /* 0x000fea0003800000 */
.L_x_473:
        /* <DEDUP_REMOVED lines=29> */
.L_x_477:
        /* <DEDUP_REMOVED lines=23> */
.L_x_478:
[----:B------:R-:W-:Y:S05]  /*3a50*/  BSYNC B0 ;  /* 0x0000000000007941 */ /* 0x000fea0003800000 */
.L_x_476:
        /* <DEDUP_REMOVED lines=21> */
.L_x_454:
[----:B------:R-:W-:Y:S02]  /*3bb0*/  ULDC.64 UR4, c[0x0][0x2b0] ;  /* 0x0000ac0000047ab9 */ /* 0x000fe40000000a00 */
[----:B------:R-:W-:-:S04]  /*3bc0*/  LEA R2, P0, R36, UR4, 0x2 ;  /* 0x0000000424027c11 */ /* 0x000fc8000f8010ff */
[----:B------:R-:W-:-:S05]  /*3bd0*/  LEA.HI.X R3, R36, UR5, R37, 0x2, P0 ;  /* 0x0000000524037c11 */ /* 0x000fca00080f1425 */
[----:B------:R0:W-:Y:S04]  /*3be0*/  STG.E desc[UR8][R2.64], R31 ;  /* 0x0000001f02007986 */ /* 0x0001e8000c101908 */
.L_x_453:
[----:B------:R-:W-:Y:S05]  /*3bf0*/  BSYNC B1 ;  /* 0x0000000000017941 */ /* 0x000fea0003800000 */
.L_x_452:
[----:B------:R-:W2:Y:S01]  /*3c00*/  LDC R12, c[0x0][0x3c4] ;  /* 0x0000f100ff0c7b82 */ /* 0x000ea20000000800 */
[C---:B0-----:R-:W-:Y:S01]  /*3c10*/  VIADD R3, R35.reuse, 0x10 ;  /* 0x0000001023037836 */ /* 0x041fe20000000000 */
[----:B------:R-:W-:Y:S01]  /*3c20*/  CS2R R6, SRZ ;  /* 0x0000000000067805 */ /* 0x000fe2000001ff00 */
[----:B------:R-:W-:Y:S02]  /*3c30*/  IMAD.MOV.U32 R0, RZ, RZ, RZ ;  /* 0x000000ffff007224 */ /* 0x000fe400078e00ff */
[----:B------:R-:W-:Y:S01]  /*3c40*/  IMAD.MOV.U32 R13, RZ, RZ, RZ ;  /* 0x000000ffff0d7224 */ /* 0x000fe200078e00ff */
[-C--:B--2---:R-:W-:Y:S02]  /*3c50*/  ISETP.GE.OR P0, PT, R35, R12.reuse, P3 ;  /* 0x0000000c2300720c */ /* 0x084fe40001f06670 */
[----:B------:R-:W-:Y:S02]  /*3c60*/  ISETP.GE.OR P3, PT, R3, R12, P3 ;  /* 0x0000000c0300720c */ /* 0x000fe40001f66670 */
[----:B------:R-:W-:-:S09]  /*3c70*/  CS2R R2, SRZ ;  /* 0x0000000000027805 */ /* 0x000fd2000001ff00 */
[----:B-1----:R-:W-:Y:S01]  /*3c80*/  @!P0 FADD.FTZ R4, -R31, R32 ;  /* 0x000000201f048221 */ /* 0x002fe20000010100 */
[----:B------:R-:W-:Y:S02]  /*3c90*/  IMAD.SHL.U32 R32, R35, 0x4, RZ ;  /* 0x0000000423207824 */ /* 0x000fe400078e00ff */
[----:B------:R-:W-:Y:S01]  /*3ca0*/  @!P3 FADD.FTZ R31, -R31, R33 ;  /* 0x000000211f1fb221 */ /* 0x000fe20000010100 */
[----:B------:R-:W-:-:S03]  /*3cb0*/  @!P0 FMUL.FTZ R4, R4, 1.4426950216293334961 ;  /* 0x3fb8aa3b04048820 */ /* 0x000fc60000410000 */
[----:B------:R-:W-:Y:S01]  /*3cc0*/  @!P3 FMUL.FTZ R11, R31, 1.4426950216293334961 ;  /* 0x3fb8aa3b1f0bb820 */ /* 0x000fe20000410000 */
[----:B------:R-:W0:Y:S08]  /*3cd0*/  @!P0 MUFU.EX2 R9, R4 ;  /* 0x0000000400098308 */ /* 0x000e300000000800 */
[----:B------:R-:W1:Y:S01]  /*3ce0*/  @!P3 MUFU.EX2 R11, R11 ;  /* 0x0000000b000bb308 */ /* 0x000e620000000800 */
[----:B0-----:R0:W-:Y:S01]  /*3cf0*/  @!P0 STS [R34], R9 ;  /* 0x0000000922008388 */ /* 0x0011e20000000800 */
[----:B------:R-:W-:-:S02]  /*3d00*/  ISETP.GE.AND P0, PT, R12, 0x1, PT ;  /* 0x000000010c00780c */ /* 0x000fc40003f06270 */
[----:B------:R-:W-:Y:S01]  /*3d10*/  CS2R R4, SRZ ;  /* 0x0000000000047805 */ /* 0x000fe2000001ff00 */
        /* <DEDUP_REMOVED lines=38> */
.L_x_481:
        /* <DEDUP_REMOVED lines=77> */
.L_x_480:
        /* <DEDUP_REMOVED lines=46> */
.L_x_482:
        /* <DEDUP_REMOVED lines=9> */
.L_x_484:
[----:B------:R-:W-:Y:S05]  /*47c0*/  BSYNC B0 ;  /* 0x0000000000007941 */ /* 0x000fea0003800000 */
.L_x_483:
        /* <DEDUP_REMOVED lines=12> */
.L_x_479:
        /* <DEDUP_REMOVED lines=100> */
        .weak           $__internal_9_$__cuda_sm20_div_s64
        .type           $__internal_9_$__cuda_sm20_div_s64,@function
        .size           $__internal_9_$__cuda_sm20_div_s64,(.L_x_7428 - $__internal_9_$__cuda_sm20_div_s64)
$__internal_9_$__cuda_sm20_div_s64:
        /* <DEDUP_REMOVED lines=83> */
[----:B------:R-:W-:Y:S06]  /*5400*/  RET.REL.NODEC R22 `(_ZN5flash32flash_fwd_splitkv_combine_kernelI23Flash_fwd_kernel_traitsILi192ELi64ELi64ELi4ELb0ELb0EN7cutlass6half_tE19Flash_kernel_traitsILi192ELi64ELi64ELi4ES3_EELi8ELi5ELb1EEEvNS_16Flash_fwd_paramsE) ;  /* 0xffffffa816fc7950 */ /* 0x000fec0003c3ffff */
.L_x_485:
        /* <DEDUP_REMOVED lines=15> */
.L_x_7428:


//--------------------- .text._ZN5flash32flash_fwd_splitkv_combine_kernelI23Flash_fwd_kernel_traitsILi192ELi64ELi64ELi4ELb0ELb0EN7cutlass6half_tE19Flash_kernel_traitsILi192ELi64ELi64ELi4ES3_EELi8ELi4ELb1EEEvNS_16Flash_fwd_paramsE --------------------------
	.section	.text._ZN5flash32flash_fwd_splitkv_combine_kernelI23Flash_fwd_kernel_traitsILi192ELi64ELi64ELi4ELb0ELb0EN7cutlass6half_tE19Flash_kernel_traitsILi192ELi64ELi64ELi4ES3_EELi8ELi4ELb1EEEvNS_16Flash_fwd_paramsE,"ax",@progbits
	.align	128
        .global         _ZN5flash32flash_fwd_splitkv_combine_kernelI23Flash_fwd_kernel_traitsILi192ELi64ELi64ELi4ELb0ELb0EN7cutlass6half_tE19Flash_kernel_traitsILi192ELi64ELi64ELi4ES3_EELi8ELi4ELb1EEEvNS_16Flash_fwd_paramsE
        .type           _ZN5flash32flash_fwd_splitkv_combine_kernelI23Flash_fwd_kernel_traitsILi192ELi64ELi64ELi4ELb0ELb0EN7cutlass6half_tE19Flash_kernel_traitsILi192ELi64ELi64ELi4ES3_EELi8ELi4ELb1EEEvNS_16Flash_fwd_paramsE,@function
        .size           _ZN5flash32flash_fwd_splitkv_combine_kernelI23Flash_fwd_kernel_traitsILi192ELi64ELi64ELi4ELb0ELb0EN7cutlass6half_tE19Flash_kernel_traitsILi192ELi64ELi64ELi4ES3_EELi8ELi4ELb1EEEvNS_16Flash_fwd_paramsE,(.L_x_7429 - _ZN5flash32flash_fwd_splitkv_combine_kernelI23Flash_fwd_kernel_traitsILi192ELi64ELi64ELi4ELb0ELb0EN7cutlass6half_tE19Flash_kernel_traitsILi192ELi64ELi64ELi4ES3_EELi8ELi4ELb1EEEvNS_16Flash_fwd_paramsE)
        .other          _ZN5flash32flash_fwd_splitkv_combine_kernelI23Flash_fwd_kernel_traitsILi192ELi64ELi64ELi4ELb0ELb0EN7cutlass6half_tE19Flash_kernel_traitsILi192ELi64ELi64ELi4ES3_EELi8ELi4ELb1EEEvNS_16Flash_fwd_paramsE,@"STO_CUDA_ENTRY STV_DEFAULT"
_ZN5flash32flash_fwd_splitkv_combine_kernelI23Flash_fwd_kernel_traitsILi192ELi64ELi64ELi4ELb0ELb0EN7cutlass6half_tE19Flash_kernel_traitsILi192ELi64ELi64ELi4ES3_EELi8ELi4ELb1EEEvNS_16Flash_fwd_paramsE:
.text._ZN5flash32flash_fwd_splitkv_combine_kernelI23Flash_fwd_kernel_traitsILi192ELi64ELi64ELi4ELb0ELb0EN7cutlass6half_tE19Flash_kernel_traitsILi192ELi64ELi64ELi4ES3_EELi8ELi4ELb1EEEvNS_16Flash_fwd_paramsE:
        /* <DEDUP_REMOVED lines=23> */
[----:B------:R-:W-:Y:S05]  /*0170*/  CALL.REL.NOINC `($__internal_10_$__cuda_sm20_div_s64) ;  /* 0x0000004c00547944 */ /* 0x000fea0003c00000 */
[----:B------:R-:W-:Y:S05]  /*0180*/  BRA `(.L_x_487) ;  /* 0x00000000004c7947 */ /* 0x000fea0003800000 */
.L_x_486:
        /* <DEDUP_REMOVED lines=19> */
.L_x_487:
        /* <DEDUP_REMOVED lines=12> */
[----:B------:R-:W-:Y:S05]  /*0380*/  CALL.REL.NOINC `($__internal_10_$__cuda_sm20_div_s64) ;  /* 0x0000004800d07944 */ /* 0x000fea0003c00000 */
[----:B------:R-:W-:Y:S02]  /*0390*/  MOV R8, R18 ;  /* 0x0000001200087202 */ /* 0x000fe40000000f00 */
[----:B------:R-:W-:Y:S01]  /*03a0*/  MOV R9, R19 ;  /* 0x0000001300097202 */ /* 0x000fe20000000f00 */
[----:B------:R-:W-:Y:S05]  /*03b0*/  BRA `(.L_x_490) ;  /* 0x00000000004c7947 */ /* 0x000fea0003800000 */
.L_x_489:
        /* <DEDUP_REMOVED lines=19> */
.L_x_490:
[----:B------:R-:W-:Y:S05]  /*04f0*/  BSYNC B0 ;  /* 0x0000000000007941 */ /* 0x000fea0003800000 */
.L_x_488:
        /* <DEDUP_REMOVED lines=42> */
.L_x_492:
        /* <DEDUP_REMOVED lines=19> */
.L_x_493:
[----:B------:R-:W-:Y:S05]  /*08d0*/  BSYNC B0 ;  /* 0x0000000000007941 */ /* 0x000fea0003800000 */
.L_x_491:
        /* <DEDUP_REMOVED lines=74> */
[----:B------:R-:W-:Y:S02]  /*0d80*/  MOV R34, R18 ;  /* 0x0000001200227202 */ /* 0x000fe40000000f00 */
[----:B------:R-:W-:Y:S01]  /*0d90*/  MOV R35, R19 ;  /* 0x0000001300237202 */ /* 0x000fe20000000f00 */
[----:B------:R-:W-:Y:S05]  /*0da0*/  BRA `(.L_x_496) ;  /* 0x00000000004c7947 */ /* 0x000fea0003800000 */
.L_x_495:
        /* <DEDUP_REMOVED lines=19> */
.L_x_496:
[----:B------:R-:W-:Y:S05]  /*0ee0*/  BSYNC B0 ;  /* 0x0000000000007941 */ /* 0x000fea0003800000 */
.L_x_494:
        /* <DEDUP_REMOVED lines=43> */
.L_x_498:
        /* <DEDUP_REMOVED lines=19> */
.L_x_499:
[----:B------:R-:W-:Y:S05]  /*12d0*/  BSYNC B0 ;  /* 0x0000000000007941 */ /* 0x000fea0003800000 */
.L_x_497:
        /* <DEDUP_REMOVED lines=67> */
.L_x_501:
[----:B------:R-:W-:Y:S05]  /*1710*/  BSYNC B0 ;  /* 0x0000000000007941 */ /* 0x000fea0003800000 */
.L_x_500:
        /* <DEDUP_REMOVED lines=14> */
.L_x_503:
[----:B------:R-:W-:Y:S05]  /*1800*/  BSYNC B0 ;  /* 0x0000000000007941 */ /* 0x000fea0003800000 */
.L_x_502:
        /* <DEDUP_REMOVED lines=146> */
[----:B------:R-:W-:Y:S05]  /*2130*/  CALL.REL.NOINC `($__internal_10_$__cuda_sm20_div_s64) ;  /* 0x0000002c00647944 */ /* 0x000fea0003c00000 */
        /* <DEDUP_REMOVED lines=9> */
.L_x_508:
        /* <DEDUP_REMOVED lines=22> */
.L_x_509:
[----:B------:R-:W-:Y:S05]  /*2330*/  BSYNC B0 ;  /* 0x0000000000007941 */ /* 0x000fea0003800000 */
.L_x_507:
        /* <DEDUP_REMOVED lines=19> */
.L_x_511:
        /* <DEDUP_REMOVED lines=22> */
.L_x_512:
[----:B------:R-:W-:Y:S05]  /*25d0*/  BSYNC B0 ;  /* 0x0000000000007941 */ /* 0x000fea0003800000 */
.L_x_510:
        /* <DEDUP_REMOVED lines=11> */
[----:B------:R-:W-:Y:S05]  /*2690*/  CALL.REL.NOINC `($__internal_10_$__cuda_sm20_div_s64) ;  /* 0x00000028000c7944 */ /* 0x000fea0003c00000 */
[----:B------:R-:W-:-:S04]  /*26a0*/  IADD3 R17, P0, RZ, -R18, RZ ;  /* 0x80000012ff117210 */ /* 0x000fc80007f1e0ff */
[----:B------:R-:W-:Y:S01]  /*26b0*/  IADD3.X R16, RZ, ~R19, RZ, P0, !PT ;  /* 0x80000013ff107210 */ /* 0x000fe200007fe4ff */
[----:B------:R-:W-:-:S04]  /*26c0*/  IMAD.WIDE.U32 R36, R5, R17, R36 ;  /* 0x0000001105247225 */ /* 0x000fc800078e0024 */
[----:B------:R-:W-:-:S04]  /*26d0*/  IMAD R16, R16, R5, RZ ;  /* 0x0000000510107224 */ /* 0x000fc800078e02ff */
[----:B------:R-:W-:-:S05]  /*26e0*/  IMAD R4, R4, R17, R16 ;  /* 0x0000001104047224 */ /* 0x000fca00078e0210 */
[----:B------:R-:W-:Y:S01]  /*26f0*/  IADD3 R4, R37, R4, RZ ;  /* 0x0000000425047210 */ /* 0x000fe20007ffe0ff */
[----:B------:R-:W-:Y:S05]  /*2700*/  BRA `(.L_x_515) ;  /* 0x0000000000587947 */ /* 0x000fea0003800000 */
.L_x_514:
        /* <DEDUP_REMOVED lines=22> */
.L_x_515:
[----:B------:R-:W-:Y:S05]  /*2870*/  BSYNC B0 ;  /* 0x0000000000007941 */ /* 0x000fea0003800000 */
.L_x_513:
        /* <DEDUP_REMOVED lines=38> */
[----:B------:R-:W-:Y:S05]  /*2ae0*/  CALL.REL.NOINC `($__internal_10_$__cuda_sm20_div_s64) ;  /* 0x0000002000f87944 */ /* 0x000fea0003c00000 */
        /* <DEDUP_REMOVED lines=12> */
.L_x_517:
        /* <DEDUP_REMOVED lines=23> */
.L_x_518:
[----:B------:R-:W-:Y:S05]  /*2d20*/  BSYNC B0 ;  /* 0x0000000000007941 */ /* 0x000fea0003800000 */
.L_x_516:
        /* <DEDUP_REMOVED lines=18> */
.L_x_520:
        /* <DEDUP_REMOVED lines=22> */
.L_x_521:
[----:B------:R-:W-:Y:S05]  /*2fb0*/  BSYNC B0 ;  /* 0x0000000000007941 */ /* 0x000fea0003800000 */
.L_x_519:
        /* <DEDUP_REMOVED lines=20> */
.L_x_523:
        /* <DEDUP_REMOVED lines=23> */
.L_x_524:
[----:B------:R-:W-:Y:S05]  /*3270*/  BSYNC B0 ;  /* 0x0000000000007941 */ /* 0x000fea0003800000 */
.L_x_522:
        /* <DEDUP_REMOVED lines=26> */
[----:B------:R-:W-:Y:S05]  /*3420*/  CALL.REL.NOINC `($__internal_10_$__cuda_sm20_div_s64) ;  /* 0x0000001800a87944 */ /* 0x000fea0003c00000 */
        /* <DEDUP_REMOVED lines=12> */
.L_x_526:
        /* <DEDUP_REMOVED lines=23> */
.L_x_527:
[----:B------:R-:W-:Y:S05]  /*3660*/  BSYNC B0 ;  /* 0x0000000000007941 */ /* 0x000fea0003800000 */
.L_x_525:
        /* <DEDUP_REMOVED lines=29> */
.L_x_529:
        /* <DEDUP_REMOVED lines=23> */
.L_x_530:
[----:B------:R-:W-:Y:S05]  /*39b0*/  BSYNC B0 ;  /* 0x0000000000007941 */ /* 0x000fea0003800000 */
.L_x_528:
        /* <DEDUP_REMOVED lines=21> */
.L_x_506:
[----:B------:R-:W-:Y:S02]  /*3b10*/  ULDC.64 UR4, c[0x0][0x2b0] ;  /* 0x0000ac0000047ab9 */ /* 0x000fe40000000a00 */
[----:B------:R-:W-:-:S04]  /*3b20*/  LEA R2, P0, R32, UR4, 0x2 ;  /* 0x0000000420027c11 */ /* 0x000fc8000f8010ff */
[----:B------:R-:W-:-:S05]  /*3b30*/  LEA.HI.X R3, R32, UR5, R33, 0x2, P0 ;  /* 0x0000000520037c11 */ /* 0x000fca00080f1421 */
[----:B------:R0:W-:Y:S04]  /*3b40*/  STG.E desc[UR8][R2.64], R27 ;  /* 0x0000001b02007986 */ /* 0x0001e8000c101908 */
.L_x_505:
[----:B------:R-:W-:Y:S05]  /*3b50*/  BSYNC B1 ;  /* 0x0000000000017941 */ /* 0x000fea0003800000 */
.L_x_504:
[----:B------:R-:W2:Y:S01]  /*3b60*/  S2R R0, SR_TID.X ;  /* 0x0000000000007919 */ /* 0x000ea20000002100 */
[----:B------:R-:W3:Y:S01]  /*3b70*/  LDC R29, c[0x0][0x3c4] ;  /* 0x0000f100ff1d7b82 */ /* 0x000ee20000000800 */
[----:B------:R-:W-:Y:S01]  /*3b80*/  BSSY B0, `(.L_x_531) ;  /* 0x0000012000007945 */ /* 0x000fe20003800000 */
[----:B--2---:R-:W-:-:S04]  /*3b90*/  SHF.R.S32.HI R15, RZ, 0x1f, R0 ;  /* 0x0000001fff0f7819 */ /* 0x004fc80000011400 */
[----:B------:R-:W-:-:S04]  /*3ba0*/  LEA.HI R15, R15, R0, RZ, 0x4 ;  /* 0x000000000f0f7211 */ /* 0x000fc800078f20ff */
[----:B01----:R-:W-:-:S05]  /*3bb0*/  LOP3.LUT R3, R15, 0xfffffff0, RZ, 0xc0, !PT ;  /* 0xfffffff00f037812 */ /* 0x003fca00078ec0ff */
[----:B------:R-:W-:-:S05]  /*3bc0*/  IMAD.IADD R32, R0, 0x1, -R3 ;  /* 0x0000000100207824 */ /* 0x000fca00078e0a03 */
[----:B---3--:R-:W-:-:S04]  /*3bd0*/  ISETP.GE.AND P0, PT, R32, R29, PT ;  /* 0x0000001d2000720c */ /* 0x008fc80003f06270 */
[----:B------:R-:W-:-:S13]  /*3be0*/  ISETP.LT.AND P0, PT, R0, 0x80, !P0 ;  /* 0x000000800000780c */ /* 0x000fda0004701270 */
[----:B------:R-:W-:Y:S05]  /*3bf0*/  @!P0 BRA `(.L_x_532) ;  /* 0x0000000000288947 */ /* 0x000fea0003800000 */
[----:B------:R-:W0:Y:S01]  /*3c00*/  S2R R0, SR_CgaCtaId ;  /* 0x0000000000007919 */ /* 0x000e220000008800 */
[----:B------:R-:W-:Y:S01]  /*3c10*/  FADD.FTZ R2, -R27, R30 ;  /* 0x0000001e1b027221 */ /* 0x000fe20000010100 */
[----:B------:R-:W-:-:S03]  /*3c20*/  MOV R3, 0x400 ;  /* 0x0000040000037802 */ /* 0x000fc60000000f00 */
[----:B------:R-:W-:-:S06]  /*3c30*/  FMUL.FTZ R2, R2, 1.4426950216293334961 ;  /* 0x3fb8aa3b02027820 */ /* 0x000fcc0000410000 */
[----:B------:R-:W1:Y:S01]  /*3c40*/  MUFU.EX2 R2, R2 ;  /* 0x0000000200027308 */ /* 0x000e620000000800 */
[----:B0-----:R-:W-:-:S05]  /*3c50*/  LEA R3, R0, R3, 0x18 ;  /* 0x0000000300037211 */ /* 0x001fca00078ec0ff */
[----:B------:R-:W-:Y:S01]  /*3c60*/  IMAD R0, R32, 0x24, R3 ;  /* 0x0000002420007824 */ /* 0x000fe200078e0203 */
[----:B------:R-:W-:-:S04]  /*3c70*/  SHF.R.S32.HI R3, RZ, 0x4, R15 ;  /* 0x00000004ff037819 */ /* 0x000fc8000001140f */
[----:B------:R-:W-:-:S05]  /*3c80*/  LEA R3, R3, R0, 0x2 ;  /* 0x0000000003037211 */ /* 0x000fca00078e10ff */
[----:B-1----:R0:W-:Y:S02]  /*3c90*/  STS [R3], R2 ;  /* 0x0000000203007388 */ /* 0x0021e40000000800 */
.L_x_532:
[----:B------:R-:W-:Y:S05]  /*3ca0*/  BSYNC B0 ;  /* 0x0000000000007941 */ /* 0x000fea0003800000 */
.L_x_531:
[----:B------:R-:W-:Y:S01]  /*3cb0*/  ISETP.GE.AND P0, PT, R29, 0x1, PT ;  /* 0x000000011d00780c */ /* 0x000fe20003f06270 */
[----:B------:R-:W-:Y:S01]  /*3cc0*/  BAR.SYNC.DEFER_BLOCKING 0x0 ;  /* 0x0000000000007b1d */ /* 0x000fe20000010000 */
[----:B------:R-:W-:Y:S01]  /*3cd0*/  IMAD.MOV.U32 R0, RZ, RZ, RZ ;  /* 0x000000ffff007224 */ /* 0x000fe200078e00ff */
[----:B0-----:R-:W-:Y:S02]  /*3ce0*/  CS2R R2, SRZ ;  /* 0x0000000000027805 */ /* 0x001fe4000001ff00 */
[----:B------:R-:W-:Y:S02]  /*3cf0*/  CS2R R4, SRZ ;  /* 0x0000000000047805 */ /* 0x000fe4000001ff00 */
[----:B------:R-:W-:Y:S02]  /*3d00*/  CS2R R6, SRZ ;  /* 0x0000000000067805 */ /* 0x000fe4000001ff00 */
[----:B------:R-:W-:Y:S02]  /*3d10*/  CS2R R8, SRZ ;  /* 0x0000000000087805 */ /* 0x000fe4000001ff00 */
[----:B------:R-:W-:Y:S01]  /*3d20*/  CS2R R10, SRZ ;  /* 0x00000000000a7805 */ /* 0x000fe2000001ff00 */
[----:B------:R-:W-:Y:S01]  /*3d30*/  IMAD.MOV.U32 R13, RZ, RZ, RZ ;  /* 0x000000ffff0d7224 */ /* 0x000fe200078e00ff */
[----:B------:R-:W-:Y:S01]  /*3d40*/  SHF.R.S32.HI R15, RZ, 0x4, R15 ;  /* 0x00000004ff0f7819 */ /* 0x000fe2000001140f */
[----:B------:R-:W-:Y:S01]  /*3d50*/  IMAD.SHL.U32 R32, R32, 0x4, RZ ;  /* 0x0000000420207824 */ /* 0x000fe200078e00ff */
[----:B------:R-:W-:Y:S06]  /*3d60*/  @!P0 BRA `(.L_x_533) ;  /* 0x0000000800c88947 */ /* 0x000fec0003800000 */
        /* <DEDUP_REMOVED lines=33> */
.L_x_535:
        /* <DEDUP_REMOVED lines=77> */
.L_x_534:
        /* <DEDUP_REMOVED lines=46> */
.L_x_536:
        /* <DEDUP_REMOVED lines=9> */
.L_x_538:
[----:B------:R-:W-:Y:S05]  /*47c0*/  BSYNC B0 ;  /* 0x0000000000007941 */ /* 0x000fea0003800000 */
.L_x_537:
        /* <DEDUP_REMOVED lines=12> */
.L_x_533:
        /* <DEDUP_REMOVED lines=100> */
        .weak           $__internal_10_$__cuda_sm20_div_s64
        .type           $__internal_10_$__cuda_sm20_div_s64,@function
        .size           $__internal_10_$__cuda_sm20_div_s64,(.L_x_7429 - $__internal_10_$__cuda_sm20_div_s64)
$__internal_10_$__cuda_sm20_div_s64:
        /* <DEDUP_REMOVED lines=83> */
[----:B------:R-:W-:Y:S06]  /*5400*/  RET.REL.NODEC R38 `(_ZN5flash32flash_fwd_splitkv_combine_kernelI23Flash_fwd_kernel_traitsILi192ELi64ELi64ELi4ELb0ELb0EN7cutlass6half_tE19Flash_kernel_traitsILi192ELi64ELi64ELi4ES3_EELi8ELi4ELb1EEEvNS_16Flash_fwd_paramsE) ;  /* 0xffffffa826fc7950 */ /* 0x000fec0003c3ffff */
.L_x_539:
        /* <DEDUP_REMOVED lines=15> */
.L_x_7429:


//--------------------- .text._ZN5flash32flash_fwd_splitkv_combine_kernelI23Flash_fwd_kernel_traitsILi192ELi64ELi64ELi4ELb0ELb0EN7cutlass6half_tE19Flash_kernel_traitsILi192ELi64ELi64ELi4ES3_EELi8ELi3ELb1EEEvNS_16Flash_fwd_paramsE --------------------------
	.section	.text._ZN5flash32flash_fwd_splitkv_combine_kernelI23Flash_fwd_kernel_traitsILi192ELi64ELi64ELi4ELb0ELb0EN7cutlass6half_tE19Flash_kernel_traitsILi192ELi64ELi64ELi4ES3_EELi8ELi3ELb1EEEvNS_16Flash_fwd_paramsE,"ax",@progbits
	.align	128
        .global         _ZN5flash32flash_fwd_splitkv_combine_kernelI23Flash_fwd_kernel_traitsILi192ELi64ELi64ELi4ELb0ELb0EN7cutlass6half_tE19Flash_kernel_traitsILi192ELi64ELi64ELi4ES3_EELi8ELi3ELb1EEEvNS_16Flash_fwd_paramsE
        .type           _ZN5flash32flash_fwd_splitkv_combine_kernelI23Flash_fwd_kernel_traitsILi192ELi64ELi64ELi4ELb0ELb0EN7cutlass6half_tE19Flash_kernel_traitsILi192ELi64ELi64ELi4ES3_EELi8ELi3ELb1EEEvNS_16Flash_fwd_paramsE,@function
        .size           _ZN5flash32flash_fwd_splitkv_combine_kernelI23Flash_fwd_kernel_traitsILi192ELi64ELi64ELi4ELb0ELb0EN7cutlass6half_tE19Flash_kernel_traitsILi192ELi64ELi64ELi4ES3_EELi8ELi3ELb1EEEvNS_16Flash_fwd_paramsE,(.L_x_7430 - _ZN5flash32flash_fwd_splitkv_combine_kernelI23Flash_fwd_kernel_traitsILi192ELi64ELi64ELi4ELb0ELb0EN7cutlass6half_tE19Flash_kernel_traitsILi192ELi64ELi64ELi4ES3_EELi8ELi3ELb1EEEvNS_16Flash_fwd_paramsE)
        .other          _ZN5flash32flash_fwd_splitkv_combine_kernelI23Flash_fwd_kernel_traitsILi192ELi64ELi64ELi4ELb0ELb0EN7cutlass6half_tE19Flash_kernel_traitsILi192ELi64ELi64ELi4ES3_EELi8ELi3ELb1EEEvNS_16Flash_fwd_paramsE,@"STO_CUDA_ENTRY STV_DEFAULT"
_ZN5flash32flash_fwd_splitkv_combine_kernelI23Flash_fwd_kernel_traitsILi192ELi64ELi64ELi4ELb0ELb0EN7cutlass6half_tE19Flash_kernel_traitsILi192ELi64ELi64ELi4ES3_EELi8ELi3ELb1EEEvNS_16Flash_fwd_paramsE:
.text._ZN5flash32flash_fwd_splitkv_combine_kernelI23Flash_fwd_kernel_traitsILi192ELi64ELi64ELi4ELb0ELb0EN7cutlass6half_tE19Flash_kernel_traitsILi192ELi64ELi64ELi4ES3_EELi8ELi3ELb1EEEvNS_16Flash_fwd_paramsE:
        /* <DEDUP_REMOVED lines=23> */
[----:B------:R-:W-:Y:S05]  /*0170*/  CALL.REL.NOINC `($__internal_11_$__cuda_sm20_div_s64) ;  /* 0x0000004c001c7944 */ /* 0x000fea0003c00000 */
[----:B------:R-:W-:Y:S02]  /*0180*/  MOV R18, R0 ;  /* 0x0000000000127202 */ /* 0x000fe40000000f00 */
[----:B------:R-:W-:Y:S01]  /*0190*/  MOV R19, R21 ;  /* 0x0000001500137202 */ /* 0x000fe20000000f00 */
[----:B------:R-:W-:Y:S06]  /*01a0*/  BRA `(.L_x_541) ;  /* 0x00000000004c7947 */ /* 0x000fec0003800000 */
.L_x_540:
        /* <DEDUP_REMOVED lines=19> */
.L_x_541:
        /* <DEDUP_REMOVED lines=11> */
[----:B------:R-:W-:Y:S05]  /*0390*/  CALL.REL.NOINC `($__internal_11_$__cuda_sm20_div_s64) ;  /* 0x0000004800947944 */ /* 0x000fea0003c00000 */
[----:B------:R-:W-:Y:S02]  /*03a0*/  MOV R10, R0 ;  /* 0x00000000000a7202 */ /* 0x000fe40000000f00 */
[----:B------:R-:W-:Y:S01]  /*03b0*/  MOV R11, R21 ;  /* 0x00000015000b7202 */ /* 0x000fe20000000f00 */
[----:B------:R-:W-:Y:S05]  /*03c0*/  BRA `(.L_x_544) ;  /* 0x00000000004c7947 */ /* 0x000fea0003800000 */
.L_x_543:
        /* <DEDUP_REMOVED lines=19> */
.L_x_544:
[----:B------:R-:W-:Y:S05]  /*0500*/  BSYNC B0 ;  /* 0x0000000000007941 */ /* 0x000fea0003800000 */
.L_x_542:
        /* <DEDUP_REMOVED lines=42> */
[----:B------:R-:W-:Y:S01]  /*07b0*/  MOV R20, R0 ;  /* 0x0000000000147202 */ /* 0x000fe20000000f00 */
[----:B------:R-:W-:Y:S05]  /*07c0*/  BRA `(.L_x_547) ;  /* 0x00000000004c7947 */ /* 0x000fea0003800000 */
.L_x_546:
        /* <DEDUP_REMOVED lines=19> */
.L_x_547:
[----:B------:R-:W-:Y:S05]  /*0900*/  BSYNC B0 ;  /* 0x0000000000007941 */ /* 0x000fea0003800000 */
.L_x_545:
        /* <DEDUP_REMOVED lines=75> */
[----:B------:R-:W-:Y:S05]  /*0dc0*/  BRA `(.L_x_550) ;  /* 0x00000000004c7947 */ /* 0x000fea0003800000 */
.L_x_549:
        /* <DEDUP_REMOVED lines=19> */
.L_x_550:
[----:B------:R-:W-:Y:S05]  /*0f00*/  BSYNC B0 ;  /* 0x0000000000007941 */ /* 0x000fea0003800000 */
.L_x_548:
        /* <DEDUP_REMOVED lines=43> */
.L_x_552:
        /* <DEDUP_REMOVED lines=19> */
.L_x_553:
[----:B------:R-:W-:Y:S05]  /*12f0*/  BSYNC B0 ;  /* 0x0000000000007941 */ /* 0x000fea0003800000 */
.L_x_551:
        /* <DEDUP_REMOVED lines=71> */
.L_x_555:
[----:B------:R-:W-:Y:S05]  /*1770*/  BSYNC B0 ;  /* 0x0000000000007941 */ /* 0x000fea0003800000 */
.L_x_554:
        /* <DEDUP_REMOVED lines=143> */
[----:B------:R-:W-:Y:S05]  /*2070*/  CALL.REL.NOINC `($__internal_11_$__cuda_sm20_div_s64) ;  /* 0x0000002c005c7944 */ /* 0x000fea0003c00000 */
        /* <DEDUP_REMOVED lines=10> */
.L_x_560:
        /* <DEDUP_REMOVED lines=22> */
.L_x_561:
[----:B------:R-:W-:Y:S05]  /*2280*/  BSYNC B0 ;  /* 0x0000000000007941 */ /* 0x000fea0003800000 */
.L_x_559:
[----:B------:R-:W-:Y:S01]  /*2290*/  LOP3.LUT R0, R19, R8, RZ, 0xfc, !PT ;  /* 0x0000000813007212 */ /* 0x000fe200078efcff */
[----:B------:R-:W-:Y:S03]  /*22a0*/  BSSY B0, `(.L_x_562) ;  /* 0x0000028000007945 */ /* 0x000fe60003800000 */
[----:B------:R-:W-:-:S13]  /*22b0*/  ISETP.NE.U32.AND P0, PT, R0, RZ, PT ;  /* 0x000000ff0000720c */ /* 0x000fda0003f05070 */
[----:B------:R-:W-:Y:S05]  /*22c0*/  @!P0 BRA `(.L_x_563) ;  /* 0x00000000003c8947 */ /* 0x000fea0003800000 */
[----:B------:R-:W-:Y:S01]  /*22d0*/  IMAD.MOV.U32 R22, RZ, RZ, R23 ;  /* 0x000000ffff167224 */ /* 0x000fe200078e0017 */
[----:B------:R-:W-:Y:S02]  /*22e0*/  MOV R6, R8 ;  /* 0x0000000800067202 */ /* 0x000fe40000000f00 */
[----:B------:R-:W-:Y:S02]  /*22f0*/  MOV R20, 0x2310 ;  /* 0x0000231000147802 */ /* 0x000fe40000000f00 */
[----:B------:R-:W-:Y:S05]  /*2300*/  CALL.REL.NOINC `($__internal_11_$__cuda_sm20_div_s64) ;  /* 0x0000002800b87944 */ /* 0x000fea0003c00000 */
        /* <DEDUP_REMOVED lines=11> */
.L_x_563:
        /* <DEDUP_REMOVED lines=22> */
.L_x_564:
[----:B------:R-:W-:Y:S05]  /*2520*/  BSYNC B0 ;  /* 0x0000000000007941 */ /* 0x000fea0003800000 */
.L_x_562:
        /* <DEDUP_REMOVED lines=11> */
[----:B------:R-:W-:Y:S05]  /*25e0*/  CALL.REL.NOINC `($__internal_11_$__cuda_sm20_div_s64) ;  /* 0x0000002800007944 */ /* 0x000fea0003c00000 */
        /* <DEDUP_REMOVED lines=8> */
.L_x_566:
        /* <DEDUP_REMOVED lines=21> */
.L_x_567:
[----:B------:R-:W-:Y:S05]  /*27c0*/  BSYNC B0 ;  /* 0x0000000000007941 */ /* 0x000fea0003800000 */
.L_x_565:
        /* <DEDUP_REMOVED lines=38> */
[----:B------:R-:W-:Y:S05]  /*2a30*/  CALL.REL.NOINC `($__internal_11_$__cuda_sm20_div_s64) ;  /* 0x0000002000ec7944 */ /* 0x000fea0003c00000 */
        /* <DEDUP_REMOVED lines=12> */
.L_x_569:
        /* <DEDUP_REMOVED lines=23> */
.L_x_570:
[----:B------:R-:W-:Y:S05]  /*2c70*/  BSYNC B0 ;  /* 0x0000000000007941 */ /* 0x000fea0003800000 */
.L_x_568:
        /* <DEDUP_REMOVED lines=19> */
.L_x_572:
        /* <DEDUP_REMOVED lines=22> */
.L_x_573:
[----:B------:R-:W-:Y:S05]  /*2f10*/  BSYNC B0 ;  /* 0x0000000000007941 */ /* 0x000fea0003800000 */
.L_x_571:
        /* <DEDUP_REMOVED lines=21> */
.L_x_575:
        /* <DEDUP_REMOVED lines=23> */
.L_x_576:
[----:B------:R-:W-:Y:S05]  /*31e0*/  BSYNC B0 ;  /* 0x0000000000007941 */ /* 0x000fea0003800000 */
.L_x_574:
        /* <DEDUP_REMOVED lines=39> */
.L_x_578:
        /* <DEDUP_REMOVED lines=23> */
.L_x_579:
[----:B------:R-:W-:Y:S05]  /*35d0*/  BSYNC B0 ;  /* 0x0000000000007941 */ /* 0x000fea0003800000 */
.L_x_577:
        /* <DEDUP_REMOVED lines=30> */
.L_x_581:
        /* <DEDUP_REMOVED lines=23> */
.L_x_582:
[----:B------:R-:W-:Y:S05]  /*3930*/  BSYNC B0 ;  /* 0x0000000000007941 */ /* 0x000fea0003800000 */
.L_x_580:
        /* <DEDUP_REMOVED lines=21> */
.L_x_558:
[----:B------:R-:W-:Y:S02]  /*3a90*/  ULDC.64 UR4, c[0x0][0x2b0] ;  /* 0x0000ac0000047ab9 */ /* 0x000fe40000000a00 */
[----:B------:R-:W-:-:S04]  /*3aa0*/  LEA R2, P0, R30, UR4, 0x2 ;  /* 0x000000041e027c11 */ /* 0x000fc8000f8010ff */
[----:B------:R-:W-:-:S05]  /*3ab0*/  LEA.HI.X R3, R30, UR5, R31, 0x2, P0 ;  /* 0x000000051e037c11 */ /* 0x000fca00080f141f */
[----:B------:R1:W-:Y:S04]  /*3ac0*/  STG.E desc[UR8][R2.64], R26 ;  /* 0x0000001a02007986 */ /* 0x0003e8000c101908 */
.L_x_557:
[----:B------:R-:W-:Y:S05]  /*3ad0*/  BSYNC B1 ;  /* 0x0000000000017941 */ /* 0x000fea0003800000 */
.L_x_556:
[----:B------:R-:W2:Y:S01]  /*3ae0*/  S2R R31, SR_TID.X ;  /* 0x00000000001f7919 */ /* 0x000ea20000002100 */
[----:B------:R-:W3:Y:S01]  /*3af0*/  LDC R15, c[0x0][0x3c4] ;  /* 0x0000f100ff0f7b82 */ /* 0x000ee20000000800 */
[----:B------:R-:W-:Y:S02]  /*3b00*/  CS2R R4, SRZ ;  /* 0x0000000000047805 */ /* 0x000fe4000001ff00 */
[----:B------:R-:W-:Y:S02]  /*3b10*/  CS2R R6, SRZ ;  /* 0x0000000000067805 */ /* 0x000fe4000001ff00 */
[----:B------:R-:W-:Y:S01]  /*3b20*/  CS2R R10, SRZ ;  /* 0x00000000000a7805 */ /* 0x000fe2000001ff00 */
[----:B------:R-:W-:Y:S01]  /*3b30*/  IMAD.MOV.U32 R13, RZ, RZ, RZ ;  /* 0x000000ffff0d7224 */ /* 0x000fe200078e00ff */
[----:B--2---:R-:W-:-:S04]  /*3b40*/  SHF.R.S32.HI R30, RZ, 0x1f, R31 ;  /* 0x0000001fff1e7819 */ /* 0x004fc8000001141f */
[CC--:B------:R-:W-:Y:S02]  /*3b50*/  LEA.HI R0, R30.reuse, R31.reuse, RZ, 0x3 ;  /* 0x0000001f1e007211 */ /* 0x0c0fe400078f18ff */
[----:B------:R-:W-:Y:S02]  /*3b60*/  LEA.HI R30, R30, R31, RZ, 0x4 ;  /* 0x0000001f1e1e7211 */ /* 0x000fe400078f20ff */
[----:B------:R-:W-:Y:S02]  /*3b70*/  LOP3.LUT R0, R0, 0xfffffff8, RZ, 0xc0, !PT ;  /* 0xfffffff800007812 */ /* 0x000fe400078ec0ff */
[----:B01----:R-:W-:Y:S02]  /*3b80*/  LOP3.LUT R2, R30, 0x3ffffff0, RZ, 0xc0, !PT ;  /* 0x3ffffff01e027812 */ /* 0x003fe400078ec0ff */
[----:B------:R-:W-:Y:S01]  /*3b90*/  SHF.R.S32.HI R30, RZ, 0x4, R30 ;  /* 0x00000004ff1e7819 */ /* 0x000fe2000001141e */
[----:B------:R-:W-:-:S05]  /*3ba0*/  IMAD.IADD R0, R31, 0x1, -R0 ;  /* 0x000000011f007824 */ /* 0x000fca00078e0a00 */
[----:B---3--:R-:W-:Y:S01]  /*3bb0*/  ISETP.GE.AND P0, PT, R0, R15, PT ;  /* 0x0000000f0000720c */ /* 0x008fe20003f06270 */
[----:B------:R-:W-:-:S03]  /*3bc0*/  IMAD.MOV.U32 R0, RZ, RZ, RZ ;  /* 0x000000ffff007224 */ /* 0x000fc600078e00ff */
[C---:B------:R-:W-:Y:S01]  /*3bd0*/  ISETP.GT.OR P0, PT, R31.reuse, 0x3f, P0 ;  /* 0x0000003f1f00780c */ /* 0x040fe20000704670 */
[----:B------:R-:W-:Y:S01]  /*3be0*/  IMAD.IADD R31, R31, 0x1, -R2 ;  /* 0x000000011f1f7824 */ /* 0x000fe200078e0a02 */
[----:B------:R-:W-:-:S03]  /*3bf0*/  CS2R R2, SRZ ;  /* 0x0000000000027805 */ /* 0x000fc6000001ff00 */
[----:B------:R-:W-:-:S08]  /*3c00*/  IMAD.SHL.U32 R31, R31, 0x4, RZ ;  /* 0x000000041f1f7824 */ /* 0x000fd000078e00ff */
[----:B------:R-:W-:-:S04]  /*3c10*/  @!P0 FADD.FTZ R8, -R26, R27 ;  /* 0x0000001b1a088221 */ /* 0x000fc80000010100 */
[----:B------:R-:W-:-:S06]  /*3c20*/  @!P0 FMUL.FTZ R8, R8, 1.4426950216293334961 ;  /* 0x3fb8aa3b08088820 */ /* 0x000fcc0000410000 */
[----:B------:R-:W0:Y:S02]  /*3c30*/  @!P0 MUFU.EX2 R8, R8 ;  /* 0x0000000800088308 */ /* 0x000e240000000800 */
[----:B0-----:R0:W-:Y:S01]  /*3c40*/  @!P0 STS [R29], R8 ;  /* 0x000000081d008388 */ /* 0x0011e20000000800 */
[----:B------:R-:W-:Y:S01]  /*3c50*/  BAR.SYNC.DEFER_BLOCKING 0x0 ;  /* 0x0000000000007b1d */ /* 0x000fe20000010000 */
[----:B------:R-:W-:Y:S02]  /*3c60*/  ISETP.GE.AND P0, PT, R15, 0x1, PT ;  /* 0x000000010f00780c */ /* 0x000fe40003f06270 */
[----:B0-----:R-:W-:-:S11]  /*3c70*/  CS2R R8, SRZ ;  /* 0x0000000000087805 */ /* 0x001fd6000001ff00 */
        /* <DEDUP_REMOVED lines=34> */
.L_x_585:
        /* <DEDUP_REMOVED lines=77> */
.L_x_584:
        /* <DEDUP_REMOVED lines=46> */
.L_x_586:
        /* <DEDUP_REMOVED lines=9> */
.L_x_588:
[----:B------:R-:W-:Y:S05]  /*46e0*/  BSYNC B0 ;  /* 0x0000000000007941 */ /* 0x000fea0003800000 */
.L_x_587:
        /* <DEDUP_REMOVED lines=12> */
.L_x_583:
        /* <DEDUP_REMOVED lines=49> */
[----:B------:R-:W-:-:S04]  /*4ac0*/  LOP3.LUT R20, R20, R17, RZ, 0x3c, !PT ;  /* 0x0000001114147212 */ /* 0x000fc800078e3cff */
        /* <DEDUP_REMOVED lines=25> */
[----:B------:R-:W-:-:S03]  /*4c60*/  ULDC.64 UR4, c[0x0][0x298] ;  /* 0x0000a60000047ab9 */ /* 0x000fc60000000a00 */
[----:B------:R-:W-:Y:S02]  /*4c70*/  IMAD R15, R15, UR4, RZ ;  /* 0x000000040f0f7c24 */ /* 0x000fe4000f8e02ff */
[----:B------:R-:W-:Y:S01]  /*4c80*/  IMAD.IADD R21, R21, 0x1, R17 ;  /* 0x0000000115157824 */ /* 0x000fe200078e0211 */
[----:B------:R-:W-:Y:S01]  /*4c90*/  IADD3 R17, R31, 0x40, RZ ;  /* 0x000000401f117810 */ /* 0x000fe20007ffe0ff */
[C---:B------:R-:W-:Y:S02]  /*4ca0*/  IMAD R15, R18.reuse, UR5, R15 ;  /* 0x00000005120f7c24 */ /* 0x040fe4000f8e020f */
[----:B------:R-:W-:Y:S01]  /*4cb0*/  IMAD.WIDE.U32 R18, R18, UR4, R20 ;  /* 0x0000000412127c25 */ /* 0x000fe2000f8e0014 */
[----:B------:R-:W-:-:S03]  /*4cc0*/  ULDC.64 UR4, c[0x0][0x280] ;  /* 0x0000a00000047ab9 */ /* 0x000fc60000000a00 */
[C---:B------:R-:W-:Y:S01]  /*4cd0*/  VIADD R21, R31.reuse, 0x80 ;  /* 0x000000801f157836 */ /* 0x040fe20000000000 */
[-C--:B------:R-:W-:Y:S01]  /*4ce0*/  IADD3 R12, P2, R31, R18.reuse, RZ ;  /* 0x000000121f0c7210 */ /* 0x080fe20007f5e0ff */
[----:B------:R-:W-:Y:S01]  /*4cf0*/  IMAD.IADD R14, R19, 0x1, R15 ;  /* 0x00000001130e7824 */ /* 0x000fe200078e020f */
[-C--:B------:R-:W-:Y:S02]  /*4d00*/  IADD3 R15, P1, R17, R18.reuse, RZ ;  /* 0x00000012110f7210 */ /* 0x080fe40007f3e0ff */
[----:B------:R-:W-:Y:S02]  /*4d10*/  IADD3 R20, P0, R21, R18, RZ ;  /* 0x0000001215147210 */ /* 0x000fe40007f1e0ff */
[-C--:B------:R-:W-:Y:S02]  /*4d20*/  LEA.HI.X.SX32 R31, R31, R14.reuse, 0x1, P2 ;  /* 0x0000000e1f1f7211 */ /* 0x080fe400010f0eff */
[----:B------:R-:W-:Y:S02]  /*4d30*/  LEA.HI.X.SX32 R22, R17, R14, 0x1, P1 ;  /* 0x0000000e11167211 */ /* 0x000fe400008f0eff */
[----:B------:R-:W-:-:S02]  /*4d40*/  LEA R18, P2, R12, UR4, 0x1 ;  /* 0x000000040c127c11 */ /* 0x000fc4000f8408ff */
[----:B------:R-:W-:Y:S02]  /*4d50*/  LEA.HI.X.SX32 R21, R21, R14, 0x1, P0 ;  /* 0x0000000e15157211 */ /* 0x000fe400000f0eff */
[C---:B------:R-:W-:Y:S02]  /*4d60*/  LEA R16, P1, R15.reuse, UR4, 0x1 ;  /* 0x000000040f107c11 */ /* 0x040fe4000f8208ff */
[----:B------:R-:W-:Y:S02]  /*4d70*/  LEA R14, P0, R20, UR4, 0x1 ;  /* 0x00000004140e7c11 */ /* 0x000fe4000f8008ff */
[----:B------:R-:W-:Y:S02]  /*4d80*/  LEA.HI.X R19, R12, UR5, R31, 0x1, P2 ;  /* 0x000000050c137c11 */ /* 0x000fe400090f0c1f */
[----:B------:R-:W-:Y:S02]  /*4d90*/  LEA.HI.X R17, R15, UR5, R22, 0x1, P1 ;  /* 0x000000050f117c11 */ /* 0x000fe400088f0c16 */
[----:B------:R-:W-:Y:S01]  /*4da0*/  LEA.HI.X R15, R20, UR5, R21, 0x1, P0 ;  /* 0x00000005140f7c11 */ /* 0x000fe200080f0c15 */
[----:B------:R-:W-:Y:S04]  /*4db0*/  STG.E.64 desc[UR8][R18.64], R10 ;  /* 0x0000000a12007986 */ /* 0x000fe8000c101b08 */
[----:B------:R-:W-:Y:S04]  /*4dc0*/  STG.E.64 desc[UR8][R16.64], R6 ;  /* 0x0000000610007986 */ /* 0x000fe8000c101b08 */
[----:B------:R-:W-:Y:S01]  /*4dd0*/  STG.E.64 desc[UR8][R14.64], R2 ;  /* 0x000000020e007986 */ /* 0x000fe2000c101b08 */
[----:B------:R-:W-:Y:S05]  /*4de0*/  EXIT ;  /* 0x000000000000794d */ /* 0x000fea0003800000 */
        .weak           $__internal_11_$__cuda_sm20_div_s64
        .type           $__internal_11_$__cuda_sm20_div_s64,@function
        .size           $__internal_11_$__cuda_sm20_div_s64,(.L_x_7430 - $__internal_11_$__cuda_sm20_div_s64)
$__internal_11_$__cuda_sm20_div_s64:
        /* <DEDUP_REMOVED lines=83> */
[----:B------:R-:W-:Y:S06]  /*5320*/  RET.REL.NODEC R38 `(_ZN5flash32flash_fwd_splitkv_combine_kernelI23Flash_fwd_kernel_traitsILi192ELi64ELi64ELi4ELb0ELb0EN7cutlass6half_tE19Flash_kernel_traitsILi192ELi64ELi64ELi4ES3_EELi8ELi3ELb1EEEvNS_16Flash_fwd_paramsE) ;  /* 0xffffffac26347950 */ /* 0x000fec0003c3ffff */
.L_x_589:
        /* <DEDUP_REMOVED lines=13> */
.L_x_7430:


//--------------------- .text._ZN5flash32flash_fwd_splitkv_combine_kernelI23Flash_fwd_kernel_traitsILi192ELi64ELi64ELi4ELb0ELb0EN7cutlass6half_tE19Flash_kernel_traitsILi192ELi64ELi64ELi4ES3_EELi8ELi2ELb1EEEvNS_16Flash_fwd_paramsE --------------------------
	.section	.text._ZN5flash32flash_fwd_splitkv_combine_kernelI23Flash_fwd_kernel_traitsILi192ELi64ELi64ELi4ELb0ELb0EN7cutlass6half_tE19Flash_kernel_traitsILi192ELi64ELi64ELi4ES3_EELi8ELi2ELb1EEEvNS_16Flash_fwd_paramsE,"ax",@progbits
	.align	128
        .global         _ZN5flash32flash_fwd_splitkv_combine_kernelI23Flash_fwd_kernel_traitsILi192ELi64ELi64ELi4ELb0ELb0EN7cutlass6half_tE19Flash_kernel_traitsILi192ELi64ELi64ELi4ES3_EELi8ELi2ELb1EEEvNS_16Flash_fwd_paramsE
        .type           _ZN5flash32flash_fwd_splitkv_combine_kernelI23Flash_fwd_kernel_traitsILi192ELi64ELi64ELi4ELb0ELb0EN7cutlass6half_tE19Flash_kernel_traitsILi192ELi64ELi64ELi4ES3_EELi8ELi2ELb1EEEvNS_16Flash_fwd_paramsE,@function
        .size           _ZN5flash32flash_fwd_splitkv_combine_kernelI23Flash_fwd_kernel_traitsILi192ELi64ELi64ELi4ELb0ELb0EN7cutlass6half_tE19Flash_kernel_traitsILi192ELi64ELi64ELi4ES3_EELi8ELi2ELb1EEEvNS_16Flash_fwd_paramsE,(.L_x_7431 - _ZN5flash32flash_fwd_splitkv_combine_kernelI23Flash_fwd_kernel_traitsILi192ELi64ELi64ELi4ELb0ELb0EN7cutlass6half_tE19Flash_kernel_traitsILi192ELi64ELi64ELi4ES3_EELi8ELi2ELb1EEEvNS_16Flash_fwd_paramsE)
        .other          _ZN5flash32flash_fwd_splitkv_combine_kernelI23Flash_fwd_kernel_traitsILi192ELi64ELi64ELi4ELb0ELb0EN7cutlass6half_tE19Flash_kernel_traitsILi192ELi64ELi64ELi4ES3_EELi8ELi2ELb1EEEvNS_16Flash_fwd_paramsE,@"STO_CUDA_ENTRY STV_DEFAULT"
_ZN5flash32flash_fwd_splitkv_combine_kernelI23Flash_fwd_kernel_traitsILi192ELi64ELi64ELi4ELb0ELb0EN7cutlass6half_tE19Flash_kernel_traitsILi192ELi64ELi64ELi4ES3_EELi8ELi2ELb1EEEvNS_16Flash_fwd_paramsE:
.text._ZN5flash32flash_fwd_splitkv_combine_kernelI23Flash_fwd_kernel_traitsILi192ELi64ELi64ELi4ELb0ELb0EN7cutlass6half_tE19Flash_kernel_traitsILi192ELi64ELi64ELi4ES3_EELi8ELi2ELb1EEEvNS_16Flash_fwd_paramsE:
        /* <DEDUP_REMOVED lines=23> */
[----:B------:R-:W-:Y:S05]  /*0170*/  CALL.REL.NOINC `($__internal_12_$__cuda_sm20_div_s64) ;  /* 0x0000004c00387944 */ /* 0x000fea0003c00000 */
[----:B------:R-:W-:Y:S05]  /*0180*/  BRA `(.L_x_591) ;  /* 0x00000000004c7947 */ /* 0x000fea0003800000 */
.L_x_590:
        /* <DEDUP_REMOVED lines=19> */
.L_x_591:
        /* <DEDUP_REMOVED lines=12> */
[----:B------:R-:W-:Y:S05]  /*0380*/  CALL.REL.NOINC `($__internal_12_$__cuda_sm20_div_s64) ;  /* 0x0000004800b47944 */ /* 0x000fea0003c00000 */
[----:B------:R-:W-:Y:S02]  /*0390*/  MOV R8, R18 ;  /* 0x0000001200087202 */ /* 0x000fe40000000f00 */
[----:B------:R-:W-:Y:S01]  /*03a0*/  MOV R9, R19 ;  /* 0x0000001300097202 */ /* 0x000fe20000000f00 */
[----:B------:R-:W-:Y:S05]  /*03b0*/  BRA `(.L_x_594) ;  /* 0x00000000004c7947 */ /* 0x000fea0003800000 */
.L_x_593:
        /* <DEDUP_REMOVED lines=19> */
.L_x_594:
[----:B------:R-:W-:Y:S05]  /*04f0*/  BSYNC B0 ;  /* 0x0000000000007941 */ /* 0x000fea0003800000 */
.L_x_592:
        /* <DEDUP_REMOVED lines=41> */
.L_x_596:
        /* <DEDUP_REMOVED lines=19> */
.L_x_597:
[----:B------:R-:W-:Y:S05]  /*08c0*/  BSYNC B0 ;  /* 0x0000000000007941 */ /* 0x000fea0003800000 */
.L_x_595:
        /* <DEDUP_REMOVED lines=73> */
[----:B------:R-:W-:Y:S02]  /*0d60*/  MOV R34, R18 ;  /* 0x0000001200227202 */ /* 0x000fe40000000f00 */
[----:B------:R-:W-:Y:S01]  /*0d70*/  MOV R35, R19 ;  /* 0x0000001300237202 */ /* 0x000fe20000000f00 */
[----:B------:R-:W-:Y:S05]  /*0d80*/  BRA `(.L_x_600) ;  /* 0x00000000004c7947 */ /* 0x000fea0003800000 */
.L_x_599:
        /* <DEDUP_REMOVED lines=19> */
.L_x_600:
[----:B------:R-:W-:Y:S05]  /*0ec0*/  BSYNC B0 ;  /* 0x0000000000007941 */ /* 0x000fea0003800000 */
.L_x_598:
        /* <DEDUP_REMOVED lines=44> */
.L_x_602:
        /* <DEDUP_REMOVED lines=19> */
.L_x_603:
[----:B------:R-:W-:Y:S05]  /*12c0*/  BSYNC B0 ;  /* 0x0000000000007941 */ /* 0x000fea0003800000 */
.L_x_601:
        /* <DEDUP_REMOVED lines=68> */
.L_x_605:
[----:B------:R-:W-:Y:S05]  /*1710*/  BSYNC B0 ;  /* 0x0000000000007941 */ /* 0x000fea0003800000 */
.L_x_604:
        /* <DEDUP_REMOVED lines=13> */
.L_x_607:
[----:B------:R-:W-:Y:S05]  /*17f0*/  BSYNC B0 ;  /* 0x0000000000007941 */ /* 0x000fea0003800000 */
.L_x_606:
        /* <DEDUP_REMOVED lines=138> */
[----:B------:R-:W-:Y:S05]  /*20a0*/  CALL.REL.NOINC `($__internal_12_$__cuda_sm20_div_s64) ;  /* 0x0000002c006c7944 */ /* 0x000fea0003c00000 */
        /* <DEDUP_REMOVED lines=9> */
.L_x_612:
        /* <DEDUP_REMOVED lines=22> */
.L_x_613:
[----:B------:R-:W-:Y:S05]  /*22a0*/  BSYNC B0 ;  /* 0x0000000000007941 */ /* 0x000fea0003800000 */
.L_x_611:
        /* <DEDUP_REMOVED lines=19> */
.L_x_615:
        /* <DEDUP_REMOVED lines=22> */
.L_x_616:
[----:B------:R-:W-:Y:S05]  /*2540*/  BSYNC B0 ;  /* 0x0000000000007941 */ /* 0x000fea0003800000 */
.L_x_614:
        /* <DEDUP_REMOVED lines=11> */
[----:B------:R-:W-:Y:S05]  /*2600*/  CALL.REL.NOINC `($__internal_12_$__cuda_sm20_div_s64) ;  /* 0x0000002800147944 */ /* 0x000fea0003c00000 */
[----:B------:R-:W-:-:S04]  /*2610*/  IADD3 R17, P0, RZ, -R18, RZ ;  /* 0x80000012ff117210 */ /* 0x000fc80007f1e0ff */
[----:B------:R-:W-:Y:S01]  /*2620*/  IADD3.X R16, RZ, ~R19, RZ, P0, !PT ;  /* 0x80000013ff107210 */ /* 0x000fe200007fe4ff */
[----:B------:R-:W-:-:S04]  /*2630*/  IMAD.WIDE.U32 R36, R5, R17, R36 ;  /* 0x0000001105247225 */ /* 0x000fc800078e0024 */
[----:B------:R-:W-:-:S04]  /*2640*/  IMAD R16, R16, R5, RZ ;  /* 0x0000000510107224 */ /* 0x000fc800078e02ff */
[----:B------:R-:W-:-:S05]  /*2650*/  IMAD R4, R4, R17, R16 ;  /* 0x0000001104047224 */ /* 0x000fca00078e0210 */
[----:B------:R-:W-:Y:S01]  /*2660*/  IADD3 R4, R37, R4, RZ ;  /* 0x0000000425047210 */ /* 0x000fe20007ffe0ff */
[----:B------:R-:W-:Y:S05]  /*2670*/  BRA `(.L_x_619) ;  /* 0x0000000000587947 */ /* 0x000fea0003800000 */
.L_x_618:
        /* <DEDUP_REMOVED lines=22> */
.L_x_619:
[----:B------:R-:W-:Y:S05]  /*27e0*/  BSYNC B0 ;  /* 0x0000000000007941 */ /* 0x000fea0003800000 */
.L_x_617:
        /* <DEDUP_REMOVED lines=38> */
[----:B------:R-:W-:Y:S05]  /*2a50*/  CALL.REL.NOINC `($__internal_12_$__cuda_sm20_div_s64) ;  /* 0x0000002400007944 */ /* 0x000fea0003c00000 */
        /* <DEDUP_REMOVED lines=12> */
.L_x_621:
        /* <DEDUP_REMOVED lines=23> */
.L_x_622:
[----:B------:R-:W-:Y:S05]  /*2c90*/  BSYNC B0 ;  /* 0x0000000000007941 */ /* 0x000fea0003800000 */
.L_x_620:
        /* <DEDUP_REMOVED lines=18> */
.L_x_624:
        /* <DEDUP_REMOVED lines=22> */
.L_x_625:
[----:B------:R-:W-:Y:S05]  /*2f20*/  BSYNC B0 ;  /* 0x0000000000007941 */ /* 0x000fea0003800000 */
.L_x_623:
        /* <DEDUP_REMOVED lines=20> */
.L_x_627:
        /* <DEDUP_REMOVED lines=23> */
.L_x_628:
[----:B------:R-:W-:Y:S05]  /*31e0*/  BSYNC B0 ;  /* 0x0000000000007941 */ /* 0x000fea0003800000 */
.L_x_626:
        /* <DEDUP_REMOVED lines=26> */
[----:B------:R-:W-:Y:S05]  /*3390*/  CALL.REL.NOINC `($__internal_12_$__cuda_sm20_div_s64) ;  /* 0x0000001800b07944 */ /* 0x000fea0003c00000 */
        /* <DEDUP_REMOVED lines=12> */
.L_x_630:
        /* <DEDUP_REMOVED lines=23> */
.L_x_631:
[----:B------:R-:W-:Y:S05]  /*35d0*/  BSYNC B0 ;  /* 0x0000000000007941 */ /* 0x000fea0003800000 */
.L_x_629:
        /* <DEDUP_REMOVED lines=29> */
.L_x_633:
        /* <DEDUP_REMOVED lines=23> */
.L_x_634:
[----:B------:R-:W-:Y:S05]  /*3920*/  BSYNC B0 ;  /* 0x0000000000007941 */ /* 0x000fea0003800000 */
.L_x_632:
        /* <DEDUP_REMOVED lines=21> */
.L_x_610:
[----:B------:R-:W-:Y:S02]  /*3a80*/  ULDC.64 UR4, c[0x0][0x2b0] ;  /* 0x0000ac0000047ab9 */ /* 0x000fe40000000a00 */
[----:B------:R-:W-:-:S04]  /*3a90*/  LEA R2, P0, R32, UR4, 0x2 ;  /* 0x0000000420027c11 */ /* 0x000fc8000f8010ff */
[----:B------:R-:W-:-:S05]  /*3aa0*/  LEA.HI.X R3, R32, UR5, R33, 0x2, P0 ;  /* 0x0000000520037c11 */ /* 0x000fca00080f1421 */
[----:B------:R0:W-:Y:S04]  /*3ab0*/  STG.E desc[UR8][R2.64], R27 ;  /* 0x0000001b02007986 */ /* 0x0001e8000c101908 */
.L_x_609:
[----:B------:R-:W-:Y:S05]  /*3ac0*/  BSYNC B1 ;  /* 0x0000000000017941 */ /* 0x000fea0003800000 */
.L_x_608:
[----:B------:R-:W2:Y:S01]  /*3ad0*/  S2R R31, SR_TID.X ;  /* 0x00000000001f7919 */ /* 0x000ea20000002100 */
[----:B------:R-:W3:Y:S01]  /*3ae0*/  LDC R15, c[0x0][0x3c4] ;  /* 0x0000f100ff0f7b82 */ /* 0x000ee20000000800 */
[----:B------:R-:W-:Y:S01]  /*3af0*/  BSSY B0, `(.L_x_635) ;  /* 0x0000013000007945 */ /* 0x000fe20003800000 */
[----:B--2---:R-:W-:-:S04]  /*3b00*/  SHF.R.S32.HI R12, RZ, 0x1f, R31 ;  /* 0x0000001fff0c7819 */ /* 0x004fc8000001141f */
[CC--:B------:R-:W-:Y:S02]  /*3b10*/  LEA.HI R6, R12.reuse, R31.reuse, RZ, 0x2 ;  /* 0x0000001f0c067211 */ /* 0x0c0fe400078f10ff */
[----:B------:R-:W-:Y:S02]  /*3b20*/  LEA.HI R12, R12, R31, RZ, 0x4 ;  /* 0x0000001f0c0c7211 */ /* 0x000fe400078f20ff */
[----:B------:R-:W-:Y:S02]  /*3b30*/  LOP3.LUT R6, R6, 0xfffffffc, RZ, 0xc0, !PT ;  /* 0xfffffffc06067812 */ /* 0x000fe400078ec0ff */
[----:B01----:R-:W-:-:S03]  /*3b40*/  LOP3.LUT R2, R12, 0x3ffffff0, RZ, 0xc0, !PT ;  /* 0x3ffffff00c027812 */ /* 0x003fc600078ec0ff */
[----:B------:R-:W-:-:S05]  /*3b50*/  IMAD.IADD R4, R31, 0x1, -R6 ;  /* 0x000000011f047824 */ /* 0x000fca00078e0a06 */
[----:B---3--:R-:W-:-:S04]  /*3b60*/  ISETP.GE.AND P0, PT, R4, R15, PT ;  /* 0x0000000f0400720c */ /* 0x008fc80003f06270 */
        /* <DEDUP_REMOVED lines=11> */
.L_x_636:
[----:B------:R-:W-:Y:S05]  /*3c20*/  BSYNC B0 ;  /* 0x0000000000007941 */ /* 0x000fea0003800000 */
.L_x_635:
[----:B------:R-:W-:Y:S01]  /*3c30*/  ISETP.GE.AND P0, PT, R15, 0x1, PT ;  /* 0x000000010f00780c */ /* 0x000fe20003f06270 */
[----:B------:R-:W-:Y:S01]  /*3c40*/  IMAD.IADD R31, R31, 0x1, -R2 ;  /* 0x000000011f1f7824 */ /* 0x000fe200078e0a02 */
[----:B------:R-:W-:Y:S01]  /*3c50*/  BAR.SYNC.DEFER_BLOCKING 0x0 ;  /* 0x0000000000007b1d */ /* 0x000fe20000010000 */
[----:B------:R-:W-:Y:S01]  /*3c60*/  IMAD.MOV.U32 R0, RZ, RZ, RZ ;  /* 0x000000ffff007224 */ /* 0x000fe200078e00ff */
[----:B------:R-:W-:Y:S02]  /*3c70*/  CS2R R2, SRZ ;  /* 0x0000000000027805 */ /* 0x000fe4000001ff00 */
[----:B0-----:R-:W-:Y:S02]  /*3c80*/  CS2R R4, SRZ ;  /* 0x0000000000047805 */ /* 0x001fe4000001ff00 */
[----:B------:R-:W-:Y:S02]  /*3c90*/  CS2R R6, SRZ ;  /* 0x0000000000067805 */ /* 0x000fe4000001ff00 */
[----:B------:R-:W-:-:S02]  /*3ca0*/  CS2R R8, SRZ ;  /* 0x0000000000087805 */ /* 0x000fc4000001ff00 */
        /* <DEDUP_REMOVED lines=38> */
.L_x_639:
        /* <DEDUP_REMOVED lines=77> */
.L_x_638:
        /* <DEDUP_REMOVED lines=46> */
.L_x_640:
        /* <DEDUP_REMOVED lines=9> */
.L_x_642:
[----:B------:R-:W-:Y:S05]  /*4750*/  BSYNC B0 ;  /* 0x0000000000007941 */ /* 0x000fea0003800000 */
.L_x_641:
        /* <DEDUP_REMOVED lines=12> */
.L_x_637:
        /* <DEDUP_REMOVED lines=100> */
        .weak           $__internal_12_$__cuda_sm20_div_s64
        .type           $__internal_12_$__cuda_sm20_div_s64,@function
        .size           $__internal_12_$__cuda_sm20_div_s64,(.L_x_7431 - $__internal_12_$__cuda_sm20_div_s64)
$__internal_12_$__cuda_sm20_div_s64:
        /* <DEDUP_REMOVED lines=83> */
[----:B------:R-:W-:Y:S06]  /*5390*/  RET.REL.NODEC R38 `(_ZN5flash32flash_fwd_splitkv_combine_kernelI23Flash_fwd_kernel_traitsILi192ELi64ELi64ELi4ELb0ELb0EN7cutlass6half_tE19Flash_kernel_traitsILi192ELi64ELi64ELi4ES3_EELi8ELi2ELb1EEEvNS_16Flash_fwd_paramsE) ;  /* 0xffffffac26187950 */ /* 0x000fec0003c3ffff */
.L_x_643:
        /* <DEDUP_REMOVED lines=14> */
.L_x_7431:


//--------------------- .text._ZN5flash32flash_fwd_splitkv_combine_kernelI23Flash_fwd_kernel_traitsILi192ELi64ELi64ELi4ELb0ELb0EN7cutlass6half_tE19Flash_kernel_traitsILi192ELi64ELi64ELi4ES3_EELi8ELi1ELb1EEEvNS_16Flash_fwd_paramsE --------------------------
	.section	.text._ZN5flash32flash_fwd_splitkv_combine_kernelI23Flash_fwd_kernel_traitsILi192ELi64ELi64ELi4ELb0ELb0EN7cutlass6half_tE19Flash_kernel_traitsILi192ELi64ELi64ELi4ES3_EELi8ELi1ELb1EEEvNS_16Flash_fwd_paramsE,"ax",@progbits
	.align	128
        .global         _ZN5flash32flash_fwd_splitkv_combine_kernelI23Flash_fwd_kernel_traitsILi192ELi64ELi64ELi4ELb0ELb0EN7cutlass6half_tE19Flash_kernel_traitsILi192ELi64ELi64ELi4ES3_EELi8ELi1ELb1EEEvNS_16Flash_fwd_paramsE
        .type           _ZN5flash32flash_fwd_splitkv_combine_kernelI23Flash_fwd_kernel_traitsILi192ELi64ELi64ELi4ELb0ELb0EN7cutlass6half_tE19Flash_kernel_traitsILi192ELi64ELi64ELi4ES3_EELi8ELi1ELb1EEEvNS_16Flash_fwd_paramsE,@function
        .size           _ZN5flash32flash_fwd_splitkv_combine_kernelI23Flash_fwd_kernel_traitsILi192ELi64ELi64ELi4ELb0ELb0EN7cutlass6half_tE19Flash_kernel_traitsILi192ELi64ELi64ELi4ES3_EELi8ELi1ELb1EEEvNS_16Flash_fwd_paramsE,(.L_x_7432 - _ZN5flash32flash_fwd_splitkv_combine_kernelI23Flash_fwd_kernel_traitsILi192ELi64ELi64ELi4ELb0ELb0EN7cutlass6half_tE19Flash_kernel_traitsILi192ELi64ELi64ELi4ES3_EELi8ELi1ELb1EEEvNS_16Flash_fwd_paramsE)
        .other          _ZN5flash32flash_fwd_splitkv_combine_kernelI23Flash_fwd_kernel_traitsILi192ELi64ELi64ELi4ELb0ELb0EN7cutlass6half_tE19Flash_kernel_traitsILi192ELi64ELi64ELi4ES3_EELi8ELi1ELb1EEEvNS_16Flash_fwd_paramsE,@"STO_CUDA_ENTRY STV_DEFAULT"
_ZN5flash32flash_fwd_splitkv_combine_kernelI23Flash_fwd_kernel_traitsILi192ELi64ELi64ELi4ELb0ELb0EN7cutlass6half_tE19Flash_kernel_traitsILi192ELi64ELi64ELi4ES3_EELi8ELi1ELb1EEEvNS_16Flash_fwd_paramsE:
.text._ZN5flash32flash_fwd_splitkv_combine_kernelI23Flash_fwd_kernel_traitsILi192ELi64ELi64ELi4ELb0ELb0EN7cutlass6half_tE19Flash_kernel_traitsILi192ELi64ELi64ELi4ES3_EELi8ELi1ELb1EEEvNS_16Flash_fwd_paramsE:
        /* <DEDUP_REMOVED lines=23> */
[----:B------:R-:W-:Y:S05]  /*0170*/  CALL.REL.NOINC `($__internal_13_$__cuda_sm20_div_s64) ;  /* 0x0000004c00487944 */ /* 0x000fea0003c00000 */
[----:B------:R-:W-:Y:S05]  /*0180*/  BRA `(.L_x_645) ;  /* 0x00000000004c7947 */ /* 0x000fea0003800000 */
.L_x_644:
        /* <DEDUP_REMOVED lines=19> */
.L_x_645:
        /* <DEDUP_REMOVED lines=10> */
[----:B------:R-:W-:Y:S01]  /*0360*/  MOV R21, R19 ;  /* 0x0000001300157202 */ /* 0x000fe20000000f00 */
[----:B------:R-:W-:Y:S01]  /*0370*/  IMAD.MOV.U32 R22, RZ, RZ, R7 ;  /* 0x000000ffff167224 */ /* 0x000fe200078e0007 */
[----:B------:R-:W-:Y:S02]  /*0380*/  MOV R20, 0x3a0 ;  /* 0x000003a000147802 */ /* 0x000fe40000000f00 */
[----:B------:R-:W-:Y:S05]  /*0390*/  CALL.REL.NOINC `($__internal_13_$__cuda_sm20_div_s64) ;  /* 0x0000004800c07944 */ /* 0x000fea0003c00000 */
[----:B------:R-:W-:Y:S02]  /*03a0*/  MOV R26, R18 ;  /* 0x00000012001a7202 */ /* 0x000fe40000000f00 */
[----:B------:R-:W-:Y:S01]  /*03b0*/  MOV R27, R19 ;  /* 0x00000013001b7202 */ /* 0x000fe20000000f00 */
[----:B------:R-:W-:Y:S05]  /*03c0*/  BRA `(.L_x_648) ;  /* 0x00000000004c7947 */ /* 0x000fea0003800000 */
.L_x_647:
        /* <DEDUP_REMOVED lines=19> */
.L_x_648:
[----:B------:R-:W-:Y:S05]  /*0500*/  BSYNC B0 ;  /* 0x0000000000007941 */ /* 0x000fea0003800000 */
.L_x_646:
[----:B------:R-:W0:Y:S01]  /*0510*/  LDC R8, c[0x0][0x2c4] ;  /* 0x0000b100ff087b82 */ /* 0x000e220000000800 */
[----:B------:R-:W-:Y:S01]  /*0520*/  BSSY B0, `(.L_x_649) ;  /* 0x000003c000007945 */ /* 0x000fe20003800000 */
[----:B0-----:R-:W-:-:S04]  /*0530*/  IABS R11, R8 ;  /* 0x00000008000b7213 */ /* 0x001fc80000000000 */
[----:B------:R-:W0:Y:S01]  /*0540*/  I2F.RP R14, R11 ;  /* 0x0000000b000e7306 */ /* 0x000e220000209400 */
[----:B------:R-:W-:-:S07]  /*0550*/  IADD3 R0, R11, -0x1, R8 ;  /* 0xffffffff0b007810 */ /* 0x000fce0007ffe008 */
[----:B0-----:R-:W0:Y:S02]  /*0560*/  MUFU.RCP R12, R14 ;  /* 0x0000000e000c7308 */ /* 0x001e240000001000 */
[----:B0-----:R-:W-:-:S06]  /*0570*/  VIADD R12, R12, 0xffffffe ;  /* 0x0ffffffe0c0c7836 */ /* 0x001fcc0000000000 */
[----:B------:R-:W0:Y:S02]  /*0580*/  F2I.FTZ.U32.TRUNC.NTZ R13, R12 ;  /* 0x0000000c000d7305 */ /* 0x000e24000021f000 */
[----:B0-----:R-:W-:Y:S02]  /*0590*/  IMAD.MOV R2, RZ, RZ, -R13 ;  /* 0x000000ffff027224 */ /* 0x001fe400078e0a0d */
[----:B------:R-:W-:Y:S02]  /*05a0*/  IMAD.MOV.U32 R12, RZ, RZ, RZ ;  /* 0x000000ffff0c7224 */ /* 0x000fe400078e00ff */
        /* <DEDUP_REMOVED lines=32> */
.L_x_650:
[----:B------:R-:W0:Y:S01]  /*07b0*/  I2F.U32.RP R4, R16 ;  /* 0x0000001000047306 */ /* 0x000e220000209000 */
[----:B------:R-:W-:Y:S01]  /*07c0*/  HFMA2.MMA R8, -RZ, RZ, 0, 0 ;  /* 0x00000000ff087435 */ /* 0x000fe200000001ff */
[----:B------:R-:W-:Y:S02]  /*07d0*/  ISETP.NE.U32.AND P0, PT, R16, RZ, PT ;  /* 0x000000ff1000720c */ /* 0x000fe40003f05070 */
[----:B------:R-:W-:-:S04]  /*07e0*/  MOV R19, RZ ;  /* 0x000000ff00137202 */ /* 0x000fc80000000f00 */
        /* <DEDUP_REMOVED lines=15> */
.L_x_651:
[----:B------:R-:W-:Y:S05]  /*08e0*/  BSYNC B0 ;  /* 0x0000000000007941 */ /* 0x000fea0003800000 */
.L_x_649:
        /* <DEDUP_REMOVED lines=72> */
[----:B------:R-:W-:Y:S05]  /*0d70*/  CALL.REL.NOINC `($__internal_13_$__cuda_sm20_div_s64) ;  /* 0x0000004000487944 */ /* 0x000fea0003c00000 */
[----:B------:R-:W-:Y:S02]  /*0d80*/  MOV R32, R18 ;  /* 0x0000001200207202 */ /* 0x000fe40000000f00 */
[----:B------:R-:W-:Y:S01]  /*0d90*/  MOV R33, R19 ;  /* 0x0000001300217202 */ /* 0x000fe20000000f00 */
[----:B------:R-:W-:Y:S05]  /*0da0*/  BRA `(.L_x_654) ;  /* 0x00000000004c7947 */ /* 0x000fea0003800000 */
.L_x_653:
        /* <DEDUP_REMOVED lines=19> */
.L_x_654:
[----:B------:R-:W-:Y:S05]  /*0ee0*/  BSYNC B0 ;  /* 0x0000000000007941 */ /* 0x000fea0003800000 */
.L_x_652:
[-C--:B------:R-:W-:Y:S01]  /*0ef0*/  IABS R11, R0.reuse ;  /* 0x00000000000b7213 */ /* 0x080fe20000000000 */
[----:B------:R-:W0:Y:S01]  /*0f00*/  LDC R8, c[0x0][0x2c4] ;  /* 0x0000b100ff087b82 */ /* 0x000e220000000800 */
[----:B------:R-:W-:Y:S01]  /*0f10*/  IABS R4, R0 ;  /* 0x0000000000047213 */ /* 0x000fe20000000000 */
[----:B------:R-:W-:Y:S01]  /*0f20*/  BSSY B0, `(.L_x_655) ;  /* 0x000003c000007945 */ /* 0x000fe20003800000 */
[----:B------:R-:W1:Y:S03]  /*0f30*/  I2F.RP R12, R11 ;  /* 0x0000000b000c7306 */ /* 0x000e660000209400 */
[----:B------:R-:W-:-:S05]  /*0f40*/  IMAD.MOV R4, RZ, RZ, -R4 ;  /* 0x000000ffff047224 */ /* 0x000fca00078e0a04 */
[----:B-1----:R-:W1:Y:S01]  /*0f50*/  MUFU.RCP R18, R12 ;  /* 0x0000000c00127308 */ /* 0x002e620000001000 */
[----:B0-----:R-:W-:-:S04]  /*0f60*/  IADD3 R8, R11, -0x1, R8 ;  /* 0xffffffff0b087810 */ /* 0x001fc80007ffe008 */
[----:B------:R-:W-:Y:S01]  /*0f70*/  IABS R9, R8 ;  /* 0x0000000800097213 */ /* 0x000fe20000000000 */
[----:B-1----:R-:W-:-:S04]  /*0f80*/  VIADD R18, R18, 0xffffffe ;  /* 0x0ffffffe12127836 */ /* 0x002fc80000000000 */
        /* <DEDUP_REMOVED lines=34> */
.L_x_656:
        /* <DEDUP_REMOVED lines=19> */
.L_x_657:
[----:B------:R-:W-:Y:S05]  /*12e0*/  BSYNC B0 ;  /* 0x0000000000007941 */ /* 0x000fea0003800000 */
.L_x_655:
[----:B------:R-:W0:Y:S01]  /*12f0*/  LDC R9, c[0x0][0x2c4] ;  /* 0x0000b100ff097b82 */ /* 0x000e220000000800 */
[----:B------:R-:W-:Y:S01]  /*1300*/  IMAD.MOV.U32 R18, RZ, RZ, RZ ;  /* 0x000000ffff127224 */ /* 0x000fe200078e00ff */
        /* <DEDUP_REMOVED lines=15> */
[----:B------:R-:W-:-:S03]  /*1400*/  ISETP.GE.AND P1, PT, R8, RZ, PT ;  /* 0x000000ff0800720c */ /* 0x000fc60003f26270 */
        /* <DEDUP_REMOVED lines=9> */
[----:B------:R-:W-:Y:S02]  /*14a0*/  SHF.R.S32.HI R4, RZ, 0x1f, R0 ;  /* 0x0000001fff047819 */ /* 0x000fe40000011400 */
[----:B------:R-:W-:-:S03]  /*14b0*/  LEA.HI.SX32 R19, R0, 0x1, 0x1 ;  /* 0x0000000100137811 */ /* 0x000fc600078f0aff */
[----:B------:R-:W-:Y:S02]  /*14c0*/  @!P3 IMAD.MOV R19, RZ, RZ, R4 ;  /* 0x000000ffff13b224 */ /* 0x000fe400078e0204 */
[----:B------:R-:W1:Y:S01]  /*14d0*/  LDC R4, c[0x0][0x270] ;  /* 0x00009c00ff047b82 */ /* 0x000e620000000800 */
[----:B0-----:R-:W-:-:S03]  /*14e0*/  SHF.R.S32.HI R10, RZ, 0x1f, R17 ;  /* 0x0000001fff0a7819 */ /* 0x001fc60000011411 */
        /* <DEDUP_REMOVED lines=8> */
[----:B------:R-:W-:-:S03]  /*1570*/  ISETP.GE.AND P0, PT, R26, UR5, PT ;  /* 0x000000051a007c0c */ /* 0x000fc6000bf06270 */
[----:B------:R-:W0:Y:S01]  /*1580*/  @!P2 S2R R19, SR_CgaCtaId ;  /* 0x000000000013a919 */ /* 0x000e220000008800 */
[----:B------:R-:W-:Y:S01]  /*1590*/  IABS R24, R0 ;  /* 0x0000000000187213 */ /* 0x000fe20000000000 */
[----:B------:R-:W-:Y:S01]  /*15a0*/  IMAD.IADD R27, R17, 0x1, -R10 ;  /* 0x00000001111b7824 */ /* 0x000fe200078e0a0a */
[----:B------:R-:W-:Y:S02]  /*15b0*/  @!P2 MOV R18, 0x400 ;  /* 0x000004000012a802 */ /* 0x000fe40000000f00 */
[----:B------:R-:W2:Y:S01]  /*15c0*/  I2F.RP R23, R24 ;  /* 0x0000001800177306 */ /* 0x000ea20000209400 */
[----:B-1----:R-:W-:-:S07]  /*15d0*/  IABS R22, R4 ;  /* 0x0000000400167213 */ /* 0x002fce0000000000 */
[----:B------:R-:W-:Y:S08]  /*15e0*/  I2F.U32.RP R8, R22 ;  /* 0x0000001600087306 */ /* 0x000ff00000209000 */
[----:B--2---:R-:W1:Y:S01]  /*15f0*/  MUFU.RCP R30, R23 ;  /* 0x00000017001e7308 */ /* 0x004e620000001000 */
[----:B0-----:R-:W-:-:S05]  /*1600*/  @!P2 LEA R19, R19, R18, 0x18 ;  /* 0x000000121313a211 */ /* 0x001fca00078ec0ff */
[----:B------:R-:W-:Y:S02]  /*1610*/  @!P2 IMAD R18, R26, 0x24, R19 ;  /* 0x000000241a12a824 */ /* 0x000fe400078e0213 */
[----:B-1----:R-:W-:Y:S02]  /*1620*/  VIADD R30, R30, 0xffffffe ;  /* 0x0ffffffe1e1e7836 */ /* 0x002fe40000000000 */
[----:B------:R-:W-:Y:S02]  /*1630*/  @!P2 IMAD R18, R27, 0x4, R18 ;  /* 0x000000041b12a824 */ /* 0x000fe400078e0212 */
[----:B------:R0:W1:Y:S01]  /*1640*/  F2I.FTZ.U32.TRUNC.NTZ R31, R30 ;  /* 0x0000001e001f7305 */ /* 0x000062000021f000 */
        /* <DEDUP_REMOVED lines=19> */
.L_x_659:
[----:B------:R-:W-:Y:S05]  /*1780*/  BSYNC B0 ;  /* 0x0000000000007941 */ /* 0x000fea0003800000 */
.L_x_658:
[----:B-----5:R3:W-:Y:S01]  /*1790*/  @!P2 STS [R18], R25 ;  /* 0x000000191200a388 */ /* 0x0207e20000000800 */
[----:B------:R-:W-:Y:S01]  /*17a0*/  BSSY B0, `(.L_x_660) ;  /* 0x000000f000007945 */ /* 0x000fe20003800000 */
[----:B--2---:R-:W-:Y:S01]  /*17b0*/  MOV R27, 0xff800000 ;  /* 0xff800000001b7802 */ /* 0x004fe20000000f00 */
[----:B------:R-:W-:Y:S06]  /*17c0*/  BAR.SYNC.DEFER_BLOCKING 0x0 ;  /* 0x0000000000007b1d */ /* 0x000fec0000010000 */
[----:B------:R-:W-:Y:S05]  /*17d0*/  @P2 BRA `(.L_x_661) ;  /* 0x00000000002c2947 */ /* 0x000fea0003800000 */
[----:B------:R-:W2:Y:S01]  /*17e0*/  S2R R10, SR_CgaCtaId ;  /* 0x00000000000a7919 */ /* 0x000ea20000008800 */
[----:B---3--:R-:W-:Y:S02]  /*17f0*/  LEA.HI R25, R17, R17, RZ, 0x1 ;  /* 0x0000001111197211 */ /* 0x008fe400078f08ff */
[----:B------:R-:W-:Y:S02]  /*1800*/  MOV R19, 0x400 ;  /* 0x0000040000137802 */ /* 0x000fe40000000f00 */
[C---:B------:R-:W-:Y:S01]  /*1810*/  LOP3.LUT R18, R25.reuse, 0xfffffffe, RZ, 0xc0, !PT ;  /* 0xfffffffe19127812 */ /* 0x040fe200078ec0ff */
[----:B------:R-:W-:-:S05]  /*1820*/  IMAD.SHL.U32 R25, R25, 0x2, RZ ;  /* 0x0000000219197824 */ /* 0x000fca00078e00ff */
[----:B------:R-:W-:Y:S02]  /*1830*/  LOP3.LUT R25, R25, 0xfffffffc, RZ, 0xc0, !PT ;  /* 0xfffffffc19197812 */ /* 0x000fe400078ec0ff */
[----:B--2---:R-:W-:Y:S01]  /*1840*/  LEA R10, R10, R19, 0x18 ;  /* 0x000000130a0a7211 */ /* 0x004fe200078ec0ff */
[----:B------:R-:W-:-:S04]  /*1850*/  IMAD.IADD R19, R17, 0x1, -R18 ;  /* 0x0000000111137824 */ /* 0x000fc800078e0a12 */
[----:B------:R-:W-:-:S04]  /*1860*/  IMAD R10, R19, 0x24, R10 ;  /* 0x00000024130a7824 */ /* 0x000fc800078e020a */
[----:B------:R-:W-:-:S05]  /*1870*/  IMAD.IADD R10, R10, 0x1, R25 ;  /* 0x000000010a0a7824 */ /* 0x000fca00078e0219 */
[----:B------:R2:W4:Y:S02]  /*1880*/  LDS R27, [R10] ;  /* 0x000000000a1b7984 */ /* 0x0005240000000800 */
.L_x_661:
[----:B------:R-:W-:Y:S05]  /*1890*/  BSYNC B0 ;  /* 0x0000000000007941 */ /* 0x000fea0003800000 */
.L_x_660:
[----:B---34-:R-:W3:Y:S01]  /*18a0*/  SHFL.BFLY PT, R18, R27, 0x1, 0x1f ;  /* 0x0c201f001b127f89 */ /* 0x018ee200000e0000 */
[----:B------:R-:W4:Y:S01]  /*18b0*/  MUFU.RCP R8, R8 ;  /* 0x0000000800087308 */ /* 0x000f220000001000 */
[----:B-12---:R-:W-:Y:S01]  /*18c0*/  IMAD.MOV R10, RZ, RZ, -R31 ;  /* 0x000000ffff0a7224 */ /* 0x006fe200078e0a1f */
[----:B------:R-:W-:Y:S01]  /*18d0*/  IABS R25, R0 ;  /* 0x0000000000197213 */ /* 0x000fe20000000000 */
[----:B0-----:R-:W-:Y:S01]  /*18e0*/  IMAD.MOV.U32 R30, RZ, RZ, RZ ;  /* 0x000000ffff1e7224 */ /* 0x001fe200078e00ff */
[----:B------:R-:W-:Y:S01]  /*18f0*/  IABS R35, R4 ;  /* 0x0000000400237213 */ /* 0x000fe20000000000 */
[----:B------:R-:W-:Y:S01]  /*1900*/  IMAD R19, R10, R24, RZ ;  /* 0x000000180a137224 */ /* 0x000fe200078e02ff */
[----:B------:R-:W-:Y:S01]  /*1910*/  IABS R10, R23 ;  /* 0x00000017000a7213 */ /* 0x000fe20000000000 */
[----:B------:R-:W-:Y:S01]  /*1920*/  IMAD.MOV R25, RZ, RZ, -R25 ;  /* 0x000000ffff197224 */ /* 0x000fe200078e0a19 */
[----:B------:R-:W-:Y:S01]  /*1930*/  IABS R29, R7 ;  /* 0x00000007001d7213 */ /* 0x000fe20000000000 */
[----:B------:R-:W-:Y:S01]  /*1940*/  IMAD.HI.U32 R19, R31, R19, R30 ;  /* 0x000000131f137227 */ /* 0x000fe200078e001e */
[----:B------:R-:W-:Y:S01]  /*1950*/  ISETP.NE.AND P4, PT, R0, RZ, PT ;  /* 0x000000ff0000720c */ /* 0x000fe20003f85270 */
[----:B------:R-:W-:Y:S01]  /*1960*/  BSSY B1, `(.L_x_662) ;  /* 0x0000218000017945 */ /* 0x000fe20003800000 */
[----:B------:R-:W-:Y:S01]  /*1970*/  ISETP.GT.AND P3, PT, R2, RZ, PT ;  /* 0x000000ff0200720c */ /* 0x000fe20003f64270 */
[----:B------:R-:W-:Y:S01]  /*1980*/  IMAD.MOV R35, RZ, RZ, -R35 ;  /* 0x000000ffff237224 */ /* 0x000fe200078e0a23 */
[----:B------:R-:W-:Y:S01]  /*1990*/  LOP3.LUT R7, R7, R4, RZ, 0x3c, !PT ;  /* 0x0000000407077212 */ /* 0x000fe200078e3cff */
[----:B------:R-:W-:-:S04]  /*19a0*/  IMAD.HI.U32 R19, R19, R10, RZ ;  /* 0x0000000a13137227 */ /* 0x000fc800078e00ff */
[----:B----4-:R-:W-:Y:S02]  /*19b0*/  VIADD R36, R8, 0xffffffe ;  /* 0x0ffffffe08247836 */ /* 0x010fe40000000000 */
[----:B------:R-:W-:Y:S01]  /*19c0*/  IMAD R25, R19, R25, R10 ;  /* 0x0000001913197224 */ /* 0x000fe200078e020a */
[----:B---3--:R-:W-:Y:S01]  /*19d0*/  FMNMX.FTZ R18, R18, R27, !PT ;  /* 0x0000001b12127209 */ /* 0x008fe20007810000 */
[----:B------:R-:W0:Y:S03]  /*19e0*/  F2I.FTZ.U32.TRUNC.NTZ R37, R36 ;  /* 0x0000002400257305 */ /* 0x000e26000021f000 */
[----:B------:R-:W-:Y:S02]  /*19f0*/  ISETP.GT.U32.AND P1, PT, R24, R25, PT ;  /* 0x000000191800720c */ /* 0x000fe40003f24070 */
[----:B------:R-:W-:-:S04]  /*1a00*/  FSETP.NEU.FTZ.AND P0, PT, R18, -INF , PT ;  /* 0xff8000001200780b */ /* 0x000fc80003f1d000 */
[----:B------:R-:W-:Y:S02]  /*1a10*/  FSEL R8, R18, RZ, P0 ;  /* 0x000000ff12087208 */ /* 0x000fe40000000000 */
[----:B------:R-:W-:-:S03]  /*1a20*/  LOP3.LUT R18, R23, R24, RZ, 0x3c, !PT ;  /* 0x0000001817127212 */ /* 0x000fc600078e3cff */
[----:B------:R-:W-:Y:S01]  /*1a30*/  FADD.FTZ R26, -R8, R27 ;  /* 0x0000001b081a7221 */ /* 0x000fe20000010100 */
[----:B------:R-:W-:Y:S01]  /*1a40*/  ISETP.GE.AND P2, PT, R18, RZ, PT ;  /* 0x000000ff1200720c */ /* 0x000fe20003f46270 */
[--C-:B0-----:R-:W-:Y:S01]  /*1a50*/  IMAD.MOV R31, RZ, RZ, -R37.reuse ;  /* 0x000000ffff1f7224 */ /* 0x101fe200078e0a25 */
[----:B------:R-:W-:Y:S01]  /*1a60*/  LEA.HI.SX32 R18, R2, 0x1, 0x1 ;  /* 0x0000000102127811 */ /* 0x000fe200078f0aff */
[----:B------:R-:W-:Y:S01]  /*1a70*/  FMUL.FTZ R26, R26, 1.4426950216293334961 ;  /* 0x3fb8aa3b1a1a7820 */ /* 0x000fe20000410000 */
[----:B------:R-:W-:Y:S02]  /*1a80*/  IMAD.MOV.U32 R36, RZ, RZ, RZ ;  /* 0x000000ffff247224 */ /* 0x000fe400078e00ff */
[----:B------:R-:W-:Y:S01]  /*1a90*/  IMAD R34, R31, R22, RZ ;  /* 0x000000161f227224 */ /* 0x000fe200078e02ff */
[----:B------:R-:W-:Y:S01]  /*1aa0*/  SHF.R.S32.HI R31, RZ, 0x1f, R2 ;  /* 0x0000001fff1f7819 */ /* 0x000fe20000011402 */
[----:B------:R-:W-:Y:S01]  /*1ab0*/  @!P1 IMAD.IADD R25, R25, 0x1, -R24 ;  /* 0x0000000119199824 */ /* 0x000fe200078e0a18 */
[----:B------:R-:W0:Y:S01]  /*1ac0*/  MUFU.EX2 R26, R26 ;  /* 0x0000001a001a7308 */ /* 0x000e220000000800 */
[----:B------:R-:W-:-:S03]  /*1ad0*/  IMAD.HI.U32 R34, R37, R34, R36 ;  /* 0x0000002225227227 */ /* 0x000fc600078e0024 */
[----:B------:R-:W-:Y:S01]  /*1ae0*/  ISETP.GE.U32.AND P0, PT, R25, R24, PT ;  /* 0x000000181900720c */ /* 0x000fe20003f06070 */
[----:B------:R-:W-:Y:S02]  /*1af0*/  @!P1 VIADD R19, R19, 0x1 ;  /* 0x0000000113139836 */ /* 0x000fe40000000000 */
[----:B------:R-:W-:-:S04]  /*1b00*/  IMAD.HI.U32 R30, R34, R29, RZ ;  /* 0x0000001d221e7227 */ /* 0x000fc800078e00ff */
[----:B------:R-:W-:-:S04]  /*1b10*/  IMAD.HI.U32 R34, R34, R10, RZ ;  /* 0x0000000a22227227 */ /* 0x000fc800078e00ff */
[-C--:B------:R-:W-:Y:S01]  /*1b20*/  IMAD R29, R30, R35.reuse, R29 ;  /* 0x000000231e1d7224 */ /* 0x080fe200078e021d */
[----:B0-----:R-:W0:Y:S01]  /*1b30*/  SHFL.BFLY PT, R25, R26, 0x1, 0x1f ;  /* 0x0c201f001a197f89 */ /* 0x001e2200000e0000 */
[----:B------:R-:W-:Y:S02]  /*1b40*/  IMAD R35, R34, R35, R10 ;  /* 0x0000002322237224 */ /* 0x000fe400078e020a */
[----:B------:R-:W-:Y:S01]  /*1b50*/  @P0 VIADD R19, R19, 0x1 ;  /* 0x0000000113130836 */ /* 0x000fe20000000000 */
[C---:B------:R-:W-:Y:S01]  /*1b60*/  ISETP.GT.U32.AND P1, PT, R22.reuse, R29, PT ;  /* 0x0000001d1600720c */ /* 0x040fe20003f24070 */
[----:B------:R-:W1:Y:S01]  /*1b70*/  LDC.U8 R10, c[0x0][0x3d9] ;  /* 0x0000f640ff0a7b82 */ /* 0x000e620000000000 */
[----:B------:R-:W-:Y:S01]  /*1b80*/  ISETP.GT.U32.AND P0, PT, R22, R35, PT ;  /* 0x000000231600720c */ /* 0x000fe20003f04070 */
[----:B------:R-:W-:Y:S01]  /*1b90*/  @!P2 IMAD.MOV R19, RZ, RZ, -R19 ;  /* 0x000000ffff13a224 */ /* 0x000fe200078e0a13 */
[----:B------:R-:W-:Y:S01]  /*1ba0*/  @!P4 LOP3.LUT R19, RZ, R24, RZ, 0x33, !PT ;  /* 0x00000018ff13c212 */ /* 0x000fe200078e33ff */
[----:B------:R-:W-:Y:S01]  /*1bb0*/  @!P3 IMAD.MOV R18, RZ, RZ, R31 ;  /* 0x000000ffff12b224 */ /* 0x000fe200078e021f */
[----:B------:R-:W-:-:S02]  /*1bc0*/  LOP3.LUT R24, R23, R4, RZ, 0x3c, !PT ;  /* 0x0000000417187212 */ /* 0x000fc400078e3cff */
[----:B------:R-:W-:Y:S02]  /*1bd0*/  ISETP.GT.AND P4, PT, R0, RZ, PT ;  /* 0x000000ff0000720c */ /* 0x000fe40003f84270 */
[----:B------:R-:W-:Y:S02]  /*1be0*/  ISETP.GE.AND P2, PT, R7, RZ, PT ;  /* 0x000000ff0700720c */ /* 0x000fe40003f46270 */
[----:B------:R-:W-:Y:S01]  /*1bf0*/  ISETP.GE.AND P3, PT, R24, RZ, PT ;  /* 0x000000ff1800720c */ /* 0x000fe20003f66270 */
[----:B------:R-:W-:Y:S01]  /*1c00*/  @!P1 IMAD.IADD R29, R29, 0x1, -R22 ;  /* 0x000000011d1d9824 */ /* 0x000fe200078e0a16 */
[----:B------:R-:W-:Y:S01]  /*1c10*/  SHF.R.S32.HI R23, RZ, 0x1f, R0 ;  /* 0x0000001fff177819 */ /* 0x000fe20000011400 */
[----:B------:R-:W-:Y:S01]  /*1c20*/  @!P0 IMAD.IADD R35, R35, 0x1, -R22 ;  /* 0x0000000123238824 */ /* 0x000fe200078e0a16 */
[----:B------:R-:W-:Y:S01]  /*1c30*/  LEA.HI.SX32 R7, R0, 0x1, 0x1 ;  /* 0x0000000100077811 */ /* 0x000fe200078f0aff */
[----:B------:R-:W-:Y:S01]  /*1c40*/  @!P1 VIADD R30, R30, 0x1 ;  /* 0x000000011e1e9836 */ /* 0x000fe20000000000 */
[----:B------:R-:W-:Y:S01]  /*1c50*/  ISETP.GE.U32.AND P5, PT, R29, R22, PT ;  /* 0x000000161d00720c */ /* 0x000fe20003fa6070 */
[----:B------:R-:W-:-:S02]  /*1c60*/  @!P0 VIADD R34, R34, 0x1 ;  /* 0x0000000122228836 */ /* 0x000fc40000000000 */
[----:B0-----:R-:W-:Y:S01]  /*1c70*/  FADD.FTZ R25, R26, R25 ;  /* 0x000000191a197221 */ /* 0x001fe20000010000 */
[----:B------:R-:W-:Y:S01]  /*1c80*/  ISETP.GE.U32.AND P6, PT, R35, R22, PT ;  /* 0x000000162300720c */ /* 0x000fe20003fc6070 */
[----:B------:R-:W-:Y:S01]  /*1c90*/  @!P4 IMAD.MOV R7, RZ, RZ, R23 ;  /* 0x000000ffff07c224 */ /* 0x000fe200078e0217 */
[----:B------:R-:W-:Y:S01]  /*1ca0*/  LOP3.LUT R22, R17, 0x1, RZ, 0xc0, !PT ;  /* 0x0000000111167812 */ /* 0x000fe200078ec0ff */
[----:B------:R-:W-:Y:S01]  /*1cb0*/  IMAD.MOV.U32 R26, RZ, RZ, 0x7f800000 ;  /* 0x7f800000ff1a7424 */ /* 0x000fe200078e00ff */
[----:B------:R-:W-:Y:S02]  /*1cc0*/  FSETP.NE.FTZ.AND P1, PT, R25, RZ, PT ;  /* 0x000000ff1900720b */ /* 0x000fe40003f35000 */
[----:B------:R-:W-:Y:S02]  /*1cd0*/  ISETP.NE.U32.AND P0, PT, R22, 0x1, PT ;  /* 0x000000011600780c */ /* 0x000fe40003f05070 */
[----:B-1----:R-:W-:Y:S01]  /*1ce0*/  ISETP.NE.AND P4, PT, R10, RZ, PT ;  /* 0x000000ff0a00720c */ /* 0x002fe20003f85270 */
[----:B------:R-:W-:Y:S01]  /*1cf0*/  @P5 VIADD R30, R30, 0x1 ;  /* 0x000000011e1e5836 */ /* 0x000fe20000000000 */
[----:B------:R-:W-:-:S03]  /*1d00*/  ISETP.GT.OR P0, PT, R17, 0xf, !P0 ;  /* 0x0000000f1100780c */ /* 0x000fc60004704670 */
[----:B------:R-:W-:Y:S01]  /*1d10*/  @P6 VIADD R34, R34, 0x1 ;  /* 0x0000000122226836 */ /* 0x000fe20000000000 */
[----:B------:R-:W-:Y:S01]  /*1d20*/  ISETP.NE.AND P5, PT, R4, RZ, PT ;  /* 0x000000ff0400720c */ /* 0x000fe20003fa5270 */
[----:B------:R-:W-:Y:S01]  /*1d30*/  @!P2 IMAD.MOV R30, RZ, RZ, -R30 ;  /* 0x000000ffff1ea224 */ /* 0x000fe200078e0a1e */
[----:B------:R-:W-:Y:S01]  /*1d40*/  LOP3.LUT R23, RZ, R4, RZ, 0x33, !PT ;  /* 0x00000004ff177212 */ /* 0x000fe200078e33ff */
[----:B------:R-:W0:Y:S01]  /*1d50*/  @P1 MUFU.LG2 R25, R25 ;  /* 0x0000001900191308 */ /* 0x000e220000000c00 */
[----:B------:R-:W-:Y:S01]  /*1d60*/  @!P3 IMAD.MOV R34, RZ, RZ, -R34 ;  /* 0x000000ffff22b224 */ /* 0x000fe200078e0a22 */
[----:B------:R-:W-:Y:S02]  /*1d70*/  SEL R22, R9, 0x1, !P4 ;  /* 0x0000000109167807 */ /* 0x000fe40006000000 */
[C---:B------:R-:W-:Y:S02]  /*1d80*/  SEL R29, R23.reuse, R30, !P5 ;  /* 0x0000001e171d7207 */ /* 0x040fe40006800000 */
[----:B------:R-:W-:-:S02]  /*1d90*/  SEL R31, R23, R34, !P5 ;  /* 0x00000022171f7207 */ /* 0x000fc40006800000 */
[----:B------:R-:W-:Y:S01]  /*1da0*/  ISETP.LT.U32.AND P2, PT, R20, R19, PT ;  /* 0x000000131400720c */ /* 0x000fe20003f41070 */
[-C--:B------:R-:W-:Y:S01]  /*1db0*/  IMAD R23, R29, R22.reuse, RZ ;  /* 0x000000161d177224 */ /* 0x080fe200078e02ff */
[----:B------:R-:W-:Y:S01]  /*1dc0*/  SHF.R.S32.HI R9, RZ, 0x1f, R19 ;  /* 0x0000001fff097819 */ /* 0x000fe20000011413 */
[----:B------:R-:W-:-:S03]  /*1dd0*/  IMAD R22, R31, R22, RZ ;  /* 0x000000161f167224 */ /* 0x000fc600078e02ff */
[----:B------:R-:W-:Y:S01]  /*1de0*/  ISETP.LT.AND.EX P2, PT, R21, R9, PT, P2 ;  /* 0x000000091500720c */ /* 0x000fe20003f41320 */
[----:B------:R-:W-:Y:S02]  /*1df0*/  IMAD R7, R22, R7, RZ ;  /* 0x0000000716077224 */ /* 0x000fe400078e02ff */
[----:B0-----:R-:W-:Y:S01]  /*1e00*/  @P1 FFMA.FTZ R26, R25, 0.69314718246459960938, R8 ;  /* 0x3f317218191a1823 */ /* 0x001fe20000010008 */
        /* <DEDUP_REMOVED lines=51> */
.L_x_666:
        /* <DEDUP_REMOVED lines=22> */
.L_x_667:
[----:B------:R-:W-:Y:S05]  /*22a0*/  BSYNC B0 ;  /* 0x0000000000007941 */ /* 0x000fea0003800000 */
.L_x_665:
        /* <DEDUP_REMOVED lines=11> */
[----:B------:R-:W-:Y:S02]  /*2360*/  IADD3.X R4, RZ, ~R19, RZ, P0, !PT ;  /* 0x80000013ff047210 */ /* 0x000fe400007fe4ff */
[----:B------:R-:W-:Y:S01]  /*2370*/  MOV R36, R18 ;  /* 0x0000001200247202 */ /* 0x000fe20000000f00 */
[----:B------:R-:W-:Y:S01]  /*2380*/  IMAD.WIDE.U32 R30, R5, R17, R30 ;  /* 0x00000011051e7225 */ /* 0x000fe200078e001e */
[----:B------:R-:W-:-:S03]  /*2390*/  MOV R37, R19 ;  /* 0x0000001300257202 */ /* 0x000fc60000000f00 */
[----:B------:R-:W-:-:S04]  /*23a0*/  IMAD R4, R4, R5, RZ ;  /* 0x0000000504047224 */ /* 0x000fc800078e02ff */
[----:B------:R-:W-:-:S05]  /*23b0*/  IMAD R4, R6, R17, R4 ;  /* 0x0000001106047224 */ /* 0x000fca00078e0204 */
[----:B------:R-:W-:Y:S01]  /*23c0*/  IADD3 R6, R31, R4, RZ ;  /* 0x000000041f067210 */ /* 0x000fe20007ffe0ff */
[----:B------:R-:W-:Y:S05]  /*23d0*/  BRA `(.L_x_670) ;  /* 0x0000000000587947 */ /* 0x000fea0003800000 */
.L_x_669:
        /* <DEDUP_REMOVED lines=22> */
.L_x_670:
[----:B------:R-:W-:Y:S05]  /*2540*/  BSYNC B0 ;  /* 0x0000000000007941 */ /* 0x000fea0003800000 */
.L_x_668:
[----:B------:R-:W0:Y:S01]  /*2550*/  LDC.64 R4, c[0x0][0x2c0] ;  /* 0x0000b000ff047b82 */ /* 0x000e220000000a00 */
[----:B------:R-:W-:Y:S01]  /*2560*/  LOP3.LUT R17, R37, R3, RZ, 0xfc, !PT ;  /* 0x0000000325117212 */ /* 0x000fe200078efcff */
[----:B------:R-:W-:Y:S03]  /*2570*/  BSSY B0, `(.L_x_671) ;  /* 0x0000028000007945 */ /* 0x000fe60003800000 */
[----:B------:R-:W-:Y:S01]  /*2580*/  ISETP.NE.U32.AND P0, PT, R17, RZ, PT ;  /* 0x000000ff1100720c */ /* 0x000fe20003f05070 */
[C---:B0-----:R-:W-:Y:S01]  /*2590*/  IMAD R5, R4.reuse, R5, RZ ;  /* 0x0000000504057224 */ /* 0x041fe200078e02ff */
[----:B------:R-:W-:-:S11]  /*25a0*/  SEL R23, R4, 0x1, P4 ;  /* 0x0000000104177807 */ /* 0x000fd60002000000 */
[----:B------:R-:W-:Y:S05]  /*25b0*/  @!P0 BRA `(.L_x_672) ;  /* 0x0000000000348947 */ /* 0x000fea0003800000 */
[----:B------:R-:W-:Y:S01]  /*25c0*/  IMAD.MOV.U32 R34, RZ, RZ, R36 ;  /* 0x000000ffff227224 */ /* 0x000fe200078e0024 */
[----:B------:R-:W-:Y:S01]  /*25d0*/  MOV R22, R29 ;  /* 0x0000001d00167202 */ /* 0x000fe20000000f00 */
[----:B------:R-:W-:Y:S01]  /*25e0*/  IMAD.MOV.U32 R21, RZ, RZ, R37 ;  /* 0x000000ffff157224 */ /* 0x000fe200078e0025 */
[----:B------:R-:W-:Y:S02]  /*25f0*/  MOV R4, R3 ;  /* 0x0000000300047202 */ /* 0x000fe40000000f00 */
[----:B------:R-:W-:Y:S02]  /*2600*/  MOV R20, 0x2620 ;  /* 0x0000262000147802 */ /* 0x000fe40000000f00 */
[----:B------:R-:W-:Y:S05]  /*2610*/  CALL.REL.NOINC `($__internal_13_$__cuda_sm20_div_s64) ;  /* 0x0000002800207944 */ /* 0x000fea0003c00000 */
[----:B------:R-:W-:-:S04]  /*2620*/  IADD3 R20, P0, RZ, -R18, RZ ;  /* 0x80000012ff147210 */ /* 0x000fc80007f1e0ff */
[----:B------:R-:W-:Y:S01]  /*2630*/  IADD3.X R4, RZ, ~R19, RZ, P0, !PT ;  /* 0x80000013ff047210 */ /* 0x000fe200007fe4ff */
[----:B------:R-:W-:-:S04]  /*2640*/  IMAD.WIDE.U32 R36, R29, R20, R36 ;  /* 0x000000141d247225 */ /* 0x000fc800078e0024 */
[----:B------:R-:W-:-:S04]  /*2650*/  IMAD R4, R4, R29, RZ ;  /* 0x0000001d04047224 */ /* 0x000fc800078e02ff */
[----:B------:R-:W-:-:S05]  /*2660*/  IMAD R4, R3, R20, R4 ;  /* 0x0000001403047224 */ /* 0x000fca00078e0204 */
[----:B------:R-:W-:Y:S01]  /*2670*/  IADD3 R4, R37, R4, RZ ;  /* 0x0000000425047210 */ /* 0x000fe20007ffe0ff */
[----:B------:R-:W-:Y:S05]  /*2680*/  BRA `(.L_x_673) ;  /* 0x0000000000587947 */ /* 0x000fea0003800000 */
.L_x_672:
[----:B------:R-:W0:Y:S01]  /*2690*/  I2F.U32.RP R17, R29 ;  /* 0x0000001d00117306 */ /* 0x000e220000209000 */
[----:B------:R-:W-:Y:S01]  /*26a0*/  HFMA2.MMA R18, -RZ, RZ, 0, 0 ;  /* 0x00000000ff127435 */ /* 0x000fe200000001ff */
[----:B------:R-:W-:-:S06]  /*26b0*/  ISETP.NE.U32.AND P0, PT, R29, RZ, PT ;  /* 0x000000ff1d00720c */ /* 0x000fcc0003f05070 */
[----:B0-----:R-:W0:Y:S02]  /*26c0*/  MUFU.RCP R19, R17 ;  /* 0x0000001100137308 */ /* 0x001e240000001000 */
[----:B0-----:R-:W-:-:S06]  /*26d0*/  IADD3 R19, R19, 0xffffffe, RZ ;  /* 0x0ffffffe13137810 */ /* 0x001fcc0007ffe0ff */
[----:B------:R-:W0:Y:S02]  /*26e0*/  F2I.FTZ.U32.TRUNC.NTZ R19, R19 ;  /* 0x0000001300137305 */ /* 0x000e24000021f000 */
[----:B0-----:R-:W-:-:S04]  /*26f0*/  IMAD.MOV R3, RZ, RZ, -R19 ;  /* 0x000000ffff037224 */ /* 0x001fc800078e0a13 */
[----:B------:R-:W-:-:S04]  /*2700*/  IMAD R3, R3, R29, RZ ;  /* 0x0000001d03037224 */ /* 0x000fc800078e02ff */
[----:B------:R-:W-:Y:S01]  /*2710*/  IMAD.HI.U32 R3, R19, R3, R18 ;  /* 0x0000000313037227 */ /* 0x000fe200078e0012 */
[----:B------:R-:W-:-:S05]  /*2720*/  HFMA2.MMA R19, -RZ, RZ, 0, 0 ;  /* 0x00000000ff137435 */ /* 0x000fca00000001ff */
        /* <DEDUP_REMOVED lines=12> */
.L_x_673:
[----:B------:R-:W-:Y:S05]  /*27f0*/  BSYNC B0 ;  /* 0x0000000000007941 */ /* 0x000fea0003800000 */
.L_x_671:
[-C--:B------:R-:W-:Y:S01]  /*2800*/  IMAD R3, R33, R16.reuse, RZ ;  /* 0x0000001021037224 */ /* 0x080fe200078e02ff */
[----:B------:R-:W-:Y:S01]  /*2810*/  ULDC.U8 UR5, c[0x0][0x3d9] ;  /* 0x0000f64000057ab9 */ /* 0x000fe20000000000 */
[C---:B------:R-:W-:Y:S01]  /*2820*/  IMAD.WIDE.U32 R24, R32.reuse, R16, RZ ;  /* 0x0000001020187225 */ /* 0x040fe200078e00ff */
[----:B------:R-:W-:Y:S01]  /*2830*/  UISETP.NE.AND UP0, UPT, UR5, URZ, UPT ;  /* 0x0000003f0500728c */ /* 0x000fe2000bf05270 */
[----:B------:R-:W-:Y:S01]  /*2840*/  SHF.R.S32.HI R17, RZ, 0x1f, R23 ;  /* 0x0000001fff117819 */ /* 0x000fe20000011417 */
[----:B------:R-:W-:Y:S01]  /*2850*/  ULDC UR4, c[0x0][0x2c4] ;  /* 0x0000b10000047ab9 */ /* 0x000fe20000000800 */
[----:B------:R-:W-:Y:S01]  /*2860*/  IMAD R3, R32, R15, R3 ;  /* 0x0000000f20037224 */ /* 0x000fe200078e0203 */
[----:B------:R-:W-:Y:S01]  /*2870*/  USEL UR4, UR4, 0x1, !UP0 ;  /* 0x0000000104047887 */ /* 0x000fe2000c000000 */
[----:B------:R-:W-:Y:S01]  /*2880*/  IMAD.WIDE.U32 R32, R24, R14, RZ ;  /* 0x0000000e18207225 */ /* 0x000fe200078e00ff */
[----:B------:R-:W-:Y:S02]  /*2890*/  BSSY B0, `(.L_x_674) ;  /* 0x000003f000007945 */ /* 0x000fe40003800000 */
[----:B------:R-:W-:Y:S01]  /*28a0*/  IADD3 R3, R25, R3, RZ ;  /* 0x0000000319037210 */ /* 0x000fe20007ffe0ff */
[----:B------:R-:W-:Y:S01]  /*28b0*/  IMAD R21, R4, R5, RZ ;  /* 0x0000000504157224 */ /* 0x000fe200078e02ff */
[----:B------:R-:W-:Y:S01]  /*28c0*/  USHF.R.S32.HI UR5, URZ, 0x1f, UR4 ;  /* 0x0000001f3f057899 */ /* 0x000fe20008011404 */
[----:B------:R-:W-:-:S02]  /*28d0*/  IMAD R6, R6, R23, RZ ;  /* 0x0000001706067224 */ /* 0x000fc400078e02ff */
[----:B------:R-:W-:Y:S01]  /*28e0*/  IMAD R20, R3, R14, RZ ;  /* 0x0000000e03147224 */ /* 0x000fe200078e02ff */
[----:B------:R-:W-:Y:S01]  /*28f0*/  SHF.R.S32.HI R3, RZ, 0x1f, R5 ;  /* 0x0000001fff037819 */ /* 0x000fe20000011405 */
[----:B------:R-:W-:Y:S02]  /*2900*/  IMAD R19, R19, UR4, RZ ;  /* 0x0000000413137c24 */ /* 0x000fe4000f8e02ff */
[----:B------:R-:W-:Y:S02]  /*2910*/  IMAD R25, R13, R24, R20 ;  /* 0x000000180d197224 */ /* 0x000fe400078e0214 */
[----:B------:R-:W-:Y:S02]  /*2920*/  IMAD R21, R3, R36, R21 ;  /* 0x0000002403157224 */ /* 0x000fe400078e0215 */
[----:B------:R-:W-:Y:S01]  /*2930*/  IMAD R17, R17, R30, R6 ;  /* 0x0000001e11117224 */ /* 0x000fe200078e0206 */
[----:B------:R-:W-:Y:S01]  /*2940*/  IADD3 R4, R33, R25, RZ ;  /* 0x0000001921047210 */ /* 0x000fe20007ffe0ff */
[----:B------:R-:W-:-:S03]  /*2950*/  IMAD.WIDE.U32 R38, R36, R5, RZ ;  /* 0x0000000524267225 */ /* 0x000fc600078e00ff */
[----:B------:R-:W-:Y:S01]  /*2960*/  LOP3.LUT R3, R43, R4, RZ, 0xfc, !PT ;  /* 0x000000042b037212 */ /* 0x000fe200078efcff */
[----:B------:R-:W-:Y:S01]  /*2970*/  IMAD.WIDE.U32 R30, R30, R23, RZ ;  /* 0x000000171e1e7225 */ /* 0x000fe200078e00ff */
[----:B------:R-:W-:Y:S02]  /*2980*/  IADD3 R6, R39, R21, RZ ;  /* 0x0000001527067210 */ /* 0x000fe40007ffe0ff */
[----:B------:R-:W-:Y:S01]  /*2990*/  ISETP.NE.U32.AND P0, PT, R3, RZ, PT ;  /* 0x000000ff0300720c */ /* 0x000fe20003f05070 */
[C---:B------:R-:W-:Y:S02]  /*29a0*/  IMAD R19, R18.reuse, UR5, R19 ;  /* 0x0000000512137c24 */ /* 0x040fe4000f8e0213 */
[----:B------:R-:W-:-:S04]  /*29b0*/  IMAD.WIDE.U32 R36, R18, UR4, RZ ;  /* 0x0000000412247c25 */ /* 0x000fc8000f8e00ff */
[----:B------:R-:W-:Y:S01]  /*29c0*/  IMAD R3, R0, R5, RZ ;  /* 0x0000000500037224 */ /* 0x000fe200078e02ff */
[----:B------:R-:W-:Y:S01]  /*29d0*/  IADD3 R0, R31, R17, RZ ;  /* 0x000000111f007210 */ /* 0x000fe20007ffe0ff */
[----:B------:R-:W-:Y:S01]  /*29e0*/  IMAD R2, R2, R5, RZ ;  /* 0x0000000502027224 */ /* 0x000fe200078e02ff */
[----:B------:R-:W-:-:S03]  /*29f0*/  IADD3 R5, R37, R19, RZ ;  /* 0x0000001325057210 */ /* 0x000fc60007ffe0ff */
[----:B------:R-:W-:Y:S05]  /*2a00*/  @!P0 BRA `(.L_x_675) ;  /* 0x0000000000408947 */ /* 0x000fea0003800000 */
[----:B------:R-:W-:Y:S01]  /*2a10*/  IMAD.MOV.U32 R34, RZ, RZ, R42 ;  /* 0x000000ffff227224 */ /* 0x000fe200078e002a */
[----:B------:R-:W-:Y:S01]  /*2a20*/  MOV R21, R43 ;  /* 0x0000002b00157202 */ /* 0x000fe20000000f00 */
[----:B------:R-:W-:Y:S01]  /*2a30*/  IMAD.MOV.U32 R22, RZ, RZ, R32 ;  /* 0x000000ffff167224 */ /* 0x000fe200078e0020 */
[----:B------:R-:W-:Y:S02]  /*2a40*/  MOV R20, 0x2a60 ;  /* 0x00002a6000147802 */ /* 0x000fe40000000f00 */
[----:B------:R-:W-:Y:S05]  /*2a50*/  CALL.REL.NOINC `($__internal_13_$__cuda_sm20_div_s64) ;  /* 0x0000002400107944 */ /* 0x000fea0003c00000 */
[----:B------:R-:W-:Y:S02]  /*2a60*/  IADD3 R21, P0, RZ, -R18, RZ ;  /* 0x80000012ff157210 */ /* 0x000fe40007f1e0ff */
[----:B------:R-:W-:Y:S02]  /*2a70*/  MOV R24, R42 ;  /* 0x0000002a00187202 */ /* 0x000fe40000000f00 */
[----:B------:R-:W-:Y:S02]  /*2a80*/  IADD3.X R17, RZ, ~R19, RZ, P0, !PT ;  /* 0x80000013ff117210 */ /* 0x000fe400007fe4ff */
[----:B------:R-:W-:Y:S01]  /*2a90*/  MOV R25, R43 ;  /* 0x0000002b00197202 */ /* 0x000fe20000000f00 */
[----:B------:R-:W-:Y:S01]  /*2aa0*/  IMAD.MOV.U32 R43, RZ, RZ, R19 ;  /* 0x000000ffff2b7224 */ /* 0x000fe200078e0013 */
[----:B------:R-:W-:Y:S01]  /*2ab0*/  MOV R42, R18 ;  /* 0x00000012002a7202 */ /* 0x000fe20000000f00 */
[-C--:B------:R-:W-:Y:S02]  /*2ac0*/  IMAD R17, R17, R32.reuse, RZ ;  /* 0x0000002011117224 */ /* 0x080fe400078e02ff */
[----:B------:R-:W-:-:S04]  /*2ad0*/  IMAD.WIDE.U32 R32, R21, R32, R24 ;  /* 0x0000002015207225 */ /* 0x000fc800078e0018 */
[----:B------:R-:W-:-:S04]  /*2ae0*/  IMAD R17, R4, R21, R17 ;  /* 0x0000001504117224 */ /* 0x000fc800078e0211 */
[----:B------:R-:W-:Y:S01]  /*2af0*/  IMAD.IADD R21, R33, 0x1, R17 ;  /* 0x0000000121157824 */ /* 0x000fe200078e0211 */
[----:B------:R-:W-:Y:S05]  /*2b00*/  BRA `(.L_x_676) ;  /* 0x00000000005c7947 */ /* 0x000fea0003800000 */
.L_x_675:
        /* <DEDUP_REMOVED lines=23> */
.L_x_676:
[----:B------:R-:W-:Y:S05]  /*2c80*/  BSYNC B0 ;  /* 0x0000000000007941 */ /* 0x000fea0003800000 */
.L_x_674:
        /* <DEDUP_REMOVED lines=9> */
[----:B------:R-:W-:Y:S01]  /*2d20*/  IADD3 R4, P0, RZ, -R18, RZ ;  /* 0x80000012ff047210 */ /* 0x000fe20007f1e0ff */
[----:B------:R-:W-:Y:S01]  /*2d30*/  IMAD.MOV.U32 R33, RZ, RZ, R19 ;  /* 0x000000ffff217224 */ /* 0x000fe200078e0013 */
[----:B------:R-:W-:Y:S02]  /*2d40*/  MOV R20, R32 ;  /* 0x0000002000147202 */ /* 0x000fe40000000f00 */
[----:B------:R-:W-:Y:S02]  /*2d50*/  IADD3.X R17, RZ, ~R19, RZ, P0, !PT ;  /* 0x80000013ff117210 */ /* 0x000fe400007fe4ff */
[----:B------:R-:W-:Y:S01]  /*2d60*/  MOV R32, R18 ;  /* 0x0000001200207202 */ /* 0x000fe20000000f00 */
[----:B------:R-:W-:-:S04]  /*2d70*/  IMAD.WIDE.U32 R20, R16, R4, R20 ;  /* 0x0000000410147225 */ /* 0x000fc800078e0014 */
[----:B------:R-:W-:Y:S01]  /*2d80*/  IMAD R17, R17, R16, RZ ;  /* 0x0000001011117224 */ /* 0x000fe200078e02ff */
[----:B------:R-:W-:-:S03]  /*2d90*/  MOV R16, R20 ;  /* 0x0000001400107202 */ /* 0x000fc60000000f00 */
[----:B------:R-:W-:-:S04]  /*2da0*/  IMAD R15, R15, R4, R17 ;  /* 0x000000040f0f7224 */ /* 0x000fc800078e0211 */
[----:B------:R-:W-:Y:S01]  /*2db0*/  IMAD.IADD R15, R21, 0x1, R15 ;  /* 0x00000001150f7824 */ /* 0x000fe200078e020f */
[----:B------:R-:W-:Y:S05]  /*2dc0*/  BRA `(.L_x_679) ;  /* 0x00000000005c7947 */ /* 0x000fea0003800000 */
.L_x_678:
        /* <DEDUP_REMOVED lines=23> */
.L_x_679:
[----:B------:R-:W-:Y:S05]  /*2f40*/  BSYNC B0 ;  /* 0x0000000000007941 */ /* 0x000fea0003800000 */
.L_x_677:
        /* <DEDUP_REMOVED lines=20> */
.L_x_681:
        /* <DEDUP_REMOVED lines=23> */
.L_x_682:
[----:B------:R-:W-:Y:S05]  /*3200*/  BSYNC B0 ;  /* 0x0000000000007941 */ /* 0x000fea0003800000 */
.L_x_680:
        /* <DEDUP_REMOVED lines=10> */
[----:B------:R-:W-:Y:S01]  /*32b0*/  IMAD R17, R4, R18, R17 ;  /* 0x0000001204117224 */ /* 0x000fe200078e0211 */
[----:B------:R-:W-:Y:S01]  /*32c0*/  SHF.R.S32.HI R19, RZ, 0x1f, R44 ;  /* 0x0000001fff137819 */ /* 0x000fe2000001142c */
[----:B------:R-:W-:-:S02]  /*32d0*/  IMAD R4, R15, R44, RZ ;  /* 0x0000002c0f047224 */ /* 0x000fc400078e02ff */
[----:B------:R-:W-:Y:S02]  /*32e0*/  IMAD R13, R21, R14, R13 ;  /* 0x0000000e150d7224 */ /* 0x000fe400078e020d */
[----:B------:R-:W-:-:S04]  /*32f0*/  IMAD.WIDE.U32 R14, R14, R2, RZ ;  /* 0x000000020e0e7225 */ /* 0x000fc800078e00ff */
[----:B------:R-:W-:Y:S01]  /*3300*/  IMAD R19, R19, R16, R4 ;  /* 0x0000001013137224 */ /* 0x000fe200078e0204 */
[----:B------:R-:W-:Y:S01]  /*3310*/  IADD3 R8, R15, R13, RZ ;  /* 0x0000000d0f087210 */ /* 0x000fe20007ffe0ff */
        /* <DEDUP_REMOVED lines=9> */
[----:B------:R-:W-:Y:S05]  /*33b0*/  CALL.REL.NOINC `($__internal_13_$__cuda_sm20_div_s64) ;  /* 0x0000001800b87944 */ /* 0x000fea0003c00000 */
        /* <DEDUP_REMOVED lines=12> */
.L_x_684:
        /* <DEDUP_REMOVED lines=23> */
.L_x_685:
[----:B------:R-:W-:Y:S05]  /*35f0*/  BSYNC B0 ;  /* 0x0000000000007941 */ /* 0x000fea0003800000 */
.L_x_683:
        /* <DEDUP_REMOVED lines=29> */
.L_x_687:
        /* <DEDUP_REMOVED lines=23> */
.L_x_688:
[----:B------:R-:W-:Y:S05]  /*3940*/  BSYNC B0 ;  /* 0x0000000000007941 */ /* 0x000fea0003800000 */
.L_x_686:
        /* <DEDUP_REMOVED lines=21> */
.L_x_664:
[----:B------:R-:W-:Y:S02]  /*3aa0*/  ULDC.64 UR4, c[0x0][0x2b0] ;  /* 0x0000ac0000047ab9 */ /* 0x000fe40000000a00 */
[----:B------:R-:W-:-:S04]  /*3ab0*/  LEA R2, P0, R30, UR4, 0x2 ;  /* 0x000000041e027c11 */ /* 0x000fc8000f8010ff */
[----:B------:R-:W-:-:S05]  /*3ac0*/  LEA.HI.X R3, R30, UR5, R31, 0x2, P0 ;  /* 0x000000051e037c11 */ /* 0x000fca00080f141f */
[----:B------:R0:W-:Y:S04]  /*3ad0*/  STG.E desc[UR8][R2.64], R26 ;  /* 0x0000001a02007986 */ /* 0x0001e8000c101908 */
.L_x_663:
[----:B------:R-:W-:Y:S05]  /*3ae0*/  BSYNC B1 ;  /* 0x0000000000017941 */ /* 0x000fea0003800000 */
.L_x_662:
[----:B------:R-:W0:Y:S01]  /*3af0*/  S2R R31, SR_TID.X ;  /* 0x00000000001f7919 */ /* 0x000e220000002100 */
[----:B------:R-:W2:Y:S01]  /*3b00*/  LDC R15, c[0x0][0x3c4] ;  /* 0x0000f100ff0f7b82 */ /* 0x000ea20000000800 */
[----:B------:R-:W-:Y:S01]  /*3b10*/  BSSY B0, `(.L_x_689) ;  /* 0x0000015000007945 */ /* 0x000fe20003800000 */
[-C--:B01----:R-:W-:Y:S02]  /*3b20*/  LEA.HI R3, R31, R31.reuse, RZ, 0x1 ;  /* 0x0000001f1f037211 */ /* 0x083fe400078f08ff */
[----:B------:R-:W-:Y:S02]  /*3b30*/  SHF.R.S32.HI R30, RZ, 0x1f, R31 ;  /* 0x0000001fff1e7819 */ /* 0x000fe4000001141f */
[----:B------:R-:W-:Y:S02]  /*3b40*/  LOP3.LUT R4, R3, 0xfffffffe, RZ, 0xc0, !PT ;  /* 0xfffffffe03047812 */ /* 0x000fe400078ec0ff */
[----:B------:R-:W-:-:S03]  /*3b50*/  LEA.HI R30, R30, R31, RZ, 0x4 ;  /* 0x0000001f1e1e7211 */ /* 0x000fc600078f20ff */
[----:B------:R-:W-:Y:S01]  /*3b60*/  IMAD.IADD R4, R31, 0x1, -R4 ;  /* 0x000000011f047824 */ /* 0x000fe200078e0a04 */
[----:B------:R-:W-:-:S04]  /*3b70*/  LOP3.LUT R2, R30, 0x3ffffff0, RZ, 0xc0, !PT ;  /* 0x3ffffff01e027812 */ /* 0x000fc800078ec0ff */
[----:B--2---:R-:W-:-:S04]  /*3b80*/  ISETP.GE.AND P0, PT, R4, R15, PT ;  /* 0x0000000f0400720c */ /* 0x004fc80003f06270 */
        /* <DEDUP_REMOVED lines=13> */
.L_x_690:
[----:B------:R-:W-:Y:S05]  /*3c60*/  BSYNC B0 ;  /* 0x0000000000007941 */ /* 0x000fea0003800000 */
.L_x_689:
        /* <DEDUP_REMOVED lines=46> */
.L_x_693:
        /* <DEDUP_REMOVED lines=77> */
.L_x_692:
        /* <DEDUP_REMOVED lines=46> */
.L_x_694:
        /* <DEDUP_REMOVED lines=9> */
.L_x_696:
[----:B------:R-:W-:Y:S05]  /*4790*/  BSYNC B0 ;  /* 0x0000000000007941 */ /* 0x000fea0003800000 */
.L_x_695:
        /* <DEDUP_REMOVED lines=12> */
.L_x_691:
        /* <DEDUP_REMOVED lines=100> */
        .weak           $__internal_13_$__cuda_sm20_div_s64
        .type           $__internal_13_$__cuda_sm20_div_s64,@function
        .size           $__internal_13_$__cuda_sm20_div_s64,(.L_x_7432 - $__internal_13_$__cuda_sm20_div_s64)
$__internal_13_$__cuda_sm20_div_s64:
[----:B------:R-:W-:Y:S01]  /*4ea0*/  IADD3 R41, P0, RZ, -R22, RZ ;  /* 0x80000016ff297210 */ /* 0x000fe20007f1e0ff */
[----:B------:R-:W-:Y:S01]  /*4eb0*/  IMAD.MOV.U32 R35, RZ, RZ, RZ ;  /* 0x000000ffff237224 */ /* 0x000fe200078e00ff */
        /* <DEDUP_REMOVED lines=30> */
[C---:B------:R-:W-:Y:S02]  /*50a0*/  IMAD R19, R25.reuse, R24, RZ ;  /* 0x0000001819137224 */ /* 0x040fe400078e02ff */
[----:B------:R-:W-:-:S04]  /*50b0*/  IMAD.HI.U32 R18, P3, R25, R18, R48 ;  /* 0x0000001219127227 */ /* 0x000fc80007860030 */
[----:B------:R-:W-:Y:S01]  /*50c0*/  IMAD.HI.U32 R17, R25, R24, RZ ;  /* 0x0000001819117227 */ /* 0x000fe200078e00ff */
[----:B------:R-:W-:Y:S02]  /*50d0*/  IADD3 R19, P2, R19, R18, RZ ;  /* 0x0000001213137210 */ /* 0x000fe40007f5e0ff */
[----:B------:R-:W-:Y:S01]  /*50e0*/  IADD3 R18, P0, RZ, -R34, RZ ;  /* 0x80000022ff127210 */ /* 0x000fe20007f1e0ff */
[----:B------:R-:W-:-:S03]  /*50f0*/  IMAD.X R25, R17, 0x1, R25, P5 ;  /* 0x0000000111197824 */ /* 0x000fc600028e0619 */
[----:B------:R-:W-:Y:S02]  /*5100*/  SEL R18, R18, R34, !P1 ;  /* 0x0000002212127207 */ /* 0x000fe40004800000 */
        /* <DEDUP_REMOVED lines=25> */
[----:B------:R-:W-:Y:S02]  /*52a0*/  SEL R17, R18, R17, P3 ;  /* 0x0000001112117207 */ /* 0x000fe40001800000 */
[----:B------:R-:W-:Y:S02]  /*52b0*/  IADD3 R25, P1, R34, 0x1, RZ ;  /* 0x0000000122197810 */ /* 0x000fe40007f3e0ff */
[----:B------:R-:W-:Y:S01]  /*52c0*/  SEL R19, R19, R24, P3 ;  /* 0x0000001813137207 */ /* 0x000fe20001800000 */
[----:B------:R-:W-:Y:S01]  /*52d0*/  IMAD.MOV.U32 R24, RZ, RZ, R20 ;  /* 0x000000ffff187224 */ /* 0x000fe200078e0014 */
[----:B------:R-:W-:-:S02]  /*52e0*/  ISETP.GE.U32.AND.EX P0, PT, R17, R41, PT, P0 ;  /* 0x000000291100720c */ /* 0x000fc40003f06100 */
[----:B------:R-:W-:Y:S01]  /*52f0*/  LOP3.LUT R17, R4, R21, RZ, 0x3c, !PT ;  /* 0x0000001504117212 */ /* 0x000fe200078e3cff */
[----:B------:R-:W-:Y:S01]  /*5300*/  IMAD.X R18, RZ, RZ, R19, P1 ;  /* 0x000000ffff127224 */ /* 0x000fe200008e0613 */
[----:B------:R-:W-:Y:S02]  /*5310*/  SEL R25, R25, R34, P0 ;  /* 0x0000002219197207 */ /* 0x000fe40000000000 */
[----:B------:R-:W-:Y:S02]  /*5320*/  ISETP.GE.AND P2, PT, R17, RZ, PT ;  /* 0x000000ff1100720c */ /* 0x000fe40003f46270 */
[----:B------:R-:W-:Y:S02]  /*5330*/  SEL R19, R18, R19, P0 ;  /* 0x0000001312137207 */ /* 0x000fe40000000000 */
[----:B------:R-:W-:Y:S02]  /*5340*/  IADD3 R18, P1, RZ, -R25, RZ ;  /* 0x80000019ff127210 */ /* 0x000fe40007f3e0ff */
[----:B------:R-:W-:-:S02]  /*5350*/  ISETP.NE.U32.AND P0, PT, R22, RZ, PT ;  /* 0x000000ff1600720c */ /* 0x000fc40003f05070 */
[----:B------:R-:W-:Y:S02]  /*5360*/  IADD3.X R22, RZ, ~R19, RZ, P1, !PT ;  /* 0x80000013ff167210 */ /* 0x000fe40000ffe4ff */
[----:B------:R-:W-:Y:S01]  /*5370*/  SEL R18, R18, R25, !P2 ;  /* 0x0000001912127207 */ /* 0x000fe20005000000 */
[----:B------:R-:W-:Y:S01]  /*5380*/  IMAD.MOV.U32 R25, RZ, RZ, 0x0 ;  /* 0x00000000ff197424 */ /* 0x000fe200078e00ff */
[----:B------:R-:W-:Y:S02]  /*5390*/  ISETP.NE.AND.EX P0, PT, R4, RZ, PT, P0 ;  /* 0x000000ff0400720c */ /* 0x000fe40003f05300 */
[----:B------:R-:W-:Y:S02]  /*53a0*/  SEL R22, R22, R19, !P2 ;  /* 0x0000001316167207 */ /* 0x000fe40005000000 */
[----:B------:R-:W-:Y:S02]  /*53b0*/  SEL R18, R18, 0xffffffff, P0 ;  /* 0xffffffff12127807 */ /* 0x000fe40000000000 */
[----:B------:R-:W-:Y:S01]  /*53c0*/  SEL R19, R22, 0xffffffff, P0 ;  /* 0xffffffff16137807 */ /* 0x000fe20000000000 */
[----:B------:R-:W-:Y:S06]  /*53d0*/  RET.REL.NODEC R24 `(_ZN5flash32flash_fwd_splitkv_combine_kernelI23Flash_fwd_kernel_traitsILi192ELi64ELi64ELi4ELb0ELb0EN7cutlass6half_tE19Flash_kernel_traitsILi192ELi64ELi64ELi4ES3_EELi8ELi1ELb1EEEvNS_16Flash_fwd_paramsE) ;  /* 0xffffffac18087950 */ /* 0x000fec0003c3ffff */
.L_x_697:
        /* <DEDUP_REMOVED lines=10> */
.L_x_7432:


//--------------------- .text._ZN5flash24flash_fwd_splitkv_kernelI23Flash_fwd_kernel_traitsILi192ELi64ELi64ELi4ELb0ELb0EN7cutlass6half_tE19Flash_kernel_traitsILi192ELi64ELi64ELi4ES3_EELb0ELb0ELb0ELb0ELb0ELb0ELb0ELb0EEEvNS_16Flash_fwd_paramsE --------------------------
	.section	.text._ZN5flash24flash_fwd_splitkv_kernelI23Flash_fwd_kernel_traitsILi192ELi64ELi64ELi4ELb0ELb0EN7cutlass6half_tE19Flash_kernel_traitsILi192ELi64ELi64ELi4ES3_EELb0ELb0ELb0ELb0ELb0ELb0ELb0ELb0EEEvNS_16Flash_fwd_paramsE,"ax",@progbits
	.align	128
        .global         _ZN5flash24flash_fwd_splitkv_kernelI23Flash_fwd_kernel_traitsILi192ELi64ELi64ELi4ELb0ELb0EN7cutlass6half_tE19Flash_kernel_traitsILi192ELi64ELi64ELi4ES3_EELb0ELb0ELb0ELb0ELb0ELb0ELb0ELb0EEEvNS_16Flash_fwd_paramsE
        .type           _ZN5flash24flash_fwd_splitkv_kernelI23Flash_fwd_kernel_traitsILi192ELi64ELi64ELi4ELb0ELb0EN7cutlass6half_tE19Flash_kernel_traitsILi192ELi64ELi64ELi4ES3_EELb0ELb0ELb0ELb0ELb0ELb0ELb0ELb0EEEvNS_16Flash_fwd_paramsE,@function
        .size           _ZN5flash24flash_fwd_splitkv_kernelI23Flash_fwd_kernel_traitsILi192ELi64ELi64ELi4ELb0ELb0EN7cutlass6half_tE19Flash_kernel_traitsILi192ELi64ELi64ELi4ES3_EELb0ELb0ELb0ELb0ELb0ELb0ELb0ELb0EEEvNS_16Flash_fwd_paramsE,(.L_x_7448 - _ZN5flash24flash_fwd_splitkv_kernelI23Flash_fwd_kernel_traitsILi192ELi64ELi64ELi4ELb0ELb0EN7cutlass6half_tE19Flash_kernel_traitsILi192ELi64ELi64ELi4ES3_EELb0ELb0ELb0ELb0ELb0ELb0ELb0ELb0EEEvNS_16Flash_fwd_paramsE)
        .other          _ZN5flash24flash_fwd_splitkv_kernelI23Flash_fwd_kernel_traitsILi192ELi64ELi64ELi4ELb0ELb0EN7cutlass6half_tE19Flash_kernel_traitsILi192ELi64ELi64ELi4ES3_EELb0ELb0ELb0ELb0ELb0ELb0ELb0ELb0EEEvNS_16Flash_fwd_paramsE,@"STO_CUDA_ENTRY STV_DEFAULT"
_ZN5flash24flash_fwd_splitkv_kernelI23Flash_fwd_kernel_traitsILi192ELi64ELi64ELi4ELb0ELb0EN7cutlass6half_tE19Flash_kernel_traitsILi192ELi64ELi64ELi4ES3_EELb0ELb0ELb0ELb0ELb0ELb0ELb0ELb0EEEvNS_16Flash_fwd_paramsE:
.text._ZN5flash24flash_fwd_splitkv_kernelI23Flash_fwd_kernel_traitsILi192ELi64ELi64ELi4ELb0ELb0EN7cutlass6half_tE19Flash_kernel_traitsILi192ELi64ELi64ELi4ES3_EELb0ELb0ELb0ELb0ELb0ELb0ELb0ELb0EEEvNS_16Flash_fwd_paramsE:
[----:B------:R-:W-:Y:S08]  /*0000*/  LDC R1, c[0x0][0x28] ;  /* 0x00000a00ff017b82 */ /* 0x000ff00000000800 */
[----:B------:R-:W1:Y:S01]  /*0010*/  LDC.64 R2, c[0x0][0x300] ;  /* 0x0000c000ff027b82 */ /* 0x000e620000000a00 */
[----:B------:R-:W2:Y:S01]  /*0020*/  S2R R11, SR_CTAID.Y ;  /* 0x00000000000b7919 */ /* 0x000ea20000002600 */
[----:B------:R-:W-:Y:S01]  /*0030*/  ULDC.64 UR4, c[0x0][0x2f0] ;  /* 0x0000bc0000047ab9 */ /* 0x000fe20000000a00 */
[----:B------:R-:W-:Y:S01]  /*0040*/  IMAD.MOV.U32 R206, RZ, RZ, -0x1 ;  /* 0xffffffffffce7424 */ /* 0x000fe200078e00ff */
[----:B------:R-:W-:Y:S01]  /*0050*/  ISETP.NE.U32.AND P2, PT, RZ, UR4, PT ;  /* 0x00000004ff007c0c */ /* 0x000fe2000bf45070 */
[----:B------:R-:W-:-:S03]  /*0060*/  ULDC.64 UR8, c[0x0][0x208] ;  /* 0x0000820000087ab9 */ /* 0x000fc60000000a00 */
[----:B------:R-:W2:Y:S01]  /*0070*/  LDC.64 R4, c[0x0][0x2f0] ;  /* 0x0000bc00ff047b82 */ /* 0x000ea20000000a00 */
[----:B------:R-:W-:-:S07]  /*0080*/  ISETP.NE.AND.EX P2, PT, RZ, UR5, PT, P2 ;  /* 0x00000005ff007c0c */ /* 0x000fce000bf45320 */
[----:B------:R-:W3:Y:S01]  /*0090*/  LDC.U8 R0, c[0x0][0x3c2] ;  /* 0x0000f080ff007b82 */ /* 0x000ee20000000000 */
[----:B-1----:R-:W-:-:S07]  /*00a0*/  ISETP.NE.U32.AND P1, PT, R2, RZ, PT ;  /* 0x000000ff0200720c */ /* 0x002fce0003f25070 */
[----:B------:R-:W1:Y:S01]  /*00b0*/  LDC.64 R8, c[0x0][0x2f8] ;  /* 0x0000be00ff087b82 */ /* 0x000e620000000a00 */
[----:B------:R-:W-:Y:S01]  /*00c0*/  ISETP.NE.AND.EX P1, PT, R3, RZ, PT, P1 ;  /* 0x000000ff0300720c */ /* 0x000fe20003f25310 */
[----:B--2---:R-:W-:-:S06]  /*00d0*/  IMAD.WIDE R16, R11, 0x4, R4 ;  /* 0x000000040b107825 */ /* 0x004fcc00078e0204 */
[----:B------:R-:W2:Y:S01]  /*00e0*/  LDC.64 R2, c[0x0][0x2f8] ;  /* 0x0000be00ff027b82 */ /* 0x000ea20000000a00 */
[----:B------:R-:W4:Y:S04]  /*00f0*/  @P2 LDG.E R206, desc[UR8][R16.64] ;  /* 0x0000000810ce2981 */ /* 0x000f28000c1e1900 */
[----:B------:R-:W4:Y:S03]  /*0100*/  @P2 LDG.E R5, desc[UR8][R16.64+0x4] ;  /* 0x0000040810052981 */ /* 0x000f26000c1e1900 */
[----:B------:R-:W3:Y:S01]  /*0110*/  @P1 LDC.64 R6, c[0x0][0x300] ;  /* 0x0000c000ff061b82 */ /* 0x000ee20000000a00 */
[----:B------:R-:W-:Y:S02]  /*0120*/  IMAD.MOV.U32 R12, RZ, RZ, RZ ;  /* 0x000000ffff0c7224 */ /* 0x000fe400078e00ff */
[----:B---3--:R-:W-:-:S05]  /*0130*/  @P1 IMAD.WIDE R14, R11, 0x4, R6 ;  /* 0x000000040b0e1825 */ /* 0x008fca00078e0206 */
[----:B------:R3:W5:Y:S01]  /*0140*/  @P1 LDG.E R12, desc[UR8][R14.64] ;  /* 0x000000080e0c1981 */ /* 0x000762000c1e1900 */
[----:B------:R-:W-:Y:S02]  /*0150*/  ISETP.NE.AND P3, PT, R0, RZ, PT ;  /* 0x000000ff0000720c */ /* 0x000fe40003f65270 */
[----:B--2---:R-:W-:-:S04]  /*0160*/  ISETP.EQ.U32.AND P0, PT, R2, RZ, PT ;  /* 0x000000ff0200720c */ /* 0x004fc80003f02070 */
[----:B------:R-:W-:Y:S01]  /*0170*/  ISETP.EQ.OR.EX P0, PT, R3, RZ, !P3, P0 ;  /* 0x000000ff0300720c */ /* 0x000fe20005f02700 */
[----:B------:R-:W-:Y:S02]  /*0180*/  IMAD.MOV.U32 R13, RZ, RZ, -0x1 ;  /* 0xffffffffff0d7424 */ /* 0x000fe400078e00ff */
[----:B-1----:R-:W-:Y:S01]  /*0190*/  IMAD.WIDE R8, R11, 0x4, R8 ;  /* 0x000000040b087825 */ /* 0x002fe200078e0208 */
[----:B------:R-:W1:Y:S01]  /*01a0*/  S2R R33, SR_CTAID.X ;  /* 0x0000000000217919 */ /* 0x000e620000002500 */
[----:B------:R-:W2:Y:S01]  /*01b0*/  S2R R28, SR_CTAID.Z ;  /* 0x00000000001c7919 */ /* 0x000ea20000002700 */
[----:B------:R-:W1:Y:S07]  /*01c0*/  S2R R6, SR_TID.X ;  /* 0x0000000000067919 */ /* 0x000e6e0000002100 */
[----:B------:R3:W5:Y:S01]  /*01d0*/  @!P0 LDG.E R13, desc[UR8][R8.64] ;  /* 0x00000008080d8981 */ /* 0x000762000c1e1900 */
[----:B------:R-:W-:-:S04]  /*01e0*/  ISETP.NE.U32.AND P0, PT, R2, RZ, PT ;  /* 0x000000ff0200720c */ /* 0x000fc80003f05070 */
[----:B------:R-:W-:Y:S01]  /*01f0*/  ISETP.NE.AND.EX P0, PT, R3, RZ, PT, P0 ;  /* 0x000000ff0300720c */ /* 0x000fe20003f05300 */
[----:B----4-:R-:W-:-:S06]  /*0200*/  @P2 IMAD.IADD R208, R5, 0x1, -R206 ;  /* 0x0000000105d02824 */ /* 0x010fcc00078e0ace */
[----:B------:R-:W4:Y:S06]  /*0210*/  @!P2 LDC R208, c[0x0][0x2c4] ;  /* 0x0000b100ffd0ab82 */ /* 0x000f2c0000000800 */
[----:B-123--:R-:W-:Y:S05]  /*0220*/  @!P0 BRA `(.L_x_698) ;  /* 0x0000000000108947 */ /* 0x00efea0003800000 */
[----:B------:R-:W2:Y:S02]  /*0230*/  @P3 LDG.E R0, desc[UR8][R8.64+0x4] ;  /* 0x0000040808003981 */ /* 0x000ea4000c1e1900 */
[----:B--2--5:R-:W-:-:S06]  /*0240*/  @P3 IADD3 R5, R0, -R13, RZ ;  /* 0x8000000d00053210 */ /* 0x024fcc0007ffe0ff */
[----:B------:R2:W5:Y:S01]  /*0250*/  @!P3 LDG.E R5, desc[UR8][R8.64] ;  /* 0x000000080805b981 */ /* 0x000562000c1e1900 */
[----:B------:R-:W-:Y:S05]  /*0260*/  BRA `(.L_x_699) ;  /* 0x0000000000047947 */ /* 0x000fea0003800000 */
.L_x_698:
[----:B------:R-:W1:Y:S02]  /*0270*/  LDC R5, c[0x0][0x2c8] ;  /* 0x0000b200ff057b82 */ /* 0x000e640000000800 */
.L_x_699:
[----:B------:R-:W3:Y:S02]  /*0280*/  LDC.64 R2, c[0x0][0x308] ;  /* 0x0000c200ff027b82 */ /* 0x000ee40000000a00 */
[----:B---3--:R-:W-:-:S04]  /*0290*/  ISETP.NE.U32.AND P2, PT, R2, RZ, PT ;  /* 0x000000ff0200720c */ /* 0x008fc80003f45070 */
[----:B------:R-:W-:-:S13]  /*02a0*/  ISETP.NE.AND.EX P2, PT, R3, RZ, PT, P2 ;  /* 0x000000ff0300720c */ /* 0x000fda0003f45320 */
[----:B------:R-:W2:Y:S01]  /*02b0*/  @P2 LDC.64 R2, c[0x0][0x308] ;  /* 0x0000c200ff022b82 */ /* 0x000ea20000000a00 */
[----:B------:R-:W-:-:S07]  /*02c0*/  IMAD.SHL.U32 R199, R33, 0x40, RZ ;  /* 0x0000004021c77824 */ /* 0x000fce00078e00ff */
[----:B------:R-:W3:Y:S01]  /*02d0*/  @!P2 LDC R0, c[0x0][0x2cc] ;  /* 0x0000b300ff00ab82 */ /* 0x000ee20000000800 */
[----:B--2---:R-:W-:-:S07]  /*02e0*/  @P2 IMAD.WIDE R8, R11, 0x4, R2 ;  /* 0x000000040b082825 */ /* 0x004fce00078e0202 */
[----:B------:R-:W2:Y:S01]  /*02f0*/  @!P2 LDC.64 R2, c[0x0][0x318] ;  /* 0x0000c600ff02ab82 */ /* 0x000ea20000000a00 */
[----:B------:R-:W3:Y:S01]  /*0300*/  @P2 LDG.E R7, desc[UR8][R8.64] ;  /* 0x0000000808072981 */ /* 0x000ee2000c1e1900 */
[----:B----4-:R-:W-:Y:S02]  /*0310*/  ISETP.GT.AND P1, PT, R208, R199, PT ;  /* 0x000000c7d000720c */ /* 0x010fe40003f24270 */
[----:B--2---:R-:W-:-:S04]  /*0320*/  @!P2 ISETP.NE.U32.AND P0, PT, R2, RZ, PT ;  /* 0x000000ff0200a20c */ /* 0x004fc80003f05070 */
[----:B------:R-:W-:-:S04]  /*0330*/  @!P2 ISETP.NE.AND.EX P0, PT, R3, RZ, PT, P0 ;  /* 0x000000ff0300a20c */ /* 0x000fc80003f05300 */
[----:B---3--:R-:W-:Y:S01]  /*0340*/  @!P2 SEL R0, R0, RZ, P0 ;  /* 0x000000ff0000a207 */ /* 0x008fe20000000000 */
[----:B-----5:R-:W-:Y:S02]  /*0350*/  @P2 IMAD.IADD R82, R7, 0x1, -R12 ;  /* 0x0000000107522824 */ /* 0x020fe400078e0a0c */
[----:B------:R-:W-:Y:S06]  /*0360*/  @!P1 EXIT ;  /* 0x000000000000994d */ /* 0x000fec0003800000 */
[----:B-1----:R-:W-:Y:S01]  /*0370*/  @!P2 IADD3 R82, R0, R5, -R12 ;  /* 0x000000050052a210 */ /* 0x002fe20007ffe80c */
[----:B------:R-:W-:Y:S02]  /*0380*/  ULDC UR5, c[0x0][0x2c8] ;  /* 0x0000b20000057ab9 */ /* 0x000fe40000000800 */
[----:B------:R-:W-:Y:S02]  /*0390*/  UIADD3 UR5, UR5, 0x3f, URZ ;  /* 0x0000003f05057890 */ /* 0x000fe4000fffe03f */
[----:B------:R-:W-:Y:S02]  /*03a0*/  VIADD R3, R82, 0x3f ;  /* 0x0000003f52037836 */ /* 0x000fe40000000000 */
[----:B------:R-:W-:-:S03]  /*03b0*/  USHF.R.S32.HI UR4, URZ, 0x1f, UR5 ;  /* 0x0000001f3f047899 */ /* 0x000fc60008011405 */
[----:B------:R-:W-:Y:S01]  /*03c0*/  SHF.R.S32.HI R0, RZ, 0x1f, R3 ;  /* 0x0000001fff007819 */ /* 0x000fe20000011403 */
[----:B------:R-:W-:-:S03]  /*03d0*/  ULEA.HI UR4, UR4, UR5, URZ, 0x6 ;  /* 0x0000000504047291 */ /* 0x000fc6000f8f303f */
[----:B------:R-:W-:Y:S01]  /*03e0*/  LEA.HI R0, R0, R3, RZ, 0x6 ;  /* 0x0000000300007211 */ /* 0x000fe200078f30ff */
[----:B------:R-:W-:-:S03]  /*03f0*/  USHF.R.S32.HI UR4, URZ, 0x6, UR4 ;  /* 0x000000063f047899 */ /* 0x000fc60008011404 */
[----:B------:R-:W-:-:S04]  /*0400*/  SHF.R.S32.HI R133, RZ, 0x6, R0 ;  /* 0x00000006ff857819 */ /* 0x000fc80000011400 */
[----:B------:R-:W-:-:S04]  /*0410*/  VIMNMX R133, R133, UR4, PT ;  /* 0x0000000485857c48 */ /* 0x000fc8000bfe0100 */
[----:B------:R-:W-:-:S13]  /*0420*/  ISETP.GT.AND P0, PT, R133, RZ, PT ;  /* 0x000000ff8500720c */ /* 0x000fda0003f04270 */
[----:B------:R-:W-:Y:S05]  /*0430*/  @P0 BRA `(.L_x_700) ;  /* 0x0000000800480947 */ /* 0x000fea0003800000 */
[----:B------:R-:W-:Y:S01]  /*0440*/  ISETP.NE.AND P0, PT, R206, -0x1, PT ;  /* 0xffffffffce00780c */ /* 0x000fe20003f05270 */
[----:B------:R-:W1:Y:S01]  /*0450*/  LDC.64 R4, c[0x0][0x298] ;  /* 0x0000a600ff047b82 */ /* 0x000e620000000a00 */
[----:B------:R-:W-:Y:S01]  /*0460*/  SHF.R.S32.HI R7, RZ, 0x1f, R6 ;  /* 0x0000001fff077819 */ /* 0x000fe20000011406 */
[----:B------:R-:W-:Y:S01]  /*0470*/  ULDC UR4, c[0x0][0x270] ;  /* 0x00009c0000047ab9 */ /* 0x000fe20000000800 */
[----:B------:R-:W-:Y:S01]  /*0480*/  IMAD.IADD R208, R208, 0x1, -R199 ;  /* 0x00000001d0d07824 */ /* 0x000fe200078e0ac7 */
[----:B------:R-:W-:Y:S01]  /*0490*/  BSSY B0, `(.L_x_701) ;  /* 0x0000039000007945 */ /* 0x000fe20003800000 */
[----:B------:R-:W-:-:S04]  /*04a0*/  LEA.HI R0, R7, R6, RZ, 0x3 ;  /* 0x0000000607007211 */ /* 0x000fc800078f18ff */
[----:B------:R-:W-:-:S03]  /*04b0*/  LOP3.LUT R7, R0, 0xfffffff8, RZ, 0xc0, !PT ;  /* 0xfffffff800077812 */ /* 0x000fc600078ec0ff */
[----:B------:R-:W2:Y:S01]  /*04c0*/  @!P0 LDC.64 R2, c[0x0][0x290] ;  /* 0x0000a400ff028b82 */ /* 0x000ea20000000a00 */
[----:B------:R-:W-:Y:S01]  /*04d0*/  @!P0 SHF.R.S32.HI R9, RZ, 0x1f, R11 ;  /* 0x0000001fff098819 */ /* 0x000fe2000001140b */
[----:B------:R-:W-:Y:S01]  /*04e0*/  IMAD.IADD R6, R6, 0x1, -R7 ;  /* 0x0000000106067824 */ /* 0x000fe200078e0a07 */
[----:B------:R-:W-:-:S04]  /*04f0*/  SHF.R.S32.HI R7, RZ, 0x1f, R199 ;  /* 0x0000001fff077819 */ /* 0x000fc800000114c7 */
[C---:B------:R-:W-:Y:S02]  /*0500*/  SHF.L.U32 R10, R6.reuse, 0x3, RZ ;  /* 0x00000003060a7819 */ /* 0x040fe400000006ff */
[----:B------:R-:W-:Y:S01]  /*0510*/  ISETP.NE.AND P6, PT, R6, RZ, PT ;  /* 0x000000ff0600720c */ /* 0x000fe20003fc5270 */
[----:B-1----:R-:W-:-:S04]  /*0520*/  @P0 IMAD.WIDE.U32 R12, R206, R4, RZ ;  /* 0x00000004ce0c0225 */ /* 0x002fc800078e00ff */
[----:B------:R-:W-:Y:S02]  /*0530*/  @P0 IMAD R206, R206, R5, R13 ;  /* 0x00000005cece0224 */ /* 0x000fe400078e020d */
[----:B------:R-:W-:Y:S02]  /*0540*/  VIADD R6, R10, 0x80 ;  /* 0x000000800a067836 */ /* 0x000fe40000000000 */
[-C--:B--2---:R-:W-:Y:S02]  /*0550*/  @!P0 IMAD R8, R9, R2.reuse, RZ ;  /* 0x0000000209088224 */ /* 0x084fe400078e02ff */
[----:B------:R-:W-:-:S04]  /*0560*/  @!P0 IMAD.WIDE.U32 R14, R11, R2, RZ ;  /* 0x000000020b0e8225 */ /* 0x000fc800078e00ff */
[C---:B------:R-:W-:Y:S02]  /*0570*/  @!P0 IMAD R3, R11.reuse, R3, R8 ;  /* 0x000000030b038224 */ /* 0x040fe400078e0208 */
[----:B------:R-:W-:Y:S01]  /*0580*/  @P0 IMAD.MOV.U32 R8, RZ, RZ, R12 ;  /* 0x000000ffff080224 */ /* 0x000fe200078e000c */
[----:B------:R-:W-:Y:S01]  /*0590*/  @!P0 MOV R8, R14 ;  /* 0x0000000e00088202 */ /* 0x000fe20000000f00 */
[----:B------:R-:W-:Y:S01]  /*05a0*/  IMAD R2, R11, UR4, R28 ;  /* 0x000000040b027c24 */ /* 0x000fe2000f8e021c */
[----:B------:R-:W-:Y:S01]  /*05b0*/  SHF.R.S32.HI R11, RZ, 0x1f, R10 ;  /* 0x0000001fff0b7819 */ /* 0x000fe2000001140a */
[-C--:B------:R-:W-:Y:S01]  /*05c0*/  IMAD R12, R7, R4.reuse, RZ ;  /* 0x00000004070c7224 */ /* 0x080fe200078e02ff */
[----:B------:R-:W-:Y:S01]  /*05d0*/  ULDC UR4, c[0x0][0x2c4] ;  /* 0x0000b10000047ab9 */ /* 0x000fe20000000800 */
[----:B------:R-:W-:Y:S01]  /*05e0*/  @!P0 IMAD.IADD R206, R15, 0x1, R3 ;  /* 0x000000010fce8824 */ /* 0x000fe200078e0203 */
[----:B------:R-:W-:Y:S01]  /*05f0*/  SHF.R.S32.HI R3, RZ, 0x3, R0 ;  /* 0x00000003ff037819 */ /* 0x000fe20000011400 */
[C---:B------:R-:W-:Y:S01]  /*0600*/  IMAD R7, R199.reuse, R5, R12 ;  /* 0x00000005c7077224 */ /* 0x040fe200078e020c */
[----:B------:R-:W-:Y:S01]  /*0610*/  SHF.R.S32.HI R0, RZ, 0x1f, R28 ;  /* 0x0000001fff007819 */ /* 0x000fe2000001141c */
[----:B------:R-:W-:Y:S01]  /*0620*/  IMAD.WIDE.U32 R12, R199, R4, R10 ;  /* 0x00000004c70c7225 */ /* 0x000fe200078e000a */
[----:B------:R-:W-:-:S03]  /*0630*/  IADD3 R9, R3, 0x10, RZ ;  /* 0x0000001003097810 */ /* 0x000fc60007ffe0ff */
[----:B------:R-:W-:Y:S01]  /*0640*/  IMAD R2, R2, UR4, R199 ;  /* 0x0000000402027c24 */ /* 0x000fe2000f8e02c7 */
[----:B------:R-:W-:Y:S01]  /*0650*/  IADD3 R12, P0, R8, R12, RZ ;  /* 0x0000000c080c7210 */ /* 0x000fe20007f1e0ff */
[----:B------:R-:W-:Y:S01]  /*0660*/  ULDC.64 UR4, c[0x0][0x2a0] ;  /* 0x0000a80000047ab9 */ /* 0x000fe20000000a00 */
[-C--:B------:R-:W-:Y:S01]  /*0670*/  ISETP.GE.AND P1, PT, R9, R208.reuse, PT ;  /* 0x000000d00900720c */ /* 0x080fe20003f26270 */
[----:B------:R-:W-:Y:S01]  /*0680*/  IMAD R17, R0, UR4, RZ ;  /* 0x0000000400117c24 */ /* 0x000fe2000f8e02ff */
[----:B------:R-:W-:Y:S02]  /*0690*/  IADD3.X R13, R206, R13, R7, P0, !PT ;  /* 0x0000000dce0d7210 */ /* 0x000fe400007fe407 */
[-C--:B------:R-:W-:Y:S01]  /*06a0*/  ISETP.GE.AND P0, PT, R3, R208.reuse, PT ;  /* 0x000000d00300720c */ /* 0x080fe20003f06270 */
[C---:B------:R-:W-:Y:S01]  /*06b0*/  IMAD R17, R28.reuse, UR5, R17 ;  /* 0x000000051c117c24 */ /* 0x040fe2000f8e0211 */
[----:B------:R-:W-:Y:S01]  /*06c0*/  ISETP.GE.OR P4, PT, R9, R208, P6 ;  /* 0x000000d00900720c */ /* 0x000fe20003786670 */
[----:B------:R-:W-:Y:S01]  /*06d0*/  IMAD.WIDE.U32 R28, R28, UR4, R12 ;  /* 0x000000041c1c7c25 */ /* 0x000fe2000f8e000c */
[----:B------:R-:W-:-:S02]  /*06e0*/  SHF.R.S32.HI R9, RZ, 0x1f, R3 ;  /* 0x0000001fff097819 */ /* 0x000fc40000011403 */
[----:B------:R-:W-:Y:S01]  /*06f0*/  IADD3 R8, R10, 0x40, RZ ;  /* 0x000000400a087810 */ /* 0x000fe20007ffe0ff */
[----:B------:R-:W-:Y:S01]  /*0700*/  VIADD R13, R3, 0x20 ;  /* 0x00000020030d7836 */ /* 0x000fe20000000000 */
[----:B------:R-:W-:-:S05]  /*0710*/  IADD3 R17, R29, R17, RZ ;  /* 0x000000111d117210 */ /* 0x000fca0007ffe0ff */
[----:B------:R-:W-:Y:S05]  /*0720*/  @P0 BRA `(.L_x_702) ;  /* 0x00000000003c0947 */ /* 0x000fea0003800000 */
[-C--:B------:R-:W-:Y:S01]  /*0730*/  IMAD R0, R9, R4.reuse, RZ ;  /* 0x0000000409007224 */ /* 0x080fe200078e02ff */
[----:B------:R-:W-:Y:S01]  /*0740*/  ULDC UR6, c[0x0][0x2d0] ;  /* 0x0000b40000067ab9 */ /* 0x000fe20000000800 */
[----:B------:R-:W-:Y:S01]  /*0750*/  IMAD.MOV.U32 R16, RZ, RZ, R28 ;  /* 0x000000ffff107224 */ /* 0x000fe200078e001c */
[----:B------:R-:W-:Y:S01]  /*0760*/  ISETP.GE.AND P5, PT, R10, UR6, PT ;  /* 0x000000060a007c0c */ /* 0x000fe2000bfa6270 */
[C---:B------:R-:W-:Y:S01]  /*0770*/  IMAD R0, R3.reuse, R5, R0 ;  /* 0x0000000503007224 */ /* 0x040fe200078e0200 */
[----:B------:R-:W-:Y:S01]  /*0780*/  ISETP.GE.AND P3, PT, R8, UR6, PT ;  /* 0x0000000608007c0c */ /* 0x000fe2000bf66270 */
[----:B------:R-:W-:Y:S01]  /*0790*/  IMAD.WIDE.U32 R14, R3, R4, R16 ;  /* 0x00000004030e7225 */ /* 0x000fe200078e0010 */
[----:B------:R-:W-:Y:S01]  /*07a0*/  ISETP.GE.AND P2, PT, R6, UR6, PT ;  /* 0x0000000606007c0c */ /* 0x000fe2000bf46270 */
[----:B------:R-:W-:Y:S02]  /*07b0*/  ULDC.64 UR4, c[0x0][0x280] ;  /* 0x0000a00000047ab9 */ /* 0x000fe40000000a00 */
[----:B------:R-:W-:Y:S01]  /*07c0*/  IMAD.IADD R0, R15, 0x1, R0 ;  /* 0x000000010f007824 */ /* 0x000fe200078e0200 */
[----:B------:R-:W-:-:S04]  /*07d0*/  LEA R18, P0, R14, UR4, 0x1 ;  /* 0x000000040e127c11 */ /* 0x000fc8000f8008ff */
[----:B------:R-:W-:-:S05]  /*07e0*/  LEA.HI.X R19, R14, UR5, R0, 0x1, P0 ;  /* 0x000000050e137c11 */ /* 0x000fca00080f0c00 */
[----:B------:R1:W-:Y:S04]  /*07f0*/  @!P5 STG.E.128 desc[UR8][R18.64], RZ ;  /* 0x000000ff1200d986 */ /* 0x0003e8000c101d08 */
[----:B------:R1:W-:Y:S04]  /*0800*/  @!P3 STG.E.128 desc[UR8][R18.64+0x80], RZ ;  /* 0x000080ff1200b986 */ /* 0x0003e8000c101d08 */
[----:B------:R1:W-:Y:S02]  /*0810*/  @!P2 STG.E.128 desc[UR8][R18.64+0x100], RZ ;  /* 0x000100ff1200a986 */ /* 0x0003e4000c101d08 */
.L_x_702:
[----:B------:R-:W-:Y:S05]  /*0820*/  BSYNC B0 ;  /* 0x0000000000007941 */ /* 0x000fea0003800000 */
.L_x_701:
[----:B------:R-:W-:Y:S01]  /*0830*/  BSSY B0, `(.L_x_703) ;  /* 0x0000015000007945 */ /* 0x000fe20003800000 */
[----:B------:R-:W-:-:S03]  /*0840*/  ISETP.GE.AND P0, PT, R13, R208, PT ;  /* 0x000000d00d00720c */ /* 0x000fc60003f06270 */
[----:B------:R-:W-:Y:S10]  /*0850*/  @P1 BRA `(.L_x_704) ;  /* 0x0000000000481947 */ /* 0x000ff40003800000 */
[----:B------:R-:W-:Y:S01]  /*0860*/  IADD3 R7, P1, R3, 0x10, RZ ;  /* 0x0000001003077810 */ /* 0x000fe20007f3e0ff */
[----:B------:R-:W-:Y:S01]  /*0870*/  IMAD.MOV.U32 R14, RZ, RZ, R28 ;  /* 0x000000ffff0e7224 */ /* 0x000fe200078e001c */
[----:B------:R-:W-:Y:S01]  /*0880*/  ULDC UR6, c[0x0][0x2d0] ;  /* 0x0000b40000067ab9 */ /* 0x000fe20000000800 */
[----:B------:R-:W-:Y:S01]  /*0890*/  ULDC.64 UR4, c[0x0][0x280] ;  /* 0x0000a00000047ab9 */ /* 0x000fe20000000a00 */
[----:B------:R-:W-:Y:S01]  /*08a0*/  ISETP.GE.AND P3, PT, R10, UR6, PT ;  /* 0x000000060a007c0c */ /* 0x000fe2000bf66270 */
[----:B------:R-:W-:Y:S01]  /*08b0*/  IMAD.X R15, RZ, RZ, R9, P1 ;  /* 0x000000ffff0f7224 */ /* 0x000fe200008e0609 */
[----:B------:R-:W-:Y:S02]  /*08c0*/  ISETP.GE.AND P2, PT, R8, UR6, PT ;  /* 0x0000000608007c0c */ /* 0x000fe4000bf46270 */
[----:B------:R-:W-:Y:S01]  /*08d0*/  ISETP.GE.AND P1, PT, R6, UR6, PT ;  /* 0x0000000606007c0c */ /* 0x000fe2000bf26270 */
[----:B------:R-:W-:Y:S01]  /*08e0*/  IMAD R0, R15, R4, RZ ;  /* 0x000000040f007224 */ /* 0x000fe200078e02ff */
[----:B------:R-:W-:-:S03]  /*08f0*/  MOV R15, R17 ;  /* 0x00000011000f7202 */ /* 0x000fc60000000f00 */
[C---:B------:R-:W-:Y:S02]  /*0900*/  IMAD R0, R7.reuse, R5, R0 ;  /* 0x0000000507007224 */ /* 0x040fe400078e0200 */
[----:B------:R-:W-:-:S04]  /*0910*/  IMAD.WIDE.U32 R14, R7, R4, R14 ;  /* 0x00000004070e7225 */ /* 0x000fc800078e000e */
[----:B------:R-:W-:Y:S01]  /*0920*/  IMAD.IADD R0, R15, 0x1, R0 ;  /* 0x000000010f007824 */ /* 0x000fe200078e0200 */
[----:B-1----:R-:W-:-:S04]  /*0930*/  LEA R18, P5, R14, UR4, 0x1 ;  /* 0x000000040e127c11 */ /* 0x002fc8000f8a08ff */
[----:B------:R-:W-:-:S05]  /*0940*/  LEA.HI.X R19, R14, UR5, R0, 0x1, P5 ;  /* 0x000000050e137c11 */ /* 0x000fca000a8f0c00 */
[----:B------:R2:W-:Y:S04]  /*0950*/  @!P3 STG.E.128 desc[UR8][R18.64], RZ ;  /* 0x000000ff1200b986 */ /* 0x0005e8000c101d08 */
[----:B------:R2:W-:Y:S04]  /*0960*/  @!P2 STG.E.128 desc[UR8][R18.64+0x80], RZ ;  /* 0x000080ff1200a986 */ /* 0x0005e8000c101d08 */
[----:B------:R2:W-:Y:S02]  /*0970*/  @!P1 STG.E.128 desc[UR8][R18.64+0x100], RZ ;  /* 0x000100ff12009986 */ /* 0x0005e4000c101d08 */
.L_x_704:
[----:B------:R-:W-:Y:S05]  /*0980*/  BSYNC B0 ;  /* 0x0000000000007941 */ /* 0x000fea0003800000 */
.L_x_703:
[----:B------:R-:W-:Y:S01]  /*0990*/  BSSY B0, `(.L_x_705) ;  /* 0x0000016000007945 */ /* 0x000fe20003800000 */
[----:B------:R-:W-:Y:S02]  /*09a0*/  ISETP.GE.OR P3, PT, R13, R208, P6 ;  /* 0x000000d00d00720c */ /* 0x000fe40003766670 */
[----:B------:R-:W-:Y:S01]  /*09b0*/  IADD3 R13, R3, 0x30, RZ ;  /* 0x00000030030d7810 */ /* 0x000fe20007ffe0ff */
[----:B------:R-:W-:Y:S05]  /*09c0*/  @P0 BRA `(.L_x_706) ;  /* 0x0000000000480947 */ /* 0x000fea0003800000 */
        /* <DEDUP_REMOVED lines=13> */
[----:B-12---:R-:W-:-:S04]  /*0aa0*/  LEA R18, P5, R14, UR4, 0x1 ;  /* 0x000000040e127c11 */ /* 0x006fc8000f8a08ff */
[----:B------:R-:W-:-:S05]  /*0ab0*/  LEA.HI.X R19, R14, UR5, R7, 0x1, P5 ;  /* 0x000000050e137c11 */ /* 0x000fca000a8f0c07 */
[----:B------:R3:W-:Y:S04]  /*0ac0*/  @!P2 STG.E.128 desc[UR8][R18.64], RZ ;  /* 0x000000ff1200a986 */ /* 0x0007e8000c101d08 */
[----:B------:R3:W-:Y:S04]  /*0ad0*/  @!P1 STG.E.128 desc[UR8][R18.64+0x80], RZ ;  /* 0x000080ff12009986 */ /* 0x0007e8000c101d08 */
[----:B------:R3:W-:Y:S02]  /*0ae0*/  @!P0 STG.E.128 desc[UR8][R18.64+0x100], RZ ;  /* 0x000100ff12008986 */ /* 0x0007e4000c101d08 */
.L_x_706:
[----:B------:R-:W-:Y:S05]  /*0af0*/  BSYNC B0 ;  /* 0x0000000000007941 */ /* 0x000fea0003800000 */
.L_x_705:
[-C--:B------:R-:W-:Y:S01]  /*0b00*/  ISETP.GE.AND P0, PT, R13, R208.reuse, PT ;  /* 0x000000d00d00720c */ /* 0x080fe20003f06270 */
[----:B------:R-:W-:Y:S01]  /*0b10*/  BSSY B0, `(.L_x_707) ;  /* 0x0000015000007945 */ /* 0x000fe20003800000 */
[----:B------:R-:W-:Y:S02]  /*0b20*/  IADD3 R0, P2, R2, R3, RZ ;  /* 0x0000000302007210 */ /* 0x000fe40007f5e0ff */
[----:B------:R-:W-:-:S09]  /*0b30*/  ISETP.GE.OR P5, PT, R3, R208, P6 ;  /* 0x000000d00300720c */ /* 0x000fd200037a6670 */
[----:B------:R-:W-:Y:S05]  /*0b40*/  @P0 BRA `(.L_x_708) ;  /* 0x0000000000440947 */ /* 0x000fea0003800000 */
[----:B------:R-:W-:Y:S01]  /*0b50*/  IADD3 R3, P0, R3, 0x30, RZ ;  /* 0x0000003003037810 */ /* 0x000fe20007f1e0ff */
[----:B------:R-:W-:Y:S01]  /*0b60*/  IMAD.MOV.U32 R16, RZ, RZ, R28 ;  /* 0x000000ffff107224 */ /* 0x000fe200078e001c */
[----:B------:R-:W-:Y:S01]  /*0b70*/  ULDC UR6, c[0x0][0x2d0] ;  /* 0x0000b40000067ab9 */ /* 0x000fe20000000800 */
[----:B------:R-:W-:Y:S02]  /*0b80*/  ULDC.64 UR4, c[0x0][0x280] ;  /* 0x0000a00000047ab9 */ /* 0x000fe40000000a00 */
[----:B------:R-:W-:Y:S01]  /*0b90*/  IMAD.X R7, RZ, RZ, R9, P0 ;  /* 0x000000ffff077224 */ /* 0x000fe200000e0609 */
[----:B------:R-:W-:Y:S01]  /*0ba0*/  ISETP.GE.AND P0, PT, R10, UR6, PT ;  /* 0x000000060a007c0c */ /* 0x000fe2000bf06270 */
[----:B------:R-:W-:-:S04]  /*0bb0*/  IMAD.WIDE.U32 R16, R3, R4, R16 ;  /* 0x0000000403107225 */ /* 0x000fc800078e0010 */
[----:B------:R-:W-:Y:S01]  /*0bc0*/  IMAD R12, R7, R4, RZ ;  /* 0x00000004070c7224 */ /* 0x000fe200078e02ff */
[----:B------:R-:W-:-:S03]  /*0bd0*/  LEA R4, P1, R16, UR4, 0x1 ;  /* 0x0000000410047c11 */ /* 0x000fc6000f8208ff */
[----:B------:R-:W-:-:S04]  /*0be0*/  IMAD R3, R3, R5, R12 ;  /* 0x0000000503037224 */ /* 0x000fc800078e020c */
[----:B------:R-:W-:-:S05]  /*0bf0*/  IMAD.IADD R3, R17, 0x1, R3 ;  /* 0x0000000111037824 */ /* 0x000fca00078e0203 */
[----:B------:R-:W-:Y:S02]  /*0c00*/  LEA.HI.X R5, R16, UR5, R3, 0x1, P1 ;  /* 0x0000000510057c11 */ /* 0x000fe400088f0c03 */
[----:B------:R-:W-:-:S03]  /*0c10*/  ISETP.GE.AND P1, PT, R8, UR6, PT ;  /* 0x0000000608007c0c */ /* 0x000fc6000bf26270 */
[----:B------:R4:W-:Y:S01]  /*0c20*/  @!P0 STG.E.128 desc[UR8][R4.64], RZ ;  /* 0x000000ff04008986 */ /* 0x0009e2000c101d08 */
[----:B------:R-:W-:-:S09]  /*0c30*/  ISETP.GE.AND P0, PT, R6, UR6, PT ;  /* 0x0000000606007c0c */ /* 0x000fd2000bf06270 */
[----:B------:R4:W-:Y:S04]  /*0c40*/  @!P1 STG.E.128 desc[UR8][R4.64+0x80], RZ ;  /* 0x000080ff04009986 */ /* 0x0009e8000c101d08 */
[----:B------:R4:W-:Y:S02]  /*0c50*/  @!P0 STG.E.128 desc[UR8][R4.64+0x100], RZ ;  /* 0x000100ff04008986 */ /* 0x0009e4000c101d08 */
.L_x_708:
[----:B------:R-:W-:Y:S05]  /*0c60*/  BSYNC B0 ;  /* 0x0000000000007941 */ /* 0x000fea0003800000 */
.L_x_707:
[----:B------:R-:W-:Y:S01]  /*0c70*/  ULDC.64 UR4, c[0x0][0x2b0] ;  /* 0x0000ac0000047ab9 */ /* 0x000fe20000000a00 */
[----:B------:R-:W-:Y:S01]  /*0c80*/  ISETP.GE.OR P6, PT, R13, R208, P6 ;  /* 0x000000d00d00720c */ /* 0x000fe200037c6670 */
[----:B------:R-:W-:Y:S01]  /*0c90*/  @!P4 IMAD.MOV.U32 R7, RZ, RZ, 0x7f800000 ;  /* 0x7f800000ff07c424 */ /* 0x000fe200078e00ff */
[----:B------:R-:W-:Y:S01]  /*0ca0*/  LEA.HI.X.SX32 R9, R2, R9, 0x1, P2 ;  /* 0x0000000902097211 */ /* 0x000fe200010f0eff */
[----:B----4-:R-:W-:Y:S01]  /*0cb0*/  @!P3 IMAD.MOV.U32 R5, RZ, RZ, 0x7f800000 ;  /* 0x7f800000ff05b424 */ /* 0x010fe200078e00ff */
[----:B------:R-:W-:-:S04]  /*0cc0*/  LEA R2, P0, R0, UR4, 0x2 ;  /* 0x0000000400027c11 */ /* 0x000fc8000f8010ff */
[----:B------:R-:W-:Y:S01]  /*0cd0*/  LEA.HI.X R3, R0, UR5, R9, 0x2, P0 ;  /* 0x0000000500037c11 */ /* 0x000fe200080f1409 */
[----:B------:R-:W-:-:S04]  /*0ce0*/  @!P5 IMAD.MOV.U32 R9, RZ, RZ, 0x7f800000 ;  /* 0x7f800000ff09d424 */ /* 0x000fc800078e00ff */
[----:B------:R4:W-:Y:S04]  /*0cf0*/  @!P4 STG.E desc[UR8][R2.64+0x40], R7 ;  /* 0x000040070200c986 */ /* 0x0009e8000c101908 */
[----:B------:R4:W-:Y:S04]  /*0d00*/  @!P5 STG.E desc[UR8][R2.64], R9 ;  /* 0x000000090200d986 */ /* 0x0009e8000c101908 */
[----:B------:R4:W-:Y:S01]  /*0d10*/  @!P3 STG.E desc[UR8][R2.64+0x80], R5 ;  /* 0x000080050200b986 */ /* 0x0009e2000c101908 */
[----:B------:R-:W-:Y:S05]  /*0d20*/  @P6 EXIT ;  /* 0x000000000000694d */ /* 0x000fea0003800000 */
[----:B----4-:R-:W-:-:S05]  /*0d30*/  MOV R5, 0x7f800000 ;  /* 0x7f80000000057802 */ /* 0x010fca0000000f00 */
[----:B------:R-:W-:Y:S01]  /*0d40*/  STG.E desc[UR8][R2.64+0xc0], R5 ;  /* 0x0000c00502007986 */ /* 0x000fe2000c101908 */
[----:B------:R-:W-:Y:S05]  /*0d50*/  EXIT ;  /* 0x000000000000794d */ /* 0x000fea0003800000 */
.L_x_700:
[----:B------:R-:W1:Y:S01]  /*0d60*/  LDC.64 R2, c[0x0][0x368] ;  /* 0x0000da00ff027b82 */ /* 0x000e620000000a00 */
[----:B------:R-:W-:Y:S01]  /*0d70*/  ULDC.64 UR4, c[0x0][0x370] ;  /* 0x0000dc0000047ab9 */ /* 0x000fe20000000a00 */
[----:B------:R-:W-:Y:S01]  /*0d80*/  IMAD.MOV.U32 R0, RZ, RZ, R11 ;  /* 0x000000ffff007224 */ /* 0x000fe200078e000b */
[----:B-1----:R-:W-:-:S04]  /*0d90*/  ISETP.NE.U32.AND P0, PT, R2, RZ, PT ;  /* 0x000000ff0200720c */ /* 0x002fc80003f05070 */
[----:B------:R-:W-:Y:S02]  /*0da0*/  ISETP.NE.AND.EX P0, PT, R3, RZ, PT, P0 ;  /* 0x000000ff0300720c */ /* 0x000fe40003f05300 */
[----:B------:R-:W-:-:S11]  /*0db0*/  ISETP.NE.U32.AND P1, PT, RZ, UR4, PT ;  /* 0x00000004ff007c0c */ /* 0x000fd6000bf25070 */
[----:B------:R-:W1:Y:S01]  /*0dc0*/  @P0 LDC.64 R2, c[0x0][0x368] ;  /* 0x0000da00ff020b82 */ /* 0x000e620000000a00 */
[----:B------:R-:W-:Y:S02]  /*0dd0*/  ISETP.NE.AND.EX P1, PT, RZ, UR5, PT, P1 ;  /* 0x00000005ff007c0c */ /* 0x000fe4000bf25310 */
[----:B------:R-:W-:Y:S01]  /*0de0*/  CS2R R212, SRZ ;  /* 0x0000000000d47805 */ /* 0x000fe2000001ff00 */
[----:B-1----:R-:W-:-:S05]  /*0df0*/  @P0 IMAD.WIDE R2, R11, 0x4, R2 ;  /* 0x000000040b020825 */ /* 0x002fca00078e0202 */
[----:B------:R1:W5:Y:S01]  /*0e00*/  @P0 LDG.E R0, desc[UR8][R2.64] ;  /* 0x0000000802000981 */ /* 0x000362000c1e1900 */
[----:B------:R-:W-:-:S04]  /*0e10*/  PLOP3.LUT P0, PT, PT, PT, PT, 0x8, 0x0 ;  /* 0x000000000000781c */ /* 0x000fc80003f0e170 */
[----:B------:R-:W-:Y:S09]  /*0e20*/  @!P1 BRA `(.L_x_709) ;  /* 0x00000000002c9947 */ /* 0x000ff20003800000 */
[----:B-1----:R-:W1:Y:S01]  /*0e30*/  LDC.64 R2, c[0x0][0x378] ;  /* 0x0000de00ff027b82 */ /* 0x002e620000000a00 */
[----:B------:R-:W-:-:S05]  /*0e40*/  SHF.R.S32.HI R5, RZ, 0x1f, R11 ;  /* 0x0000001fff057819 */ /* 0x000fca000001140b */
[-C--:B-1----:R-:W-:Y:S02]  /*0e50*/  IMAD R4, R5, R2.reuse, RZ ;  /* 0x0000000205047224 */ /* 0x082fe400078e02ff */
[----:B------:R-:W-:-:S04]  /*0e60*/  IMAD.WIDE.U32 R8, R11, R2, RZ ;  /* 0x000000020b087225 */ /* 0x000fc800078e00ff */
[----:B------:R-:W-:Y:S01]  /*0e70*/  IMAD R3, R11, R3, R4 ;  /* 0x000000030b037224 */ /* 0x000fe200078e0204 */
[----:B------:R-:W-:-:S03]  /*0e80*/  LEA R212, P1, R8, UR4, 0x2 ;  /* 0x0000000408d47c11 */ /* 0x000fc6000f8210ff */
[----:B------:R-:W-:Y:S01]  /*0e90*/  IMAD.IADD R3, R9, 0x1, R3 ;  /* 0x0000000109037824 */ /* 0x000fe200078e0203 */
[----:B------:R-:W-:-:S04]  /*0ea0*/  ISETP.NE.U32.AND P0, PT, R212, RZ, PT ;  /* 0x000000ffd400720c */ /* 0x000fc80003f05070 */
[----:B------:R-:W-:-:S04]  /*0eb0*/  SHF.L.U64.HI R3, R8, 0x2, R3 ;  /* 0x0000000208037819 */ /* 0x000fc80000010203 */
[----:B------:R-:W-:-:S04]  /*0ec0*/  IADD3.X R213, R3, UR5, RZ, P1, !PT ;  /* 0x0000000503d57c10 */ /* 0x000fc80008ffe4ff */
[----:B------:R-:W-:-:S13]  /*0ed0*/  ISETP.NE.AND.EX P0, PT, R213, RZ, PT, P0 ;  /* 0x000000ffd500720c */ /* 0x000fda0003f05300 */
.L_x_709:
[----:B------:R-:W-:Y:S05]  /*0ee0*/  @!P0 BRA `(.L_x_710) ;  /* 0x0000000400448947 */ /* 0x000fea0003800000 */
[----:B------:R-:W1:Y:S01]  /*0ef0*/  LDC R15, c[0x0][0x380] ;  /* 0x0000e000ff0f7b82 */ /* 0x000e620000000800 */
[----:B------:R-:W-:Y:S01]  /*0f00*/  LEA R16, R133, 0xffffffc0, 0x6 ;  /* 0xffffffc085107811 */ /* 0x000fe200078e30ff */
[----:B------:R-:W-:-:S03]  /*0f10*/  ULDC.64 UR4, c[0x0][0x230] ;  /* 0x00008c0000047ab9 */ /* 0x000fc60000000a00 */
[----:B-----5:R-:W-:-:S03]  /*0f20*/  IABS R0, R16 ;  /* 0x0000001000007213 */ /* 0x020fc60000000000 */
[----:B------:R-:W2:Y:S01]  /*0f30*/  LDC.64 R80, c[0x0][0x248] ;  /* 0x00009200ff507b82 */ /* 0x000ea20000000a00 */
[----:B-1----:R-:W-:-:S04]  /*0f40*/  IABS R3, R15 ;  /* 0x0000000f00037213 */ /* 0x002fc80000000000 */
[----:B------:R-:W1:Y:S08]  /*0f50*/  I2F.RP R7, R3 ;  /* 0x0000000300077306 */ /* 0x000e700000209400 */
[----:B-1----:R-:W1:Y:S02]  /*0f60*/  MUFU.RCP R4, R7 ;  /* 0x0000000700047308 */ /* 0x002e640000001000 */
[----:B-1----:R-:W-:Y:S01]  /*0f70*/  IADD3 R4, R4, 0xffffffe, RZ ;  /* 0x0ffffffe04047810 */ /* 0x002fe20007ffe0ff */
[----:B------:R-:W1:Y:S05]  /*0f80*/  LDC R7, c[0x0][0x278] ;  /* 0x00009e00ff077b82 */ /* 0x000e6a0000000800 */
[----:B------:R-:W3:Y:S02]  /*0f90*/  F2I.FTZ.U32.TRUNC.NTZ R5, R4 ;  /* 0x0000000400057305 */ /* 0x000ee4000021f000 */
[----:B---3--:R-:W-:Y:S01]  /*0fa0*/  IMAD.MOV R2, RZ, RZ, -R5 ;  /* 0x000000ffff027224 */ /* 0x008fe200078e0a05 */
[----:B------:R-:W-:-:S03]  /*0fb0*/  MOV R4, RZ ;  /* 0x000000ff00047202 */ /* 0x000fc60000000f00 */
[----:B------:R-:W-:-:S04]  /*0fc0*/  IMAD R2, R2, R3, RZ ;  /* 0x0000000302027224 */ /* 0x000fc800078e02ff */
[----:B------:R-:W-:-:S04]  /*0fd0*/  IMAD.HI.U32 R5, R5, R2, R4 ;  /* 0x0000000205057227 */ /* 0x000fc800078e0004 */
[----:B------:R-:W-:-:S04]  /*0fe0*/  IMAD.MOV.U32 R2, RZ, RZ, R0 ;  /* 0x000000ffff027224 */ /* 0x000fc800078e0000 */
[----:B------:R-:W-:-:S05]  /*0ff0*/  IMAD.HI.U32 R9, R5, R2, RZ ;  /* 0x0000000205097227 */ /* 0x000fca00078e00ff */
[----:B------:R-:W-:-:S05]  /*1000*/  IADD3 R0, -R9, RZ, RZ ;  /* 0x000000ff09007210 */ /* 0x000fca0007ffe1ff */
[----:B------:R-:W-:-:S05]  /*1010*/  IMAD R0, R3, R0, R2 ;  /* 0x0000000003007224 */ /* 0x000fca00078e0202 */
[----:B------:R-:W-:-:S13]  /*1020*/  ISETP.GT.U32.AND P2, PT, R3, R0, PT ;  /* 0x000000000300720c */ /* 0x000fda0003f44070 */
[----:B------:R-:W-:Y:S01]  /*1030*/  @!P2 IMAD.IADD R0, R0, 0x1, -R3 ;  /* 0x000000010000a824 */ /* 0x000fe200078e0a03 */
[----:B------:R-:W-:Y:S02]  /*1040*/  @!P2 IADD3 R9, R9, 0x1, RZ ;  /* 0x000000010909a810 */ /* 0x000fe40007ffe0ff */
[----:B------:R-:W-:Y:S02]  /*1050*/  ISETP.NE.AND P2, PT, R15, RZ, PT ;  /* 0x000000ff0f00720c */ /* 0x000fe40003f45270 */
[----:B------:R-:W-:Y:S02]  /*1060*/  ISETP.GE.U32.AND P3, PT, R0, R3, PT ;  /* 0x000000030000720c */ /* 0x000fe40003f66070 */
[----:B------:R-:W-:-:S04]  /*1070*/  LOP3.LUT R0, R16, R15, RZ, 0x3c, !PT ;  /* 0x0000000f10007212 */ /* 0x000fc800078e3cff */
[----:B------:R-:W-:-:S07]  /*1080*/  ISETP.GE.AND P1, PT, R0, RZ, PT ;  /* 0x000000ff0000720c */ /* 0x000fce0003f26270 */
[----:B------:R-:W-:-:S06]  /*1090*/  @P3 VIADD R9, R9, 0x1 ;  /* 0x0000000109093836 */ /* 0x000fcc0000000000 */
[----:B------:R-:W-:Y:S02]  /*10a0*/  @!P1 IADD3 R9, -R9, RZ, RZ ;  /* 0x000000ff09099210 */ /* 0x000fe40007ffe1ff */
[----:B------:R-:W-:-:S05]  /*10b0*/  @!P2 LOP3.LUT R9, RZ, R15, RZ, 0x33, !PT ;  /* 0x0000000fff09a212 */ /* 0x000fca00078e33ff */
[----:B------:R-:W-:-:S05]  /*10c0*/  IMAD.WIDE R18, R9, 0x4, R212 ;  /* 0x0000000409127825 */ /* 0x000fca00078e02d4 */
[----:B------:R3:W4:Y:S01]  /*10d0*/  LDG.E R0, desc[UR8][R18.64] ;  /* 0x0000000812007981 */ /* 0x000722000c1e1900 */
[----:B-1----:R-:W-:Y:S02]  /*10e0*/  IABS R2, R7 ;  /* 0x0000000700027213 */ /* 0x002fe40000000000 */
[----:B------:R-:W-:Y:S02]  /*10f0*/  IADD3 R9, -R9, RZ, RZ ;  /* 0x000000ff09097210 */ /* 0x000fe40007ffe1ff */
[----:B------:R-:W1:Y:S03]  /*1100*/  I2F.RP R5, R2 ;  /* 0x0000000200057306 */ /* 0x000e660000209400 */
[----:B------:R-:W-:-:S05]  /*1110*/  IMAD R16, R15, R9, R16 ;  /* 0x000000090f107224 */ /* 0x000fca00078e0210 */
[----:B------:R-:W-:Y:S01]  /*1120*/  SHF.R.S32.HI R15, RZ, 0x1f, R16 ;  /* 0x0000001fff0f7819 */ /* 0x000fe20000011410 */
[----:B-1----:R-:W1:Y:S02]  /*1130*/  MUFU.RCP R12, R5 ;  /* 0x00000005000c7308 */ /* 0x002e640000001000 */
[----:B-1----:R-:W-:-:S06]  /*1140*/  VIADD R12, R12, 0xffffffe ;  /* 0x0ffffffe0c0c7836 */ /* 0x002fcc0000000000 */
[----:B------:R-:W1:Y:S02]  /*1150*/  F2I.FTZ.U32.TRUNC.NTZ R13, R12 ;  /* 0x0000000c000d7305 */ /* 0x000e64000021f000 */
[----:B-1----:R-:W-:Y:S01]  /*1160*/  IADD3 R3, RZ, -R13, RZ ;  /* 0x8000000dff037210 */ /* 0x002fe20007ffe0ff */
[----:B------:R-:W-:-:S04]  /*1170*/  IMAD.MOV.U32 R12, RZ, RZ, RZ ;  /* 0x000000ffff0c7224 */ /* 0x000fc800078e00ff */
[----:B------:R-:W-:Y:S01]  /*1180*/  IMAD R4, R3, R2, RZ ;  /* 0x0000000203047224 */ /* 0x000fe200078e02ff */
[----:B------:R-:W-:-:S03]  /*1190*/  IABS R3, R28 ;  /* 0x0000001c00037213 */ /* 0x000fc60000000000 */
[----:B------:R-:W-:Y:S01]  /*11a0*/  IMAD.HI.U32 R13, R13, R4, R12 ;  /* 0x000000040d0d7227 */ /* 0x000fe200078e000c */
[----:B------:R-:W-:-:S05]  /*11b0*/  MOV R4, R3 ;  /* 0x0000000300047202 */ /* 0x000fca0000000f00 */
[----:B---3--:R-:W-:-:S04]  /*11c0*/  IMAD.HI.U32 R18, R13, R4, RZ ;  /* 0x000000040d127227 */ /* 0x008fc800078e00ff */
[----:B------:R-:W-:-:S04]  /*11d0*/  IMAD.MOV R3, RZ, RZ, -R18 ;  /* 0x000000ffff037224 */ /* 0x000fc800078e0a12 */
[----:B------:R-:W-:-:S05]  /*11e0*/  IMAD R3, R2, R3, R4 ;  /* 0x0000000302037224 */ /* 0x000fca00078e0204 */
[----:B------:R-:W-:-:S13]  /*11f0*/  ISETP.GT.U32.AND P2, PT, R2, R3, PT ;  /* 0x000000030200720c */ /* 0x000fda0003f44070 */
[-C--:B------:R-:W-:Y:S01]  /*1200*/  @!P2 IADD3 R3, R3, -R2.reuse, RZ ;  /* 0x800000020303a210 */ /* 0x080fe20007ffe0ff */
[----:B------:R-:W-:Y:S01]  /*1210*/  @!P2 VIADD R18, R18, 0x1 ;  /* 0x000000011212a836 */ /* 0x000fe20000000000 */
[----:B------:R-:W-:Y:S02]  /*1220*/  ISETP.NE.AND P2, PT, R7, RZ, PT ;  /* 0x000000ff0700720c */ /* 0x000fe40003f45270 */
[----:B------:R-:W-:Y:S02]  /*1230*/  ISETP.GE.U32.AND P3, PT, R3, R2, PT ;  /* 0x000000020300720c */ /* 0x000fe40003f66070 */
[----:B------:R-:W-:-:S04]  /*1240*/  LOP3.LUT R2, R28, R7, RZ, 0x3c, !PT ;  /* 0x000000071c027212 */ /* 0x000fc800078e3cff */
[----:B------:R-:W-:Y:S02]  /*1250*/  ISETP.GE.AND P1, PT, R2, RZ, PT ;  /* 0x000000ff0200720c */ /* 0x000fe40003f26270 */
[----:B------:R-:W1:Y:S05]  /*1260*/  LDC.64 R2, c[0x0][0x238] ;  /* 0x00008e00ff027b82 */ /* 0x000e6a0000000a00 */
[----:B------:R-:W-:-:S06]  /*1270*/  @P3 VIADD R18, R18, 0x1 ;  /* 0x0000000112123836 */ /* 0x000fcc0000000000 */
[----:B------:R-:W-:Y:S02]  /*1280*/  @!P1 IADD3 R18, -R18, RZ, RZ ;  /* 0x000000ff12129210 */ /* 0x000fe40007ffe1ff */
[----:B------:R-:W-:-:S04]  /*1290*/  @!P2 LOP3.LUT R18, RZ, R7, RZ, 0x33, !PT ;  /* 0x00000007ff12a212 */ /* 0x000fc800078e33ff */
[----:B------:R-:W-:Y:S02]  /*12a0*/  SHF.R.S32.HI R7, RZ, 0x1f, R18 ;  /* 0x0000001fff077819 */ /* 0x000fe40000011412 */
[----:B----4-:R-:W-:Y:S01]  /*12b0*/  SHF.R.S32.HI R5, RZ, 0x1f, R0 ;  /* 0x0000001fff057819 */ /* 0x010fe20000011400 */
[----:B------:R-:W-:-:S04]  /*12c0*/  IMAD.WIDE.U32 R8, R0, UR4, RZ ;  /* 0x0000000400087c25 */ /* 0x000fc8000f8e00ff */
[C---:B------:R-:W-:Y:S02]  /*12d0*/  IMAD R13, R5.reuse, UR4, RZ ;  /* 0x00000004050d7c24 */ /* 0x040fe4000f8e02ff */
[----:B-1----:R-:W-:Y:S02]  /*12e0*/  IMAD R5, R5, R2, RZ ;  /* 0x0000000205057224 */ /* 0x002fe400078e02ff */
[C---:B------:R-:W-:Y:S01]  /*12f0*/  IMAD R4, R0.reuse, UR5, R13 ;  /* 0x0000000500047c24 */ /* 0x040fe2000f8e020d */
[----:B------:R-:W-:Y:S01]  /*1300*/  ULDC.64 UR4, c[0x0][0x260] ;  /* 0x0000980000047ab9 */ /* 0x000fe20000000a00 */
[----:B------:R-:W-:Y:S02]  /*1310*/  IMAD R3, R0, R3, R5 ;  /* 0x0000000300037224 */ /* 0x000fe400078e0205 */
[----:B------:R-:W-:Y:S02]  /*1320*/  IMAD.IADD R9, R9, 0x1, R4 ;  /* 0x0000000109097824 */ /* 0x000fe400078e0204 */
[----:B--2---:R-:W-:-:S02]  /*1330*/  IMAD R4, R15, R80, RZ ;  /* 0x000000500f047224 */ /* 0x004fc400078e02ff */
[----:B------:R-:W-:-:S04]  /*1340*/  IMAD.WIDE.U32 R8, R16, R80, R8 ;  /* 0x0000005010087225 */ /* 0x000fc800078e0008 */
[----:B------:R-:W-:Y:S01]  /*1350*/  IMAD R4, R16, R81, R4 ;  /* 0x0000005110047224 */ /* 0x000fe200078e0204 */
[----:B------:R-:W-:-:S04]  /*1360*/  MOV R12, R8 ;  /* 0x00000008000c7202 */ /* 0x000fc80000000f00 */
[----:B------:R-:W-:Y:S01]  /*1370*/  IADD3 R13, R9, R4, RZ ;  /* 0x00000004090d7210 */ /* 0x000fe20007ffe0ff */
[----:B------:R-:W-:Y:S02]  /*1380*/  IMAD R9, R7, UR4, RZ ;  /* 0x0000000407097c24 */ /* 0x000fe4000f8e02ff */
[----:B------:R-:W-:-:S04]  /*1390*/  IMAD.WIDE.U32 R4, R0, R2, RZ ;  /* 0x0000000200047225 */ /* 0x000fc800078e00ff */
[C---:B------:R-:W-:Y:S01]  /*13a0*/  IMAD R9, R18.reuse, UR5, R9 ;  /* 0x0000000512097c24 */ /* 0x040fe2000f8e0209 */
[----:B------:R-:W-:Y:S01]  /*13b0*/  IADD3 R8, R5, R3, RZ ;  /* 0x0000000305087210 */ /* 0x000fe20007ffe0ff */
[----:B------:R-:W-:-:S04]  /*13c0*/  IMAD.WIDE.U32 R38, R18, UR4, R12 ;  /* 0x0000000412267c25 */ /* 0x000fc8000f8e000c */
[----:B------:R-:W-:Y:S01]  /*13d0*/  IMAD.MOV.U32 R10, RZ, RZ, R4 ;  /* 0x000000ffff0a7224 */ /* 0x000fe200078e0004 */
[----:B------:R-:W-:Y:S01]  /*13e0*/  IADD3 R36, R39, R9, RZ ;  /* 0x0000000927247210 */ /* 0x000fe20007ffe0ff */
[----:B------:R-:W-:Y:S06]  /*13f0*/  BRA `(.L_x_711) ;  /* 0x0000000400387947 */ /* 0x000fec0003800000 */
.L_x_710:
[----:B------:R-:W1:Y:S01]  /*1400*/  LDC R7, c[0x0][0x278] ;  /* 0x00009e00ff077b82 */ /* 0x000e620000000800 */
[----:B------:R-:W-:Y:S02]  /*1410*/  ISETP.NE.AND P4, PT, R13, -0x1, PT ;  /* 0xffffffff0d00780c */ /* 0x000fe40003f85270 */
[----:B------:R-:W-:-:S04]  /*1420*/  LEA R16, R133, 0xffffffc0, 0x6 ;  /* 0xffffffc085107811 */ /* 0x000fc800078e30ff */
[----:B------:R-:W-:-:S07]  /*1430*/  SHF.R.S32.HI R15, RZ, 0x1f, R16 ;  /* 0x0000001fff0f7819 */ /* 0x000fce0000011410 */
[----:B------:R-:W2:Y:S01]  /*1440*/  @P4 LDC.64 R80, c[0x0][0x248] ;  /* 0x00009200ff504b82 */ /* 0x000ea20000000a00 */
[----:B-1----:R-:W-:-:S04]  /*1450*/  IABS R3, R7 ;  /* 0x0000000700037213 */ /* 0x002fc80000000000 */
[----:B------:R-:W1:Y:S08]  /*1460*/  I2F.RP R5, R3 ;  /* 0x0000000300057306 */ /* 0x000e700000209400 */
[----:B-1----:R-:W1:Y:S02]  /*1470*/  MUFU.RCP R8, R5 ;  /* 0x0000000500087308 */ /* 0x002e640000001000 */
[----:B-1----:R-:W-:-:S06]  /*1480*/  VIADD R8, R8, 0xffffffe ;  /* 0x0ffffffe08087836 */ /* 0x002fcc0000000000 */
[----:B------:R-:W1:Y:S02]  /*1490*/  F2I.FTZ.U32.TRUNC.NTZ R9, R8 ;  /* 0x0000000800097305 */ /* 0x000e64000021f000 */
[----:B-1----:R-:W-:Y:S01]  /*14a0*/  IMAD.MOV R2, RZ, RZ, -R9 ;  /* 0x000000ffff027224 */ /* 0x002fe200078e0a09 */
[----:B------:R-:W-:-:S03]  /*14b0*/  MOV R8, RZ ;  /* 0x000000ff00087202 */ /* 0x000fc60000000f00 */
[----:B------:R-:W-:Y:S01]  /*14c0*/  IMAD R4, R2, R3, RZ ;  /* 0x0000000302047224 */ /* 0x000fe200078e02ff */
[----:B------:R-:W-:-:S03]  /*14d0*/  IABS R2, R28 ;  /* 0x0000001c00027213 */ /* 0x000fc60000000000 */
[----:B------:R-:W-:Y:S01]  /*14e0*/  IMAD.HI.U32 R9, R9, R4, R8 ;  /* 0x0000000409097227 */ /* 0x000fe200078e0008 */
[----:B------:R-:W-:-:S03]  /*14f0*/  LOP3.LUT R8, R28, R7, RZ, 0x3c, !PT ;  /* 0x000000071c087212 */ /* 0x000fc600078e3cff */
[----:B------:R-:W-:Y:S01]  /*1500*/  IMAD.MOV.U32 R4, RZ, RZ, R2 ;  /* 0x000000ffff047224 */ /* 0x000fe200078e0002 */
[----:B------:R-:W-:Y:S02]  /*1510*/  ISETP.GE.AND P2, PT, R8, RZ, PT ;  /* 0x000000ff0800720c */ /* 0x000fe40003f46270 */
[----:B------:R-:W-:Y:S01]  /*1520*/  @P4 IADD3 R8, R12, R13, RZ ;  /* 0x0000000d0c084210 */ /* 0x000fe20007ffe0ff */
[----:B------:R-:W-:-:S04]  /*1530*/  IMAD.HI.U32 R18, R9, R4, RZ ;  /* 0x0000000409127227 */ /* 0x000fc800078e00ff */
[----:B--2---:R-:W-:Y:S01]  /*1540*/  @P4 IMAD R17, R8, R81, RZ ;  /* 0x0000005108114224 */ /* 0x004fe200078e02ff */
[----:B------:R-:W-:Y:S01]  /*1550*/  IADD3 R2, -R18, RZ, RZ ;  /* 0x000000ff12027210 */ /* 0x000fe20007ffe1ff */
[----:B------:R-:W-:-:S04]  /*1560*/  @P4 IMAD.WIDE.U32 R8, R8, R80, RZ ;  /* 0x0000005008084225 */ /* 0x000fc800078e00ff */
[----:B------:R-:W-:Y:S02]  /*1570*/  IMAD R2, R3, R2, R4 ;  /* 0x0000000203027224 */ /* 0x000fe400078e0204 */
[----:B------:R-:W1:Y:S01]  /*1580*/  @P4 LDC.64 R4, c[0x0][0x250] ;  /* 0x00009400ff044b82 */ /* 0x000e620000000a00 */
[----:B------:R-:W-:Y:S02]  /*1590*/  @P4 IMAD.IADD R17, R9, 0x1, R17 ;  /* 0x0000000109114824 */ /* 0x000fe400078e0211 */
[----:B------:R-:W-:-:S13]  /*15a0*/  ISETP.GT.U32.AND P1, PT, R3, R2, PT ;  /* 0x000000020300720c */ /* 0x000fda0003f24070 */
[----:B------:R-:W-:Y:S02]  /*15b0*/  @!P1 IMAD.IADD R2, R2, 0x1, -R3 ;  /* 0x0000000102029824 */ /* 0x000fe400078e0a03 */
[----:B------:R-:W-:Y:S01]  /*15c0*/  @!P1 VIADD R18, R18, 0x1 ;  /* 0x0000000112129836 */ /* 0x000fe20000000000 */
[----:B------:R-:W-:Y:S02]  /*15d0*/  ISETP.NE.AND P1, PT, R7, RZ, PT ;  /* 0x000000ff0700720c */ /* 0x000fe40003f25270 */
[----:B------:R-:W-:Y:S02]  /*15e0*/  ISETP.GE.U32.AND P3, PT, R2, R3, PT ;  /* 0x000000030200720c */ /* 0x000fe40003f66070 */
[----:B------:R-:W2:Y:S11]  /*15f0*/  LDC.64 R2, c[0x0][0x260] ;  /* 0x00009800ff027b82 */ /* 0x000eb60000000a00 */
[----:B------:R-:W-:-:S04]  /*1600*/  @P3 IADD3 R18, R18, 0x1, RZ ;  /* 0x0000000112123810 */ /* 0x000fc80007ffe0ff */
[----:B------:R-:W-:Y:S01]  /*1610*/  @!P2 IADD3 R18, -R18, RZ, RZ ;  /* 0x000000ff1212a210 */ /* 0x000fe20007ffe1ff */
[----:B------:R-:W-:Y:S06]  /*1620*/  @P4 BRA `(.L_x_712) ;  /* 0x0000000000344947 */ /* 0x000fec0003800000 */
[----:B------:R-:W3:Y:S01]  /*1630*/  LDC.64 R80, c[0x0][0x248] ;  /* 0x00009200ff507b82 */ /* 0x000ee20000000a00 */
[----:B------:R-:W-:-:S07]  /*1640*/  SHF.R.S32.HI R17, RZ, 0x1f, R12 ;  /* 0x0000001fff117819 */ /* 0x000fce000001140c */
[----:B------:R-:W4:Y:S01]  /*1650*/  LDC.64 R8, c[0x0][0x230] ;  /* 0x00008c00ff087b82 */ /* 0x000f220000000a00 */
[-C--:B---3--:R-:W-:Y:S01]  /*1660*/  IMAD R14, R17, R80.reuse, RZ ;  /* 0x00000050110e7224 */ /* 0x088fe200078e02ff */
[----:B-----5:R-:W-:Y:S01]  /*1670*/  SHF.R.S32.HI R17, RZ, 0x1f, R0 ;  /* 0x0000001fff117819 */ /* 0x020fe20000011400 */
[----:B------:R-:W-:-:S04]  /*1680*/  IMAD.WIDE.U32 R20, R12, R80, RZ ;  /* 0x000000500c147225 */ /* 0x000fc800078e00ff */
[----:B------:R-:W-:Y:S02]  /*1690*/  IMAD R14, R12, R81, R14 ;  /* 0x000000510c0e7224 */ /* 0x000fe400078e020e */
[----:B----4-:R-:W-:-:S03]  /*16a0*/  IMAD R10, R17, R8, RZ ;  /* 0x00000008110a7224 */ /* 0x010fc600078e02ff */
[----:B------:R-:W-:Y:S01]  /*16b0*/  IADD3 R21, R21, R14, RZ ;  /* 0x0000000e15157210 */ /* 0x000fe20007ffe0ff */
[C---:B------:R-:W-:Y:S02]  /*16c0*/  IMAD R9, R0.reuse, R9, R10 ;  /* 0x0000000900097224 */ /* 0x040fe400078e020a */
[----:B------:R-:W-:-:S05]  /*16d0*/  IMAD.WIDE.U32 R20, R0, R8, R20 ;  /* 0x0000000800147225 */ /* 0x000fca00078e0014 */
[----:B------:R-:W-:Y:S02]  /*16e0*/  IADD3 R17, R21, R9, RZ ;  /* 0x0000000915117210 */ /* 0x000fe40007ffe0ff */
[----:B------:R-:W-:-:S07]  /*16f0*/  MOV R8, R20 ;  /* 0x0000001400087202 */ /* 0x000fce0000000f00 */
.L_x_712:
[----:B------:R-:W-:Y:S01]  /*1700*/  MOV R22, R8 ;  /* 0x0000000800167202 */ /* 0x000fe20000000f00 */
[----:B------:R-:W-:Y:S01]  /*1710*/  IMAD R9, R15, R80, RZ ;  /* 0x000000500f097224 */ /* 0x000fe200078e02ff */
[----:B------:R-:W-:Y:S02]  /*1720*/  MOV R23, R17 ;  /* 0x0000001100177202 */ /* 0x000fe40000000f00 */
[----:B------:R-:W-:Y:S01]  /*1730*/  @!P1 LOP3.LUT R18, RZ, R7, RZ, 0x33, !PT ;  /* 0x00000007ff129212 */ /* 0x000fe200078e33ff */
[-C--:B------:R-:W-:Y:S01]  /*1740*/  IMAD R9, R81, R16.reuse, R9 ;  /* 0x0000001051097224 */ /* 0x080fe200078e0209 */
[----:B------:R-:W-:Y:S01]  /*1750*/  @P4 IADD3 R8, R12, R13, RZ ;  /* 0x0000000d0c084210 */ /* 0x000fe20007ffe0ff */
[----:B------:R-:W-:Y:S01]  /*1760*/  IMAD.WIDE.U32 R22, R80, R16, R22 ;  /* 0x0000001050167225 */ /* 0x000fe200078e0016 */
[----:B------:R-:W-:-:S03]  /*1770*/  SHF.R.S32.HI R7, RZ, 0x1f, R18 ;  /* 0x0000001fff077819 */ /* 0x000fc60000011412 */
[----:B-1----:R-:W-:Y:S01]  /*1780*/  @P4 IMAD.WIDE.U32 R20, R8, R4, RZ ;  /* 0x0000000408144225 */ /* 0x002fe200078e00ff */
[----:B------:R-:W-:-:S03]  /*1790*/  IADD3 R23, R23, R9, RZ ;  /* 0x0000000917177210 */ /* 0x000fc60007ffe0ff */
[----:B--2---:R-:W-:Y:S01]  /*17a0*/  IMAD R9, R7, R2, RZ ;  /* 0x0000000207097224 */ /* 0x004fe200078e02ff */
[----:B------:R-:W-:Y:S01]  /*17b0*/  @P4 MOV R10, R20 ;  /* 0x00000014000a4202 */ /* 0x000fe20000000f00 */
[----:B------:R-:W-:-:S04]  /*17c0*/  IMAD.WIDE.U32 R38, R18, R2, R22 ;  /* 0x0000000212267225 */ /* 0x000fc800078e0016 */
[----:B------:R-:W-:Y:S02]  /*17d0*/  IMAD R3, R18, R3, R9 ;  /* 0x0000000312037224 */ /* 0x000fe400078e0209 */
[----:B------:R-:W-:-:S03]  /*17e0*/  @P4 IMAD R8, R8, R5, R21 ;  /* 0x0000000508084224 */ /* 0x000fc600078e0215 */
[----:B------:R-:W-:Y:S01]  /*17f0*/  IADD3 R36, R39, R3, RZ ;  /* 0x0000000327247210 */ /* 0x000fe20007ffe0ff */
[----:B------:R-:W-:Y:S06]  /*1800*/  @P4 BRA `(.L_x_711) ;  /* 0x0000000000344947 */ /* 0x000fec0003800000 */
[----:B------:R-:W1:Y:S01]  /*1810*/  LDC.64 R4, c[0x0][0x250] ;  /* 0x00009400ff047b82 */ /* 0x000e620000000a00 */
[----:B------:R-:W-:-:S07]  /*1820*/  SHF.R.S32.HI R9, RZ, 0x1f, R12 ;  /* 0x0000001fff097819 */ /* 0x000fce000001140c */
[----:B------:R-:W2:Y:S01]  /*1830*/  LDC.64 R2, c[0x0][0x238] ;  /* 0x00008e00ff027b82 */ /* 0x000ea20000000a00 */
[----:B-1----:R-:W-:Y:S01]  /*1840*/  IMAD R8, R9, R4, RZ ;  /* 0x0000000409087224 */ /* 0x002fe200078e02ff */
[----:B-----5:R-:W-:-:S03]  /*1850*/  SHF.R.S32.HI R9, RZ, 0x1f, R0 ;  /* 0x0000001fff097819 */ /* 0x020fc60000011400 */
[C---:B------:R-:W-:Y:S02]  /*1860*/  IMAD R5, R12.reuse, R5, R8 ;  /* 0x000000050c057224 */ /* 0x040fe400078e0208 */
[----:B------:R-:W-:-:S04]  /*1870*/  IMAD.WIDE.U32 R12, R12, R4, RZ ;  /* 0x000000040c0c7225 */ /* 0x000fc800078e00ff */
[----:B--2---:R-:W-:Y:S01]  /*1880*/  IMAD R9, R9, R2, RZ ;  /* 0x0000000209097224 */ /* 0x004fe200078e02ff */
[----:B------:R-:W-:-:S03]  /*1890*/  IADD3 R13, R13, R5, RZ ;  /* 0x000000050d0d7210 */ /* 0x000fc60007ffe0ff */
[C---:B------:R-:W-:Y:S02]  /*18a0*/  IMAD R3, R0.reuse, R3, R9 ;  /* 0x0000000300037224 */ /* 0x040fe400078e0209 */
[----:B------:R-:W-:-:S05]  /*18b0*/  IMAD.WIDE.U32 R12, R0, R2, R12 ;  /* 0x00000002000c7225 */ /* 0x000fca00078e000c */
[----:B------:R-:W-:Y:S02]  /*18c0*/  IADD3 R8, R13, R3, RZ ;  /* 0x000000030d087210 */ /* 0x000fe40007ffe0ff */
[----:B------:R-:W-:-:S07]  /*18d0*/  MOV R10, R12 ;  /* 0x0000000c000a7202 */ /* 0x000fce0000000f00 */
.L_x_711:
[----:B------:R-:W-:Y:S01]  /*18e0*/  ISETP.NE.AND P1, PT, R206, -0x1, PT ;  /* 0xffffffffce00780c */ /* 0x000fe20003f25270 */
[----:B------:R-:W1:Y:S01]  /*18f0*/  S2UR UR10, SR_CgaCtaId ;  /* 0x00000000000a79c3 */ /* 0x000e620000008800 */
[----:B------:R-:W-:Y:S01]  /*1900*/  SHF.R.S32.HI R13, RZ, 0x1f, R6 ;  /* 0x0000001fff0d7819 */ /* 0x000fe20000011406 */
[----:B------:R-:W-:Y:S01]  /*1910*/  ULDC.64 UR6, c[0x0][0x268] ;  /* 0x00009a0000067ab9 */ /* 0x000fe20000000a00 */
[----:B------:R-:W-:Y:S01]  /*1920*/  IMAD.IADD R199, R208, 0x1, -R199 ;  /* 0x00000001d0c77824 */ /* 0x000fe200078e0ac7 */
[----:B------:R-:W-:Y:S01]  /*1930*/  ULDC.64 UR4, c[0x0][0x258] ;  /* 0x0000960000047ab9 */ /* 0x000fe20000000a00 */
[----:B------:R-:W-:Y:S01]  /*1940*/  LEA.HI R24, R13, R6, RZ, 0x4 ;  /* 0x000000060d187211 */ /* 0x000fe200078f20ff */
[----:B------:R-:W-:Y:S01]  /*1950*/  IMAD R7, R7, UR6, RZ ;  /* 0x0000000607077c24 */ /* 0x000fe2000f8e02ff */
[----:B------:R-:W-:Y:S01]  /*1960*/  BSSY B0, `(.L_x_713) ;  /* 0x0000063000007945 */ /* 0x000fe20003800000 */
[----:B------:R-:W2:Y:S01]  /*1970*/  LDC.64 R134, c[0x0][0x250] ;  /* 0x00009400ff867b82 */ /* 0x000ea20000000a00 */
[----:B------:R-:W-:-:S03]  /*1980*/  LOP3.LUT R17, R24, 0xfffffff0, RZ, 0xc0, !PT ;  /* 0xfffffff018117812 */ /* 0x000fc600078ec0ff */
[----:B------:R-:W-:Y:S02]  /*1990*/  @!P1 SHF.R.S32.HI R9, RZ, 0x1f, R11 ;  /* 0x0000001fff099819 */ /* 0x000fe4000001140b */
[----:B------:R-:W-:Y:S02]  /*19a0*/  IMAD.IADD R17, R6, 0x1, -R17 ;  /* 0x0000000106117824 */ /* 0x000fe400078e0a11 */
[----:B------:R-:W3:Y:S08]  /*19b0*/  @!P1 LDC.64 R4, c[0x0][0x228] ;  /* 0x00008a00ff049b82 */ /* 0x000ef00000000a00 */
[----:B------:R-:W4:Y:S01]  /*19c0*/  @P1 LDC.64 R2, c[0x0][0x240] ;  /* 0x00009000ff021b82 */ /* 0x000f220000000a00 */
[----:B---3-5:R-:W-:Y:S01]  /*19d0*/  @!P1 IMAD R0, R9, R4, RZ ;  /* 0x0000000409009224 */ /* 0x028fe200078e02ff */
[----:B------:R-:W-:Y:S01]  /*19e0*/  LEA.HI R9, R13, R6, RZ, 0x3 ;  /* 0x000000060d097211 */ /* 0x000fe200078f18ff */
[----:B------:R-:W-:-:S03]  /*19f0*/  @!P1 IMAD.WIDE.U32 R20, R11, R4, RZ ;  /* 0x000000040b149225 */ /* 0x000fc600078e00ff */
[----:B------:R-:W-:Y:S01]  /*1a00*/  SHF.R.S32.HI R22, RZ, 0x3, R9 ;  /* 0x00000003ff167819 */ /* 0x000fe20000011409 */
[----:B------:R-:W-:Y:S01]  /*1a10*/  @!P1 IMAD R5, R11, R5, R0 ;  /* 0x000000050b059224 */ /* 0x000fe200078e0200 */
[----:B------:R-:W-:Y:S01]  /*1a20*/  LOP3.LUT R9, R9, 0xfffffff8, RZ, 0xc0, !PT ;  /* 0xfffffff809097812 */ /* 0x000fe200078ec0ff */
[----:B----4-:R-:W-:Y:S01]  /*1a30*/  @P1 IMAD.WIDE.U32 R26, R206, R2, RZ ;  /* 0x00000002ce1a1225 */ /* 0x010fe200078e00ff */
[----:B------:R-:W-:Y:S02]  /*1a40*/  SHF.R.S32.HI R0, RZ, 0x1f, R17 ;  /* 0x0000001fff007819 */ /* 0x000fe40000011411 */
[----:B------:R-:W-:Y:S01]  /*1a50*/  ISETP.GE.AND P5, PT, R22, R199, PT ;  /* 0x000000c71600720c */ /* 0x000fe20003fa6270 */
[----:B------:R-:W-:Y:S01]  /*1a60*/  IMAD.IADD R2, R6, 0x1, -R9 ;  /* 0x0000000106027824 */ /* 0x000fe200078e0a09 */
[----:B------:R-:W-:Y:S01]  /*1a70*/  LEA.HI R0, R0, R17, RZ, 0x3 ;  /* 0x0000001100007211 */ /* 0x000fe200078f18ff */
[----:B------:R-:W-:Y:S01]  /*1a80*/  IMAD.SHL.U32 R207, R22, 0x40, RZ ;  /* 0x0000004016cf7824 */ /* 0x000fe200078e00ff */
[----:B------:R-:W-:Y:S01]  /*1a90*/  SHF.R.S32.HI R23, RZ, 0x1f, R22 ;  /* 0x0000001fff177819 */ /* 0x000fe20000011416 */
[----:B------:R-:W-:Y:S01]  /*1aa0*/  IMAD.SHL.U32 R210, R2, 0x8, RZ ;  /* 0x0000000802d27824 */ /* 0x000fe200078e00ff */
[----:B------:R-:W-:Y:S01]  /*1ab0*/  LOP3.LUT R4, R0, 0xfffffff8, RZ, 0xc0, !PT ;  /* 0xfffffff800047812 */ /* 0x000fe200078ec0ff */
[----:B------:R-:W-:Y:S01]  /*1ac0*/  @P1 IMAD R12, R206, R3, R27 ;  /* 0x00000003ce0c1224 */ /* 0x000fe200078e021b */
[----:B------:R-:W-:Y:S01]  /*1ad0*/  LOP3.LUT R207, R207, 0x1c0, RZ, 0xc0, !PT ;  /* 0x000001c0cfcf7812 */ /* 0x000fe200078ec0ff */
[----:B------:R-:W-:Y:S01]  /*1ae0*/  @P1 IMAD.MOV.U32 R3, RZ, RZ, R26 ;  /* 0x000000ffff031224 */ /* 0x000fe200078e001a */
[----:B------:R-:W-:Y:S01]  /*1af0*/  IADD3 R26, P2, R210, R10, RZ ;  /* 0x0000000ad21a7210 */ /* 0x000fe20007f5e0ff */
[----:B------:R-:W-:Y:S01]  /*1b00*/  @!P1 IMAD.IADD R12, R21, 0x1, R5 ;  /* 0x00000001150c9824 */ /* 0x000fe200078e0205 */
[----:B------:R-:W-:Y:S01]  /*1b10*/  SHF.R.S32.HI R21, RZ, 0x1f, R210 ;  /* 0x0000001fff157819 */ /* 0x000fe200000114d2 */
[----:B------:R-:W-:Y:S01]  /*1b20*/  IMAD.IADD R17, R17, 0x1, -R4 ;  /* 0x0000000111117824 */ /* 0x000fe200078e0a04 */
[----:B------:R-:W-:Y:S01]  /*1b30*/  LOP3.LUT R14, R207, 0x38, R210, 0xf8, !PT ;  /* 0x00000038cf0e7812 */ /* 0x000fe200078ef8d2 */
[----:B------:R-:W-:Y:S01]  /*1b40*/  IMAD.WIDE R32, R33, 0x40, R22 ;  /* 0x0000004021207825 */ /* 0x000fe200078e0216 */
[----:B------:R-:W-:-:S02]  /*1b50*/  @!P1 MOV R3, R20 ;  /* 0x0000001400039202 */ /* 0x000fc40000000f00 */
[----:B------:R-:W-:Y:S01]  /*1b60*/  SHF.R.U32.HI R207, RZ, 0x3, R207 ;  /* 0x00000003ffcf7819 */ /* 0x000fe200000116cf */
[----:B------:R-:W-:Y:S01]  /*1b70*/  IMAD.X R27, R21, 0x1, R8, P2 ;  /* 0x00000001151b7824 */ /* 0x000fe200010e0608 */
[----:B------:R-:W-:Y:S01]  /*1b80*/  SHF.R.S32.HI R4, RZ, 0x1f, R28 ;  /* 0x0000001fff047819 */ /* 0x000fe2000001141c */
[----:B------:R-:W-:Y:S01]  /*1b90*/  VIADD R20, R22, 0x20 ;  /* 0x0000002016147836 */ /* 0x000fe20000000000 */
[C---:B------:R-:W-:Y:S01]  /*1ba0*/  IADD3 R34, P1, R210.reuse, R3, RZ ;  /* 0x00000003d2227210 */ /* 0x040fe20007f3e0ff */
[----:B------:R-:W-:Y:S01]  /*1bb0*/  VIADD R201, R210, 0x40 ;  /* 0x00000040d2c97836 */ /* 0x000fe20000000000 */
[----:B------:R-:W-:Y:S01]  /*1bc0*/  LOP3.LUT R207, R14, R207, RZ, 0x3c, !PT ;  /* 0x000000cf0ecf7212 */ /* 0x000fe200078e3cff */
[C---:B------:R-:W-:Y:S01]  /*1bd0*/  IMAD R14, R18.reuse, UR7, R7 ;  /* 0x00000007120e7c24 */ /* 0x040fe2000f8e0207 */
[----:B------:R-:W-:Y:S01]  /*1be0*/  LEA.HI R5, R13, R6, RZ, 0x6 ;  /* 0x000000060d057211 */ /* 0x000fe200078f30ff */
[----:B------:R-:W-:Y:S01]  /*1bf0*/  IMAD.WIDE.U32 R18, R18, UR6, R26 ;  /* 0x0000000612127c25 */ /* 0x000fe2000f8e001a */
[----:B------:R-:W-:-:S02]  /*1c00*/  ISETP.GE.AND P3, PT, R20, R199, PT ;  /* 0x000000c71400720c */ /* 0x000fc40003f66270 */
[----:B------:R-:W-:Y:S01]  /*1c10*/  MOV R7, 0x10 ;  /* 0x0000001000077802 */ /* 0x000fe20000000f00 */
[----:B------:R-:W-:Y:S02]  /*1c20*/  IMAD R31, R4, UR4, RZ ;  /* 0x00000004041f7c24 */ /* 0x000fe4000f8e02ff */
[C---:B------:R-:W-:Y:S02]  /*1c30*/  VIADD R26, R22.reuse, 0x10 ;  /* 0x00000010161a7836 */ /* 0x040fe40000000000 */
[----:B------:R-:W-:Y:S01]  /*1c40*/  IMAD.X R35, R21, 0x1, R12, P1 ;  /* 0x0000000115237824 */ /* 0x000fe200008e060c */
[----:B------:R-:W-:Y:S01]  /*1c50*/  IADD3 R12, R22, 0x30, RZ ;  /* 0x00000030160c7810 */ /* 0x000fe20007ffe0ff */
[----:B------:R-:W-:Y:S01]  /*1c60*/  IMAD R31, R28, UR5, R31 ;  /* 0x000000051c1f7c24 */ /* 0x000fe2000f8e021f */
[----:B------:R-:W-:Y:S01]  /*1c70*/  ISETP.GE.AND P4, PT, R26, R199, PT ;  /* 0x000000c71a00720c */ /* 0x000fe20003f86270 */
[----:B------:R-:W-:Y:S02]  /*1c80*/  IMAD.SHL.U32 R10, R5, 0x8, RZ ;  /* 0x00000008050a7824 */ /* 0x000fe400078e00ff */
[----:B------:R-:W-:Y:S01]  /*1c90*/  IMAD.WIDE.U32 R28, R28, UR4, R34 ;  /* 0x000000041c1c7c25 */ /* 0x000fe2000f8e0022 */
[----:B------:R-:W-:Y:S01]  /*1ca0*/  UMOV UR4, 0x400 ;  /* 0x0000040000047882 */ /* 0x000fe20000000000 */
[----:B------:R-:W-:Y:S01]  /*1cb0*/  R2P PR, R17, 0x6 ;  /* 0x0000000611007804 */ /* 0x000fe20000000000 */
[----:B-1----:R-:W-:Y:S01]  /*1cc0*/  ULEA UR4, UR10, UR4, 0x18 ;  /* 0x000000040a047291 */ /* 0x002fe2000f8ec03f */
[----:B------:R-:W-:Y:S01]  /*1cd0*/  IMAD.MOV.U32 R5, RZ, RZ, 0x20 ;  /* 0x00000020ff057424 */ /* 0x000fe200078e00ff */
[----:B------:R-:W-:Y:S01]  /*1ce0*/  LOP3.LUT R207, R207, 0xfffffe00, R10, 0xf8, !PT ;  /* 0xfffffe00cfcf7812 */ /* 0x000fe200078ef80a */
[----:B------:R-:W-:Y:S01]  /*1cf0*/  IMAD.SHL.U32 R4, R133, 0x40, RZ ;  /* 0x0000004085047824 */ /* 0x000fe200078e00ff */
[----:B------:R-:W-:Y:S01]  /*1d00*/  SEL R7, R7, 0xfffffff0, !P1 ;  /* 0xfffffff007077807 */ /* 0x000fe20004800000 */
[----:B------:R-:W-:Y:S01]  /*1d10*/  VIADD R200, R210, 0x80 ;  /* 0x00000080d2c87836 */ /* 0x000fe20000000000 */
[----:B------:R-:W-:Y:S01]  /*1d20*/  LEA R207, R207, UR4, 0x1 ;  /* 0x00000004cfcf7c11 */ /* 0x000fe2000f8e08ff */
[----:B------:R-:W-:Y:S01]  /*1d30*/  IMAD.IADD R31, R29, 0x1, R31 ;  /* 0x000000011d1f7824 */ /* 0x000fe200078e021f */
[----:B------:R-:W-:Y:S01]  /*1d40*/  SEL R5, R5, 0xffffffe0, !P2 ;  /* 0xffffffe005057807 */ /* 0x000fe20005000000 */
[----:B--2---:R-:W-:Y:S06]  /*1d50*/  @P5 BRA `(.L_x_714) ;  /* 0x00000000008c5947 */ /* 0x004fec0003800000 */
[----:B------:R-:W-:Y:S01]  /*1d60*/  ULDC UR5, c[0x0][0x2d0] ;  /* 0x0000b40000057ab9 */ /* 0x000fe20000000800 */
[----:B------:R-:W-:Y:S01]  /*1d70*/  ULDC.64 UR6, c[0x0][0x240] ;  /* 0x0000900000067ab9 */ /* 0x000fe20000000a00 */
[----:B------:R-:W-:Y:S01]  /*1d80*/  ISETP.GE.AND P6, PT, R210, UR5, PT ;  /* 0x00000005d2007c0c */ /* 0x000fe2000bfc6270 */
[----:B------:R-:W-:Y:S01]  /*1d90*/  IMAD R3, R33, UR6, RZ ;  /* 0x0000000621037c24 */ /* 0x000fe2000f8e02ff */
[----:B------:R-:W-:Y:S01]  /*1da0*/  ISETP.GE.AND P5, PT, R201, UR5, PT ;  /* 0x00000005c9007c0c */ /* 0x000fe2000bfa6270 */
[----:B------:R-:W-:Y:S01]  /*1db0*/  IMAD.MOV.U32 R30, RZ, RZ, R28 ;  /* 0x000000ffff1e7224 */ /* 0x000fe200078e001c */
[----:B------:R-:W-:Y:S01]  /*1dc0*/  ISETP.GE.AND P2, PT, R200, UR5, PT ;  /* 0x00000005c8007c0c */ /* 0x000fe2000bf46270 */
[C---:B------:R-:W-:Y:S02]  /*1dd0*/  IMAD R34, R32.reuse, UR7, R3 ;  /* 0x0000000720227c24 */ /* 0x040fe4000f8e0203 */
[----:B------:R-:W-:-:S04]  /*1de0*/  IMAD.WIDE.U32 R40, R32, UR6, R30 ;  /* 0x0000000620287c25 */ /* 0x000fc8000f8e001e */
[----:B------:R-:W-:Y:S02]  /*1df0*/  IMAD.IADD R34, R41, 0x1, R34 ;  /* 0x0000000129227824 */ /* 0x000fe400078e0222 */
[----:B------:R-:W1:Y:S01]  /*1e00*/  @!P6 LDC.64 R10, c[0x0][0x210] ;  /* 0x00008400ff0aeb82 */ /* 0x000e620000000a00 */
[----:B------:R2:W-:Y:S07]  /*1e10*/  @P6 STS.128 [R207], RZ ;  /* 0x000000ffcf006388 */ /* 0x0005ee0000000c00 */
[----:B------:R-:W3:Y:S01]  /*1e20*/  @!P5 LDC.64 R8, c[0x0][0x210] ;  /* 0x00008400ff08db82 */ /* 0x000ee20000000a00 */
[----:B-1----:R-:W-:-:S04]  /*1e30*/  @!P6 LEA R10, P1, R40, R10, 0x1 ;  /* 0x0000000a280ae211 */ /* 0x002fc800078208ff */
[C---:B------:R-:W-:Y:S02]  /*1e40*/  @!P6 LEA.HI.X R11, R40.reuse, R11, R34, 0x1, P1 ;  /* 0x0000000b280be211 */ /* 0x040fe400008f0c22 */
[----:B---3--:R-:W-:-:S03]  /*1e50*/  @!P5 LEA R8, P1, R40, R8, 0x1 ;  /* 0x000000082808d211 */ /* 0x008fc600078208ff */
[----:B------:R-:W-:Y:S01]  /*1e60*/  @!PT LDS RZ, [RZ] ;  /* 0x00000000fffff984 */ /* 0x000fe20000000800 */
[----:B------:R-:W-:Y:S01]  /*1e70*/  @!PT LDS RZ, [RZ] ;  /* 0x00000000fffff984 */ /* 0x000fe20000000800 */
[----:B------:R-:W-:Y:S01]  /*1e80*/  @!PT LDS RZ, [RZ] ;  /* 0x00000000fffff984 */ /* 0x000fe20000000800 */
[----:B------:R2:W-:Y:S01]  /*1e90*/  @!P6 LDGSTS.E.BYPASS.LTC128B.128 [R207], desc[UR8][R10.64] ;  /* 0x000000000acfefae */ /* 0x0005e2000b901d48 */
[----:B------:R-:W-:-:S03]  /*1ea0*/  @!P5 LEA.HI.X R9, R40, R9, R34, 0x1, P1 ;  /* 0x000000092809d211 */ /* 0x000fc600008f0c22 */
[----:B------:R2:W-:Y:S04]  /*1eb0*/  @P5 STS.128 [R207+0x2000], RZ ;  /* 0x002000ffcf005388 */ /* 0x0005e80000000c00 */
[----:B------:R-:W-:Y:S01]  /*1ec0*/  @!PT LDS RZ, [RZ] ;  /* 0x00000000fffff984 */ /* 0x000fe20000000800 */
[----:B------:R-:W-:Y:S01]  /*1ed0*/  @!PT LDS RZ, [RZ] ;  /* 0x00000000fffff984 */ /* 0x000fe20000000800 */
[----:B------:R-:W-:Y:S01]  /*1ee0*/  @!PT LDS RZ, [RZ] ;  /* 0x00000000fffff984 */ /* 0x000fe20000000800 */
[----:B------:R2:W-:Y:S04]  /*1ef0*/  @!P5 LDGSTS.E.BYPASS.LTC128B.128 [R207+0x2000], desc[UR8][R8.64+0x80] ;  /* 0x0200008008cfdfae */ /* 0x0005e8000b901d48 */
[----:B------:R2:W-:Y:S01]  /*1f00*/  @P2 STS.128 [R207+0x4000], RZ ;  /* 0x004000ffcf002388 */ /* 0x0005e20000000c00 */
[----:B------:R-:W-:Y:S05]  /*1f10*/  @P2 BRA `(.L_x_714) ;  /* 0x00000000001c2947 */ /* 0x000fea0003800000 */
[----:B------:R-:W-:Y:S02]  /*1f20*/  ULDC.64 UR6, c[0x0][0x210] ;  /* 0x0000840000067ab9 */ /* 0x000fe40000000a00 */
[----:B--2---:R-:W-:-:S04]  /*1f30*/  LEA R8, P1, R40, UR6, 0x1 ;  /* 0x0000000628087c11 */ /* 0x004fc8000f8208ff */
[----:B------:R-:W-:-:S05]  /*1f40*/  LEA.HI.X R9, R40, UR7, R34, 0x1, P1 ;  /* 0x0000000728097c11 */ /* 0x000fca00088f0c22 */
[----:B------:R-:W-:Y:S01]  /*1f50*/  @!PT LDS RZ, [RZ] ;  /* 0x00000000fffff984 */ /* 0x000fe20000000800 */
[----:B------:R-:W-:Y:S01]  /*1f60*/  @!PT LDS RZ, [RZ] ;  /* 0x00000000fffff984 */ /* 0x000fe20000000800 */
[----:B------:R-:W-:Y:S01]  /*1f70*/  @!PT LDS RZ, [RZ] ;  /* 0x00000000fffff984 */ /* 0x000fe20000000800 */
[----:B------:R1:W-:Y:S04]  /*1f80*/  LDGSTS.E.BYPASS.LTC128B.128 [R207+0x4000], desc[UR8][R8.64+0x100] ;  /* 0x0400010008cf7fae */ /* 0x0003e8000b901d48 */
.L_x_714:
[----:B------:R-:W-:Y:S05]  /*1f90*/  BSYNC B0 ;  /* 0x0000000000007941 */ /* 0x000fea0003800000 */
.L_x_713:
[----:B------:R-:W-:Y:S01]  /*1fa0*/  IADD3 R34, P1, R210, R38, RZ ;  /* 0x00000026d2227210 */ /* 0x000fe20007f3e0ff */
[----:B------:R-:W-:Y:S01]  /*1fb0*/  VIADD R3, R4, 0xffffffc0 ;  /* 0xffffffc004037836 */ /* 0x000fe20000000000 */
[----:B------:R-:W-:Y:S01]  /*1fc0*/  BSSY B0, `(.L_x_715) ;  /* 0x000002b000007945 */ /* 0x000fe20003800000 */
[----:B------:R-:W-:Y:S02]  /*1fd0*/  ISETP.GE.AND P6, PT, R12, R199, PT ;  /* 0x000000c70c00720c */ /* 0x000fe40003fc6270 */
[----:B------:R-:W-:Y:S01]  /*1fe0*/  IADD3.X R35, R21, R36, RZ, P1, !PT ;  /* 0x0000002415237210 */ /* 0x000fe20000ffe4ff */
[----:B------:R-:W-:Y:S01]  /*1ff0*/  IMAD.IADD R21, R82, 0x1, -R3 ;  /* 0x0000000152157824 */ /* 0x000fe200078e0a03 */
[----:B------:R-:W-:Y:S09]  /*2000*/  @P4 BRA `(.L_x_716) ;  /* 0x0000000000984947 */ /* 0x000ff20003800000 */
[----:B------:R-:W-:Y:S01]  /*2010*/  ULDC UR5, c[0x0][0x2d0] ;  /* 0x0000b40000057ab9 */ /* 0x000fe20000000800 */
[----:B------:R-:W-:Y:S01]  /*2020*/  IADD3 R36, P1, R32, 0x10, RZ ;  /* 0x0000001020247810 */ /* 0x000fe20007f3e0ff */
[----:B------:R-:W-:Y:S01]  /*2030*/  ULDC.64 UR6, c[0x0][0x240] ;  /* 0x0000900000067ab9 */ /* 0x000fe20000000a00 */
[----:B------:R-:W-:Y:S01]  /*2040*/  ISETP.GE.AND P5, PT, R210, UR5, PT ;  /* 0x00000005d2007c0c */ /* 0x000fe2000bfa6270 */
[----:B------:R-:W-:Y:S01]  /*2050*/  IMAD.MOV.U32 R38, RZ, RZ, R28 ;  /* 0x000000ffff267224 */ /* 0x000fe200078e001c */
[----:B------:R-:W-:Y:S01]  /*2060*/  ISETP.GE.AND P4, PT, R201, UR5, PT ;  /* 0x00000005c9007c0c */ /* 0x000fe2000bf86270 */
[----:B------:R-:W-:Y:S01]  /*2070*/  IMAD.X R25, RZ, RZ, R33, P1 ;  /* 0x000000ffff197224 */ /* 0x000fe200008e0621 */
[----:B------:R-:W-:Y:S01]  /*2080*/  ISETP.GE.AND P1, PT, R200, UR5, PT ;  /* 0x00000005c8007c0c */ /* 0x000fe2000bf26270 */
[----:B------:R-:W-:Y:S02]  /*2090*/  IMAD.MOV.U32 R39, RZ, RZ, R31 ;  /* 0x000000ffff277224 */ /* 0x000fe400078e001f */
[----:B------:R-:W-:-:S02]  /*20a0*/  IMAD R25, R25, UR6, RZ ;  /* 0x0000000619197c24 */ /* 0x000fc4000f8e02ff */
[----:B------:R-:W-:-:S04]  /*20b0*/  IMAD.WIDE.U32 R38, R36, UR6, R38 ;  /* 0x0000000624267c25 */ /* 0x000fc8000f8e0026 */
[----:B--2---:R-:W2:Y:S01]  /*20c0*/  @!P5 LDC.64 R10, c[0x0][0x210] ;  /* 0x00008400ff0adb82 */ /* 0x004ea20000000a00 */
[----:B------:R-:W-:Y:S01]  /*20d0*/  IMAD R25, R36, UR7, R25 ;  /* 0x0000000724197c24 */ /* 0x000fe2000f8e0219 */
[----:B------:R3:W-:Y:S06]  /*20e0*/  @P5 STS.128 [R207+0x800], RZ ;  /* 0x000800ffcf005388 */ /* 0x0007ec0000000c00 */
[----:B-1----:R-:W1:Y:S01]  /*20f0*/  @!P4 LDC.64 R8, c[0x0][0x210] ;  /* 0x00008400ff08cb82 */ /* 0x002e620000000a00 */
[----:B--2---:R-:W-:Y:S01]  /*2100*/  @!P5 LEA R36, P2, R38, R10, 0x1 ;  /* 0x0000000a2624d211 */ /* 0x004fe200078408ff */
[----:B------:R-:W-:-:S05]  /*2110*/  IMAD.IADD R10, R39, 0x1, R25 ;  /* 0x00000001270a7824 */ /* 0x000fca00078e0219 */
[C---:B------:R-:W-:Y:S02]  /*2120*/  @!P5 LEA.HI.X R37, R38.reuse, R11, R10, 0x1, P2 ;  /* 0x0000000b2625d211 */ /* 0x040fe400010f0c0a */
[----:B-1----:R-:W-:-:S03]  /*2130*/  @!P4 LEA R8, P2, R38, R8, 0x1 ;  /* 0x000000082608c211 */ /* 0x002fc600078408ff */
[----:B------:R-:W-:Y:S01]  /*2140*/  @!PT LDS RZ, [RZ] ;  /* 0x00000000fffff984 */ /* 0x000fe20000000800 */
[----:B------:R-:W-:Y:S01]  /*2150*/  @!PT LDS RZ, [RZ] ;  /* 0x00000000fffff984 */ /* 0x000fe20000000800 */
[----:B------:R-:W-:Y:S01]  /*2160*/  @!PT LDS RZ, [RZ] ;  /* 0x00000000fffff984 */ /* 0x000fe20000000800 */
[----:B------:R3:W-:Y:S01]  /*2170*/  @!P5 LDGSTS.E.BYPASS.LTC128B.128 [R207+0x800], desc[UR8][R36.64] ;  /* 0x0080000024cfdfae */ /* 0x0007e2000b901d48 */
        /* <DEDUP_REMOVED lines=9> */
[----:B---3--:R-:W-:-:S04]  /*2210*/  LEA R8, P1, R38, UR6, 0x1 ;  /* 0x0000000626087c11 */ /* 0x008fc8000f8208ff */
[----:B------:R-:W-:-:S05]  /*2220*/  LEA.HI.X R9, R38, UR7, R10, 0x1, P1 ;  /* 0x0000000726097c11 */ /* 0x000fca00088f0c0a */
[----:B------:R-:W-:Y:S01]  /*2230*/  @!PT LDS RZ, [RZ] ;  /* 0x00000000fffff984 */ /* 0x000fe20000000800 */
[----:B------:R-:W-:Y:S01]  /*2240*/  @!PT LDS RZ, [RZ] ;  /* 0x00000000fffff984 */ /* 0x000fe20000000800 */
[----:B------:R-:W-:Y:S01]  /*2250*/  @!PT LDS RZ, [RZ] ;  /* 0x00000000fffff984 */ /* 0x000fe20000000800 */
[----:B------:R4:W-:Y:S04]  /*2260*/  LDGSTS.E.BYPASS.LTC128B.128 [R207+0x4800], desc[UR8][R8.64+0x100] ;  /* 0x0480010008cf7fae */ /* 0x0009e8000b901d48 */
.L_x_716:
[----:B------:R-:W-:Y:S05]  /*2270*/  BSYNC B0 ;  /* 0x0000000000007941 */ /* 0x000fea0003800000 */
.L_x_715:
[----:B------:R-:W-:Y:S04]  /*2280*/  BSSY B0, `(.L_x_717) ;  /* 0x0000028000007945 */ /* 0x000fe80003800000 */
[----:B------:R-:W-:Y:S05]  /*2290*/  @P3 BRA `(.L_x_718) ;  /* 0x0000000000983947 */ /* 0x000fea0003800000 */
[----:B------:R-:W-:Y:S01]  /*22a0*/  ULDC UR5, c[0x0][0x2d0] ;  /* 0x0000b40000057ab9 */ /* 0x000fe20000000800 */
[----:B---3--:R-:W-:Y:S01]  /*22b0*/  IADD3 R36, P1, R32, 0x20, RZ ;  /* 0x0000002020247810 */ /* 0x008fe20007f3e0ff */
        /* <DEDUP_REMOVED lines=12> */
[----:B-1--4-:R-:W1:Y:S01]  /*2380*/  @!P3 LDC.64 R8, c[0x0][0x210] ;  /* 0x00008400ff08bb82 */ /* 0x012e620000000a00 */
        /* <DEDUP_REMOVED lines=23> */
.L_x_718:
[----:B------:R-:W-:Y:S05]  /*2500*/  BSYNC B0 ;  /* 0x0000000000007941 */ /* 0x000fea0003800000 */
.L_x_717:
[----:B------:R-:W-:Y:S04]  /*2510*/  BSSY B0, `(.L_x_719) ;  /* 0x0000027000007945 */ /* 0x000fe80003800000 */
[----:B------:R-:W-:Y:S05]  /*2520*/  @P6 BRA `(.L_x_720) ;  /* 0x0000000000946947 */ /* 0x000fea0003800000 */
        /* <DEDUP_REMOVED lines=8> */
[----:B------:R-:W-:-:S04]  /*25b0*/  IMAD.WIDE.U32 R28, R25, UR6, R28 ;  /* 0x00000006191c7c25 */ /* 0x000fc8000f8e001c */
[----:B------:R-:W-:-:S04]  /*25c0*/  IMAD R30, R30, UR6, RZ ;  /* 0x000000061e1e7c24 */ /* 0x000fc8000f8e02ff */
[----:B--2---:R-:W2:Y:S01]  /*25d0*/  @!P4 LDC.64 R10, c[0x0][0x210] ;  /* 0x00008400ff0acb82 */ /* 0x004ea20000000a00 */
[----:B------:R-:W-:Y:S01]  /*25e0*/  IMAD R30, R25, UR7, R30 ;  /* 0x00000007191e7c24 */ /* 0x000fe2000f8e021e */
[----:B------:R2:W-:Y:S03]  /*25f0*/  @P4 STS.128 [R207+0x1800], RZ ;  /* 0x001800ffcf004388 */ /* 0x0005e60000000c00 */
[----:B------:R-:W-:-:S03]  /*2600*/  IMAD.IADD R30, R29, 0x1, R30 ;  /* 0x000000011d1e7824 */ /* 0x000fc600078e021e */
[----:B-1-34-:R-:W1:Y:S01]  /*2610*/  @!P3 LDC.64 R8, c[0x0][0x210] ;  /* 0x00008400ff08bb82 */ /* 0x01ae620000000a00 */
[----:B--2---:R-:W-:-:S04]  /*2620*/  @!P4 LEA R10, P5, R28, R10, 0x1 ;  /* 0x0000000a1c0ac211 */ /* 0x004fc800078a08ff */
        /* <DEDUP_REMOVED lines=15> */
[----:B-1----:R-:W-:-:S04]  /*2720*/  LEA R8, P1, R28, UR6, 0x1 ;  /* 0x000000061c087c11 */ /* 0x002fc8000f8208ff */
[----:B------:R-:W-:-:S05]  /*2730*/  LEA.HI.X R9, R28, UR7, R30, 0x1, P1 ;  /* 0x000000071c097c11 */ /* 0x000fca00088f0c1e */
[----:B------:R-:W-:Y:S01]  /*2740*/  @!PT LDS RZ, [RZ] ;  /* 0x00000000fffff984 */ /* 0x000fe20000000800 */
[----:B------:R-:W-:Y:S01]  /*2750*/  @!PT LDS RZ, [RZ] ;  /* 0x00000000fffff984 */ /* 0x000fe20000000800 */
[----:B------:R-:W-:Y:S01]  /*2760*/  @!PT LDS RZ, [RZ] ;  /* 0x00000000fffff984 */ /* 0x000fe20000000800 */
[----:B------:R1:W-:Y:S04]  /*2770*/  LDGSTS.E.BYPASS.LTC128B.128 [R207+0x5800], desc[UR8][R8.64+0x100] ;  /* 0x0580010008cf7fae */ /* 0x0003e8000b901d48 */
.L_x_720:
[----:B------:R-:W-:Y:S05]  /*2780*/  BSYNC B0 ;  /* 0x0000000000007941 */ /* 0x000fea0003800000 */
.L_x_719:
[CC--:B------:R-:W-:Y:S01]  /*2790*/  ISETP.GE.AND P2, PT, R22.reuse, R21.reuse, PT ;  /* 0x000000151600720c */ /* 0x0c0fe20003f46270 */
[-C--:B------:R-:W-:Y:S01]  /*27a0*/  IMAD R144, R23, R80.reuse, RZ ;  /* 0x0000005017907224 */ /* 0x080fe200078e02ff */
[----:B------:R-:W-:Y:S01]  /*27b0*/  BSSY B0, `(.L_x_721) ;  /* 0x0000027000007945 */ /* 0x000fe20003800000 */
[----:B------:R-:W-:Y:S01]  /*27c0*/  IMAD.WIDE.U32 R34, R22, R80, R34 ;  /* 0x0000005016227225 */ /* 0x000fe200078e0022 */
[-C--:B------:R-:W-:Y:S02]  /*27d0*/  ISETP.GE.AND P6, PT, R26, R21.reuse, PT ;  /* 0x000000151a00720c */ /* 0x080fe40003fc6270 */
[----:B------:R-:W-:Y:S01]  /*27e0*/  ISETP.GE.AND P1, PT, R20, R21, PT ;  /* 0x000000151400720c */ /* 0x000fe20003f26270 */
[----:B------:R-:W-:Y:S01]  /*27f0*/  IMAD R144, R22, R81, R144 ;  /* 0x0000005116907224 */ /* 0x000fe200078e0290 */
[C---:B------:R-:W-:Y:S01]  /*2800*/  SHF.L.U64.HI R204, R80.reuse, 0x4, R81 ;  /* 0x0000000450cc7819 */ /* 0x040fe20000010251 */
[----:B------:R-:W-:Y:S02]  /*2810*/  IMAD.SHL.U32 R205, R80, 0x10, RZ ;  /* 0x0000001050cd7824 */ /* 0x000fe400078e00ff */
[----:B------:R-:W-:Y:S01]  /*2820*/  IMAD.MOV.U32 R145, RZ, RZ, R34 ;  /* 0x000000ffff917224 */ /* 0x000fe200078e0022 */
[----:B------:R-:W-:Y:S01]  /*2830*/  IADD3 R144, R35, R144, RZ ;  /* 0x0000009023907210 */ /* 0x000fe20007ffe0ff */
[----:B------:R-:W-:Y:S06]  /*2840*/  @P2 BRA `(.L_x_722) ;  /* 0x0000000000742947 */ /* 0x000fec0003800000 */
[----:B------:R-:W-:Y:S02]  /*2850*/  ULDC UR5, c[0x0][0x2d0] ;  /* 0x0000b40000057ab9 */ /* 0x000fe40000000800 */
[----:B------:R-:W-:Y:S02]  /*2860*/  ISETP.GE.AND P5, PT, R210, UR5, PT ;  /* 0x00000005d2007c0c */ /* 0x000fe4000bfa6270 */
[----:B------:R-:W-:Y:S02]  /*2870*/  ISETP.GE.AND P4, PT, R201, UR5, PT ;  /* 0x00000005c9007c0c */ /* 0x000fe4000bf86270 */
[----:B------:R-:W-:-:S09]  /*2880*/  ISETP.GE.AND P2, PT, R200, UR5, PT ;  /* 0x00000005c8007c0c */ /* 0x000fd2000bf46270 */
[----:B-12---:R-:W1:Y:S01]  /*2890*/  @!P5 LDC.64 R10, c[0x0][0x218] ;  /* 0x00008600ff0adb82 */ /* 0x006e620000000a00 */
[----:B------:R2:W-:Y:S07]  /*28a0*/  @P5 STS.128 [R207+0x6000], RZ ;  /* 0x006000ffcf005388 */ /* 0x0005ee0000000c00 */
[----:B---34-:R-:W3:Y:S01]  /*28b0*/  @!P4 LDC.64 R8, c[0x0][0x218] ;  /* 0x00008600ff08cb82 */ /* 0x018ee20000000a00 */
[----:B-1----:R-:W-:-:S04]  /*28c0*/  @!P5 LEA R10, P3, R145, R10, 0x1 ;  /* 0x0000000a910ad211 */ /* 0x002fc800078608ff */
[C---:B------:R-:W-:Y:S02]  /*28d0*/  @!P5 LEA.HI.X R11, R145.reuse, R11, R144, 0x1, P3 ;  /* 0x0000000b910bd211 */ /* 0x040fe400018f0c90 */
[----:B---3--:R-:W-:-:S03]  /*28e0*/  @!P4 LEA R8, P3, R145, R8, 0x1 ;  /* 0x000000089108c211 */ /* 0x008fc600078608ff */
        /* <DEDUP_REMOVED lines=19> */
.L_x_722:
[----:B------:R-:W-:Y:S05]  /*2a20*/  BSYNC B0 ;  /* 0x0000000000007941 */ /* 0x000fea0003800000 */
.L_x_721:
[----:B------:R-:W-:Y:S04]  /*2a30*/  BSSY B0, `(.L_x_723) ;  /* 0x0000021000007945 */ /* 0x000fe80003800000 */
[----:B------:R-:W-:Y:S05]  /*2a40*/  @P6 BRA `(.L_x_724) ;  /* 0x00000000007c6947 */ /* 0x000fea0003800000 */
[----:B------:R-:W-:Y:S01]  /*2a50*/  ULDC UR5, c[0x0][0x2d0] ;  /* 0x0000b40000057ab9 */ /* 0x000fe20000000800 */
[----:B------:R-:W-:Y:S02]  /*2a60*/  IADD3 R25, P3, R205, R145, RZ ;  /* 0x00000091cd197210 */ /* 0x000fe40007f7e0ff */
[----:B------:R-:W-:Y:S02]  /*2a70*/  ISETP.GE.AND P5, PT, R210, UR5, PT ;  /* 0x00000005d2007c0c */ /* 0x000fe4000bfa6270 */
[----:B------:R-:W-:Y:S01]  /*2a80*/  ISETP.GE.AND P4, PT, R201, UR5, PT ;  /* 0x00000005c9007c0c */ /* 0x000fe2000bf86270 */
[----:B------:R-:W-:Y:S01]  /*2a90*/  IMAD.X R28, R204, 0x1, R144, P3 ;  /* 0x00000001cc1c7824 */ /* 0x000fe200018e0690 */
        /* <DEDUP_REMOVED lines=26> */
.L_x_724:
[----:B------:R-:W-:Y:S05]  /*2c40*/  BSYNC B0 ;  /* 0x0000000000007941 */ /* 0x000fea0003800000 */
.L_x_723:
[----:B------:R-:W-:Y:S01]  /*2c50*/  BSSY B0, `(.L_x_725) ;  /* 0x0000022000007945 */ /* 0x000fe20003800000 */
[----:B------:R-:W-:-:S03]  /*2c60*/  ISETP.GE.AND P6, PT, R26, R21, PT ;  /* 0x000000151a00720c */ /* 0x000fc60003fc6270 */
[----:B------:R-:W-:Y:S10]  /*2c70*/  @P1 BRA `(.L_x_726) ;  /* 0x00000000007c1947 */ /* 0x000ff40003800000 */
[----:B------:R-:W-:Y:S01]  /*2c80*/  ULDC UR5, c[0x0][0x2d0] ;  /* 0x0000b40000057ab9 */ /* 0x000fe20000000800 */
[----:B------:R-:W-:Y:S02]  /*2c90*/  LEA R25, P2, R80, R145, 0x5 ;  /* 0x0000009150197211 */ /* 0x000fe400078428ff */
[----:B------:R-:W-:Y:S02]  /*2ca0*/  ISETP.GE.AND P4, PT, R210, UR5, PT ;  /* 0x00000005d2007c0c */ /* 0x000fe4000bf86270 */
[----:B------:R-:W-:Y:S02]  /*2cb0*/  ISETP.GE.AND P3, PT, R201, UR5, PT ;  /* 0x00000005c9007c0c */ /* 0x000fe4000bf66270 */
[----:B------:R-:W-:Y:S02]  /*2cc0*/  ISETP.GE.AND P1, PT, R200, UR5, PT ;  /* 0x00000005c8007c0c */ /* 0x000fe4000bf26270 */
[----:B------:R-:W-:-:S07]  /*2cd0*/  LEA.HI.X R26, R80, R144, R81, 0x5, P2 ;  /* 0x00000090501a7211 */ /* 0x000fce00010f2c51 */
        /* <DEDUP_REMOVED lines=25> */
.L_x_726:
[----:B------:R-:W-:Y:S05]  /*2e70*/  BSYNC B0 ;  /* 0x0000000000007941 */ /* 0x000fea0003800000 */
.L_x_725:
[-C--:B------:R-:W-:Y:S01]  /*2e80*/  ISETP.GE.AND P1, PT, R12, R21.reuse, PT ;  /* 0x000000150c00720c */ /* 0x080fe20003f26270 */
[----:B------:R-:W-:Y:S01]  /*2e90*/  BSSY B0, `(.L_x_727) ;  /* 0x0000027000007945 */ /* 0x000fe20003800000 */
[----:B------:R-:W-:Y:S02]  /*2ea0*/  SHF.R.S32.HI R25, RZ, 0x4, R24 ;  /* 0x00000004ff197819 */ /* 0x000fe40000011418 */
[----:B------:R-:W-:Y:S02]  /*2eb0*/  ISETP.GE.AND P5, PT, R20, R21, PT ;  /* 0x000000151400720c */ /* 0x000fe40003fa6270 */
[----:B------:R-:W-:-:S07]  /*2ec0*/  LEA.HI R24, R24, R25, RZ, 0x1 ;  /* 0x0000001918187211 */ /* 0x000fce00078f08ff */
[----:B------:R-:W-:Y:S05]  /*2ed0*/  @P1 BRA `(.L_x_728) ;  /* 0x0000000000881947 */ /* 0x000fea0003800000 */
[----:B------:R-:W-:Y:S01]  /*2ee0*/  ULDC UR5, c[0x0][0x2d0] ;  /* 0x0000b40000057ab9 */ /* 0x000fe20000000800 */
[----:B------:R-:W-:Y:S01]  /*2ef0*/  IMAD.MOV.U32 R26, RZ, RZ, R145 ;  /* 0x000000ffff1a7224 */ /* 0x000fe200078e0091 */
[----:B------:R-:W-:Y:S01]  /*2f00*/  ISETP.GE.AND P4, PT, R210, UR5, PT ;  /* 0x00000005d2007c0c */ /* 0x000fe2000bf86270 */
[----:B------:R-:W-:Y:S01]  /*2f10*/  IMAD.MOV.U32 R27, RZ, RZ, R144 ;  /* 0x000000ffff1b7224 */ /* 0x000fe200078e0090 */
[----:B------:R-:W-:Y:S01]  /*2f20*/  ISETP.GE.AND P3, PT, R201, UR5, PT ;  /* 0x00000005c9007c0c */ /* 0x000fe2000bf66270 */
[----:B------:R-:W-:Y:S01]  /*2f30*/  IMAD R20, R81, 0x30, RZ ;  /* 0x0000003051147824 */ /* 0x000fe200078e02ff */
[----:B------:R-:W-:Y:S01]  /*2f40*/  ISETP.GE.AND P1, PT, R200, UR5, PT ;  /* 0x00000005c8007c0c */ /* 0x000fe2000bf26270 */
[----:B------:R-:W-:-:S04]  /*2f50*/  IMAD.WIDE.U32 R26, R80, 0x30, R26 ;  /* 0x00000030501a7825 */ /* 0x000fc800078e001a */
[----:B------:R-:W-:-:S04]  /*2f60*/  IMAD.IADD R20, R27, 0x1, R20 ;  /* 0x000000011b147824 */ /* 0x000fc800078e0214 */
        /* <DEDUP_REMOVED lines=25> */
.L_x_728:
[----:B------:R-:W-:Y:S05]  /*3100*/  BSYNC B0 ;  /* 0x0000000000007941 */ /* 0x000fea0003800000 */
.L_x_727:
[----:B------:R-:W0:Y:S01]  /*3110*/  LDGDEPBAR ;  /* 0x00000000000079af */ /* 0x000e220000000000 */
[----:B-1234-:R-:W-:Y:S01]  /*3120*/  IMAD.SHL.U32 R8, R2, 0x40, RZ ;  /* 0x0000004002087824 */ /* 0x01efe200078e00ff */
[----:B------:R-:W-:Y:S01]  /*3130*/  LOP3.LUT R24, R24, 0xfffffffe, RZ, 0xc0, !PT ;  /* 0xfffffffe18187812 */ /* 0x000fe200078ec0ff */
[C---:B------:R-:W-:Y:S01]  /*3140*/  IMAD.SHL.U32 R9, R22.reuse, 0x8, RZ ;  /* 0x0000000816097824 */ /* 0x040fe200078e00ff */
[----:B------:R-:W-:Y:S01]  /*3150*/  ISETP.GE.AND P2, PT, R22, R21, PT ;  /* 0x000000151600720c */ /* 0x000fe20003f46270 */
[----:B------:R-:W-:Y:S01]  /*3160*/  IMAD.SHL.U32 R17, R17, 0x40, RZ ;  /* 0x0000004011117824 */ /* 0x000fe200078e00ff */
[----:B------:R-:W-:Y:S01]  /*3170*/  LOP3.LUT R8, R8, 0x1c0, RZ, 0xc0, !PT ;  /* 0x000001c008087812 */ /* 0x000fe200078ec0ff */
[----:B------:R-:W-:Y:S01]  /*3180*/  IMAD.IADD R24, R25, 0x1, -R24 ;  /* 0x0000000119187824 */ /* 0x000fe200078e0a18 */
[----:B------:R-:W-:Y:S01]  /*3190*/  IADD3 R16, P1, R22, R16, RZ ;  /* 0x0000001016107210 */ /* 0x000fe20007f3e0ff */
[----:B------:R-:W-:Y:S01]  /*31a0*/  IMAD.IADD R19, R19, 0x1, R14 ;  /* 0x0000000113137824 */ /* 0x000fe200078e020e */
[----:B------:R-:W-:Y:S01]  /*31b0*/  LOP3.LUT R9, R8, 0x8, R9, 0xf8, !PT ;  /* 0x0000000808097812 */ /* 0x000fe200078ef809 */
[C---:B------:R-:W-:Y:S01]  /*31c0*/  IMAD.SHL.U32 R10, R24.reuse, 0x8, RZ ;  /* 0x00000008180a7824 */ /* 0x040fe200078e00ff */
[----:B------:R-:W-:Y:S01]  /*31d0*/  SHF.R.U32.HI R8, RZ, 0x3, R8 ;  /* 0x00000003ff087819 */ /* 0x000fe20000011608 */
[----:B------:R-:W-:Y:S01]  /*31e0*/  IMAD.X R15, R23, 0x1, R15, P1 ;  /* 0x00000001170f7824 */ /* 0x000fe200008e060f */
[----:B------:R-:W-:Y:S01]  /*31f0*/  LOP3.LUT R17, R17, 0x1c0, RZ, 0xc0, !PT ;  /* 0x000001c011117812 */ /* 0x000fe200078ec0ff */
[----:B------:R-:W-:Y:S01]  /*3200*/  ULDC.64 UR6, c[0x0][0x220] ;  /* 0x0000880000067ab9 */ /* 0x000fe20000000a00 */
[----:B------:R-:W-:Y:S01]  /*3210*/  LOP3.LUT R9, R9, R8, RZ, 0x3c, !PT ;  /* 0x0000000809097212 */ /* 0x000fe200078e3cff */
[----:B------:R-:W-:Y:S01]  /*3220*/  IMAD R15, R15, R134, RZ ;  /* 0x000000860f0f7224 */ /* 0x000fe200078e02ff */
[----:B------:R-:W-:Y:S01]  /*3230*/  LOP3.LUT R10, R17, 0x8, R10, 0xf8, !PT ;  /* 0x00000008110a7812 */ /* 0x000fe200078ef80a */
[----:B------:R-:W-:Y:S01]  /*3240*/  BSSY B0, `(.L_x_729) ;  /* 0x0000030000007945 */ /* 0x000fe20003800000 */
[----:B------:R-:W-:Y:S01]  /*3250*/  SHF.R.U32.HI R17, RZ, 0x3, R17 ;  /* 0x00000003ff117819 */ /* 0x000fe20000011611 */
[----:B------:R-:W-:Y:S01]  /*3260*/  IMAD R197, R24, 0x200, R9 ;  /* 0x0000020018c57824 */ /* 0x000fe200078e0209 */
[----:B------:R-:W-:Y:S01]  /*3270*/  LEA.HI R8, R13, R6, RZ, 0x5 ;  /* 0x000000060d087211 */ /* 0x000fe200078f28ff */
[----:B------:R-:W-:Y:S01]  /*3280*/  IMAD.SHL.U32 R9, R0, 0x40, RZ ;  /* 0x0000004000097824 */ /* 0x000fe200078e00ff */
[----:B------:R-:W-:-:S04]  /*3290*/  DEPBAR.LE SB0, 0x0 ;  /* 0x000080000000791a */ /* 0x000fc80000000000 */
[----:B------:R-:W-:Y:S01]  /*32a0*/  BAR.SYNC.DEFER_BLOCKING 0x0 ;  /* 0x0000000000007b1d */ /* 0x000fe20000010000 */
[----:B------:R-:W-:Y:S01]  /*32b0*/  LOP3.LUT R10, R10, R17, RZ, 0x3c, !PT ;  /* 0x000000110a0a7212 */ /* 0x000fe200078e3cff */
[----:B------:R-:W-:Y:S01]  /*32c0*/  IMAD R13, R16, R135, R15 ;  /* 0x00000087100d7224 */ /* 0x000fe200078e020f */
[----:B------:R-:W-:Y:S01]  /*32d0*/  ISETP.GE.AND P4, PT, R12, R21, PT ;  /* 0x000000150c00720c */ /* 0x000fe20003f86270 */
[----:B------:R-:W-:Y:S01]  /*32e0*/  IMAD.WIDE.U32 R16, R16, R134, R18 ;  /* 0x0000008610107225 */ /* 0x000fe200078e0012 */
[----:B------:R-:W-:Y:S02]  /*32f0*/  LOP3.LUT R0, R10, 0xfffffe00, R9, 0xf8, !PT ;  /* 0xfffffe000a007812 */ /* 0x000fe400078ef809 */
[----:B------:R-:W-:Y:S01]  /*3300*/  SHF.R.S32.HI R9, RZ, 0x5, R8 ;  /* 0x00000005ff097819 */ /* 0x000fe20000011408 */
[----:B------:R-:W-:Y:S01]  /*3310*/  IMAD.IADD R13, R17, 0x1, R13 ;  /* 0x00000001110d7824 */ /* 0x000fe200078e020d */
[----:B------:R-:W-:Y:S01]  /*3320*/  LEA R218, P1, R16, UR6, 0x1 ;  /* 0x0000000610da7c11 */ /* 0x000fe2000f8208ff */
[C---:B------:R-:W-:Y:S01]  /*3330*/  IMAD.SHL.U32 R203, R134.reuse, 0x10, RZ ;  /* 0x0000001086cb7824 */ /* 0x040fe200078e00ff */
[----:B------:R-:W-:Y:S01]  /*3340*/  SHF.L.U64.HI R202, R134, 0x4, R135 ;  /* 0x0000000486ca7819 */ /* 0x000fe20000010287 */
[----:B------:R-:W-:Y:S01]  /*3350*/  IMAD R198, R9, 0x400, R0 ;  /* 0x0000040009c67824 */ /* 0x000fe200078e0200 */
[----:B------:R-:W-:-:S02]  /*3360*/  LEA R197, R197, UR4, 0x1 ;  /* 0x00000004c5c57c11 */ /* 0x000fc4000f8e08ff */
[----:B------:R-:W-:Y:S02]  /*3370*/  LEA.HI.X R223, R16, UR7, R13, 0x1, P1 ;  /* 0x0000000710df7c11 */ /* 0x000fe400088f0c0d */
[----:B------:R-:W-:Y:S01]  /*3380*/  LEA R198, R198, UR4, 0x1 ;  /* 0x00000004c6c67c11 */ /* 0x000fe2000f8e08ff */
[----:B------:R1:W-:Y:S04]  /*3390*/  @P2 STS.128 [R207+0xc000], RZ ;  /* 0x00c000ffcf002388 */ /* 0x0003e80000000c00 */
[----:B------:R1:W-:Y:S04]  /*33a0*/  @P2 STS.128 [R207+0xe000], RZ ;  /* 0x00e000ffcf002388 */ /* 0x0003e80000000c00 */
[----:B------:R1:W-:Y:S01]  /*33b0*/  @P2 STS.128 [R207+0x10000], RZ ;  /* 0x010000ffcf002388 */ /* 0x0003e20000000c00 */
[----:B------:R-:W-:Y:S05]  /*33c0*/  @P2 BRA `(.L_x_730) ;  /* 0x00000000005c2947 */ /* 0x000fea0003800000 */
[----:B------:R-:W-:Y:S02]  /*33d0*/  ULDC UR5, c[0x0][0x2d0] ;  /* 0x0000b40000057ab9 */ /* 0x000fe40000000800 */
[----:B------:R-:W-:Y:S02]  /*33e0*/  ISETP.GE.AND P3, PT, R210, UR5, PT ;  /* 0x00000005d2007c0c */ /* 0x000fe4000bf66270 */
[----:B------:R-:W-:Y:S02]  /*33f0*/  ISETP.GE.AND P2, PT, R201, UR5, PT ;  /* 0x00000005c9007c0c */ /* 0x000fe4000bf46270 */
[----:B------:R-:W-:-:S09]  /*3400*/  ISETP.GE.AND P1, PT, R200, UR5, PT ;  /* 0x00000005c8007c0c */ /* 0x000fd2000bf26270 */
[----:B------:R-:W-:Y:S01]  /*3410*/  @!P3 IMAD.MOV.U32 R222, RZ, RZ, R218 ;  /* 0x000000ffffdeb224 */ /* 0x000fe200078e00da */
[----:B------:R2:W-:Y:S01]  /*3420*/  @P3 STS.128 [R207+0xc000], RZ ;  /* 0x00c000ffcf003388 */ /* 0x0005e20000000c00 */
[----:B------:R-:W-:-:S03]  /*3430*/  @!P2 IMAD.MOV.U32 R219, RZ, RZ, R223 ;  /* 0x000000ffffdba224 */ /* 0x000fc600078e00df */
[----:B------:R-:W-:Y:S01]  /*3440*/  @!PT LDS RZ, [RZ] ;  /* 0x00000000fffff984 */ /* 0x000fe20000000800 */
[----:B------:R-:W-:Y:S01]  /*3450*/  @!PT LDS RZ, [RZ] ;  /* 0x00000000fffff984 */ /* 0x000fe20000000800 */
[----:B------:R-:W-:Y:S01]  /*3460*/  @!PT LDS RZ, [RZ] ;  /* 0x00000000fffff984 */ /* 0x000fe20000000800 */
[----:B------:R2:W-:Y:S04]  /*3470*/  @!P3 LDGSTS.E.BYPASS.LTC128B.128 [R207+0xc000], desc[UR8][R222.64] ;  /* 0x0c000000decfbfae */ /* 0x0005e8000b901d48 */
[----:B------:R2:W-:Y:S04]  /*3480*/  @P2 STS.128 [R207+0xe000], RZ ;  /* 0x00e000ffcf002388 */ /* 0x0005e80000000c00 */
[----:B------:R-:W-:Y:S01]  /*3490*/  @!PT LDS RZ, [RZ] ;  /* 0x00000000fffff984 */ /* 0x000fe20000000800 */
[----:B------:R-:W-:Y:S01]  /*34a0*/  @!PT LDS RZ, [RZ] ;  /* 0x00000000fffff984 */ /* 0x000fe20000000800 */
[----:B------:R-:W-:Y:S01]  /*34b0*/  @!PT LDS RZ, [RZ] ;  /* 0x00000000fffff984 */ /* 0x000fe20000000800 */
[----:B------:R2:W-:Y:S04]  /*34c0*/  @!P2 LDGSTS.E.BYPASS.LTC128B.128 [R207+0xe000], desc[UR8][R218.64+0x80] ;  /* 0x0e000080dacfafae */ /* 0x0005e8000b901d48 */
[----:B------:R2:W-:Y:S01]  /*34d0*/  @P1 STS.128 [R207+0x10000], RZ ;  /* 0x010000ffcf001388 */ /* 0x0005e20000000c00 */
[----:B------:R-:W-:Y:S05]  /*34e0*/  @P1 BRA `(.L_x_730) ;  /* 0x0000000000141947 */ /* 0x000fea0003800000 */
[----:B--2---:R-:W-:-:S05]  /*34f0*/  MOV R219, R223 ;  /* 0x000000df00db7202 */ /* 0x004fca0000000f00 */
[----:B------:R-:W-:Y:S01]  /*3500*/  @!PT LDS RZ, [RZ] ;  /* 0x00000000fffff984 */ /* 0x000fe20000000800 */
[----:B------:R-:W-:Y:S01]  /*3510*/  @!PT LDS RZ, [RZ] ;  /* 0x00000000fffff984 */ /* 0x000fe20000000800 */
[----:B------:R-:W-:Y:S01]  /*3520*/  @!PT LDS RZ, [RZ] ;  /* 0x00000000fffff984 */ /* 0x000fe20000000800 */
[----:B------:R3:W-:Y:S02]  /*3530*/  LDGSTS.E.BYPASS.LTC128B.128 [R207+0x10000], desc[UR8][R218.64+0x100] ;  /* 0x10000100dacf7fae */ /* 0x0007e4000b901d48 */
.L_x_730:
[----:B------:R-:W-:Y:S05]  /*3540*/  BSYNC B0 ;  /* 0x0000000000007941 */ /* 0x000fea0003800000 */
.L_x_729:
[----:B------:R4:W-:Y:S01]  /*3550*/  @P6 STS.128 [R207+0xc800], RZ ;  /* 0x00c800ffcf006388 */ /* 0x0009e20000000c00 */
[----:B------:R-:W-:Y:S03]  /*3560*/  BSSY B0, `(.L_x_731) ;  /* 0x0000020000007945 */ /* 0x000fe60003800000 */
[----:B------:R4:W-:Y:S04]  /*3570*/  @P6 STS.128 [R207+0xe800], RZ ;  /* 0x00e800ffcf006388 */ /* 0x0009e80000000c00 */
[----:B------:R4:W-:Y:S01]  /*3580*/  @P6 STS.128 [R207+0x10800], RZ ;  /* 0x010800ffcf006388 */ /* 0x0009e20000000c00 */
[----:B------:R-:W-:Y:S05]  /*3590*/  @P6 BRA `(.L_x_732) ;  /* 0x0000000000706947 */ /* 0x000fea0003800000 */
[----:B------:R-:W-:Y:S01]  /*35a0*/  ULDC UR5, c[0x0][0x2d0] ;  /* 0x0000b40000057ab9 */ /* 0x000fe20000000800 */
[----:B------:R-:W-:Y:S02]  /*35b0*/  IADD3 R9, P6, R203, R16, RZ ;  /* 0x00000010cb097210 */ /* 0x000fe40007fde0ff */
[----:B------:R-:W-:Y:S02]  /*35c0*/  ISETP.GE.AND P3, PT, R210, UR5, PT ;  /* 0x00000005d2007c0c */ /* 0x000fe4000bf66270 */
[----:B------:R-:W-:Y:S01]  /*35d0*/  ISETP.GE.AND P2, PT, R201, UR5, PT ;  /* 0x00000005c9007c0c */ /* 0x000fe2000bf46270 */
[----:B------:R-:W-:-:S10]  /*35e0*/  IMAD.X R8, R202, 0x1, R13, P6 ;  /* 0x00000001ca087824 */ /* 0x000fd400030e060d */
[----:B------:R-:W-:Y:S01]  /*35f0*/  @!P3 LEA R14, P1, R203, R218, 0x1 ;  /* 0x000000dacb0eb211 */ /* 0x000fe200078208ff */
[----:B------:R1:W-:Y:S01]  /*3600*/  @P3 STS.128 [R207+0xc800], RZ ;  /* 0x00c800ffcf003388 */ /* 0x0003e20000000c00 */
[----:B------:R-:W-:Y:S02]  /*3610*/  @!P2 LEA R10, P6, R9, UR6, 0x1 ;  /* 0x00000006090aac11 */ /* 0x000fe4000f8c08ff */
[----:B------:R-:W-:Y:S02]  /*3620*/  @!P3 LEA.HI.X R15, R203, R223, R202, 0x1, P1 ;  /* 0x000000dfcb0fb211 */ /* 0x000fe400008f0cca */
[----:B------:R-:W-:Y:S02]  /*3630*/  ISETP.GE.AND P1, PT, R200, UR5, PT ;  /* 0x00000005c8007c0c */ /* 0x000fe4000bf26270 */
[----:B------:R-:W-:Y:S01]  /*3640*/  @!P2 LEA.HI.X R11, R9, UR7, R8, 0x1, P6 ;  /* 0x00000007090bac11 */ /* 0x000fe2000b0f0c08 */
        /* <DEDUP_REMOVED lines=11> */
[----:B-1----:R-:W-:-:S04]  /*3700*/  LEA R10, P1, R9, UR6, 0x1 ;  /* 0x00000006090a7c11 */ /* 0x002fc8000f8208ff */
[----:B------:R-:W-:-:S05]  /*3710*/  LEA.HI.X R11, R9, UR7, R8, 0x1, P1 ;  /* 0x00000007090b7c11 */ /* 0x000fca00088f0c08 */
[----:B------:R-:W-:Y:S01]  /*3720*/  @!PT LDS RZ, [RZ] ;  /* 0x00000000fffff984 */ /* 0x000fe20000000800 */
[----:B------:R-:W-:Y:S01]  /*3730*/  @!PT LDS RZ, [RZ] ;  /* 0x00000000fffff984 */ /* 0x000fe20000000800 */
[----:B------:R-:W-:Y:S01]  /*3740*/  @!PT LDS RZ, [RZ] ;  /* 0x00000000fffff984 */ /* 0x000fe20000000800 */
[----:B------:R1:W-:Y:S04]  /*3750*/  LDGSTS.E.BYPASS.LTC128B.128 [R207+0x10800], desc[UR8][R10.64+0x100] ;  /* 0x108001000acf7fae */ /* 0x0003e8000b901d48 */
.L_x_732:
[----:B------:R-:W-:Y:S05]  /*3760*/  BSYNC B0 ;  /* 0x0000000000007941 */ /* 0x000fea0003800000 */
.L_x_731:
[----:B------:R1:W-:Y:S01]  /*3770*/  @P5 STS.128 [R207+0xd000], RZ ;  /* 0x00d000ffcf005388 */ /* 0x0003e20000000c00 */
[----:B------:R-:W-:Y:S03]  /*3780*/  BSSY B0, `(.L_x_733) ;  /* 0x0000022000007945 */ /* 0x000fe60003800000 */
[----:B------:R1:W-:Y:S04]  /*3790*/  @P5 STS.128 [R207+0xf000], RZ ;  /* 0x00f000ffcf005388 */ /* 0x0003e80000000c00 */
[----:B------:R1:W-:Y:S01]  /*37a0*/  @P5 STS.128 [R207+0x11000], RZ ;  /* 0x011000ffcf005388 */ /* 0x0003e20000000c00 */
[----:B------:R-:W-:Y:S05]  /*37b0*/  @P5 BRA `(.L_x_734) ;  /* 0x0000000000785947 */ /* 0x000fea0003800000 */
[----:B------:R-:W-:Y:S01]  /*37c0*/  ULDC UR5, c[0x0][0x2d0] ;  /* 0x0000b40000057ab9 */ /* 0x000fe20000000800 */
[----:B------:R-:W-:Y:S01]  /*37d0*/  IMAD.SHL.U32 R9, R134, 0x20, RZ ;  /* 0x0000002086097824 */ /* 0x000fe200078e00ff */
[----:B------:R-:W-:Y:S02]  /*37e0*/  ISETP.GE.AND P3, PT, R210, UR5, PT ;  /* 0x00000005d2007c0c */ /* 0x000fe4000bf66270 */
[----:B------:R-:W-:Y:S02]  /*37f0*/  ISETP.GE.AND P2, PT, R201, UR5, PT ;  /* 0x00000005c9007c0c */ /* 0x000fe4000bf46270 */
[----:B-1----:R-:W-:Y:S02]  /*3800*/  SHF.L.U64.HI R10, R134, 0x5, R135 ;  /* 0x00000005860a7819 */ /* 0x002fe40000010287 */
[----:B------:R-:W-:Y:S02]  /*3810*/  IADD3 R8, P5, R9, R16, RZ ;  /* 0x0000001009087210 */ /* 0x000fe40007fbe0ff */
[----:B------:R-:W-:-:S05]  /*3820*/  ISETP.GE.AND P1, PT, R200, UR5, PT ;  /* 0x00000005c8007c0c */ /* 0x000fca000bf26270 */
[C---:B------:R-:W-:Y:S01]  /*3830*/  @!P3 LEA R14, P6, R9.reuse, R218, 0x1 ;  /* 0x000000da090eb211 */ /* 0x040fe200078c08ff */
[----:B------:R1:W-:Y:S03]  /*3840*/  @P3 STS.128 [R207+0xd000], RZ ;  /* 0x00d000ffcf003388 */ /* 0x0003e60000000c00 */
[----:B------:R-:W-:Y:S01]  /*3850*/  @!P3 LEA.HI.X R15, R9, R223, R10, 0x1, P6 ;  /* 0x000000df090fb211 */ /* 0x000fe200030f0c0a */
[----:B------:R-:W-:Y:S01]  /*3860*/  IMAD.X R9, R10, 0x1, R13, P5 ;  /* 0x000000010a097824 */ /* 0x000fe200028e060d */
[----:B------:R-:W-:-:S03]  /*3870*/  @!P2 LEA R10, P5, R8, UR6, 0x1 ;  /* 0x00000006080aac11 */ /* 0x000fc6000f8a08ff */
[----:B------:R-:W-:Y:S01]  /*3880*/  @!PT LDS RZ, [RZ] ;  /* 0x00000000fffff984 */ /* 0x000fe20000000800 */
[----:B------:R-:W-:Y:S01]  /*3890*/  @!PT LDS RZ, [RZ] ;  /* 0x00000000fffff984 */ /* 0x000fe20000000800 */
[----:B------:R-:W-:Y:S01]  /*38a0*/  @!PT LDS RZ, [RZ] ;  /* 0x00000000fffff984 */ /* 0x000fe20000000800 */
[----:B------:R1:W-:Y:S01]  /*38b0*/  @!P3 LDGSTS.E.BYPASS.LTC128B.128 [R207+0xd000], desc[UR8][R14.64] ;  /* 0x0d0000000ecfbfae */ /* 0x0003e2000b901d48 */
[----:B------:R-:W-:-:S03]  /*38c0*/  @!P2 LEA.HI.X R11, R8, UR7, R9, 0x1, P5 ;  /* 0x00000007080bac11 */ /* 0x000fc6000a8f0c09 */
        /* <DEDUP_REMOVED lines=13> */
.L_x_734:
[----:B------:R-:W-:Y:S05]  /*39a0*/  BSYNC B0 ;  /* 0x0000000000007941 */ /* 0x000fea0003800000 */
.L_x_733:
[----:B------:R1:W-:Y:S01]  /*39b0*/  @P4 STS.128 [R207+0xd800], RZ ;  /* 0x00d800ffcf004388 */ /* 0x0003e20000000c00 */
[----:B------:R-:W-:Y:S03]  /*39c0*/  BSSY B0, `(.L_x_735) ;  /* 0x0000024000007945 */ /* 0x000fe60003800000 */
[----:B------:R1:W-:Y:S04]  /*39d0*/  @P4 STS.128 [R207+0xf800], RZ ;  /* 0x00f800ffcf004388 */ /* 0x0003e80000000c00 */
[----:B------:R1:W-:Y:S01]  /*39e0*/  @P4 STS.128 [R207+0x11800], RZ ;  /* 0x011800ffcf004388 */ /* 0x0003e20000000c00 */
[----:B------:R-:W-:Y:S05]  /*39f0*/  @P4 BRA `(.L_x_736) ;  /* 0x0000000000804947 */ /* 0x000fea0003800000 */
[----:B------:R-:W-:Y:S01]  /*3a00*/  ULDC UR5, c[0x0][0x2d0] ;  /* 0x0000b40000057ab9 */ /* 0x000fe20000000800 */
[----:B------:R-:W-:Y:S01]  /*3a10*/  IMAD.MOV.U32 R12, RZ, RZ, R16 ;  /* 0x000000ffff0c7224 */ /* 0x000fe200078e0010 */
[----:B------:R-:W-:Y:S01]  /*3a20*/  ISETP.GE.AND P3, PT, R210, UR5, PT ;  /* 0x00000005d2007c0c */ /* 0x000fe2000bf66270 */
[----:B------:R-:W-:Y:S01]  /*3a30*/  IMAD R8, R135, 0x30, RZ ;  /* 0x0000003087087824 */ /* 0x000fe200078e02ff */
[----:B------:R-:W-:Y:S01]  /*3a40*/  ISETP.GE.AND P2, PT, R201, UR5, PT ;  /* 0x00000005c9007c0c */ /* 0x000fe2000bf46270 */
[----:B------:R-:W-:Y:S01]  /*3a50*/  IMAD.WIDE.U32 R12, R134, 0x30, R12 ;  /* 0x00000030860c7825 */ /* 0x000fe200078e000c */
[----:B------:R-:W-:-:S04]  /*3a60*/  ISETP.GE.AND P1, PT, R200, UR5, PT ;  /* 0x00000005c8007c0c */ /* 0x000fc8000bf26270 */
[----:B------:R-:W-:-:S05]  /*3a70*/  IADD3 R8, R13, R8, RZ ;  /* 0x000000080d087210 */ /* 0x000fca0007ffe0ff */
[----:B--23--:R-:W-:Y:S01]  /*3a80*/  @!P3 IMAD.MOV.U32 R219, RZ, RZ, R223 ;  /* 0x000000ffffdbb224 */ /* 0x00cfe200078e00df */
[----:B------:R2:W-:Y:S01]  /*3a90*/  @P3 STS.128 [R207+0xd800], RZ ;  /* 0x00d800ffcf003388 */ /* 0x0005e20000000c00 */
[----:B------:R-:W-:Y:S01]  /*3aa0*/  @!P3 IMAD R135, R135, 0x60, RZ ;  /* 0x000000608787b824 */ /* 0x000fe200078e02ff */
[----:B-1----:R-:W-:Y:S01]  /*3ab0*/  @!P2 LEA R14, P4, R12, UR6, 0x1 ;  /* 0x000000060c0eac11 */ /* 0x002fe2000f8808ff */
[----:B------:R-:W-:-:S03]  /*3ac0*/  @!P3 IMAD.WIDE.U32 R10, R134, 0x60, R218 ;  /* 0x00000060860ab825 */ /* 0x000fc600078e00da */
[----:B------:R-:W-:Y:S02]  /*3ad0*/  @!P2 LEA.HI.X R15, R12, UR7, R8, 0x1, P4 ;  /* 0x000000070c0fac11 */ /* 0x000fe4000a0f0c08 */
[----:B------:R-:W-:-:S05]  /*3ae0*/  @!P3 IADD3 R11, R11, R135, RZ ;  /* 0x000000870b0bb210 */ /* 0x000fca0007ffe0ff */
        /* <DEDUP_REMOVED lines=11> */
[----:B--2---:R-:W-:-:S04]  /*3ba0*/  LEA R10, P1, R12, UR6, 0x1 ;  /* 0x000000060c0a7c11 */ /* 0x004fc8000f8208ff */
[----:B------:R-:W-:-:S05]  /*3bb0*/  LEA.HI.X R11, R12, UR7, R8, 0x1, P1 ;  /* 0x000000070c0b7c11 */ /* 0x000fca00088f0c08 */
[----:B------:R-:W-:Y:S01]  /*3bc0*/  @!PT LDS RZ, [RZ] ;  /* 0x00000000fffff984 */ /* 0x000fe20000000800 */
[----:B------:R-:W-:Y:S01]  /*3bd0*/  @!PT LDS RZ, [RZ] ;  /* 0x00000000fffff984 */ /* 0x000fe20000000800 */
[----:B------:R-:W-:Y:S01]  /*3be0*/  @!PT LDS RZ, [RZ] ;  /* 0x00000000fffff984 */ /* 0x000fe20000000800 */
[----:B------:R1:W-:Y:S04]  /*3bf0*/  LDGSTS.E.BYPASS.LTC128B.128 [R207+0x11800], desc[UR8][R10.64+0x100] ;  /* 0x118001000acf7fae */ /* 0x0003e8000b901d48 */
.L_x_736:
[----:B------:R-:W-:Y:S05]  /*3c00*/  BSYNC B0 ;  /* 0x0000000000007941 */ /* 0x000fea0003800000 */
.L_x_735:
[----:B-12---:R-:W-:Y:S01]  /*3c10*/  LDSM.16.M88.4 R8, [R198] ;  /* 0x00000000c608783b */ /* 0x006fe20000000200 */
[----:B------:R-:W-:Y:S01]  /*3c20*/  R2P PR, R2, 0x6 ;  /* 0x0000000602007804 */ /* 0x000fe20000000000 */
[C---:B------:R-:W-:Y:S02]  /*3c30*/  VIADD R2, R197.reuse, 0x6000 ;  /* 0x00006000c5027836 */ /* 0x040fe40000000000 */
[----:B------:R-:W1:Y:S01]  /*3c40*/  LDSM.16.M88.4 R16, [R197+0x6800] ;  /* 0x00680000c510783b */ /* 0x000e620000000200 */
[----:B------:R-:W-:Y:S02]  /*3c50*/  VIADD R195, R197, 0x6020 ;  /* 0x00006020c5c37836 */ /* 0x000fe40000000000 */
[--C-:B------:R-:W-:Y:S01]  /*3c60*/  IMAD R196, R7, 0x2, R198.reuse ;  /* 0x0000000207c47824 */ /* 0x100fe200078e02c6 */
[----:B------:R-:W2:Y:S01]  /*3c70*/  LDSM.16.M88.4 R24, [R197+0x6000] ;  /* 0x00600000c518783b */ /* 0x000ea20000000200 */
[C---:B------:R-:W-:Y:S02]  /*3c80*/  IMAD R194, R5.reuse, 0x2, R198 ;  /* 0x0000000205c27824 */ /* 0x040fe400078e02c6 */
[----:B------:R-:W-:Y:S01]  /*3c90*/  IMAD R193, R5, 0x2, R196 ;  /* 0x0000000205c17824 */ /* 0x000fe200078e02c4 */
[----:B------:R-:W5:Y:S02]  /*3ca0*/  LDSM.16.M88.4 R60, [R197+0x7000] ;  /* 0x00700000c53c783b */ /* 0x000f640000000200 */
[----:B------:R-:W-:-:S02]  /*3cb0*/  @P1 VIADD R195, R2, 0xffffffe0 ;  /* 0xffffffe002c31836 */ /* 0x000fc40000000000 */
[----:B------:R-:W3:Y:S01]  /*3cc0*/  LDSM.16.M88.4 R36, [R197+0x7800] ;  /* 0x00780000c524783b */ /* 0x000ee20000000200 */
[----:B------:R-:W-:Y:S02]  /*3cd0*/  IMAD.MOV.U32 R2, RZ, RZ, 0x40 ;  /* 0x00000040ff027424 */ /* 0x000fe400078e00ff */
[C---:B------:R-:W-:Y:S01]  /*3ce0*/  VIADD R187, R195.reuse, 0x800 ;  /* 0x00000800c3bb7836 */ /* 0x040fe20000000000 */
[----:B------:R-:W-:Y:S01]  /*3cf0*/  LDSM.16.M88.4 R72, [R196] ;  /* 0x00000000c448783b */ /* 0x000fe20000000200 */
[C---:B------:R-:W-:Y:S01]  /*3d00*/  VIADD R186, R195.reuse, 0x1000 ;  /* 0x00001000c3ba7836 */ /* 0x040fe20000000000 */
[----:B------:R-:W-:Y:S01]  /*3d10*/  SEL R2, R2, 0xffffffc0, !P2 ;  /* 0xffffffc002027807 */ /* 0x000fe20005000000 */
[C---:B------:R-:W-:Y:S01]  /*3d20*/  VIADD R185, R195.reuse, 0x1800 ;  /* 0x00001800c3b97836 */ /* 0x040fe20000000000 */
[----:B------:R-:W4:Y:S01]  /*3d30*/  LDSM.16.M88.4 R12, [R195+0x800] ;  /* 0x00080000c30c783b */ /* 0x000f220000000200 */
[----:B------:R-:W-:Y:S02]  /*3d40*/  VIADD R183, R195, 0x2000 ;  /* 0x00002000c3b77836 */ /* 0x000fe40000000000 */
[----:B------:R-:W-:Y:S01]  /*3d50*/  IMAD.IADD R191, R197, 0x1, R2 ;  /* 0x00000001c5bf7824 */ /* 0x000fe200078e0202 */
[----:B------:R-:W4:Y:S01]  /*3d60*/  LDSM.16.M88.4 R32, [R195] ;  /* 0x00000000c320783b */ /* 0x000f220000000200 */
[----:B------:R-:W-:-:S02]  /*3d70*/  IMAD.IADD R184, R2, 0x1, R195 ;  /* 0x0000000102b87824 */ /* 0x000fc400078e02c3 */
[C---:B------:R-:W-:Y:S01]  /*3d80*/  VIADD R182, R195.reuse, 0x2800 ;  /* 0x00002800c3b67836 */ /* 0x040fe20000000000 */
[----:B------:R-:W4:Y:S01]  /*3d90*/  LDSM.16.M88.4 R44, [R195+0x1000] ;  /* 0x00100000c32c783b */ /* 0x000f220000000200 */
[C---:B------:R-:W-:Y:S02]  /*3da0*/  VIADD R181, R195.reuse, 0x3000 ;  /* 0x00003000c3b57836 */ /* 0x040fe40000000000 */
[C---:B------:R-:W-:Y:S01]  /*3db0*/  VIADD R180, R195.reuse, 0x3800 ;  /* 0x00003800c3b47836 */ /* 0x040fe20000000000 */
[----:B------:R-:W4:Y:S01]  /*3dc0*/  LDSM.16.M88.4 R76, [R195+0x1800] ;  /* 0x00180000c34c783b */ /* 0x000f220000000200 */
[C---:B------:R-:W-:Y:S02]  /*3dd0*/  VIADD R179, R195.reuse, 0x4000 ;  /* 0x00004000c3b37836 */ /* 0x040fe40000000000 */
[C---:B------:R-:W-:Y:S01]  /*3de0*/  VIADD R178, R195.reuse, 0x4800 ;  /* 0x00004800c3b27836 */ /* 0x040fe20000000000 */
[----:B------:R-:W-:Y:S01]  /*3df0*/  LDSM.16.M88.4 R52, [R194] ;  /* 0x00000000c234783b */ /* 0x000fe20000000200 */
[----:B------:R-:W-:-:S02]  /*3e00*/  VIADD R177, R195, 0x5000 ;  /* 0x00005000c3b17836 */ /* 0x000fc40000000000 */
[----:B------:R-:W-:Y:S01]  /*3e10*/  VIADD R176, R195, 0x5800 ;  /* 0x00005800c3b07836 */ /* 0x000fe20000000000 */
[C---:B-1----:R-:W-:Y:S01]  /*3e20*/  HMMA.16816.F32 R20, R8.reuse, R16, RZ ;  /* 0x000000100814723c */ /* 0x042fe200000018ff */
[----:B------:R-:W1:Y:S04]  /*3e30*/  LDSM.16.M88.4 R40, [R191+0x6000] ;  /* 0x00600000bf28783b */ /* 0x000e680000000200 */
[----:B------:R-:W1:Y:S01]  /*3e40*/  LDSM.16.M88.4 R68, [R191+0x6800] ;  /* 0x00680000bf44783b */ /* 0x000e620000000200 */
[C---:B------:R-:W-:Y:S03]  /*3e50*/  HMMA.16816.F32 R16, R8.reuse, R18, RZ ;  /* 0x000000120810723c */ /* 0x040fe600000018ff */
[----:B------:R-:W-:Y:S03]  /*3e60*/  LDSM.16.M88.4 R48, [R184] ;  /* 0x00000000b830783b */ /* 0x000fe60000000200 */
[C---:B--2---:R-:W-:Y:S01]  /*3e70*/  HMMA.16816.F32 R28, R8.reuse, R24, RZ ;  /* 0x00000018081c723c */ /* 0x044fe200000018ff */
[----:B------:R-:W0:Y:S05]  /*3e80*/  LDGDEPBAR ;  /* 0x00000000000079af */ /* 0x000e2a0000000000 */
[C---:B------:R-:W-:Y:S06]  /*3e90*/  HMMA.16816.F32 R24, R8.reuse, R26, RZ ;  /* 0x0000001a0818723c */ /* 0x040fec00000018ff */
[C---:B-----5:R-:W-:Y:S06]  /*3ea0*/  HMMA.16816.F32 R64, R8.reuse, R60, RZ ;  /* 0x0000003c0840723c */ /* 0x060fec00000018ff */
[C---:B------:R-:W-:Y:S06]  /*3eb0*/  HMMA.16816.F32 R60, R8.reuse, R62, RZ ;  /* 0x0000003e083c723c */ /* 0x040fec00000018ff */
[C---:B---3--:R-:W-:Y:S06]  /*3ec0*/  HMMA.16816.F32 R56, R8.reuse, R36, RZ ;  /* 0x000000240838723c */ /* 0x048fec00000018ff */
[----:B------:R-:W-:Y:S01]  /*3ed0*/  HMMA.16816.F32 R8, R8, R38, RZ ;  /* 0x000000260808723c */ /* 0x000fe200000018ff */
[----:B------:R-:W2:Y:S05]  /*3ee0*/  LDSM.16.M88.4 R36, [R191+0x7000] ;  /* 0x00700000bf24783b */ /* 0x000eaa0000000200 */
[C---:B----4-:R-:W-:Y:S06]  /*3ef0*/  HMMA.16816.F32 R20, R72.reuse, R12, R20 ;  /* 0x0000000c4814723c */ /* 0x050fec0000001814 */
[C---:B------:R-:W-:Y:S01]  /*3f00*/  HMMA.16816.F32 R16, R72.reuse, R14, R16 ;  /* 0x0000000e4810723c */ /* 0x040fe20000001810 */
[----:B------:R-:W3:Y:S05]  /*3f10*/  LDSM.16.M88.4 R12, [R191+0x7800] ;  /* 0x00780000bf0c783b */ /* 0x000eea0000000200 */
[C---:B------:R-:W-:Y:S06]  /*3f20*/  HMMA.16816.F32 R28, R72.reuse, R32, R28 ;  /* 0x00000020481c723c */ /* 0x040fec000000181c */
[C---:B------:R-:W-:Y:S01]  /*3f30*/  HMMA.16816.F32 R24, R72.reuse, R34, R24 ;  /* 0x000000224818723c */ /* 0x040fe20000001818 */
[----:B------:R-:W4:Y:S05]  /*3f40*/  LDSM.16.M88.4 R32, [R193] ;  /* 0x00000000c120783b */ /* 0x000f2a0000000200 */
[C---:B------:R-:W-:Y:S06]  /*3f50*/  HMMA.16816.F32 R64, R72.reuse, R44, R64 ;  /* 0x0000002c4840723c */ /* 0x040fec0000001840 */
[C---:B------:R-:W-:Y:S01]  /*3f60*/  HMMA.16816.F32 R60, R72.reuse, R46, R60 ;  /* 0x0000002e483c723c */ /* 0x040fe2000000183c */
[----:B------:R-:W5:Y:S05]  /*3f70*/  LDSM.16.M88.4 R44, [R184+0x800] ;  /* 0x00080000b82c783b */ /* 0x000f6a0000000200 */
[C---:B------:R-:W-:Y:S06]  /*3f80*/  HMMA.16816.F32 R56, R72.reuse, R76, R56 ;  /* 0x0000004c4838723c */ /* 0x040fec0000001838 */
[----:B------:R-:W-:Y:S01]  /*3f90*/  HMMA.16816.F32 R8, R72, R78, R8 ;  /* 0x0000004e4808723c */ /* 0x000fe20000001808 */
[----:B------:R-:W-:Y:S04]  /*3fa0*/  LDSM.16.M88.4 R76, [R198+0x2000] ;  /* 0x00200000c64c783b */ /* 0x000fe80000000200 */
[----:B------:R-:W-:Y:S01]  /*3fb0*/  LDSM.16.M88.4 R72, [R197+0x9000] ;  /* 0x00900000c548783b */ /* 0x000fe20000000200 */
[C---:B-1----:R-:W-:Y:S06]  /*3fc0*/  HMMA.16816.F32 R28, R52.reuse, R40, R28 ;  /* 0x00000028341c723c */ /* 0x042fec000000181c */
[C---:B------:R-:W-:Y:S01]  /*3fd0*/  HMMA.16816.F32 R24, R52.reuse, R42, R24 ;  /* 0x0000002a3418723c */ /* 0x040fe20000001818 */
[----:B------:R-:W1:Y:S05]  /*3fe0*/  LDSM.16.M88.4 R40, [R184+0x1000] ;  /* 0x00100000b828783b */ /* 0x000e6a0000000200 */
[C---:B------:R-:W-:Y:S06]  /*3ff0*/  HMMA.16816.F32 R20, R52.reuse, R68, R20 ;  /* 0x000000443414723c */ /* 0x040fec0000001814 */
[C---:B------:R-:W-:Y:S01]  /*4000*/  HMMA.16816.F32 R16, R52.reuse, R70, R16 ;  /* 0x000000463410723c */ /* 0x040fe20000001810 */
[----:B------:R-:W-:Y:S05]  /*4010*/  LDSM.16.M88.4 R68, [R197+0x9800] ;  /* 0x00980000c544783b */ /* 0x000fea0000000200 */
[C---:B--2---:R-:W-:Y:S06]  /*4020*/  HMMA.16816.F32 R64, R52.reuse, R36, R64 ;  /* 0x000000243440723c */ /* 0x044fec0000001840 */
[C---:B------:R-:W-:Y:S01]  /*4030*/  HMMA.16816.F32 R60, R52.reuse, R38, R60 ;  /* 0x00000026343c723c */ /* 0x040fe2000000183c */
[----:B------:R-:W2:Y:S05]  /*4040*/  LDSM.16.M88.4 R36, [R184+0x1800] ;  /* 0x00180000b824783b */ /* 0x000eaa0000000200 */
[C---:B---3--:R-:W-:Y:S06]  /*4050*/  HMMA.16816.F32 R56, R52.reuse, R12, R56 ;  /* 0x0000000c3438723c */ /* 0x048fec0000001838 */
[----:B------:R-:W-:Y:S01]  /*4060*/  HMMA.16816.F32 R52, R52, R14, R8 ;  /* 0x0000000e3434723c */ /* 0x000fe20000001808 */
[----:B------:R-:W3:Y:S04]  /*4070*/  LDSM.16.M88.4 R12, [R197+0x8000] ;  /* 0x00800000c50c783b */ /* 0x000ee80000000200 */
[----:B------:R-:W3:Y:S01]  /*4080*/  LDSM.16.M88.4 R8, [R197+0x8800] ;  /* 0x00880000c508783b */ /* 0x000ee20000000200 */
[C---:B----4-:R-:W-:Y:S06]  /*4090*/  HMMA.16816.F32 R28, R32.reuse, R48, R28 ;  /* 0x00000030201c723c */ /* 0x050fec000000181c */
[C---:B------:R-:W-:Y:S01]  /*40a0*/  HMMA.16816.F32 R24, R32.reuse, R50, R24 ;  /* 0x000000322018723c */ /* 0x040fe20000001818 */
[----:B------:R-:W-:Y:S05]  /*40b0*/  LDSM.16.M88.4 R48, [R196+0x2000] ;  /* 0x00200000c430783b */ /* 0x000fea0000000200 */
[C---:B-----5:R-:W-:Y:S06]  /*40c0*/  HMMA.16816.F32 R20, R32.reuse, R44, R20 ;  /* 0x0000002c2014723c */ /* 0x060fec0000001814 */
[C---:B------:R-:W-:Y:S01]  /*40d0*/  HMMA.16816.F32 R16, R32.reuse, R46, R16 ;  /* 0x0000002e2010723c */ /* 0x040fe20000001810 */
[----:B------:R-:W4:Y:S05]  /*40e0*/  LDSM.16.M88.4 R44, [R195+0x2000] ;  /* 0x00200000c32c783b */ /* 0x000f2a0000000200 */
[C---:B-1----:R-:W-:Y:S06]  /*40f0*/  HMMA.16816.F32 R64, R32.reuse, R40, R64 ;  /* 0x000000282040723c */ /* 0x042fec0000001840 */
[C---:B------:R-:W-:Y:S01]  /*4100*/  HMMA.16816.F32 R60, R32.reuse, R42, R60 ;  /* 0x0000002a203c723c */ /* 0x040fe2000000183c */
[----:B------:R-:W1:Y:S05]  /*4110*/  LDSM.16.M88.4 R40, [R195+0x2800] ;  /* 0x00280000c328783b */ /* 0x000e6a0000000200 */
[C---:B--2---:R-:W-:Y:S06]  /*4120*/  HMMA.16816.F32 R56, R32.reuse, R36, R56 ;  /* 0x000000242038723c */ /* 0x044fec0000001838 */
[----:B------:R-:W-:Y:S01]  /*4130*/  HMMA.16816.F32 R52, R32, R38, R52 ;  /* 0x000000262034723c */ /* 0x000fe20000001834 */
[----:B------:R-:W2:Y:S04]  /*4140*/  LDSM.16.M88.4 R36, [R195+0x3000] ;  /* 0x00300000c324783b */ /* 0x000ea80000000200 */
[----:B------:R-:W5:Y:S01]  /*4150*/  LDSM.16.M88.4 R32, [R195+0x3800] ;  /* 0x00380000c320783b */ /* 0x000f620000000200 */
[C---:B---3--:R-:W-:Y:S06]  /*4160*/  HMMA.16816.F32 R28, R76.reuse, R12, R28 ;  /* 0x0000000c4c1c723c */ /* 0x048fec000000181c */
[C---:B------:R-:W-:Y:S01]  /*4170*/  HMMA.16816.F32 R24, R76.reuse, R14, R24 ;  /* 0x0000000e4c18723c */ /* 0x040fe20000001818 */
[----:B------:R-:W-:Y:S05]  /*4180*/  LDSM.16.M88.4 R12, [R194+0x2000] ;  /* 0x00200000c20c783b */ /* 0x000fea0000000200 */
[C---:B------:R-:W-:Y:S06]  /*4190*/  HMMA.16816.F32 R20, R76.reuse, R8, R20 ;  /* 0x000000084c14723c */ /* 0x040fec0000001814 */
[C---:B------:R-:W-:Y:S01]  /*41a0*/  HMMA.16816.F32 R16, R76.reuse, R10, R16 ;  /* 0x0000000a4c10723c */ /* 0x040fe20000001810 */
[----:B------:R-:W3:Y:S05]  /*41b0*/  LDSM.16.M88.4 R8, [R191+0x8000] ;  /* 0x00800000bf08783b */ /* 0x000eea0000000200 */
[C---:B------:R-:W-:Y:S06]  /*41c0*/  HMMA.16816.F32 R64, R76.reuse, R72, R64 ;  /* 0x000000484c40723c */ /* 0x040fec0000001840 */
[C---:B------:R-:W-:Y:S01]  /*41d0*/  HMMA.16816.F32 R60, R76.reuse, R74, R60 ;  /* 0x0000004a4c3c723c */ /* 0x040fe2000000183c */
[----:B------:R-:W-:Y:S05]  /*41e0*/  LDSM.16.M88.4 R72, [R191+0x9000] ;  /* 0x00900000bf48783b */ /* 0x000fea0000000200 */
[C---:B------:R-:W-:Y:S06]  /*41f0*/  HMMA.16816.F32 R56, R76.reuse, R68, R56 ;  /* 0x000000444c38723c */ /* 0x040fec0000001838 */
[----:B------:R-:W-:Y:S01]  /*4200*/  HMMA.16816.F32 R68, R76, R70, R52 ;  /* 0x000000464c44723c */ /* 0x000fe20000001834 */
[----:B------:R-:W3:Y:S04]  /*4210*/  LDSM.16.M88.4 R52, [R191+0x8800] ;  /* 0x00880000bf34783b */ /* 0x000ee80000000200 */
[----:B------:R-:W3:Y:S01]  /*4220*/  LDSM.16.M88.4 R76, [R191+0x9800] ;  /* 0x00980000bf4c783b */ /* 0x000ee20000000200 */
[C---:B----4-:R-:W-:Y:S06]  /*4230*/  HMMA.16816.F32 R28, R48.reuse, R44, R28 ;  /* 0x0000002c301c723c */ /* 0x050fec000000181c */
[C---:B------:R-:W-:Y:S01]  /*4240*/  HMMA.16816.F32 R24, R48.reuse, R46, R24 ;  /* 0x0000002e3018723c */ /* 0x040fe20000001818 */
[----:B------:R-:W-:Y:S05]  /*4250*/  LDSM.16.M88.4 R44, [R193+0x2000] ;  /* 0x00200000c12c783b */ /* 0x000fea0000000200 */
[C---:B-1----:R-:W-:Y:S06]  /*4260*/  HMMA.16816.F32 R20, R48.reuse, R40, R20 ;  /* 0x000000283014723c */ /* 0x042fec0000001814 */
[C---:B------:R-:W-:Y:S01]  /*4270*/  HMMA.16816.F32 R16, R48.reuse, R42, R16 ;  /* 0x0000002a3010723c */ /* 0x040fe20000001810 */
[----:B------:R-:W1:Y:S05]  /*4280*/  LDSM.16.M88.4 R40, [R184+0x2000] ;  /* 0x00200000b828783b */ /* 0x000e6a0000000200 */
[C---:B--2---:R-:W-:Y:S06]  /*4290*/  HMMA.16816.F32 R64, R48.reuse, R36, R64 ;  /* 0x000000243040723c */ /* 0x044fec0000001840 */
[C---:B------:R-:W-:Y:S01]  /*42a0*/  HMMA.16816.F32 R60, R48.reuse, R38, R60 ;  /* 0x00000026303c723c */ /* 0x040fe2000000183c */
[----:B------:R-:W-:Y:S05]  /*42b0*/  LDSM.16.M88.4 R36, [R184+0x3000] ;  /* 0x00300000b824783b */ /* 0x000fea0000000200 */
[C---:B-----5:R-:W-:Y:S06]  /*42c0*/  HMMA.16816.F32 R56, R48.reuse, R32, R56 ;  /* 0x000000203038723c */ /* 0x060fec0000001838 */
[----:B------:R-:W-:Y:S01]  /*42d0*/  HMMA.16816.F32 R68, R48, R34, R68 ;  /* 0x000000223044723c */ /* 0x000fe20000001844 */
[----:B------:R-:W2:Y:S04]  /*42e0*/  LDSM.16.M88.4 R32, [R184+0x2800] ;  /* 0x00280000b820783b */ /* 0x000ea80000000200 */
[----:B------:R-:W-:Y:S01]  /*42f0*/  LDSM.16.M88.4 R48, [R197+0xa000] ;  /* 0x00a00000c530783b */ /* 0x000fe20000000200 */
[C---:B---3--:R-:W-:Y:S06]  /*4300*/  HMMA.16816.F32 R28, R12.reuse, R8, R28 ;  /* 0x000000080c1c723c */ /* 0x048fec000000181c */
[C---:B------:R-:W-:Y:S01]  /*4310*/  HMMA.16816.F32 R24, R12.reuse, R10, R24 ;  /* 0x0000000a0c18723c */ /* 0x040fe20000001818 */
[----:B------:R-:W3:Y:S05]  /*4320*/  LDSM.16.M88.4 R8, [R184+0x3800] ;  /* 0x00380000b808783b */ /* 0x000eea0000000200 */
[C---:B------:R-:W-:Y:S06]  /*4330*/  HMMA.16816.F32 R20, R12.reuse, R52, R20 ;  /* 0x000000340c14723c */ /* 0x040fec0000001814 */
[C---:B------:R-:W-:Y:S01]  /*4340*/  HMMA.16816.F32 R16, R12.reuse, R54, R16 ;  /* 0x000000360c10723c */ /* 0x040fe20000001810 */
[----:B------:R-:W4:Y:S05]  /*4350*/  LDSM.16.M88.4 R52, [R198+0x4000] ;  /* 0x00400000c634783b */ /* 0x000f2a0000000200 */
[C---:B------:R-:W-:Y:S06]  /*4360*/  HMMA.16816.F32 R64, R12.reuse, R72, R64 ;  /* 0x000000480c40723c */ /* 0x040fec0000001840 */
[C---:B------:R-:W-:Y:S01]  /*4370*/  HMMA.16816.F32 R60, R12.reuse, R74, R60 ;  /* 0x0000004a0c3c723c */ /* 0x040fe2000000183c */
[----:B------:R-:W-:Y:S05]  /*4380*/  LDSM.16.M88.4 R72, [R196+0x4000] ;  /* 0x00400000c448783b */ /* 0x000fea0000000200 */
[C---:B------:R-:W-:Y:S06]  /*4390*/  HMMA.16816.F32 R56, R12.reuse, R76, R56 ;  /* 0x0000004c0c38723c */ /* 0x040fec0000001838 */
[----:B------:R-:W-:Y:S01]  /*43a0*/  HMMA.16816.F32 R68, R12, R78, R68 ;  /* 0x0000004e0c44723c */ /* 0x000fe20000001844 */
[----:B------:R-:W5:Y:S05]  /*43b0*/  LDSM.16.M88.4 R12, [R197+0xa800] ;  /* 0x00a80000c50c783b */ /* 0x000f6a0000000200 */
[C---:B-1----:R-:W-:Y:S06]  /*43c0*/  HMMA.16816.F32 R28, R44.reuse, R40, R28 ;  /* 0x000000282c1c723c */ /* 0x042fec000000181c */
[C---:B------:R-:W-:Y:S01]  /*43d0*/  HMMA.16816.F32 R24, R44.reuse, R42, R24 ;  /* 0x0000002a2c18723c */ /* 0x040fe20000001818 */
[----:B------:R-:W1:Y:S05]  /*43e0*/  LDSM.16.M88.4 R40, [R197+0xb000] ;  /* 0x00b00000c528783b */ /* 0x000e6a0000000200 */
[C---:B--2---:R-:W-:Y:S06]  /*43f0*/  HMMA.16816.F32 R20, R44.reuse, R32, R20 ;  /* 0x000000202c14723c */ /* 0x044fec0000001814 */
[C---:B------:R-:W-:Y:S01]  /*4400*/  HMMA.16816.F32 R16, R44.reuse, R34, R16 ;  /* 0x000000222c10723c */ /* 0x040fe20000001810 */
[----:B------:R-:W-:Y:S05]  /*4410*/  LDSM.16.M88.4 R32, [R197+0xb800] ;  /* 0x00b80000c520783b */ /* 0x000fea0000000200 */
[C---:B------:R-:W-:Y:S01]  /*4420*/  HMMA.16816.F32 R76, R44.reuse, R36, R64 ;  /* 0x000000242c4c723c */ /* 0x040fe20000001840 */
[----:B------:R-:W2:Y:S05]  /*4430*/  LDSM.16.M88.4 R64, [R195+0x4000] ;  /* 0x00400000c340783b */ /* 0x000eaa0000000200 */
[C---:B------:R-:W-:Y:S01]  /*4440*/  HMMA.16816.F32 R60, R44.reuse, R38, R60 ;  /* 0x000000262c3c723c */ /* 0x040fe2000000183c */
[----:B------:R-:W2:Y:S05]  /*4450*/  LDSM.16.M88.4 R36, [R195+0x4800] ;  /* 0x00480000c324783b */ /* 0x000eaa0000000200 */
[C---:B---3--:R-:W-:Y:S06]  /*4460*/  HMMA.16816.F32 R56, R44.reuse, R8, R56 ;  /* 0x000000082c38723c */ /* 0x048fec0000001838 */
[----:B------:R-:W-:Y:S01]  /*4470*/  HMMA.16816.F32 R68, R44, R10, R68 ;  /* 0x0000000a2c44723c */ /* 0x000fe20000001844 */
[----:B------:R-:W3:Y:S04]  /*4480*/  LDSM.16.M88.4 R8, [R195+0x5000] ;  /* 0x00500000c308783b */ /* 0x000ee80000000200 */
[----:B------:R-:W-:Y:S01]  /*4490*/  LDSM.16.M88.4 R44, [R195+0x5800] ;  /* 0x00580000c32c783b */ /* 0x000fe20000000200 */
[C---:B----4-:R-:W-:Y:S06]  /*44a0*/  HMMA.16816.F32 R28, R52.reuse, R48, R28 ;  /* 0x00000030341c723c */ /* 0x050fec000000181c */
[C---:B------:R-:W-:Y:S01]  /*44b0*/  HMMA.16816.F32 R24, R52.reuse, R50, R24 ;  /* 0x000000323418723c */ /* 0x040fe20000001818 */
[----:B------:R-:W-:Y:S05]  /*44c0*/  LDSM.16.M88.4 R48, [R191+0xa800] ;  /* 0x00a80000bf30783b */ /* 0x000fea0000000200 */
[C---:B-----5:R-:W-:Y:S06]  /*44d0*/  HMMA.16816.F32 R20, R52.reuse, R12, R20 ;  /* 0x0000000c3414723c */ /* 0x060fec0000001814 */
[C---:B------:R-:W-:Y:S01]  /*44e0*/  HMMA.16816.F32 R16, R52.reuse, R14, R16 ;  /* 0x0000000e3410723c */ /* 0x040fe20000001810 */
[----:B------:R-:W-:Y:S05]  /*44f0*/  LDSM.16.M88.4 R12, [R191+0xa000] ;  /* 0x00a00000bf0c783b */ /* 0x000fea0000000200 */
[C---:B-1----:R-:W-:Y:S06]  /*4500*/  HMMA.16816.F32 R76, R52.reuse, R40, R76 ;  /* 0x00000028344c723c */ /* 0x042fec000000184c */
[----:B------:R-:W-:Y:S01]  /*4510*/  HMMA.16816.F32 R60, R52, R42, R60 ;  /* 0x0000002a343c723c */ /* 0x000fe2000000183c */
[----:B------:R-:W1:Y:S05]  /*4520*/  LDSM.16.M88.4 R40, [R194+0x4000] ;  /* 0x00400000c228783b */ /* 0x000e6a0000000200 */
[C---:B--2---:R-:W-:Y:S06]  /*4530*/  HMMA.16816.F32 R28, R72.reuse, R64, R28 ;  /* 0x00000040481c723c */ /* 0x044fec000000181c */
[----:B------:R-:W-:Y:S06]  /*4540*/  HMMA.16816.F32 R24, R72, R66, R24 ;  /* 0x000000424818723c */ /* 0x000fec0000001818 */
[C---:B------:R-:W-:Y:S06]  /*4550*/  HMMA.16816.F32 R56, R52.reuse, R32, R56 ;  /* 0x000000203438723c */ /* 0x040fec0000001838 */
[----:B------:R-:W-:Y:S01]  /*4560*/  HMMA.16816.F32 R68, R52, R34, R68 ;  /* 0x000000223444723c */ /* 0x000fe20000001844 */
[----:B------:R-:W-:Y:S04]  /*4570*/  LDSM.16.M88.4 R32, [R191+0xb000] ;  /* 0x00b00000bf20783b */ /* 0x000fe80000000200 */
[----:B------:R-:W-:Y:S01]  /*4580*/  LDSM.16.M88.4 R52, [R191+0xb800] ;  /* 0x00b80000bf34783b */ /* 0x000fe20000000200 */
[C---:B------:R-:W-:Y:S06]  /*4590*/  HMMA.16816.F32 R20, R72.reuse, R36, R20 ;  /* 0x000000244814723c */ /* 0x040fec0000001814 */
[C---:B------:R-:W-:Y:S01]  /*45a0*/  HMMA.16816.F32 R16, R72.reuse, R38, R16 ;  /* 0x000000264810723c */ /* 0x040fe20000001810 */
[----:B------:R-:W-:Y:S05]  /*45b0*/  LDSM.16.M88.4 R36, [R193+0x4000] ;  /* 0x00400000c124783b */ /* 0x000fea0000000200 */
[C---:B---3--:R-:W-:Y:S06]  /*45c0*/  HMMA.16816.F32 R76, R72.reuse, R8, R76 ;  /* 0x00000008484c723c */ /* 0x048fec000000184c */
[----:B------:R-:W-:Y:S01]  /*45d0*/  HMMA.16816.F32 R60, R72, R10, R60 ;  /* 0x0000000a483c723c */ /* 0x000fe2000000183c */
[----:B------:R-:W2:Y:S05]  /*45e0*/  LDSM.16.M88.4 R8, [R184+0x4000] ;  /* 0x00400000b808783b */ /* 0x000eaa0000000200 */
[C---:B-1----:R-:W-:Y:S06]  /*45f0*/  HMMA.16816.F32 R28, R40.reuse, R12, R28 ;  /* 0x0000000c281c723c */ /* 0x042fec000000181c */
[----:B------:R-:W-:Y:S01]  /*4600*/  HMMA.16816.F32 R24, R40, R14, R24 ;  /* 0x0000000e2818723c */ /* 0x000fe20000001818 */
[----:B------:R-:W-:Y:S05]  /*4610*/  LDSM.16.M88.4 R12, [R184+0x5000] ;  /* 0x00500000b80c783b */ /* 0x000fea0000000200 */
[C---:B------:R-:W-:Y:S06]  /*4620*/  HMMA.16816.F32 R56, R72.reuse, R44, R56 ;  /* 0x0000002c4838723c */ /* 0x040fec0000001838 */
[----:B------:R-:W-:Y:S01]  /*4630*/  HMMA.16816.F32 R68, R72, R46, R68 ;  /* 0x0000002e4844723c */ /* 0x000fe20000001844 */
[----:B------:R-:W1:Y:S05]  /*4640*/  LDSM.16.M88.4 R44, [R184+0x4800] ;  /* 0x00480000b82c783b */ /* 0x000e6a0000000200 */
[C---:B------:R-:W-:Y:S06]  /*4650*/  HMMA.16816.F32 R20, R40.reuse, R48, R20 ;  /* 0x000000302814723c */ /* 0x040fec0000001814 */
[----:B------:R-:W-:Y:S06]  /*4660*/  HMMA.16816.F32 R16, R40, R50, R16 ;  /* 0x000000322810723c */ /* 0x000fec0000001810 */
[C---:B--2---:R-:W-:Y:S06]  /*4670*/  HMMA.16816.F32 R28, R36.reuse, R8, R28 ;  /* 0x00000008241c723c */ /* 0x044fec000000181c */
[----:B------:R-:W-:Y:S01]  /*4680*/  HMMA.16816.F32 R24, R36, R10, R24 ;  /* 0x0000000a2418723c */ /* 0x000fe20000001818 */
[----:B------:R-:W2:Y:S01]  /*4690*/  LDSM.16.M88.4 R8, [R184+0x5800] ;  /* 0x00580000b808783b */ /* 0x000ea20000000200 */
[----:B------:R-:W-:-:S04]  /*46a0*/  DEPBAR.LE SB0, 0x0 ;  /* 0x000080000000791a */ /* 0x000fc80000000000 */
[C---:B------:R-:W-:Y:S06]  /*46b0*/  HMMA.16816.F32 R60, R40.reuse, R34, R60 ;  /* 0x00000022283c723c */ /* 0x040fec000000183c */
[----:B------:R-:W-:Y:S01]  /*46c0*/  HMMA.16816.F32 R76, R40, R32, R76 ;  /* 0x00000020284c723c */ /* 0x000fe2000000184c */
[----:B------:R-:W-:-:S05]  /*46d0*/  IMAD.SHL.U32 R34, R6, 0x2, RZ ;  /* 0x0000000206227824 */ /* 0x000fca00078e00ff */
[----:B------:R-:W-:Y:S01]  /*46e0*/  HMMA.16816.F32 R56, R40, R52, R56 ;  /* 0x000000342838723c */ /* 0x000fe20000001838 */
[----:B------:R-:W-:-:S05]  /*46f0*/  LOP3.LUT R34, R34, 0x6, RZ, 0xc0, !PT ;  /* 0x0000000622227812 */ /* 0x000fca00078ec0ff */
[----:B------:R-:W-:Y:S01]  /*4700*/  HMMA.16816.F32 R68, R40, R54, R68 ;  /* 0x000000362844723c */ /* 0x000fe20000001844 */
[----:B------:R-:W-:-:S04]  /*4710*/  IMAD R34, R133, 0x40, R34 ;  /* 0x0000004085227824 */ /* 0x000fc800078e0222 */
[C---:B------:R-:W-:Y:S01]  /*4720*/  VIADD R33, R34.reuse, 0xffffffc1 ;  /* 0xffffffc122217836 */ /* 0x040fe20000000000 */
[C---:B-1----:R-:W-:Y:S01]  /*4730*/  HMMA.16816.F32 R20, R36.reuse, R44, R20 ;  /* 0x0000002c2414723c */ /* 0x042fe20000001814 */
[C---:B------:R-:W-:Y:S02]  /*4740*/  VIADD R35, R34.reuse, 0xffffffc0 ;  /* 0xffffffc022237836 */ /* 0x040fe40000000000 */
[C---:B------:R-:W-:Y:S01]  /*4750*/  VIADD R41, R34.reuse, 0xffffffc9 ;  /* 0xffffffc922297836 */ /* 0x040fe20000000000 */
[-C--:B------:R-:W-:Y:S01]  /*4760*/  ISETP.GE.AND P3, PT, R33, R82.reuse, PT ;  /* 0x000000522100720c */ /* 0x080fe20003f66270 */
[C---:B------:R-:W-:Y:S01]  /*4770*/  VIADD R33, R34.reuse, 0xffffffd1 ;  /* 0xffffffd122217836 */ /* 0x040fe20000000000 */
[C---:B------:R-:W-:Y:S01]  /*4780*/  HMMA.16816.F32 R16, R36.reuse, R46, R16 ;  /* 0x0000002e2410723c */ /* 0x040fe20000001810 */
[-C--:B------:R-:W-:Y:S01]  /*4790*/  ISETP.GE.AND P4, PT, R35, R82.reuse, PT ;  /* 0x000000522300720c */ /* 0x080fe20003f86270 */
[C---:B------:R-:W-:Y:S01]  /*47a0*/  VIADD R35, R34.reuse, 0xffffffd0 ;  /* 0xffffffd022237836 */ /* 0x040fe20000000000 */
[-C--:B------:R-:W-:Y:S01]  /*47b0*/  ISETP.GE.AND P1, PT, R41, R82.reuse, PT ;  /* 0x000000522900720c */ /* 0x080fe20003f26270 */
[----:B------:R-:W-:Y:S01]  /*47c0*/  VIADD R41, R34, 0xffffffd8 ;  /* 0xffffffd822297836 */ /* 0x000fe20000000000 */
[----:B------:R-:W-:Y:S01]  /*47d0*/  ISETP.GE.AND P5, PT, R33, R82, PT ;  /* 0x000000522100720c */ /* 0x000fe20003fa6270 */
[----:B------:R-:W-:Y:S01]  /*47e0*/  HMMA.16816.F32 R60, R36, R14, R60 ;  /* 0x0000000e243c723c */ /* 0x000fe2000000183c */
[----:B------:R-:W-:Y:S01]  /*47f0*/  FSEL R32, R30, -INF , !P4 ;  /* 0xff8000001e207808 */ /* 0x000fe20006000000 */
[----:B------:R-:W-:Y:S01]  /*4800*/  VIADD R43, R34, 0xffffffc8 ;  /* 0xffffffc8222b7836 */ /* 0x000fe20000000000 */
[----:B------:R-:W-:-:S02]  /*4810*/  FSEL R33, R28, -INF , !P4 ;  /* 0xff8000001c217808 */ /* 0x000fc40006000000 */
[-C--:B------:R-:W-:Y:S01]  /*4820*/  ISETP.GE.AND P6, PT, R35, R82.reuse, PT ;  /* 0x000000522300720c */ /* 0x080fe20003fc6270 */
[C---:B------:R-:W-:Y:S01]  /*4830*/  HMMA.16816.F32 R76, R36.reuse, R12, R76 ;  /* 0x0000000c244c723c */ /* 0x040fe2000000184c */
[C---:B------:R-:W-:Y:S01]  /*4840*/  VIADD R15, R34.reuse, 0xffffffe9 ;  /* 0xffffffe9220f7836 */ /* 0x040fe20000000000 */
[----:B------:R-:W-:Y:S01]  /*4850*/  ISETP.GE.AND P4, PT, R41, R82, PT ;  /* 0x000000522900720c */ /* 0x000fe20003f86270 */
[C---:B------:R-:W-:Y:S01]  /*4860*/  VIADD R35, R34.reuse, 0xffffffd9 ;  /* 0xffffffd922237836 */ /* 0x040fe20000000000 */
[----:B------:R-:W-:Y:S02]  /*4870*/  FSEL R30, R31, -INF , !P3 ;  /* 0xff8000001f1e7808 */ /* 0x000fe40005800000 */
[----:B--2---:R-:W-:Y:S01]  /*4880*/  HMMA.16816.F32 R56, R36, R8, R56 ;  /* 0x000000082438723c */ /* 0x004fe20000001838 */
[----:B------:R-:W-:Y:S01]  /*4890*/  FSEL R6, R23, -INF , !P5 ;  /* 0xff80000017067808 */ /* 0x000fe20006800000 */
[----:B------:R-:W-:Y:S01]  /*48a0*/  VIADD R13, R34, 0xffffffe1 ;  /* 0xffffffe1220d7836 */ /* 0x000fe20000000000 */
[----:B------:R-:W-:-:S02]  /*48b0*/  FSEL R21, R21, -INF , !P5 ;  /* 0xff80000015157808 */ /* 0x000fc40006800000 */
[-C--:B------:R-:W-:Y:S01]  /*48c0*/  ISETP.GE.AND P5, PT, R15, R82.reuse, PT ;  /* 0x000000520f00720c */ /* 0x080fe20003fa6270 */
[----:B------:R-:W-:Y:S01]  /*48d0*/  HMMA.16816.F32 R68, R36, R10, R68 ;  /* 0x0000000a2444723c */ /* 0x000fe20000001844 */
[----:B------:R-:W-:Y:S01]  /*48e0*/  VIADD R15, R34, 0xfffffff0 ;  /* 0xfffffff0220f7836 */ /* 0x000fe20000000000 */
[----:B------:R-:W-:Y:S02]  /*48f0*/  FSEL R18, R18, -INF , !P4 ;  /* 0xff80000012127808 */ /* 0x000fe40006000000 */
[----:B------:R-:W-:Y:S02]  /*4900*/  FSEL R9, R16, -INF , !P4 ;  /* 0xff80000010097808 */ /* 0x000fe40006000000 */
[----:B------:R-:W-:Y:S01]  /*4910*/  FSEL R31, R29, -INF , !P3 ;  /* 0xff8000001d1f7808 */ /* 0x000fe20005800000 */
[C---:B------:R-:W-:Y:S01]  /*4920*/  VIADD R29, R34.reuse, 0xffffffe0 ;  /* 0xffffffe0221d7836 */ /* 0x040fe20000000000 */
[-C--:B------:R-:W-:Y:S01]  /*4930*/  ISETP.GE.AND P4, PT, R15, R82.reuse, PT ;  /* 0x000000520f00720c */ /* 0x080fe20003f86270 */
[C---:B------:R-:W-:Y:S01]  /*4940*/  VIADD R15, R34.reuse, 0xfffffff1 ;  /* 0xfffffff1220f7836 */ /* 0x040fe20000000000 */
[----:B------:R-:W-:Y:S01]  /*4950*/  FSEL R214, R63, -INF , !P5 ;  /* 0xff8000003fd67808 */ /* 0x000fe20006800000 */
[----:B------:R-:W-:Y:S01]  /*4960*/  VIADD R11, R34, 0xfffffff9 ;  /* 0xfffffff9220b7836 */ /* 0x000fe20000000000 */
[----:B------:R-:W-:Y:S01]  /*4970*/  FSEL R163, R61, -INF , !P5 ;  /* 0xff8000003da37808 */ /* 0x000fe20006800000 */
[----:B------:R-:W-:Y:S01]  /*4980*/  BAR.SYNC.DEFER_BLOCKING 0x0 ;  /* 0x0000000000007b1d */ /* 0x000fe20000010000 */
[----:B------:R-:W-:-:S02]  /*4990*/  ISETP.GE.AND P3, PT, R35, R82, PT ;  /* 0x000000522300720c */ /* 0x000fc40003f66270 */
[----:B------:R-:W-:Y:S02]  /*49a0*/  ISETP.GE.AND P5, PT, R133, 0x2, PT ;  /* 0x000000028500780c */ /* 0x000fe40003fa6270 */
[----:B------:R-:W-:Y:S02]  /*49b0*/  ISETP.GE.AND P2, PT, R43, R82, PT ;  /* 0x000000522b00720c */ /* 0x000fe40003f46270 */
[----:B------:R-:W-:Y:S02]  /*49c0*/  FSEL R12, R27, -INF , !P1 ;  /* 0xff8000001b0c7808 */ /* 0x000fe40004800000 */
[----:B------:R-:W-:Y:S02]  /*49d0*/  FSEL R2, R19, -INF , !P3 ;  /* 0xff80000013027808 */ /* 0x000fe40005800000 */
[----:B------:R-:W-:Y:S02]  /*49e0*/  FSEL R17, R17, -INF , !P3 ;  /* 0xff80000011117808 */ /* 0x000fe40005800000 */
[----:B------:R-:W-:-:S02]  /*49f0*/  FSEL R26, R26, -INF , !P2 ;  /* 0xff8000001a1a7808 */ /* 0x000fc40005000000 */
[----:B------:R-:W-:Y:S02]  /*4a00*/  FSEL R35, R24, -INF , !P2 ;  /* 0xff80000018237808 */ /* 0x000fe40005000000 */
[----:B------:R-:W-:Y:S01]  /*4a10*/  FSEL R27, R25, -INF , !P1 ;  /* 0xff800000191b7808 */ /* 0x000fe20004800000 */
[C---:B------:R-:W-:Y:S01]  /*4a20*/  VIADD R25, R34.reuse, 0xffffffe8 ;  /* 0xffffffe822197836 */ /* 0x040fe20000000000 */
[-C--:B------:R-:W-:Y:S01]  /*4a30*/  ISETP.GE.AND P3, PT, R15, R82.reuse, PT ;  /* 0x000000520f00720c */ /* 0x080fe20003f66270 */
[----:B------:R-:W-:Y:S01]  /*4a40*/  VIADD R15, R34, 0xfffffff8 ;  /* 0xfffffff8220f7836 */ /* 0x000fe20000000000 */
[-C--:B------:R-:W-:Y:S02]  /*4a50*/  ISETP.GE.AND P2, PT, R29, R82.reuse, PT ;  /* 0x000000521d00720c */ /* 0x080fe40003f46270 */
[----:B------:R-:W-:Y:S02]  /*4a60*/  ISETP.GE.AND P1, PT, R13, R82, PT ;  /* 0x000000520d00720c */ /* 0x000fe40003f26270 */
[----:B------:R-:W-:-:S02]  /*4a70*/  FSEL R22, R22, -INF , !P6 ;  /* 0xff80000016167808 */ /* 0x000fc40007000000 */
[----:B------:R-:W-:Y:S02]  /*4a80*/  FSEL R13, R20, -INF , !P6 ;  /* 0xff800000140d7808 */ /* 0x000fe40007000000 */
[----:B------:R-:W-:Y:S02]  /*4a90*/  FSEL R162, R78, -INF , !P2 ;  /* 0xff8000004ea27808 */ /* 0x000fe40005000000 */
[----:B------:R-:W-:Y:S02]  /*4aa0*/  FSEL R169, R76, -INF , !P2 ;  /* 0xff8000004ca97808 */ /* 0x000fe40005000000 */
[----:B------:R-:W-:Y:S02]  /*4ab0*/  FSEL R216, R79, -INF , !P1 ;  /* 0xff8000004fd87808 */ /* 0x000fe40004800000 */
[----:B------:R-:W-:Y:S02]  /*4ac0*/  FSEL R161, R77, -INF , !P1 ;  /* 0xff8000004da17808 */ /* 0x000fe40004800000 */
[----:B------:R-:W-:-:S02]  /*4ad0*/  ISETP.GE.AND P6, PT, R25, R82, PT ;  /* 0x000000521900720c */ /* 0x000fc40003fc6270 */
[-C--:B------:R-:W-:Y:S02]  /*4ae0*/  ISETP.GE.AND P2, PT, R15, R82.reuse, PT ;  /* 0x000000520f00720c */ /* 0x080fe40003f46270 */
[----:B------:R-:W-:Y:S02]  /*4af0*/  ISETP.GE.AND P1, PT, R11, R82, PT ;  /* 0x000000520b00720c */ /* 0x000fe40003f26270 */
[----:B------:R-:W-:Y:S02]  /*4b00*/  FSEL R166, R62, -INF , !P6 ;  /* 0xff8000003ea67808 */ /* 0x000fe40007000000 */
[----:B------:R-:W-:Y:S02]  /*4b10*/  FSEL R165, R60, -INF , !P6 ;  /* 0xff8000003ca57808 */ /* 0x000fe40007000000 */
[----:B------:R-:W-:Y:S02]  /*4b20*/  FSEL R172, R58, -INF , !P4 ;  /* 0xff8000003aac7808 */ /* 0x000fe40006000000 */
[----:B------:R-:W-:-:S02]  /*4b30*/  FSEL R209, R56, -INF , !P4 ;  /* 0xff80000038d17808 */ /* 0x000fc40006000000 */
[----:B------:R-:W-:Y:S02]  /*4b40*/  FSEL R170, R59, -INF , !P3 ;  /* 0xff8000003baa7808 */ /* 0x000fe40005800000 */
[----:B------:R-:W-:Y:S02]  /*4b50*/  FSEL R175, R57, -INF , !P3 ;  /* 0xff80000039af7808 */ /* 0x000fe40005800000 */
[----:B------:R-:W-:Y:S02]  /*4b60*/  FSEL R168, R70, -INF , !P2 ;  /* 0xff80000046a87808 */ /* 0x000fe40005000000 */
[----:B------:R-:W-:Y:S02]  /*4b70*/  FSEL R173, R68, -INF , !P2 ;  /* 0xff80000044ad7808 */ /* 0x000fe40005000000 */
[----:B------:R-:W-:Y:S02]  /*4b80*/  FSEL R164, R71, -INF , !P1 ;  /* 0xff80000047a47808 */ /* 0x000fe40004800000 */
[----:B------:R-:W-:Y:S01]  /*4b90*/  FSEL R171, R69, -INF , !P1 ;  /* 0xff80000045ab7808 */ /* 0x000fe20004800000 */
[----:B------:R-:W-:Y:S06]  /*4ba0*/  @!P5 BRA `(.L_x_737) ;  /* 0x0000000c0014d947 */ /* 0x000fec0003800000 */
[----:B------:R-:W-:Y:S05]  /*4bb0*/  @!P0 BRA `(.L_x_738) ;  /* 0x0000000000e88947 */ /* 0x000fea0003800000 */
[----:B------:R-:W1:Y:S01]  /*4bc0*/  LDC R10, c[0x0][0x380] ;  /* 0x0000e000ff0a7b82 */ /* 0x000e620000000800 */
[----:B------:R-:W-:Y:S01]  /*4bd0*/  IADD3 R19, R4, -0x80, RZ ;  /* 0xffffff8004137810 */ /* 0x000fe20007ffe0ff */
[----:B------:R-:W-:Y:S01]  /*4be0*/  ULDC.64 UR6, c[0x0][0x230] ;  /* 0x00008c0000067ab9 */ /* 0x000fe20000000a00 */
[----:B------:R-:W-:Y:S02]  /*4bf0*/  IABS R14, R3 ;  /* 0x00000003000e7213 */ /* 0x000fe40000000000 */
[----:B------:R-:W-:Y:S02]  /*4c00*/  IABS R4, R19 ;  /* 0x0000001300047213 */ /* 0x000fe40000000000 */
[-C--:B-1----:R-:W-:Y:S02]  /*4c10*/  IABS R8, R10.reuse ;  /* 0x0000000a00087213 */ /* 0x082fe40000000000 */
[-C--:B------:R-:W-:Y:S02]  /*4c20*/  LOP3.LUT R3, R3, R10.reuse, RZ, 0x3c, !PT ;  /* 0x0000000a03037212 */ /* 0x080fe400078e3cff */
[----:B------:R-:W1:Y:S01]  /*4c30*/  I2F.RP R15, R8 ;  /* 0x00000008000f7306 */ /* 0x000e620000209400 */
[----:B------:R-:W-:-:S02]  /*4c40*/  LOP3.LUT R19, R19, R10, RZ, 0x3c, !PT ;  /* 0x0000000a13137212 */ /* 0x000fc400078e3cff */
[----:B------:R-:W-:-:S05]  /*4c50*/  ISETP.GE.AND P3, PT, R3, RZ, PT ;  /* 0x000000ff0300720c */ /* 0x000fca0003f66270 */
[----:B-1----:R-:W1:Y:S02]  /*4c60*/  MUFU.RCP R24, R15 ;  /* 0x0000000f00187308 */ /* 0x002e640000001000 */
[----:B-1----:R-:W-:-:S06]  /*4c70*/  VIADD R24, R24, 0xffffffe ;  /* 0x0ffffffe18187836 */ /* 0x002fcc0000000000 */
[----:B------:R-:W1:Y:S02]  /*4c80*/  F2I.FTZ.U32.TRUNC.NTZ R25, R24 ;  /* 0x0000001800197305 */ /* 0x000e64000021f000 */
[----:B-1----:R-:W-:Y:S02]  /*4c90*/  IMAD.MOV R11, RZ, RZ, -R25 ;  /* 0x000000ffff0b7224 */ /* 0x002fe400078e0a19 */
[----:B------:R-:W-:Y:S02]  /*4ca0*/  IMAD.MOV.U32 R24, RZ, RZ, RZ ;  /* 0x000000ffff187224 */ /* 0x000fe400078e00ff */
[----:B------:R-:W-:-:S04]  /*4cb0*/  IMAD R11, R11, R8, RZ ;  /* 0x000000080b0b7224 */ /* 0x000fc800078e02ff */
[----:B------:R-:W-:-:S06]  /*4cc0*/  IMAD.HI.U32 R11, R25, R11, R24 ;  /* 0x0000000b190b7227 */ /* 0x000fcc00078e0018 */
[----:B------:R-:W-:-:S04]  /*4cd0*/  IMAD.HI.U32 R20, R11, R14, RZ ;  /* 0x0000000e0b147227 */ /* 0x000fc800078e00ff */
[----:B------:R-:W-:Y:S01]  /*4ce0*/  IMAD.HI.U32 R16, R11, R4, RZ ;  /* 0x000000040b107227 */ /* 0x000fe200078e00ff */
[----:B------:R-:W-:-:S03]  /*4cf0*/  IADD3 R15, -R20, RZ, RZ ;  /* 0x000000ff140f7210 */ /* 0x000fc60007ffe1ff */
[----:B------:R-:W-:Y:S02]  /*4d00*/  IMAD.MOV R11, RZ, RZ, -R16 ;  /* 0x000000ffff0b7224 */ /* 0x000fe400078e0a10 */
[C---:B------:R-:W-:Y:S02]  /*4d10*/  IMAD R15, R8.reuse, R15, R14 ;  /* 0x0000000f080f7224 */ /* 0x040fe400078e020e */
[----:B------:R-:W-:-:S03]  /*4d20*/  IMAD R11, R8, R11, R4 ;  /* 0x0000000b080b7224 */ /* 0x000fc600078e0204 */
[C---:B------:R-:W-:Y:S02]  /*4d30*/  ISETP.GT.U32.AND P1, PT, R8.reuse, R15, PT ;  /* 0x0000000f0800720c */ /* 0x040fe40003f24070 */
[----:B------:R-:W-:-:S11]  /*4d40*/  ISETP.GT.U32.AND P2, PT, R8, R11, PT ;  /* 0x0000000b0800720c */ /* 0x000fd60003f44070 */
[-C--:B------:R-:W-:Y:S02]  /*4d50*/  @!P1 IADD3 R15, R15, -R8.reuse, RZ ;  /* 0x800000080f0f9210 */ /* 0x080fe40007ffe0ff */
[----:B------:R-:W-:Y:S01]  /*4d60*/  @!P2 IMAD.IADD R11, R11, 0x1, -R8 ;  /* 0x000000010b0ba824 */ /* 0x000fe200078e0a08 */
[----:B------:R-:W-:Y:S01]  /*4d70*/  @!P1 IADD3 R20, R20, 0x1, RZ ;  /* 0x0000000114149810 */ /* 0x000fe20007ffe0ff */
[----:B------:R-:W-:Y:S01]  /*4d80*/  @!P2 VIADD R16, R16, 0x1 ;  /* 0x000000011010a836 */ /* 0x000fe20000000000 */
[-C--:B------:R-:W-:Y:S02]  /*4d90*/  ISETP.GE.U32.AND P6, PT, R15, R8.reuse, PT ;  /* 0x000000080f00720c */ /* 0x080fe40003fc6070 */
[----:B------:R-:W-:Y:S02]  /*4da0*/  ISETP.GE.U32.AND P4, PT, R11, R8, PT ;  /* 0x000000080b00720c */ /* 0x000fe40003f86070 */
[----:B------:R-:W-:Y:S02]  /*4db0*/  ISETP.GE.AND P1, PT, R19, RZ, PT ;  /* 0x000000ff1300720c */ /* 0x000fe40003f26270 */
[----:B------:R-:W-:-:S02]  /*4dc0*/  ISETP.NE.AND P2, PT, R10, RZ, PT ;  /* 0x000000ff0a00720c */ /* 0x000fc40003f45270 */
[----:B------:R-:W-:-:S05]  /*4dd0*/  LOP3.LUT R8, RZ, R10, RZ, 0x33, !PT ;  /* 0x0000000aff087212 */ /* 0x000fca00078e33ff */
[----:B------:R-:W-:Y:S02]  /*4de0*/  @P6 IADD3 R20, R20, 0x1, RZ ;  /* 0x0000000114146810 */ /* 0x000fe40007ffe0ff */
[----:B------:R-:W-:Y:S02]  /*4df0*/  @P4 VIADD R16, R16, 0x1 ;  /* 0x0000000110104836 */ /* 0x000fe40000000000 */
[----:B------:R-:W-:Y:S02]  /*4e00*/  @!P3 IADD3 R20, -R20, RZ, RZ ;  /* 0x000000ff1414b210 */ /* 0x000fe40007ffe1ff */
[----:B------:R-:W-:Y:S02]  /*4e10*/  @!P1 IMAD.MOV R16, RZ, RZ, -R16 ;  /* 0x000000ffff109224 */ /* 0x000fe400078e0a10 */
[----:B------:R-:W-:-:S03]  /*4e20*/  SEL R3, R8, R20, !P2 ;  /* 0x0000001408037207 */ /* 0x000fc60005000000 */
[----:B------:R-:W-:Y:S02]  /*4e30*/  SEL R8, R8, R16, !P2 ;  /* 0x0000001008087207 */ /* 0x000fe40005000000 */
[----:B------:R-:W-:-:S04]  /*4e40*/  IMAD.WIDE R28, R3, 0x4, R212 ;  /* 0x00000004031c7825 */ /* 0x000fc800078e02d4 */
[----:B------:R-:W-:Y:S01]  /*4e50*/  IMAD.WIDE R24, R8, 0x4, R212 ;  /* 0x0000000408187825 */ /* 0x000fe200078e02d4 */
[----:B------:R-:W2:Y:S04]  /*4e60*/  LDG.E R11, desc[UR8][R28.64] ;  /* 0x000000081c0b7981 */ /* 0x000ea8000c1e1900 */
[----:B------:R-:W2:Y:S01]  /*4e70*/  LDG.E R4, desc[UR8][R24.64] ;  /* 0x0000000818047981 */ /* 0x000ea2000c1e1900 */
[----:B------:R-:W-:-:S05]  /*4e80*/  IADD3 R3, R3, -R8, RZ ;  /* 0x8000000803037210 */ /* 0x000fca0007ffe0ff */
[----:B------:R-:W-:-:S04]  /*4e90*/  IMAD R10, R3, R10, -0x40 ;  /* 0xffffffc0030a7424 */ /* 0x000fc800078e020a */
[----:B------:R-:W-:Y:S01]  /*4ea0*/  IMAD.WIDE.U32 R14, R10, R80, RZ ;  /* 0x000000500a0e7225 */ /* 0x000fe200078e00ff */
[----:B------:R-:W-:-:S05]  /*4eb0*/  SHF.R.S32.HI R3, RZ, 0x1f, R10 ;  /* 0x0000001fff037819 */ /* 0x000fca000001140a */
[----:B------:R-:W-:-:S04]  /*4ec0*/  IMAD R3, R3, R80, RZ ;  /* 0x0000005003037224 */ /* 0x000fc800078e02ff */
[----:B------:R-:W-:-:S05]  /*4ed0*/  IMAD R3, R10, R81, R3 ;  /* 0x000000510a037224 */ /* 0x000fca00078e0203 */
[----:B------:R-:W-:Y:S01]  /*4ee0*/  IADD3 R15, R15, R3, RZ ;  /* 0x000000030f0f7210 */ /* 0x000fe20007ffe0ff */
[----:B--2---:R-:W-:-:S04]  /*4ef0*/  IMAD.IADD R4, R4, 0x1, -R11 ;  /* 0x0000000104047824 */ /* 0x004fc800078e0a0b */
[----:B------:R-:W-:Y:S01]  /*4f00*/  IMAD.WIDE.U32 R80, R4, UR6, R14 ;  /* 0x0000000604507c25 */ /* 0x000fe2000f8e000e */
[----:B------:R-:W-:-:S05]  /*4f10*/  SHF.R.S32.HI R8, RZ, 0x1f, R4 ;  /* 0x0000001fff087819 */ /* 0x000fca0000011404 */
[----:B------:R-:W-:-:S04]  /*4f20*/  IMAD R11, R8, UR6, RZ ;  /* 0x00000006080b7c24 */ /* 0x000fc8000f8e02ff */
[----:B------:R-:W-:-:S04]  /*4f30*/  IMAD R11, R4, UR7, R11 ;  /* 0x00000007040b7c24 */ /* 0x000fc8000f8e020b */
[----:B------:R-:W-:Y:S01]  /*4f40*/  IMAD.IADD R3, R81, 0x1, R11 ;  /* 0x0000000151037824 */ /* 0x000fe200078e020b */
[----:B------:R-:W-:Y:S06]  /*4f50*/  BRA `(.L_x_739) ;  /* 0x0000000000087947 */ /* 0x000fec0003800000 */
.L_x_738:
[----:B------:R-:W-:-:S04]  /*4f60*/  LEA R80, -R80, RZ, 0x6 ;  /* 0x000000ff50507211 */ /* 0x000fc800078e31ff */
[----:B------:R-:W-:-:S07]  /*4f70*/  SHF.R.S32.HI R3, RZ, 0x1f, R80 ;  /* 0x0000001fff037819 */ /* 0x000fce0000011450 */
.L_x_739:
[----:B------:R-:W-:Y:S01]  /*4f80*/  ULDC UR5, c[0x0][0x2d0] ;  /* 0x0000b40000057ab9 */ /* 0x000fe20000000800 */
[----:B------:R-:W-:Y:S01]  /*4f90*/  BSSY B0, `(.L_x_740) ;  /* 0x0000083000007945 */ /* 0x000fe20003800000 */
[----:B------:R-:W-:Y:S02]  /*4fa0*/  ISETP.GE.AND P4, PT, R210, UR5, PT ;  /* 0x00000005d2007c0c */ /* 0x000fe4000bf86270 */
[----:B------:R-:W-:Y:S02]  /*4fb0*/  ISETP.GE.AND P3, PT, R201, UR5, PT ;  /* 0x00000005c9007c0c */ /* 0x000fe4000bf66270 */
[----:B------:R-:W-:-:S09]  /*4fc0*/  ISETP.GE.AND P2, PT, R200, UR5, PT ;  /* 0x00000005c8007c0c */ /* 0x000fd2000bf46270 */
[----:B------:R-:W1:Y:S01]  /*4fd0*/  @!P4 LDC.64 R24, c[0x0][0x218] ;  /* 0x00008600ff18cb82 */ /* 0x000e620000000a00 */
[CC--:B------:R-:W-:Y:S01]  /*4fe0*/  @!P4 IADD3 R19, P1, R80.reuse, R145.reuse, RZ ;  /* 0x000000915013c210 */ /* 0x0c0fe20007f3e0ff */
[----:B------:R2:W-:Y:S04]  /*4ff0*/  @P4 STS.128 [R207+0x6000], RZ ;  /* 0x006000ffcf004388 */ /* 0x0005e80000000c00 */
[C-C-:B------:R-:W-:Y:S01]  /*5000*/  @!P4 IMAD.X R8, R3.reuse, 0x1, R144.reuse, P1 ;  /* 0x000000010308c824 */ /* 0x140fe200008e0690 */
[----:B------:R-:W-:Y:S01]  /*5010*/  @!P3 IADD3 R4, P1, R80, R145, RZ ;  /* 0x000000915004b210 */ /* 0x000fe20007f3e0ff */
[----:B------:R-:W3:Y:S04]  /*5020*/  @!P3 LDC.64 R14, c[0x0][0x218] ;  /* 0x00008600ff0ebb82 */ /* 0x000ee80000000a00 */
[----:B------:R-:W-:-:S04]  /*5030*/  @!P3 IMAD.X R16, R3, 0x1, R144, P1 ;  /* 0x000000010310b824 */ /* 0x000fc800008e0690 */
[----:B------:R-:W4:Y:S08]  /*5040*/  @!P2 LDC.64 R10, c[0x0][0x218] ;  /* 0x00008600ff0aab82 */ /* 0x000f300000000a00 */
[----:B------:R-:W5:Y:S01]  /*5050*/  @!P4 LDC.64 R28, c[0x0][0x218] ;  /* 0x00008600ff1ccb82 */ /* 0x000f620000000a00 */
[----:B-1----:R-:W-:-:S04]  /*5060*/  @!P4 LEA R38, P6, R19, R24, 0x1 ;  /* 0x000000181326c211 */ /* 0x002fc800078c08ff */
[----:B------:R-:W-:Y:S02]  /*5070*/  @!P4 LEA.HI.X R39, R19, R25, R8, 0x1, P6 ;  /* 0x000000191327c211 */ /* 0x000fe400030f0c08 */
[----:B------:R-:W-:Y:S01]  /*5080*/  @!P2 IADD3 R8, P1, R80, R145, RZ ;  /* 0x000000915008a210 */ /* 0x000fe20007f3e0ff */
[----:B------:R-:W1:Y:S01]  /*5090*/  @!P3 LDC.64 R24, c[0x0][0x218] ;  /* 0x00008600ff18bb82 */ /* 0x000e620000000a00 */
[C---:B---3--:R-:W-:Y:S01]  /*50a0*/  @!P3 LEA R40, P6, R4.reuse, R14, 0x1 ;  /* 0x0000000e0428b211 */ /* 0x048fe200078c08ff */
[----:B------:R-:W-:Y:S01]  /*50b0*/  @!PT LDS RZ, [RZ] ;  /* 0x00000000fffff984 */ /* 0x000fe20000000800 */
[----:B------:R-:W-:Y:S01]  /*50c0*/  @!PT LDS RZ, [RZ] ;  /* 0x00000000fffff984 */ /* 0x000fe20000000800 */
[----:B------:R-:W-:Y:S01]  /*50d0*/  @!PT LDS RZ, [RZ] ;  /* 0x00000000fffff984 */ /* 0x000fe20000000800 */
[----:B------:R2:W-:Y:S03]  /*50e0*/  @!P4 LDGSTS.E.BYPASS.LTC128B.128 [R207+0x6000], desc[UR8][R38.64] ;  /* 0x0600000026cfcfae */ /* 0x0005e6000b901d48 */
[----:B------:R-:W-:Y:S01]  /*50f0*/  @!P3 LEA.HI.X R41, R4, R15, R16, 0x1, P6 ;  /* 0x0000000f0429b211 */ /* 0x000fe200030f0c10 */
[----:B------:R-:W-:Y:S01]  /*5100*/  @!P2 IMAD.X R16, R3, 0x1, R144, P1 ;  /* 0x000000010310a824 */ /* 0x000fe200008e0690 */
[----:B------:R-:W-:Y:S01]  /*5110*/  IADD3 R4, P6, R205, R80, RZ ;  /* 0x00000050cd047210 */ /* 0x000fe20007fde0ff */
[----:B------:R-:W3:Y:S01]  /*5120*/  @!P2 LDC.64 R14, c[0x0][0x218] ;  /* 0x00008600ff0eab82 */ /* 0x000ee20000000a00 */
[----:B----4-:R-:W-:Y:S01]  /*5130*/  @!P2 LEA R36, P1, R8, R10, 0x1 ;  /* 0x0000000a0824a211 */ /* 0x010fe200078208ff */
[----:B------:R2:W-:Y:S02]  /*5140*/  @P3 STS.128 [R207+0x8000], RZ ;  /* 0x008000ffcf003388 */ /* 0x0005e40000000c00 */
[----:B------:R-:W-:Y:S01]  /*5150*/  IMAD.X R19, R204, 0x1, R3, P6 ;  /* 0x00000001cc137824 */ /* 0x000fe200030e0603 */
[----:B------:R-:W-:Y:S01]  /*5160*/  @!P4 IADD3 R23, P6, R4, R145, RZ ;  /* 0x000000910417c210 */ /* 0x000fe20007fde0ff */
[----:B------:R-:W-:Y:S01]  /*5170*/  @!PT LDS RZ, [RZ] ;  /* 0x00000000fffff984 */ /* 0x000fe20000000800 */
[----:B------:R-:W-:Y:S01]  /*5180*/  @!PT LDS RZ, [RZ] ;  /* 0x00000000fffff984 */ /* 0x000fe20000000800 */
[----:B------:R-:W-:Y:S01]  /*5190*/  @!PT LDS RZ, [RZ] ;  /* 0x00000000fffff984 */ /* 0x000fe20000000800 */
[----:B------:R2:W-:Y:S01]  /*51a0*/  @!P3 LDGSTS.E.BYPASS.LTC128B.128 [R207+0x8000], desc[UR8][R40.64+0x80] ;  /* 0x0800008028cfbfae */ /* 0x0005e2000b901d48 */
[----:B------:R-:W-:-:S02]  /*51b0*/  @!P2 LEA.HI.X R37, R8, R11, R16, 0x1, P1 ;  /* 0x0000000b0825a211 */ /* 0x000fc400008f0c10 */
[----:B------:R-:W4:Y:S01]  /*51c0*/  @!P4 LDC.64 R10, c[0x0][0x218] ;  /* 0x00008600ff0acb82 */ /* 0x000f220000000a00 */
[----:B------:R-:W-:Y:S01]  /*51d0*/  @!P4 IMAD.X R8, R19, 0x1, R144, P6 ;  /* 0x000000011308c824 */ /* 0x000fe200030e0690 */
[----:B------:R-:W-:Y:S01]  /*51e0*/  @!P3 IADD3 R16, P1, R4, R145, RZ ;  /* 0x000000910410b210 */ /* 0x000fe20007f3e0ff */
[----:B------:R2:W-:Y:S01]  /*51f0*/  @P2 STS.128 [R207+0xa000], RZ ;  /* 0x00a000ffcf002388 */ /* 0x0005e20000000c00 */
[----:B-----5:R-:W-:-:S03]  /*5200*/  @!P4 LEA R42, P6, R23, R28, 0x1 ;  /* 0x0000001c172ac211 */ /* 0x020fc600078c08ff */
[----:B------:R-:W-:Y:S01]  /*5210*/  @!P3 IMAD.X R20, R19, 0x1, R144, P1 ;  /* 0x000000011314b824 */ /* 0x000fe200008e0690 */
[----:B------:R-:W-:Y:S01]  /*5220*/  @!P4 LEA.HI.X R43, R23, R29, R8, 0x1, P6 ;  /* 0x0000001d172bc211 */ /* 0x000fe200030f0c08 */
[----:B------:R-:W-:Y:S01]  /*5230*/  @!PT LDS RZ, [RZ] ;  /* 0x00000000fffff984 */ /* 0x000fe20000000800 */
[----:B------:R-:W-:Y:S01]  /*5240*/  @!PT LDS RZ, [RZ] ;  /* 0x00000000fffff984 */ /* 0x000fe20000000800 */
[----:B------:R-:W-:Y:S01]  /*5250*/  @!PT LDS RZ, [RZ] ;  /* 0x00000000fffff984 */ /* 0x000fe20000000800 */
[----:B------:R2:W-:Y:S01]  /*5260*/  @!P2 LDGSTS.E.BYPASS.LTC128B.128 [R207+0xa000], desc[UR8][R36.64+0x100] ;  /* 0x0a00010024cfafae */ /* 0x0005e2000b901d48 */
[----:B------:R-:W5:Y:S01]  /*5270*/  @!P3 LDC.64 R28, c[0x0][0x218] ;  /* 0x00008600ff1cbb82 */ /* 0x000f620000000a00 */
[----:B-1----:R-:W-:Y:S02]  /*5280*/  @!P3 LEA R44, P6, R16, R24, 0x1 ;  /* 0x00000018102cb211 */ /* 0x002fe400078c08ff */
[----:B------:R-:W-:Y:S01]  /*5290*/  @!P2 IADD3 R8, P1, R4, R145, RZ ;  /* 0x000000910408a210 */ /* 0x000fe20007f3e0ff */
[----:B------:R2:W-:Y:S01]  /*52a0*/  @P4 STS.128 [R207+0x6800], RZ ;  /* 0x006800ffcf004388 */ /* 0x0005e20000000c00 */
[----:B------:R-:W-:Y:S02]  /*52b0*/  @!P3 LEA.HI.X R45, R16, R25, R20, 0x1, P6 ;  /* 0x00000019102db211 */ /* 0x000fe400030f0c14 */
[----:B------:R-:W-:Y:S01]  /*52c0*/  IADD3 R4, P6, R205, R4, RZ ;  /* 0x00000004cd047210 */ /* 0x000fe20007fde0ff */
[----:B------:R-:W-:Y:S01]  /*52d0*/  @!P2 IMAD.X R16, R19, 0x1, R144, P1 ;  /* 0x000000011310a824 */ /* 0x000fe200008e0690 */
[----:B---3--:R-:W-:Y:S01]  /*52e0*/  @!P2 LEA R46, P1, R8, R14, 0x1 ;  /* 0x0000000e082ea211 */ /* 0x008fe200078208ff */
[----:B------:R-:W1:Y:S01]  /*52f0*/  @!P2 LDC.64 R24, c[0x0][0x218] ;  /* 0x00008600ff18ab82 */ /* 0x000e620000000a00 */
[----:B------:R-:W-:Y:S01]  /*5300*/  @!PT LDS RZ, [RZ] ;  /* 0x00000000fffff984 */ /* 0x000fe20000000800 */
[----:B------:R-:W-:Y:S01]  /*5310*/  @!PT LDS RZ, [RZ] ;  /* 0x00000000fffff984 */ /* 0x000fe20000000800 */
[----:B------:R-:W-:Y:S01]  /*5320*/  @!PT LDS RZ, [RZ] ;  /* 0x00000000fffff984 */ /* 0x000fe20000000800 */
[----:B------:R2:W-:Y:S01]  /*5330*/  @!P4 LDGSTS.E.BYPASS.LTC128B.128 [R207+0x6800], desc[UR8][R42.64] ;  /* 0x068000002acfcfae */ /* 0x0005e2000b901d48 */
[----:B------:R-:W-:Y:S01]  /*5340*/  IMAD.X R19, R204, 0x1, R19, P6 ;  /* 0x00000001cc137824 */ /* 0x000fe200030e0613 */
[----:B------:R-:W-:-:S02]  /*5350*/  @!P2 LEA.HI.X R47, R8, R15, R16, 0x1, P1 ;  /* 0x0000000f082fa211 */ /* 0x000fc400008f0c10 */
[CC--:B------:R-:W-:Y:S01]  /*5360*/  @!P4 IADD3 R8, P1, R4.reuse, R145.reuse, RZ ;  /* 0x000000910408c210 */ /* 0x0c0fe20007f3e0ff */
[----:B------:R2:W-:Y:S01]  /*5370*/  @P3 STS.128 [R207+0x8800], RZ ;  /* 0x008800ffcf003388 */ /* 0x0005e20000000c00 */
[----:B------:R-:W-:Y:S01]  /*5380*/  @!P3 IADD3 R20, P6, R4, R145, RZ ;  /* 0x000000910414b210 */ /* 0x000fe20007fde0ff */
[----:B------:R-:W3:Y:S02]  /*5390*/  @!P4 LDC.64 R14, c[0x0][0x218] ;  /* 0x00008600ff0ecb82 */ /* 0x000ee40000000a00 */
[C---:B------:R-:W-:Y:S01]  /*53a0*/  @!P4 IMAD.X R16, R19.reuse, 0x1, R144, P1 ;  /* 0x000000011310c824 */ /* 0x040fe200008e0690 */
[C---:B----4-:R-:W-:Y:S01]  /*53b0*/  @!P4 LEA R48, P1, R8.reuse, R10, 0x1 ;  /* 0x0000000a0830c211 */ /* 0x050fe200078208ff */
[----:B------:R-:W-:Y:S01]  /*53c0*/  @!PT LDS RZ, [RZ] ;  /* 0x00000000fffff984 */ /* 0x000fe20000000800 */
[----:B------:R-:W-:Y:S01]  /*53d0*/  @!PT LDS RZ, [RZ] ;  /* 0x00000000fffff984 */ /* 0x000fe20000000800 */
[----:B------:R-:W-:Y:S01]  /*53e0*/  @!PT LDS RZ, [RZ] ;  /* 0x00000000fffff984 */ /* 0x000fe20000000800 */
[----:B------:R2:W-:Y:S03]  /*53f0*/  @!P3 LDGSTS.E.BYPASS.LTC128B.128 [R207+0x8800], desc[UR8][R44.64+0x80] ;  /* 0x088000802ccfbfae */ /* 0x0005e6000b901d48 */
[----:B------:R-:W-:Y:S01]  /*5400*/  @!P4 LEA.HI.X R49, R8, R11, R16, 0x1, P1 ;  /* 0x0000000b0831c211 */ /* 0x000fe200008f0c10 */
[----:B------:R-:W-:Y:S01]  /*5410*/  @!P3 IMAD.X R16, R19, 0x1, R144, P6 ;  /* 0x000000011310b824 */ /* 0x000fe200030e0690 */
[----:B------:R-:W4:Y:S01]  /*5420*/  @!P3 LDC.64 R10, c[0x0][0x218] ;  /* 0x00008600ff0abb82 */ /* 0x000f220000000a00 */
[----:B-----5:R-:W-:Y:S01]  /*5430*/  @!P3 LEA R28, P6, R20, R28, 0x1 ;  /* 0x0000001c141cb211 */ /* 0x020fe200078c08ff */
[----:B------:R2:W-:Y:S01]  /*5440*/  @P2 STS.128 [R207+0xa800], RZ ;  /* 0x00a800ffcf002388 */ /* 0x0005e20000000c00 */
[----:B------:R-:W-:-:S02]  /*5450*/  @!P2 IADD3 R8, P1, R4, R145, RZ ;  /* 0x000000910408a210 */ /* 0x000fc40007f3e0ff */
[----:B------:R-:W-:Y:S01]  /*5460*/  @!P3 LEA.HI.X R29, R20, R29, R16, 0x1, P6 ;  /* 0x0000001d141db211 */ /* 0x000fe200030f0c10 */
[----:B------:R-:W-:Y:S01]  /*5470*/  @!PT LDS RZ, [RZ] ;  /* 0x00000000fffff984 */ /* 0x000fe20000000800 */
[----:B------:R-:W-:Y:S01]  /*5480*/  @!PT LDS RZ, [RZ] ;  /* 0x00000000fffff984 */ /* 0x000fe20000000800 */
[----:B------:R-:W-:Y:S01]  /*5490*/  @!PT LDS RZ, [RZ] ;  /* 0x00000000fffff984 */ /* 0x000fe20000000800 */
[----:B------:R2:W-:Y:S01]  /*54a0*/  @!P2 LDGSTS.E.BYPASS.LTC128B.128 [R207+0xa800], desc[UR8][R46.64+0x100] ;  /* 0x0a8001002ecfafae */ /* 0x0005e2000b901d48 */
[----:B------:R-:W-:Y:S01]  /*54b0*/  IADD3 R16, P6, R205, R4, RZ ;  /* 0x00000004cd107210 */ /* 0x000fe20007fde0ff */
[----:B------:R-:W-:Y:S01]  /*54c0*/  @!P2 IMAD.X R4, R19, 0x1, R144, P1 ;  /* 0x000000011304a824 */ /* 0x000fe200008e0690 */
[----:B-1----:R-:W-:Y:S01]  /*54d0*/  @!P2 LEA R24, P1, R8, R24, 0x1 ;  /* 0x000000180818a211 */ /* 0x002fe200078208ff */
[----:B------:R2:W-:Y:S02]  /*54e0*/  @P4 STS.128 [R207+0x7000], RZ ;  /* 0x007000ffcf004388 */ /* 0x0005e40000000c00 */
[----:B------:R-:W-:Y:S01]  /*54f0*/  IMAD.X R19, R204, 0x1, R19, P6 ;  /* 0x00000001cc137824 */ /* 0x000fe200030e0613 */
[----:B------:R-:W-:Y:S01]  /*5500*/  @!P2 LEA.HI.X R25, R8, R25, R4, 0x1, P1 ;  /* 0x000000190819a211 */ /* 0x000fe200008f0c04 */
[----:B------:R-:W-:Y:S01]  /*5510*/  @!PT LDS RZ, [RZ] ;  /* 0x00000000fffff984 */ /* 0x000fe20000000800 */
[----:B------:R-:W-:Y:S01]  /*5520*/  @!PT LDS RZ, [RZ] ;  /* 0x00000000fffff984 */ /* 0x000fe20000000800 */
[----:B------:R-:W-:Y:S01]  /*5530*/  @!PT LDS RZ, [RZ] ;  /* 0x00000000fffff984 */ /* 0x000fe20000000800 */
[----:B------:R2:W-:Y:S01]  /*5540*/  @!P4 LDGSTS.E.BYPASS.LTC128B.128 [R207+0x7000], desc[UR8][R48.64] ;  /* 0x0700000030cfcfae */ /* 0x0005e2000b901d48 */
[----:B------:R-:W-:-:S02]  /*5550*/  @!P4 IADD3 R4, P6, R16, R145, RZ ;  /* 0x000000911004c210 */ /* 0x000fc40007fde0ff */
[----:B------:R-:W-:Y:S01]  /*5560*/  @!P3 IADD3 R8, P1, R16, R145, RZ ;  /* 0x000000911008b210 */ /* 0x000fe20007f3e0ff */
[----:B------:R2:W-:Y:S02]  /*5570*/  @P3 STS.128 [R207+0x9000], RZ ;  /* 0x009000ffcf003388 */ /* 0x0005e40000000c00 */
[C---:B------:R-:W-:Y:S01]  /*5580*/  @!P4 IMAD.X R20, R19.reuse, 0x1, R144, P6 ;  /* 0x000000011314c824 */ /* 0x040fe200030e0690 */
[C---:B---3--:R-:W-:Y:S01]  /*5590*/  @!P4 LEA R14, P6, R4.reuse, R14, 0x1 ;  /* 0x0000000e040ec211 */ /* 0x048fe200078c08ff */
[----:B------:R-:W-:Y:S01]  /*55a0*/  @!PT LDS RZ, [RZ] ;  /* 0x00000000fffff984 */ /* 0x000fe20000000800 */
[----:B------:R-:W-:Y:S01]  /*55b0*/  @!PT LDS RZ, [RZ] ;  /* 0x00000000fffff984 */ /* 0x000fe20000000800 */
[----:B------:R-:W-:Y:S01]  /*55c0*/  @!PT LDS RZ, [RZ] ;  /* 0x00000000fffff984 */ /* 0x000fe20000000800 */
[----:B------:R2:W-:Y:S03]  /*55d0*/  @!P3 LDGSTS.E.BYPASS.LTC128B.128 [R207+0x9000], desc[UR8][R28.64+0x80] ;  /* 0x090000801ccfbfae */ /* 0x0005e6000b901d48 */
[----:B------:R-:W-:Y:S01]  /*55e0*/  @!P4 LEA.HI.X R15, R4, R15, R20, 0x1, P6 ;  /* 0x0000000f040fc211 */ /* 0x000fe200030f0c14 */
[----:B------:R-:W-:Y:S01]  /*55f0*/  @!P3 IMAD.X R4, R19, 0x1, R144, P1 ;  /* 0x000000011304b824 */ /* 0x000fe200008e0690 */
[C---:B----4-:R-:W-:Y:S01]  /*5600*/  @!P3 LEA R10, P1, R8.reuse, R10, 0x1 ;  /* 0x0000000a080ab211 */ /* 0x050fe200078208ff */
[----:B------:R2:W-:Y:S03]  /*5610*/  @P2 STS.128 [R207+0xb000], RZ ;  /* 0x00b000ffcf002388 */ /* 0x0005e60000000c00 */
[----:B------:R-:W-:Y:S01]  /*5620*/  @!P3 LEA.HI.X R11, R8, R11, R4, 0x1, P1 ;  /* 0x0000000b080bb211 */ /* 0x000fe200008f0c04 */
        /* <DEDUP_REMOVED lines=16> */
[----:B------:R-:W-:Y:S01]  /*5730*/  IADD3 R16, P1, R16, R145, RZ ;  /* 0x0000009110107210 */ /* 0x000fe20007f3e0ff */
[----:B------:R-:W-:-:S04]  /*5740*/  ULDC.64 UR6, c[0x0][0x218] ;  /* 0x0000860000067ab9 */ /* 0x000fc80000000a00 */
[----:B------:R-:W-:Y:S01]  /*5750*/  IMAD.X R19, R19, 0x1, R144, P1 ;  /* 0x0000000113137824 */ /* 0x000fe200008e0690 */
[----:B--2---:R-:W-:-:S04]  /*5760*/  LEA R10, P1, R16, UR6, 0x1 ;  /* 0x00000006100a7c11 */ /* 0x004fc8000f8208ff */
[----:B------:R-:W-:-:S05]  /*5770*/  LEA.HI.X R11, R16, UR7, R19, 0x1, P1 ;  /* 0x00000007100b7c11 */ /* 0x000fca00088f0c13 */
[----:B------:R-:W-:Y:S01]  /*5780*/  @!PT LDS RZ, [RZ] ;  /* 0x00000000fffff984 */ /* 0x000fe20000000800 */
[----:B------:R-:W-:Y:S01]  /*5790*/  @!PT LDS RZ, [RZ] ;  /* 0x00000000fffff984 */ /* 0x000fe20000000800 */
[----:B------:R-:W-:Y:S01]  /*57a0*/  @!PT LDS RZ, [RZ] ;  /* 0x00000000fffff984 */ /* 0x000fe20000000800 */
[----:B------:R1:W-:Y:S04]  /*57b0*/  LDGSTS.E.BYPASS.LTC128B.128 [R207+0xb800], desc[UR8][R10.64+0x100] ;  /* 0x0b8001000acf7fae */ /* 0x0003e8000b901d48 */
.L_x_741:
[----:B------:R-:W-:Y:S05]  /*57c0*/  BSYNC B0 ;  /* 0x0000000000007941 */ /* 0x000fea0003800000 */
.L_x_740:
[----:B------:R-:W0:Y:S01]  /*57d0*/  LDGDEPBAR ;  /* 0x00000000000079af */ /* 0x000e220000000000 */
[----:B------:R-:W-:-:S04]  /*57e0*/  IADD3 R145, P1, R80, R145, RZ ;  /* 0x0000009150917210 */ /* 0x000fc80007f3e0ff */
[----:B------:R-:W-:-:S09]  /*57f0*/  IADD3.X R144, R3, R144, RZ, P1, !PT ;  /* 0x0000009003907210 */ /* 0x000fd20000ffe4ff */
.L_x_737:
[----:B------:R-:W-:Y:S01]  /*5800*/  FMNMX.FTZ R8, R33, R31, !PT ;  /* 0x0000001f21087209 */ /* 0x000fe20007810000 */
[----:B------:R-:W-:Y:S01]  /*5810*/  ULDC UR5, c[0x0][0x2ec] ;  /* 0x0000bb0000057ab9 */ /* 0x000fe20000000800 */
[----:B--2---:R-:W-:Y:S02]  /*5820*/  FMNMX.FTZ R15, R32, R30, !PT ;  /* 0x0000001e200f7209 */ /* 0x004fe40007810000 */
[----:B------:R-:W-:Y:S02]  /*5830*/  FMNMX.FTZ R8, R35, R8, !PT ;  /* 0x0000000823087209 */ /* 0x000fe40007810000 */
[----:B------:R-:W-:Y:S02]  /*5840*/  FMNMX.FTZ R15, R26, R15, !PT ;  /* 0x0000000f1a0f7209 */ /* 0x000fe40007810000 */
[----:B------:R-:W-:Y:S02]  /*5850*/  FMNMX.FTZ R8, R27, R8, !PT ;  /* 0x000000081b087209 */ /* 0x000fe40007810000 */
[----:B------:R-:W-:-:S02]  /*5860*/  FMNMX.FTZ R15, R12, R15, !PT ;  /* 0x0000000f0c0f7209 */ /* 0x000fc40007810000 */
[----:B------:R-:W-:Y:S02]  /*5870*/  FMNMX.FTZ R8, R13, R8, !PT ;  /* 0x000000080d087209 */ /* 0x000fe40007810000 */
[----:B------:R-:W-:Y:S02]  /*5880*/  FMNMX.FTZ R15, R22, R15, !PT ;  /* 0x0000000f160f7209 */ /* 0x000fe40007810000 */
        /* <DEDUP_REMOVED lines=22> */
[----:B------:R-:W-:Y:S01]  /*59f0*/  LEA R192, R0, UR4, 0x1 ;  /* 0x0000000400c07c11 */ /* 0x000fe2000f8e08ff */
[----:B-1----:R-:W1:Y:S03]  /*5a00*/  SHFL.BFLY PT, R11, R8, 0x2, 0x1f ;  /* 0x0c401f00080b7f89 */ /* 0x002e6600000e0000 */
[-C--:B------:R-:W-:Y:S01]  /*5a10*/  LEA R190, R7, R192.reuse, 0x1 ;  /* 0x000000c007be7211 */ /* 0x080fe200078e08ff */
[----:B------:R-:W2:Y:S01]  /*5a20*/  SHFL.BFLY PT, R4, R15, 0x2, 0x1f ;  /* 0x0c401f000f047f89 */ /* 0x000ea200000e0000 */
[C---:B------:R-:W-:Y:S02]  /*5a30*/  LEA R189, R5.reuse, R192, 0x1 ;  /* 0x000000c005bd7211 */ /* 0x040fe400078e08ff */
[----:B------:R-:W-:Y:S01]  /*5a40*/  LEA R188, R5, R190, 0x1 ;  /* 0x000000be05bc7211 */ /* 0x000fe200078e08ff */
[----:B------:R-:W-:Y:S04]  /*5a50*/  LDSM.16.MT88.4 R44, [R190+0xc000] ;  /* 0x00c00000be2c783b */ /* 0x000fe80000004200 */
[----:B------:R-:W-:Y:S04]  /*5a60*/  LDSM.16.MT88.4 R68, [R192+0xe000] ;  /* 0x00e00000c044783b */ /* 0x000fe80000004200 */
[----:B------:R-:W-:Y:S04]  /*5a70*/  LDSM.16.MT88.4 R84, [R189+0xe000] ;  /* 0x00e00000bd54783b */ /* 0x000fe80000004200 */
[----:B------:R-:W-:Y:S01]  /*5a80*/  LDSM.16.MT88.4 R92, [R188+0xe000] ;  /* 0x00e00000bc5c783b */ /* 0x000fe20000004200 */
[----:B-1----:R-:W-:-:S03]  /*5a90*/  FMNMX.FTZ R11, R8, R11, !PT ;  /* 0x0000000b080b7209 */ /* 0x002fc60007810000 */
[----:B------:R-:W-:Y:S01]  /*5aa0*/  LDSM.16.MT88.4 R100, [R192+0x10000] ;  /* 0x01000000c064783b */ /* 0x000fe20000004200 */
[----:B--2---:R-:W-:-:S03]  /*5ab0*/  FMNMX.FTZ R4, R15, R4, !PT ;  /* 0x000000040f047209 */ /* 0x004fc60007810000 */
[----:B------:R-:W1:Y:S04]  /*5ac0*/  SHFL.BFLY PT, R132, R11, 0x1, 0x1f ;  /* 0x0c201f000b847f89 */ /* 0x000e6800000e0000 */
[----:B------:R-:W2:Y:S04]  /*5ad0*/  SHFL.BFLY PT, R3, R4, 0x1, 0x1f ;  /* 0x0c201f0004037f89 */ /* 0x000ea800000e0000 */
[----:B------:R-:W3:Y:S04]  /*5ae0*/  LDSM.16.MT88.4 R108, [R190+0x10000] ;  /* 0x01000000be6c783b */ /* 0x000ee80000004200 */
[----:B------:R-:W-:Y:S04]  /*5af0*/  LDSM.16.MT88.4 R52, [R189+0xc000] ;  /* 0x00c00000bd34783b */ /* 0x000fe80000004200 */
[----:B------:R-:W-:Y:S04]  /*5b00*/  LDSM.16.MT88.4 R36, [R192+0xc000] ;  /* 0x00c00000c024783b */ /* 0x000fe80000004200 */
[----:B------:R-:W-:Y:S01]  /*5b10*/  LDSM.16.MT88.4 R60, [R188+0xc000] ;  /* 0x00c00000bc3c783b */ /* 0x000fe20000004200 */
[----:B-1----:R-:W-:-:S03]  /*5b20*/  FMNMX.FTZ R132, R11, R132, !PT ;  /* 0x000000840b847209 */ /* 0x002fc60007810000 */
[----:B------:R-:W-:Y:S01]  /*5b30*/  LDSM.16.MT88.4 R76, [R190+0xe000] ;  /* 0x00e00000be4c783b */ /* 0x000fe20000004200 */
[----:B--2---:R-:W-:Y:S01]  /*5b40*/  FMNMX.FTZ R3, R4, R3, !PT ;  /* 0x0000000304037209 */ /* 0x004fe20007810000 */
[C---:B------:R-:W-:Y:S01]  /*5b50*/  FMUL.FTZ R174, R132.reuse, UR5 ;  /* 0x0000000584ae7c20 */ /* 0x040fe20008410000 */
[----:B------:R-:W-:Y:S01]  /*5b60*/  FSETP.NEU.FTZ.AND P1, PT, R132, -INF , PT ;  /* 0xff8000008400780b */ /* 0x000fe20003f3d000 */
[----:B------:R-:W-:Y:S02]  /*5b70*/  LDSM.16.MT88.4 R112, [R189+0x10000] ;  /* 0x01000000bd70783b */ /* 0x000fe40000004200 */
[C---:B------:R-:W-:Y:S01]  /*5b80*/  FMUL.FTZ R167, R3.reuse, UR5 ;  /* 0x0000000503a77c20 */ /* 0x040fe20008410000 */
[----:B------:R-:W-:Y:S01]  /*5b90*/  FSEL R174, R174, RZ, P1 ;  /* 0x000000ffaeae7208 */ /* 0x000fe20000800000 */
[----:B------:R-:W-:Y:S01]  /*5ba0*/  LDSM.16.MT88.4 R140, [R188+0x10000] ;  /* 0x01000000bc8c783b */ /* 0x000fe20000004200 */
[----:B------:R-:W-:-:S03]  /*5bb0*/  FSETP.NEU.FTZ.AND P1, PT, R3, -INF , PT ;  /* 0xff8000000300780b */ /* 0x000fc60003f3d000 */
[--C-:B------:R-:W-:Y:S01]  /*5bc0*/  FFMA.FTZ R157, R33, UR5, -R174.reuse ;  /* 0x00000005219d7c23 */ /* 0x100fe200080108ae */
[----:B------:R-:W-:Y:S01]  /*5bd0*/  FSEL R167, R167, RZ, P1 ;  /* 0x000000ffa7a77208 */ /* 0x000fe20000800000 */
[--C-:B------:R-:W-:Y:S01]  /*5be0*/  FFMA.FTZ R154, R31, UR5, -R174.reuse ;  /* 0x000000051f9a7c23 */ /* 0x100fe200080108ae */
[--C-:B------:R-:W-:Y:S01]  /*5bf0*/  FFMA.FTZ R153, R35, UR5, -R174.reuse ;  /* 0x0000000523997c23 */ /* 0x100fe200080108ae */
[--C-:B------:R-:W-:Y:S01]  /*5c00*/  FFMA.FTZ R150, R27, UR5, -R174.reuse ;  /* 0x000000051b967c23 */ /* 0x100fe200080108ae */
[--C-:B------:R-:W-:Y:S01]  /*5c10*/  FFMA.FTZ R151, R13, UR5, -R174.reuse ;  /* 0x000000050d977c23 */ /* 0x100fe200080108ae */
[--C-:B------:R-:W-:Y:S01]  /*5c20*/  FFMA.FTZ R156, R32, UR5, -R167.reuse ;  /* 0x00000005209c7c23 */ /* 0x100fe200080108a7 */
[--C-:B------:R-:W-:Y:S01]  /*5c30*/  FFMA.FTZ R159, R30, UR5, -R167.reuse ;  /* 0x000000051e9f7c23 */ /* 0x100fe200080108a7 */
[--C-:B------:R-:W-:Y:S01]  /*5c40*/  FFMA.FTZ R155, R26, UR5, -R167.reuse ;  /* 0x000000051a9b7c23 */ /* 0x100fe200080108a7 */
[--C-:B------:R-:W-:Y:S01]  /*5c50*/  FFMA.FTZ R152, R12, UR5, -R167.reuse ;  /* 0x000000050c987c23 */ /* 0x100fe200080108a7 */
[----:B------:R-:W-:Y:S01]  /*5c60*/  MUFU.EX2 R157, R157 ;  /* 0x0000009d009d7308 */ /* 0x000fe20000000800 */
[--C-:B------:R-:W-:Y:S01]  /*5c70*/  FFMA.FTZ R147, R9, UR5, -R174.reuse ;  /* 0x0000000509937c23 */ /* 0x100fe200080108ae */
[----:B------:R-:W1:Y:S01]  /*5c80*/  LDSM.16.MT88.4 R12, [R190+0xc800] ;  /* 0x00c80000be0c783b */ /* 0x000e620000004200 */
[--C-:B------:R-:W-:Y:S01]  /*5c90*/  FFMA.FTZ R148, R21, UR5, -R174.reuse ;  /* 0x0000000515947c23 */ /* 0x100fe200080108ae */
[--C-:B------:R-:W-:Y:S01]  /*5ca0*/  FFMA.FTZ R0, R17, UR5, -R174.reuse ;  /* 0x0000000511007c23 */ /* 0x100fe200080108ae */
[--C-:B------:R-:W-:Y:S01]  /*5cb0*/  FFMA.FTZ R149, R22, UR5, -R167.reuse ;  /* 0x0000000516957c23 */ /* 0x100fe200080108a7 */
[----:B------:R-:W2:Y:S01]  /*5cc0*/  LDSM.16.MT88.4 R8, [R192+0xe800] ;  /* 0x00e80000c008783b */ /* 0x000ea20000004200 */
[--C-:B------:R-:W-:Y:S01]  /*5cd0*/  FFMA.FTZ R146, R6, UR5, -R167.reuse ;  /* 0x0000000506927c23 */ /* 0x100fe200080108a7 */
[----:B------:R-:W4:Y:S01]  /*5ce0*/  MUFU.EX2 R154, R154 ;  /* 0x0000009a009a7308 */ /* 0x000f220000000800 */
[--C-:B------:R-:W-:Y:S01]  /*5cf0*/  FFMA.FTZ R135, R18, UR5, -R167.reuse ;  /* 0x0000000512877c23 */ /* 0x100fe200080108a7 */
[--C-:B------:R-:W-:Y:S01]  /*5d00*/  FFMA.FTZ R2, R2, UR5, -R167.reuse ;  /* 0x0000000502027c23 */ /* 0x100fe200080108a7 */
[----:B------:R-:W5:Y:S01]  /*5d10*/  LDSM.16.MT88.4 R20, [R189+0xe800] ;  /* 0x00e80000bd14783b */ /* 0x000f620000004200 */
[--C-:B------:R-:W-:Y:S01]  /*5d20*/  FFMA.FTZ R158, R169, UR5, -R174.reuse ;  /* 0x00000005a99e7c23 */ /* 0x100fe200080108ae */
[--C-:B------:R-:W-:Y:S01]  /*5d30*/  FFMA.FTZ R160, R165, UR5, -R174.reuse ;  /* 0x00000005a5a07c23 */ /* 0x100fe200080108ae */
[--C-:B------:R-:W-:Y:S01]  /*5d40*/  FFMA.FTZ R161, R161, UR5, -R174.reuse ;  /* 0x00000005a1a17c23 */ /* 0x100fe200080108ae */
[----:B------:R-:W5:Y:S01]  /*5d50*/  LDSM.16.MT88.4 R16, [R188+0xe800] ;  /* 0x00e80000bc10783b */ /* 0x000f620000004200 */
[----:B------:R-:W-:Y:S01]  /*5d60*/  MUFU.EX2 R153, R153 ;  /* 0x0000009900997308 */ /* 0x000fe20000000800 */
[--C-:B------:R-:W-:Y:S01]  /*5d70*/  FFMA.FTZ R163, R163, UR5, -R174.reuse ;  /* 0x00000005a3a37c23 */ /* 0x100fe200080108ae */
[--C-:B------:R-:W-:Y:S01]  /*5d80*/  FFMA.FTZ R162, R162, UR5, -R167.reuse ;  /* 0x00000005a2a27c23 */ /* 0x100fe200080108a7 */
[----:B------:R-:W-:Y:S01]  /*5d90*/  LDSM.16.MT88.4 R32, [R189+0xc800] ;  /* 0x00c80000bd20783b */ /* 0x000fe20000004200 */
[--C-:B------:R-:W-:Y:S01]  /*5da0*/  FFMA.FTZ R165, R216, UR5, -R167.reuse ;  /* 0x00000005d8a57c23 */ /* 0x100fe200080108a7 */
[--C-:B------:R-:W-:Y:S01]  /*5db0*/  FFMA.FTZ R166, R166, UR5, -R167.reuse ;  /* 0x00000005a6a67c23 */ /* 0x100fe200080108a7 */
[--C-:B------:R-:W-:Y:S01]  /*5dc0*/  FFMA.FTZ R169, R214, UR5, -R167.reuse ;  /* 0x00000005d6a97c23 */ /* 0x100fe200080108a7 */
[----:B------:R-:W-:Y:S01]  /*5dd0*/  LDSM.16.MT88.4 R136, [R192+0xc800] ;  /* 0x00c80000c088783b */ /* 0x000fe20000004200 */
[----:B------:R-:W3:Y:S01]  /*5de0*/  MUFU.EX2 R150, R150 ;  /* 0x0000009600967308 */ /* 0x000ee20000000800 */
[----:B----4-:R-:W-:Y:S01]  /*5df0*/  F2FP.F16.F32.PACK_AB R116, R154, R157 ;  /* 0x0000009d9a74723e */ /* 0x010fe200000000ff */
[--C-:B------:R-:W-:Y:S01]  /*5e00*/  FFMA.FTZ R209, R209, UR5, -R174.reuse ;  /* 0x00000005d1d17c23 */ /* 0x100fe200080108ae */
[----:B------:R-:W-:Y:S01]  /*5e10*/  LDSM.16.MT88.4 R28, [R188+0xc800] ;  /* 0x00c80000bc1c783b */ /* 0x000fe20000004200 */
[--C-:B------:R-:W-:Y:S01]  /*5e20*/  FFMA.FTZ R214, R175, UR5, -R174.reuse ;  /* 0x00000005afd67c23 */ /* 0x100fe200080108ae */
[--C-:B------:R-:W-:Y:S01]  /*5e30*/  FFMA.FTZ R173, R173, UR5, -R174.reuse ;  /* 0x00000005adad7c23 */ /* 0x100fe200080108ae */
[----:B------:R-:W-:Y:S01]  /*5e40*/  FFMA.FTZ R174, R171, UR5, -R174 ;  /* 0x00000005abae7c23 */ /* 0x000fe200080108ae */
[----:B------:R-:W-:Y:S01]  /*5e50*/  LDSM.16.MT88.4 R24, [R190+0xe800] ;  /* 0x00e80000be18783b */ /* 0x000fe20000004200 */
[----:B------:R-:W-:Y:S01]  /*5e60*/  MUFU.EX2 R156, R156 ;  /* 0x0000009c009c7308 */ /* 0x000fe20000000800 */
[--C-:B------:R-:W-:Y:S01]  /*5e70*/  FFMA.FTZ R171, R172, UR5, -R167.reuse ;  /* 0x00000005acab7c23 */ /* 0x100fe200080108a7 */
[--C-:B------:R-:W-:Y:S01]  /*5e80*/  FFMA.FTZ R170, R170, UR5, -R167.reuse ;  /* 0x00000005aaaa7c23 */ /* 0x100fe200080108a7 */
[--C-:B------:R-:W-:Y:S01]  /*5e90*/  FFMA.FTZ R168, R168, UR5, -R167.reuse ;  /* 0x00000005a8a87c23 */ /* 0x100fe200080108a7 */
[----:B------:R-:W-:Y:S01]  /*5ea0*/  FFMA.FTZ R219, R164, UR5, -R167 ;  /* 0x00000005a4db7c23 */ /* 0x000fe200080108a7 */
[----:B------:R-:W-:Y:S01]  /*5eb0*/  FADD.FTZ R154, R157, R154 ;  /* 0x0000009a9d9a7221 */ /* 0x000fe20000010000 */
[----:B------:R-:W-:-:S02]  /*5ec0*/  ULDC.64 UR4, c[0x0][0x218] ;  /* 0x0000860000047ab9 */ /* 0x000fc40000000a00 */
[----:B------:R-:W4:Y:S01]  /*5ed0*/  MUFU.EX2 R159, R159 ;  /* 0x0000009f009f7308 */ /* 0x000f220000000800 */
[----:B---3--:R-:W-:Y:S01]  /*5ee0*/  F2FP.F16.F32.PACK_AB R118, R150, R153 ;  /* 0x000000999676723e */ /* 0x008fe200000000ff */
[----:B------:R-:W-:Y:S01]  /*5ef0*/  FADD.FTZ R153, R153, R154 ;  /* 0x0000009a99997221 */ /* 0x000fe20000010000 */
[----:B------:R-:W-:-:S03]  /*5f00*/  LEA R216, P1, R145, UR4, 0x1 ;  /* 0x0000000491d87c11 */ /* 0x000fc6000f8208ff */
[----:B------:R-:W-:Y:S01]  /*5f10*/  FADD.FTZ R150, R150, R153 ;  /* 0x0000009996967221 */ /* 0x000fe20000010000 */
[----:B------:R-:W-:Y:S01]  /*5f20*/  LEA.HI.X R215, R145, UR5, R144, 0x1, P1 ;  /* 0x0000000591d77c11 */ /* 0x000fe200088f0c90 */
[----:B------:R-:W-:Y:S08]  /*5f30*/  MUFU.EX2 R155, R155 ;  /* 0x0000009b009b7308 */ /* 0x000ff00000000800 */
[----:B------:R-:W3:Y:S01]  /*5f40*/  MUFU.EX2 R152, R152 ;  /* 0x0000009800987308 */ /* 0x000ee20000000800 */
[----:B----4-:R-:W-:Y:S01]  /*5f50*/  F2FP.F16.F32.PACK_AB R117, R159, R156 ;  /* 0x0000009c9f75723e */ /* 0x010fe200000000ff */
[----:B------:R-:W-:-:S06]  /*5f60*/  FADD.FTZ R156, R156, R159 ;  /* 0x0000009f9c9c7221 */ /* 0x000fcc0000010000 */
[----:B------:R-:W-:Y:S08]  /*5f70*/  MUFU.EX2 R151, R151 ;  /* 0x0000009700977308 */ /* 0x000ff00000000800 */
[----:B------:R-:W4:Y:S01]  /*5f80*/  MUFU.EX2 R148, R148 ;  /* 0x0000009400947308 */ /* 0x000f220000000800 */
[----:B---3--:R-:W-:Y:S01]  /*5f90*/  F2FP.F16.F32.PACK_AB R119, R152, R155 ;  /* 0x0000009b9877723e */ /* 0x008fe200000000ff */
[----:B------:R-:W-:-:S04]  /*5fa0*/  FADD.FTZ R155, R155, R156 ;  /* 0x0000009c9b9b7221 */ /* 0x000fc80000010000 */
[----:B------:R-:W-:Y:S02]  /*5fb0*/  FADD.FTZ R152, R152, R155 ;  /* 0x0000009b98987221 */ /* 0x000fe40000010000 */
[C---:B------:R-:W-:Y:S01]  /*5fc0*/  HMMA.16816.F32 R40, R116.reuse, R44, RZ ;  /* 0x0000002c7428723c */ /* 0x040fe200000018ff */
[----:B------:R-:W-:Y:S05]  /*5fd0*/  MUFU.EX2 R147, R147 ;  /* 0x0000009300937308 */ /* 0x000fea0000000800 */
[C---:B------:R-:W-:Y:S03]  /*5fe0*/  HMMA.16816.F32 R64, R116.reuse, R68, RZ ;  /* 0x000000447440723c */ /* 0x040fe600000018ff */
[----:B------:R-:W3:Y:S01]  /*5ff0*/  MUFU.EX2 R0, R0 ;  /* 0x0000000000007308 */ /* 0x000ee20000000800 */
[C---:B----4-:R-:W-:Y:S01]  /*6000*/  F2FP.F16.F32.PACK_AB R4, R148.reuse, R151 ;  /* 0x000000979404723e */ /* 0x050fe200000000ff */
[----:B------:R-:W-:Y:S01]  /*6010*/  FADD.FTZ R151, R151, R150 ;  /* 0x0000009697977221 */ /* 0x000fe20000010000 */
[----:B------:R-:W-:Y:S03]  /*6020*/  HMMA.16816.F32 R44, R116, R46, RZ ;  /* 0x0000002e742c723c */ /* 0x000fe600000018ff */
[----:B------:R-:W-:-:S02]  /*6030*/  FADD.FTZ R148, R148, R151 ;  /* 0x0000009794947221 */ /* 0x000fc40000010000 */
[----:B------:R-:W-:Y:S01]  /*6040*/  MUFU.EX2 R149, R149 ;  /* 0x0000009500957308 */ /* 0x000fe20000000800 */
[C---:B------:R-:W-:Y:S06]  /*6050*/  HMMA.16816.F32 R68, R116.reuse, R70, RZ ;  /* 0x000000467444723c */ /* 0x040fec00000018ff */
[----:B------:R-:W-:Y:S01]  /*6060*/  HMMA.16816.F32 R80, R116, R84, RZ ;  /* 0x000000547450723c */ /* 0x000fe200000018ff */
[----:B------:R-:W4:Y:S01]  /*6070*/  MUFU.EX2 R146, R146 ;  /* 0x0000009200927308 */ /* 0x000f220000000800 */
[----:B---3--:R-:W-:Y:S01]  /*6080*/  F2FP.F16.F32.PACK_AB R6, R0, R147 ;  /* 0x000000930006723e */ /* 0x008fe200000000ff */
[----:B------:R-:W-:-:S03]  /*6090*/  FADD.FTZ R147, R147, R148 ;  /* 0x0000009493937221 */ /* 0x000fc60000010000 */
[C---:B------:R-:W-:Y:S01]  /*60a0*/  HMMA.16816.F32 R88, R116.reuse, R92, RZ ;  /* 0x0000005c7458723c */ /* 0x040fe200000018ff */
[----:B------:R-:W-:Y:S02]  /*60b0*/  FADD.FTZ R147, R0, R147 ;  /* 0x0000009300937221 */ /* 0x000fe40000010000 */
[----:B------:R-:W-:Y:S03]  /*60c0*/  MUFU.EX2 R135, R135 ;  /* 0x0000008700877308 */ /* 0x000fe60000000800 */
[C---:B------:R-:W-:Y:S05]  /*60d0*/  HMMA.16816.F32 R84, R116.reuse, R86, RZ ;  /* 0x000000567454723c */ /* 0x040fea00000018ff */
[----:B------:R-:W3:Y:S01]  /*60e0*/  MUFU.EX2 R2, R2 ;  /* 0x0000000200027308 */ /* 0x000ee20000000800 */
[----:B----4-:R-:W-:Y:S01]  /*60f0*/  F2FP.F16.F32.PACK_AB R5, R146, R149 ;  /* 0x000000959205723e */ /* 0x010fe200000000ff */
[----:B------:R-:W-:Y:S01]  /*6100*/  HMMA.16816.F32 R92, R116, R94, RZ ;  /* 0x0000005e745c723c */ /* 0x000fe200000018ff */
[----:B------:R-:W-:-:S04]  /*6110*/  FADD.FTZ R149, R149, R152 ;  /* 0x0000009895957221 */ /* 0x000fc80000010000 */
[----:B------:R-:W-:Y:S01]  /*6120*/  FADD.FTZ R146, R146, R149 ;  /* 0x0000009592927221 */ /* 0x000fe20000010000 */
[C---:B------:R-:W-:Y:S01]  /*6130*/  HMMA.16816.F32 R96, R116.reuse, R100, RZ ;  /* 0x000000647460723c */ /* 0x040fe200000018ff */
[----:B------:R-:W-:Y:S05]  /*6140*/  MUFU.EX2 R158, R158 ;  /* 0x0000009e009e7308 */ /* 0x000fea0000000800 */
[----:B------:R-:W-:Y:S01]  /*6150*/  HMMA.16816.F32 R104, R116, R108, RZ ;  /* 0x0000006c7468723c */ /* 0x000fe200000018ff */
[----:B---3--:R-:W-:Y:S02]  /*6160*/  F2FP.F16.F32.PACK_AB R7, R2, R135 ;  /* 0x000000870207723e */ /* 0x008fe400000000ff */
[----:B------:R-:W3:Y:S01]  /*6170*/  MUFU.EX2 R161, R161 ;  /* 0x000000a100a17308 */ /* 0x000ee20000000800 */
[----:B------:R-:W-:-:S02]  /*6180*/  FADD.FTZ R135, R135, R146 ;  /* 0x0000009287877221 */ /* 0x000fc40000010000 */
[----:B------:R-:W-:Y:S02]  /*6190*/  HMMA.16816.F32 R100, R116, R102, RZ ;  /* 0x000000667464723c */ /* 0x000fe400000018ff */
[----:B------:R-:W-:-:S04]  /*61a0*/  FADD.FTZ R135, R2, R135 ;  /* 0x0000008702877221 */ /* 0x000fc80000010000 */
[C---:B-1----:R-:W-:Y:S01]  /*61b0*/  HMMA.16816.F32 R40, R4.reuse, R12, R40 ;  /* 0x0000000c0428723c */ /* 0x042fe20000001828 */
[----:B------:R-:W-:Y:S05]  /*61c0*/  MUFU.EX2 R160, R160 ;  /* 0x000000a000a07308 */ /* 0x000fea0000000800 */
[C---:B------:R-:W-:Y:S01]  /*61d0*/  HMMA.16816.F32 R44, R4.reuse, R14, R44 ;  /* 0x0000000e042c723c */ /* 0x040fe2000000182c */
[----:B------:R-:W1:Y:S02]  /*61e0*/  LDSM.16.MT88.4 R12, [R192+0x10800] ;  /* 0x01080000c00c783b */ /* 0x000e640000004200 */
[----:B------:R-:W-:Y:S03]  /*61f0*/  MUFU.EX2 R163, R163 ;  /* 0x000000a300a37308 */ /* 0x000fe60000000800 */
[C---:B--2---:R-:W-:Y:S05]  /*6200*/  HMMA.16816.F32 R64, R4.reuse, R8, R64 ;  /* 0x000000080440723c */ /* 0x044fea0000001840 */
[----:B------:R-:W-:Y:S01]  /*6210*/  MUFU.EX2 R162, R162 ;  /* 0x000000a200a27308 */ /* 0x000fe20000000800 */
[----:B------:R-:W-:Y:S01]  /*6220*/  HMMA.16816.F32 R68, R4, R10, R68 ;  /* 0x0000000a0444723c */ /* 0x000fe20000001844 */
[----:B------:R-:W2:Y:S05]  /*6230*/  LDSM.16.MT88.4 R8, [R190+0x10800] ;  /* 0x01080000be08783b */ /* 0x000eaa0000004200 */
[C---:B------:R-:W-:Y:S01]  /*6240*/  HMMA.16816.F32 R108, R116.reuse, R110, RZ ;  /* 0x0000006e746c723c */ /* 0x040fe200000018ff */
[----:B------:R-:W4:Y:S05]  /*6250*/  MUFU.EX2 R165, R165 ;  /* 0x000000a500a57308 */ /* 0x000f2a0000000800 */
[----:B------:R-:W-:Y:S03]  /*6260*/  HMMA.16816.F32 R48, R116, R52, RZ ;  /* 0x000000347430723c */ /* 0x000fe600000018ff */
[----:B------:R-:W-:Y:S03]  /*6270*/  MUFU.EX2 R166, R166 ;  /* 0x000000a600a67308 */ /* 0x000fe60000000800 */
[C---:B-----5:R-:W-:Y:S05]  /*6280*/  HMMA.16816.F32 R80, R4.reuse, R20, R80 ;  /* 0x000000140450723c */ /* 0x060fea0000001850 */
[----:B------:R-:W5:Y:S01]  /*6290*/  MUFU.EX2 R169, R169 ;  /* 0x000000a900a97308 */ /* 0x000f620000000800 */
[C---:B------:R-:W-:Y:S01]  /*62a0*/  HMMA.16816.F32 R84, R4.reuse, R22, R84 ;  /* 0x000000160454723c */ /* 0x040fe20000001854 */
[----:B------:R-:W3:Y:S05]  /*62b0*/  LDSM.16.MT88.4 R20, [R189+0x10800] ;  /* 0x01080000bd14783b */ /* 0x000eea0000004200 */
[C---:B------:R-:W-:Y:S01]  /*62c0*/  HMMA.16816.F32 R88, R4.reuse, R16, R88 ;  /* 0x000000100458723c */ /* 0x040fe20000001858 */
[----:B------:R-:W-:Y:S05]  /*62d0*/  MUFU.EX2 R209, R209 ;  /* 0x000000d100d17308 */ /* 0x000fea0000000800 */
[----:B------:R-:W-:Y:S01]  /*62e0*/  HMMA.16816.F32 R92, R4, R18, R92 ;  /* 0x00000012045c723c */ /* 0x000fe2000000185c */
[----:B------:R-:W4:Y:S02]  /*62f0*/  LDSM.16.MT88.4 R16, [R188+0x10800] ;  /* 0x01080000bc10783b */ /* 0x000f240000004200 */
[----:B------:R-:W5:Y:S03]  /*6300*/  MUFU.EX2 R214, R214 ;  /* 0x000000d600d67308 */ /* 0x000f660000000800 */
[----:B------:R-:W-:Y:S05]  /*6310*/  HMMA.16816.F32 R52, R116, R54, RZ ;  /* 0x000000367434723c */ /* 0x000fea00000018ff */
[----:B------:R-:W-:Y:S01]  /*6320*/  MUFU.EX2 R173, R173 ;  /* 0x000000ad00ad7308 */ /* 0x000fe20000000800 */
[C---:B-1----:R-:W-:Y:S06]  /*6330*/  HMMA.16816.F32 R96, R4.reuse, R12, R96 ;  /* 0x0000000c0460723c */ /* 0x042fec0000001860 */
[C---:B------:R-:W-:Y:S01]  /*6340*/  HMMA.16816.F32 R100, R4.reuse, R14, R100 ;  /* 0x0000000e0464723c */ /* 0x040fe20000001864 */
[----:B------:R-:W1:Y:S01]  /*6350*/  LDSM.16.MT88.4 R12, [R189+0xd000] ;  /* 0x00d00000bd0c783b */ /* 0x000e620000004200 */
[----:B------:R-:W-:Y:S04]  /*6360*/  MUFU.EX2 R174, R174 ;  /* 0x000000ae00ae7308 */ /* 0x000fe80000000800 */
[C---:B--2---:R-:W-:Y:S04]  /*6370*/  HMMA.16816.F32 R104, R4.reuse, R8, R104 ;  /* 0x000000080468723c */ /* 0x044fe80000001868 */
[----:B------:R-:W-:Y:S02]  /*6380*/  MUFU.EX2 R171, R171 ;  /* 0x000000ab00ab7308 */ /* 0x000fe40000000800 */
[----:B------:R-:W-:Y:S01]  /*6390*/  HMMA.16816.F32 R108, R4, R10, R108 ;  /* 0x0000000a046c723c */ /* 0x000fe2000000186c */
[----:B------:R-:W2:Y:S05]  /*63a0*/  LDSM.16.MT88.4 R8, [R189+0xf000] ;  /* 0x00f00000bd08783b */ /* 0x000eaa0000004200 */
[C---:B------:R-:W-:Y:S01]  /*63b0*/  HMMA.16816.F32 R128, R116.reuse, R36, RZ ;  /* 0x000000247480723c */ /* 0x040fe200000018ff */
[----:B------:R-:W2:Y:S05]  /*63c0*/  MUFU.EX2 R170, R170 ;  /* 0x000000aa00aa7308 */ /* 0x000eaa0000000800 */
[C---:B------:R-:W-:Y:S03]  /*63d0*/  HMMA.16816.F32 R56, R116.reuse, R60, RZ ;  /* 0x0000003c7438723c */ /* 0x040fe600000018ff */
[----:B------:R-:W-:Y:S03]  /*63e0*/  MUFU.EX2 R168, R168 ;  /* 0x000000a800a87308 */ /* 0x000fe60000000800 */
[C---:B------:R-:W-:Y:S05]  /*63f0*/  HMMA.16816.F32 R72, R116.reuse, R76, RZ ;  /* 0x0000004c7448723c */ /* 0x040fea00000018ff */
[----:B------:R-:W2:Y:S01]  /*6400*/  MUFU.EX2 R219, R219 ;  /* 0x000000db00db7308 */ /* 0x000ea20000000800 */
[C---:B------:R-:W-:Y:S06]  /*6410*/  HMMA.16816.F32 R124, R116.reuse, R112, RZ ;  /* 0x00000070747c723c */ /* 0x040fec00000018ff */
[C---:B------:R-:W-:Y:S06]  /*6420*/  HMMA.16816.F32 R36, R116.reuse, R38, RZ ;  /* 0x000000267424723c */ /* 0x040fec00000018ff */
[C---:B------:R-:W-:Y:S06]  /*6430*/  HMMA.16816.F32 R60, R116.reuse, R62, RZ ;  /* 0x0000003e743c723c */ /* 0x040fec00000018ff */
[C---:B------:R-:W-:Y:S06]  /*6440*/  HMMA.16816.F32 R76, R116.reuse, R78, RZ ;  /* 0x0000004e744c723c */ /* 0x040fec00000018ff */
[C---:B------:R-:W-:Y:S06]  /*6450*/  HMMA.16816.F32 R112, R116.reuse, R114, RZ ;  /* 0x000000727470723c */ /* 0x040fec00000018ff */
[C---:B------:R-:W-:Y:S06]  /*6460*/  HMMA.16816.F32 R120, R116.reuse, R140, RZ ;  /* 0x0000008c7478723c */ /* 0x040fec00000018ff */
[----:B------:R-:W-:Y:S01]  /*6470*/  HMMA.16816.F32 R116, R116, R142, RZ ;  /* 0x0000008e7474723c */ /* 0x000fe200000018ff */
[----:B------:R-:W-:Y:S05]  /*6480*/  LDSM.16.MT88.4 R140, [R192+0xd000] ;  /* 0x00d00000c08c783b */ /* 0x000fea0000004200 */
[C---:B------:R-:W-:Y:S06]  /*6490*/  HMMA.16816.F32 R48, R4.reuse, R32, R48 ;  /* 0x000000200430723c */ /* 0x040fec0000001830 */
[C---:B------:R-:W-:Y:S01]  /*64a0*/  HMMA.16816.F32 R52, R4.reuse, R34, R52 ;  /* 0x000000220434723c */ /* 0x040fe20000001834 */
        /* <DEDUP_REMOVED lines=10> */
[C---:B---3--:R-:W-:Y:S06]  /*6550*/  HMMA.16816.F32 R124, R4.reuse, R20, R124 ;  /* 0x00000014047c723c */ /* 0x048fec000000187c */
[C---:B------:R-:W-:Y:S01]  /*6560*/  HMMA.16816.F32 R112, R4.reuse, R22, R112 ;  /* 0x000000160470723c */ /* 0x040fe20000001870 */
[----:B------:R-:W3:Y:S05]  /*6570*/  LDSM.16.MT88.4 R20, [R188+0xf000] ;  /* 0x00f00000bc14783b */ /* 0x000eea0000004200 */
[C---:B----4-:R-:W-:Y:S06]  /*6580*/  HMMA.16816.F32 R120, R4.reuse, R16, R120 ;  /* 0x000000100478723c */ /* 0x050fec0000001878 */
[----:B------:R-:W-:Y:S01]  /*6590*/  HMMA.16816.F32 R116, R4, R18, R116 ;  /* 0x000000120474723c */ /* 0x000fe20000001874 */
[----:B------:R-:W4:Y:S06]  /*65a0*/  LDSM.16.MT88.4 R16, [R192+0x11000] ;  /* 0x01100000c010783b */ /* 0x000f2c0000004200 */
[----:B------:R-:W-:Y:S01]  /*65b0*/  F2FP.F16.F32.PACK_AB R4, R161, R158 ;  /* 0x0000009ea104723e */ /* 0x000fe200000000ff */
[----:B------:R-:W-:Y:S01]  /*65c0*/  FADD.FTZ R158, R158, R147 ;  /* 0x000000939e9e7221 */ /* 0x000fe20000010000 */
[----:B------:R-:W-:Y:S01]  /*65d0*/  F2FP.F16.F32.PACK_AB R5, R165, R162 ;  /* 0x000000a2a505723e */ /* 0x000fe200000000ff */
[----:B------:R-:W-:Y:S01]  /*65e0*/  FADD.FTZ R162, R162, R135 ;  /* 0x00000087a2a27221 */ /* 0x000fe20000010000 */
[----:B------:R-:W-:Y:S01]  /*65f0*/  F2FP.F16.F32.PACK_AB R6, R163, R160 ;  /* 0x000000a0a306723e */ /* 0x000fe200000000ff */
[----:B------:R-:W-:Y:S01]  /*6600*/  FADD.FTZ R161, R161, R158 ;  /* 0x0000009ea1a17221 */ /* 0x000fe20000010000 */
[----:B-----5:R-:W-:Y:S01]  /*6610*/  F2FP.F16.F32.PACK_AB R7, R169, R166 ;  /* 0x000000a6a907723e */ /* 0x020fe200000000ff */
[----:B------:R-:W-:-:S02]  /*6620*/  FADD.FTZ R165, R165, R162 ;  /* 0x000000a2a5a57221 */ /* 0x000fc40000010000 */
[----:B------:R-:W-:Y:S02]  /*6630*/  FADD.FTZ R160, R160, R161 ;  /* 0x000000a1a0a07221 */ /* 0x000fe40000010000 */
[----:B------:R-:W-:Y:S02]  /*6640*/  FADD.FTZ R166, R166, R165 ;  /* 0x000000a5a6a67221 */ /* 0x000fe40000010000 */
[----:B-1----:R-:W-:Y:S01]  /*6650*/  HMMA.16816.F32 R48, R4, R12, R48 ;  /* 0x0000000c0430723c */ /* 0x002fe20000001830 */
[----:B------:R-:W-:Y:S01]  /*6660*/  FADD.FTZ R160, R163, R160 ;  /* 0x000000a0a3a07221 */ /* 0x000fe20000010000 */
[----:B------:R-:W-:-:S04]  /*6670*/  FADD.FTZ R166, R169, R166 ;  /* 0x000000a6a9a67221 */ /* 0x000fc80000010000 */
[C---:B------:R-:W-:Y:S01]  /*6680*/  HMMA.16816.F32 R52, R4.reuse, R14, R52 ;  /* 0x0000000e0434723c */ /* 0x040fe20000001834 */
[----:B------:R-:W1:Y:S05]  /*6690*/  LDSM.16.MT88.4 R12, [R190+0x11000] ;  /* 0x01100000be0c783b */ /* 0x000e6a0000004200 */
[C---:B--2---:R-:W-:Y:S06]  /*66a0*/  HMMA.16816.F32 R80, R4.reuse, R8, R80 ;  /* 0x000000080450723c */ /* 0x044fec0000001850 */
[C---:B------:R-:W-:Y:S01]  /*66b0*/  HMMA.16816.F32 R84, R4.reuse, R10, R84 ;  /* 0x0000000a0454723c */ /* 0x040fe20000001854 */
[----:B------:R-:W2:Y:S05]  /*66c0*/  LDSM.16.MT88.4 R8, [R189+0x11000] ;  /* 0x01100000bd08783b */ /* 0x000eaa0000004200 */
[C---:B---3--:R-:W-:Y:S06]  /*66d0*/  HMMA.16816.F32 R88, R4.reuse, R20, R88 ;  /* 0x000000140458723c */ /* 0x048fec0000001858 */
[C---:B------:R-:W-:Y:S01]  /*66e0*/  HMMA.16816.F32 R92, R4.reuse, R22, R92 ;  /* 0x00000016045c723c */ /* 0x040fe2000000185c */
[----:B------:R-:W3:Y:S05]  /*66f0*/  LDSM.16.MT88.4 R20, [R188+0x11000] ;  /* 0x01100000bc14783b */ /* 0x000eea0000004200 */
[C---:B----4-:R-:W-:Y:S06]  /*6700*/  HMMA.16816.F32 R96, R4.reuse, R16, R96 ;  /* 0x000000100460723c */ /* 0x050fec0000001860 */
[C---:B------:R-:W-:Y:S01]  /*6710*/  HMMA.16816.F32 R100, R4.reuse, R18, R100 ;  /* 0x000000120464723c */ /* 0x040fe20000001864 */
[----:B------:R-:W4:Y:S05]  /*6720*/  LDSM.16.MT88.4 R16, [R192+0xd800] ;  /* 0x00d80000c010783b */ /* 0x000f2a0000004200 */
[C---:B-1----:R-:W-:Y:S06]  /*6730*/  HMMA.16816.F32 R104, R4.reuse, R12, R104 ;  /* 0x0000000c0468723c */ /* 0x042fec0000001868 */
[C---:B------:R-:W-:Y:S01]  /*6740*/  HMMA.16816.F32 R108, R4.reuse, R14, R108 ;  /* 0x0000000e046c723c */ /* 0x040fe2000000186c */
[----:B------:R-:W1:Y:S05]  /*6750*/  LDSM.16.MT88.4 R12, [R190+0xd800] ;  /* 0x00d80000be0c783b */ /* 0x000e6a0000004200 */
[C---:B--2---:R-:W-:Y:S06]  /*6760*/  HMMA.16816.F32 R124, R4.reuse, R8, R124 ;  /* 0x00000008047c723c */ /* 0x044fec000000187c */
[C---:B------:R-:W-:Y:S01]  /*6770*/  HMMA.16816.F32 R112, R4.reuse, R10, R112 ;  /* 0x0000000a0470723c */ /* 0x040fe20000001870 */
[----:B------:R-:W2:Y:S05]  /*6780*/  LDSM.16.MT88.4 R8, [R189+0xf800] ;  /* 0x00f80000bd08783b */ /* 0x000eaa0000004200 */
[C---:B------:R-:W-:Y:S06]  /*6790*/  HMMA.16816.F32 R128, R4.reuse, R140, R128 ;  /* 0x0000008c0480723c */ /* 0x040fec0000001880 */
[C---:B------:R-:W-:Y:S01]  /*67a0*/  HMMA.16816.F32 R36, R4.reuse, R142, R36 ;  /* 0x0000008e0424723c */ /* 0x040fe20000001824 */
[----:B------:R-:W5:Y:S05]  /*67b0*/  LDSM.16.MT88.4 R140, [R189+0xd800] ;  /* 0x00d80000bd8c783b */ /* 0x000f6a0000004200 */
        /* <DEDUP_REMOVED lines=12> */
[C---:B---3--:R-:W-:Y:S06]  /*6880*/  HMMA.16816.F32 R120, R4.reuse, R20, R120 ;  /* 0x000000140478723c */ /* 0x048fec0000001878 */
[----:B------:R-:W-:Y:S01]  /*6890*/  HMMA.16816.F32 R116, R4, R22, R116 ;  /* 0x000000160474723c */ /* 0x000fe20000001874 */
[----:B------:R-:W3:Y:S06]  /*68a0*/  LDSM.16.MT88.4 R20, [R192+0x11800] ;  /* 0x01180000c014783b */ /* 0x000eec0000004200 */
[----:B------:R-:W-:Y:S01]  /*68b0*/  F2FP.F16.F32.PACK_AB R4, R214, R209 ;  /* 0x000000d1d604723e */ /* 0x000fe200000000ff */
[----:B------:R-:W-:Y:S01]  /*68c0*/  FADD.FTZ R209, R209, R160 ;  /* 0x000000a0d1d17221 */ /* 0x000fe20000010000 */
[----:B------:R-:W-:Y:S01]  /*68d0*/  F2FP.F16.F32.PACK_AB R5, R170, R171 ;  /* 0x000000abaa05723e */ /* 0x000fe200000000ff */
[----:B------:R-:W-:Y:S01]  /*68e0*/  FADD.FTZ R171, R171, R166 ;  /* 0x000000a6abab7221 */ /* 0x000fe20000010000 */
[----:B------:R-:W-:Y:S01]  /*68f0*/  F2FP.F16.F32.PACK_AB R6, R174, R173 ;  /* 0x000000adae06723e */ /* 0x000fe200000000ff */
[----:B------:R-:W-:Y:S01]  /*6900*/  FADD.FTZ R214, R214, R209 ;  /* 0x000000d1d6d67221 */ /* 0x000fe20000010000 */
[----:B------:R-:W-:Y:S01]  /*6910*/  F2FP.F16.F32.PACK_AB R7, R219, R168 ;  /* 0x000000a8db07723e */ /* 0x000fe200000000ff */
[----:B------:R-:W-:-:S02]  /*6920*/  FADD.FTZ R171, R170, R171 ;  /* 0x000000abaaab7221 */ /* 0x000fc40000010000 */
[----:B------:R-:W-:Y:S02]  /*6930*/  FADD.FTZ R173, R173, R214 ;  /* 0x000000d6adad7221 */ /* 0x000fe40000010000 */
[----:B------:R-:W-:Y:S02]  /*6940*/  FADD.FTZ R168, R168, R171 ;  /* 0x000000aba8a87221 */ /* 0x000fe40000010000 */
[----:B----4-:R-:W-:Y:S01]  /*6950*/  HMMA.16816.F32 R128, R4, R16, R128 ;  /* 0x000000100480723c */ /* 0x010fe20000001880 */
[----:B------:R-:W-:Y:S01]  /*6960*/  FADD.FTZ R221, R174, R173 ;  /* 0x000000adaedd7221 */ /* 0x000fe20000010000 */
[----:B------:R-:W-:-:S04]  /*6970*/  FADD.FTZ R219, R219, R168 ;  /* 0x000000a8dbdb7221 */ /* 0x000fc80000010000 */
        /* <DEDUP_REMOVED lines=8> */
[C---:B-----5:R-:W-:Y:S06]  /*6a00*/  HMMA.16816.F32 R48, R4.reuse, R140, R48 ;  /* 0x0000008c0430723c */ /* 0x060fec0000001830 */
[C---:B------:R-:W-:Y:S06]  /*6a10*/  HMMA.16816.F32 R52, R4.reuse, R142, R52 ;  /* 0x0000008e0434723c */ /* 0x040fec0000001834 */
        /* <DEDUP_REMOVED lines=8> */
[C---:B---3--:R-:W-:Y:S06]  /*6aa0*/  HMMA.16816.F32 R96, R4.reuse, R20, R96 ;  /* 0x000000140460723c */ /* 0x048fec0000001860 */
[C---:B------:R-:W-:Y:S06]  /*6ab0*/  HMMA.16816.F32 R100, R4.reuse, R22, R100 ;  /* 0x000000160464723c */ /* 0x040fec0000001864 */
[C---:B----4-:R-:W-:Y:S06]  /*6ac0*/  HMMA.16816.F32 R104, R4.reuse, R16, R104 ;  /* 0x000000100468723c */ /* 0x050fec0000001868 */
[C---:B------:R-:W-:Y:S06]  /*6ad0*/  HMMA.16816.F32 R108, R4.reuse, R18, R108 ;  /* 0x00000012046c723c */ /* 0x040fec000000186c */
[C---:B-1----:R-:W-:Y:S06]  /*6ae0*/  HMMA.16816.F32 R124, R4.reuse, R12, R124 ;  /* 0x0000000c047c723c */ /* 0x042fec000000187c */
[C---:B------:R-:W-:Y:S06]  /*6af0*/  HMMA.16816.F32 R112, R4.reuse, R14, R112 ;  /* 0x0000000e0470723c */ /* 0x040fec0000001870 */
[C---:B--2---:R-:W-:Y:S06]  /*6b00*/  HMMA.16816.F32 R120, R4.reuse, R8, R120 ;  /* 0x000000080478723c */ /* 0x044fec0000001878 */
[----:B------:R-:W-:Y:S01]  /*6b10*/  HMMA.16816.F32 R116, R4, R10, R116 ;  /* 0x0000000a0474723c */ /* 0x000fe20000001874 */
[----:B------:R-:W-:-:S08]  /*6b20*/  NOP ;  /* 0x0000000000007918 */ /* 0x000fd00000000000 */
[----:B------:R-:W-:-:S15]  /*6b30*/  @!P5 BRA `(.L_x_742) ;  /* 0x000000380004d947 */ /* 0x000fde0003800000 */
[----:B------:R-:W-:Y:S01]  /*6b40*/  IMAD.U32 R214, R134, -0x40, RZ ;  /* 0xffffffc086d67824 */ /* 0x000fe200078e00ff */
[----:B------:R-:W-:Y:S01]  /*6b50*/  MOV R0, R3 ;  /* 0x0000000300007202 */ /* 0x000fe20000000f00 */
[----:B------:R-:W-:Y:S01]  /*6b60*/  VIADD R217, R133, 0xfffffffe ;  /* 0xfffffffe85d97836 */ /* 0x000fe20000000000 */
[----:B------:R-:W-:Y:S01]  /*6b70*/  MOV R133, R132 ;  /* 0x0000008400857202 */ /* 0x000fe20000000f00 */
[----:B------:R-:W-:Y:S01]  /*6b80*/  ULDC UR10, c[0x0][0x2d0] ;  /* 0x0000b400000a7ab9 */ /* 0x000fe20000000800 */
[----:B------:R-:W-:Y:S01]  /*6b90*/  SHF.R.S32.HI R209, RZ, 0x1f, R214 ;  /* 0x0000001fffd17819 */ /* 0x000fe200000114d6 */
[----:B------:R-:W-:Y:S01]  /*6ba0*/  ULDC UR4, c[0x0][0x2ec] ;  /* 0x0000bb0000047ab9 */ /* 0x000fe20000000800 */
[----:B------:R-:W-:-:S05]  /*6bb0*/  ULDC UR7, c[0x0][0x248] ;  /* 0x0000920000077ab9 */ /* 0x000fca0000000800 */
.L_x_746:
[----:B------:R-:W-:Y:S04]  /*6bc0*/  DEPBAR.LE SB0, 0x0 ;  /* 0x000080000000791a */ /* 0x000fe80000000000 */
[----:B------:R-:W-:Y:S01]  /*6bd0*/  BAR.SYNC.DEFER_BLOCKING 0x0 ;  /* 0x0000000000007b1d */ /* 0x000fe20000010000 */
[----:B------:R-:W-:Y:S01]  /*6be0*/  ISETP.GE.AND P5, PT, R210, UR10, PT ;  /* 0x0000000ad2007c0c */ /* 0x000fe2000bfa6270 */
[----:B------:R-:W-:Y:S01]  /*6bf0*/  IMAD.MOV.U32 R132, RZ, RZ, R214 ;  /* 0x000000ffff847224 */ /* 0x000fe200078e00d6 */
[----:B------:R-:W-:Y:S01]  /*6c00*/  ISETP.GE.AND P4, PT, R201, UR10, PT ;  /* 0x0000000ac9007c0c */ /* 0x000fe2000bf86270 */
[----:B------:R-:W-:Y:S01]  /*6c10*/  IMAD.MOV.U32 R3, RZ, RZ, R209 ;  /* 0x000000ffff037224 */ /* 0x000fe200078e00d1 */
[----:B------:R-:W-:Y:S01]  /*6c20*/  ISETP.GE.AND P3, PT, R200, UR10, PT ;  /* 0x0000000ac8007c0c */ /* 0x000fe2000bf66270 */
[----:B------:R-:W-:Y:S01]  /*6c30*/  @!UPT UIADD3 URZ, URZ, URZ, URZ ;  /* 0x0000003f3f3ff290 */ /* 0x000fe2000fffe03f */
[----:B------:R-:W-:Y:S11]  /*6c40*/  @!P0 BRA `(.L_x_743) ;  /* 0x0000000000f88947 */ /* 0x000ff60003800000 */
[----:B------:R-:W-:Y:S01]  /*6c50*/  IMAD.MOV.U32 R8, RZ, RZ, RZ ;  /* 0x000000ffff087224 */ /* 0x000fe200078e00ff */
[----:B------:R-:W1:Y:S01]  /*6c60*/  LDC R6, c[0x0][0x380] ;  /* 0x0000e000ff067b82 */ /* 0x000e620000000800 */
[----:B------:R-:W-:Y:S04]  /*6c70*/  SHF.L.U32 R5, R217, 0x6, RZ ;  /* 0x00000006d9057819 */ /* 0x000fe800000006ff */
[----:B------:R-:W-:Y:S01]  /*6c80*/  IABS R7, R5 ;  /* 0x0000000500077213 */ /* 0x000fe20000000000 */
[C---:B------:R-:W-:Y:S01]  /*6c90*/  VIADD R11, R5.reuse, 0x40 ;  /* 0x00000040050b7836 */ /* 0x040fe20000000000 */
[-C--:B-1----:R-:W-:Y:S02]  /*6ca0*/  IABS R3, R6.reuse ;  /* 0x0000000600037213 */ /* 0x082fe40000000000 */
[----:B------:R-:W-:Y:S02]  /*6cb0*/  LOP3.LUT R5, R5, R6, RZ, 0x3c, !PT ;  /* 0x0000000605057212 */ /* 0x000fe400078e3cff */
[----:B------:R-:W1:Y:S10]  /*6cc0*/  I2F.RP R4, R3 ;  /* 0x0000000300047306 */ /* 0x000e740000209400 */
[----:B-1----:R-:W1:Y:S02]  /*6cd0*/  MUFU.RCP R2, R4 ;  /* 0x0000000400027308 */ /* 0x002e640000001000 */
[----:B-1----:R-:W-:Y:S08]  /*6ce0*/  VIADD R9, R2, 0xffffffe ;  /* 0x0ffffffe02097836 */ /* 0x002ff00000000000 */
[----:B------:R-:W1:Y:S02]  /*6cf0*/  F2I.FTZ.U32.TRUNC.NTZ R9, R9 ;  /* 0x0000000900097305 */ /* 0x000e64000021f000 */
[--C-:B-1----:R-:W-:Y:S04]  /*6d00*/  IMAD.MOV R2, RZ, RZ, -R9.reuse ;  /* 0x000000ffff027224 */ /* 0x102fe800078e0a09 */
[----:B------:R-:W-:Y:S04]  /*6d10*/  IMAD R2, R2, R3, RZ ;  /* 0x0000000302027224 */ /* 0x000fe800078e02ff */
[----:B------:R-:W-:Y:S01]  /*6d20*/  IMAD.HI.U32 R2, R9, R2, R8 ;  /* 0x0000000209027227 */ /* 0x000fe200078e0008 */
[----:B------:R-:W-:Y:S02]  /*6d30*/  IABS R8, R11 ;  /* 0x0000000b00087213 */ /* 0x000fe40000000000 */
[----:B------:R-:W-:Y:S03]  /*6d40*/  LOP3.LUT R11, R11, R6, RZ, 0x3c, !PT ;  /* 0x000000060b0b7212 */ /* 0x000fe600078e3cff */
[C---:B------:R-:W-:Y:S04]  /*6d50*/  IMAD.HI.U32 R9, R2.reuse, R7, RZ ;  /* 0x0000000702097227 */ /* 0x040fe800078e00ff */
[----:B------:R-:W-:Y:S01]  /*6d60*/  IMAD.HI.U32 R2, R2, R8, RZ ;  /* 0x0000000802027227 */ /* 0x000fe200078e00ff */
[----:B------:R-:W-:Y:S05]  /*6d70*/  IADD3 R4, -R9, RZ, RZ ;  /* 0x000000ff09047210 */ /* 0x000fea0007ffe1ff */
[C---:B------:R-:W-:Y:S02]  /*6d80*/  IMAD R7, R3.reuse, R4, R7 ;  /* 0x0000000403077224 */ /* 0x040fe400078e0207 */
[----:B------:R-:W-:Y:S03]  /*6d90*/  IMAD.MOV R4, RZ, RZ, -R2 ;  /* 0x000000ffff047224 */ /* 0x000fe600078e0a02 */
[C---:B------:R-:W-:Y:S01]  /*6da0*/  ISETP.GT.U32.AND P1, PT, R3.reuse, R7, PT ;  /* 0x000000070300720c */ /* 0x040fe20003f24070 */
[C---:B------:R-:W-:Y:S01]  /*6db0*/  IMAD R8, R3.reuse, R4, R8 ;  /* 0x0000000403087224 */ /* 0x040fe200078e0208 */
[----:B------:R-:W-:Y:S04]  /*6dc0*/  LOP3.LUT R4, RZ, R6, RZ, 0x33, !PT ;  /* 0x00000006ff047212 */ /* 0x000fe800078e33ff */
[----:B------:R-:W-:Y:S07]  /*6dd0*/  ISETP.GT.U32.AND P2, PT, R3, R8, PT ;  /* 0x000000080300720c */ /* 0x000fee0003f44070 */
[----:B------:R-:W-:Y:S02]  /*6de0*/  @!P1 IMAD.IADD R7, R7, 0x1, -R3 ;  /* 0x0000000107079824 */ /* 0x000fe400078e0a03 */
[----:B------:R-:W-:Y:S03]  /*6df0*/  @!P1 VIADD R9, R9, 0x1 ;  /* 0x0000000109099836 */ /* 0x000fe60000000000 */
[-C--:B------:R-:W-:Y:S01]  /*6e00*/  ISETP.GE.U32.AND P6, PT, R7, R3.reuse, PT ;  /* 0x000000030700720c */ /* 0x080fe20003fc6070 */
[----:B------:R-:W-:Y:S01]  /*6e10*/  @!P2 VIADD R2, R2, 0x1 ;  /* 0x000000010202a836 */ /* 0x000fe20000000000 */
[-C--:B------:R-:W-:Y:S02]  /*6e20*/  @!P2 IADD3 R8, R8, -R3.reuse, RZ ;  /* 0x800000030808a210 */ /* 0x080fe40007ffe0ff */
[----:B------:R-:W-:Y:S02]  /*6e30*/  ISETP.GE.AND P2, PT, R5, RZ, PT ;  /* 0x000000ff0500720c */ /* 0x000fe40003f46270 */
[----:B------:R-:W-:Y:S07]  /*6e40*/  ISETP.GE.U32.AND P1, PT, R8, R3, PT ;  /* 0x000000030800720c */ /* 0x000fee0003f26070 */
[----:B------:R-:W-:Y:S02]  /*6e50*/  @P6 IADD3 R9, R9, 0x1, RZ ;  /* 0x0000000109096810 */ /* 0x000fe40007ffe0ff */
[----:B------:R-:W-:Y:S03]  /*6e60*/  ISETP.GE.AND P6, PT, R11, RZ, PT ;  /* 0x000000ff0b00720c */ /* 0x000fe60003fc6270 */
[----:B------:R-:W-:Y:S02]  /*6e70*/  @!P2 IMAD.MOV R9, RZ, RZ, -R9 ;  /* 0x000000ffff09a224 */ /* 0x000fe400078e0a09 */
[----:B------:R-:W-:Y:S01]  /*6e80*/  @P1 VIADD R2, R2, 0x1 ;  /* 0x0000000102021836 */ /* 0x000fe20000000000 */
[----:B------:R-:W-:Y:S04]  /*6e90*/  ISETP.NE.AND P1, PT, R6, RZ, PT ;  /* 0x000000ff0600720c */ /* 0x000fe80003f25270 */
[----:B------:R-:W-:Y:S03]  /*6ea0*/  SEL R3, R4, R9, !P1 ;  /* 0x0000000904037207 */ /* 0x000fe60004800000 */
[----:B------:R-:W-:Y:S02]  /*6eb0*/  @!P6 IADD3 R2, -R2, RZ, RZ ;  /* 0x000000ff0202e210 */ /* 0x000fe40007ffe1ff */
[C---:B------:R-:W-:Y:S02]  /*6ec0*/  LEA R14, P2, R3.reuse, R212, 0x2 ;  /* 0x000000d4030e7211 */ /* 0x040fe400078410ff */
[----:B------:R-:W-:Y:S02]  /*6ed0*/  SEL R9, R4, R2, !P1 ;  /* 0x0000000204097207 */ /* 0x000fe40004800000 */
[-C--:B------:R-:W-:Y:S01]  /*6ee0*/  LEA.HI.X.SX32 R15, R3, R213.reuse, 0x2, P2 ;  /* 0x000000d5030f7211 */ /* 0x080fe200010f16ff */
[----:B------:R-:W1:Y:S01]  /*6ef0*/  LDC.64 R4, c[0x0][0x250] ;  /* 0x00009400ff047b82 */ /* 0x000e620000000a00 */
[C---:B------:R-:W-:Y:S03]  /*6f00*/  LEA R12, P1, R9.reuse, R212, 0x2 ;  /* 0x000000d4090c7211 */ /* 0x040fe600078210ff */
[----:B------:R-:W2:Y:S01]  /*6f10*/  LDG.E R7, desc[UR8][R14.64] ;  /* 0x000000080e077981 */ /* 0x000ea2000c1e1900 */
[C---:B------:R-:W-:Y:S01]  /*6f20*/  LEA.HI.X.SX32 R13, R9.reuse, R213, 0x2, P1 ;  /* 0x000000d5090d7211 */ /* 0x040fe200008f16ff */
[----:B------:R-:W-:Y:S02]  /*6f30*/  IMAD.IADD R9, R9, 0x1, -R3 ;  /* 0x0000000109097824 */ /* 0x000fe400078e0a03 */
[----:B------:R-:W3:Y:S02]  /*6f40*/  LDC.64 R2, c[0x0][0x238] ;  /* 0x00008e00ff027b82 */ /* 0x000ee40000000a00 */
[----:B------:R-:W-:Y:S01]  /*6f50*/  IMAD R9, R9, R6, -0x40 ;  /* 0xffffffc009097424 */ /* 0x000fe200078e0206 */
[----:B------:R-:W2:Y:S04]  /*6f60*/  LDG.E R8, desc[UR8][R12.64] ;  /* 0x000000080c087981 */ /* 0x000ea8000c1e1900 */
[----:B------:R-:W-:Y:S05]  /*6f70*/  SHF.R.S32.HI R11, RZ, 0x1f, R9 ;  /* 0x0000001fff0b7819 */ /* 0x000fea0000011409 */
[-C--:B-1----:R-:W-:Y:S02]  /*6f80*/  IMAD R6, R11, R4.reuse, RZ ;  /* 0x000000040b067224 */ /* 0x082fe400078e02ff */
[C---:B------:R-:W-:Y:S04]  /*6f90*/  IMAD.WIDE.U32 R10, R9.reuse, R4, RZ ;  /* 0x00000004090a7225 */ /* 0x040fe800078e00ff */
[----:B------:R-:W-:Y:S05]  /*6fa0*/  IMAD R6, R9, R5, R6 ;  /* 0x0000000509067224 */ /* 0x000fea00078e0206 */
[----:B------:R-:W-:Y:S01]  /*6fb0*/  IADD3 R11, R11, R6, RZ ;  /* 0x000000060b0b7210 */ /* 0x000fe20007ffe0ff */
[----:B--2---:R-:W-:Y:S04]  /*6fc0*/  IMAD.IADD R7, R7, 0x1, -R8 ;  /* 0x0000000107077824 */ /* 0x004fe800078e0a08 */
[----:B---3--:R-:W-:Y:S01]  /*6fd0*/  IMAD.WIDE.U32 R10, R7, R2, R10 ;  /* 0x00000002070a7225 */ /* 0x008fe200078e000a */
[----:B------:R-:W-:Y:S02]  /*6fe0*/  SHF.R.S32.HI R5, RZ, 0x1f, R7 ;  /* 0x0000001fff057819 */ /* 0x000fe40000011407 */
[----:B------:R-:W-:Y:S03]  /*6ff0*/  MOV R132, R10 ;  /* 0x0000000a00847202 */ /* 0x000fe60000000f00 */
[----:B------:R-:W-:Y:S04]  /*7000*/  IMAD R4, R5, R2, RZ ;  /* 0x0000000205047224 */ /* 0x000fe800078e02ff */
[----:B------:R-:W-:Y:S04]  /*7010*/  IMAD R4, R7, R3, R4 ;  /* 0x0000000307047224 */ /* 0x000fe800078e0204 */
[----:B------:R-:W-:Y:S07]  /*7020*/  IMAD.IADD R3, R11, 0x1, R4 ;  /* 0x000000010b037824 */ /* 0x000fee00078e0204 */
.L_x_743:
[C---:B------:R-:W-:Y:S01]  /*7030*/  IADD3 R225, P2, R132.reuse, R203, RZ ;  /* 0x000000cb84e17210 */ /* 0x040fe20007f5e0ff */
[----:B------:R-:W-:Y:S01]  /*7040*/  @P5 STS.128 [R207+0xc000], RZ ;  /* 0x00c000ffcf005388 */ /* 0x000fe20000000c00 */
[CC--:B------:R-:W-:Y:S02]  /*7050*/  LEA R2, P1, R132.reuse, R218.reuse, 0x1 ;  /* 0x000000da84027211 */ /* 0x0c0fe400078208ff */
[-C--:B------:R-:W-:Y:S01]  /*7060*/  @!P5 LEA R228, P6, R225, R218.reuse, 0x1 ;  /* 0x000000dae1e4d211 */ /* 0x080fe200078c08ff */
[----:B------:R-:W-:Y:S01]  /*7070*/  IMAD.X R134, R3, 0x1, R202, P2 ;  /* 0x0000000103867824 */ /* 0x000fe200010e06ca */
[-C--:B------:R-:W-:Y:S02]  /*7080*/  LEA.HI.X R3, R132, R223.reuse, R3, 0x1, P1 ;  /* 0x000000df84037211 */ /* 0x080fe400008f0c03 */
[CC--:B------:R-:W-:Y:S02]  /*7090*/  @!P4 LEA R226, P2, R225.reuse, R218.reuse, 0x1 ;  /* 0x000000dae1e2c211 */ /* 0x0c0fe400078408ff */
[CCC-:B------:R-:W-:Y:S01]  /*70a0*/  @!P5 LEA.HI.X R229, R225.reuse, R223.reuse, R134.reuse, 0x1, P6 ;  /* 0x000000dfe1e5d211 */ /* 0x1c0fe200030f0c86 */
[----:B------:R-:W-:Y:S01]  /*70b0*/  @!PT LDS RZ, [RZ] ;  /* 0x00000000fffff984 */ /* 0x000fe20000000800 */
[----:B------:R-:W-:Y:S01]  /*70c0*/  @!PT LDS RZ, [RZ] ;  /* 0x00000000fffff984 */ /* 0x000fe20000000800 */
[----:B------:R-:W-:Y:S01]  /*70d0*/  @!PT LDS RZ, [RZ] ;  /* 0x00000000fffff984 */ /* 0x000fe20000000800 */
[----:B------:R-:W-:Y:S01]  /*70e0*/  @!P5 LDGSTS.E.BYPASS.LTC128B.128 [R207+0xc000], desc[UR8][R2.64] ;  /* 0x0c00000002cfdfae */ /* 0x000fe2000b901d48 */
[C-C-:B------:R-:W-:Y:S02]  /*70f0*/  @!P4 LEA.HI.X R227, R225.reuse, R223, R134.reuse, 0x1, P2 ;  /* 0x000000dfe1e3c211 */ /* 0x140fe400010f0c86 */
[CC--:B------:R-:W-:Y:S01]  /*7100*/  @!P3 LEA R224, P1, R225.reuse, R218.reuse, 0x1 ;  /* 0x000000dae1e0b211 */ /* 0x0c0fe200078208ff */
[----:B------:R-:W-:Y:S01]  /*7110*/  @P4 STS.128 [R207+0xe000], RZ ;  /* 0x00e000ffcf004388 */ /* 0x000fe20000000c00 */
[C---:B------:R-:W-:Y:S02]  /*7120*/  IADD3 R135, P6, R225.reuse, R203, RZ ;  /* 0x000000cbe1877210 */ /* 0x040fe40007fde0ff */
[-C--:B------:R-:W-:Y:S01]  /*7130*/  @!P3 LEA.HI.X R225, R225, R223.reuse, R134, 0x1, P1 ;  /* 0x000000dfe1e1b211 */ /* 0x080fe200008f0c86 */
[----:B------:R-:W-:Y:S01]  /*7140*/  @!PT LDS RZ, [RZ] ;  /* 0x00000000fffff984 */ /* 0x000fe20000000800 */
[----:B------:R-:W-:Y:S01]  /*7150*/  @!PT LDS RZ, [RZ] ;  /* 0x00000000fffff984 */ /* 0x000fe20000000800 */
[----:B------:R-:W-:Y:S01]  /*7160*/  @!PT LDS RZ, [RZ] ;  /* 0x00000000fffff984 */ /* 0x000fe20000000800 */
[----:B------:R-:W-:Y:S01]  /*7170*/  @!P4 LDGSTS.E.BYPASS.LTC128B.128 [R207+0xe000], desc[UR8][R2.64+0x80] ;  /* 0x0e00008002cfcfae */ /* 0x000fe2000b901d48 */
[CC--:B------:R-:W-:Y:S01]  /*7180*/  @!P4 LEA R232, P2, R135.reuse, R218.reuse, 0x1 ;  /* 0x000000da87e8c211 */ /* 0x0c0fe200078408ff */
[----:B------:R-:W-:Y:S01]  /*7190*/  IMAD.X R134, R134, 0x1, R202, P6 ;  /* 0x0000000186867824 */ /* 0x000fe200030e06ca */
[CC--:B------:R-:W-:Y:S01]  /*71a0*/  @!P5 LEA R234, P6, R135.reuse, R218.reuse, 0x1 ;  /* 0x000000da87ead211 */ /* 0x0c0fe200078c08ff */
[----:B------:R-:W-:Y:S01]  /*71b0*/  @P3 STS.128 [R207+0x10000], RZ ;  /* 0x010000ffcf003388 */ /* 0x000fe20000000c00 */
[CC--:B------:R-:W-:Y:S02]  /*71c0*/  @!P3 LEA R230, P1, R135.reuse, R218.reuse, 0x1 ;  /* 0x000000da87e6b211 */ /* 0x0c0fe400078208ff */
[CCC-:B------:R-:W-:Y:S01]  /*71d0*/  @!P5 LEA.HI.X R235, R135.reuse, R223.reuse, R134.reuse, 0x1, P6 ;  /* 0x000000df87ebd211 */ /* 0x1c0fe200030f0c86 */
[----:B------:R-:W-:Y:S01]  /*71e0*/  @!PT LDS RZ, [RZ] ;  /* 0x00000000fffff984 */ /* 0x000fe20000000800 */
[----:B------:R-:W-:Y:S01]  /*71f0*/  @!PT LDS RZ, [RZ] ;  /* 0x00000000fffff984 */ /* 0x000fe20000000800 */
[----:B------:R-:W-:Y:S01]  /*7200*/  @!PT LDS RZ, [RZ] ;  /* 0x00000000fffff984 */ /* 0x000fe20000000800 */
[----:B------:R-:W-:Y:S01]  /*7210*/  @!P3 LDGSTS.E.BYPASS.LTC128B.128 [R207+0x10000], desc[UR8][R2.64+0x100] ;  /* 0x1000010002cfbfae */ /* 0x000fe2000b901d48 */
[C-C-:B------:R-:W-:Y:S02]  /*7220*/  @!P4 LEA.HI.X R233, R135.reuse, R223, R134.reuse, 0x1, P2 ;  /* 0x000000df87e9c211 */ /* 0x140fe400010f0c86 */
[C---:B------:R-:W-:Y:S01]  /*7230*/  IADD3 R132, P6, R135.reuse, R203, RZ ;  /* 0x000000cb87847210 */ /* 0x040fe20007fde0ff */
[----:B------:R-:W-:Y:S01]  /*7240*/  @P5 STS.128 [R207+0xc800], RZ ;  /* 0x00c800ffcf005388 */ /* 0x000fe20000000c00 */
[-C--:B------:R-:W-:Y:S02]  /*7250*/  @!P3 LEA.HI.X R231, R135, R223.reuse, R134, 0x1, P1 ;  /* 0x000000df87e7b211 */ /* 0x080fe400008f0c86 */
[-C--:B------:R-:W-:Y:S01]  /*7260*/  @!P4 LEA R236, P2, R132, R218.reuse, 0x1 ;  /* 0x000000da84ecc211 */ /* 0x080fe200078408ff */
[----:B------:R-:W-:Y:S01]  /*7270*/  @!PT LDS RZ, [RZ] ;  /* 0x00000000fffff984 */ /* 0x000fe20000000800 */
[----:B------:R-:W-:Y:S01]  /*7280*/  @!PT LDS RZ, [RZ] ;  /* 0x00000000fffff984 */ /* 0x000fe20000000800 */
[----:B------:R-:W-:Y:S01]  /*7290*/  @!PT LDS RZ, [RZ] ;  /* 0x00000000fffff984 */ /* 0x000fe20000000800 */
[----:B------:R-:W-:Y:S01]  /*72a0*/  @!P5 LDGSTS.E.BYPASS.LTC128B.128 [R207+0xc800], desc[UR8][R228.64] ;  /* 0x0c800000e4cfdfae */ /* 0x000fe2000b901d48 */
[----:B------:R-:W-:Y:S01]  /*72b0*/  IMAD.X R134, R134, 0x1, R202, P6 ;  /* 0x0000000186867824 */ /* 0x000fe200030e06ca */
[CC--:B------:R-:W-:Y:S02]  /*72c0*/  @!P5 LEA R238, P6, R132.reuse, R218.reuse, 0x1 ;  /* 0x000000da84eed211 */ /* 0x0c0fe400078c08ff */
[----:B------:R-:W-:Y:S01]  /*72d0*/  @P4 STS.128 [R207+0xe800], RZ ;  /* 0x00e800ffcf004388 */ /* 0x000fe20000000c00 */
[C---:B------:R-:W-:Y:S01]  /*72e0*/  @!P3 LEA R222, P1, R132.reuse, R218, 0x1 ;  /* 0x000000da84deb211 */ /* 0x040fe200078208ff */
[----:B------:R-:W-:Y:S01]  /*72f0*/  IMAD.MOV.U32 R218, RZ, RZ, R2 ;  /* 0x000000ffffda7224 */ /* 0x000fe200078e0002 */
[CCC-:B------:R-:W-:Y:S01]  /*7300*/  @!P5 LEA.HI.X R239, R132.reuse, R223.reuse, R134.reuse, 0x1, P6 ;  /* 0x000000df84efd211 */ /* 0x1c0fe200030f0c86 */
[----:B------:R-:W-:Y:S01]  /*7310*/  @!PT LDS RZ, [RZ] ;  /* 0x00000000fffff984 */ /* 0x000fe20000000800 */
[----:B------:R-:W-:Y:S01]  /*7320*/  @!PT LDS RZ, [RZ] ;  /* 0x00000000fffff984 */ /* 0x000fe20000000800 */
[----:B------:R-:W-:Y:S01]  /*7330*/  @!PT LDS RZ, [RZ] ;  /* 0x00000000fffff984 */ /* 0x000fe20000000800 */
[----:B------:R-:W-:Y:S01]  /*7340*/  @!P4 LDGSTS.E.BYPASS.LTC128B.128 [R207+0xe800], desc[UR8][R226.64+0x80] ;  /* 0x0e800080e2cfcfae */ /* 0x000fe2000b901d48 */
[CCC-:B------:R-:W-:Y:S02]  /*7350*/  @!P4 LEA.HI.X R237, R132.reuse, R223.reuse, R134.reuse, 0x1, P2 ;  /* 0x000000df84edc211 */ /* 0x1c0fe400010f0c86 */
[----:B------:R-:W-:Y:S01]  /*7360*/  @!P3 LEA.HI.X R223, R132, R223, R134, 0x1, P1 ;  /* 0x000000df84dfb211 */ /* 0x000fe200008f0c86 */
[----:B------:R-:W-:Y:S01]  /*7370*/  @P3 STS.128 [R207+0x10800], RZ ;  /* 0x010800ffcf003388 */ /* 0x000fe20000000c00 */
[----:B------:R-:W-:Y:S03]  /*7380*/  ISETP.GE.AND P1, PT, R217, 0x1, PT ;  /* 0x00000001d900780c */ /* 0x000fe60003f26270 */
[----:B------:R-:W-:Y:S01]  /*7390*/  @!PT LDS RZ, [RZ] ;  /* 0x00000000fffff984 */ /* 0x000fe20000000800 */
[----:B------:R-:W-:Y:S01]  /*73a0*/  @!PT LDS RZ, [RZ] ;  /* 0x00000000fffff984 */ /* 0x000fe20000000800 */
[----:B------:R-:W-:Y:S01]  /*73b0*/  @!PT LDS RZ, [RZ] ;  /* 0x00000000fffff984 */ /* 0x000fe20000000800 */
[----:B------:R-:W-:Y:S04]  /*73c0*/  @!P3 LDGSTS.E.BYPASS.LTC128B.128 [R207+0x10800], desc[UR8][R224.64+0x100] ;  /* 0x10800100e0cfbfae */ /* 0x000fe8000b901d48 */
[----:B------:R-:W-:Y:S04]  /*73d0*/  @P5 STS.128 [R207+0xd000], RZ ;  /* 0x00d000ffcf005388 */ /* 0x000fe80000000c00 */
        /* <DEDUP_REMOVED lines=28> */
[----:B------:R1:W-:Y:S04]  /*75a0*/  @!P3 LDGSTS.E.BYPASS.LTC128B.128 [R207+0x11800], desc[UR8][R222.64+0x100] ;  /* 0x11800100decfbfae */ /* 0x0003e8000b901d48 */
[----:B------:R-:W-:Y:S04]  /*75b0*/  LDSM.16.M88.4 R136, [R198] ;  /* 0x00000000c688783b */ /* 0x000fe80000000200 */
[----:B------:R-:W2:Y:S04]  /*75c0*/  LDSM.16.M88.4 R140, [R197+0x6000] ;  /* 0x00600000c58c783b */ /* 0x000ea80000000200 */
[----:B------:R-:W3:Y:S04]  /*75d0*/  LDSM.16.M88.4 R144, [R197+0x6800] ;  /* 0x00680000c590783b */ /* 0x000ee80000000200 */
[----:B------:R-:W4:Y:S04]  /*75e0*/  LDSM.16.M88.4 R148, [R197+0x7000] ;  /* 0x00700000c594783b */ /* 0x000f280000000200 */
[----:B------:R-:W5:Y:S04]  /*75f0*/  LDSM.16.M88.4 R152, [R197+0x7800] ;  /* 0x00780000c598783b */ /* 0x000f680000000200 */
[----:B------:R-:W0:Y:S01]  /*7600*/  LDGDEPBAR ;  /* 0x00000000000079af */ /* 0x000e220000000000 */
[----:B-1----:R-:W-:Y:S03]  /*7610*/  IMAD.MOV.U32 R223, RZ, RZ, R3 ;  /* 0x000000ffffdf7224 */ /* 0x002fe600078e0003 */
[----:B------:R-:W-:Y:S04]  /*7620*/  LDSM.16.M88.4 R156, [R196] ;  /* 0x00000000c49c783b */ /* 0x000fe80000000200 */
[----:B------:R-:W1:Y:S04]  /*7630*/  LDSM.16.M88.4 R160, [R195] ;  /* 0x00000000c3a0783b */ /* 0x000e680000000200 */
[----:B------:R-:W1:Y:S04]  /*7640*/  LDSM.16.M88.4 R164, [R187] ;  /* 0x00000000bba4783b */ /* 0x000e680000000200 */
[----:B------:R-:W1:Y:S04]  /*7650*/  LDSM.16.M88.4 R168, [R186] ;  /* 0x00000000baa8783b */ /* 0x000e680000000200 */
[----:B------:R-:W1:Y:S01]  /*7660*/  LDSM.16.M88.4 R172, [R185] ;  /* 0x00000000b9ac783b */ /* 0x000e620000000200 */
[C---:B--2---:R-:W-:Y:S06]  /*7670*/  HMMA.16816.F32 R4, R136.reuse, R140, RZ ;  /* 0x0000008c8804723c */ /* 0x044fec00000018ff */
[C---:B------:R-:W-:Y:S01]  /*7680*/  HMMA.16816.F32 R8, R136.reuse, R142, RZ ;  /* 0x0000008e8808723c */ /* 0x040fe200000018ff */
[----:B------:R-:W-:Y:S05]  /*7690*/  LDSM.16.M88.4 R140, [R194] ;  /* 0x00000000c28c783b */ /* 0x000fea0000000200 */
[C---:B---3--:R-:W-:Y:S06]  /*76a0*/  HMMA.16816.F32 R12, R136.reuse, R144, RZ ;  /* 0x00000090880c723c */ /* 0x048fec00000018ff */
[C---:B------:R-:W-:Y:S01]  /*76b0*/  HMMA.16816.F32 R16, R136.reuse, R146, RZ ;  /* 0x000000928810723c */ /* 0x040fe200000018ff */
[----:B------:R-:W2:Y:S05]  /*76c0*/  LDSM.16.M88.4 R144, [R191+0x6000] ;  /* 0x00600000bf90783b */ /* 0x000eaa0000000200 */
[C---:B----4-:R-:W-:Y:S06]  /*76d0*/  HMMA.16816.F32 R20, R136.reuse, R148, RZ ;  /* 0x000000948814723c */ /* 0x050fec00000018ff */
[C---:B------:R-:W-:Y:S01]  /*76e0*/  HMMA.16816.F32 R24, R136.reuse, R150, RZ ;  /* 0x000000968818723c */ /* 0x040fe200000018ff */
[----:B------:R-:W3:Y:S05]  /*76f0*/  LDSM.16.M88.4 R148, [R191+0x6800] ;  /* 0x00680000bf94783b */ /* 0x000eea0000000200 */
[C---:B-----5:R-:W-:Y:S06]  /*7700*/  HMMA.16816.F32 R28, R136.reuse, R152, RZ ;  /* 0x00000098881c723c */ /* 0x060fec00000018ff */
[----:B------:R-:W-:Y:S01]  /*7710*/  HMMA.16816.F32 R32, R136, R154, RZ ;  /* 0x0000009a8820723c */ /* 0x000fe200000018ff */
[----:B------:R-:W4:Y:S04]  /*7720*/  LDSM.16.M88.4 R136, [R191+0x7000] ;  /* 0x00700000bf88783b */ /* 0x000f280000000200 */
[----:B------:R-:W5:Y:S01]  /*7730*/  LDSM.16.M88.4 R152, [R191+0x7800] ;  /* 0x00780000bf98783b */ /* 0x000f620000000200 */
[C---:B-1----:R-:W-:Y:S06]  /*7740*/  HMMA.16816.F32 R4, R156.reuse, R160, R4 ;  /* 0x000000a09c04723c */ /* 0x042fec0000001804 */
[C---:B------:R-:W-:Y:S01]  /*7750*/  HMMA.16816.F32 R8, R156.reuse, R162, R8 ;  /* 0x000000a29c08723c */ /* 0x040fe20000001808 */
[----:B------:R-:W-:Y:S05]  /*7760*/  LDSM.16.M88.4 R160, [R193] ;  /* 0x00000000c1a0783b */ /* 0x000fea0000000200 */
[C---:B------:R-:W-:Y:S06]  /*7770*/  HMMA.16816.F32 R12, R156.reuse, R164, R12 ;  /* 0x000000a49c0c723c */ /* 0x040fec000000180c */
[C---:B------:R-:W-:Y:S01]  /*7780*/  HMMA.16816.F32 R16, R156.reuse, R166, R16 ;  /* 0x000000a69c10723c */ /* 0x040fe20000001810 */
[----:B------:R-:W1:Y:S05]  /*7790*/  LDSM.16.M88.4 R164, [R184] ;  /* 0x00000000b8a4783b */ /* 0x000e6a0000000200 */
[C---:B------:R-:W-:Y:S06]  /*77a0*/  HMMA.16816.F32 R20, R156.reuse, R168, R20 ;  /* 0x000000a89c14723c */ /* 0x040fec0000001814 */
[C---:B------:R-:W-:Y:S01]  /*77b0*/  HMMA.16816.F32 R24, R156.reuse, R170, R24 ;  /* 0x000000aa9c18723c */ /* 0x040fe20000001818 */
[----:B------:R-:W1:Y:S05]  /*77c0*/  LDSM.16.M88.4 R168, [R184+0x800] ;  /* 0x00080000b8a8783b */ /* 0x000e6a0000000200 */
[C---:B------:R-:W-:Y:S06]  /*77d0*/  HMMA.16816.F32 R28, R156.reuse, R172, R28 ;  /* 0x000000ac9c1c723c */ /* 0x040fec000000181c */
[----:B------:R-:W-:Y:S01]  /*77e0*/  HMMA.16816.F32 R32, R156, R174, R32 ;  /* 0x000000ae9c20723c */ /* 0x000fe20000001820 */
[----:B------:R-:W1:Y:S04]  /*77f0*/  LDSM.16.M88.4 R156, [R184+0x1000] ;  /* 0x00100000b89c783b */ /* 0x000e680000000200 */
[----:B------:R-:W1:Y:S01]  /*7800*/  LDSM.16.M88.4 R172, [R184+0x1800] ;  /* 0x00180000b8ac783b */ /* 0x000e620000000200 */
[C---:B--2---:R-:W-:Y:S06]  /*7810*/  HMMA.16816.F32 R4, R140.reuse, R144, R4 ;  /* 0x000000908c04723c */ /* 0x044fec0000001804 */
[C---:B------:R-:W-:Y:S01]  /*7820*/  HMMA.16816.F32 R8, R140.reuse, R146, R8 ;  /* 0x000000928c08723c */ /* 0x040fe20000001808 */
[----:B------:R-:W-:Y:S05]  /*7830*/  LDSM.16.M88.4 R144, [R197+0x8000] ;  /* 0x00800000c590783b */ /* 0x000fea0000000200 */
[C---:B---3--:R-:W-:Y:S06]  /*7840*/  HMMA.16816.F32 R12, R140.reuse, R148, R12 ;  /* 0x000000948c0c723c */ /* 0x048fec000000180c */
[C---:B------:R-:W-:Y:S01]  /*7850*/  HMMA.16816.F32 R16, R140.reuse, R150, R16 ;  /* 0x000000968c10723c */ /* 0x040fe20000001810 */
[----:B------:R-:W-:Y:S05]  /*7860*/  LDSM.16.M88.4 R148, [R197+0x8800] ;  /* 0x00880000c594783b */ /* 0x000fea0000000200 */
[C---:B----4-:R-:W-:Y:S06]  /*7870*/  HMMA.16816.F32 R20, R140.reuse, R136, R20 ;  /* 0x000000888c14723c */ /* 0x050fec0000001814 */
[C---:B------:R-:W-:Y:S01]  /*7880*/  HMMA.16816.F32 R24, R140.reuse, R138, R24 ;  /* 0x0000008a8c18723c */ /* 0x040fe20000001818 */
[----:B------:R-:W2:Y:S05]  /*7890*/  LDSM.16.M88.4 R136, [R198+0x2000] ;  /* 0x00200000c688783b */ /* 0x000eaa0000000200 */
[C---:B-----5:R-:W-:Y:S06]  /*78a0*/  HMMA.16816.F32 R28, R140.reuse, R152, R28 ;  /* 0x000000988c1c723c */ /* 0x060fec000000181c */
[----:B------:R-:W-:Y:S01]  /*78b0*/  HMMA.16816.F32 R32, R140, R154, R32 ;  /* 0x0000009a8c20723c */ /* 0x000fe20000001820 */
[----:B------:R-:W3:Y:S04]  /*78c0*/  LDSM.16.M88.4 R140, [R197+0x9000] ;  /* 0x00900000c58c783b */ /* 0x000ee80000000200 */
[----:B------:R-:W4:Y:S01]  /*78d0*/  LDSM.16.M88.4 R152, [R197+0x9800] ;  /* 0x00980000c598783b */ /* 0x000f220000000200 */
[C---:B-1----:R-:W-:Y:S06]  /*78e0*/  HMMA.16816.F32 R4, R160.reuse, R164, R4 ;  /* 0x000000a4a004723c */ /* 0x042fec0000001804 */
[C---:B------:R-:W-:Y:S01]  /*78f0*/  HMMA.16816.F32 R8, R160.reuse, R166, R8 ;  /* 0x000000a6a008723c */ /* 0x040fe20000001808 */
[----:B------:R-:W-:Y:S05]  /*7900*/  LDSM.16.M88.4 R164, [R183] ;  /* 0x00000000b7a4783b */ /* 0x000fea0000000200 */
[C---:B------:R-:W-:Y:S06]  /*7910*/  HMMA.16816.F32 R12, R160.reuse, R168, R12 ;  /* 0x000000a8a00c723c */ /* 0x040fec000000180c */
[C---:B------:R-:W-:Y:S01]  /*7920*/  HMMA.16816.F32 R16, R160.reuse, R170, R16 ;  /* 0x000000aaa010723c */ /* 0x040fe20000001810 */
[----:B------:R-:W-:Y:S05]  /*7930*/  LDSM.16.M88.4 R168, [R182] ;  /* 0x00000000b6a8783b */ /* 0x000fea0000000200 */
[C---:B------:R-:W-:Y:S06]  /*7940*/  HMMA.16816.F32 R20, R160.reuse, R156, R20 ;  /* 0x0000009ca014723c */ /* 0x040fec0000001814 */
[C---:B------:R-:W-:Y:S01]  /*7950*/  HMMA.16816.F32 R24, R160.reuse, R158, R24 ;  /* 0x0000009ea018723c */ /* 0x040fe20000001818 */
[----:B------:R-:W1:Y:S05]  /*7960*/  LDSM.16.M88.4 R156, [R196+0x2000] ;  /* 0x00200000c49c783b */ /* 0x000e6a0000000200 */
[C---:B------:R-:W-:Y:S06]  /*7970*/  HMMA.16816.F32 R28, R160.reuse, R172, R28 ;  /* 0x000000aca01c723c */ /* 0x040fec000000181c */
[----:B------:R-:W-:Y:S01]  /*7980*/  HMMA.16816.F32 R32, R160, R174, R32 ;  /* 0x000000aea020723c */ /* 0x000fe20000001820 */
[----:B------:R-:W5:Y:S04]  /*7990*/  LDSM.16.M88.4 R160, [R181] ;  /* 0x00000000b5a0783b */ /* 0x000f680000000200 */
[----:B------:R-:W5:Y:S01]  /*79a0*/  LDSM.16.M88.4 R172, [R180] ;  /* 0x00000000b4ac783b */ /* 0x000f620000000200 */
[C---:B--2---:R-:W-:Y:S06]  /*79b0*/  HMMA.16816.F32 R4, R136.reuse, R144, R4 ;  /* 0x000000908804723c */ /* 0x044fec0000001804 */
[C---:B------:R-:W-:Y:S01]  /*79c0*/  HMMA.16816.F32 R8, R136.reuse, R146, R8 ;  /* 0x000000928808723c */ /* 0x040fe20000001808 */
[----:B------:R-:W-:Y:S05]  /*79d0*/  LDSM.16.M88.4 R144, [R191+0x8000] ;  /* 0x00800000bf90783b */ /* 0x000fea0000000200 */
[C---:B------:R-:W-:Y:S06]  /*79e0*/  HMMA.16816.F32 R12, R136.reuse, R148, R12 ;  /* 0x00000094880c723c */ /* 0x040fec000000180c */
[C---:B------:R-:W-:Y:S01]  /*79f0*/  HMMA.16816.F32 R16, R136.reuse, R150, R16 ;  /* 0x000000968810723c */ /* 0x040fe20000001810 */
[----:B------:R-:W-:Y:S05]  /*7a00*/  LDSM.16.M88.4 R148, [R191+0x8800] ;  /* 0x00880000bf94783b */ /* 0x000fea0000000200 */
[C---:B---3--:R-:W-:Y:S06]  /*7a10*/  HMMA.16816.F32 R20, R136.reuse, R140, R20 ;  /* 0x0000008c8814723c */ /* 0x048fec0000001814 */
[C---:B------:R-:W-:Y:S01]  /*7a20*/  HMMA.16816.F32 R24, R136.reuse, R142, R24 ;  /* 0x0000008e8818723c */ /* 0x040fe20000001818 */
[----:B------:R-:W2:Y:S05]  /*7a30*/  LDSM.16.M88.4 R140, [R194+0x2000] ;  /* 0x00200000c28c783b */ /* 0x000eaa0000000200 */
[C---:B----4-:R-:W-:Y:S06]  /*7a40*/  HMMA.16816.F32 R28, R136.reuse, R152, R28 ;  /* 0x00000098881c723c */ /* 0x050fec000000181c */
[----:B------:R-:W-:Y:S01]  /*7a50*/  HMMA.16816.F32 R32, R136, R154, R32 ;  /* 0x0000009a8820723c */ /* 0x000fe20000001820 */
[----:B------:R-:W3:Y:S04]  /*7a60*/  LDSM.16.M88.4 R136, [R191+0x9000] ;  /* 0x00900000bf88783b */ /* 0x000ee80000000200 */
[----:B------:R-:W4:Y:S01]  /*7a70*/  LDSM.16.M88.4 R152, [R191+0x9800] ;  /* 0x00980000bf98783b */ /* 0x000f220000000200 */
[C---:B-1----:R-:W-:Y:S06]  /*7a80*/  HMMA.16816.F32 R4, R156.reuse, R164, R4 ;  /* 0x000000a49c04723c */ /* 0x042fec0000001804 */
[C---:B------:R-:W-:Y:S01]  /*7a90*/  HMMA.16816.F32 R8, R156.reuse, R166, R8 ;  /* 0x000000a69c08723c */ /* 0x040fe20000001808 */
[----:B------:R-:W-:Y:S05]  /*7aa0*/  LDSM.16.M88.4 R164, [R184+0x2000] ;  /* 0x00200000b8a4783b */ /* 0x000fea0000000200 */
[C---:B------:R-:W-:Y:S06]  /*7ab0*/  HMMA.16816.F32 R12, R156.reuse, R168, R12 ;  /* 0x000000a89c0c723c */ /* 0x040fec000000180c */
[C---:B------:R-:W-:Y:S01]  /*7ac0*/  HMMA.16816.F32 R16, R156.reuse, R170, R16 ;  /* 0x000000aa9c10723c */ /* 0x040fe20000001810 */
[----:B------:R-:W-:Y:S05]  /*7ad0*/  LDSM.16.M88.4 R168, [R184+0x2800] ;  /* 0x00280000b8a8783b */ /* 0x000fea0000000200 */
[C---:B-----5:R-:W-:Y:S06]  /*7ae0*/  HMMA.16816.F32 R20, R156.reuse, R160, R20 ;  /* 0x000000a09c14723c */ /* 0x060fec0000001814 */
[C---:B------:R-:W-:Y:S01]  /*7af0*/  HMMA.16816.F32 R24, R156.reuse, R162, R24 ;  /* 0x000000a29c18723c */ /* 0x040fe20000001818 */
[----:B------:R-:W1:Y:S05]  /*7b00*/  LDSM.16.M88.4 R160, [R193+0x2000] ;  /* 0x00200000c1a0783b */ /* 0x000e6a0000000200 */
[C---:B------:R-:W-:Y:S06]  /*7b10*/  HMMA.16816.F32 R28, R156.reuse, R172, R28 ;  /* 0x000000ac9c1c723c */ /* 0x040fec000000181c */
[----:B------:R-:W-:Y:S01]  /*7b20*/  HMMA.16816.F32 R32, R156, R174, R32 ;  /* 0x000000ae9c20723c */ /* 0x000fe20000001820 */
[----:B------:R-:W5:Y:S04]  /*7b30*/  LDSM.16.M88.4 R156, [R184+0x3000] ;  /* 0x00300000b89c783b */ /* 0x000f680000000200 */
[----:B------:R-:W5:Y:S01]  /*7b40*/  LDSM.16.M88.4 R172, [R184+0x3800] ;  /* 0x00380000b8ac783b */ /* 0x000f620000000200 */
        /* <DEDUP_REMOVED lines=19> */
[C---:B-----5:R-:W-:Y:S06]  /*7c80*/  HMMA.16816.F32 R20, R160.reuse, R156, R20 ;  /* 0x0000009ca014723c */ /* 0x060fec0000001814 */
        /* <DEDUP_REMOVED lines=32> */
[C---:B--2---:R-:W-:Y:S01]  /*7e90*/  HMMA.16816.F32 R4, R140.reuse, R144, R4 ;  /* 0x000000908c04723c */ /* 0x044fe20000001804 */
[----:B------:R-:W-:Y:S04]  /*7ea0*/  DEPBAR.LE SB0, 0x0 ;  /* 0x000080000000791a */ /* 0x000fe80000000000 */
[----:B------:R-:W-:Y:S01]  /*7eb0*/  BAR.SYNC.DEFER_BLOCKING 0x0 ;  /* 0x0000000000007b1d */ /* 0x000fe20000010000 */
[C---:B------:R-:W-:Y:S06]  /*7ec0*/  HMMA.16816.F32 R8, R140.reuse, R146, R8 ;  /* 0x000000928c08723c */ /* 0x040fec0000001808 */
[C---:B------:R-:W-:Y:S06]  /*7ed0*/  HMMA.16816.F32 R12, R140.reuse, R148, R12 ;  /* 0x000000948c0c723c */ /* 0x040fec000000180c */
[C---:B------:R-:W-:Y:S06]  /*7ee0*/  HMMA.16816.F32 R16, R140.reuse, R150, R16 ;  /* 0x000000968c10723c */ /* 0x040fec0000001810 */
[C---:B---3--:R-:W-:Y:S06]  /*7ef0*/  HMMA.16816.F32 R20, R140.reuse, R136, R20 ;  /* 0x000000888c14723c */ /* 0x048fec0000001814 */
[C---:B------:R-:W-:Y:S06]  /*7f00*/  HMMA.16816.F32 R24, R140.reuse, R138, R24 ;  /* 0x0000008a8c18723c */ /* 0x040fec0000001818 */
[C---:B----4-:R-:W-:Y:S06]  /*7f10*/  HMMA.16816.F32 R28, R140.reuse, R152, R28 ;  /* 0x000000988c1c723c */ /* 0x050fec000000181c */
[----:B------:R-:W-:Y:S06]  /*7f20*/  HMMA.16816.F32 R32, R140, R154, R32 ;  /* 0x0000009a8c20723c */ /* 0x000fec0000001820 */
[C---:B-1----:R-:W-:Y:S06]  /*7f30*/  HMMA.16816.F32 R4, R160.reuse, R164, R4 ;  /* 0x000000a4a004723c */ /* 0x042fec0000001804 */
[C---:B------:R-:W-:Y:S06]  /*7f40*/  HMMA.16816.F32 R8, R160.reuse, R166, R8 ;  /* 0x000000a6a008723c */ /* 0x040fec0000001808 */
[C---:B------:R-:W-:Y:S06]  /*7f50*/  HMMA.16816.F32 R12, R160.reuse, R168, R12 ;  /* 0x000000a8a00c723c */ /* 0x040fec000000180c */
[C---:B------:R-:W-:Y:S06]  /*7f60*/  HMMA.16816.F32 R16, R160.reuse, R170, R16 ;  /* 0x000000aaa010723c */ /* 0x040fec0000001810 */
[C---:B-----5:R-:W-:Y:S06]  /*7f70*/  HMMA.16816.F32 R20, R160.reuse, R156, R20 ;  /* 0x0000009ca014723c */ /* 0x060fec0000001814 */
[C---:B------:R-:W-:Y:S06]  /*7f80*/  HMMA.16816.F32 R24, R160.reuse, R158, R24 ;  /* 0x0000009ea018723c */ /* 0x040fec0000001818 */
[C---:B------:R-:W-:Y:S06]  /*7f90*/  HMMA.16816.F32 R28, R160.reuse, R172, R28 ;  /* 0x000000aca01c723c */ /* 0x040fec000000181c */
[----:B------:R-:W-:Y:S01]  /*7fa0*/  HMMA.16816.F32 R32, R160, R174, R32 ;  /* 0x000000aea020723c */ /* 0x000fe20000001820 */
[----:B------:R-:W-:Y:S11]  /*7fb0*/  @!UPT UIADD3 URZ, URZ, URZ, URZ ;  /* 0x0000003f3f3ff290 */ /* 0x000ff6000fffe03f */
[----:B------:R-:W-:Y:S01]  /*7fc0*/  @!UPT UIADD3 URZ, URZ, URZ, URZ ;  /* 0x0000003f3f3ff290 */ /* 0x000fe2000fffe03f */
[----:B------:R-:W-:Y:S11]  /*7fd0*/  @!P1 BRA `(.L_x_744) ;  /* 0x00000008006c9947 */ /* 0x000ff60003800000 */
[----:B------:R-:W-:Y:S04]  /*7fe0*/  ULEA UR6, -UR7, URZ, 0x6 ;  /* 0x0000003f07067291 */ /* 0x000fe8000f8e313f */
[----:B------:R-:W-:Y:S02]  /*7ff0*/  USHF.R.S32.HI UR5, URZ, 0x1f, UR6 ;  /* 0x0000001f3f057899 */ /* 0x000fe40008011406 */
[----:B------:R-:W-:Y:S04]  /*8000*/  MOV R134, UR6 ;  /* 0x0000000600867c02 */ /* 0x000fe80008000f00 */
[----:B------:R-:W-:Y:S01]  /*8010*/  MOV R2, UR5 ;  /* 0x0000000500027c02 */ /* 0x000fe20008000f00 */
[----:B------:R-:W-:Y:S06]  /*8020*/  @!P0 BRA `(.L_x_745) ;  /* 0x0000000000f48947 */ /* 0x000fec0003800000 */
[----:B------:R-:W1:Y:S01]  /*8030*/  LDC R132, c[0x0][0x380] ;  /* 0x0000e000ff847b82 */ /* 0x000e620000000800 */
[----:B------:R-:W-:Y:S04]  /*8040*/  SHF.L.U32 R135, R217, 0x6, RZ ;  /* 0x00000006d9877819 */ /* 0x000fe800000006ff */
[----:B------:R-:W-:Y:S01]  /*8050*/  IABS R136, R135 ;  /* 0x0000008700887213 */ /* 0x000fe20000000000 */
[----:B------:R-:W-:Y:S05]  /*8060*/  VIADD R139, R135, 0xffffffc0 ;  /* 0xffffffc0878b7836 */ /* 0x000fea0000000000 */
[----:B------:R-:W-:Y:S02]  /*8070*/  IABS R137, R139 ;  /* 0x0000008b00897213 */ /* 0x000fe40000000000 */
[-C--:B-1----:R-:W-:Y:S02]  /*8080*/  IABS R3, R132.reuse ;  /* 0x0000008400037213 */ /* 0x082fe40000000000 */
[-C--:B------:R-:W-:Y:S02]  /*8090*/  LOP3.LUT R139, R139, R132.reuse, RZ, 0x3c, !PT ;  /* 0x000000848b8b7212 */ /* 0x080fe400078e3cff */
[----:B------:R-:W1:Y:S01]  /*80a0*/  I2F.RP R134, R3 ;  /* 0x0000000300867306 */ /* 0x000e620000209400 */
[----:B------:R-:W-:Y:S09]  /*80b0*/  LOP3.LUT R135, R135, R132, RZ, 0x3c, !PT ;  /* 0x0000008487877212 */ /* 0x000ff200078e3cff */
[----:B-1----:R-:W1:Y:S02]  /*80c0*/  MUFU.RCP R2, R134 ;  /* 0x0000008600027308 */ /* 0x002e640000001000 */
[----:B-1----:R-:W-:Y:S08]  /*80d0*/  VIADD R140, R2, 0xffffffe ;  /* 0x0ffffffe028c7836 */ /* 0x002ff00000000000 */
[----:B------:R-:W1:Y:S02]  /*80e0*/  F2I.FTZ.U32.TRUNC.NTZ R141, R140 ;  /* 0x0000008c008d7305 */ /* 0x000e64000021f000 */
[--C-:B-1----:R-:W-:Y:S02]  /*80f0*/  IMAD.MOV R2, RZ, RZ, -R141.reuse ;  /* 0x000000ffff027224 */ /* 0x102fe400078e0a8d */
[----:B------:R-:W-:Y:S02]  /*8100*/  IMAD.MOV.U32 R140, RZ, RZ, RZ ;  /* 0x000000ffff8c7224 */ /* 0x000fe400078e00ff */
[----:B------:R-:W-:Y:S04]  /*8110*/  IMAD R2, R2, R3, RZ ;  /* 0x0000000302027224 */ /* 0x000fe800078e02ff */
[----:B------:R-:W-:Y:S06]  /*8120*/  IMAD.HI.U32 R2, R141, R2, R140 ;  /* 0x000000028d027227 */ /* 0x000fec00078e008c */
[C---:B------:R-:W-:Y:S04]  /*8130*/  IMAD.HI.U32 R138, R2.reuse, R137, RZ ;  /* 0x00000089028a7227 */ /* 0x040fe800078e00ff */
[----:B------:R-:W-:Y:S01]  /*8140*/  IMAD.HI.U32 R2, R2, R136, RZ ;  /* 0x0000008802027227 */ /* 0x000fe200078e00ff */
[C---:B------:R-:W-:Y:S05]  /*8150*/  IADD3 R134, -R138.reuse, RZ, RZ ;  /* 0x000000ff8a867210 */ /* 0x040fea0007ffe1ff */
[C---:B------:R-:W-:Y:S02]  /*8160*/  IMAD R137, R3.reuse, R134, R137 ;  /* 0x0000008603897224 */ /* 0x040fe400078e0289 */
[----:B------:R-:W-:Y:S03]  /*8170*/  IMAD.MOV R134, RZ, RZ, -R2 ;  /* 0x000000ffff867224 */ /* 0x000fe600078e0a02 */
[C---:B------:R-:W-:Y:S01]  /*8180*/  ISETP.GT.U32.AND P1, PT, R3.reuse, R137, PT ;  /* 0x000000890300720c */ /* 0x040fe20003f24070 */
[C---:B------:R-:W-:Y:S02]  /*8190*/  IMAD R136, R3.reuse, R134, R136 ;  /* 0x0000008603887224 */ /* 0x040fe400078e0288 */
[----:B------:R-:W1:Y:S03]  /*81a0*/  LDC R134, c[0x0][0x24c] ;  /* 0x00009300ff867b82 */ /* 0x000e660000000800 */
[----:B------:R-:W-:Y:S07]  /*81b0*/  ISETP.GT.U32.AND P2, PT, R3, R136, PT ;  /* 0x000000880300720c */ /* 0x000fee0003f44070 */
[----:B------:R-:W-:Y:S02]  /*81c0*/  @!P1 IMAD.IADD R137, R137, 0x1, -R3 ;  /* 0x0000000189899824 */ /* 0x000fe400078e0a03 */
[----:B------:R-:W-:Y:S03]  /*81d0*/  @!P1 VIADD R138, R138, 0x1 ;  /* 0x000000018a8a9836 */ /* 0x000fe60000000000 */
[-C--:B------:R-:W-:Y:S01]  /*81e0*/  ISETP.GE.U32.AND P6, PT, R137, R3.reuse, PT ;  /* 0x000000038900720c */ /* 0x080fe20003fc6070 */
[----:B------:R-:W-:Y:S01]  /*81f0*/  @!P2 VIADD R2, R2, 0x1 ;  /* 0x000000010202a836 */ /* 0x000fe20000000000 */
[-C--:B------:R-:W-:Y:S02]  /*8200*/  @!P2 IADD3 R136, R136, -R3.reuse, RZ ;  /* 0x800000038888a210 */ /* 0x080fe40007ffe0ff */
[----:B------:R-:W-:Y:S02]  /*8210*/  ISETP.GE.AND P2, PT, R139, RZ, PT ;  /* 0x000000ff8b00720c */ /* 0x000fe40003f46270 */
[----:B------:R-:W-:Y:S02]  /*8220*/  ISETP.GE.U32.AND P1, PT, R136, R3, PT ;  /* 0x000000038800720c */ /* 0x000fe40003f26070 */
[----:B------:R-:W-:Y:S05]  /*8230*/  LOP3.LUT R137, RZ, R132, RZ, 0x33, !PT ;  /* 0x00000084ff897212 */ /* 0x000fea00078e33ff */
[----:B------:R-:W-:Y:S02]  /*8240*/  @P6 IADD3 R138, R138, 0x1, RZ ;  /* 0x000000018a8a6810 */ /* 0x000fe40007ffe0ff */
[----:B------:R-:W-:Y:S03]  /*8250*/  ISETP.GE.AND P6, PT, R135, RZ, PT ;  /* 0x000000ff8700720c */ /* 0x000fe60003fc6270 */
[----:B------:R-:W-:Y:S02]  /*8260*/  @!P2 IMAD.MOV R138, RZ, RZ, -R138 ;  /* 0x000000ffff8aa224 */ /* 0x000fe400078e0a8a */
[----:B------:R-:W-:Y:S01]  /*8270*/  @P1 VIADD R2, R2, 0x1 ;  /* 0x0000000102021836 */ /* 0x000fe20000000000 */
[----:B------:R-:W-:Y:S04]  /*8280*/  ISETP.NE.AND P1, PT, R132, RZ, PT ;  /* 0x000000ff8400720c */ /* 0x000fe80003f25270 */
[----:B------:R-:W-:Y:S03]  /*8290*/  SEL R3, R137, R138, !P1 ;  /* 0x0000008a89037207 */ /* 0x000fe60004800000 */
[----:B------:R-:W-:Y:S02]  /*82a0*/  @!P6 IADD3 R2, -R2, RZ, RZ ;  /* 0x000000ff0202e210 */ /* 0x000fe40007ffe1ff */
[----:B------:R-:W-:Y:S02]  /*82b0*/  LEA R140, P2, R3, R212, 0x2 ;  /* 0x000000d4038c7211 */ /* 0x000fe400078410ff */
[----:B------:R-:W-:Y:S02]  /*82c0*/  SEL R137, R137, R2, !P1 ;  /* 0x0000000289897207 */ /* 0x000fe40004800000 */
[-C--:B------:R-:W-:Y:S02]  /*82d0*/  LEA.HI.X.SX32 R141, R3, R213.reuse, 0x2, P2 ;  /* 0x000000d5038d7211 */ /* 0x080fe400010f16ff */
        /* <DEDUP_REMOVED lines=8> */
[----:B------:R-:W-:Y:S04]  /*8360*/  IMAD R137, R137, UR7, RZ ;  /* 0x0000000789897c24 */ /* 0x000fe8000f8e02ff */
[----:B-1----:R-:W-:Y:S01]  /*8370*/  IMAD R137, R132, R134, R137 ;  /* 0x0000008684897224 */ /* 0x002fe200078e0289 */
[----:B--2---:R-:W-:Y:S01]  /*8380*/  IADD3 R139, -R136, R135, RZ ;  /* 0x00000087888b7210 */ /* 0x004fe20007ffe1ff */
[----:B------:R-:W-:Y:S03]  /*8390*/  IMAD.WIDE.U32 R134, R132, UR7, RZ ;  /* 0x0000000784867c25 */ /* 0x000fe6000f8e00ff */
[----:B------:R-:W-:Y:S01]  /*83a0*/  SHF.R.S32.HI R141, RZ, 0x1f, R139 ;  /* 0x0000001fff8d7819 */ /* 0x000fe2000001148b */
[----:B------:R-:W-:Y:S04]  /*83b0*/  IMAD.IADD R135, R135, 0x1, R137 ;  /* 0x0000000187877824 */ /* 0x000fe800078e0289 */
[-C--:B---3--:R-:W-:Y:S02]  /*83c0*/  IMAD R132, R141, R2.reuse, RZ ;  /* 0x000000028d847224 */ /* 0x088fe400078e02ff */
[C---:B------:R-:W-:Y:S04]  /*83d0*/  IMAD.WIDE.U32 R134, R139.reuse, R2, R134 ;  /* 0x000000028b867225 */ /* 0x040fe800078e0086 */
[----:B------:R-:W-:Y:S05]  /*83e0*/  IMAD R132, R139, R3, R132 ;  /* 0x000000038b847224 */ /* 0x000fea00078e0284 */
[----:B------:R-:W-:Y:S07]  /*83f0*/  IADD3 R2, R135, R132, RZ ;  /* 0x0000008487027210 */ /* 0x000fee0007ffe0ff */
.L_x_745:
[----:B------:R1:W-:Y:S01]  /*8400*/  @P5 STS.128 [R207+0x6000], RZ ;  /* 0x006000ffcf005388 */ /* 0x0003e20000000c00 */
[C---:B------:R-:W-:Y:S02]  /*8410*/  LEA R140, P1, R134.reuse, R216, 0x1 ;  /* 0x000000d8868c7211 */ /* 0x040fe400078208ff */
[----:B------:R-:W-:Y:S02]  /*8420*/  IADD3 R135, P2, R205, R134, RZ ;  /* 0x00000086cd877210 */ /* 0x000fe40007f5e0ff */
[-CC-:B------:R-:W-:Y:S02]  /*8430*/  LEA.HI.X R141, R134, R215.reuse, R2.reuse, 0x1, P1 ;  /* 0x000000d7868d7211 */ /* 0x180fe400008f0c02 */
[CC--:B------:R-:W-:Y:S01]  /*8440*/  @!P5 LEA R138, P6, R135.reuse, R216.reuse, 0x1 ;  /* 0x000000d8878ad211 */ /* 0x0c0fe200078c08ff */
[C---:B------:R-:W-:Y:S01]  /*8450*/  IMAD.X R132, R204.reuse, 0x1, R2, P2 ;  /* 0x00000001cc847824 */ /* 0x040fe200010e0602 */
[CC--:B------:R-:W-:Y:S01]  /*8460*/  @!P4 LEA R136, P2, R135.reuse, R216.reuse, 0x1 ;  /* 0x000000d88788c211 */ /* 0x0c0fe200078408ff */
[----:B------:R-:W-:Y:S01]  /*8470*/  @!PT LDS RZ, [RZ] ;  /* 0x00000000fffff984 */ /* 0x000fe20000000800 */
[----:B------:R-:W-:Y:S01]  /*8480*/  @!PT LDS RZ, [RZ] ;  /* 0x00000000fffff984 */ /* 0x000fe20000000800 */
[----:B------:R-:W-:Y:S01]  /*8490*/  @!PT LDS RZ, [RZ] ;  /* 0x00000000fffff984 */ /* 0x000fe20000000800 */
[----:B------:R1:W-:Y:S01]  /*84a0*/  @!P5 LDGSTS.E.BYPASS.LTC128B.128 [R207+0x6000], desc[UR8][R140.64] ;  /* 0x060000008ccfdfae */ /* 0x0003e2000b901d48 */
[CC--:B------:R-:W-:Y:S02]  /*84b0*/  @!P3 LEA R134, P1, R135.reuse, R216.reuse, 0x1 ;  /* 0x000000d88786b211 */ /* 0x0c0fe400078208ff */
[CCC-:B------:R-:W-:Y:S01]  /*84c0*/  @!P5 LEA.HI.X R139, R135.reuse, R215.reuse, R132.reuse, 0x1, P6 ;  /* 0x000000d7878bd211 */ /* 0x1c0fe200030f0c84 */
[----:B------:R1:W-:Y:S01]  /*84d0*/  @P4 STS.128 [R207+0x8000], RZ ;  /* 0x008000ffcf004388 */ /* 0x0003e20000000c00 */
[--C-:B------:R-:W-:Y:S02]  /*84e0*/  @!P4 LEA.HI.X R137, R135, R215, R132.reuse, 0x1, P2 ;  /* 0x000000d78789c211 */ /* 0x100fe400010f0c84 */
[----:B------:R-:W-:Y:S01]  /*84f0*/  IADD3 R3, P6, R205, R135, RZ ;  /* 0x00000087cd037210 */ /* 0x000fe20007fde0ff */
[----:B------:R-:W-:Y:S01]  /*8500*/  @!PT LDS RZ, [RZ] ;  /* 0x00000000fffff984 */ /* 0x000fe20000000800 */
[----:B------:R-:W-:Y:S01]  /*8510*/  @!PT LDS RZ, [RZ] ;  /* 0x00000000fffff984 */ /* 0x000fe20000000800 */
[----:B------:R-:W-:Y:S01]  /*8520*/  @!PT LDS RZ, [RZ] ;  /* 0x00000000fffff984 */ /* 0x000fe20000000800 */
[----:B------:R1:W-:Y:S01]  /*8530*/  @!P4 LDGSTS.E.BYPASS.LTC128B.128 [R207+0x8000], desc[UR8][R140.64+0x80] ;  /* 0x080000808ccfcfae */ /* 0x0003e2000b901d48 */
[-CC-:B------:R-:W-:Y:S02]  /*8540*/  @!P3 LEA.HI.X R135, R135, R215.reuse, R132.reuse, 0x1, P1 ;  /* 0x000000d78787b211 */ /* 0x180fe400008f0c84 */
[CC--:B------:R-:W-:Y:S01]  /*8550*/  @!P4 LEA R144, P2, R3.reuse, R216.reuse, 0x1 ;  /* 0x000000d80390c211 */ /* 0x0c0fe200078408ff */
[----:B------:R1:W-:Y:S01]  /*8560*/  @P3 STS.128 [R207+0xa000], RZ ;  /* 0x00a000ffcf003388 */ /* 0x0003e20000000c00 */
[CC--:B------:R-:W-:Y:S01]  /*8570*/  @!P3 LEA R142, P1, R3.reuse, R216.reuse, 0x1 ;  /* 0x000000d8038eb211 */ /* 0x0c0fe200078208ff */
[----:B------:R-:W-:Y:S01]  /*8580*/  IMAD.X R132, R204, 0x1, R132, P6 ;  /* 0x00000001cc847824 */ /* 0x000fe200030e0684 */
[CC--:B------:R-:W-:Y:S01]  /*8590*/  @!P5 LEA R146, P6, R3.reuse, R216.reuse, 0x1 ;  /* 0x000000d80392d211 */ /* 0x0c0fe200078c08ff */
[----:B------:R-:W-:Y:S01]  /*85a0*/  @!PT LDS RZ, [RZ] ;  /* 0x00000000fffff984 */ /* 0x000fe20000000800 */
[----:B------:R-:W-:Y:S01]  /*85b0*/  @!PT LDS RZ, [RZ] ;  /* 0x00000000fffff984 */ /* 0x000fe20000000800 */
[----:B------:R-:W-:Y:S01]  /*85c0*/  @!PT LDS RZ, [RZ] ;  /* 0x00000000fffff984 */ /* 0x000fe20000000800 */
[----:B------:R1:W-:Y:S03]  /*85d0*/  @!P3 LDGSTS.E.BYPASS.LTC128B.128 [R207+0xa000], desc[UR8][R140.64+0x100] ;  /* 0x0a0001008ccfbfae */ /* 0x0003e6000b901d48 */
[CCC-:B------:R-:W-:Y:S01]  /*85e0*/  @!P5 LEA.HI.X R147, R3.reuse, R215.reuse, R132.reuse, 0x1, P6 ;  /* 0x000000d70393d211 */ /* 0x1c0fe200030f0c84 */
[----:B------:R1:W-:Y:S01]  /*85f0*/  @P5 STS.128 [R207+0x6800], RZ ;  /* 0x006800ffcf005388 */ /* 0x0003e20000000c00 */
[CCC-:B------:R-:W-:Y:S02]  /*8600*/  @!P4 LEA.HI.X R145, R3.reuse, R215.reuse, R132.reuse, 0x1, P2 ;  /* 0x000000d70391c211 */ /* 0x1c0fe400010f0c84 */
[--C-:B------:R-:W-:Y:S01]  /*8610*/  @!P3 LEA.HI.X R143, R3, R215, R132.reuse, 0x1, P1 ;  /* 0x000000d7038fb211 */ /* 0x100fe200008f0c84 */
[----:B------:R-:W-:Y:S01]  /*8620*/  @!PT LDS RZ, [RZ] ;  /* 0x00000000fffff984 */ /* 0x000fe20000000800 */
[----:B------:R-:W-:Y:S01]  /*8630*/  @!PT LDS RZ, [RZ] ;  /* 0x00000000fffff984 */ /* 0x000fe20000000800 */
[----:B------:R-:W-:Y:S01]  /*8640*/  @!PT LDS RZ, [RZ] ;  /* 0x00000000fffff984 */ /* 0x000fe20000000800 */
[----:B------:R1:W-:Y:S01]  /*8650*/  @!P5 LDGSTS.E.BYPASS.LTC128B.128 [R207+0x6800], desc[UR8][R138.64] ;  /* 0x068000008acfdfae */ /* 0x0003e2000b901d48 */
[----:B------:R-:W-:Y:S03]  /*8660*/  IADD3 R2, P6, R205, R3, RZ ;  /* 0x00000003cd027210 */ /* 0x000fe60007fde0ff */
[----:B------:R1:W-:Y:S01]  /*8670*/  @P4 STS.128 [R207+0x8800], RZ ;  /* 0x008800ffcf004388 */ /* 0x0003e20000000c00 */
[-C--:B------:R-:W-:Y:S01]  /*8680*/  @!P4 LEA R148, P2, R2, R216.reuse, 0x1 ;  /* 0x000000d80294c211 */ /* 0x080fe200078408ff */
[----:B------:R-:W-:Y:S01]  /*8690*/  IMAD.X R132, R204, 0x1, R132, P6 ;  /* 0x00000001cc847824 */ /* 0x000fe200030e0684 */
[CC--:B------:R-:W-:Y:S01]  /*86a0*/  @!P5 LEA R150, P6, R2.reuse, R216.reuse, 0x1 ;  /* 0x000000d80296d211 */ /* 0x0c0fe200078c08ff */
[----:B------:R-:W-:Y:S01]  /*86b0*/  @!PT LDS RZ, [RZ] ;  /* 0x00000000fffff984 */ /* 0x000fe20000000800 */
[----:B------:R-:W-:Y:S01]  /*86c0*/  @!PT LDS RZ, [RZ] ;  /* 0x00000000fffff984 */ /* 0x000fe20000000800 */
[----:B------:R-:W-:Y:S01]  /*86d0*/  @!PT LDS RZ, [RZ] ;  /* 0x00000000fffff984 */ /* 0x000fe20000000800 */
[----:B------:R1:W-:Y:S01]  /*86e0*/  @!P4 LDGSTS.E.BYPASS.LTC128B.128 [R207+0x8800], desc[UR8][R136.64+0x80] ;  /* 0x0880008088cfcfae */ /* 0x0003e2000b901d48 */
[C---:B------:R-:W-:Y:S01]  /*86f0*/  @!P3 LEA R152, P1, R2.reuse, R216, 0x1 ;  /* 0x000000d80298b211 */ /* 0x040fe200078208ff */
[----:B------:R-:W-:Y:S01]  /*8700*/  IMAD.MOV.U32 R216, RZ, RZ, R140 ;  /* 0x000000ffffd87224 */ /* 0x000fe200078e008c */
[CCC-:B------:R-:W-:Y:S01]  /*8710*/  @!P5 LEA.HI.X R151, R2.reuse, R215.reuse, R132.reuse, 0x1, P6 ;  /* 0x000000d70297d211 */ /* 0x1c0fe200030f0c84 */
[----:B------:R1:W-:Y:S01]  /*8720*/  @P3 STS.128 [R207+0xa800], RZ ;  /* 0x00a800ffcf003388 */ /* 0x0003e20000000c00 */
[CCC-:B------:R-:W-:Y:S02]  /*8730*/  @!P4 LEA.HI.X R149, R2.reuse, R215.reuse, R132.reuse, 0x1, P2 ;  /* 0x000000d70295c211 */ /* 0x1c0fe400010f0c84 */
[----:B------:R-:W-:Y:S01]  /*8740*/  @!P3 LEA.HI.X R153, R2, R215, R132, 0x1, P1 ;  /* 0x000000d70299b211 */ /* 0x000fe200008f0c84 */
[----:B------:R-:W-:Y:S01]  /*8750*/  @!PT LDS RZ, [RZ] ;  /* 0x00000000fffff984 */ /* 0x000fe20000000800 */
[----:B------:R-:W-:Y:S01]  /*8760*/  @!PT LDS RZ, [RZ] ;  /* 0x00000000fffff984 */ /* 0x000fe20000000800 */
[----:B------:R-:W-:Y:S01]  /*8770*/  @!PT LDS RZ, [RZ] ;  /* 0x00000000fffff984 */ /* 0x000fe20000000800 */
[----:B------:R1:W-:Y:S01]  /*8780*/  @!P3 LDGSTS.E.BYPASS.LTC128B.128 [R207+0xa800], desc[UR8][R134.64+0x100] ;  /* 0x0a80010086cfbfae */ /* 0x0003e2000b901d48 */
[----:B------:R-:W-:Y:S03]  /*8790*/  IMAD.MOV.U32 R215, RZ, RZ, R141 ;  /* 0x000000ffffd77224 */ /* 0x000fe600078e008d */
        /* <DEDUP_REMOVED lines=30> */
[----:B------:R-:W0:Y:S02]  /*8980*/  LDGDEPBAR ;  /* 0x00000000000079af */ /* 0x000e240000000000 */
.L_x_744:
[----:B------:R-:W-:Y:S01]  /*8990*/  FMNMX.FTZ R2, R4, R133, !PT ;  /* 0x0000008504027209 */ /* 0x000fe20007810000 */
[----:B-1----:R-:W-:Y:S01]  /*89a0*/  LDSM.16.MT88.4 R140, [R190+0xc000] ;  /* 0x00c00000be8c783b */ /* 0x002fe20000004200 */
[----:B------:R-:W-:Y:S02]  /*89b0*/  FMNMX.FTZ R132, R6, R0, !PT ;  /* 0x0000000006847209 */ /* 0x000fe40007810000 */
[----:B------:R-:W-:Y:S02]  /*89c0*/  FMNMX.FTZ R3, R5, R2, !PT ;  /* 0x0000000205037209 */ /* 0x000fe40007810000 */
[----:B------:R-:W-:Y:S02]  /*89d0*/  FMNMX.FTZ R135, R7, R132, !PT ;  /* 0x0000008407877209 */ /* 0x000fe40007810000 */
[----:B------:R-:W-:Y:S01]  /*89e0*/  FMNMX.FTZ R2, R8, R3, !PT ;  /* 0x0000000308027209 */ /* 0x000fe20007810000 */
[----:B------:R-:W-:Y:S01]  /*89f0*/  LDSM.16.MT88.4 R144, [R189+0xc000] ;  /* 0x00c00000bd90783b */ /* 0x000fe20000004200 */
        /* <DEDUP_REMOVED lines=23> */
[----:B------:R-:W-:Y:S02]  /*8b70*/  FMNMX.FTZ R2, R28, R3, !PT ;  /* 0x000000031c027209 */ /* 0x000fe40007810000 */
[----:B------:R-:W-:Y:S02]  /*8b80*/  FMNMX.FTZ R132, R30, R137, !PT ;  /* 0x000000891e847209 */ /* 0x000fe40007810000 */
[----:B------:R-:W-:Y:S04]  /*8b90*/  FMNMX.FTZ R3, R29, R2, !PT ;  /* 0x000000021d037209 */ /* 0x000fe80007810000 */
[----:B------:R-:W-:Y:S02]  /*8ba0*/  FMNMX.FTZ R2, R32, R3, !PT ;  /* 0x0000000320027209 */ /* 0x000fe40007810000 */
[----:B------:R-:W-:Y:S02]  /*8bb0*/  FMNMX.FTZ R3, R31, R132, !PT ;  /* 0x000000841f037209 */ /* 0x000fe40007810000 */
[----:B------:R-:W-:Y:S02]  /*8bc0*/  FMNMX.FTZ R136, R33, R2, !PT ;  /* 0x0000000221887209 */ /* 0x000fe40007810000 */
[----:B------:R-:W-:Y:S03]  /*8bd0*/  FMNMX.FTZ R2, R34, R3, !PT ;  /* 0x0000000322027209 */ /* 0x000fe60007810000 */
[----:B------:R-:W-:Y:S01]  /*8be0*/  SHFL.BFLY PT, R3, R136, 0x2, 0x1f ;  /* 0x0c401f0088037f89 */ /* 0x000fe200000e0000 */
[----:B------:R-:W-:Y:S07]  /*8bf0*/  FMNMX.FTZ R135, R35, R2, !PT ;  /* 0x0000000223877209 */ /* 0x000fee0007810000 */
[----:B------:R-:W1:Y:S02]  /*8c00*/  SHFL.BFLY PT, R2, R135, 0x2, 0x1f ;  /* 0x0c401f0087027f89 */ /* 0x000e6400000e0000 */
[----:B-1----:R-:W-:Y:S02]  /*8c10*/  FMNMX.FTZ R134, R135, R2, !PT ;  /* 0x0000000287867209 */ /* 0x002fe40007810000 */
[----:B------:R-:W-:Y:S04]  /*8c20*/  FMNMX.FTZ R137, R136, R3, !PT ;  /* 0x0000000388897209 */ /* 0x000fe80007810000 */
[----:B------:R-:W1:Y:S08]  /*8c30*/  SHFL.BFLY PT, R3, R134, 0x1, 0x1f ;  /* 0x0c201f0086037f89 */ /* 0x000e7000000e0000 */
[----:B------:R-:W2:Y:S01]  /*8c40*/  SHFL.BFLY PT, R132, R137, 0x1, 0x1f ;  /* 0x0c201f0089847f89 */ /* 0x000ea200000e0000 */
[----:B-1----:R-:W-:Y:S02]  /*8c50*/  FMNMX.FTZ R3, R134, R3, !PT ;  /* 0x0000000386037209 */ /* 0x002fe40007810000 */
[----:B--2---:R-:W-:Y:S03]  /*8c60*/  FMNMX.FTZ R132, R137, R132, !PT ;  /* 0x0000008489847209 */ /* 0x004fe60007810000 */
[C---:B------:R-:W-:Y:S01]  /*8c70*/  FADD.FTZ R0, -R3.reuse, R0 ;  /* 0x0000000003007221 */ /* 0x040fe20000010100 */
[C---:B------:R-:W-:Y:S01]  /*8c80*/  FMUL.FTZ R166, R3.reuse, UR4 ;  /* 0x0000000403a67c20 */ /* 0x040fe20008410000 */
[----:B------:R-:W1:Y:S01]  /*8c90*/  LDSM.16.MT88.4 R136, [R192+0xc000] ;  /* 0x00c00000c088783b */ /* 0x000e620000004200 */
[----:B------:R-:W-:Y:S01]  /*8ca0*/  FSETP.NEU.FTZ.AND P1, PT, R132, -INF , PT ;  /* 0xff8000008400780b */ /* 0x000fe20003f3d000 */
[----:B------:R-:W-:Y:S01]  /*8cb0*/  FMUL.FTZ R135, R0, UR4 ;  /* 0x0000000400877c20 */ /* 0x000fe20008410000 */
[C---:B------:R-:W-:Y:S01]  /*8cc0*/  FMUL.FTZ R168, R132.reuse, UR4 ;  /* 0x0000000484a87c20 */ /* 0x040fe20008410000 */
[----:B------:R-:W-:Y:S02]  /*8cd0*/  FADD.FTZ R2, -R132, R133 ;  /* 0x0000008584027221 */ /* 0x000fe40000010100 */
[----:B------:R2:W3:Y:S02]  /*8ce0*/  MUFU.EX2 R0, R135 ;  /* 0x0000008700007308 */ /* 0x0004e40000000800 */
[----:B------:R-:W-:Y:S01]  /*8cf0*/  FSEL R168, R168, RZ, P1 ;  /* 0x000000ffa8a87208 */ /* 0x000fe20000800000 */
[----:B------:R-:W-:Y:S01]  /*8d00*/  FMUL.FTZ R133, R2, UR4 ;  /* 0x0000000402857c20 */ /* 0x000fe20008410000 */
[----:B------:R-:W-:Y:S03]  /*8d10*/  FSETP.NEU.FTZ.AND P1, PT, R3, -INF , PT ;  /* 0xff8000000300780b */ /* 0x000fe60003f3d000 */
[--C-:B------:R-:W-:Y:S01]  /*8d20*/  FFMA.FTZ R165, R4, UR4, -R168.reuse ;  /* 0x0000000404a57c23 */ /* 0x100fe200080108a8 */
[----:B------:R-:W-:Y:S01]  /*8d30*/  FSEL R166, R166, RZ, P1 ;  /* 0x000000ffa6a67208 */ /* 0x000fe20000800000 */
[--C-:B------:R-:W-:Y:S01]  /*8d40*/  FFMA.FTZ R5, R5, UR4, -R168.reuse ;  /* 0x0000000405057c23 */ /* 0x100fe200080108a8 */
[--C-:B------:R-:W-:Y:S01]  /*8d50*/  FFMA.FTZ R134, R9, UR4, -R168.reuse ;  /* 0x0000000409867c23 */ /* 0x100fe200080108a8 */
[----:B------:R-:W4:Y:S01]  /*8d60*/  MUFU.EX2 R2, R133 ;  /* 0x0000008500027308 */ /* 0x000f220000000800 */
[----:B------:R-:W-:Y:S01]  /*8d70*/  FFMA.FTZ R222, R28, UR4, -R168 ;  /* 0x000000041cde7c23 */ /* 0x000fe200080108a8 */
[--C-:B------:R-:W-:Y:S01]  /*8d80*/  FFMA.FTZ R167, R6, UR4, -R166.reuse ;  /* 0x0000000406a77c23 */ /* 0x100fe200080108a6 */
[----:B------:R-:W-:Y:S01]  /*8d90*/  FFMA.FTZ R6, R7, UR4, -R166 ;  /* 0x0000000407067c23 */ /* 0x000fe200080108a6 */
[----:B------:R-:W-:Y:S01]  /*8da0*/  FFMA.FTZ R7, R8, UR4, -R168 ;  /* 0x0000000408077c23 */ /* 0x000fe200080108a8 */
[--C-:B------:R-:W-:Y:S01]  /*8db0*/  FFMA.FTZ R164, R11, UR4, -R166.reuse ;  /* 0x000000040ba47c23 */ /* 0x100fe200080108a6 */
[----:B--2---:R-:W-:Y:S01]  /*8dc0*/  FFMA.FTZ R135, R10, UR4, -R166 ;  /* 0x000000040a877c23 */ /* 0x004fe200080108a6 */
[C---:B---3--:R-:W-:Y:S03]  /*8dd0*/  FMUL.FTZ R10, R0.reuse, R130 ;  /* 0x00000082000a7220 */ /* 0x048fe60000410000 */
[----:B------:R-:W-:Y:S01]  /*8de0*/  MUFU.EX2 R165, R165 ;  /* 0x000000a500a57308 */ /* 0x000fe20000000800 */
[C---:B------:R-:W-:Y:S01]  /*8df0*/  FMUL.FTZ R11, R0.reuse, R131 ;  /* 0x00000083000b7220 */ /* 0x040fe20000410000 */
[C---:B------:R-:W-:Y:S01]  /*8e00*/  FMUL.FTZ R38, R0.reuse, R38 ;  /* 0x0000002600267220 */ /* 0x040fe20000410000 */
[C---:B------:R-:W-:Y:S01]  /*8e10*/  FMUL.FTZ R39, R0.reuse, R39 ;  /* 0x0000002700277220 */ /* 0x040fe20000410000 */
[C---:B------:R-:W-:Y:S01]  /*8e20*/  FMUL.FTZ R42, R0.reuse, R42 ;  /* 0x0000002a002a7220 */ /* 0x040fe20000410000 */
[C---:B------:R-:W-:Y:S01]  /*8e30*/  FMUL.FTZ R43, R0.reuse, R43 ;  /* 0x0000002b002b7220 */ /* 0x040fe20000410000 */
[C---:B------:R-:W-:Y:S01]  /*8e40*/  FMUL.FTZ R46, R0.reuse, R46 ;  /* 0x0000002e002e7220 */ /* 0x040fe20000410000 */
[----:B------:R-:W-:Y:S03]  /*8e50*/  FMUL.FTZ R47, R0, R47 ;  /* 0x0000002f002f7220 */ /* 0x000fe60000410000 */
[----:B------:R-:W2:Y:S01]  /*8e60*/  MUFU.EX2 R5, R5 ;  /* 0x0000000500057308 */ /* 0x000ea20000000800 */
[C---:B----4-:R-:W-:Y:S01]  /*8e70*/  FMUL.FTZ R8, R2.reuse, R128 ;  /* 0x0000008002087220 */ /* 0x050fe20000410000 */
[C---:B------:R-:W-:Y:S01]  /*8e80*/  FMUL.FTZ R9, R2.reuse, R129 ;  /* 0x0000008102097220 */ /* 0x040fe20000410000 */
[C---:B------:R-:W-:Y:S01]  /*8e90*/  FMUL.FTZ R36, R2.reuse, R36 ;  /* 0x0000002402247220 */ /* 0x040fe20000410000 */
[C---:B------:R-:W-:Y:S01]  /*8ea0*/  FMUL.FTZ R37, R2.reuse, R37 ;  /* 0x0000002502257220 */ /* 0x040fe20000410000 */
[C---:B------:R-:W-:Y:S01]  /*8eb0*/  FMUL.FTZ R40, R2.reuse, R40 ;  /* 0x0000002802287220 */ /* 0x040fe20000410000 */
[C---:B------:R-:W-:Y:S01]  /*8ec0*/  FMUL.FTZ R41, R2.reuse, R41 ;  /* 0x0000002902297220 */ /* 0x040fe20000410000 */
[C---:B------:R-:W-:Y:S03]  /*8ed0*/  FMUL.FTZ R44, R2.reuse, R44 ;  /* 0x0000002c022c7220 */ /* 0x040fe60000410000 */
[----:B------:R-:W-:Y:S01]  /*8ee0*/  MUFU.EX2 R167, R167 ;  /* 0x000000a700a77308 */ /* 0x000fe20000000800 */
[----:B------:R-:W-:Y:S01]  /*8ef0*/  FMUL.FTZ R45, R2, R45 ;  /* 0x0000002d022d7220 */ /* 0x000fe20000410000 */
[----:B------:R-:W-:Y:S01]  /*8f00*/  FFMA.FTZ R225, R29, UR4, -R168 ;  /* 0x000000041de17c23 */ /* 0x000fe200080108a8 */
[--C-:B------:R-:W-:Y:S01]  /*8f10*/  FFMA.FTZ R224, R30, UR4, -R166.reuse ;  /* 0x000000041ee07c23 */ /* 0x100fe200080108a6 */
[----:B------:R-:W-:Y:S01]  /*8f20*/  FFMA.FTZ R227, R31, UR4, -R166 ;  /* 0x000000041fe37c23 */ /* 0x000fe200080108a6 */
[----:B------:R-:W-:Y:S01]  /*8f30*/  FFMA.FTZ R226, R32, UR4, -R168 ;  /* 0x0000000420e27c23 */ /* 0x000fe200080108a8 */
[----:B------:R-:W-:Y:S01]  /*8f40*/  LDSM.16.MT88.4 R28, [R192+0xd800] ;  /* 0x00d80000c01c783b */ /* 0x000fe20000004200 */
[----:B------:R-:W-:Y:S03]  /*8f50*/  FFMA.FTZ R228, R34, UR4, -R166 ;  /* 0x0000000422e47c23 */ /* 0x000fe600080108a6 */
[----:B------:R-:W3:Y:S01]  /*8f60*/  MUFU.EX2 R6, R6 ;  /* 0x0000000600067308 */ /* 0x000ee20000000800 */
[----:B--2---:R-:W-:Y:S01]  /*8f70*/  F2FP.F16.F32.PACK_AB R128, R5, R165 ;  /* 0x000000a50580723e */ /* 0x004fe200000000ff */
[C---:B------:R-:W-:Y:S01]  /*8f80*/  FMUL.FTZ R48, R2.reuse, R48 ;  /* 0x0000003002307220 */ /* 0x040fe20000410000 */
[----:B------:R-:W-:Y:S01]  /*8f90*/  FMUL.FTZ R49, R2, R49 ;  /* 0x0000003102317220 */ /* 0x000fe20000410000 */
[C---:B------:R-:W-:Y:S01]  /*8fa0*/  FMUL.FTZ R50, R0.reuse, R50 ;  /* 0x0000003200327220 */ /* 0x040fe20000410000 */
[----:B------:R-:W-:Y:S01]  /*8fb0*/  FMUL.FTZ R51, R0, R51 ;  /* 0x0000003300337220 */ /* 0x000fe20000410000 */
[C---:B------:R-:W-:Y:S01]  /*8fc0*/  FMUL.FTZ R52, R2.reuse, R52 ;  /* 0x0000003402347220 */ /* 0x040fe20000410000 */
[----:B------:R-:W-:Y:S03]  /*8fd0*/  FMUL.FTZ R53, R2, R53 ;  /* 0x0000003502357220 */ /* 0x000fe60000410000 */
[----:B------:R-:W-:Y:S01]  /*8fe0*/  MUFU.EX2 R7, R7 ;  /* 0x0000000700077308 */ /* 0x000fe20000000800 */
[C---:B------:R-:W-:Y:S01]  /*8ff0*/  FMUL.FTZ R54, R0.reuse, R54 ;  /* 0x0000003600367220 */ /* 0x040fe20000410000 */
[----:B------:R-:W-:Y:S01]  /*9000*/  FMUL.FTZ R55, R0, R55 ;  /* 0x0000003700377220 */ /* 0x000fe20000410000 */
[C---:B------:R-:W-:Y:S01]  /*9010*/  FMUL.FTZ R56, R2.reuse, R56 ;  /* 0x0000003802387220 */ /* 0x040fe20000410000 */
[----:B------:R-:W-:Y:S01]  /*9020*/  FMUL.FTZ R57, R2, R57 ;  /* 0x0000003902397220 */ /* 0x000fe20000410000 */
[C---:B------:R-:W-:Y:S01]  /*9030*/  FMUL.FTZ R58, R0.reuse, R58 ;  /* 0x0000003a003a7220 */ /* 0x040fe20000410000 */
[----:B------:R-:W-:Y:S01]  /*9040*/  FMUL.FTZ R59, R0, R59 ;  /* 0x0000003b003b7220 */ /* 0x000fe20000410000 */
[----:B------:R-:W-:Y:S03]  /*9050*/  FMUL.FTZ R60, R2, R60 ;  /* 0x0000003c023c7220 */ /* 0x000fe60000410000 */
[----:B------:R-:W2:Y:S01]  /*9060*/  MUFU.EX2 R134, R134 ;  /* 0x0000008600867308 */ /* 0x000ea20000000800 */
[----:B---3--:R-:W-:Y:S01]  /*9070*/  F2FP.F16.F32.PACK_AB R129, R6, R167 ;  /* 0x000000a70681723e */ /* 0x008fe200000000ff */
[----:B------:R-:W-:Y:S01]  /*9080*/  FMUL.FTZ R61, R2, R61 ;  /* 0x0000003d023d7220 */ /* 0x000fe20000410000 */
[C---:B------:R-:W-:Y:S01]  /*9090*/  FMUL.FTZ R62, R0.reuse, R62 ;  /* 0x0000003e003e7220 */ /* 0x040fe20000410000 */
[----:B------:R-:W-:Y:S01]  /*90a0*/  FMUL.FTZ R63, R0, R63 ;  /* 0x0000003f003f7220 */ /* 0x000fe20000410000 */
[C---:B------:R-:W-:Y:S01]  /*90b0*/  FMUL.FTZ R64, R2.reuse, R64 ;  /* 0x0000004002407220 */ /* 0x040fe20000410000 */
[----:B------:R-:W-:Y:S01]  /*90c0*/  FMUL.FTZ R65, R2, R65 ;  /* 0x0000004102417220 */ /* 0x000fe20000410000 */
[C---:B------:R-:W-:Y:S03]  /*90d0*/  FMUL.FTZ R66, R0.reuse, R66 ;  /* 0x0000004200427220 */ /* 0x040fe60000410000 */
[----:B------:R-:W-:Y:S01]  /*90e0*/  MUFU.EX2 R135, R135 ;  /* 0x0000008700877308 */ /* 0x000fe20000000800 */
[----:B------:R-:W-:Y:S01]  /*90f0*/  FMUL.FTZ R67, R0, R67 ;  /* 0x0000004300437220 */ /* 0x000fe20000410000 */
[C---:B------:R-:W-:Y:S01]  /*9100*/  FMUL.FTZ R68, R2.reuse, R68 ;  /* 0x0000004402447220 */ /* 0x040fe20000410000 */
[----:B------:R-:W-:Y:S01]  /*9110*/  FMUL.FTZ R69, R2, R69 ;  /* 0x0000004502457220 */ /* 0x000fe20000410000 */
[C---:B------:R-:W-:Y:S01]  /*9120*/  FMUL.FTZ R70, R0.reuse, R70 ;  /* 0x0000004600467220 */ /* 0x040fe20000410000 */
[----:B------:R-:W-:Y:S01]  /*9130*/  FMUL.FTZ R71, R0, R71 ;  /* 0x0000004700477220 */ /* 0x000fe20000410000 */
[C---:B------:R-:W-:Y:S01]  /*9140*/  FMUL.FTZ R72, R2.reuse, R72 ;  /* 0x0000004802487220 */ /* 0x040fe20000410000 */
[----:B------:R-:W-:Y:S03]  /*9150*/  FMUL.FTZ R73, R2, R73 ;  /* 0x0000004902497220 */ /* 0x000fe60000410000 */
[----:B------:R-:W3:Y:S01]  /*9160*/  MUFU.EX2 R164, R164 ;  /* 0x000000a400a47308 */ /* 0x000ee20000000800 */
[----:B--2---:R-:W-:Y:S01]  /*9170*/  F2FP.F16.F32.PACK_AB R130, R134, R7 ;  /* 0x000000078682723e */ /* 0x004fe200000000ff */
[C---:B------:R-:W-:Y:S01]  /*9180*/  FMUL.FTZ R74, R0.reuse, R74 ;  /* 0x0000004a004a7220 */ /* 0x040fe20000410000 */
[----:B------:R-:W-:Y:S01]  /*9190*/  FMUL.FTZ R75, R0, R75 ;  /* 0x0000004b004b7220 */ /* 0x000fe20000410000 */
        /* <DEDUP_REMOVED lines=12> */
[----:B------:R-:W-:Y:S01]  /*9260*/  FMUL.FTZ R88, R2, R88 ;  /* 0x0000005802587220 */ /* 0x000fe20000410000 */
[----:B---3--:R-:W-:Y:S01]  /*9270*/  F2FP.F16.F32.PACK_AB R131, R164, R135 ;  /* 0x00000087a483723e */ /* 0x008fe200000000ff */
[----:B------:R-:W-:Y:S01]  /*9280*/  FMUL.FTZ R89, R2, R89 ;  /* 0x0000005902597220 */ /* 0x000fe20000410000 */
[C---:B------:R-:W-:Y:S01]  /*9290*/  FMUL.FTZ R90, R0.reuse, R90 ;  /* 0x0000005a005a7220 */ /* 0x040fe20000410000 */
[----:B------:R-:W-:Y:S01]  /*92a0*/  FMUL.FTZ R91, R0, R91 ;  /* 0x0000005b005b7220 */ /* 0x000fe20000410000 */
[C---:B------:R-:W-:Y:S01]  /*92b0*/  FMUL.FTZ R92, R2.reuse, R92 ;  /* 0x0000005c025c7220 */ /* 0x040fe20000410000 */
[----:B------:R-:W-:Y:S01]  /*92c0*/  FMUL.FTZ R93, R2, R93 ;  /* 0x0000005d025d7220 */ /* 0x000fe20000410000 */
[C---:B------:R-:W-:Y:S01]  /*92d0*/  FMUL.FTZ R94, R0.reuse, R94 ;  /* 0x0000005e005e7220 */ /* 0x040fe20000410000 */
[C---:B-1----:R-:W-:Y:S01]  /*92e0*/  HMMA.16816.F32 R8, R128.reuse, R136, R8 ;  /* 0x000000888008723c */ /* 0x042fe20000001808 */
[----:B------:R-:W-:Y:S04]  /*92f0*/  MUFU.EX2 R222, R222 ;  /* 0x000000de00de7308 */ /* 0x000fe80000000800 */
[----:B------:R-:W-:Y:S01]  /*9300*/  FMUL.FTZ R95, R0, R95 ;  /* 0x0000005f005f7220 */ /* 0x000fe20000410000 */
[C---:B------:R-:W-:Y:S01]  /*9310*/  HMMA.16816.F32 R36, R128.reuse, R138, R36 ;  /* 0x0000008a8024723c */ /* 0x040fe20000001824 */
[----:B------:R-:W1:Y:S04]  /*9320*/  LDSM.16.MT88.4 R136, [R192+0xe000] ;  /* 0x00e00000c088783b */ /* 0x000e680000004200 */
[----:B------:R-:W-:Y:S01]  /*9330*/  MUFU.EX2 R225, R225 ;  /* 0x000000e100e17308 */ /* 0x000fe20000000800 */
[----:B------:R-:W-:Y:S01]  /*9340*/  ISETP.GT.AND P1, PT, R217, RZ, PT ;  /* 0x000000ffd900720c */ /* 0x000fe20003f24270 */
[C---:B------:R-:W-:Y:S01]  /*9350*/  FMUL.FTZ R96, R2.reuse, R96 ;  /* 0x0000006002607220 */ /* 0x040fe20000410000 */
[C---:B------:R-:W-:Y:S03]  /*9360*/  HMMA.16816.F32 R40, R128.reuse, R140, R40 ;  /* 0x0000008c8028723c */ /* 0x040fe60000001828 */
[----:B------:R-:W-:Y:S03]  /*9370*/  FMUL.FTZ R97, R2, R97 ;  /* 0x0000006102617220 */ /* 0x000fe60000410000 */
[C---:B------:R-:W-:Y:S01]  /*9380*/  HMMA.16816.F32 R44, R128.reuse, R142, R44 ;  /* 0x0000008e802c723c */ /* 0x040fe2000000182c */
[----:B------:R-:W2:Y:S01]  /*9390*/  LDSM.16.MT88.4 R140, [R190+0xe000] ;  /* 0x00e00000be8c783b */ /* 0x000ea20000004200 */
[----:B------:R-:W-:Y:S03]  /*93a0*/  MUFU.EX2 R224, R224 ;  /* 0x000000e000e07308 */ /* 0x000fe60000000800 */
[C---:B------:R-:W-:Y:S01]  /*93b0*/  FMUL.FTZ R98, R0.reuse, R98 ;  /* 0x0000006200627220 */ /* 0x040fe20000410000 */
[C---:B------:R-:W-:Y:S06]  /*93c0*/  HMMA.16816.F32 R48, R128.reuse, R144, R48 ;  /* 0x000000908030723c */ /* 0x040fec0000001830 */
[----:B------:R-:W-:Y:S01]  /*93d0*/  MUFU.EX2 R227, R227 ;  /* 0x000000e300e37308 */ /* 0x000fe20000000800 */
[----:B------:R-:W-:Y:S01]  /*93e0*/  FMUL.FTZ R99, R0, R99 ;  /* 0x0000006300637220 */ /* 0x000fe20000410000 */
[C---:B------:R-:W-:Y:S01]  /*93f0*/  HMMA.16816.F32 R52, R128.reuse, R146, R52 ;  /* 0x000000928034723c */ /* 0x040fe20000001834 */
[----:B------:R-:W3:Y:S02]  /*9400*/  LDSM.16.MT88.4 R144, [R189+0xe000] ;  /* 0x00e00000bd90783b */ /* 0x000ee40000004200 */
[--C-:B------:R-:W-:Y:S03]  /*9410*/  FFMA.FTZ R169, R12, UR4, -R168.reuse ;  /* 0x000000040ca97c23 */ /* 0x100fe600080108a8 */
[C---:B------:R-:W-:Y:S02]  /*9420*/  HMMA.16816.F32 R56, R128.reuse, R148, R56 ;  /* 0x000000948038723c */ /* 0x040fe40000001838 */
[----:B------:R-:W-:Y:S03]  /*9430*/  MUFU.EX2 R226, R226 ;  /* 0x000000e200e27308 */ /* 0x000fe60000000800 */
[C---:B------:R-:W-:Y:S01]  /*9440*/  FMUL.FTZ R12, R2.reuse, R124 ;  /* 0x0000007c020c7220 */ /* 0x040fe20000410000 */
[C---:B------:R-:W-:Y:S01]  /*9450*/  HMMA.16816.F32 R60, R128.reuse, R150, R60 ;  /* 0x00000096803c723c */ /* 0x040fe2000000183c */
[----:B------:R-:W4:Y:S05]  /*9460*/  LDSM.16.MT88.4 R148, [R188+0xe000] ;  /* 0x00e00000bc94783b */ /* 0x000f2a0000004200 */
[----:B------:R-:W-:Y:S01]  /*9470*/  MUFU.EX2 R169, R169 ;  /* 0x000000a900a97308 */ /* 0x000fe20000000800 */
[----:B------:R-:W-:Y:S01]  /*9480*/  FFMA.FTZ R170, R13, UR4, -R168 ;  /* 0x000000040daa7c23 */ /* 0x000fe200080108a8 */
[C---:B-1----:R-:W-:Y:S03]  /*9490*/  HMMA.16816.F32 R64, R128.reuse, R136, R64 ;  /* 0x000000888040723c */ /* 0x042fe60000001840 */
[----:B------:R-:W-:Y:S03]  /*94a0*/  FMUL.FTZ R13, R2, R125 ;  /* 0x0000007d020d7220 */ /* 0x000fe60000410000 */
[C---:B------:R-:W-:Y:S01]  /*94b0*/  HMMA.16816.F32 R68, R128.reuse, R138, R68 ;  /* 0x0000008a8044723c */ /* 0x040fe20000001844 */
[----:B------:R-:W1:Y:S01]  /*94c0*/  LDSM.16.MT88.4 R136, [R192+0x10000] ;  /* 0x01000000c088783b */ /* 0x000e620000004200 */
[----:B------:R-:W5:Y:S03]  /*94d0*/  MUFU.EX2 R170, R170 ;  /* 0x000000aa00aa7308 */ /* 0x000f660000000800 */
[--C-:B------:R-:W-:Y:S01]  /*94e0*/  FFMA.FTZ R171, R14, UR4, -R166.reuse ;  /* 0x000000040eab7c23 */ /* 0x100fe200080108a6 */
[C---:B--2---:R-:W-:Y:S06]  /*94f0*/  HMMA.16816.F32 R72, R128.reuse, R140, R72 ;  /* 0x0000008c8048723c */ /* 0x044fec0000001848 */
[----:B------:R-:W-:Y:S01]  /*9500*/  MUFU.EX2 R228, R228 ;  /* 0x000000e400e47308 */ /* 0x000fe20000000800 */
[C---:B------:R-:W-:Y:S01]  /*9510*/  FMUL.FTZ R14, R0.reuse, R126 ;  /* 0x0000007e000e7220 */ /* 0x040fe20000410000 */
[C---:B------:R-:W-:Y:S01]  /*9520*/  HMMA.16816.F32 R76, R128.reuse, R142, R76 ;  /* 0x0000008e804c723c */ /* 0x040fe2000000184c */
[----:B------:R-:W2:Y:S02]  /*9530*/  LDSM.16.MT88.4 R140, [R190+0x10000] ;  /* 0x01000000be8c783b */ /* 0x000ea40000004200 */
[----:B------:R-:W-:Y:S03]  /*9540*/  FFMA.FTZ R172, R15, UR4, -R166 ;  /* 0x000000040fac7c23 */ /* 0x000fe600080108a6 */
[C---:B---3--:R-:W-:Y:S02]  /*9550*/  HMMA.16816.F32 R80, R128.reuse, R144, R80 ;  /* 0x000000908050723c */ /* 0x048fe40000001850 */
[----:B------:R-:W-:Y:S03]  /*9560*/  MUFU.EX2 R171, R171 ;  /* 0x000000ab00ab7308 */ /* 0x000fe60000000800 */
[----:B------:R-:W-:Y:S01]  /*9570*/  FMUL.FTZ R15, R0, R127 ;  /* 0x0000007f000f7220 */ /* 0x000fe20000410000 */
[C---:B------:R-:W-:Y:S01]  /*9580*/  HMMA.16816.F32 R84, R128.reuse, R146, R84 ;  /* 0x000000928054723c */ /* 0x040fe20000001854 */
[----:B------:R-:W3:Y:S05]  /*9590*/  LDSM.16.MT88.4 R144, [R189+0x10000] ;  /* 0x01000000bd90783b */ /* 0x000eea0000004200 */
[----:B------:R-:W5:Y:S01]  /*95a0*/  MUFU.EX2 R172, R172 ;  /* 0x000000ac00ac7308 */ /* 0x000f620000000800 */
[C---:B------:R-:W-:Y:S01]  /*95b0*/  FMUL.FTZ R100, R2.reuse, R100 ;  /* 0x0000006402647220 */ /* 0x040fe20000410000 */
[C---:B----4-:R-:W-:Y:S01]  /*95c0*/  HMMA.16816.F32 R88, R128.reuse, R148, R88 ;  /* 0x000000948058723c */ /* 0x050fe20000001858 */
[----:B------:R-:W4:Y:S02]  /*95d0*/  LDSM.16.MT88.4 R124, [R188+0x10000] ;  /* 0x01000000bc7c783b */ /* 0x000f240000004200 */
[----:B------:R-:W-:Y:S03]  /*95e0*/  FMUL.FTZ R101, R2, R101 ;  /* 0x0000006502657220 */ /* 0x000fe60000410000 */
[C---:B------:R-:W-:Y:S05]  /*95f0*/  HMMA.16816.F32 R92, R128.reuse, R150, R92 ;  /* 0x00000096805c723c */ /* 0x040fea000000185c */
[C---:B------:R-:W-:Y:S01]  /*9600*/  FMUL.FTZ R102, R0.reuse, R102 ;  /* 0x0000006600667220 */ /* 0x040fe20000410000 */
[C---:B-1----:R-:W-:Y:S01]  /*9610*/  HMMA.16816.F32 R96, R128.reuse, R136, R96 ;  /* 0x000000888060723c */ /* 0x042fe20000001860 */
[----:B------:R-:W-:Y:S04]  /*9620*/  LDSM.16.MT88.4 R148, [R189+0xc800] ;  /* 0x00c80000bd94783b */ /* 0x000fe80000004200 */
[----:B------:R-:W-:Y:S01]  /*9630*/  FMUL.FTZ R103, R0, R103 ;  /* 0x0000006700677220 */ /* 0x000fe20000410000 */
[C---:B------:R-:W-:Y:S01]  /*9640*/  FMUL.FTZ R104, R2.reuse, R104 ;  /* 0x0000006802687220 */ /* 0x040fe20000410000 */
[----:B------:R-:W-:Y:S01]  /*9650*/  FMUL.FTZ R105, R2, R105 ;  /* 0x0000006902697220 */ /* 0x000fe20000410000 */
[C---:B------:R-:W-:Y:S03]  /*9660*/  FMUL.FTZ R106, R0.reuse, R106 ;  /* 0x0000006a006a7220 */ /* 0x040fe60000410000 */
[----:B------:R-:W-:Y:S01]  /*9670*/  FMUL.FTZ R107, R0, R107 ;  /* 0x0000006b006b7220 */ /* 0x000fe20000410000 */
[C---:B------:R-:W-:Y:S01]  /*9680*/  HMMA.16816.F32 R100, R128.reuse, R138, R100 ;  /* 0x0000008a8064723c */ /* 0x040fe20000001864 */
[----:B------:R-:W1:Y:S02]  /*9690*/  LDSM.16.MT88.4 R136, [R192+0xc800] ;  /* 0x00c80000c088783b */ /* 0x000e640000004200 */
[C---:B------:R-:W-:Y:S01]  /*96a0*/  FMUL.FTZ R108, R2.reuse, R108 ;  /* 0x0000006c026c7220 */ /* 0x040fe20000410000 */
[----:B------:R-:W-:Y:S01]  /*96b0*/  FMUL.FTZ R109, R2, R109 ;  /* 0x0000006d026d7220 */ /* 0x000fe20000410000 */
[C---:B------:R-:W-:Y:S01]  /*96c0*/  FMUL.FTZ R110, R0.reuse, R110 ;  /* 0x0000006e006e7220 */ /* 0x040fe20000410000 */
[C---:B--2---:R-:W-:Y:S05]  /*96d0*/  HMMA.16816.F32 R104, R128.reuse, R140, R104 ;  /* 0x0000008c8068723c */ /* 0x044fea0000001868 */
[----:B------:R-:W-:Y:S01]  /*96e0*/  FMUL.FTZ R111, R0, R111 ;  /* 0x0000006f006f7220 */ /* 0x000fe20000410000 */
[--C-:B------:R-:W-:Y:S01]  /*96f0*/  FFMA.FTZ R173, R16, UR4, -R168.reuse ;  /* 0x0000000410ad7c23 */ /* 0x100fe200080108a8 */
[----:B------:R-:W-:Y:S01]  /*9700*/  FFMA.FTZ R174, R17, UR4, -R168 ;  /* 0x0000000411ae7c23 */ /* 0x000fe200080108a8 */
[--C-:B------:R-:W-:Y:S03]  /*9710*/  FFMA.FTZ R175, R18, UR4, -R166.reuse ;  /* 0x0000000412af7c23 */ /* 0x100fe600080108a6 */
[----:B------:R-:W-:Y:S01]  /*9720*/  FFMA.FTZ R220, R19, UR4, -R166 ;  /* 0x0000000413dc7c23 */ /* 0x000fe200080108a6 */
[C---:B------:R-:W-:Y:S01]  /*9730*/  HMMA.16816.F32 R108, R128.reuse, R142, R108 ;  /* 0x0000008e806c723c */ /* 0x040fe2000000186c */
[----:B------:R-:W2:Y:S01]  /*9740*/  LDSM.16.MT88.4 R140, [R190+0xc800] ;  /* 0x00c80000be8c783b */ /* 0x000ea20000004200 */
[----:B------:R-:W-:Y:S01]  /*9750*/  MUFU.EX2 R173, R173 ;  /* 0x000000ad00ad7308 */ /* 0x000fe20000000800 */
[C---:B------:R-:W-:Y:S01]  /*9760*/  FMUL.FTZ R112, R2.reuse, R112 ;  /* 0x0000007002707220 */ /* 0x040fe20000410000 */
[----:B------:R-:W-:Y:S01]  /*9770*/  FMUL.FTZ R113, R2, R113 ;  /* 0x0000007102717220 */ /* 0x000fe20000410000 */
[C---:B------:R-:W-:Y:S01]  /*9780*/  FMUL.FTZ R114, R0.reuse, R114 ;  /* 0x0000007200727220 */ /* 0x040fe20000410000 */
[C---:B---3--:R-:W-:Y:S06]  /*9790*/  HMMA.16816.F32 R12, R128.reuse, R144, R12 ;  /* 0x00000090800c723c */ /* 0x048fec000000180c */
[----:B------:R-:W3:Y:S01]  /*97a0*/  MUFU.EX2 R174, R174 ;  /* 0x000000ae00ae7308 */ /* 0x000ee20000000800 */
[----:B------:R-:W-:Y:S01]  /*97b0*/  FMUL.FTZ R115, R0, R115 ;  /* 0x0000007300737220 */ /* 0x000fe20000410000 */
[C---:B------:R-:W-:Y:S03]  /*97c0*/  FMUL.FTZ R16, R2.reuse, R120 ;  /* 0x0000007802107220 */ /* 0x040fe60000410000 */
[----:B------:R-:W-:Y:S01]  /*97d0*/  FMUL.FTZ R17, R2, R121 ;  /* 0x0000007902117220 */ /* 0x000fe20000410000 */
[C---:B------:R-:W-:Y:S01]  /*97e0*/  FMUL.FTZ R18, R0.reuse, R122 ;  /* 0x0000007a00127220 */ /* 0x040fe20000410000 */
[----:B------:R-:W-:Y:S01]  /*97f0*/  FMUL.FTZ R19, R0, R123 ;  /* 0x0000007b00137220 */ /* 0x000fe20000410000 */
[C---:B------:R-:W-:Y:S02]  /*9800*/  HMMA.16816.F32 R112, R128.reuse, R146, R112 ;  /* 0x000000928070723c */ /* 0x040fe40000001870 */
[----:B------:R-:W-:Y:S01]  /*9810*/  MUFU.EX2 R175, R175 ;  /* 0x000000af00af7308 */ /* 0x000fe20000000800 */
[----:B------:R-:W2:Y:S01]  /*9820*/  LDSM.16.MT88.4 R144, [R188+0xc800] ;  /* 0x00c80000bc90783b */ /* 0x000ea20000004200 */
[C---:B------:R-:W-:Y:S01]  /*9830*/  FMUL.FTZ R116, R2.reuse, R116 ;  /* 0x0000007402747220 */ /* 0x040fe20000410000 */
[----:B------:R-:W-:Y:S01]  /*9840*/  FMUL.FTZ R117, R2, R117 ;  /* 0x0000007502757220 */ /* 0x000fe20000410000 */
[C---:B------:R-:W-:Y:S01]  /*9850*/  FMUL.FTZ R118, R0.reuse, R118 ;  /* 0x0000007600767220 */ /* 0x040fe20000410000 */
[C---:B----4-:R-:W-:Y:S05]  /*9860*/  HMMA.16816.F32 R16, R128.reuse, R124, R16 ;  /* 0x0000007c8010723c */ /* 0x050fea0000001810 */
[----:B------:R-:W4:Y:S01]  /*9870*/  MUFU.EX2 R220, R220 ;  /* 0x000000dc00dc7308 */ /* 0x000f220000000800 */
[----:B------:R-:W-:Y:S01]  /*9880*/  FMUL.FTZ R119, R0, R119 ;  /* 0x0000007700777220 */ /* 0x000fe20000410000 */
[----:B-----5:R-:W-:Y:S01]  /*9890*/  F2FP.F16.F32.PACK_AB R120, R170, R169 ;  /* 0x000000a9aa78723e */ /* 0x020fe200000000ff */
[----:B------:R-:W-:Y:S03]  /*98a0*/  FFMA.FTZ R165, R2, R221, R165 ;  /* 0x000000dd02a57223 */ /* 0x000fe600000100a5 */
[----:B------:R-:W-:Y:S02]  /*98b0*/  F2FP.F16.F32.PACK_AB R121, R172, R171 ;  /* 0x000000abac79723e */ /* 0x000fe400000000ff */
[----:B---3--:R-:W-:Y:S01]  /*98c0*/  F2FP.F16.F32.PACK_AB R122, R174, R173 ;  /* 0x000000adae7a723e */ /* 0x008fe200000000ff */
[----:B------:R-:W-:Y:S01]  /*98d0*/  HMMA.16816.F32 R116, R128, R126, R116 ;  /* 0x0000007e8074723c */ /* 0x000fe20000001874 */
[----:B------:R-:W3:Y:S02]  /*98e0*/  LDSM.16.MT88.4 R124, [R188+0xe800] ;  /* 0x00e80000bc7c783b */ /* 0x000ee40000004200 */
[----:B------:R-:W-:Y:S01]  /*98f0*/  MOV R133, R132 ;  /* 0x0000008400857202 */ /* 0x000fe20000000f00 */
[----:B------:R-:W-:Y:S01]  /*9900*/  FFMA.FTZ R167, R0, R219, R167 ;  /* 0x000000db00a77223 */ /* 0x000fe200000100a7 */
[----:B------:R-:W-:Y:S01]  /*9910*/  FADD.FTZ R0, R5, R165 ;  /* 0x000000a505007221 */ /* 0x000fe20000010000 */
[----:B----4-:R-:W-:Y:S03]  /*9920*/  F2FP.F16.F32.PACK_AB R123, R220, R175 ;  /* 0x000000afdc7b723e */ /* 0x010fe600000000ff */
[----:B------:R-:W4:Y:S02]  /*9930*/  LDSM.16.MT88.4 R128, [R192+0x10800] ;  /* 0x01080000c080783b */ /* 0x000f240000004200 */
[----:B------:R-:W-:Y:S01]  /*9940*/  FADD.FTZ R6, R6, R167 ;  /* 0x000000a706067221 */ /* 0x000fe20000010000 */
[----:B------:R-:W-:Y:S01]  /*9950*/  FADD.FTZ R7, R7, R0 ;  /* 0x0000000007077221 */ /* 0x000fe20000010000 */
[----:B------:R-:W-:Y:S01]  /*9960*/  IADD3 R0, R217, -0x1, RZ ;  /* 0xffffffffd9007810 */ /* 0x000fe20007ffe0ff */
[C---:B-1----:R-:W-:Y:S05]  /*9970*/  HMMA.16816.F32 R8, R120.reuse, R136, R8 ;  /* 0x000000887808723c */ /* 0x042fea0000001808 */
[----:B------:R-:W-:Y:S01]  /*9980*/  FADD.FTZ R135, R135, R6 ;  /* 0x0000000687877221 */ /* 0x000fe20000010000 */
[C---:B------:R-:W-:Y:S01]  /*9990*/  HMMA.16816.F32 R36, R120.reuse, R138, R36 ;  /* 0x0000008a7824723c */ /* 0x040fe20000001824 */
[----:B------:R-:W1:Y:S04]  /*99a0*/  LDSM.16.MT88.4 R136, [R190+0x10800] ;  /* 0x01080000be88783b */ /* 0x000e680000004200 */
[----:B------:R-:W-:Y:S01]  /*99b0*/  FADD.FTZ R134, R134, R7 ;  /* 0x0000000786867221 */ /* 0x000fe20000010000 */
[C---:B--2---:R-:W-:Y:S05]  /*99c0*/  HMMA.16816.F32 R40, R120.reuse, R140, R40 ;  /* 0x0000008c7828723c */ /* 0x044fea0000001828 */
[----:B------:R-:W-:Y:S01]  /*99d0*/  FADD.FTZ R164, R164, R135 ;  /* 0x00000087a4a47221 */ /* 0x000fe20000010000 */
[C---:B------:R-:W-:Y:S01]  /*99e0*/  HMMA.16816.F32 R44, R120.reuse, R142, R44 ;  /* 0x0000008e782c723c */ /* 0x040fe2000000182c */
[----:B------:R-:W2:Y:S04]  /*99f0*/  LDSM.16.MT88.4 R140, [R189+0x10800] ;  /* 0x01080000bd8c783b */ /* 0x000ea80000004200 */
[----:B------:R-:W-:Y:S01]  /*9a00*/  FADD.FTZ R169, R169, R134 ;  /* 0x00000086a9a97221 */ /* 0x000fe20000010000 */
[C---:B------:R-:W-:Y:S05]  /*9a10*/  HMMA.16816.F32 R48, R120.reuse, R148, R48 ;  /* 0x000000947830723c */ /* 0x040fea0000001830 */
[----:B------:R-:W-:Y:S01]  /*9a20*/  FADD.FTZ R171, R171, R164 ;  /* 0x000000a4abab7221 */ /* 0x000fe20000010000 */
[C---:B------:R-:W-:Y:S01]  /*9a30*/  HMMA.16816.F32 R52, R120.reuse, R150, R52 ;  /* 0x000000967834723c */ /* 0x040fe20000001834 */
[----:B------:R-:W-:Y:S04]  /*9a40*/  LDSM.16.MT88.4 R148, [R192+0xf000] ;  /* 0x00f00000c094783b */ /* 0x000fe80000004200 */
        /* <DEDUP_REMOVED lines=13> */
[C---:B------:R-:W-:Y:S05]  /*9b20*/  HMMA.16816.F32 R76, R120.reuse, R158, R76 ;  /* 0x0000009e784c723c */ /* 0x040fea000000184c */
[--C-:B------:R-:W-:Y:S01]  /*9b30*/  FFMA.FTZ R156, R20, UR4, -R168.reuse ;  /* 0x00000004149c7c23 */ /* 0x100fe200080108a8 */
[C---:B------:R-:W-:Y:S05]  /*9b40*/  HMMA.16816.F32 R80, R120.reuse, R160, R80 ;  /* 0x000000a07850723c */ /* 0x040fea0000001850 */
[----:B------:R-:W-:Y:S01]  /*9b50*/  FFMA.FTZ R157, R21, UR4, -R168 ;  /* 0x00000004159d7c23 */ /* 0x000fe200080108a8 */
[C---:B------:R-:W-:Y:S01]  /*9b60*/  HMMA.16816.F32 R84, R120.reuse, R162, R84 ;  /* 0x000000a27854723c */ /* 0x040fe20000001854 */
[----:B------:R-:W-:Y:S04]  /*9b70*/  MUFU.EX2 R156, R156 ;  /* 0x0000009c009c7308 */ /* 0x000fe80000000800 */
[--C-:B------:R-:W-:Y:S01]  /*9b80*/  FFMA.FTZ R158, R22, UR4, -R166.reuse ;  /* 0x00000004169e7c23 */ /* 0x100fe200080108a6 */
[C---:B---3--:R-:W-:Y:S05]  /*9b90*/  HMMA.16816.F32 R88, R120.reuse, R124, R88 ;  /* 0x0000007c7858723c */ /* 0x048fea0000001858 */
[----:B------:R-:W3:Y:S01]  /*9ba0*/  MUFU.EX2 R157, R157 ;  /* 0x0000009d009d7308 */ /* 0x000ee20000000800 */
[----:B------:R-:W-:Y:S01]  /*9bb0*/  FFMA.FTZ R159, R23, UR4, -R166 ;  /* 0x00000004179f7c23 */ /* 0x000fe200080108a6 */
[C---:B------:R-:W-:Y:S01]  /*9bc0*/  HMMA.16816.F32 R92, R120.reuse, R126, R92 ;  /* 0x0000007e785c723c */ /* 0x040fe2000000185c */
[----:B------:R-:W5:Y:S03]  /*9bd0*/  LDSM.16.MT88.4 R20, [R188+0x10800] ;  /* 0x01080000bc14783b */ /* 0x000f660000004200 */
[--C-:B------:R-:W-:Y:S02]  /*9be0*/  FFMA.FTZ R160, R24, UR4, -R168.reuse ;  /* 0x0000000418a07c23 */ /* 0x100fe400080108a8 */
[C---:B----4-:R-:W-:Y:S02]  /*9bf0*/  HMMA.16816.F32 R96, R120.reuse, R128, R96 ;  /* 0x000000807860723c */ /* 0x050fe40000001860 */
[----:B------:R-:W-:Y:S01]  /*9c00*/  MUFU.EX2 R158, R158 ;  /* 0x0000009e009e7308 */ /* 0x000fe20000000800 */
[----:B------:R-:W4:Y:S02]  /*9c10*/  LDSM.16.MT88.4 R124, [R192+0xd000] ;  /* 0x00d00000c07c783b */ /* 0x000f240000004200 */
[----:B------:R-:W-:Y:S01]  /*9c20*/  FFMA.FTZ R161, R25, UR4, -R168 ;  /* 0x0000000419a17c23 */ /* 0x000fe200080108a8 */
[C---:B------:R-:W-:Y:S06]  /*9c30*/  HMMA.16816.F32 R100, R120.reuse, R130, R100 ;  /* 0x000000827864723c */ /* 0x040fec0000001864 */
[----:B------:R-:W5:Y:S01]  /*9c40*/  MUFU.EX2 R159, R159 ;  /* 0x0000009f009f7308 */ /* 0x000f620000000800 */
[----:B------:R-:W4:Y:S01]  /*9c50*/  LDSM.16.MT88.4 R128, [R190+0xd000] ;  /* 0x00d00000be80783b */ /* 0x000f220000004200 */
[C---:B-1----:R-:W-:Y:S03]  /*9c60*/  HMMA.16816.F32 R104, R120.reuse, R136, R104 ;  /* 0x000000887868723c */ /* 0x042fe60000001868 */
[----:B---3--:R-:W-:Y:S03]  /*9c70*/  F2FP.F16.F32.PACK_AB R24, R157, R156 ;  /* 0x0000009c9d18723e */ /* 0x008fe600000000ff */
[C---:B------:R-:W-:Y:S01]  /*9c80*/  HMMA.16816.F32 R108, R120.reuse, R138, R108 ;  /* 0x0000008a786c723c */ /* 0x040fe2000000186c */
[----:B------:R-:W1:Y:S01]  /*9c90*/  LDSM.16.MT88.4 R136, [R189+0xd000] ;  /* 0x00d00000bd88783b */ /* 0x000e620000004200 */
[----:B------:R-:W-:Y:S03]  /*9ca0*/  MUFU.EX2 R160, R160 ;  /* 0x000000a000a07308 */ /* 0x000fe60000000800 */
[--C-:B------:R-:W-:Y:S01]  /*9cb0*/  FFMA.FTZ R162, R26, UR4, -R166.reuse ;  /* 0x000000041aa27c23 */ /* 0x100fe200080108a6 */
[C---:B--2---:R-:W-:Y:S06]  /*9cc0*/  HMMA.16816.F32 R12, R120.reuse, R140, R12 ;  /* 0x0000008c780c723c */ /* 0x044fec000000180c */
[----:B------:R-:W2:Y:S01]  /*9cd0*/  MUFU.EX2 R161, R161 ;  /* 0x000000a100a17308 */ /* 0x000ea20000000800 */
[----:B------:R-:W-:Y:S01]  /*9ce0*/  FFMA.FTZ R163, R27, UR4, -R166 ;  /* 0x000000041ba37c23 */ /* 0x000fe200080108a6 */
[C---:B------:R-:W-:Y:S01]  /*9cf0*/  HMMA.16816.F32 R112, R120.reuse, R142, R112 ;  /* 0x0000008e7870723c */ /* 0x040fe20000001870 */
[----:B------:R-:W3:Y:S02]  /*9d00*/  LDSM.16.MT88.4 R140, [R190+0xf000] ;  /* 0x00f00000be8c783b */ /* 0x000ee40000004200 */
[----:B-----5:R-:W-:Y:S03]  /*9d10*/  F2FP.F16.F32.PACK_AB R25, R159, R158 ;  /* 0x0000009e9f19723e */ /* 0x020fe600000000ff */
[C---:B------:R-:W-:Y:S02]  /*9d20*/  HMMA.16816.F32 R16, R120.reuse, R20, R16 ;  /* 0x000000147810723c */ /* 0x040fe40000001810 */
[----:B------:R-:W-:Y:S03]  /*9d30*/  MUFU.EX2 R162, R162 ;  /* 0x000000a200a27308 */ /* 0x000fe60000000800 */
[----:B------:R-:W-:Y:S01]  /*9d40*/  FFMA.FTZ R168, R33, UR4, -R168 ;  /* 0x0000000421a87c23 */ /* 0x000fe200080108a8 */
[----:B------:R-:W-:Y:S01]  /*9d50*/  HMMA.16816.F32 R116, R120, R22, R116 ;  /* 0x000000167874723c */ /* 0x000fe20000001874 */
[----:B------:R-:W5:Y:S05]  /*9d60*/  LDSM.16.MT88.4 R20, [R188+0xf000] ;  /* 0x00f00000bc14783b */ /* 0x000f6a0000004200 */
[----:B------:R-:W4:Y:S01]  /*9d70*/  MUFU.EX2 R163, R163 ;  /* 0x000000a300a37308 */ /* 0x000f220000000800 */
[----:B--2---:R-:W-:Y:S01]  /*9d80*/  F2FP.F16.F32.PACK_AB R26, R161, R160 ;  /* 0x000000a0a11a723e */ /* 0x004fe200000000ff */
[----:B------:R-:W-:Y:S03]  /*9d90*/  FFMA.FTZ R166, R35, UR4, -R166 ;  /* 0x0000000423a67c23 */ /* 0x000fe600080108a6 */
[----:B------:R-:W-:Y:S01]  /*9da0*/  FADD.FTZ R156, R156, R173 ;  /* 0x000000ad9c9c7221 */ /* 0x000fe20000010000 */
[----:B------:R-:W-:Y:S01]  /*9db0*/  MOV R217, R0 ;  /* 0x0000000000d97202 */ /* 0x000fe20000000f00 */
[----:B------:R-:W2:Y:S03]  /*9dc0*/  LDSM.16.MT88.4 R120, [R192+0x11000] ;  /* 0x01100000c078783b */ /* 0x000ea60000004200 */
[----:B------:R-:W2:Y:S01]  /*9dd0*/  MUFU.EX2 R229, R168 ;  /* 0x000000a800e57308 */ /* 0x000ea20000000800 */
[----:B------:R-:W-:Y:S01]  /*9de0*/  FADD.FTZ R158, R158, R5 ;  /* 0x000000059e9e7221 */ /* 0x000fe20000010000 */
[----:B------:R-:W-:Y:S01]  /*9df0*/  FADD.FTZ R157, R157, R156 ;  /* 0x0000009c9d9d7221 */ /* 0x000fe20000010000 */
[----:B------:R-:W-:Y:S02]  /*9e00*/  MOV R0, R3 ;  /* 0x0000000300007202 */ /* 0x000fe40000000f00 */
[----:B------:R-:W-:Y:S01]  /*9e10*/  FADD.FTZ R159, R159, R158 ;  /* 0x0000009e9f9f7221 */ /* 0x000fe20000010000 */
[----:B------:R-:W-:Y:S01]  /*9e20*/  LDSM.16.MT88.4 R32, [R188+0xd800] ;  /* 0x00d80000bc20783b */ /* 0x000fe20000004200 */
[----:B------:R-:W-:Y:S03]  /*9e30*/  FADD.FTZ R160, R160, R157 ;  /* 0x0000009da0a07221 */ /* 0x000fe60000010000 */
[----:B------:R-:W2:Y:S01]  /*9e40*/  MUFU.EX2 R231, R166 ;  /* 0x000000a600e77308 */ /* 0x000ea20000000800 */
[----:B----4-:R-:W-:Y:S01]  /*9e50*/  F2FP.F16.F32.PACK_AB R27, R163, R162 ;  /* 0x000000a2a31b723e */ /* 0x010fe200000000ff */
[----:B------:R-:W-:Y:S01]  /*9e60*/  FADD.FTZ R162, R162, R159 ;  /* 0x0000009fa2a27221 */ /* 0x000fe20000010000 */
[----:B------:R-:W-:Y:S03]  /*9e70*/  FADD.FTZ R161, R161, R160 ;  /* 0x000000a0a1a17221 */ /* 0x000fe60000010000 */
[----:B------:R-:W-:Y:S02]  /*9e80*/  FADD.FTZ R163, R163, R162 ;  /* 0x000000a2a3a37221 */ /* 0x000fe40000010000 */
[C---:B------:R-:W-:Y:S06]  /*9e90*/  HMMA.16816.F32 R8, R24.reuse, R124, R8 ;  /* 0x0000007c1808723c */ /* 0x040fec0000001808 */
[C---:B------:R-:W-:Y:S01]  /*9ea0*/  HMMA.16816.F32 R36, R24.reuse, R126, R36 ;  /* 0x0000007e1824723c */ /* 0x040fe20000001824 */
[----:B------:R-:W4:Y:S05]  /*9eb0*/  LDSM.16.MT88.4 R124, [R190+0x11000] ;  /* 0x01100000be7c783b */ /* 0x000f2a0000004200 */
[C---:B------:R-:W-:Y:S06]  /*9ec0*/  HMMA.16816.F32 R40, R24.reuse, R128, R40 ;  /* 0x000000801828723c */ /* 0x040fec0000001828 */
[C---:B------:R-:W-:Y:S01]  /*9ed0*/  HMMA.16816.F32 R44, R24.reuse, R130, R44 ;  /* 0x00000082182c723c */ /* 0x040fe2000000182c */
[----:B------:R-:W4:Y:S05]  /*9ee0*/  LDSM.16.MT88.4 R128, [R189+0x11000] ;  /* 0x01100000bd80783b */ /* 0x000f2a0000004200 */
[C---:B-1----:R-:W-:Y:S06]  /*9ef0*/  HMMA.16816.F32 R48, R24.reuse, R136, R48 ;  /* 0x000000881830723c */ /* 0x042fec0000001830 */
[C---:B------:R-:W-:Y:S01]  /*9f00*/  HMMA.16816.F32 R52, R24.reuse, R138, R52 ;  /* 0x0000008a1834723c */ /* 0x040fe20000001834 */
[----:B------:R-:W1:Y:S05]  /*9f10*/  LDSM.16.MT88.4 R136, [R188+0x11000] ;  /* 0x01100000bc88783b */ /* 0x000e6a0000004200 */
        /* <DEDUP_REMOVED lines=8> */
[----:B------:R-:W-:Y:S05]  /*9fa0*/  LDSM.16.MT88.4 R140, [R189+0xd800] ;  /* 0x00d80000bd8c783b */ /* 0x000fea0000004200 */
[C---:B------:R-:W-:Y:S06]  /*9fb0*/  HMMA.16816.F32 R80, R24.reuse, R152, R80 ;  /* 0x000000981850723c */ /* 0x040fec0000001850 */
[C---:B------:R-:W-:Y:S01]  /*9fc0*/  HMMA.16816.F32 R84, R24.reuse, R154, R84 ;  /* 0x0000009a1854723c */ /* 0x040fe20000001854 */
[----:B------:R-:W-:Y:S05]  /*9fd0*/  LDSM.16.MT88.4 R152, [R188+0xf800] ;  /* 0x00f80000bc98783b */ /* 0x000fea0000004200 */
[C---:B-----5:R-:W-:Y:S06]  /*9fe0*/  HMMA.16816.F32 R88, R24.reuse, R20, R88 ;  /* 0x000000141858723c */ /* 0x060fec0000001858 */
[C---:B------:R-:W-:Y:S05]  /*9ff0*/  HMMA.16816.F32 R92, R24.reuse, R22, R92 ;  /* 0x00000016185c723c */ /* 0x040fea000000185c */
[----:B------:R-:W-:Y:S01]  /*a000*/  F2FP.F16.F32.PACK_AB R20, R225, R222 ;  /* 0x000000dee114723e */ /* 0x000fe200000000ff */
[C---:B--2---:R-:W-:Y:S05]  /*a010*/  HMMA.16816.F32 R96, R24.reuse, R120, R96 ;  /* 0x000000781860723c */ /* 0x044fea0000001860 */
[----:B------:R-:W-:Y:S01]  /*a020*/  F2FP.F16.F32.PACK_AB R21, R227, R224 ;  /* 0x000000e0e315723e */ /* 0x000fe200000000ff */
[C---:B------:R-:W-:Y:S01]  /*a030*/  HMMA.16816.F32 R100, R24.reuse, R122, R100 ;  /* 0x0000007a1864723c */ /* 0x040fe20000001864 */
[----:B------:R-:W2:Y:S04]  /*a040*/  LDSM.16.MT88.4 R120, [R190+0xd800] ;  /* 0x00d80000be78783b */ /* 0x000ea80000004200 */
[----:B------:R-:W-:Y:S01]  /*a050*/  F2FP.F16.F32.PACK_AB R22, R229, R226 ;  /* 0x000000e2e516723e */ /* 0x000fe200000000ff */
[C---:B----4-:R-:W-:Y:S05]  /*a060*/  HMMA.16816.F32 R104, R24.reuse, R124, R104 ;  /* 0x0000007c1868723c */ /* 0x050fea0000001868 */
[----:B------:R-:W-:Y:S01]  /*a070*/  F2FP.F16.F32.PACK_AB R23, R231, R228 ;  /* 0x000000e4e717723e */ /* 0x000fe200000000ff */
[C---:B------:R-:W-:Y:S01]  /*a080*/  HMMA.16816.F32 R108, R24.reuse, R126, R108 ;  /* 0x0000007e186c723c */ /* 0x040fe2000000186c */
[----:B------:R-:W3:Y:S04]  /*a090*/  LDSM.16.MT88.4 R124, [R192+0xf800] ;  /* 0x00f80000c07c783b */ /* 0x000ee80000004200 */
[----:B------:R-:W-:Y:S01]  /*a0a0*/  FADD.FTZ R222, R222, R161 ;  /* 0x000000a1dede7221 */ /* 0x000fe20000010000 */
[C---:B------:R-:W-:Y:S05]  /*a0b0*/  HMMA.16816.F32 R12, R24.reuse, R128, R12 ;  /* 0x00000080180c723c */ /* 0x040fea000000180c */
[----:B------:R-:W-:Y:S01]  /*a0c0*/  FADD.FTZ R224, R224, R163 ;  /* 0x000000a3e0e07221 */ /* 0x000fe20000010000 */
[C---:B------:R-:W-:Y:S05]  /*a0d0*/  HMMA.16816.F32 R112, R24.reuse, R130, R112 ;  /* 0x000000821870723c */ /* 0x040fea0000001870 */
[----:B------:R-:W-:Y:S01]  /*a0e0*/  FADD.FTZ R225, R225, R222 ;  /* 0x000000dee1e17221 */ /* 0x000fe20000010000 */
[C---:B-1----:R-:W-:Y:S05]  /*a0f0*/  HMMA.16816.F32 R16, R24.reuse, R136, R16 ;  /* 0x000000881810723c */ /* 0x042fea0000001810 */
[----:B------:R-:W-:Y:S01]  /*a100*/  FADD.FTZ R227, R227, R224 ;  /* 0x000000e0e3e37221 */ /* 0x000fe20000010000 */
[----:B------:R-:W-:Y:S01]  /*a110*/  HMMA.16816.F32 R116, R24, R138, R116 ;  /* 0x0000008a1874723c */ /* 0x000fe20000001874 */
[----:B------:R-:W1:Y:S04]  /*a120*/  LDSM.16.MT88.4 R24, [R192+0x11800] ;  /* 0x01180000c018783b */ /* 0x000e680000004200 */
[----:B------:R-:W-:Y:S01]  /*a130*/  FADD.FTZ R226, R226, R225 ;  /* 0x000000e1e2e27221 */ /* 0x000fe20000010000 */
[C---:B------:R-:W-:Y:S03]  /*a140*/  HMMA.16816.F32 R128, R20.reuse, R28, R8 ;  /* 0x0000001c1480723c */ /* 0x040fe60000001808 */
[----:B------:R-:W4:Y:S02]  /*a150*/  LDSM.16.MT88.4 R8, [R190+0x11800] ;  /* 0x01180000be08783b */ /* 0x000f240000004200 */
[----:B------:R-:W-:Y:S01]  /*a160*/  FADD.FTZ R228, R228, R227 ;  /* 0x000000e3e4e47221 */ /* 0x000fe20000010000 */
[C---:B------:R-:W-:Y:S05]  /*a170*/  HMMA.16816.F32 R36, R20.reuse, R30, R36 ;  /* 0x0000001e1424723c */ /* 0x040fea0000001824 */
[----:B------:R-:W5:Y:S01]  /*a180*/  LDSM.16.MT88.4 R28, [R189+0x11800] ;  /* 0x01180000bd1c783b */ /* 0x000f620000004200 */
[C---:B--2---:R-:W-:Y:S05]  /*a190*/  HMMA.16816.F32 R40, R20.reuse, R120, R40 ;  /* 0x000000781428723c */ /* 0x044fea0000001828 */
[----:B------:R-:W-:Y:S01]  /*a1a0*/  FADD.FTZ R221, R229, R226 ;  /* 0x000000e2e5dd7221 */ /* 0x000fe20000010000 */
[C---:B------:R-:W-:Y:S05]  /*a1b0*/  HMMA.16816.F32 R44, R20.reuse, R122, R44 ;  /* 0x0000007a142c723c */ /* 0x040fea000000182c */
[----:B------:R-:W-:Y:S01]  /*a1c0*/  FADD.FTZ R219, R231, R228 ;  /* 0x000000e4e7db7221 */ /* 0x000fe20000010000 */
[C---:B------:R-:W-:Y:S06]  /*a1d0*/  HMMA.16816.F32 R48, R20.reuse, R140, R48 ;  /* 0x0000008c1430723c */ /* 0x040fec0000001830 */
[C---:B------:R-:W-:Y:S06]  /*a1e0*/  HMMA.16816.F32 R52, R20.reuse, R142, R52 ;  /* 0x0000008e1434723c */ /* 0x040fec0000001834 */
[C---:B------:R-:W-:Y:S06]  /*a1f0*/  HMMA.16816.F32 R56, R20.reuse, R32, R56 ;  /* 0x000000201438723c */ /* 0x040fec0000001838 */
[C---:B------:R-:W-:Y:S01]  /*a200*/  HMMA.16816.F32 R60, R20.reuse, R34, R60 ;  /* 0x00000022143c723c */ /* 0x040fe2000000183c */
[----:B------:R-:W2:Y:S05]  /*a210*/  LDSM.16.MT88.4 R32, [R188+0x11800] ;  /* 0x01180000bc20783b */ /* 0x000eaa0000004200 */
[C---:B---3--:R-:W-:Y:S06]  /*a220*/  HMMA.16816.F32 R64, R20.reuse, R124, R64 ;  /* 0x0000007c1440723c */ /* 0x048fec0000001840 */
[C---:B------:R-:W-:Y:S06]  /*a230*/  HMMA.16816.F32 R68, R20.reuse, R126, R68 ;  /* 0x0000007e1444723c */ /* 0x040fec0000001844 */
[C---:B------:R-:W-:Y:S06]  /*a240*/  HMMA.16816.F32 R72, R20.reuse, R144, R72 ;  /* 0x000000901448723c */ /* 0x040fec0000001848 */
[C---:B------:R-:W-:Y:S06]  /*a250*/  HMMA.16816.F32 R76, R20.reuse, R146, R76 ;  /* 0x00000092144c723c */ /* 0x040fec000000184c */
[C---:B------:R-:W-:Y:S06]  /*a260*/  HMMA.16816.F32 R80, R20.reuse, R148, R80 ;  /* 0x000000941450723c */ /* 0x040fec0000001850 */
[C---:B------:R-:W-:Y:S06]  /*a270*/  HMMA.16816.F32 R84, R20.reuse, R150, R84 ;  /* 0x000000961454723c */ /* 0x040fec0000001854 */
[C---:B------:R-:W-:Y:S06]  /*a280*/  HMMA.16816.F32 R88, R20.reuse, R152, R88 ;  /* 0x000000981458723c */ /* 0x040fec0000001858 */
[C---:B------:R-:W-:Y:S06]  /*a290*/  HMMA.16816.F32 R92, R20.reuse, R154, R92 ;  /* 0x0000009a145c723c */ /* 0x040fec000000185c */
[C---:B-1----:R-:W-:Y:S06]  /*a2a0*/  HMMA.16816.F32 R96, R20.reuse, R24, R96 ;  /* 0x000000181460723c */ /* 0x042fec0000001860 */
[C---:B------:R-:W-:Y:S06]  /*a2b0*/  HMMA.16816.F32 R100, R20.reuse, R26, R100 ;  /* 0x0000001a1464723c */ /* 0x040fec0000001864 */
[C---:B----4-:R-:W-:Y:S06]  /*a2c0*/  HMMA.16816.F32 R104, R20.reuse, R8, R104 ;  /* 0x000000081468723c */ /* 0x050fec0000001868 */
[C---:B------:R-:W-:Y:S06]  /*a2d0*/  HMMA.16816.F32 R108, R20.reuse, R10, R108 ;  /* 0x0000000a146c723c */ /* 0x040fec000000186c */
[C---:B-----5:R-:W-:Y:S06]  /*a2e0*/  HMMA.16816.F32 R124, R20.reuse, R28, R12 ;  /* 0x0000001c147c723c */ /* 0x060fec000000180c */
[C---:B------:R-:W-:Y:S06]  /*a2f0*/  HMMA.16816.F32 R112, R20.reuse, R30, R112 ;  /* 0x0000001e1470723c */ /* 0x040fec0000001870 */
[C---:B--2---:R-:W-:Y:S06]  /*a300*/  HMMA.16816.F32 R120, R20.reuse, R32, R16 ;  /* 0x000000201478723c */ /* 0x044fec0000001810 */
[----:B------:R-:W-:Y:S01]  /*a310*/  HMMA.16816.F32 R116, R20, R34, R116 ;  /* 0x000000221474723c */ /* 0x000fe20000001874 */
[----:B------:R-:W-:Y:S11]  /*a320*/  @!UPT UIADD3 URZ, URZ, URZ, URZ ;  /* 0x0000003f3f3ff290 */ /* 0x000ff6000fffe03f */
[----:B------:R-:W-:Y:S01]  /*a330*/  @!UPT UIADD3 URZ, URZ, URZ, URZ ;  /* 0x0000003f3f3ff290 */ /* 0x000fe2000fffe03f */
[----:B------:R-:W-:Y:S11]  /*a340*/  @P1 BRA `(.L_x_746) ;  /* 0xffffffc8001c1947 */ /* 0x000ff6000383ffff */
.L_x_742:
[----:B------:R-:W1:Y:S01]  /*a350*/  SHFL.BFLY PT, R0, R219, 0x2, 0x1f ;  /* 0x0c401f00db007f89 */ /* 0x000e6200000e0000 */
[----:B------:R-:W2:Y:S01]  /*a360*/  S2UR UR4, SR_CgaCtaId ;  /* 0x00000000000479c3 */ /* 0x000ea20000008800 */
[----:B------:R-:W-:Y:S01]  /*a370*/  MOV R5, 0x3f800000 ;  /* 0x3f80000000057802 */ /* 0x000fe20000000f00 */
[----:B------:R-:W-:Y:S01]  /*a380*/  UMOV UR5, 0x400 ;  /* 0x0000040000057882 */ /* 0x000fe20000000000 */
[----:B------:R-:W3:Y:S01]  /*a390*/  SHFL.BFLY PT, R2, R221, 0x2, 0x1f ;  /* 0x0c401f00dd027f89 */ /* 0x000ee200000e0000 */
[----:B------:R-:W-:Y:S01]  /*a3a0*/  MOV R6, 0x3f800000 ;  /* 0x3f80000000067802 */ /* 0x000fe20000000f00 */
[----:B-1----:R-:W-:Y:S01]  /*a3b0*/  FADD.FTZ R7, R0, R219 ;  /* 0x000000db00077221 */ /* 0x002fe20000010000 */
[----:B--2---:R-:W-:Y:S01]  /*a3c0*/  ULEA UR4, UR4, UR5, 0x18 ;  /* 0x0000000504047291 */ /* 0x004fe2000f8ec03f */
[----:B------:R-:W1:Y:S01]  /*a3d0*/  S2R R0, SR_TID.X ;  /* 0x0000000000007919 */ /* 0x000e620000002100 */
[----:B---3--:R-:W-:Y:S02]  /*a3e0*/  FADD.FTZ R9, R2, R221 ;  /* 0x000000dd02097221 */ /* 0x008fe40000010000 */
[----:B------:R-:W2:Y:S04]  /*a3f0*/  SHFL.BFLY PT, R2, R7, 0x1, 0x1f ;  /* 0x0c201f0007027f89 */ /* 0x000ea800000e0000 */
[----:B------:R-:W3:Y:S01]  /*a400*/  SHFL.BFLY PT, R4, R9, 0x1, 0x1f ;  /* 0x0c201f0009047f89 */ /* 0x000ee200000e0000 */
[----:B--2---:R-:W-:Y:S01]  /*a410*/  FADD.FTZ R2, R7, R2 ;  /* 0x0000000207027221 */ /* 0x004fe20000010000 */
[----:B-1----:R-:W-:Y:S01]  /*a420*/  SHF.R.S32.HI R7, RZ, 0x1f, R0 ;  /* 0x0000001fff077819 */ /* 0x002fe20000011400 */
[----:B---3--:R-:W-:-:S03]  /*a430*/  FADD.FTZ R4, R9, R4 ;  /* 0x0000000409047221 */ /* 0x008fc60000010000 */
[----:B------:R-:W-:Y:S02]  /*a440*/  FSETP.NE.FTZ.AND P3, PT, R2, RZ, PT ;  /* 0x000000ff0200720b */ /* 0x000fe40003f75000 */
[----:B------:R-:W-:Y:S02]  /*a450*/  LEA.HI R8, R7, R0, RZ, 0x2 ;  /* 0x0000000007087211 */ /* 0x000fe400078f10ff */
[----:B------:R-:W-:Y:S02]  /*a460*/  FSETP.NE.FTZ.AND P4, PT, R4, RZ, PT ;  /* 0x000000ff0400720b */ /* 0x000fe40003f95000 */
[--C-:B------:R-:W-:Y:S02]  /*a470*/  SHF.R.S32.HI R10, RZ, 0x2, R8.reuse ;  /* 0x00000002ff0a7819 */ /* 0x100fe40000011408 */
[----:B------:R-:W-:Y:S02]  /*a480*/  SHF.R.S32.HI R9, RZ, 0x1f, R8 ;  /* 0x0000001fff097819 */ /* 0x000fe40000011408 */
[----:B------:R-:W-:-:S02]  /*a490*/  LOP3.LUT R11, R8, 0x3ffffffc, RZ, 0xc0, !PT ;  /* 0x3ffffffc080b7812 */ /* 0x000fc400078ec0ff */
[----:B------:R-:W-:Y:S01]  /*a4a0*/  LEA.HI R9, R9, R10, RZ, 0x3 ;  /* 0x0000000a09097211 */ /* 0x000fe200078f18ff */
[----:B------:R-:W1:Y:S01]  /*a4b0*/  @P3 MUFU.RCP R6, R2 ;  /* 0x0000000200063308 */ /* 0x000e620000001000 */
[----:B------:R-:W-:Y:S02]  /*a4c0*/  IADD3 R11, -R11, R0, RZ ;  /* 0x000000000b0b7210 */ /* 0x000fe40007ffe1ff */
[----:B------:R-:W-:-:S04]  /*a4d0*/  LOP3.LUT R9, R9, 0xfffffff8, RZ, 0xc0, !PT ;  /* 0xfffffff809097812 */ /* 0x000fc800078ec0ff */
[----:B------:R-:W-:Y:S01]  /*a4e0*/  IADD3 R9, R10, -R9, RZ ;  /* 0x800000090a097210 */ /* 0x000fe20007ffe0ff */
[----:B------:R-:W2:Y:S01]  /*a4f0*/  @P4 MUFU.RCP R5, R4 ;  /* 0x0000000400054308 */ /* 0x000ea20000001000 */
[----:B------:R-:W-:Y:S02]  /*a500*/  LEA.HI R10, R7, R0, RZ, 0x5 ;  /* 0x00000000070a7211 */ /* 0x000fe400078f28ff */
[C---:B------:R-:W-:Y:S02]  /*a510*/  SHF.L.U32 R12, R9.reuse, 0x6, RZ ;  /* 0x00000006090c7819 */ /* 0x040fe400000006ff */
[----:B------:R-:W-:Y:S02]  /*a520*/  SHF.R.S32.HI R8, RZ, 0x5, R10 ;  /* 0x00000005ff087819 */ /* 0x000fe4000001140a */
[----:B------:R-:W-:Y:S01]  /*a530*/  LOP3.LUT R12, R12, 0x1c0, RZ, 0xc0, !PT ;  /* 0x000001c00c0c7812 */ /* 0x000fe200078ec0ff */
[----:B------:R-:W-:Y:S01]  /*a540*/  @P4 MUFU.LG2 R4, R4 ;  /* 0x0000000400044308 */ /* 0x000fe20000000c00 */
[----:B------:R-:W-:Y:S01]  /*a550*/  LOP3.LUT R13, R9, 0x1, RZ, 0xc0, !PT ;  /* 0x00000001090d7812 */ /* 0x000fe200078ec0ff */
[----:B-1----:R-:W-:Y:S01]  /*a560*/  FMUL.FTZ R131, R6, R131 ;  /* 0x0000008306837220 */ /* 0x002fe20000410000 */
[----:B------:R-:W-:Y:S01]  /*a570*/  LEA R11, R8, R11, 0x9 ;  /* 0x0000000b080b7211 */ /* 0x000fe200078e48ff */
[----:B------:R-:W-:Y:S01]  /*a580*/  FMUL.FTZ R130, R6, R130 ;  /* 0x0000008206827220 */ /* 0x000fe20000410000 */
[----:B------:R-:W-:Y:S01]  /*a590*/  LEA.HI R12, R12, R12, RZ, 0x1d ;  /* 0x0000000c0c0c7211 */ /* 0x000fe200078fe8ff */
[C---:B------:R-:W-:Y:S01]  /*a5a0*/  FMUL.FTZ R39, R6.reuse, R39 ;  /* 0x0000002706277220 */ /* 0x040fe20000410000 */
[----:B------:R-:W-:Y:S01]  /*a5b0*/  ISETP.NE.U32.AND P0, PT, R13, 0x1, PT ;  /* 0x000000010d00780c */ /* 0x000fe20003f05070 */
[C---:B------:R-:W-:Y:S01]  /*a5c0*/  FMUL.FTZ R38, R6.reuse, R38 ;  /* 0x0000002606267220 */ /* 0x040fe20000410000 */
[----:B------:R-:W-:Y:S01]  /*a5d0*/  LEA R11, R11, R12, 0x1 ;  /* 0x0000000c0b0b7211 */ /* 0x000fe200078e08ff */
[----:B--2---:R-:W-:Y:S01]  /*a5e0*/  FMUL.FTZ R128, R5, R128 ;  /* 0x0000008005807220 */ /* 0x004fe20000410000 */
[----:B------:R-:W-:Y:S01]  /*a5f0*/  R2P PR, R9, 0x6 ;  /* 0x0000000609007804 */ /* 0x000fe20000000000 */
[C---:B------:R-:W-:Y:S01]  /*a600*/  FMUL.FTZ R129, R5.reuse, R129 ;  /* 0x0000008105817220 */ /* 0x040fe20000410000 */
[----:B------:R-:W-:Y:S01]  /*a610*/  MOV R9, 0x20 ;  /* 0x0000002000097802 */ /* 0x000fe20000000f00 */
[----:B------:R-:W-:Y:S01]  /*a620*/  FMUL.FTZ R36, R5, R36 ;  /* 0x0000002405247220 */ /* 0x000fe20000410000 */
[----:B------:R-:W-:Y:S01]  /*a630*/  LEA R11, R11, UR4, 0x1 ;  /* 0x000000040b0b7c11 */ /* 0x000fe2000f8e08ff */
[----:B------:R-:W-:Y:S01]  /*a640*/  FMUL.FTZ R37, R5, R37 ;  /* 0x0000002505257220 */ /* 0x000fe20000410000 */
[----:B------:R-:W-:Y:S01]  /*a650*/  SEL R12, R9, 0xffffffe0, !P1 ;  /* 0xffffffe0090c7807 */ /* 0x000fe20004800000 */
[C---:B------:R-:W-:Y:S01]  /*a660*/  FMUL.FTZ R40, R5.reuse, R40 ;  /* 0x0000002805287220 */ /* 0x040fe20000410000 */
[----:B------:R-:W-:Y:S01]  /*a670*/  MOV R9, 0x40 ;  /* 0x0000004000097802 */ /* 0x000fe20000000f00 */
[C---:B------:R-:W-:Y:S01]  /*a680*/  FMUL.FTZ R41, R5.reuse, R41 ;  /* 0x0000002905297220 */ /* 0x040fe20000410000 */
[C---:B------:R-:W-:Y:S01]  /*a690*/  FMUL.FTZ R43, R6.reuse, R43 ;  /* 0x0000002b062b7220 */ /* 0x040fe20000410000 */
[C---:B------:R-:W-:Y:S01]  /*a6a0*/  FMUL.FTZ R42, R6.reuse, R42 ;  /* 0x0000002a062a7220 */ /* 0x040fe20000410000 */
[C---:B------:R-:W-:Y:S01]  /*a6b0*/  FMUL.FTZ R44, R5.reuse, R44 ;  /* 0x0000002c052c7220 */ /* 0x040fe20000410000 */
[----:B------:R-:W-:Y:S01]  /*a6c0*/  FMUL.FTZ R45, R5, R45 ;  /* 0x0000002d052d7220 */ /* 0x000fe20000410000 */
[C---:B------:R-:W-:Y:S01]  /*a6d0*/  FMUL.FTZ R47, R6.reuse, R47 ;  /* 0x0000002f062f7220 */ /* 0x040fe20000410000 */
[C---:B------:R-:W-:Y:S01]  /*a6e0*/  FMUL.FTZ R46, R6.reuse, R46 ;  /* 0x0000002e062e7220 */ /* 0x040fe20000410000 */
[----:B------:R-:W-:Y:S01]  /*a6f0*/  IADD3 R13, R11, -0x10, RZ ;  /* 0xfffffff00b0d7810 */ /* 0x000fe20007ffe0ff */
[C---:B------:R-:W-:Y:S01]  /*a700*/  FMUL.FTZ R48, R5.reuse, R48 ;  /* 0x0000003005307220 */ /* 0x040fe20000410000 */
[----:B------:R-:W-:Y:S01]  /*a710*/  FMUL.FTZ R49, R5, R49 ;  /* 0x0000003105317220 */ /* 0x000fe20000410000 */
[C---:B------:R-:W-:Y:S01]  /*a720*/  FMUL.FTZ R51, R6.reuse, R51 ;  /* 0x0000003306337220 */ /* 0x040fe20000410000 */
[C---:B------:R-:W-:Y:S01]  /*a730*/  FMUL.FTZ R50, R6.reuse, R50 ;  /* 0x0000003206327220 */ /* 0x040fe20000410000 */
[----:B------:R-:W-:Y:S01]  /*a740*/  @P0 IADD3 R13, R11, 0x10, RZ ;  /* 0x000000100b0d0810 */ /* 0x000fe20007ffe0ff */
[C---:B------:R-:W-:Y:S01]  /*a750*/  FMUL.FTZ R52, R5.reuse, R52 ;  /* 0x0000003405347220 */ /* 0x040fe20000410000 */
[----:B------:R-:W-:Y:S01]  /*a760*/  FMUL.FTZ R53, R5, R53 ;  /* 0x0000003505357220 */ /* 0x000fe20000410000 */
[C---:B------:R-:W-:Y:S01]  /*a770*/  FMUL.FTZ R55, R6.reuse, R55 ;  /* 0x0000003706377220 */ /* 0x040fe20000410000 */
[C---:B------:R-:W-:Y:S01]  /*a780*/  FMUL.FTZ R54, R6.reuse, R54 ;  /* 0x0000003606367220 */ /* 0x040fe20000410000 */
[----:B------:R-:W-:Y:S01]  /*a790*/  F2FP.F16.F32.PACK_AB R128, R129, R128 ;  /* 0x000000808180723e */ /* 0x000fe200000000ff */
[----:B------:R-:W-:Y:S01]  /*a7a0*/  FMUL.FTZ R56, R5, R56 ;  /* 0x0000003805387220 */ /* 0x000fe20000410000 */
[----:B------:R-:W-:Y:S01]  /*a7b0*/  F2FP.F16.F32.PACK_AB R130, R131, R130 ;  /* 0x000000828382723e */ /* 0x000fe200000000ff */
[----:B------:R-:W-:Y:S01]  /*a7c0*/  FMUL.FTZ R57, R5, R57 ;  /* 0x0000003905397220 */ /* 0x000fe20000410000 */
[----:B------:R-:W-:Y:S01]  /*a7d0*/  SEL R14, R9, 0xffffffc0, !P2 ;  /* 0xffffffc0090e7807 */ /* 0x000fe20005000000 */
[C---:B------:R-:W-:Y:S01]  /*a7e0*/  FMUL.FTZ R59, R6.reuse, R59 ;  /* 0x0000003b063b7220 */ /* 0x040fe20000410000 */
[C---:B------:R-:W-:Y:S01]  /*a7f0*/  FMUL.FTZ R58, R6.reuse, R58 ;  /* 0x0000003a063a7220 */ /* 0x040fe20000410000 */
[----:B------:R-:W-:Y:S01]  /*a800*/  F2FP.F16.F32.PACK_AB R36, R37, R36 ;  /* 0x000000242524723e */ /* 0x000fe200000000ff */
[----:B------:R-:W-:Y:S01]  /*a810*/  FMUL.FTZ R60, R5, R60 ;  /* 0x0000003c053c7220 */ /* 0x000fe20000410000 */
[----:B------:R-:W-:Y:S01]  /*a820*/  F2FP.F16.F32.PACK_AB R38, R39, R38 ;  /* 0x000000262726723e */ /* 0x000fe200000000ff */
[----:B------:R-:W-:Y:S01]  /*a830*/  FMUL.FTZ R61, R5, R61 ;  /* 0x0000003d053d7220 */ /* 0x000fe20000410000 */
[C---:B------:R-:W-:Y:S01]  /*a840*/  FMUL.FTZ R63, R6.reuse, R63 ;  /* 0x0000003f063f7220 */ /* 0x040fe20000410000 */
[C---:B------:R-:W-:Y:S01]  /*a850*/  FMUL.FTZ R62, R6.reuse, R62 ;  /* 0x0000003e063e7220 */ /* 0x040fe20000410000 */
[----:B------:R-:W-:Y:S01]  /*a860*/  F2FP.F16.F32.PACK_AB R40, R41, R40 ;  /* 0x000000282928723e */ /* 0x000fe200000000ff */
[----:B------:R-:W-:Y:S01]  /*a870*/  FMUL.FTZ R64, R5, R64 ;  /* 0x0000004005407220 */ /* 0x000fe20000410000 */
[----:B------:R-:W-:Y:S01]  /*a880*/  F2FP.F16.F32.PACK_AB R42, R43, R42 ;  /* 0x0000002a2b2a723e */ /* 0x000fe200000000ff */
[----:B------:R-:W-:Y:S01]  /*a890*/  FMUL.FTZ R65, R5, R65 ;  /* 0x0000004105417220 */ /* 0x000fe20000410000 */
[----:B------:R-:W-:Y:S01]  /*a8a0*/  IADD3 R15, R11, R12, RZ ;  /* 0x0000000c0b0f7210 */ /* 0x000fe20007ffe0ff */
[C---:B------:R-:W-:Y:S01]  /*a8b0*/  FMUL.FTZ R67, R6.reuse, R67 ;  /* 0x0000004306437220 */ /* 0x040fe20000410000 */
[----:B------:R-:W-:Y:S01]  /*a8c0*/  FMUL.FTZ R66, R6, R66 ;  /* 0x0000004206427220 */ /* 0x000fe20000410000 */
[----:B------:R-:W-:Y:S01]  /*a8d0*/  F2FP.F16.F32.PACK_AB R44, R45, R44 ;  /* 0x0000002c2d2c723e */ /* 0x000fe200000000ff */
[----:B------:R-:W-:Y:S01]  /*a8e0*/  FMUL.FTZ R68, R5, R68 ;  /* 0x0000004405447220 */ /* 0x000fe20000410000 */
[----:B------:R-:W-:Y:S01]  /*a8f0*/  F2FP.F16.F32.PACK_AB R46, R47, R46 ;  /* 0x0000002e2f2e723e */ /* 0x000fe200000000ff */
[----:B------:R-:W-:Y:S01]  /*a900*/  FMUL.FTZ R69, R5, R69 ;  /* 0x0000004505457220 */ /* 0x000fe20000410000 */
[----:B------:R-:W-:Y:S01]  /*a910*/  IADD3 R9, R12, R13, RZ ;  /* 0x0000000d0c097210 */ /* 0x000fe20007ffe0ff */
        /* <DEDUP_REMOVED lines=10> */
[----:B------:R-:W-:Y:S01]  /*a9c0*/  STS [R11], R128 ;  /* 0x000000800b007388 */ /* 0x000fe20000000800 */
[----:B------:R-:W-:Y:S01]  /*a9d0*/  F2FP.F16.F32.PACK_AB R54, R55, R54 ;  /* 0x000000363736723e */ /* 0x000fe200000000ff */
[C---:B------:R-:W-:Y:S01]  /*a9e0*/  FMUL.FTZ R76, R5.reuse, R76 ;  /* 0x0000004c054c7220 */ /* 0x040fe20000410000 */
[----:B------:R-:W-:Y:S01]  /*a9f0*/  IADD3 R21, R14, R13, RZ ;  /* 0x0000000d0e157210 */ /* 0x000fe20007ffe0ff */
[----:B------:R-:W-:Y:S01]  /*aa00*/  STS [R11+0x400], R130 ;  /* 0x000400820b007388 */ /* 0x000fe20000000800 */
[----:B------:R-:W-:Y:S01]  /*aa10*/  FMUL.FTZ R77, R5, R77 ;  /* 0x0000004d054d7220 */ /* 0x000fe20000410000 */
[C---:B------:R-:W-:Y:S01]  /*aa20*/  FMUL.FTZ R79, R6.reuse, R79 ;  /* 0x0000004f064f7220 */ /* 0x040fe20000410000 */
[----:B------:R-:W-:Y:S01]  /*aa30*/  FMUL.FTZ R78, R6, R78 ;  /* 0x0000004e064e7220 */ /* 0x000fe20000410000 */
[----:B------:R-:W-:Y:S01]  /*aa40*/  F2FP.F16.F32.PACK_AB R56, R57, R56 ;  /* 0x000000383938723e */ /* 0x000fe200000000ff */
[----:B------:R-:W-:Y:S01]  /*aa50*/  STS [R13], R36 ;  /* 0x000000240d007388 */ /* 0x000fe20000000800 */
[----:B------:R-:W-:Y:S01]  /*aa60*/  F2FP.F16.F32.PACK_AB R58, R59, R58 ;  /* 0x0000003a3b3a723e */ /* 0x000fe200000000ff */
[----:B------:R-:W-:Y:S01]  /*aa70*/  FMUL.FTZ R80, R5, R80 ;  /* 0x0000005005507220 */ /* 0x000fe20000410000 */
[----:B------:R-:W-:Y:S01]  /*aa80*/  IADD3 R23, R15, R14, RZ ;  /* 0x0000000e0f177210 */ /* 0x000fe20007ffe0ff */
[----:B------:R-:W-:Y:S01]  /*aa90*/  STS [R13+0x400], R38 ;  /* 0x000400260d007388 */ /* 0x000fe20000000800 */
[----:B------:R-:W-:Y:S01]  /*aaa0*/  ISETP.NE.AND P0, PT, R206, -0x1, PT ;  /* 0xffffffffce00780c */ /* 0x000fe20003f05270 */
[----:B------:R-:W-:Y:S01]  /*aab0*/  FMUL.FTZ R81, R5, R81 ;  /* 0x0000005105517220 */ /* 0x000fe20000410000 */
[C---:B------:R-:W-:Y:S01]  /*aac0*/  FMUL.FTZ R83, R6.reuse, R83 ;  /* 0x0000005306537220 */ /* 0x040fe20000410000 */
[C---:B------:R-:W-:Y:S01]  /*aad0*/  FMUL.FTZ R82, R6.reuse, R82 ;  /* 0x0000005206527220 */ /* 0x040fe20000410000 */
[----:B------:R-:W-:Y:S01]  /*aae0*/  F2FP.F16.F32.PACK_AB R60, R61, R60 ;  /* 0x0000003c3d3c723e */ /* 0x000fe200000000ff */
[----:B------:R-:W-:Y:S01]  /*aaf0*/  STS [R15], R40 ;  /* 0x000000280f007388 */ /* 0x000fe20000000800 */
[----:B------:R-:W-:Y:S01]  /*ab00*/  F2FP.F16.F32.PACK_AB R62, R63, R62 ;  /* 0x0000003e3f3e723e */ /* 0x000fe200000000ff */
[----:B------:R-:W-:Y:S01]  /*ab10*/  FMUL.FTZ R84, R5, R84 ;  /* 0x0000005405547220 */ /* 0x000fe20000410000 */
[----:B------:R-:W-:Y:S01]  /*ab20*/  IADD3 R25, R9, R14, RZ ;  /* 0x0000000e09197210 */ /* 0x000fe20007ffe0ff */
[----:B------:R-:W-:Y:S01]  /*ab30*/  STS [R15+0x400], R42 ;  /* 0x0004002a0f007388 */ /* 0x000fe20000000800 */
[----:B------:R-:W-:Y:S01]  /*ab40*/  FMUL.FTZ R85, R5, R85 ;  /* 0x0000005505557220 */ /* 0x000fe20000410000 */
[C---:B------:R-:W-:Y:S01]  /*ab50*/  FMUL.FTZ R87, R6.reuse, R87 ;  /* 0x0000005706577220 */ /* 0x040fe20000410000 */
[C---:B------:R-:W-:Y:S01]  /*ab60*/  FMUL.FTZ R86, R6.reuse, R86 ;  /* 0x0000005606567220 */ /* 0x040fe20000410000 */
[----:B------:R-:W-:Y:S01]  /*ab70*/  F2FP.F16.F32.PACK_AB R64, R65, R64 ;  /* 0x000000404140723e */ /* 0x000fe200000000ff */
[----:B------:R-:W-:Y:S01]  /*ab80*/  STS [R9], R44 ;  /* 0x0000002c09007388 */ /* 0x000fe20000000800 */
[----:B------:R-:W-:Y:S01]  /*ab90*/  F2FP.F16.F32.PACK_AB R66, R67, R66 ;  /* 0x000000424342723e */ /* 0x000fe200000000ff */
[C---:B------:R-:W-:Y:S01]  /*aba0*/  FMUL.FTZ R88, R5.reuse, R88 ;  /* 0x0000005805587220 */ /* 0x040fe20000410000 */
[----:B------:R-:W-:Y:S01]  /*abb0*/  FMUL.FTZ R89, R5, R89 ;  /* 0x0000005905597220 */ /* 0x000fe20000410000 */
[----:B------:R-:W-:Y:S01]  /*abc0*/  STS [R9+0x400], R46 ;  /* 0x0004002e09007388 */ /* 0x000fe20000000800 */
        /* <DEDUP_REMOVED lines=35> */
[----:B------:R-:W-:Y:S01]  /*ae00*/  STS [R11+0x2000], R64 ;  /* 0x002000400b007388 */ /* 0x000fe20000000800 */
        /* <DEDUP_REMOVED lines=26> */
[C---:B------:R-:W-:Y:S01]  /*afb0*/  FMUL.FTZ R121, R5.reuse, R121 ;  /* 0x0000007905797220 */ /* 0x040fe20000410000 */
[----:B------:R-:W-:Y:S01]  /*afc0*/  STS [R9+0x2400], R78 ;  /* 0x0024004e09007388 */ /* 0x000fe20000000800 */
[----:B------:R-:W-:Y:S01]  /*afd0*/  FMUL.FTZ R116, R5, R116 ;  /* 0x0000007405747220 */ /* 0x000fe20000410000 */
[C---:B------:R-:W-:Y:S01]  /*afe0*/  FMUL.FTZ R123, R6.reuse, R123 ;  /* 0x0000007b067b7220 */ /* 0x040fe20000410000 */
[C---:B------:R-:W-:Y:S01]  /*aff0*/  FMUL.FTZ R122, R6.reuse, R122 ;  /* 0x0000007a067a7220 */ /* 0x040fe20000410000 */
[----:B------:R-:W-:Y:S01]  /*b000*/  F2FP.F16.F32.PACK_AB R100, R101, R100 ;  /* 0x000000646564723e */ /* 0x000fe200000000ff */
[----:B------:R-:W-:Y:S01]  /*b010*/  STS [R17+0x2000], R80 ;  /* 0x0020005011007388 */ /* 0x000fe20000000800 */
[----:B------:R-:W-:Y:S01]  /*b020*/  F2FP.F16.F32.PACK_AB R102, R103, R102 ;  /* 0x000000666766723e */ /* 0x000fe200000000ff */
[----:B------:R-:W-:Y:S01]  /*b030*/  FMUL.FTZ R5, R5, R117 ;  /* 0x0000007505057220 */ /* 0x000fe20000410000 */
[----:B------:R-:W-:Y:S01]  /*b040*/  F2FP.F16.F32.PACK_AB R104, R105, R104 ;  /* 0x000000686968723e */ /* 0x000fe200000000ff */
[----:B------:R-:W-:Y:S01]  /*b050*/  STS [R17+0x2400], R82 ;  /* 0x0024005211007388 */ /* 0x000fe20000000800 */
[----:B------:R-:W-:Y:S01]  /*b060*/  F2FP.F16.F32.PACK_AB R106, R107, R106 ;  /* 0x0000006a6b6a723e */ /* 0x000fe200000000ff */
[----:B------:R-:W1:Y:S01]  /*b070*/  @P0 LDC.64 R18, c[0x0][0x298] ;  /* 0x0000a600ff120b82 */ /* 0x000e620000000a00 */
[----:B------:R-:W-:Y:S01]  /*b080*/  F2FP.F16.F32.PACK_AB R108, R109, R108 ;  /* 0x0000006c6d6c723e */ /* 0x000fe200000000ff */
[----:B------:R-:W-:Y:S01]  /*b090*/  STS [R21+0x2000], R84 ;  /* 0x0020005415007388 */ /* 0x000fe20000000800 */
[----:B------:R-:W-:Y:S01]  /*b0a0*/  F2FP.F16.F32.PACK_AB R110, R111, R110 ;  /* 0x0000006e6f6e723e */ /* 0x000fe200000000ff */
[----:B------:R-:W2:Y:S01]  /*b0b0*/  @P3 MUFU.LG2 R14, R2 ;  /* 0x00000002000e3308 */ /* 0x000ea20000000c00 */
[----:B------:R-:W-:Y:S01]  /*b0c0*/  F2FP.F16.F32.PACK_AB R124, R125, R124 ;  /* 0x0000007c7d7c723e */ /* 0x000fe200000000ff */
[----:B------:R-:W-:Y:S01]  /*b0d0*/  STS [R21+0x2400], R86 ;  /* 0x0024005615007388 */ /* 0x000fe20000000800 */
[----:B------:R-:W-:Y:S01]  /*b0e0*/  F2FP.F16.F32.PACK_AB R126, R127, R126 ;  /* 0x0000007e7f7e723e */ /* 0x000fe200000000ff */
[----:B------:R-:W3:Y:S01]  /*b0f0*/  @P3 LDC R12, c[0x0][0x2e8] ;  /* 0x0000ba00ff0c3b82 */ /* 0x000ee20000000800 */
[----:B------:R-:W-:Y:S01]  /*b100*/  F2FP.F16.F32.PACK_AB R112, R113, R112 ;  /* 0x000000707170723e */ /* 0x000fe200000000ff */
[----:B------:R-:W-:Y:S01]  /*b110*/  STS [R23+0x2000], R88 ;  /* 0x0020005817007388 */ /* 0x000fe20000000800 */
[----:B------:R-:W-:Y:S01]  /*b120*/  F2FP.F16.F32.PACK_AB R114, R115, R114 ;  /* 0x000000727372723e */ /* 0x000fe200000000ff */
[C---:B------:R-:W-:Y:S01]  /*b130*/  FMUL.FTZ R119, R6.reuse, R119 ;  /* 0x0000007706777220 */ /* 0x040fe20000410000 */
[----:B------:R-:W-:Y:S01]  /*b140*/  F2FP.F16.F32.PACK_AB R120, R121, R120 ;  /* 0x000000787978723e */ /* 0x000fe200000000ff */
[----:B------:R-:W-:Y:S01]  /*b150*/  STS [R23+0x2400], R90 ;  /* 0x0024005a17007388 */ /* 0x000fe20000000800 */
[----:B------:R-:W-:Y:S01]  /*b160*/  F2FP.F16.F32.PACK_AB R122, R123, R122 ;  /* 0x0000007a7b7a723e */ /* 0x000fe200000000ff */
[----:B------:R-:W-:Y:S01]  /*b170*/  FMUL.FTZ R6, R6, R118 ;  /* 0x0000007606067220 */ /* 0x000fe20000410000 */
[----:B------:R-:W-:Y:S01]  /*b180*/  F2FP.F16.F32.PACK_AB R5, R5, R116 ;  /* 0x000000740505723e */ /* 0x000fe200000000ff */
[----:B------:R-:W-:Y:S01]  /*b190*/  STS [R25+0x2000], R92 ;  /* 0x0020005c19007388 */ /* 0x000fe20000000800 */
[----:B------:R-:W-:-:S02]  /*b1a0*/  ULDC.U8 UR4, c[0x0][0x3d8] ;  /* 0x0000f60000047ab9 */ /* 0x000fc40000000000 */
[----:B------:R-:W-:Y:S01]  /*b1b0*/  F2FP.F16.F32.PACK_AB R6, R119, R6 ;  /* 0x000000067706723e */ /* 0x000fe200000000ff */
[----:B------:R-:W-:Y:S01]  /*b1c0*/  STS [R25+0x2400], R94 ;  /* 0x0024005e19007388 */ /* 0x000fe20000000800 */
[----:B------:R-:W-:Y:S01]  /*b1d0*/  ISETP.NE.AND P1, PT, RZ, UR4, PT ;  /* 0x00000004ff007c0c */ /* 0x000fe2000bf25270 */
[----:B--2---:R-:W-:Y:S02]  /*b1e0*/  @P3 FMUL.FTZ R14, R14, 0.69314718246459960938 ;  /* 0x3f3172180e0e3820 */ /* 0x004fe40000410000 */
[----:B------:R-:W-:Y:S04]  /*b1f0*/  STS [R11+0x4000], R96 ;  /* 0x004000600b007388 */ /* 0x000fe80000000800 */
[----:B------:R2:W-:Y:S04]  /*b200*/  STS [R11+0x4400], R98 ;  /* 0x004400620b007388 */ /* 0x0005e80000000800 */
[----:B------:R-:W-:Y:S04]  /*b210*/  STS [R13+0x4000], R100 ;  /* 0x004000640d007388 */ /* 0x000fe80000000800 */
[----:B------:R4:W-:Y:S04]  /*b220*/  STS [R13+0x4400], R102 ;  /* 0x004400660d007388 */ /* 0x0009e80000000800 */
[----:B------:R-:W-:Y:S04]  /*b230*/  STS [R15+0x4000], R104 ;  /* 0x004000680f007388 */ /* 0x000fe80000000800 */
[----:B------:R5:W-:Y:S04]  /*b240*/  STS [R15+0x4400], R106 ;  /* 0x0044006a0f007388 */ /* 0x000be80000000800 */
[----:B------:R-:W-:Y:S04]  /*b250*/  STS [R9+0x4000], R108 ;  /* 0x0040006c09007388 */ /* 0x000fe80000000800 */
[----:B------:R1:W-:Y:S01]  /*b260*/  STS [R9+0x4400], R110 ;  /* 0x0044006e09007388 */ /* 0x0003e20000000800 */
[----:B--2---:R-:W-:-:S03]  /*b270*/  MOV R11, 0x7f800000 ;  /* 0x7f800000000b7802 */ /* 0x004fc60000000f00 */
[----:B------:R-:W-:Y:S04]  /*b280*/  STS [R17+0x4000], R124 ;  /* 0x0040007c11007388 */ /* 0x000fe80000000800 */
[----:B------:R2:W-:Y:S01]  /*b290*/  STS [R17+0x4400], R126 ;  /* 0x0044007e11007388 */ /* 0x0005e20000000800 */
[----:B----4-:R-:W-:-:S03]  /*b2a0*/  MOV R13, 0x7f800000 ;  /* 0x7f800000000d7802 */ /* 0x010fc60000000f00 */
[----:B------:R-:W-:Y:S04]  /*b2b0*/  STS [R21+0x4000], R112 ;  /* 0x0040007015007388 */ /* 0x000fe80000000800 */
[----:B------:R-:W-:Y:S01]  /*b2c0*/  STS [R21+0x4400], R114 ;  /* 0x0044007215007388 */ /* 0x000fe20000000800 */
[----:B-----5:R-:W-:-:S03]  /*b2d0*/  @P4 FMUL.FTZ R15, R4, 0.69314718246459960938 ;  /* 0x3f317218040f4820 */ /* 0x020fc60000410000 */
[----:B------:R-:W-:Y:S04]  /*b2e0*/  STS [R23+0x4000], R120 ;  /* 0x0040007817007388 */ /* 0x000fe80000000800 */
[----:B------:R-:W-:Y:S01]  /*b2f0*/  STS [R23+0x4400], R122 ;  /* 0x0044007a17007388 */ /* 0x000fe20000000800 */
[----:B-1----:R-:W1:Y:S03]  /*b300*/  @P4 LDC R9, c[0x0][0x2e8] ;  /* 0x0000ba00ff094b82 */ /* 0x002e660000000800 */
[----:B------:R-:W-:Y:S04]  /*b310*/  STS [R25+0x4000], R5 ;  /* 0x0040000519007388 */ /* 0x000fe80000000800 */
[----:B------:R4:W-:Y:S01]  /*b320*/  STS [R25+0x4400], R6 ;  /* 0x0044000619007388 */ /* 0x0009e20000000800 */
[----:B--2---:R-:W-:-:S04]  /*b330*/  @P0 IMAD.WIDE.U32 R16, R206, R18, RZ ;  /* 0x00000012ce100225 */ /* 0x004fc800078e00ff */
[----:B------:R-:W-:Y:S01]  /*b340*/  @P0 IMAD R19, R206, R19, R17 ;  /* 0x00000013ce130224 */ /* 0x000fe200078e0211 */
[----:B----4-:R-:W-:Y:S01]  /*b350*/  @P0 MOV R6, R16 ;  /* 0x0000001000060202 */ /* 0x010fe20000000f00 */
[----:B---3--:R-:W-:Y:S06]  /*b360*/  @P0 BRA `(.L_x_747) ;  /* 0x0000000000200947 */ /* 0x008fec0003800000 */
[----:B------:R-:W2:Y:S01]  /*b370*/  S2R R17, SR_CTAID.Y ;  /* 0x0000000000117919 */ /* 0x000ea20000002600 */
[----:B------:R-:W3:Y:S01]  /*b380*/  LDC.64 R4, c[0x0][0x290] ;  /* 0x0000a400ff047b82 */ /* 0x000ee20000000a00 */
[----:B--2---:R-:W-:-:S05]  /*b390*/  SHF.R.S32.HI R19, RZ, 0x1f, R17 ;  /* 0x0000001fff137819 */ /* 0x004fca0000011411 */
[-C--:B---3--:R-:W-:Y:S02]  /*b3a0*/  IMAD R2, R19, R4.reuse, RZ ;  /* 0x0000000413027224 */ /* 0x088fe400078e02ff */
[----:B------:R-:W-:-:S04]  /*b3b0*/  IMAD.WIDE.U32 R18, R17, R4, RZ ;  /* 0x0000000411127225 */ /* 0x000fc800078e00ff */
[----:B------:R-:W-:Y:S01]  /*b3c0*/  IMAD R5, R17, R5, R2 ;  /* 0x0000000511057224 */ /* 0x000fe200078e0202 */
[----:B------:R-:W-:-:S04]  /*b3d0*/  MOV R6, R18 ;  /* 0x0000001200067202 */ /* 0x000fc80000000f00 */
[----:B------:R-:W-:Y:S02]  /*b3e0*/  IADD3 R19, R19, R5, RZ ;  /* 0x0000000513137210 */ /* 0x000fe40007ffe0ff */
.L_x_747:
[----:B-1----:R-:W-:Y:S01]  /*b3f0*/  @P4 FFMA.FTZ R11, R132, R9, R15 ;  /* 0x00000009840b4223 */ /* 0x002fe2000001000f */
[----:B------:R-:W-:Y:S01]  /*b400*/  @P3 FFMA.FTZ R13, R3, R12, R14 ;  /* 0x0000000c030d3223 */ /* 0x000fe2000001000e */
[----:B------:R-:W-:Y:S06]  /*b410*/  @!P1 BRA `(.L_x_748) ;  /* 0x00000000001c9947 */ /* 0x000fec0003800000 */
[----:B------:R-:W1:Y:S01]  /*b420*/  S2R R3, SR_CTAID.Y ;  /* 0x0000000000037919 */ /* 0x000e620000002600 */
[----:B------:R-:W1:Y:S08]  /*b430*/  LDC R2, c[0x0][0x2c4] ;  /* 0x0000b100ff027b82 */ /* 0x000e700000000800 */
[----:B------:R-:W2:Y:S08]  /*b440*/  S2UR UR6, SR_CTAID.Z ;  /* 0x00000000000679c3 */ /* 0x000eb00000002700 */
[----:B------:R-:W2:Y:S01]  /*b450*/  LDC R5, c[0x0][0x2e4] ;  /* 0x0000b900ff057b82 */ /* 0x000ea20000000800 */
[----:B-1----:R-:W-:-:S04]  /*b460*/  @!P0 IMAD R206, R3, R2, RZ ;  /* 0x0000000203ce8224 */ /* 0x002fc800078e02ff */
[----:B--2---:R-:W-:Y:S01]  /*b470*/  IMAD R2, R5, UR6, R206 ;  /* 0x0000000605027c24 */ /* 0x004fe2000f8e02ce */
[----:B------:R-:W-:Y:S06]  /*b480*/  BRA `(.L_x_749) ;  /* 0x0000000000187947 */ /* 0x000fec0003800000 */
.L_x_748:
[----:B------:R-:W1:Y:S01]  /*b490*/  S2R R4, SR_CTAID.Y ;  /* 0x0000000000047919 */ /* 0x000e620000002600 */
[----:B------:R-:W1:Y:S08]  /*b4a0*/  S2UR UR6, SR_CTAID.Z ;  /* 0x00000000000679c3 */ /* 0x000e700000002700 */
[----:B------:R-:W1:Y:S08]  /*b4b0*/  LDC R3, c[0x0][0x270] ;  /* 0x00009c00ff037b82 */ /* 0x000e700000000800 */
[----:B------:R-:W2:Y:S01]  /*b4c0*/  LDC R2, c[0x0][0x2c4] ;  /* 0x0000b100ff027b82 */ /* 0x000ea20000000800 */
[----:B-1----:R-:W-:-:S04]  /*b4d0*/  IMAD R3, R4, R3, UR6 ;  /* 0x0000000604037e24 */ /* 0x002fc8000f8e0203 */
[----:B--2---:R-:W-:-:S07]  /*b4e0*/  IMAD R2, R3, R2, RZ ;  /* 0x0000000203027224 */ /* 0x004fce00078e02ff */
.L_x_749:
[----:B------:R-:W-:Y:S01]  /*b4f0*/  LOP3.LUT R3, R10, 0xffffffe0, RZ, 0xc0, !PT ;  /* 0xffffffe00a037812 */ /* 0x000fe200078ec0ff */
[----:B------:R-:W-:Y:S01]  /*b500*/  BAR.SYNC.DEFER_BLOCKING 0x0 ;  /* 0x0000000000007b1d */ /* 0x000fe20000010000 */
[----:B------:R-:W-:-:S03]  /*b510*/  SHF.R.S32.HI R5, RZ, 0x1f, R8 ;  /* 0x0000001fff057819 */ /* 0x000fc60000011408 */
[----:B------:R-:W-:Y:S01]  /*b520*/  IMAD.IADD R4, R0, 0x1, -R3 ;  /* 0x0000000100047824 */ /* 0x000fe200078e0a03 */
[----:B------:R-:W-:Y:S01]  /*b530*/  LEA.HI R5, R5, R8, RZ, 0x2 ;  /* 0x0000000805057211 */ /* 0x000fe200078f10ff */
[----:B------:R-:W-:Y:S03]  /*b540*/  BSSY B0, `(.L_x_750) ;  /* 0x0000016000007945 */ /* 0x000fe60003800000 */
[----:B------:R-:W-:Y:S02]  /*b550*/  LOP3.LUT P0, RZ, R4, 0x3, RZ, 0xc0, !PT ;  /* 0x0000000304ff7812 */ /* 0x000fe4000780c0ff */
[----:B------:R-:W-:Y:S02]  /*b560*/  SHF.R.S32.HI R3, RZ, 0x1f, R4 ;  /* 0x0000001fff037819 */ /* 0x000fe40000011404 */
[----:B------:R-:W-:Y:S02]  /*b570*/  LOP3.LUT R5, R5, 0xffffffc, RZ, 0xc0, !PT ;  /* 0x0ffffffc05057812 */ /* 0x000fe400078ec0ff */
[----:B------:R-:W-:-:S03]  /*b580*/  LEA.HI R3, R3, R4, RZ, 0x2 ;  /* 0x0000000403037211 */ /* 0x000fc600078f10ff */
[----:B------:R-:W-:Y:S01]  /*b590*/  IMAD.IADD R4, R8, 0x1, -R5 ;  /* 0x0000000108047824 */ /* 0x000fe200078e0a05 */
[----:B------:R-:W-:-:S05]  /*b5a0*/  SHF.R.S32.HI R3, RZ, 0x2, R3 ;  /* 0x00000002ff037819 */ /* 0x000fca0000011403 */
[----:B------:R-:W-:Y:S01]  /*b5b0*/  IMAD R4, R4, 0x10, R3 ;  /* 0x0000001004047824 */ /* 0x000fe200078e0203 */
[----:B------:R-:W-:Y:S06]  /*b5c0*/  @P0 BRA `(.L_x_751) ;  /* 0x0000000000340947 */ /* 0x000fec0003800000 */
[----:B------:R-:W1:Y:S01]  /*b5d0*/  S2R R5, SR_CTAID.X ;  /* 0x0000000000057919 */ /* 0x000e620000002500 */
[C---:B------:R-:W-:Y:S01]  /*b5e0*/  VIADD R8, R4.reuse, 0x8 ;  /* 0x0000000804087836 */ /* 0x040fe20000000000 */
[----:B------:R-:W-:Y:S01]  /*b5f0*/  ISETP.GE.AND P2, PT, R4, R199, PT ;  /* 0x000000c70400720c */ /* 0x000fe20003f46270 */
[----:B------:R-:W-:-:S03]  /*b600*/  ULDC.64 UR4, c[0x0][0x2b0] ;  /* 0x0000ac0000047ab9 */ /* 0x000fc60000000a00 */
[----:B------:R-:W-:Y:S01]  /*b610*/  ISETP.GE.AND P1, PT, R8, R199, PT ;  /* 0x000000c70800720c */ /* 0x000fe20003f26270 */
[----:B-1----:R-:W-:-:S05]  /*b620*/  IMAD R5, R5, 0x40, R2 ;  /* 0x0000004005057824 */ /* 0x002fca00078e0202 */
[----:B------:R-:W-:Y:S02]  /*b630*/  SHF.R.S32.HI R3, RZ, 0x1f, R5 ;  /* 0x0000001fff037819 */ /* 0x000fe40000011405 */
[----:B------:R-:W-:-:S04]  /*b640*/  IADD3 R2, P0, R4, R5, RZ ;  /* 0x0000000504027210 */ /* 0x000fc80007f1e0ff */
[----:B------:R-:W-:Y:S02]  /*b650*/  LEA.HI.X.SX32 R3, R4, R3, 0x1, P0 ;  /* 0x0000000304037211 */ /* 0x000fe400000f0eff */
[----:B------:R-:W-:-:S04]  /*b660*/  LEA R4, P0, R2, UR4, 0x2 ;  /* 0x0000000402047c11 */ /* 0x000fc8000f8010ff */
[----:B------:R-:W-:-:S05]  /*b670*/  LEA.HI.X R5, R2, UR5, R3, 0x2, P0 ;  /* 0x0000000502057c11 */ /* 0x000fca00080f1403 */
[----:B------:R1:W-:Y:S04]  /*b680*/  @!P2 STG.E desc[UR8][R4.64], R11 ;  /* 0x0000000b0400a986 */ /* 0x0003e8000c101908 */
[----:B------:R1:W-:Y:S02]  /*b690*/  @!P1 STG.E desc[UR8][R4.64+0x20], R13 ;  /* 0x0000200d04009986 */ /* 0x0003e4000c101908 */
.L_x_751:
[----:B------:R-:W-:Y:S05]  /*b6a0*/  BSYNC B0 ;  /* 0x0000000000007941 */ /* 0x000fea0003800000 */
.L_x_750:
[----:B------:R-:W2:Y:S01]  /*b6b0*/  S2UR UR5, SR_CTAID.X ;  /* 0x00000000000579c3 */ /* 0x000ea20000002500 */
[----:B------:R-:W3:Y:S01]  /*b6c0*/  S2R R16, SR_TID.X ;  /* 0x0000000000107919 */ /* 0x000ee20000002100 */
[----:B------:R-:W-:Y:S01]  /*b6d0*/  LEA.HI R0, R7, R0, RZ, 0x3 ;  /* 0x0000000007007211 */ /* 0x000fe200078f18ff */
[----:B------:R-:W-:Y:S01]  /*b6e0*/  BSSY B0, `(.L_x_752) ;  /* 0x0000032000007945 */ /* 0x000fe20003800000 */
[----:B------:R-:W-:Y:S01]  /*b6f0*/  SHF.R.S32.HI R211, RZ, 0x1f, R210 ;  /* 0x0000001fffd37819 */ /* 0x000fe200000114d2 */
[----:B-1----:R1:W4:Y:S01]  /*b700*/  LDS.128 R12, [R207+0x1800] ;  /* 0x00180000cf0c7984 */ /* 0x0023220000000c00 */
[----:B------:R-:W-:Y:S02]  /*b710*/  SHF.R.S32.HI R0, RZ, 0x3, R0 ;  /* 0x00000003ff007819 */ /* 0x000fe40000011400 */
[----:B------:R-:W5:Y:S01]  /*b720*/  LDC.64 R4, c[0x0][0x298] ;  /* 0x0000a600ff047b82 */ /* 0x000f620000000a00 */
[----:B------:R1:W1:Y:S02]  /*b730*/  LDS.128 R8, [R207+0x3800] ;  /* 0x00380000cf087984 */ /* 0x0002640000000c00 */
[----:B------:R-:W-:-:S02]  /*b740*/  VIADD R18, R0, 0x10 ;  /* 0x0000001000127836 */ /* 0x000fc40000000000 */
[----:B------:R1:W1:Y:S03]  /*b750*/  LDS.128 R24, [R207] ;  /* 0x00000000cf187984 */ /* 0x0002660000000c00 */
[----:B------:R-:W4:Y:S01]  /*b760*/  LDC.64 R2, c[0x0][0x2a0] ;  /* 0x0000a800ff027b82 */ /* 0x000f220000000a00 */
[----:B------:R-:W-:Y:S01]  /*b770*/  ISETP.GE.AND P2, PT, R18, R199, PT ;  /* 0x000000c71200720c */ /* 0x000fe20003f46270 */
[----:B------:R-:W-:-:S05]  /*b780*/  VIADD R18, R0, 0x20 ;  /* 0x0000002000127836 */ /* 0x000fca0000000000 */
[----:B------:R-:W-:Y:S01]  /*b790*/  ISETP.GE.AND P1, PT, R18, R199, PT ;  /* 0x000000c71200720c */ /* 0x000fe20003f26270 */
[----:B--2---:R-:W-:-:S04]  /*b7a0*/  USHF.L.U32 UR5, UR5, 0x6, URZ ;  /* 0x0000000605057899 */ /* 0x004fc8000800063f */
[----:B------:R-:W-:Y:S02]  /*b7b0*/  USHF.R.S32.HI UR4, URZ, 0x1f, UR5 ;  /* 0x0000001f3f047899 */ /* 0x000fe40008011405 */
[----:B-----5:R-:W-:Y:S01]  /*b7c0*/  IMAD.WIDE.U32 R22, R4, UR5, R210 ;  /* 0x0000000504167c25 */ /* 0x020fe2000f8e00d2 */
[----:B---3--:R-:W-:-:S03]  /*b7d0*/  SHF.R.S32.HI R7, RZ, 0x1f, R16 ;  /* 0x0000001fff077819 */ /* 0x008fc60000011410 */
[----:B------:R-:W-:Y:S01]  /*b7e0*/  IMAD R20, R4, UR4, RZ ;  /* 0x0000000404147c24 */ /* 0x000fe2000f8e02ff */
[----:B------:R-:W-:Y:S01]  /*b7f0*/  USHF.R.S32.HI UR4, URZ, 0x1f, UR6 ;  /* 0x0000001f3f047899 */ /* 0x000fe20008011406 */
[----:B------:R-:W-:Y:S02]  /*b800*/  IADD3 R28, P0, R6, R22, RZ ;  /* 0x00000016061c7210 */ /* 0x000fe40007f1e0ff */
[----:B------:R-:W-:Y:S01]  /*b810*/  IMAD R20, R5, UR5, R20 ;  /* 0x0000000505147c24 */ /* 0x000fe2000f8e0214 */
[----:B------:R-:W-:Y:S01]  /*b820*/  LEA.HI R6, R7, R16, RZ, 0x3 ;  /* 0x0000001007067211 */ /* 0x000fe200078f18ff */
[----:B------:R-:W-:Y:S02]  /*b830*/  VIADD R16, R0, 0x30 ;  /* 0x0000003000107836 */ /* 0x000fe40000000000 */
[----:B------:R-:W-:Y:S01]  /*b840*/  VIADD R7, R208, -UR5 ;  /* 0x80000005d0077c36 */ /* 0x000fe20008000000 */
[----:B------:R-:W-:Y:S01]  /*b850*/  IADD3.X R29, R19, R23, R20, P0, !PT ;  /* 0x00000017131d7210 */ /* 0x000fe200007fe414 */
[----:B----4-:R-:W-:Y:S01]  /*b860*/  IMAD R20, R2, UR4, RZ ;  /* 0x0000000402147c24 */ /* 0x010fe2000f8e02ff */
[----:B------:R-:W-:-:S02]  /*b870*/  ISETP.GE.AND P0, PT, R16, R199, PT ;  /* 0x000000c71000720c */ /* 0x000fc40003f06270 */
[----:B------:R2:W3:Y:S01]  /*b880*/  LDS.128 R16, [R207+0x4000] ;  /* 0x00400000cf107984 */ /* 0x0004e20000000c00 */
[----:B------:R-:W-:Y:S01]  /*b890*/  IMAD R33, R3, UR6, R20 ;  /* 0x0000000603217c24 */ /* 0x000fe2000f8e0214 */
[----:B------:R-:W-:Y:S01]  /*b8a0*/  ISETP.GE.AND P3, PT, R0, R7, PT ;  /* 0x000000070000720c */ /* 0x000fe20003f66270 */
[----:B------:R-:W-:Y:S01]  /*b8b0*/  IMAD.WIDE.U32 R28, R2, UR6, R28 ;  /* 0x00000006021c7c25 */ /* 0x000fe2000f8e001c */
[----:B------:R2:W4:Y:S01]  /*b8c0*/  LDS.128 R20, [R207+0x2000] ;  /* 0x00200000cf147984 */ /* 0x0005220000000c00 */
[----:B------:R-:W-:Y:S02]  /*b8d0*/  SHF.R.S32.HI R3, RZ, 0x3, R6 ;  /* 0x00000003ff037819 */ /* 0x000fe40000011406 */
[----:B------:R-:W-:Y:S02]  /*b8e0*/  IMAD.IADD R33, R33, 0x1, R29 ;  /* 0x0000000121217824 */ /* 0x000fe400078e021d */
[----:B------:R-:W-:-:S06]  /*b8f0*/  SHF.R.S32.HI R3, RZ, 0x1f, R3 ;  /* 0x0000001fff037819 */ /* 0x000fcc0000011403 */
[----:B-1----:R-:W-:Y:S05]  /*b900*/  @P3 BRA `(.L_x_753) ;  /* 0x00000000003c3947 */ /* 0x002fea0003800000 */
        /* <DEDUP_REMOVED lines=12> */
[----:B------:R1:W-:Y:S04]  /*b9d0*/  @!P5 STG.E.128 desc[UR8][R30.64], R24 ;  /* 0x000000181e00d986 */ /* 0x0003e8000c101d08 */
[----:B----4-:R1:W-:Y:S04]  /*b9e0*/  @!P4 STG.E.128 desc[UR8][R30.64+0x80], R20 ;  /* 0x000080141e00c986 */ /* 0x0103e8000c101d08 */
[----:B---3--:R1:W-:Y:S02]  /*b9f0*/  @!P3 STG.E.128 desc[UR8][R30.64+0x100], R16 ;  /* 0x000100101e00b986 */ /* 0x0083e4000c101d08 */
.L_x_753:
[----:B------:R-:W-:Y:S05]  /*ba00*/  BSYNC B0 ;  /* 0x0000000000007941 */ /* 0x000fea0003800000 */
.L_x_752:
[----:B-1----:R1:W1:Y:S01]  /*ba10*/  LDS.128 R24, [R207+0x800] ;  /* 0x00080000cf187984 */ /* 0x0022620000000c00 */
[----:B------:R-:W-:Y:S03]  /*ba20*/  BSSY B0, `(.L_x_754) ;  /* 0x0000016000007945 */ /* 0x000fe60003800000 */
[----:B----4-:R4:W1:Y:S04]  /*ba30*/  LDS.128 R20, [R207+0x2800] ;  /* 0x00280000cf147984 */ /* 0x0108680000000c00 */
[----:B---3--:R4:W3:Y:S01]  /*ba40*/  LDS.128 R16, [R207+0x4800] ;  /* 0x00480000cf107984 */ /* 0x0088e20000000c00 */
        /* <DEDUP_REMOVED lines=14> */
[----:B------:R-:W-:-:S04]  /*bb30*/  LEA R6, P5, R30, UR4, 0x1 ;  /* 0x000000041e067c11 */ /* 0x000fc8000f8a08ff */
[----:B------:R-:W-:-:S05]  /*bb40*/  LEA.HI.X R7, R30, UR5, R2, 0x1, P5 ;  /* 0x000000051e077c11 */ /* 0x000fca000a8f0c02 */
[----:B-1----:R1:W-:Y:S04]  /*bb50*/  @!P4 STG.E.128 desc[UR8][R6.64], R24 ;  /* 0x000000180600c986 */ /* 0x0023e8000c101d08 */
[----:B------:R1:W-:Y:S04]  /*bb60*/  @!P3 STG.E.128 desc[UR8][R6.64+0x80], R20 ;  /* 0x000080140600b986 */ /* 0x0003e8000c101d08 */
[----:B---3--:R1:W-:Y:S02]  /*bb70*/  @!P2 STG.E.128 desc[UR8][R6.64+0x100], R16 ;  /* 0x000100100600a986 */ /* 0x0083e4000c101d08 */
.L_x_755:
[----:B------:R-:W-:Y:S05]  /*bb80*/  BSYNC B0 ;  /* 0x0000000000007941 */ /* 0x000fea0003800000 */
.L_x_754:
[----:B-1----:R1:W1:Y:S01]  /*bb90*/  LDS.128 R24, [R207+0x1000] ;  /* 0x00100000cf187984 */ /* 0x0022620000000c00 */
[----:B------:R-:W-:Y:S03]  /*bba0*/  BSSY B0, `(.L_x_756) ;  /* 0x0000016000007945 */ /* 0x000fe60003800000 */
[----:B------:R1:W1:Y:S04]  /*bbb0*/  LDS.128 R20, [R207+0x3000] ;  /* 0x00300000cf147984 */ /* 0x0002680000000c00 */
[----:B---3--:R3:W1:Y:S01]  /*bbc0*/  LDS.128 R16, [R207+0x5000] ;  /* 0x00500000cf107984 */ /* 0x0086620000000c00 */
        /* <DEDUP_REMOVED lines=18> */
[----:B------:R1:W-:Y:S02]  /*bcf0*/  @!P1 STG.E.128 desc[UR8][R6.64+0x100], R16 ;  /* 0x0001001006009986 */ /* 0x0003e4000c101d08 */
.L_x_757:
[----:B------:R-:W-:Y:S05]  /*bd00*/  BSYNC B0 ;  /* 0x0000000000007941 */ /* 0x000fea0003800000 */
.L_x_756:
[----:B-1----:R1:W1:Y:S01]  /*bd10*/  LDS.128 R16, [R207+0x5800] ;  /* 0x00580000cf107984 */ /* 0x0022620000000c00 */
[----:B------:R-:W-:Y:S05]  /*bd20*/  @P0 EXIT ;  /* 0x000000000000094d */ /* 0x000fea0003800000 */
[----:B------:R-:W-:Y:S01]  /*bd30*/  IADD3 R0, P0, R0, 0x30, RZ ;  /* 0x0000003000007810 */ /* 0x000fe20007f1e0ff */
[----:B------:R-:W-:Y:S01]  /*bd40*/  IMAD.MOV.U32 R6, RZ, RZ, R28 ;  /* 0x000000ffff067224 */ /* 0x000fe200078e001c */
[----:B------:R-:W-:Y:S01]  /*bd50*/  MOV R7, R33 ;  /* 0x0000002100077202 */ /* 0x000fe20000000f00 */
[----:B------:R-:W-:Y:S01]  /*bd60*/  ULDC UR6, c[0x0][0x2d0] ;  /* 0x0000b40000067ab9 */ /* 0x000fe20000000800 */
[----:B------:R-:W-:Y:S01]  /*bd70*/  ULDC.64 UR4, c[0x0][0x280] ;  /* 0x0000a00000047ab9 */ /* 0x000fe20000000a00 */
[----:B------:R-:W-:Y:S01]  /*bd80*/  IMAD.X R3, RZ, RZ, R3, P0 ;  /* 0x000000ffff037224 */ /* 0x000fe200000e0603 */
[----:B------:R-:W-:Y:S01]  /*bd90*/  ISETP.GE.AND P2, PT, R210, UR6, PT ;  /* 0x00000006d2007c0c */ /* 0x000fe2000bf46270 */
[-C--:B------:R-:W-:Y:S01]  /*bda0*/  IMAD.WIDE.U32 R6, R0, R4.reuse, R6 ;  /* 0x0000000400067225 */ /* 0x080fe200078e0006 */
[----:B------:R-:W-:Y:S02]  /*bdb0*/  ISETP.GE.AND P1, PT, R201, UR6, PT ;  /* 0x00000006c9007c0c */ /* 0x000fe4000bf26270 */
[----:B------:R-:W-:Y:S01]  /*bdc0*/  ISETP.GE.AND P0, PT, R200, UR6, PT ;  /* 0x00000006c8007c0c */ /* 0x000fe2000bf06270 */
[----:B------:R-:W-:Y:S01]  /*bdd0*/  IMAD R2, R3, R4, RZ ;  /* 0x0000000403027224 */ /* 0x000fe200078e02ff */
[----:B------:R-:W-:-:S03]  /*bde0*/  LEA R4, P3, R6, UR4, 0x1 ;  /* 0x0000000406047c11 */ /* 0x000fc6000f8608ff */
[----:B------:R-:W-:-:S04]  /*bdf0*/  IMAD R2, R0, R5, R2 ;  /* 0x0000000500027224 */ /* 0x000fc800078e0202 */
[----:B------:R-:W-:-:S05]  /*be00*/  IMAD.IADD R2, R2, 0x1, R7 ;  /* 0x0000000102027824 */ /* 0x000fca00078e0207 */
[----:B------:R-:W-:-:S05]  /*be10*/  LEA.HI.X R5, R6, UR5, R2, 0x1, P3 ;  /* 0x0000000506057c11 */ /* 0x000fca00098f0c02 */
[----:B------:R1:W-:Y:S04]  /*be20*/  @!P2 STG.E.128 desc[UR8][R4.64], R12 ;  /* 0x0000000c0400a986 */ /* 0x0003e8000c101d08 */
[----:B------:R1:W-:Y:S01]  /*be30*/  @!P1 STG.E.128 desc[UR8][R4.64+0x80], R8 ;  /* 0x0000800804009986 */ /* 0x0003e2000c101d08 */
[----:B------:R-:W-:Y:S05]  /*be40*/  @P0 EXIT ;  /* 0x000000000000094d */ /* 0x000fea0003800000 */
[----:B-1----:R-:W-:Y:S01]  /*be50*/  STG.E.128 desc[UR8][R4.64+0x100], R16 ;  /* 0x0001001004007986 */ /* 0x002fe2000c101d08 */
[----:B------:R-:W-:Y:S05]  /*be60*/  EXIT ;  /* 0x000000000000794d */ /* 0x000fea0003800000 */
.L_x_758:
        /* <DEDUP_REMOVED lines=9> */
.L_x_7448:


//--------------------- .text._ZN5flash24flash_fwd_splitkv_kernelI23Flash_fwd_kernel_traitsILi192ELi64ELi64ELi4ELb0ELb0EN7cutlass6half_tE19Flash_kernel_traitsILi192ELi64ELi64ELi4ES3_EELb0ELb0ELb0ELb0ELb0ELb1ELb0ELb0EEEvNS_16Flash_fwd_paramsE --------------------------
	.section	.text._ZN5flash24flash_fwd_splitkv_kernelI23Flash_fwd_kernel_traitsILi192ELi64ELi64ELi4ELb0ELb0EN7cutlass6half_tE19Flash_kernel_traitsILi192ELi64ELi64ELi4ES3_EELb0ELb0ELb0ELb0ELb0ELb1ELb0ELb0EEEvNS_16Flash_fwd_paramsE,"ax",@progbits
	.align	128
        .global         _ZN5flash24flash_fwd_splitkv_kernelI23Flash_fwd_kernel_traitsILi192ELi64ELi64ELi4ELb0ELb0EN7cutlass6half_tE19Flash_kernel_traitsILi192ELi64ELi64ELi4ES3_EELb0ELb0ELb0ELb0ELb0ELb1ELb0ELb0EEEvNS_16Flash_fwd_paramsE
        .type           _ZN5flash24flash_fwd_splitkv_kernelI23Flash_fwd_kernel_traitsILi192ELi64ELi64ELi4ELb0ELb0EN7cutlass6half_tE19Flash_kernel_traitsILi192ELi64ELi64ELi4ES3_EELb0ELb0ELb0ELb0ELb0ELb1ELb0ELb0EEEvNS_16Flash_fwd_paramsE,@function
        .size           _ZN5flash24flash_fwd_splitkv_kernelI23Flash_fwd_kernel_traitsILi192ELi64ELi64ELi4ELb0ELb0EN7cutlass6half_tE19Flash_kernel_traitsILi192ELi64ELi64ELi4ES3_EELb0ELb0ELb0ELb0ELb0ELb1ELb0ELb0EEEvNS_16Flash_fwd_paramsE,(.L_x_7449 - _ZN5flash24flash_fwd_splitkv_kernelI23Flash_fwd_kernel_traitsILi192ELi64ELi64ELi4ELb0ELb0EN7cutlass6half_tE19Flash_kernel_traitsILi192ELi64ELi64ELi4ES3_EELb0ELb0ELb0ELb0ELb0ELb1ELb0ELb0EEEvNS_16Flash_fwd_paramsE)
        .other          _ZN5flash24flash_fwd_splitkv_kernelI23Flash_fwd_kernel_traitsILi192ELi64ELi64ELi4ELb0ELb0EN7cutlass6half_tE19Flash_kernel_traitsILi192ELi64ELi64ELi4ES3_EELb0ELb0ELb0ELb0ELb0ELb1ELb0ELb0EEEvNS_16Flash_fwd_paramsE,@"STO_CUDA_ENTRY STV_DEFAULT"
_ZN5flash24flash_fwd_splitkv_kernelI23Flash_fwd_kernel_traitsILi192ELi64ELi64ELi4ELb0ELb0EN7cutlass6half_tE19Flash_kernel_traitsILi192ELi64ELi64ELi4ES3_EELb0ELb0ELb0ELb0ELb0ELb1ELb0ELb0EEEvNS_16Flash_fwd_paramsE:
.text._ZN5flash24flash_fwd_splitkv_kernelI23Flash_fwd_kernel_traitsILi192ELi64ELi64ELi4ELb0ELb0EN7cutlass6half_tE19Flash_kernel_traitsILi192ELi64ELi64ELi4ES3_EELb0ELb0ELb0ELb0ELb0ELb1ELb0ELb0EEEvNS_16Flash_fwd_paramsE:
        /* <DEDUP_REMOVED lines=39> */
.L_x_759:
[----:B------:R-:W1:Y:S02]  /*0270*/  LDC R5, c[0x0][0x2c8] ;  /* 0x0000b200ff057b82 */ /* 0x000e640000000800 */
.L_x_760:
        /* <DEDUP_REMOVED lines=90> */
.L_x_763:
[----:B------:R-:W-:Y:S05]  /*0820*/  BSYNC B0 ;  /* 0x0000000000007941 */ /* 0x000fea0003800000 */
.L_x_762:
        /* <DEDUP_REMOVED lines=21> */
.L_x_765:
[----:B------:R-:W-:Y:S05]  /*0980*/  BSYNC B0 ;  /* 0x0000000000007941 */ /* 0x000fea0003800000 */
.L_x_764:
        /* <DEDUP_REMOVED lines=22> */
.L_x_767:
[----:B------:R-:W-:Y:S05]  /*0af0*/  BSYNC B0 ;  /* 0x0000000000007941 */ /* 0x000fea0003800000 */
.L_x_766:
        /* <DEDUP_REMOVED lines=22> */
.L_x_769:
[----:B------:R-:W-:Y:S05]  /*0c60*/  BSYNC B0 ;  /* 0x0000000000007941 */ /* 0x000fea0003800000 */
.L_x_768:
        /* <DEDUP_REMOVED lines=15> */
.L_x_761:
        /* <DEDUP_REMOVED lines=24> */
.L_x_770:
        /* <DEDUP_REMOVED lines=82> */
.L_x_771:
        /* <DEDUP_REMOVED lines=48> */
.L_x_773:
        /* <DEDUP_REMOVED lines=30> */
.L_x_772:
        /* <DEDUP_REMOVED lines=107> */
.L_x_775:
[----:B------:R-:W-:Y:S05]  /*1f90*/  BSYNC B0 ;  /* 0x0000000000007941 */ /* 0x000fea0003800000 */
.L_x_774:
        /* <DEDUP_REMOVED lines=45> */
.L_x_777:
[----:B------:R-:W-:Y:S05]  /*2270*/  BSYNC B0 ;  /* 0x0000000000007941 */ /* 0x000fea0003800000 */
.L_x_776:
        /* <DEDUP_REMOVED lines=40> */
.L_x_779:
[----:B------:R-:W-:Y:S05]  /*2500*/  BSYNC B0 ;  /* 0x0000000000007941 */ /* 0x000fea0003800000 */
.L_x_778:
        /* <DEDUP_REMOVED lines=39> */
.L_x_781:
[----:B------:R-:W-:Y:S05]  /*2780*/  BSYNC B0 ;  /* 0x0000000000007941 */ /* 0x000fea0003800000 */
.L_x_780:
        /* <DEDUP_REMOVED lines=41> */
.L_x_783:
[----:B------:R-:W-:Y:S05]  /*2a20*/  BSYNC B0 ;  /* 0x0000000000007941 */ /* 0x000fea0003800000 */
.L_x_782:
        /* <DEDUP_REMOVED lines=33> */
.L_x_785:
[----:B------:R-:W-:Y:S05]  /*2c40*/  BSYNC B0 ;  /* 0x0000000000007941 */ /* 0x000fea0003800000 */
.L_x_784:
        /* <DEDUP_REMOVED lines=34> */
.L_x_787:
[----:B------:R-:W-:Y:S05]  /*2e70*/  BSYNC B0 ;  /* 0x0000000000007941 */ /* 0x000fea0003800000 */
.L_x_786:
        /* <DEDUP_REMOVED lines=40> */
.L_x_789:
[----:B------:R-:W-:Y:S05]  /*3100*/  BSYNC B0 ;  /* 0x0000000000007941 */ /* 0x000fea0003800000 */
.L_x_788:
        /* <DEDUP_REMOVED lines=67> */
.L_x_791:
[----:B------:R-:W-:Y:S05]  /*3540*/  BSYNC B0 ;  /* 0x0000000000007941 */ /* 0x000fea0003800000 */
.L_x_790:
        /* <DEDUP_REMOVED lines=33> */
.L_x_793:
[----:B------:R-:W-:Y:S05]  /*3760*/  BSYNC B0 ;  /* 0x0000000000007941 */ /* 0x000fea0003800000 */
.L_x_792:
        /* <DEDUP_REMOVED lines=35> */
.L_x_795:
[----:B------:R-:W-:Y:S05]  /*39a0*/  BSYNC B0 ;  /* 0x0000000000007941 */ /* 0x000fea0003800000 */
.L_x_794:
        /* <DEDUP_REMOVED lines=37> */
.L_x_797:
[----:B------:R-:W-:Y:S05]  /*3c00*/  BSYNC B0 ;  /* 0x0000000000007941 */ /* 0x000fea0003800000 */
.L_x_796:
[----:B-12---:R-:W-:Y:S01]  /*3c10*/  LDSM.16.M88.4 R12, [R206] ;  /* 0x00000000ce0c783b */ /* 0x006fe20000000200 */
[----:B------:R-:W-:Y:S01]  /*3c20*/  R2P PR, R2, 0x6 ;  /* 0x0000000602007804 */ /* 0x000fe20000000000 */
[C---:B------:R-:W-:Y:S01]  /*3c30*/  VIADD R2, R205.reuse, 0x6000 ;  /* 0x00006000cd027836 */ /* 0x040fe20000000000 */
[----:B------:R-:W-:Y:S01]  /*3c40*/  ULDC UR5, c[0x0][0x39c] ;  /* 0x0000e70000057ab9 */ /* 0x000fe20000000800 */
[----:B------:R-:W1:Y:S01]  /*3c50*/  LDSM.16.M88.4 R28, [R205+0x6000] ;  /* 0x00600000cd1c783b */ /* 0x000e620000000200 */
[----:B------:R-:W-:Y:S02]  /*3c60*/  VIADD R203, R205, 0x6020 ;  /* 0x00006020cdcb7836 */ /* 0x000fe40000000000 */
[--C-:B------:R-:W-:Y:S01]  /*3c70*/  IMAD R204, R7, 0x2, R206.reuse ;  /* 0x0000000207cc7824 */ /* 0x100fe200078e02ce */
[----:B------:R-:W2:Y:S01]  /*3c80*/  LDSM.16.M88.4 R60, [R205+0x6800] ;  /* 0x00680000cd3c783b */ /* 0x000ea20000000200 */
[----:B------:R-:W-:-:S03]  /*3c90*/  IMAD R202, R5, 0x2, R206 ;  /* 0x0000000205ca7824 */ /* 0x000fc600078e02ce */
[----:B------:R-:W-:Y:S01]  /*3ca0*/  LDSM.16.M88.4 R68, [R204] ;  /* 0x00000000cc44783b */ /* 0x000fe20000000200 */
[----:B------:R-:W-:Y:S02]  /*3cb0*/  LEA R201, R5, R204, 0x1 ;  /* 0x000000cc05c97211 */ /* 0x000fe400078e08ff */
[----:B------:R-:W-:Y:S01]  /*3cc0*/  @P1 IADD3 R203, R2, -0x20, RZ ;  /* 0xffffffe002cb1810 */ /* 0x000fe20007ffe0ff */
[----:B------:R-:W5:Y:S01]  /*3cd0*/  LDSM.16.M88.4 R52, [R205+0x7000] ;  /* 0x00700000cd34783b */ /* 0x000f620000000200 */
[----:B------:R-:W-:Y:S02]  /*3ce0*/  IMAD.MOV.U32 R2, RZ, RZ, 0x40 ;  /* 0x00000040ff027424 */ /* 0x000fe400078e00ff */
[C---:B------:R-:W-:Y:S01]  /*3cf0*/  IADD3 R195, R203.reuse, 0x800, RZ ;  /* 0x00000800cbc37810 */ /* 0x040fe20007ffe0ff */
[----:B------:R-:W3:Y:S01]  /*3d00*/  LDSM.16.M88.4 R64, [R203] ;  /* 0x00000000cb40783b */ /* 0x000ee20000000200 */
[C---:B------:R-:W-:Y:S01]  /*3d10*/  VIADD R194, R203.reuse, 0x1000 ;  /* 0x00001000cbc27836 */ /* 0x040fe20000000000 */
[----:B------:R-:W-:Y:S01]  /*3d20*/  SEL R2, R2, 0xffffffc0, !P2 ;  /* 0xffffffc002027807 */ /* 0x000fe20005000000 */
[C---:B------:R-:W-:Y:S01]  /*3d30*/  VIADD R193, R203.reuse, 0x1800 ;  /* 0x00001800cbc17836 */ /* 0x040fe20000000000 */
[----:B------:R-:W4:Y:S01]  /*3d40*/  LDSM.16.M88.4 R36, [R205+0x7800] ;  /* 0x00780000cd24783b */ /* 0x000f220000000200 */
[C---:B------:R-:W-:Y:S01]  /*3d50*/  IADD3 R191, R203.reuse, 0x2000, RZ ;  /* 0x00002000cbbf7810 */ /* 0x040fe20007ffe0ff */
[C---:B------:R-:W-:Y:S01]  /*3d60*/  VIADD R190, R203.reuse, 0x2800 ;  /* 0x00002800cbbe7836 */ /* 0x040fe20000000000 */
[----:B------:R-:W-:Y:S01]  /*3d70*/  IADD3 R188, R203, 0x3800, RZ ;  /* 0x00003800cbbc7810 */ /* 0x000fe20007ffe0ff */
[----:B------:R-:W-:Y:S01]  /*3d80*/  IMAD.IADD R199, R205, 0x1, R2 ;  /* 0x00000001cdc77824 */ /* 0x000fe200078e0202 */
[----:B------:R-:W-:Y:S01]  /*3d90*/  LDSM.16.M88.4 R76, [R202] ;  /* 0x00000000ca4c783b */ /* 0x000fe20000000200 */
[----:B------:R-:W-:Y:S01]  /*3da0*/  IMAD.IADD R192, R2, 0x1, R203 ;  /* 0x0000000102c07824 */ /* 0x000fe200078e02cb */
[C---:B------:R-:W-:Y:S01]  /*3db0*/  IADD3 R185, R203.reuse, 0x5000, RZ ;  /* 0x00005000cbb97810 */ /* 0x040fe20007ffe0ff */
[C---:B------:R-:W-:Y:S01]  /*3dc0*/  VIADD R189, R203.reuse, 0x3000 ;  /* 0x00003000cbbd7836 */ /* 0x040fe20000000000 */
[----:B------:R-:W4:Y:S01]  /*3dd0*/  LDSM.16.M88.4 R88, [R199+0x6000] ;  /* 0x00600000c758783b */ /* 0x000f220000000200 */
[----:B------:R-:W-:-:S02]  /*3de0*/  VIADD R187, R203, 0x4000 ;  /* 0x00004000cbbb7836 */ /* 0x000fc40000000000 */
[C---:B------:R-:W-:Y:S01]  /*3df0*/  VIADD R186, R203.reuse, 0x4800 ;  /* 0x00004800cbba7836 */ /* 0x040fe20000000000 */
[----:B------:R-:W4:Y:S01]  /*3e00*/  LDSM.16.M88.4 R24, [R203+0x800] ;  /* 0x00080000cb18783b */ /* 0x000f220000000200 */
[----:B------:R-:W-:-:S03]  /*3e10*/  VIADD R184, R203, 0x5800 ;  /* 0x00005800cbb87836 */ /* 0x000fc60000000000 */
[----:B------:R-:W4:Y:S01]  /*3e20*/  LDSM.16.M88.4 R32, [R203+0x1000] ;  /* 0x00100000cb20783b */ /* 0x000f220000000200 */
[C---:B-1----:R-:W-:Y:S03]  /*3e30*/  HMMA.16816.F32 R16, R12.reuse, R28, RZ ;  /* 0x0000001c0c10723c */ /* 0x042fe600000018ff */
[----:B------:R-:W1:Y:S04]  /*3e40*/  LDSM.16.M88.4 R48, [R203+0x1800] ;  /* 0x00180000cb30783b */ /* 0x000e680000000200 */
[----:B------:R-:W-:Y:S01]  /*3e50*/  LDSM.16.M88.4 R20, [R201] ;  /* 0x00000000c914783b */ /* 0x000fe20000000200 */
[C---:B------:R-:W-:Y:S03]  /*3e60*/  HMMA.16816.F32 R28, R12.reuse, R30, RZ ;  /* 0x0000001e0c1c723c */ /* 0x040fe600000018ff */
[----:B------:R-:W1:Y:S03]  /*3e70*/  LDSM.16.M88.4 R84, [R192] ;  /* 0x00000000c054783b */ /* 0x000e660000000200 */
[C---:B--2---:R-:W-:Y:S01]  /*3e80*/  HMMA.16816.F32 R40, R12.reuse, R60, RZ ;  /* 0x0000003c0c28723c */ /* 0x044fe200000018ff */
[----:B------:R-:W2:Y:S04]  /*3e90*/  LDSM.16.M88.4 R8, [R199+0x6800] ;  /* 0x00680000c708783b */ /* 0x000ea80000000200 */
[----:B------:R-:W2:Y:S01]  /*3ea0*/  LDSM.16.M88.4 R44, [R199+0x7000] ;  /* 0x00700000c72c783b */ /* 0x000ea20000000200 */
[----:B-----5:R-:W-:Y:S03]  /*3eb0*/  HMMA.16816.F32 R56, R12, R52, RZ ;  /* 0x000000340c38723c */ /* 0x020fe600000018ff */
[----:B------:R-:W5:Y:S03]  /*3ec0*/  LDSM.16.M88.4 R72, [R199+0x7800] ;  /* 0x00780000c748783b */ /* 0x000f660000000200 */
[C---:B---3--:R-:W-:Y:S01]  /*3ed0*/  HMMA.16816.F32 R16, R68.reuse, R64, R16 ;  /* 0x000000404410723c */ /* 0x048fe20000001810 */
[----:B------:R-:W-:Y:S04]  /*3ee0*/  LDSM.16.M88.4 R96, [R199+0x8800] ;  /* 0x00880000c760783b */ /* 0x000fe80000000200 */
[----:B------:R-:W-:Y:S01]  /*3ef0*/  LDSM.16.M88.4 R92, [R205+0xa000] ;  /* 0x00a00000cd5c783b */ /* 0x000fe20000000200 */
[----:B------:R-:W-:Y:S03]  /*3f00*/  HMMA.16816.F32 R28, R68, R66, R28 ;  /* 0x00000042441c723c */ /* 0x000fe6000000181c */
[----:B------:R-:W-:Y:S03]  /*3f10*/  LDSM.16.M88.4 R64, [R205+0x8000] ;  /* 0x00800000cd40783b */ /* 0x000fe60000000200 */
[C---:B------:R-:W-:Y:S01]  /*3f20*/  HMMA.16816.F32 R60, R12.reuse, R62, RZ ;  /* 0x0000003e0c3c723c */ /* 0x040fe200000018ff */
[----:B------:R-:W0:Y:S05]  /*3f30*/  LDGDEPBAR ;  /* 0x00000000000079af */ /* 0x000e2a0000000000 */
[C---:B------:R-:W-:Y:S06]  /*3f40*/  HMMA.16816.F32 R52, R12.reuse, R54, RZ ;  /* 0x000000360c34723c */ /* 0x040fec00000018ff */
[C---:B----4-:R-:W-:Y:S06]  /*3f50*/  HMMA.16816.F32 R80, R12.reuse, R36, RZ ;  /* 0x000000240c50723c */ /* 0x050fec00000018ff */
[----:B------:R-:W-:Y:S01]  /*3f60*/  HMMA.16816.F32 R12, R12, R38, RZ ;  /* 0x000000260c0c723c */ /* 0x000fe200000018ff */
[----:B------:R-:W-:Y:S05]  /*3f70*/  LDSM.16.M88.4 R36, [R192+0x800] ;  /* 0x00080000c024783b */ /* 0x000fea0000000200 */
[C---:B------:R-:W-:Y:S06]  /*3f80*/  HMMA.16816.F32 R16, R76.reuse, R88, R16 ;  /* 0x000000584c10723c */ /* 0x040fec0000001810 */
[----:B------:R-:W-:Y:S01]  /*3f90*/  HMMA.16816.F32 R28, R76, R90, R28 ;  /* 0x0000005a4c1c723c */ /* 0x000fe2000000181c */
[----:B------:R-:W-:Y:S05]  /*3fa0*/  LDSM.16.M88.4 R88, [R204+0x2000] ;  /* 0x00200000cc58783b */ /* 0x000fea0000000200 */
[C---:B------:R-:W-:Y:S06]  /*3fb0*/  HMMA.16816.F32 R40, R68.reuse, R24, R40 ;  /* 0x000000184428723c */ /* 0x040fec0000001828 */
[C---:B------:R-:W-:Y:S01]  /*3fc0*/  HMMA.16816.F32 R60, R68.reuse, R26, R60 ;  /* 0x0000001a443c723c */ /* 0x040fe2000000183c */
[----:B------:R-:W-:Y:S05]  /*3fd0*/  LDSM.16.M88.4 R24, [R192+0x1000] ;  /* 0x00100000c018783b */ /* 0x000fea0000000200 */
[C---:B------:R-:W-:Y:S06]  /*3fe0*/  HMMA.16816.F32 R56, R68.reuse, R32, R56 ;  /* 0x000000204438723c */ /* 0x040fec0000001838 */
[C---:B------:R-:W-:Y:S01]  /*3ff0*/  HMMA.16816.F32 R52, R68.reuse, R34, R52 ;  /* 0x000000224434723c */ /* 0x040fe20000001834 */
[----:B------:R-:W3:Y:S05]  /*4000*/  LDSM.16.M88.4 R32, [R206+0x2000] ;  /* 0x00200000ce20783b */ /* 0x000eea0000000200 */
[C---:B-1----:R-:W-:Y:S06]  /*4010*/  HMMA.16816.F32 R80, R68.reuse, R48, R80 ;  /* 0x000000304450723c */ /* 0x042fec0000001850 */
[----:B------:R-:W-:Y:S01]  /*4020*/  HMMA.16816.F32 R68, R68, R50, R12 ;  /* 0x000000324444723c */ /* 0x000fe2000000180c */
[----:B------:R-:W1:Y:S04]  /*4030*/  LDSM.16.M88.4 R48, [R192+0x1800] ;  /* 0x00180000c030783b */ /* 0x000e680000000200 */
[----:B------:R-:W-:Y:S01]  /*4040*/  LDSM.16.M88.4 R12, [R205+0x8800] ;  /* 0x00880000cd0c783b */ /* 0x000fe20000000200 */
[C---:B------:R-:W-:Y:S06]  /*4050*/  HMMA.16816.F32 R16, R20.reuse, R84, R16 ;  /* 0x000000541410723c */ /* 0x040fec0000001810 */
[----:B------:R-:W-:Y:S01]  /*4060*/  HMMA.16816.F32 R28, R20, R86, R28 ;  /* 0x00000056141c723c */ /* 0x000fe2000000181c */
[----:B------:R-:W-:Y:S05]  /*4070*/  LDSM.16.M88.4 R84, [R203+0x3800] ;  /* 0x00380000cb54783b */ /* 0x000fea0000000200 */
[C---:B--2---:R-:W-:Y:S06]  /*4080*/  HMMA.16816.F32 R40, R76.reuse, R8, R40 ;  /* 0x000000084c28723c */ /* 0x044fec0000001828 */
[C---:B------:R-:W-:Y:S01]  /*4090*/  HMMA.16816.F32 R60, R76.reuse, R10, R60 ;  /* 0x0000000a4c3c723c */ /* 0x040fe2000000183c */
[----:B------:R-:W-:Y:S05]  /*40a0*/  LDSM.16.M88.4 R8, [R205+0x9000] ;  /* 0x00900000cd08783b */ /* 0x000fea0000000200 */
[C---:B------:R-:W-:Y:S06]  /*40b0*/  HMMA.16816.F32 R56, R76.reuse, R44, R56 ;  /* 0x0000002c4c38723c */ /* 0x040fec0000001838 */
[C---:B------:R-:W-:Y:S01]  /*40c0*/  HMMA.16816.F32 R52, R76.reuse, R46, R52 ;  /* 0x0000002e4c34723c */ /* 0x040fe20000001834 */
[----:B------:R-:W2:Y:S05]  /*40d0*/  LDSM.16.M88.4 R44, [R203+0x2000] ;  /* 0x00200000cb2c783b */ /* 0x000eaa0000000200 */
[C---:B-----5:R-:W-:Y:S06]  /*40e0*/  HMMA.16816.F32 R80, R76.reuse, R72, R80 ;  /* 0x000000484c50723c */ /* 0x060fec0000001850 */
[----:B------:R-:W-:Y:S01]  /*40f0*/  HMMA.16816.F32 R76, R76, R74, R68 ;  /* 0x0000004a4c4c723c */ /* 0x000fe20000001844 */
[----:B------:R-:W-:Y:S04]  /*4100*/  LDSM.16.M88.4 R72, [R202+0x2000] ;  /* 0x00200000ca48783b */ /* 0x000fe80000000200 */
[----:B------:R-:W-:Y:S01]  /*4110*/  LDSM.16.M88.4 R68, [R199+0x9000] ;  /* 0x00900000c744783b */ /* 0x000fe20000000200 */
[C---:B---3--:R-:W-:Y:S06]  /*4120*/  HMMA.16816.F32 R16, R32.reuse, R64, R16 ;  /* 0x000000402010723c */ /* 0x048fec0000001810 */
        /* <DEDUP_REMOVED lines=12> */
[C---:B--2---:R-:W-:Y:S06]  /*41f0*/  HMMA.16816.F32 R16, R88.reuse, R44, R16 ;  /* 0x0000002c5810723c */ /* 0x044fec0000001810 */
[----:B------:R-:W-:Y:S01]  /*4200*/  HMMA.16816.F32 R28, R88, R46, R28 ;  /* 0x0000002e581c723c */ /* 0x000fe2000000181c */
[----:B------:R-:W-:Y:S05]  /*4210*/  LDSM.16.M88.4 R44, [R192+0x2800] ;  /* 0x00280000c02c783b */ /* 0x000fea0000000200 */
[C---:B------:R-:W-:Y:S06]  /*4220*/  HMMA.16816.F32 R40, R32.reuse, R12, R40 ;  /* 0x0000000c2028723c */ /* 0x040fec0000001828 */
[C---:B------:R-:W-:Y:S01]  /*4230*/  HMMA.16816.F32 R60, R32.reuse, R14, R60 ;  /* 0x0000000e203c723c */ /* 0x040fe2000000183c */
[----:B------:R-:W2:Y:S05]  /*4240*/  LDSM.16.M88.4 R12, [R192+0x2000] ;  /* 0x00200000c00c783b */ /* 0x000eaa0000000200 */
[C---:B------:R-:W-:Y:S06]  /*4250*/  HMMA.16816.F32 R56, R32.reuse, R8, R56 ;  /* 0x000000082038723c */ /* 0x040fec0000001838 */
[----:B------:R-:W-:Y:S01]  /*4260*/  HMMA.16816.F32 R52, R32, R10, R52 ;  /* 0x0000000a2034723c */ /* 0x000fe20000001834 */
[----:B------:R-:W4:Y:S05]  /*4270*/  LDSM.16.M88.4 R8, [R203+0x3000] ;  /* 0x00300000cb08783b */ /* 0x000f2a0000000200 */
[C---:B---3--:R-:W-:Y:S06]  /*4280*/  HMMA.16816.F32 R16, R72.reuse, R24, R16 ;  /* 0x000000184810723c */ /* 0x048fec0000001810 */
[----:B------:R-:W-:Y:S01]  /*4290*/  HMMA.16816.F32 R28, R72, R26, R28 ;  /* 0x0000001a481c723c */ /* 0x000fe2000000181c */
[----:B------:R-:W-:Y:S05]  /*42a0*/  LDSM.16.M88.4 R24, [R204+0x4000] ;  /* 0x00400000cc18783b */ /* 0x000fea0000000200 */
[C---:B------:R-:W-:Y:S06]  /*42b0*/  HMMA.16816.F32 R80, R32.reuse, R36, R80 ;  /* 0x000000242050723c */ /* 0x040fec0000001850 */
[----:B------:R-:W-:Y:S01]  /*42c0*/  HMMA.16816.F32 R76, R32, R38, R76 ;  /* 0x00000026204c723c */ /* 0x000fe2000000184c */
[----:B------:R-:W3:Y:S04]  /*42d0*/  LDSM.16.M88.4 R36, [R206+0x4000] ;  /* 0x00400000ce24783b */ /* 0x000ee80000000200 */
[----:B------:R-:W-:Y:S01]  /*42e0*/  LDSM.16.M88.4 R32, [R205+0xa800] ;  /* 0x00a80000cd20783b */ /* 0x000fe20000000200 */
[----:B-1----:R-:W-:Y:S06]  /*42f0*/  HMMA.16816.F32 R40, R88, R20, R40 ;  /* 0x000000145828723c */ /* 0x002fec0000001828 */
[C---:B--2---:R-:W-:Y:S06]  /*4300*/  HMMA.16816.F32 R16, R48.reuse, R12, R16 ;  /* 0x0000000c3010723c */ /* 0x044fec0000001810 */
[----:B------:R-:W-:Y:S01]  /*4310*/  HMMA.16816.F32 R28, R48, R14, R28 ;  /* 0x0000000e301c723c */ /* 0x000fe2000000181c */
[----:B------:R-:W-:Y:S05]  /*4320*/  LDSM.16.M88.4 R12, [R202+0x4000] ;  /* 0x00400000ca0c783b */ /* 0x000fea0000000200 */
[C---:B------:R-:W-:Y:S01]  /*4330*/  HMMA.16816.F32 R60, R88.reuse, R22, R60 ;  /* 0x00000016583c723c */ /* 0x040fe2000000183c */
[----:B------:R-:W1:Y:S05]  /*4340*/  LDSM.16.M88.4 R20, [R203+0x4000] ;  /* 0x00400000cb14783b */ /* 0x000e6a0000000200 */
[----:B----4-:R-:W-:Y:S06]  /*4350*/  HMMA.16816.F32 R56, R88, R8, R56 ;  /* 0x000000085838723c */ /* 0x010fec0000001838 */
[----:B------:R-:W-:Y:S06]  /*4360*/  HMMA.16816.F32 R40, R72, R96, R40 ;  /* 0x000000604828723c */ /* 0x000fec0000001828 */
[----:B------:R-:W-:Y:S01]  /*4370*/  HMMA.16816.F32 R52, R88, R10, R52 ;  /* 0x0000000a5834723c */ /* 0x000fe20000001834 */
[----:B------:R-:W-:Y:S05]  /*4380*/  LDSM.16.M88.4 R8, [R199+0xa000] ;  /* 0x00a00000c708783b */ /* 0x000fea0000000200 */
[----:B---3--:R-:W-:Y:S06]  /*4390*/  HMMA.16816.F32 R16, R36, R92, R16 ;  /* 0x0000005c2410723c */ /* 0x008fec0000001810 */
[C---:B------:R-:W-:Y:S06]  /*43a0*/  HMMA.16816.F32 R80, R88.reuse, R84, R80 ;  /* 0x000000545850723c */ /* 0x040fec0000001850 */
[----:B------:R-:W-:Y:S01]  /*43b0*/  HMMA.16816.F32 R76, R88, R86, R76 ;  /* 0x00000056584c723c */ /* 0x000fe2000000184c */
[----:B------:R-:W2:Y:S04]  /*43c0*/  LDSM.16.M88.4 R84, [R192+0x3000] ;  /* 0x00300000c054783b */ /* 0x000ea80000000200 */
[----:B------:R-:W3:Y:S01]  /*43d0*/  LDSM.16.M88.4 R88, [R203+0x4800] ;  /* 0x00480000cb58783b */ /* 0x000ee20000000200 */
[----:B------:R-:W-:Y:S03]  /*43e0*/  HMMA.16816.F32 R28, R36, R94, R28 ;  /* 0x0000005e241c723c */ /* 0x000fe6000000181c */
[----:B------:R-:W-:Y:S03]  /*43f0*/  LDSM.16.M88.4 R92, [R201+0x4000] ;  /* 0x00400000c95c783b */ /* 0x000fe60000000200 */
[----:B------:R-:W-:Y:S06]  /*4400*/  HMMA.16816.F32 R60, R72, R98, R60 ;  /* 0x00000062483c723c */ /* 0x000fec000000183c */
[----:B------:R-:W-:Y:S06]  /*4410*/  HMMA.16816.F32 R40, R48, R44, R40 ;  /* 0x0000002c3028723c */ /* 0x000fec0000001828 */
[C---:B------:R-:W-:Y:S01]  /*4420*/  HMMA.16816.F32 R96, R72.reuse, R68, R56 ;  /* 0x000000444860723c */ /* 0x040fe20000001838 */
[----:B------:R-:W-:Y:S05]  /*4430*/  LDSM.16.M88.4 R56, [R192+0x4000] ;  /* 0x00400000c038783b */ /* 0x000fea0000000200 */
[----:B------:R-:W-:Y:S06]  /*4440*/  HMMA.16816.F32 R52, R72, R70, R52 ;  /* 0x000000464834723c */ /* 0x000fec0000001834 */
[C---:B-1----:R-:W-:Y:S06]  /*4450*/  HMMA.16816.F32 R16, R24.reuse, R20, R16 ;  /* 0x000000141810723c */ /* 0x042fec0000001810 */
[----:B------:R-:W-:Y:S01]  /*4460*/  HMMA.16816.F32 R28, R24, R22, R28 ;  /* 0x00000016181c723c */ /* 0x000fe2000000181c */
[----:B------:R-:W1:Y:S05]  /*4470*/  LDSM.16.M88.4 R20, [R205+0xb000] ;  /* 0x00b00000cd14783b */ /* 0x000e6a0000000200 */
[----:B------:R-:W-:Y:S01]  /*4480*/  HMMA.16816.F32 R60, R48, R46, R60 ;  /* 0x0000002e303c723c */ /* 0x000fe2000000183c */
[----:B------:R-:W-:Y:S05]  /*4490*/  LDSM.16.M88.4 R44, [R199+0xa800] ;  /* 0x00a80000c72c783b */ /* 0x000fea0000000200 */
[----:B------:R-:W-:Y:S06]  /*44a0*/  HMMA.16816.F32 R40, R36, R32, R40 ;  /* 0x000000202428723c */ /* 0x000fec0000001828 */
[----:B--2---:R-:W-:Y:S06]  /*44b0*/  HMMA.16816.F32 R96, R48, R84, R96 ;  /* 0x000000543060723c */ /* 0x004fec0000001860 */
[C---:B------:R-:W-:Y:S06]  /*44c0*/  HMMA.16816.F32 R80, R72.reuse, R64, R80 ;  /* 0x000000404850723c */ /* 0x040fec0000001850 */
[----:B------:R-:W-:Y:S01]  /*44d0*/  HMMA.16816.F32 R76, R72, R66, R76 ;  /* 0x00000042484c723c */ /* 0x000fe2000000184c */
[----:B------:R-:W2:Y:S05]  /*44e0*/  LDSM.16.M88.4 R64, [R192+0x3800] ;  /* 0x00380000c040783b */ /* 0x000eaa0000000200 */
[----:B------:R-:W-:Y:S06]  /*44f0*/  HMMA.16816.F32 R52, R48, R86, R52 ;  /* 0x000000563034723c */ /* 0x000fec0000001834 */
[C---:B------:R-:W-:Y:S06]  /*4500*/  HMMA.16816.F32 R16, R12.reuse, R8, R16 ;  /* 0x000000080c10723c */ /* 0x040fec0000001810 */
[----:B------:R-:W-:Y:S01]  /*4510*/  HMMA.16816.F32 R28, R12, R10, R28 ;  /* 0x0000000a0c1c723c */ /* 0x000fe2000000181c */
[----:B------:R-:W4:Y:S05]  /*4520*/  LDSM.16.M88.4 R8, [R203+0x5000] ;  /* 0x00500000cb08783b */ /* 0x000f2a0000000200 */
[----:B------:R-:W-:Y:S01]  /*4530*/  HMMA.16816.F32 R60, R36, R34, R60 ;  /* 0x00000022243c723c */ /* 0x000fe2000000183c */
[----:B------:R-:W-:Y:S05]  /*4540*/  LDSM.16.M88.4 R32, [R192+0x4800] ;  /* 0x00480000c020783b */ /* 0x000fea0000000200 */
[----:B---3--:R-:W-:Y:S06]  /*4550*/  HMMA.16816.F32 R40, R24, R88, R40 ;  /* 0x000000581828723c */ /* 0x008fec0000001828 */
[C---:B-1----:R-:W-:Y:S06]  /*4560*/  HMMA.16816.F32 R96, R36.reuse, R20, R96 ;  /* 0x000000142460723c */ /* 0x042fec0000001860 */
[----:B------:R-:W-:Y:S01]  /*4570*/  HMMA.16816.F32 R52, R36, R22, R52 ;  /* 0x000000162434723c */ /* 0x000fe20000001834 */
[----:B------:R-:W1:Y:S05]  /*4580*/  LDSM.16.M88.4 R20, [R205+0xb800] ;  /* 0x00b80000cd14783b */ /* 0x000e6a0000000200 */
[C---:B------:R-:W-:Y:S06]  /*4590*/  HMMA.16816.F32 R16, R92.reuse, R56, R16 ;  /* 0x000000385c10723c */ /* 0x040fec0000001810 */
[----:B------:R-:W-:Y:S01]  /*45a0*/  HMMA.16816.F32 R28, R92, R58, R28 ;  /* 0x0000003a5c1c723c */ /* 0x000fe2000000181c */
[----:B------:R-:W3:Y:S05]  /*45b0*/  LDSM.16.M88.4 R56, [R199+0xb000] ;  /* 0x00b00000c738783b */ /* 0x000eea0000000200 */
[----:B------:R-:W-:Y:S06]  /*45c0*/  HMMA.16816.F32 R60, R24, R90, R60 ;  /* 0x0000005a183c723c */ /* 0x000fec000000183c */
[C---:B--2---:R-:W-:Y:S06]  /*45d0*/  HMMA.16816.F32 R80, R48.reuse, R64, R80 ;  /* 0x000000403050723c */ /* 0x044fec0000001850 */
[----:B------:R-:W-:Y:S01]  /*45e0*/  HMMA.16816.F32 R76, R48, R66, R76 ;  /* 0x00000042304c723c */ /* 0x000fe2000000184c */
[----:B------:R-:W-:Y:S01]  /*45f0*/  FMUL.FTZ R17, R17, UR5 ;  /* 0x0000000511117c20 */ /* 0x000fe20008410000 */
[----:B------:R-:W-:-:S04]  /*4600*/  FMUL.FTZ R2, R16, UR5 ;  /* 0x0000000510027c20 */ /* 0x000fc80008410000 */
[----:B------:R-:W-:Y:S01]  /*4610*/  HMMA.16816.F32 R40, R12, R44, R40 ;  /* 0x0000002c0c28723c */ /* 0x000fe20000001828 */
[----:B------:R2:W-:Y:S01]  /*4620*/  MUFU.TANH R44, R17 ;  /* 0x00000011002c7308 */ /* 0x0005e20000002400 */
[----:B------:R-:W-:Y:S01]  /*4630*/  FMUL.FTZ R28, R28, UR5 ;  /* 0x000000051c1c7c20 */ /* 0x000fe20008410000 */
[----:B------:R-:W-:Y:S01]  /*4640*/  FMUL.FTZ R29, R29, UR5 ;  /* 0x000000051d1d7c20 */ /* 0x000fe20008410000 */
[----:B------:R-:W-:Y:S02]  /*4650*/  FMUL.FTZ R30, R30, UR5 ;  /* 0x000000051e1e7c20 */ /* 0x000fe40008410000 */
[C---:B----4-:R-:W-:Y:S01]  /*4660*/  HMMA.16816.F32 R96, R24.reuse, R8, R96 ;  /* 0x000000081860723c */ /* 0x050fe20000001860 */
[----:B------:R-:W-:Y:S02]  /*4670*/  FMUL.FTZ R45, R18, UR5 ;  /* 0x00000005122d7c20 */ /* 0x000fe40008410000 */
[----:B------:R-:W4:Y:S03]  /*4680*/  MUFU.TANH R2, R2 ;  /* 0x0000000200027308 */ /* 0x000f260000002400 */
[----:B------:R-:W-:Y:S01]  /*4690*/  HMMA.16816.F32 R52, R24, R10, R52 ;  /* 0x0000000a1834723c */ /* 0x000fe20000001834 */
[----:B------:R-:W5:Y:S04]  /*46a0*/  LDSM.16.M88.4 R8, [R203+0x5800] ;  /* 0x00580000cb08783b */ /* 0x000f680000000200 */
[----:B------:R-:W4:Y:S01]  /*46b0*/  MUFU.TANH R45, R45 ;  /* 0x0000002d002d7308 */ /* 0x000f220000002400 */
[----:B------:R-:W-:Y:S06]  /*46c0*/  HMMA.16816.F32 R60, R12, R46, R60 ;  /* 0x0000002e0c3c723c */ /* 0x000fec000000183c */
[C---:B-1----:R-:W-:Y:S01]  /*46d0*/  HMMA.16816.F32 R80, R36.reuse, R20, R80 ;  /* 0x000000142450723c */ /* 0x042fe20000001850 */
[----:B------:R-:W-:Y:S01]  /*46e0*/  FMUL.FTZ R46, R19, UR5 ;  /* 0x00000005132e7c20 */ /* 0x000fe20008410000 */
[----:B------:R-:W-:Y:S01]  /*46f0*/  MUFU.TANH R47, R30 ;  /* 0x0000001e002f7308 */ /* 0x000fe20000002400 */
[----:B--2---:R-:W1:Y:S03]  /*4700*/  LDSM.16.M88.4 R16, [R192+0x5000] ;  /* 0x00500000c010783b */ /* 0x004e660000000200 */
[----:B------:R-:W-:Y:S01]  /*4710*/  HMMA.16816.F32 R76, R36, R22, R76 ;  /* 0x00000016244c723c */ /* 0x000fe2000000184c */
[----:B------:R-:W-:Y:S03]  /*4720*/  LDSM.16.M88.4 R20, [R192+0x5800] ;  /* 0x00580000c014783b */ /* 0x000fe60000000200 */
[----:B------:R-:W2:Y:S02]  /*4730*/  MUFU.TANH R46, R46 ;  /* 0x0000002e002e7308 */ /* 0x000ea40000002400 */
[----:B------:R-:W-:Y:S06]  /*4740*/  HMMA.16816.F32 R40, R92, R32, R40 ;  /* 0x000000205c28723c */ /* 0x000fec0000001828 */
[C---:B---3--:R-:W-:Y:S01]  /*4750*/  HMMA.16816.F32 R96, R12.reuse, R56, R96 ;  /* 0x000000380c60723c */ /* 0x048fe20000001860 */
[----:B------:R-:W3:Y:S05]  /*4760*/  MUFU.TANH R32, R28 ;  /* 0x0000001c00207308 */ /* 0x000eea0000002400 */
[----:B------:R-:W-:Y:S01]  /*4770*/  HMMA.16816.F32 R52, R12, R58, R52 ;  /* 0x0000003a0c34723c */ /* 0x000fe20000001834 */
[----:B------:R-:W-:-:S02]  /*4780*/  FMUL.FTZ R56, R31, UR5 ;  /* 0x000000051f387c20 */ /* 0x000fc40008410000 */
[----:B------:R4:W-:Y:S03]  /*4790*/  MUFU.TANH R33, R29 ;  /* 0x0000001d00217308 */ /* 0x0009e60000002400 */
[C---:B-----5:R-:W-:Y:S05]  /*47a0*/  HMMA.16816.F32 R80, R24.reuse, R8, R80 ;  /* 0x000000081850723c */ /* 0x060fea0000001850 */
[----:B------:R-:W5:Y:S01]  /*47b0*/  MUFU.TANH R56, R56 ;  /* 0x0000003800387308 */ /* 0x000f620000002400 */
[----:B------:R-:W-:Y:S06]  /*47c0*/  HMMA.16816.F32 R76, R24, R10, R76 ;  /* 0x0000000a184c723c */ /* 0x000fec000000184c */
[----:B------:R-:W-:Y:S01]  /*47d0*/  HMMA.16816.F32 R60, R92, R34, R60 ;  /* 0x000000225c3c723c */ /* 0x000fe2000000183c */
[----:B----4-:R-:W4:Y:S01]  /*47e0*/  LDSM.16.M88.4 R28, [R199+0xb800] ;  /* 0x00b80000c71c783b */ /* 0x010f220000000200 */
[----:B------:R-:W-:-:S04]  /*47f0*/  DEPBAR.LE SB0, 0x0 ;  /* 0x000080000000791a */ /* 0x000fc80000000000 */
[C---:B-1----:R-:W-:Y:S01]  /*4800*/  HMMA.16816.F32 R52, R92.reuse, R18, R52 ;  /* 0x000000125c34723c */ /* 0x042fe20000001834 */
[----:B------:R-:W-:Y:S01]  /*4810*/  FMUL.FTZ R34, R40, UR5 ;  /* 0x0000000528227c20 */ /* 0x000fe20008410000 */
[----:B------:R-:W-:Y:S01]  /*4820*/  FMUL.FTZ R40, R42, UR5 ;  /* 0x000000052a287c20 */ /* 0x000fe20008410000 */
[----:B------:R-:W-:Y:S01]  /*4830*/  FMUL.FTZ R35, R41, UR5 ;  /* 0x0000000529237c20 */ /* 0x000fe20008410000 */
[----:B------:R-:W-:Y:S02]  /*4840*/  FMUL.FTZ R41, R43, UR5 ;  /* 0x000000052b297c20 */ /* 0x000fe40008410000 */
[----:B------:R-:W-:Y:S01]  /*4850*/  HMMA.16816.F32 R96, R92, R16, R96 ;  /* 0x000000105c60723c */ /* 0x000fe20000001860 */
[----:B------:R-:W-:Y:S01]  /*4860*/  IMAD.SHL.U32 R18, R6, 0x2, RZ ;  /* 0x0000000206127824 */ /* 0x000fe200078e00ff */
[----:B------:R-:W-:Y:S04]  /*4870*/  MUFU.TANH R34, R34 ;  /* 0x0000002200227308 */ /* 0x000fe80000002400 */
[----:B------:R-:W-:-:S04]  /*4880*/  LOP3.LUT R18, R18, 0x6, RZ, 0xc0, !PT ;  /* 0x0000000612127812 */ /* 0x000fc800078ec0ff */
[----:B------:R-:W1:Y:S01]  /*4890*/  MUFU.TANH R40, R40 ;  /* 0x0000002800287308 */ /* 0x000e620000002400 */
[----:B------:R-:W-:Y:S02]  /*48a0*/  IMAD R18, R133, 0x40, R18 ;  /* 0x0000004085127824 */ /* 0x000fe400078e0212 */
[----:B------:R-:W-:Y:S01]  /*48b0*/  FMUL.FTZ R17, R63, UR5 ;  /* 0x000000053f117c20 */ /* 0x000fe20008410000 */
[----:B------:R-:W-:Y:S01]  /*48c0*/  FMUL.FTZ R16, R60, UR5 ;  /* 0x000000053c107c20 */ /* 0x000fe20008410000 */
[----:B------:R-:W-:Y:S01]  /*48d0*/  FMUL.FTZ R36, R62, UR5 ;  /* 0x000000053e247c20 */ /* 0x000fe20008410000 */
[----:B------:R-:W-:Y:S01]  /*48e0*/  FMUL.FTZ R9, R61, UR5 ;  /* 0x000000053d097c20 */ /* 0x000fe20008410000 */
[----:B------:R-:W-:Y:S01]  /*48f0*/  IADD3 R11, R18, -0x40, RZ ;  /* 0xffffffc0120b7810 */ /* 0x000fe20007ffe0ff */
[----:B------:R-:W-:Y:S01]  /*4900*/  FMUL.FTZ R52, R52, UR5 ;  /* 0x0000000534347c20 */ /* 0x000fe20008410000 */
[----:B------:R-:W-:Y:S02]  /*4910*/  FMUL.FTZ R54, R54, UR5 ;  /* 0x0000000536367c20 */ /* 0x000fe40008410000 */
[-C--:B------:R-:W-:Y:S01]  /*4920*/  ISETP.GE.AND P4, PT, R11, R102.reuse, PT ;  /* 0x000000660b00720c */ /* 0x080fe20003f86270 */
[----:B------:R-:W-:Y:S01]  /*4930*/  VIADD R11, R18, 0xffffffd1 ;  /* 0xffffffd1120b7836 */ /* 0x000fe20000000000 */
[----:B------:R-:W1:Y:S01]  /*4940*/  MUFU.TANH R17, R17 ;  /* 0x0000001100117308 */ /* 0x000e620000002400 */
[----:B------:R-:W-:Y:S01]  /*4950*/  FMUL.FTZ R53, R53, UR5 ;  /* 0x0000000535357c20 */ /* 0x000fe20008410000 */
[----:B------:R-:W-:Y:S01]  /*4960*/  FSEL R25, R2, -INF , !P4 ;  /* 0xff80000002197808 */ /* 0x000fe20006000000 */
[----:B------:R-:W-:Y:S01]  /*4970*/  FMUL.FTZ R96, R96, UR5 ;  /* 0x0000000560607c20 */ /* 0x000fe20008410000 */
[----:B------:R-:W-:Y:S01]  /*4980*/  ISETP.GE.AND P6, PT, R11, R102, PT ;  /* 0x000000660b00720c */ /* 0x000fe20003fc6270 */
[----:B------:R-:W-:-:S02]  /*4990*/  VIADD R11, R18, 0xffffffd8 ;  /* 0xffffffd8120b7836 */ /* 0x000fc40000000000 */
[----:B------:R-:W-:Y:S01]  /*49a0*/  FMUL.FTZ R98, R98, UR5 ;  /* 0x0000000562627c20 */ /* 0x000fe20008410000 */
[C---:B----4-:R-:W-:Y:S01]  /*49b0*/  HMMA.16816.F32 R80, R12.reuse, R28, R80 ;  /* 0x0000001c0c50723c */ /* 0x050fe20000001850 */
[----:B------:R-:W-:Y:S01]  /*49c0*/  MUFU.TANH R165, R52 ;  /* 0x0000003400a57308 */ /* 0x000fe20000002400 */
[----:B------:R-:W-:Y:S01]  /*49d0*/  FMUL.FTZ R97, R97, UR5 ;  /* 0x0000000561617c20 */ /* 0x000fe20008410000 */
[----:B------:R-:W-:Y:S01]  /*49e0*/  FMUL.FTZ R99, R99, UR5 ;  /* 0x0000000563637c20 */ /* 0x000fe20008410000 */
[----:B------:R-:W-:Y:S01]  /*49f0*/  FMUL.FTZ R55, R55, UR5 ;  /* 0x0000000537377c20 */ /* 0x000fe20008410000 */
[C---:B------:R-:W-:Y:S01]  /*4a00*/  IADD3 R19, R18.reuse, -0x10, RZ ;  /* 0xfffffff012137810 */ /* 0x040fe20007ffe0ff */
[----:B------:R-:W-:Y:S03]  /*4a10*/  HMMA.16816.F32 R76, R12, R30, R76 ;  /* 0x0000001e0c4c723c */ /* 0x000fe6000000184c */
[----:B------:R-:W4:Y:S04]  /*4a20*/  MUFU.TANH R166, R54 ;  /* 0x0000003600a67308 */ /* 0x000f280000002400 */
[C---:B------:R-:W-:Y:S01]  /*4a30*/  VIADD R15, R18.reuse, 0xffffffc1 ;  /* 0xffffffc1120f7836 */ /* 0x040fe20000000000 */
[----:B------:R-:W-:Y:S01]  /*4a40*/  FSEL R14, R45, -INF , !P4 ;  /* 0xff8000002d0e7808 */ /* 0x000fe20006000000 */
[C---:B------:R-:W-:Y:S01]  /*4a50*/  VIADD R13, R18.reuse, 0xffffffc8 ;  /* 0xffffffc8120d7836 */ /* 0x040fe20000000000 */
[-C--:B------:R-:W-:Y:S01]  /*4a60*/  ISETP.GE.AND P4, PT, R11, R102.reuse, PT ;  /* 0x000000660b00720c */ /* 0x080fe20003f86270 */
[C---:B------:R-:W-:Y:S01]  /*4a70*/  VIADD R11, R18.reuse, 0xffffffd9 ;  /* 0xffffffd9120b7836 */ /* 0x040fe20000000000 */
[-C--:B------:R-:W-:Y:S01]  /*4a80*/  ISETP.GE.AND P3, PT, R15, R102.reuse, PT ;  /* 0x000000660f00720c */ /* 0x080fe20003f66270 */
[----:B------:R-:W-:Y:S01]  /*4a90*/  VIADD R15, R18, 0xffffffc9 ;  /* 0xffffffc9120f7836 */ /* 0x000fe20000000000 */
[----:B------:R-:W-:Y:S01]  /*4aa0*/  ISETP.GE.AND P2, PT, R13, R102, PT ;  /* 0x000000660d00720c */ /* 0x000fe20003f46270 */
[----:B------:R-:W-:Y:S01]  /*4ab0*/  MUFU.TANH R35, R35 ;  /* 0x0000002300237308 */ /* 0x000fe20000002400 */
[----:B--2---:R-:W-:-:S02]  /*4ac0*/  FSEL R46, R46, -INF , !P3 ;  /* 0xff8000002e2e7808 */ /* 0x004fc40005800000 */
[C---:B------:R-:W-:Y:S01]  /*4ad0*/  HMMA.16816.F32 R80, R92.reuse, R20, R80 ;  /* 0x000000145c50723c */ /* 0x040fe20000001850 */
[----:B------:R-:W-:Y:S02]  /*4ae0*/  FSEL R27, R44, -INF , !P3 ;  /* 0xff8000002c1b7808 */ /* 0x000fe40005800000 */
[-C--:B------:R-:W-:Y:S02]  /*4af0*/  ISETP.GE.AND P3, PT, R11, R102.reuse, PT ;  /* 0x000000660b00720c */ /* 0x080fe40003f66270 */
[----:B------:R-:W-:Y:S01]  /*4b00*/  IADD3 R11, R18, -0x20, RZ ;  /* 0xffffffe0120b7810 */ /* 0x000fe20007ffe0ff */
[----:B------:R-:W-:Y:S01]  /*4b10*/  HMMA.16816.F32 R76, R92, R22, R76 ;  /* 0x000000165c4c723c */ /* 0x000fe2000000184c */
[----:B------:R-:W-:Y:S01]  /*4b20*/  FSEL R12, R47, -INF , !P2 ;  /* 0xff8000002f0c7808 */ /* 0x000fe20005000000 */
[----:B------:R-:W2:Y:S01]  /*4b30*/  MUFU.TANH R41, R41 ;  /* 0x0000002900297308 */ /* 0x000ea20000002400 */
[----:B---3--:R-:W-:Y:S02]  /*4b40*/  FSEL R29, R32, -INF , !P2 ;  /* 0xff800000201d7808 */ /* 0x008fe40005000000 */
[-C--:B------:R-:W-:Y:S01]  /*4b50*/  ISETP.GE.AND P2, PT, R11, R102.reuse, PT ;  /* 0x000000660b00720c */ /* 0x080fe20003f46270 */
[----:B------:R-:W-:Y:S01]  /*4b60*/  VIADD R11, R18, 0xffffffe1 ;  /* 0xffffffe1120b7836 */ /* 0x000fe20000000000 */
[----:B------:R-:W-:-:S02]  /*4b70*/  ISETP.GE.AND P1, PT, R15, R102, PT ;  /* 0x000000660f00720c */ /* 0x000fc40003f26270 */
[----:B------:R-:W-:Y:S01]  /*4b80*/  IADD3 R13, R18, -0x30, RZ ;  /* 0xffffffd0120d7810 */ /* 0x000fe20007ffe0ff */
[----:B------:R-:W-:Y:S01]  /*4b90*/  MUFU.TANH R16, R16 ;  /* 0x0000001000107308 */ /* 0x000fe20000002400 */
[----:B-----5:R-:W-:Y:S02]  /*4ba0*/  FSEL R56, R56, -INF , !P1 ;  /* 0xff80000038387808 */ /* 0x020fe40004800000 */
[----:B------:R-:W-:Y:S02]  /*4bb0*/  FSEL R33, R33, -INF , !P1 ;  /* 0xff80000021217808 */ /* 0x000fe40004800000 */
[-C--:B------:R-:W-:Y:S01]  /*4bc0*/  ISETP.GE.AND P1, PT, R11, R102.reuse, PT ;  /* 0x000000660b00720c */ /* 0x080fe20003f26270 */
[----:B------:R-:W-:Y:S01]  /*4bd0*/  VIADD R11, R18, 0xffffffe8 ;  /* 0xffffffe8120b7836 */ /* 0x000fe20000000000 */
[-C--:B------:R-:W-:Y:S01]  /*4be0*/  ISETP.GE.AND P5, PT, R13, R102.reuse, PT ;  /* 0x000000660d00720c */ /* 0x080fe20003fa6270 */
[----:B------:R-:W3:Y:S01]  /*4bf0*/  MUFU.TANH R36, R36 ;  /* 0x0000002400247308 */ /* 0x000ee20000002400 */
[----:B------:R-:W-:Y:S01]  /*4c00*/  FMUL.FTZ R80, R80, UR5 ;  /* 0x0000000550507c20 */ /* 0x000fe20008410000 */
[----:B------:R-:W-:Y:S01]  /*4c10*/  FMUL.FTZ R81, R81, UR5 ;  /* 0x0000000551517c20 */ /* 0x000fe20008410000 */
[----:B------:R-:W-:Y:S01]  /*4c20*/  FMUL.FTZ R82, R82, UR5 ;  /* 0x0000000552527c20 */ /* 0x000fe20008410000 */
[----:B-1----:R-:W-:Y:S01]  /*4c30*/  FSEL R10, R40, -INF , !P5 ;  /* 0xff800000280a7808 */ /* 0x002fe20006800000 */
[----:B------:R-:W-:Y:S01]  /*4c40*/  FMUL.FTZ R83, R83, UR5 ;  /* 0x0000000553537c20 */ /* 0x000fe20008410000 */
[----:B------:R-:W-:Y:S01]  /*4c50*/  FSEL R15, R34, -INF , !P5 ;  /* 0xff800000220f7808 */ /* 0x000fe20006800000 */
[----:B------:R-:W-:Y:S01]  /*4c60*/  FMUL.FTZ R76, R76, UR5 ;  /* 0x000000054c4c7c20 */ /* 0x000fe20008410000 */
[----:B------:R-:W-:Y:S01]  /*4c70*/  MUFU.TANH R169, R96 ;  /* 0x0000006000a97308 */ /* 0x000fe20000002400 */
[----:B------:R-:W-:Y:S01]  /*4c80*/  FMUL.FTZ R78, R78, UR5 ;  /* 0x000000054e4e7c20 */ /* 0x000fe20008410000 */
[----:B------:R-:W-:Y:S01]  /*4c90*/  FMUL.FTZ R77, R77, UR5 ;  /* 0x000000054d4d7c20 */ /* 0x000fe20008410000 */
[----:B------:R-:W-:Y:S01]  /*4ca0*/  FMUL.FTZ R79, R79, UR5 ;  /* 0x000000054f4f7c20 */ /* 0x000fe20008410000 */
[----:B------:R-:W-:Y:S01]  /*4cb0*/  ISETP.GE.AND P5, PT, R11, R102, PT ;  /* 0x000000660b00720c */ /* 0x000fe20003fa6270 */
[C---:B------:R-:W-:Y:S01]  /*4cc0*/  VIADD R11, R18.reuse, 0xffffffe9 ;  /* 0xffffffe9120b7836 */ /* 0x040fe20000000000 */
[----:B------:R-:W-:Y:S01]  /*4cd0*/  FSEL R2, R17, -INF , !P3 ;  /* 0xff80000011027808 */ /* 0x000fe20005800000 */
[----:B------:R-:W-:Y:S01]  /*4ce0*/  VIADD R17, R18, 0xfffffff8 ;  /* 0xfffffff812117836 */ /* 0x000fe20000000000 */
[----:B------:R-:W1:Y:S01]  /*4cf0*/  MUFU.TANH R162, R98 ;  /* 0x0000006200a27308 */ /* 0x000e620000002400 */
[----:B----4-:R-:W-:-:S02]  /*4d00*/  FSEL R166, R166, -INF , !P5 ;  /* 0xff800000a6a67808 */ /* 0x010fc40006800000 */
[----:B------:R-:W-:Y:S02]  /*4d10*/  FSEL R165, R165, -INF , !P5 ;  /* 0xff800000a5a57808 */ /* 0x000fe40006800000 */
[----:B------:R-:W-:Y:S02]  /*4d20*/  ISETP.GE.AND P5, PT, R133, 0x2, PT ;  /* 0x000000028500780c */ /* 0x000fe40003fa6270 */
[----:B--2---:R-:W-:Y:S01]  /*4d30*/  FSEL R8, R41, -INF , !P6 ;  /* 0xff80000029087808 */ /* 0x004fe20007000000 */
[----:B------:R-:W2:Y:S01]  /*4d40*/  MUFU.TANH R9, R9 ;  /* 0x0000000900097308 */ /* 0x000ea20000002400 */
[----:B------:R-:W-:Y:S02]  /*4d50*/  FSEL R13, R35, -INF , !P6 ;  /* 0xff800000230d7808 */ /* 0x000fe40007000000 */
[----:B------:R-:W-:Y:S02]  /*4d60*/  ISETP.GE.AND P6, PT, R11, R102, PT ;  /* 0x000000660b00720c */ /* 0x000fe40003fc6270 */
[----:B---3--:R-:W-:-:S02]  /*4d70*/  FSEL R6, R36, -INF , !P4 ;  /* 0xff80000024067808 */ /* 0x008fc40006000000 */
[----:B------:R-:W-:Y:S01]  /*4d80*/  FSEL R11, R16, -INF , !P4 ;  /* 0xff800000100b7808 */ /* 0x000fe20006000000 */
[----:B------:R-:W3:Y:S01]  /*4d90*/  MUFU.TANH R161, R97 ;  /* 0x0000006100a17308 */ /* 0x000ee20000002400 */
[----:B-1----:R-:W-:Y:S02]  /*4da0*/  FSEL R162, R162, -INF , !P2 ;  /* 0xff800000a2a27808 */ /* 0x002fe40005000000 */
[----:B------:R-:W-:Y:S02]  /*4db0*/  FSEL R169, R169, -INF , !P2 ;  /* 0xff800000a9a97808 */ /* 0x000fe40005000000 */
[-C--:B------:R-:W-:Y:S01]  /*4dc0*/  ISETP.GE.AND P4, PT, R19, R102.reuse, PT ;  /* 0x000000661300720c */ /* 0x080fe20003f86270 */
[C---:B------:R-:W-:Y:S01]  /*4dd0*/  VIADD R19, R18.reuse, 0xfffffff1 ;  /* 0xfffffff112137836 */ /* 0x040fe20000000000 */
[----:B------:R-:W-:Y:S01]  /*4de0*/  ISETP.GE.AND P2, PT, R17, R102, PT ;  /* 0x000000661100720c */ /* 0x000fe20003f46270 */
[----:B------:R-:W1:Y:S01]  /*4df0*/  MUFU.TANH R178, R99 ;  /* 0x0000006300b27308 */ /* 0x000e620000002400 */
[----:B------:R-:W-:Y:S01]  /*4e00*/  VIADD R17, R18, 0xfffffff9 ;  /* 0xfffffff912117836 */ /* 0x000fe20000000000 */
[----:B--2---:R-:W-:-:S02]  /*4e10*/  FSEL R9, R9, -INF , !P3 ;  /* 0xff80000009097808 */ /* 0x004fc40005800000 */
[----:B------:R-:W-:-:S04]  /*4e20*/  ISETP.GE.AND P3, PT, R19, R102, PT ;  /* 0x000000661300720c */ /* 0x000fc80003f66270 */
[----:B------:R-:W2:Y:S01]  /*4e30*/  MUFU.TANH R163, R53 ;  /* 0x0000003500a37308 */ /* 0x000ea20000002400 */
[----:B---3--:R-:W-:-:S07]  /*4e40*/  FSEL R161, R161, -INF , !P1 ;  /* 0xff800000a1a17808 */ /* 0x008fce0004800000 */
[----:B------:R-:W3:Y:S01]  /*4e50*/  MUFU.TANH R176, R55 ;  /* 0x0000003700b07308 */ /* 0x000ee20000002400 */
[----:B-1----:R-:W-:Y:S02]  /*4e60*/  FSEL R178, R178, -INF , !P1 ;  /* 0xff800000b2b27808 */ /* 0x002fe40004800000 */
[----:B------:R-:W-:-:S05]  /*4e70*/  ISETP.GE.AND P1, PT, R17, R102, PT ;  /* 0x000000661100720c */ /* 0x000fca0003f26270 */
[----:B------:R-:W1:Y:S01]  /*4e80*/  MUFU.TANH R177, R80 ;  /* 0x0000005000b17308 */ /* 0x000e620000002400 */
[----:B--2---:R-:W-:-:S07]  /*4e90*/  FSEL R163, R163, -INF , !P6 ;  /* 0xff800000a3a37808 */ /* 0x004fce0007000000 */
[----:B------:R-:W2:Y:S01]  /*4ea0*/  MUFU.TANH R175, R81 ;  /* 0x0000005100af7308 */ /* 0x000ea20000002400 */
[----:B---3--:R-:W-:-:S07]  /*4eb0*/  FSEL R176, R176, -INF , !P6 ;  /* 0xff800000b0b07808 */ /* 0x008fce0007000000 */
[----:B------:R-:W3:Y:S01]  /*4ec0*/  MUFU.TANH R172, R82 ;  /* 0x0000005200ac7308 */ /* 0x000ee20000002400 */
[----:B-1----:R-:W-:-:S07]  /*4ed0*/  FSEL R177, R177, -INF , !P4 ;  /* 0xff800000b1b17808 */ /* 0x002fce0006000000 */
        /* <DEDUP_REMOVED lines=9> */
[----:B---3--:R-:W-:Y:S02]  /*4f70*/  FSEL R168, R168, -INF , !P2 ;  /* 0xff800000a8a87808 */ /* 0x008fe40005000000 */
[----:B-1----:R-:W-:Y:S02]  /*4f80*/  FSEL R164, R164, -INF , !P1 ;  /* 0xff800000a4a47808 */ /* 0x002fe40004800000 */
[----:B--2---:R-:W-:Y:S01]  /*4f90*/  FSEL R171, R171, -INF , !P1 ;  /* 0xff800000abab7808 */ /* 0x004fe20004800000 */
[----:B------:R-:W-:Y:S06]  /*4fa0*/  BAR.SYNC.DEFER_BLOCKING 0x0 ;  /* 0x0000000000007b1d */ /* 0x000fec0000010000 */
[----:B------:R-:W-:Y:S05]  /*4fb0*/  @!P5 BRA `(.L_x_798) ;  /* 0x0000000c0014d947 */ /* 0x000fea0003800000 */
        /* <DEDUP_REMOVED lines=59> */
.L_x_799:
[----:B------:R-:W-:-:S04]  /*5370*/  LEA R100, -R100, RZ, 0x6 ;  /* 0x000000ff64647211 */ /* 0x000fc800078e31ff */
[----:B------:R-:W-:-:S07]  /*5380*/  SHF.R.S32.HI R3, RZ, 0x1f, R100 ;  /* 0x0000001fff037819 */ /* 0x000fce0000011464 */
.L_x_800:
        /* <DEDUP_REMOVED lines=12> */
[----:B------:R-:W4:Y:S01]  /*5450*/  @!P2 LDC.64 R16, c[0x0][0x218] ;  /* 0x00008600ff10ab82 */ /* 0x000f220000000a00 */
[----:B-1----:R-:W-:-:S07]  /*5460*/  @!P4 LEA R34, P6, R31, R20, 0x1 ;  /* 0x000000141f22c211 */ /* 0x002fce00078c08ff */
[----:B------:R-:W1:Y:S01]  /*5470*/  @!P4 LDC.64 R22, c[0x0][0x218] ;  /* 0x00008600ff16cb82 */ /* 0x000e620000000a00 */
[----:B------:R-:W-:Y:S02]  /*5480*/  @!P4 LEA.HI.X R35, R31, R21, R24, 0x1, P6 ;  /* 0x000000151f23c211 */ /* 0x000fe400030f0c18 */
[----:B------:R-:W-:Y:S02]  /*5490*/  @!P2 IADD3 R24, P1, R100, R145, RZ ;  /* 0x000000916418a210 */ /* 0x000fe40007f3e0ff */
[----:B---3--:R-:W-:-:S03]  /*54a0*/  @!P3 LEA R38, P6, R4, R18, 0x1 ;  /* 0x000000120426b211 */ /* 0x008fc600078c08ff */
[----:B------:R-:W3:Y:S01]  /*54b0*/  @!P3 LDC.64 R20, c[0x0][0x218] ;  /* 0x00008600ff14bb82 */ /* 0x000ee20000000a00 */
[----:B------:R-:W-:Y:S01]  /*54c0*/  @!PT LDS RZ, [RZ] ;  /* 0x00000000fffff984 */ /* 0x000fe20000000800 */
[----:B------:R-:W-:Y:S01]  /*54d0*/  @!PT LDS RZ, [RZ] ;  /* 0x00000000fffff984 */ /* 0x000fe20000000800 */
[----:B------:R-:W-:Y:S01]  /*54e0*/  @!PT LDS RZ, [RZ] ;  /* 0x00000000fffff984 */ /* 0x000fe20000000800 */
[----:B------:R5:W-:Y:S01]  /*54f0*/  @!P4 LDGSTS.E.BYPASS.LTC128B.128 [R215+0x6000], desc[UR8][R34.64] ;  /* 0x0600000022d7cfae */ /* 0x000be2000b901d48 */
[----:B------:R-:W-:Y:S01]  /*5500*/  @!P3 LEA.HI.X R39, R4, R19, R26, 0x1, P6 ;  /* 0x000000130427b211 */ /* 0x000fe200030f0c1a */
[----:B------:R-:W-:Y:S01]  /*5510*/  @!P2 IMAD.X R26, R3, 0x1, R144, P1 ;  /* 0x00000001031aa824 */ /* 0x000fe200008e0690 */
[----:B------:R-:W-:Y:S01]  /*5520*/  IADD3 R4, P6, R213, R100, RZ ;  /* 0x00000064d5047210 */ /* 0x000fe20007fde0ff */
[----:B------:R2:W-:Y:S01]  /*5530*/  @P3 STS.128 [R215+0x8000], RZ ;  /* 0x008000ffd7003388 */ /* 0x0005e20000000c00 */
[----:B----4-:R-:W-:Y:S02]  /*5540*/  @!P2 LEA R30, P1, R24, R16, 0x1 ;  /* 0x00000010181ea211 */ /* 0x010fe400078208ff */
[----:B------:R-:W4:Y:S01]  /*5550*/  @!P2 LDC.64 R18, c[0x0][0x218] ;  /* 0x00008600ff12ab82 */ /* 0x000f220000000a00 */
[----:B------:R-:W-:Y:S01]  /*5560*/  IMAD.X R37, R212, 0x1, R3, P6 ;  /* 0x00000001d4257824 */ /* 0x000fe200030e0603 */
[----:B------:R-:W-:Y:S01]  /*5570*/  @!P4 IADD3 R41, P6, R4, R145, RZ ;  /* 0x000000910429c210 */ /* 0x000fe20007fde0ff */
[----:B------:R-:W-:Y:S01]  /*5580*/  @!PT LDS RZ, [RZ] ;  /* 0x00000000fffff984 */ /* 0x000fe20000000800 */
[----:B------:R-:W-:Y:S01]  /*5590*/  @!PT LDS RZ, [RZ] ;  /* 0x00000000fffff984 */ /* 0x000fe20000000800 */
[----:B------:R-:W-:Y:S01]  /*55a0*/  @!PT LDS RZ, [RZ] ;  /* 0x00000000fffff984 */ /* 0x000fe20000000800 */
[----:B------:R2:W-:Y:S01]  /*55b0*/  @!P3 LDGSTS.E.BYPASS.LTC128B.128 [R215+0x8000], desc[UR8][R38.64+0x80] ;  /* 0x0800008026d7bfae */ /* 0x0005e2000b901d48 */
[----:B------:R-:W-:-:S02]  /*55c0*/  @!P2 LEA.HI.X R31, R24, R17, R26, 0x1, P1 ;  /* 0x00000011181fa211 */ /* 0x000fc400008f0c1a */
[----:B------:R-:W-:Y:S01]  /*55d0*/  @!P3 IADD3 R24, P1, R4, R145, RZ ;  /* 0x000000910418b210 */ /* 0x000fe20007f3e0ff */
[--C-:B------:R-:W-:Y:S01]  /*55e0*/  @!P4 IMAD.X R26, R37, 0x1, R144.reuse, P6 ;  /* 0x00000001251ac824 */ /* 0x100fe200030e0690 */
[----:B-1----:R-:W-:Y:S01]  /*55f0*/  @!P4 LEA R40, P6, R41, R22, 0x1 ;  /* 0x000000162928c211 */ /* 0x002fe200078c08ff */
[----:B------:R-:W1:Y:S01]  /*5600*/  @!P4 LDC.64 R16, c[0x0][0x218] ;  /* 0x00008600ff10cb82 */ /* 0x000e620000000a00 */
[----:B------:R1:W-:Y:S01]  /*5610*/  @P2 STS.128 [R215+0xa000], RZ ;  /* 0x00a000ffd7002388 */ /* 0x0003e20000000c00 */
[----:B------:R-:W-:Y:S01]  /*5620*/  @!P3 IMAD.X R22, R37, 0x1, R144, P1 ;  /* 0x000000012516b824 */ /* 0x000fe200008e0690 */
[----:B------:R-:W-:Y:S02]  /*5630*/  @!P4 LEA.HI.X R41, R41, R23, R26, 0x1, P6 ;  /* 0x000000172929c211 */ /* 0x000fe400030f0c1a */
[----:B------:R-:W-:Y:S01]  /*5640*/  @!PT LDS RZ, [RZ] ;  /* 0x00000000fffff984 */ /* 0x000fe20000000800 */
[----:B------:R-:W-:Y:S01]  /*5650*/  @!PT LDS RZ, [RZ] ;  /* 0x00000000fffff984 */ /* 0x000fe20000000800 */
[----:B------:R-:W-:Y:S01]  /*5660*/  @!PT LDS RZ, [RZ] ;  /* 0x00000000fffff984 */ /* 0x000fe20000000800 */
[----:B------:R1:W-:Y:S01]  /*5670*/  @!P2 LDGSTS.E.BYPASS.LTC128B.128 [R215+0xa000], desc[UR8][R30.64+0x100] ;  /* 0x0a0001001ed7afae */ /* 0x0003e2000b901d48 */
[----:B---3--:R-:W-:Y:S02]  /*5680*/  @!P3 LEA R42, P6, R24, R20, 0x1 ;  /* 0x00000014182ab211 */ /* 0x008fe400078c08ff */
[----:B------:R-:W-:Y:S01]  /*5690*/  @!P2 IADD3 R20, P1, R4, R145, RZ ;  /* 0x000000910414a210 */ /* 0x000fe20007f3e0ff */
[----:B------:R3:W-:Y:S01]  /*56a0*/  @P4 STS.128 [R215+0x6800], RZ ;  /* 0x006800ffd7004388 */ /* 0x0007e20000000c00 */
[----:B------:R-:W-:-:S02]  /*56b0*/  @!P3 LEA.HI.X R43, R24, R21, R22, 0x1, P6 ;  /* 0x00000015182bb211 */ /* 0x000fc400030f0c16 */
[----:B------:R-:W5:Y:S01]  /*56c0*/  @!P3 LDC.64 R22, c[0x0][0x218] ;  /* 0x00008600ff16bb82 */ /* 0x000f620000000a00 */
[--C-:B------:R-:W-:Y:S01]  /*56d0*/  @!P2 IMAD.X R21, R37, 0x1, R144.reuse, P1 ;  /* 0x000000012515a824 */ /* 0x100fe200008e0690 */
[C---:B----4-:R-:W-:Y:S01]  /*56e0*/  @!P2 LEA R44, P1, R20.reuse, R18, 0x1 ;  /* 0x00000012142ca211 */ /* 0x050fe200078208ff */
[----:B------:R-:W-:Y:S01]  /*56f0*/  @!PT LDS RZ, [RZ] ;  /* 0x00000000fffff984 */ /* 0x000fe20000000800 */
[----:B------:R-:W-:Y:S01]  /*5700*/  @!PT LDS RZ, [RZ] ;  /* 0x00000000fffff984 */ /* 0x000fe20000000800 */
[----:B------:R-:W-:Y:S01]  /*5710*/  @!PT LDS RZ, [RZ] ;  /* 0x00000000fffff984 */ /* 0x000fe20000000800 */
[----:B------:R3:W-:Y:S01]  /*5720*/  @!P4 LDGSTS.E.BYPASS.LTC128B.128 [R215+0x6800], desc[UR8][R40.64] ;  /* 0x0680000028d7cfae */ /* 0x0007e2000b901d48 */
[----:B------:R-:W-:Y:S02]  /*5730*/  IADD3 R4, P6, R213, R4, RZ ;  /* 0x00000004d5047210 */ /* 0x000fe40007fde0ff */
[----:B------:R-:W-:Y:S01]  /*5740*/  @!P2 LEA.HI.X R45, R20, R19, R21, 0x1, P1 ;  /* 0x00000013142da211 */ /* 0x000fe200008f0c15 */
[----:B------:R3:W-:Y:S01]  /*5750*/  @P3 STS.128 [R215+0x8800], RZ ;  /* 0x008800ffd7003388 */ /* 0x0007e20000000c00 */
[----:B------:R-:W2:Y:S01]  /*5760*/  @!P2 LDC.64 R20, c[0x0][0x218] ;  /* 0x00008600ff14ab82 */ /* 0x000ea20000000a00 */
[-C--:B------:R-:W-:Y:S01]  /*5770*/  @!P4 IADD3 R24, P1, R4, R145.reuse, RZ ;  /* 0x000000910418c210 */ /* 0x080fe20007f3e0ff */
[----:B------:R-:W-:Y:S01]  /*5780*/  IMAD.X R37, R212, 0x1, R37, P6 ;  /* 0x00000001d4257824 */ /* 0x000fe200030e0625 */
[----:B------:R-:W-:Y:S01]  /*5790*/  @!P3 IADD3 R28, P6, R4, R145, RZ ;  /* 0x00000091041cb210 */ /* 0x000fe20007fde0ff */
[----:B------:R-:W-:Y:S01]  /*57a0*/  @!PT LDS RZ, [RZ] ;  /* 0x00000000fffff984 */ /* 0x000fe20000000800 */
[----:B------:R-:W-:Y:S01]  /*57b0*/  @!PT LDS RZ, [RZ] ;  /* 0x00000000fffff984 */ /* 0x000fe20000000800 */
[----:B------:R-:W-:Y:S01]  /*57c0*/  @!PT LDS RZ, [RZ] ;  /* 0x00000000fffff984 */ /* 0x000fe20000000800 */
[----:B------:R3:W-:Y:S02]  /*57d0*/  @!P3 LDGSTS.E.BYPASS.LTC128B.128 [R215+0x8800], desc[UR8][R42.64+0x80] ;  /* 0x088000802ad7bfae */ /* 0x0007e4000b901d48 */
[C---:B------:R-:W-:Y:S01]  /*57e0*/  @!P4 IMAD.X R26, R37.reuse, 0x1, R144, P1 ;  /* 0x00000001251ac824 */ /* 0x040fe200008e0690 */
[C---:B-1----:R-:W-:Y:S01]  /*57f0*/  @!P4 LEA R48, P1, R24.reuse, R16, 0x1 ;  /* 0x000000101830c211 */ /* 0x042fe200078208ff */
[----:B------:R-:W1:Y:S01]  /*5800*/  @!P4 LDC.64 R18, c[0x0][0x218] ;  /* 0x00008600ff12cb82 */ /* 0x000e620000000a00 */
[----:B------:R3:W-:Y:S02]  /*5810*/  @P2 STS.128 [R215+0xa800], RZ ;  /* 0x00a800ffd7002388 */ /* 0x0007e40000000c00 */
[----:B------:R-:W-:Y:S01]  /*5820*/  @!P4 LEA.HI.X R49, R24, R17, R26, 0x1, P1 ;  /* 0x000000111831c211 */ /* 0x000fe200008f0c1a */
[----:B------:R-:W-:Y:S01]  /*5830*/  @!P3 IMAD.X R26, R37, 0x1, R144, P6 ;  /* 0x00000001251ab824 */ /* 0x000fe200030e0690 */
[----:B------:R-:W-:Y:S01]  /*5840*/  @!P2 IADD3 R24, P1, R4, R145, RZ ;  /* 0x000000910418a210 */ /* 0x000fe20007f3e0ff */
[----:B------:R-:W-:Y:S01]  /*5850*/  @!PT LDS RZ, [RZ] ;  /* 0x00000000fffff984 */ /* 0x000fe20000000800 */
[----:B------:R-:W-:Y:S01]  /*5860*/  @!PT LDS RZ, [RZ] ;  /* 0x00000000fffff984 */ /* 0x000fe20000000800 */
[----:B------:R-:W-:Y:S01]  /*5870*/  @!PT LDS RZ, [RZ] ;  /* 0x00000000fffff984 */ /* 0x000fe20000000800 */
[----:B------:R3:W-:Y:S02]  /*5880*/  @!P2 LDGSTS.E.BYPASS.LTC128B.128 [R215+0xa800], desc[UR8][R44.64+0x100] ;  /* 0x0a8001002cd7afae */ /* 0x0007e4000b901d48 */
[----:B------:R-:W4:Y:S01]  /*5890*/  @!P3 LDC.64 R16, c[0x0][0x218] ;  /* 0x00008600ff10bb82 */ /* 0x000f220000000a00 */
[C---:B-----5:R-:W-:Y:S01]  /*58a0*/  @!P3 LEA R34, P6, R28.reuse, R22, 0x1 ;  /* 0x000000161c22b211 */ /* 0x060fe200078c08ff */
[----:B------:R3:W-:Y:S03]  /*58b0*/  @P4 STS.128 [R215+0x7000], RZ ;  /* 0x007000ffd7004388 */ /* 0x0007e60000000c00 */
[----:B------:R-:W-:Y:S01]  /*58c0*/  @!P3 LEA.HI.X R35, R28, R23, R26, 0x1, P6 ;  /* 0x000000171c23b211 */ /* 0x000fe200030f0c1a */
[----:B------:R-:W-:Y:S01]  /*58d0*/  @!PT LDS RZ, [RZ] ;  /* 0x00000000fffff984 */ /* 0x000fe20000000800 */
[----:B------:R-:W-:Y:S01]  /*58e0*/  @!PT LDS RZ, [RZ] ;  /* 0x00000000fffff984 */ /* 0x000fe20000000800 */
[----:B------:R-:W-:Y:S01]  /*58f0*/  @!PT LDS RZ, [RZ] ;  /* 0x00000000fffff984 */ /* 0x000fe20000000800 */
[----:B------:R3:W-:Y:S01]  /*5900*/  @!P4 LDGSTS.E.BYPASS.LTC128B.128 [R215+0x7000], desc[UR8][R48.64] ;  /* 0x0700000030d7cfae */ /* 0x0007e2000b901d48 */
[----:B------:R-:W-:Y:S01]  /*5910*/  IADD3 R22, P6, R213, R4, RZ ;  /* 0x00000004d5167210 */ /* 0x000fe20007fde0ff */
[----:B------:R-:W-:Y:S01]  /*5920*/  @!P2 IMAD.X R4, R37, 0x1, R144, P1 ;  /* 0x000000012504a824 */ /* 0x000fe200008e0690 */
[----:B--2---:R-:W-:Y:S01]  /*5930*/  @!P2 LEA R38, P1, R24, R20, 0x1 ;  /* 0x000000141826a211 */ /* 0x004fe200078208ff */
        /* <DEDUP_REMOVED lines=10> */
[C-C-:B------:R-:W-:Y:S01]  /*59e0*/  @!P4 IMAD.X R21, R37.reuse, 0x1, R144.reuse, P6 ;  /* 0x000000012515c824 */ /* 0x140fe200030e0690 */
[C---:B-1----:R-:W-:Y:S01]  /*59f0*/  @!P4 LEA R18, P6, R4.reuse, R18, 0x1 ;  /* 0x000000120412c211 */ /* 0x042fe200078c08ff */
        /* <DEDUP_REMOVED lines=23> */
[----:B---3--:R-:W-:-:S04]  /*5b70*/  LEA R16, P1, R22, UR6, 0x1 ;  /* 0x0000000616107c11 */ /* 0x008fc8000f8208ff */
[----:B------:R-:W-:-:S05]  /*5b80*/  LEA.HI.X R17, R22, UR7, R37, 0x1, P1 ;  /* 0x0000000716117c11 */ /* 0x000fca00088f0c25 */
[----:B------:R-:W-:Y:S01]  /*5b90*/  @!PT LDS RZ, [RZ] ;  /* 0x00000000fffff984 */ /* 0x000fe20000000800 */
[----:B------:R-:W-:Y:S01]  /*5ba0*/  @!PT LDS RZ, [RZ] ;  /* 0x00000000fffff984 */ /* 0x000fe20000000800 */
[----:B------:R-:W-:Y:S01]  /*5bb0*/  @!PT LDS RZ, [RZ] ;  /* 0x00000000fffff984 */ /* 0x000fe20000000800 */
[----:B------:R1:W-:Y:S04]  /*5bc0*/  LDGSTS.E.BYPASS.LTC128B.128 [R215+0xb800], desc[UR8][R16.64+0x100] ;  /* 0x0b80010010d77fae */ /* 0x0003e8000b901d48 */
.L_x_802:
[----:B------:R-:W-:Y:S05]  /*5bd0*/  BSYNC B0 ;  /* 0x0000000000007941 */ /* 0x000fea0003800000 */
.L_x_801:
[----:B------:R-:W0:Y:S01]  /*5be0*/  LDGDEPBAR ;  /* 0x00000000000079af */ /* 0x000e220000000000 */
[----:B------:R-:W-:-:S04]  /*5bf0*/  IADD3 R145, P1, R100, R145, RZ ;  /* 0x0000009164917210 */ /* 0x000fc80007f3e0ff */
[----:B------:R-:W-:-:S09]  /*5c00*/  IADD3.X R144, R3, R144, RZ, P1, !PT ;  /* 0x0000009003907210 */ /* 0x000fd20000ffe4ff */
.L_x_798:
[----:B-1-3--:R-:W-:Y:S01]  /*5c10*/  FMNMX.FTZ R16, R25, R27, !PT ;  /* 0x0000001b19107209 */ /* 0x00afe20007810000 */
[----:B------:R-:W-:Y:S01]  /*5c20*/  ULDC UR5, c[0x0][0x2ec] ;  /* 0x0000bb0000057ab9 */ /* 0x000fe20000000800 */
        /* <DEDUP_REMOVED lines=30> */
[----:B------:R-:W1:Y:S03]  /*5e10*/  SHFL.BFLY PT, R17, R16, 0x2, 0x1f ;  /* 0x0c401f0010117f89 */ /* 0x000e6600000e0000 */
        /* <DEDUP_REMOVED lines=13> */
[----:B------:R-:W-:Y:S04]  /*5ef0*/  LDSM.16.MT88.4 R108, [R197+0xc000] ;  /* 0x00c00000c56c783b */ /* 0x000fe80000004200 */
        /* <DEDUP_REMOVED lines=25> */
[--C-:B------:R-:W-:Y:S01]  /*6090*/  FFMA.FTZ R147, R11, UR5, -R174.reuse ;  /* 0x000000050b937c23 */ /* 0x100fe200080108ae */
[--C-:B------:R-:W-:Y:S01]  /*60a0*/  FFMA.FTZ R0, R9, UR5, -R174.reuse ;  /* 0x0000000509007c23 */ /* 0x100fe200080108ae */
[--C-:B------:R-:W-:Y:S01]  /*60b0*/  FFMA.FTZ R149, R10, UR5, -R167.reuse ;  /* 0x000000050a957c23 */ /* 0x100fe200080108a7 */
[--C-:B------:R-:W-:Y:S01]  /*60c0*/  FFMA.FTZ R146, R8, UR5, -R167.reuse ;  /* 0x0000000508927c23 */ /* 0x100fe200080108a7 */
[----:B------:R-:W-:Y:S01]  /*60d0*/  LDSM.16.MT88.4 R12, [R198+0xc800] ;  /* 0x00c80000c60c783b */ /* 0x000fe20000004200 */
[--C-:B------:R-:W-:Y:S01]  /*60e0*/  FFMA.FTZ R135, R6, UR5, -R167.reuse ;  /* 0x0000000506877c23 */ /* 0x100fe200080108a7 */
[----:B------:R-:W1:Y:S01]  /*60f0*/  MUFU.EX2 R154, R154 ;  /* 0x0000009a009a7308 */ /* 0x000e620000000800 */
[--C-:B------:R-:W-:Y:S01]  /*6100*/  FFMA.FTZ R2, R2, UR5, -R167.reuse ;  /* 0x0000000502027c23 */ /* 0x100fe200080108a7 */
[----:B------:R-:W-:Y:S01]  /*6110*/  LDSM.16.MT88.4 R8, [R200+0xe800] ;  /* 0x00e80000c808783b */ /* 0x000fe20000004200 */
[--C-:B------:R-:W-:Y:S01]  /*6120*/  FFMA.FTZ R158, R169, UR5, -R174.reuse ;  /* 0x00000005a99e7c23 */ /* 0x100fe200080108ae */
[--C-:B------:R-:W-:Y:S01]  /*6130*/  FFMA.FTZ R160, R165, UR5, -R174.reuse ;  /* 0x00000005a5a07c23 */ /* 0x100fe200080108ae */
[--C-:B------:R-:W-:Y:S01]  /*6140*/  FFMA.FTZ R161, R161, UR5, -R174.reuse ;  /* 0x00000005a1a17c23 */ /* 0x100fe200080108ae */
[----:B------:R-:W2:Y:S01]  /*6150*/  LDSM.16.MT88.4 R56, [R197+0xe000] ;  /* 0x00e00000c538783b */ /* 0x000ea20000004200 */
[--C-:B------:R-:W-:Y:S01]  /*6160*/  FFMA.FTZ R163, R163, UR5, -R174.reuse ;  /* 0x00000005a3a37c23 */ /* 0x100fe200080108ae */
[----:B------:R-:W-:Y:S01]  /*6170*/  MUFU.EX2 R153, R153 ;  /* 0x0000009900997308 */ /* 0x000fe20000000800 */
[--C-:B------:R-:W-:Y:S01]  /*6180*/  FFMA.FTZ R162, R162, UR5, -R167.reuse ;  /* 0x00000005a2a27c23 */ /* 0x100fe200080108a7 */
[----:B------:R-:W-:Y:S01]  /*6190*/  LDSM.16.MT88.4 R140, [R196+0x10000] ;  /* 0x01000000c48c783b */ /* 0x000fe20000004200 */
[--C-:B------:R-:W-:Y:S01]  /*61a0*/  FFMA.FTZ R165, R178, UR5, -R167.reuse ;  /* 0x00000005b2a57c23 */ /* 0x100fe200080108a7 */
[--C-:B------:R-:W-:Y:S01]  /*61b0*/  FFMA.FTZ R166, R166, UR5, -R167.reuse ;  /* 0x00000005a6a67c23 */ /* 0x100fe200080108a7 */
[--C-:B------:R-:W-:Y:S01]  /*61c0*/  FFMA.FTZ R169, R176, UR5, -R167.reuse ;  /* 0x00000005b0a97c23 */ /* 0x100fe200080108a7 */
[----:B------:R-:W-:Y:S01]  /*61d0*/  LDSM.16.MT88.4 R32, [R197+0xc800] ;  /* 0x00c80000c520783b */ /* 0x000fe20000004200 */
[--C-:B------:R-:W-:Y:S01]  /*61e0*/  FFMA.FTZ R176, R177, UR5, -R174.reuse ;  /* 0x00000005b1b07c23 */ /* 0x100fe200080108ae */
[----:B------:R-:W3:Y:S01]  /*61f0*/  MUFU.EX2 R150, R150 ;  /* 0x0000009600967308 */ /* 0x000ee20000000800 */
[----:B-1----:R-:W-:Y:S01]  /*6200*/  F2FP.F16.F32.PACK_AB R96, R154, R157 ;  /* 0x0000009d9a60723e */ /* 0x002fe200000000ff */
[----:B------:R-:W-:Y:S01]  /*6210*/  LDSM.16.MT88.4 R136, [R200+0xc800] ;  /* 0x00c80000c888783b */ /* 0x000fe20000004200 */
[--C-:B------:R-:W-:Y:S01]  /*6220*/  FFMA.FTZ R175, R175, UR5, -R174.reuse ;  /* 0x00000005afaf7c23 */ /* 0x100fe200080108ae */
[--C-:B------:R-:W-:Y:S01]  /*6230*/  FFMA.FTZ R173, R173, UR5, -R174.reuse ;  /* 0x00000005adad7c23 */ /* 0x100fe200080108ae */
[----:B------:R-:W-:Y:S01]  /*6240*/  FFMA.FTZ R174, R171, UR5, -R174 ;  /* 0x00000005abae7c23 */ /* 0x000fe200080108ae */
[----:B------:R-:W-:Y:S01]  /*6250*/  LDSM.16.MT88.4 R28, [R196+0xc800] ;  /* 0x00c80000c41c783b */ /* 0x000fe20000004200 */
[--C-:B------:R-:W-:Y:S01]  /*6260*/  FFMA.FTZ R171, R172, UR5, -R167.reuse ;  /* 0x00000005acab7c23 */ /* 0x100fe200080108a7 */
[----:B------:R-:W-:Y:S01]  /*6270*/  MUFU.EX2 R156, R156 ;  /* 0x0000009c009c7308 */ /* 0x000fe20000000800 */
[--C-:B------:R-:W-:Y:S01]  /*6280*/  FFMA.FTZ R170, R170, UR5, -R167.reuse ;  /* 0x00000005aaaa7c23 */ /* 0x100fe200080108a7 */
[----:B------:R-:W-:Y:S01]  /*6290*/  LDSM.16.MT88.4 R24, [R198+0xe800] ;  /* 0x00e80000c618783b */ /* 0x000fe20000004200 */
[--C-:B------:R-:W-:Y:S01]  /*62a0*/  FFMA.FTZ R168, R168, UR5, -R167.reuse ;  /* 0x00000005a8a87c23 */ /* 0x100fe200080108a7 */
[----:B------:R-:W-:Y:S01]  /*62b0*/  FFMA.FTZ R227, R164, UR5, -R167 ;  /* 0x00000005a4e37c23 */ /* 0x000fe200080108a7 */
[----:B------:R-:W-:Y:S01]  /*62c0*/  FADD.FTZ R154, R157, R154 ;  /* 0x0000009a9d9a7221 */ /* 0x000fe20000010000 */
[----:B------:R-:W-:-:S02]  /*62d0*/  ULDC.64 UR4, c[0x0][0x218] ;  /* 0x0000860000047ab9 */ /* 0x000fc40000000a00 */
[----:B------:R-:W1:Y:S01]  /*62e0*/  MUFU.EX2 R159, R159 ;  /* 0x0000009f009f7308 */ /* 0x000e620000000800 */
[----:B---3--:R-:W-:Y:S01]  /*62f0*/  F2FP.F16.F32.PACK_AB R98, R150, R153 ;  /* 0x000000999662723e */ /* 0x008fe200000000ff */
[----:B------:R-:W-:Y:S01]  /*6300*/  FADD.FTZ R153, R153, R154 ;  /* 0x0000009a99997221 */ /* 0x000fe20000010000 */
[----:B------:R-:W-:-:S03]  /*6310*/  LEA R224, P1, R145, UR4, 0x1 ;  /* 0x0000000491e07c11 */ /* 0x000fc6000f8208ff */
[----:B------:R-:W-:Y:S01]  /*6320*/  FADD.FTZ R150, R150, R153 ;  /* 0x0000009996967221 */ /* 0x000fe20000010000 */
[----:B------:R-:W-:Y:S01]  /*6330*/  LEA.HI.X R223, R145, UR5, R144, 0x1, P1 ;  /* 0x0000000591df7c11 */ /* 0x000fe200088f0c90 */
[----:B------:R-:W-:Y:S08]  /*6340*/  MUFU.EX2 R155, R155 ;  /* 0x0000009b009b7308 */ /* 0x000ff00000000800 */
[----:B------:R-:W3:Y:S01]  /*6350*/  MUFU.EX2 R152, R152 ;  /* 0x0000009800987308 */ /* 0x000ee20000000800 */
[----:B-1----:R-:W-:Y:S01]  /*6360*/  F2FP.F16.F32.PACK_AB R97, R159, R156 ;  /* 0x0000009c9f61723e */ /* 0x002fe200000000ff */
[----:B------:R-:W-:-:S06]  /*6370*/  FADD.FTZ R156, R156, R159 ;  /* 0x0000009f9c9c7221 */ /* 0x000fcc0000010000 */
[----:B------:R-:W-:Y:S08]  /*6380*/  MUFU.EX2 R151, R151 ;  /* 0x0000009700977308 */ /* 0x000ff00000000800 */
[----:B------:R-:W1:Y:S01]  /*6390*/  MUFU.EX2 R148, R148 ;  /* 0x0000009400947308 */ /* 0x000e620000000800 */
[----:B---3--:R-:W-:Y:S01]  /*63a0*/  F2FP.F16.F32.PACK_AB R99, R152, R155 ;  /* 0x0000009b9863723e */ /* 0x008fe200000000ff */
[----:B------:R-:W-:-:S04]  /*63b0*/  FADD.FTZ R155, R155, R156 ;  /* 0x0000009c9b9b7221 */ /* 0x000fc80000010000 */
[----:B------:R-:W-:Y:S02]  /*63c0*/  FADD.FTZ R152, R152, R155 ;  /* 0x0000009b98987221 */ /* 0x000fe40000010000 */
[C---:B------:R-:W-:Y:S01]  /*63d0*/  HMMA.16816.F32 R120, R96.reuse, R116, RZ ;  /* 0x000000746078723c */ /* 0x040fe200000018ff */
[----:B------:R-:W-:Y:S05]  /*63e0*/  MUFU.EX2 R147, R147 ;  /* 0x0000009300937308 */ /* 0x000fea0000000800 */
[C---:B------:R-:W-:Y:S03]  /*63f0*/  HMMA.16816.F32 R36, R96.reuse, R40, RZ ;  /* 0x000000286024723c */ /* 0x040fe600000018ff */
[----:B------:R-:W3:Y:S01]  /*6400*/  MUFU.EX2 R0, R0 ;  /* 0x0000000000007308 */ /* 0x000ee20000000800 */
[C---:B-1----:R-:W-:Y:S01]  /*6410*/  F2FP.F16.F32.PACK_AB R4, R148.reuse, R151 ;  /* 0x000000979404723e */ /* 0x042fe200000000ff */
[----:B------:R-:W-:Y:S01]  /*6420*/  FADD.FTZ R151, R151, R150 ;  /* 0x0000009697977221 */ /* 0x000fe20000010000 */
[----:B------:R-:W-:Y:S03]  /*6430*/  HMMA.16816.F32 R116, R96, R118, RZ ;  /* 0x000000766074723c */ /* 0x000fe600000018ff */
[----:B------:R-:W-:-:S02]  /*6440*/  FADD.FTZ R148, R148, R151 ;  /* 0x0000009794947221 */ /* 0x000fc40000010000 */
[----:B------:R-:W-:Y:S01]  /*6450*/  MUFU.EX2 R149, R149 ;  /* 0x0000009500957308 */ /* 0x000fe20000000800 */
[C---:B------:R-:W-:Y:S06]  /*6460*/  HMMA.16816.F32 R40, R96.reuse, R42, RZ ;  /* 0x0000002a6028723c */ /* 0x040fec00000018ff */
[----:B--2---:R-:W-:Y:S01]  /*6470*/  HMMA.16816.F32 R52, R96, R56, RZ ;  /* 0x000000386034723c */ /* 0x004fe200000018ff */
[----:B------:R-:W1:Y:S01]  /*6480*/  MUFU.EX2 R146, R146 ;  /* 0x0000009200927308 */ /* 0x000e620000000800 */
[----:B---3--:R-:W-:Y:S01]  /*6490*/  F2FP.F16.F32.PACK_AB R6, R0, R147 ;  /* 0x000000930006723e */ /* 0x008fe200000000ff */
[----:B------:R-:W-:-:S03]  /*64a0*/  FADD.FTZ R147, R147, R148 ;  /* 0x0000009493937221 */ /* 0x000fc60000010000 */
[C---:B------:R-:W-:Y:S01]  /*64b0*/  HMMA.16816.F32 R60, R96.reuse, R64, RZ ;  /* 0x00000040603c723c */ /* 0x040fe200000018ff */
[----:B------:R-:W-:Y:S02]  /*64c0*/  FADD.FTZ R147, R0, R147 ;  /* 0x0000009300937221 */ /* 0x000fe40000010000 */
[----:B------:R-:W-:Y:S03]  /*64d0*/  MUFU.EX2 R135, R135 ;  /* 0x0000008700877308 */ /* 0x000fe60000000800 */
[C---:B------:R-:W-:Y:S05]  /*64e0*/  HMMA.16816.F32 R56, R96.reuse, R58, RZ ;  /* 0x0000003a6038723c */ /* 0x040fea00000018ff */
[----:B------:R-:W2:Y:S01]  /*64f0*/  MUFU.EX2 R2, R2 ;  /* 0x0000000200027308 */ /* 0x000ea20000000800 */
[----:B-1----:R-:W-:Y:S01]  /*6500*/  F2FP.F16.F32.PACK_AB R5, R146, R149 ;  /* 0x000000959205723e */ /* 0x002fe200000000ff */
[----:B------:R-:W-:Y:S01]  /*6510*/  HMMA.16816.F32 R64, R96, R66, RZ ;  /* 0x000000426040723c */ /* 0x000fe200000018ff */
[----:B------:R-:W-:-:S04]  /*6520*/  FADD.FTZ R149, R149, R152 ;  /* 0x0000009895957221 */ /* 0x000fc80000010000 */
[----:B------:R-:W-:Y:S01]  /*6530*/  FADD.FTZ R146, R146, R149 ;  /* 0x0000009592927221 */ /* 0x000fe20000010000 */
[C---:B------:R-:W-:Y:S01]  /*6540*/  HMMA.16816.F32 R68, R96.reuse, R72, RZ ;  /* 0x000000486044723c */ /* 0x040fe200000018ff */
[----:B------:R-:W-:Y:S05]  /*6550*/  MUFU.EX2 R158, R158 ;  /* 0x0000009e009e7308 */ /* 0x000fea0000000800 */
[----:B------:R-:W-:Y:S01]  /*6560*/  HMMA.16816.F32 R76, R96, R80, RZ ;  /* 0x00000050604c723c */ /* 0x000fe200000018ff */
[----:B--2---:R-:W-:Y:S02]  /*6570*/  F2FP.F16.F32.PACK_AB R7, R2, R135 ;  /* 0x000000870207723e */ /* 0x004fe400000000ff */
[----:B------:R-:W1:Y:S01]  /*6580*/  MUFU.EX2 R161, R161 ;  /* 0x000000a100a17308 */ /* 0x000e620000000800 */
[----:B------:R-:W-:-:S02]  /*6590*/  FADD.FTZ R135, R135, R146 ;  /* 0x0000009287877221 */ /* 0x000fc40000010000 */
[----:B------:R-:W-:Y:S02]  /*65a0*/  HMMA.16816.F32 R72, R96, R74, RZ ;  /* 0x0000004a6048723c */ /* 0x000fe400000018ff */
[----:B------:R-:W-:-:S04]  /*65b0*/  FADD.FTZ R135, R2, R135 ;  /* 0x0000008702877221 */ /* 0x000fc80000010000 */
[C---:B------:R-:W-:Y:S01]  /*65c0*/  HMMA.16816.F32 R120, R4.reuse, R12, R120 ;  /* 0x0000000c0478723c */ /* 0x040fe20000001878 */
[----:B------:R-:W-:Y:S05]  /*65d0*/  MUFU.EX2 R160, R160 ;  /* 0x000000a000a07308 */ /* 0x000fea0000000800 */
[C---:B------:R-:W-:Y:S01]  /*65e0*/  HMMA.16816.F32 R116, R4.reuse, R14, R116 ;  /* 0x0000000e0474723c */ /* 0x040fe20000001874 */
[----:B------:R-:W2:Y:S02]  /*65f0*/  LDSM.16.MT88.4 R12, [R200+0x10800] ;  /* 0x01080000c80c783b */ /* 0x000ea40000004200 */
[----:B------:R-:W-:Y:S03]  /*6600*/  MUFU.EX2 R163, R163 ;  /* 0x000000a300a37308 */ /* 0x000fe60000000800 */
[C---:B------:R-:W-:Y:S05]  /*6610*/  HMMA.16816.F32 R36, R4.reuse, R8, R36 ;  /* 0x000000080424723c */ /* 0x040fea0000001824 */
[----:B------:R-:W-:Y:S01]  /*6620*/  MUFU.EX2 R162, R162 ;  /* 0x000000a200a27308 */ /* 0x000fe20000000800 */
[----:B------:R-:W-:Y:S01]  /*6630*/  HMMA.16816.F32 R40, R4, R10, R40 ;  /* 0x0000000a0428723c */ /* 0x000fe20000001828 */
[----:B------:R-:W3:Y:S05]  /*6640*/  LDSM.16.MT88.4 R8, [R198+0x10800] ;  /* 0x01080000c608783b */ /* 0x000eea0000004200 */
[C---:B------:R-:W-:Y:S01]  /*6650*/  HMMA.16816.F32 R80, R96.reuse, R82, RZ ;  /* 0x000000526050723c */ /* 0x040fe200000018ff */
[----:B------:R-:W4:Y:S05]  /*6660*/  MUFU.EX2 R165, R165 ;  /* 0x000000a500a57308 */ /* 0x000f2a0000000800 */
[----:B------:R-:W-:Y:S03]  /*6670*/  HMMA.16816.F32 R112, R96, R108, RZ ;  /* 0x0000006c6070723c */ /* 0x000fe600000018ff */
[----:B------:R-:W-:Y:S03]  /*6680*/  MUFU.EX2 R166, R166 ;  /* 0x000000a600a67308 */ /* 0x000fe60000000800 */
[C---:B------:R-:W-:Y:S05]  /*6690*/  HMMA.16816.F32 R52, R4.reuse, R20, R52 ;  /* 0x000000140434723c */ /* 0x040fea0000001834 */
[----:B------:R-:W5:Y:S01]  /*66a0*/  MUFU.EX2 R169, R169 ;  /* 0x000000a900a97308 */ /* 0x000f620000000800 */
[C---:B------:R-:W-:Y:S01]  /*66b0*/  HMMA.16816.F32 R56, R4.reuse, R22, R56 ;  /* 0x000000160438723c */ /* 0x040fe20000001838 */
[----:B------:R-:W1:Y:S05]  /*66c0*/  LDSM.16.MT88.4 R20, [R197+0x10800] ;  /* 0x01080000c514783b */ /* 0x000e6a0000004200 */
[C---:B------:R-:W-:Y:S01]  /*66d0*/  HMMA.16816.F32 R60, R4.reuse, R16, R60 ;  /* 0x00000010043c723c */ /* 0x040fe2000000183c */
[----:B------:R-:W-:Y:S05]  /*66e0*/  MUFU.EX2 R176, R176 ;  /* 0x000000b000b07308 */ /* 0x000fea0000000800 */
[----:B------:R-:W-:Y:S01]  /*66f0*/  HMMA.16816.F32 R64, R4, R18, R64 ;  /* 0x000000120440723c */ /* 0x000fe20000001840 */
[----:B------:R-:W4:Y:S02]  /*6700*/  LDSM.16.MT88.4 R16, [R196+0x10800] ;  /* 0x01080000c410783b */ /* 0x000f240000004200 */
[----:B------:R-:W5:Y:S03]  /*6710*/  MUFU.EX2 R175, R175 ;  /* 0x000000af00af7308 */ /* 0x000f660000000800 */
[----:B------:R-:W-:Y:S05]  /*6720*/  HMMA.16816.F32 R108, R96, R110, RZ ;  /* 0x0000006e606c723c */ /* 0x000fea00000018ff */
[----:B------:R-:W-:Y:S01]  /*6730*/  MUFU.EX2 R173, R173 ;  /* 0x000000ad00ad7308 */ /* 0x000fe20000000800 */
[C---:B--2---:R-:W-:Y:S06]  /*6740*/  HMMA.16816.F32 R68, R4.reuse, R12, R68 ;  /* 0x0000000c0444723c */ /* 0x044fec0000001844 */
[C---:B------:R-:W-:Y:S01]  /*6750*/  HMMA.16816.F32 R72, R4.reuse, R14, R72 ;  /* 0x0000000e0448723c */ /* 0x040fe20000001848 */
[----:B------:R-:W2:Y:S01]  /*6760*/  LDSM.16.MT88.4 R12, [R197+0xd000] ;  /* 0x00d00000c50c783b */ /* 0x000ea20000004200 */
[----:B------:R-:W-:Y:S04]  /*6770*/  MUFU.EX2 R174, R174 ;  /* 0x000000ae00ae7308 */ /* 0x000fe80000000800 */
[C---:B---3--:R-:W-:Y:S04]  /*6780*/  HMMA.16816.F32 R76, R4.reuse, R8, R76 ;  /* 0x00000008044c723c */ /* 0x048fe8000000184c */
[----:B------:R-:W-:Y:S02]  /*6790*/  MUFU.EX2 R171, R171 ;  /* 0x000000ab00ab7308 */ /* 0x000fe40000000800 */
[----:B------:R-:W-:Y:S01]  /*67a0*/  HMMA.16816.F32 R80, R4, R10, R80 ;  /* 0x0000000a0450723c */ /* 0x000fe20000001850 */
[----:B------:R-:W3:Y:S05]  /*67b0*/  LDSM.16.MT88.4 R8, [R197+0xf000] ;  /* 0x00f00000c508783b */ /* 0x000eea0000004200 */
[C---:B------:R-:W-:Y:S01]  /*67c0*/  HMMA.16816.F32 R128, R96.reuse, R124, RZ ;  /* 0x0000007c6080723c */ /* 0x040fe200000018ff */
[----:B------:R-:W3:Y:S05]  /*67d0*/  MUFU.EX2 R170, R170 ;  /* 0x000000aa00aa7308 */ /* 0x000eea0000000800 */
[C---:B------:R-:W-:Y:S03]  /*67e0*/  HMMA.16816.F32 R104, R96.reuse, R100, RZ ;  /* 0x000000646068723c */ /* 0x040fe600000018ff */
[----:B------:R-:W-:Y:S03]  /*67f0*/  MUFU.EX2 R168, R168 ;  /* 0x000000a800a87308 */ /* 0x000fe60000000800 */
[C---:B------:R-:W-:Y:S05]  /*6800*/  HMMA.16816.F32 R44, R96.reuse, R48, RZ ;  /* 0x00000030602c723c */ /* 0x040fea00000018ff */
[----:B------:R-:W3:Y:S01]  /*6810*/  MUFU.EX2 R227, R227 ;  /* 0x000000e300e37308 */ /* 0x000ee20000000800 */
        /* <DEDUP_REMOVED lines=20> */
[C---:B-1----:R-:W-:Y:S06]  /*6960*/  HMMA.16816.F32 R84, R4.reuse, R20, R84 ;  /* 0x000000140454723c */ /* 0x042fec0000001854 */
[C---:B------:R-:W-:Y:S01]  /*6970*/  HMMA.16816.F32 R88, R4.reuse, R22, R88 ;  /* 0x000000160458723c */ /* 0x040fe20000001858 */
[----:B------:R-:W1:Y:S05]  /*6980*/  LDSM.16.MT88.4 R20, [R196+0xf000] ;  /* 0x00f00000c414783b */ /* 0x000e6a0000004200 */
        /* <DEDUP_REMOVED lines=13> */
[----:B--2---:R-:W-:Y:S01]  /*6a60*/  HMMA.16816.F32 R112, R4, R12, R112 ;  /* 0x0000000c0470723c */ /* 0x004fe20000001870 */
[----:B------:R-:W-:Y:S01]  /*6a70*/  FADD.FTZ R163, R163, R160 ;  /* 0x000000a0a3a37221 */ /* 0x000fe20000010000 */
[----:B------:R-:W-:-:S04]  /*6a80*/  FADD.FTZ R166, R169, R166 ;  /* 0x000000a6a9a67221 */ /* 0x000fc80000010000 */
[C---:B------:R-:W-:Y:S01]  /*6a90*/  HMMA.16816.F32 R108, R4.reuse, R14, R108 ;  /* 0x0000000e046c723c */ /* 0x040fe2000000186c */
[----:B------:R-:W2:Y:S05]  /*6aa0*/  LDSM.16.MT88.4 R12, [R198+0x11000] ;  /* 0x01100000c60c783b */ /* 0x000eaa0000004200 */
[C---:B---3--:R-:W-:Y:S06]  /*6ab0*/  HMMA.16816.F32 R52, R4.reuse, R8, R52 ;  /* 0x000000080434723c */ /* 0x048fec0000001834 */
[C---:B------:R-:W-:Y:S01]  /*6ac0*/  HMMA.16816.F32 R56, R4.reuse, R10, R56 ;  /* 0x0000000a0438723c */ /* 0x040fe20000001838 */
[----:B------:R-:W3:Y:S05]  /*6ad0*/  LDSM.16.MT88.4 R8, [R197+0x11000] ;  /* 0x01100000c508783b */ /* 0x000eea0000004200 */
[C---:B-1----:R-:W-:Y:S06]  /*6ae0*/  HMMA.16816.F32 R60, R4.reuse, R20, R60 ;  /* 0x00000014043c723c */ /* 0x042fec000000183c */
[C---:B------:R-:W-:Y:S01]  /*6af0*/  HMMA.16816.F32 R64, R4.reuse, R22, R64 ;  /* 0x000000160440723c */ /* 0x040fe20000001840 */
[----:B------:R-:W1:Y:S05]  /*6b00*/  LDSM.16.MT88.4 R20, [R196+0x11000] ;  /* 0x01100000c414783b */ /* 0x000e6a0000004200 */
[C---:B----4-:R-:W-:Y:S06]  /*6b10*/  HMMA.16816.F32 R68, R4.reuse, R16, R68 ;  /* 0x000000100444723c */ /* 0x050fec0000001844 */
[C---:B------:R-:W-:Y:S01]  /*6b20*/  HMMA.16816.F32 R72, R4.reuse, R18, R72 ;  /* 0x000000120448723c */ /* 0x040fe20000001848 */
[----:B------:R-:W4:Y:S05]  /*6b30*/  LDSM.16.MT88.4 R16, [R200+0xd800] ;  /* 0x00d80000c810783b */ /* 0x000f2a0000004200 */
[C---:B--2---:R-:W-:Y:S06]  /*6b40*/  HMMA.16816.F32 R76, R4.reuse, R12, R76 ;  /* 0x0000000c044c723c */ /* 0x044fec000000184c */
[C---:B------:R-:W-:Y:S01]  /*6b50*/  HMMA.16816.F32 R80, R4.reuse, R14, R80 ;  /* 0x0000000e0450723c */ /* 0x040fe20000001850 */
[----:B------:R-:W2:Y:S05]  /*6b60*/  LDSM.16.MT88.4 R12, [R198+0xd800] ;  /* 0x00d80000c60c783b */ /* 0x000eaa0000004200 */
[C---:B---3--:R-:W-:Y:S06]  /*6b70*/  HMMA.16816.F32 R84, R4.reuse, R8, R84 ;  /* 0x000000080454723c */ /* 0x048fec0000001854 */
[C---:B------:R-:W-:Y:S01]  /*6b80*/  HMMA.16816.F32 R88, R4.reuse, R10, R88 ;  /* 0x0000000a0458723c */ /* 0x040fe20000001858 */
[----:B------:R-:W3:Y:S05]  /*6b90*/  LDSM.16.MT88.4 R8, [R197+0xf800] ;  /* 0x00f80000c508783b */ /* 0x000eea0000004200 */
        /* <DEDUP_REMOVED lines=15> */
[C---:B-1----:R-:W-:Y:S06]  /*6c90*/  HMMA.16816.F32 R92, R4.reuse, R20, R92 ;  /* 0x00000014045c723c */ /* 0x042fec000000185c */
[----:B------:R-:W-:Y:S01]  /*6ca0*/  HMMA.16816.F32 R96, R4, R22, R96 ;  /* 0x000000160460723c */ /* 0x000fe20000001860 */
[----:B------:R-:W1:Y:S06]  /*6cb0*/  LDSM.16.MT88.4 R20, [R200+0x11800] ;  /* 0x01180000c814783b */ /* 0x000e6c0000004200 */
        /* <DEDUP_REMOVED lines=35> */
[C---:B--2---:R-:W-:Y:S06]  /*6ef0*/  HMMA.16816.F32 R84, R4.reuse, R12, R84 ;  /* 0x0000000c0454723c */ /* 0x044fec0000001854 */
[C---:B------:R-:W-:Y:S06]  /*6f00*/  HMMA.16816.F32 R88, R4.reuse, R14, R88 ;  /* 0x0000000e0458723c */ /* 0x040fec0000001858 */
[C---:B---3--:R-:W-:Y:S06]  /*6f10*/  HMMA.16816.F32 R92, R4.reuse, R8, R92 ;  /* 0x00000008045c723c */ /* 0x048fec000000185c */
        /* <DEDUP_REMOVED lines=10> */
[----:B------:R-:W-:Y:S01]  /*6fc0*/  ULDC UR4, c[0x0][0x2ec] ;  /* 0x0000bb0000047ab9 */ /* 0x000fe20000000800 */
[----:B------:R-:W-:-:S05]  /*6fd0*/  ULDC UR7, c[0x0][0x248] ;  /* 0x0000920000077ab9 */ /* 0x000fca0000000800 */
.L_x_807:
        /* <DEDUP_REMOVED lines=62> */
[----:B------:R-:W-:Y:S04]  /*73c0*/  IMAD R6, R9, R5, R6 ;  /* 0x0000000509067224 */ /* 0x000fe800078e0206 */
[----:B------:R-:W-:Y:S01]  /*73d0*/  IMAD.IADD R133, R133, 0x1, R6 ;  /* 0x0000000185857824 */ /* 0x000fe200078e0206 */
[----:B--2---:R-:W-:Y:S04]  /*73e0*/  IADD3 R7, -R8, R7, RZ ;  /* 0x0000000708077210 */ /* 0x004fe80007ffe1ff */
[----:B------:R-:W-:Y:S01]  /*73f0*/  SHF.R.S32.HI R5, RZ, 0x1f, R7 ;  /* 0x0000001fff057819 */ /* 0x000fe20000011407 */
[-C--:B---3--:R-:W-:Y:S04]  /*7400*/  IMAD.WIDE.U32 R132, R7, R2.reuse, R132 ;  /* 0x0000000207847225 */ /* 0x088fe800078e0084 */
[----:B------:R-:W-:Y:S04]  /*7410*/  IMAD R4, R5, R2, RZ ;  /* 0x0000000205047224 */ /* 0x000fe800078e02ff */
[----:B------:R-:W-:Y:S05]  /*7420*/  IMAD R4, R7, R3, R4 ;  /* 0x0000000307047224 */ /* 0x000fea00078e0204 */
[----:B------:R-:W-:Y:S07]  /*7430*/  IADD3 R3, R133, R4, RZ ;  /* 0x0000000485037210 */ /* 0x000fee0007ffe0ff */
.L_x_804:
[C---:B------:R-:W-:Y:S01]  /*7440*/  IADD3 R233, P2, R132.reuse, R211, RZ ;  /* 0x000000d384e97210 */ /* 0x040fe20007f5e0ff */
[----:B------:R-:W-:Y:S01]  /*7450*/  @P5 STS.128 [R215+0xc000], RZ ;  /* 0x00c000ffd7005388 */ /* 0x000fe20000000c00 */
[C---:B------:R-:W-:Y:S02]  /*7460*/  LEA R2, P1, R132.reuse, R226, 0x1 ;  /* 0x000000e284027211 */ /* 0x040fe400078208ff */
[----:B------:R-:W-:Y:S02]  /*7470*/  IADD3.X R134, R3, R210, RZ, P2, !PT ;  /* 0x000000d203867210 */ /* 0x000fe400017fe4ff */
[-C--:B------:R-:W-:Y:S02]  /*7480*/  LEA.HI.X R3, R132, R231.reuse, R3, 0x1, P1 ;  /* 0x000000e784037211 */ /* 0x080fe400008f0c03 */
[CC--:B------:R-:W-:Y:S02]  /*7490*/  @!P5 LEA R236, P6, R233.reuse, R226.reuse, 0x1 ;  /* 0x000000e2e9ecd211 */ /* 0x0c0fe400078c08ff */
[CC--:B------:R-:W-:Y:S01]  /*74a0*/  @!P4 LEA R234, P2, R233.reuse, R226.reuse, 0x1 ;  /* 0x000000e2e9eac211 */ /* 0x0c0fe200078408ff */
[----:B------:R-:W-:Y:S01]  /*74b0*/  @!PT LDS RZ, [RZ] ;  /* 0x00000000fffff984 */ /* 0x000fe20000000800 */
[----:B------:R-:W-:Y:S01]  /*74c0*/  @!PT LDS RZ, [RZ] ;  /* 0x00000000fffff984 */ /* 0x000fe20000000800 */
[----:B------:R-:W-:Y:S01]  /*74d0*/  @!PT LDS RZ, [RZ] ;  /* 0x00000000fffff984 */ /* 0x000fe20000000800 */
[----:B------:R-:W-:Y:S01]  /*74e0*/  @!P5 LDGSTS.E.BYPASS.LTC128B.128 [R215+0xc000], desc[UR8][R2.64] ;  /* 0x0c00000002d7dfae */ /* 0x000fe2000b901d48 */
[CCC-:B------:R-:W-:Y:S02]  /*74f0*/  @!P5 LEA.HI.X R237, R233.reuse, R231.reuse, R134.reuse, 0x1, P6 ;  /* 0x000000e7e9edd211 */ /* 0x1c0fe400030f0c86 */
[C-C-:B------:R-:W-:Y:S01]  /*7500*/  @!P4 LEA.HI.X R235, R233.reuse, R231, R134.reuse, 0x1, P2 ;  /* 0x000000e7e9ebc211 */ /* 0x140fe200010f0c86 */
[----:B------:R-:W-:Y:S01]  /*7510*/  @P4 STS.128 [R215+0xe000], RZ ;  /* 0x00e000ffd7004388 */ /* 0x000fe20000000c00 */
[C---:B------:R-:W-:Y:S02]  /*7520*/  @!P3 LEA R232, P1, R233.reuse, R226, 0x1 ;  /* 0x000000e2e9e8b211 */ /* 0x040fe400078208ff */
[C---:B------:R-:W-:Y:S01]  /*7530*/  IADD3 R133, P6, R233.reuse, R211, RZ ;  /* 0x000000d3e9857210 */ /* 0x040fe20007fde0ff */
[----:B------:R-:W-:Y:S01]  /*7540*/  @!PT LDS RZ, [RZ] ;  /* 0x00000000fffff984 */ /* 0x000fe20000000800 */
[----:B------:R-:W-:Y:S01]  /*7550*/  @!PT LDS RZ, [RZ] ;  /* 0x00000000fffff984 */ /* 0x000fe20000000800 */
[----:B------:R-:W-:Y:S01]  /*7560*/  @!PT LDS RZ, [RZ] ;  /* 0x00000000fffff984 */ /* 0x000fe20000000800 */
[----:B------:R-:W-:Y:S01]  /*7570*/  @!P4 LDGSTS.E.BYPASS.LTC128B.128 [R215+0xe000], desc[UR8][R2.64+0x80] ;  /* 0x0e00008002d7cfae */ /* 0x000fe2000b901d48 */
[-C--:B------:R-:W-:Y:S02]  /*7580*/  @!P3 LEA.HI.X R233, R233, R231.reuse, R134, 0x1, P1 ;  /* 0x000000e7e9e9b211 */ /* 0x080fe400008f0c86 */
[----:B------:R-:W-:Y:S01]  /*7590*/  IADD3.X R134, R134, R210, RZ, P6, !PT ;  /* 0x000000d286867210 */ /* 0x000fe200037fe4ff */
[----:B------:R-:W-:Y:S01]  /*75a0*/  @P3 STS.128 [R215+0x10000], RZ ;  /* 0x010000ffd7003388 */ /* 0x000fe20000000c00 */
        /* <DEDUP_REMOVED lines=25> */
[CCC-:B------:R-:W-:Y:S01]  /*7740*/  @!P4 LEA.HI.X R245, R132.reuse, R231.reuse, R134.reuse, 0x1, P2 ;  /* 0x000000e784f5c211 */ /* 0x1c0fe200010f0c86 */
[----:B------:R-:W-:Y:S01]  /*7750*/  @P3 STS.128 [R215+0x10800], RZ ;  /* 0x010800ffd7003388 */ /* 0x000fe20000000c00 */
[C---:B------:R-:W-:Y:S03]  /*7760*/  @!P3 LEA R230, P1, R132.reuse, R226, 0x1 ;  /* 0x000000e284e6b211 */ /* 0x040fe600078208ff */
[----:B------:R-:W-:Y:S01]  /*7770*/  @!PT LDS RZ, [RZ] ;  /* 0x00000000fffff984 */ /* 0x000fe20000000800 */
[----:B------:R-:W-:Y:S01]  /*7780*/  @!PT LDS RZ, [RZ] ;  /* 0x00000000fffff984 */ /* 0x000fe20000000800 */
[----:B------:R-:W-:Y:S01]  /*7790*/  @!PT LDS RZ, [RZ] ;  /* 0x00000000fffff984 */ /* 0x000fe20000000800 */
[----:B------:R-:W-:Y:S01]  /*77a0*/  @!P3 LDGSTS.E.BYPASS.LTC128B.128 [R215+0x10800], desc[UR8][R232.64+0x100] ;  /* 0x10800100e8d7bfae */ /* 0x000fe2000b901d48 */
[----:B------:R-:W-:Y:S02]  /*77b0*/  @!P3 LEA.HI.X R231, R132, R231, R134, 0x1, P1 ;  /* 0x000000e784e7b211 */ /* 0x000fe400008f0c86 */
[----:B------:R-:W-:Y:S01]  /*77c0*/  ISETP.GE.AND P1, PT, R225, 0x1, PT ;  /* 0x00000001e100780c */ /* 0x000fe20003f26270 */
        /* <DEDUP_REMOVED lines=36> */
[----:B-1----:R-:W-:Y:S03]  /*7a10*/  MOV R231, R3 ;  /* 0x0000000300e77202 */ /* 0x002fe60000000f00 */
[----:B------:R-:W-:Y:S04]  /*7a20*/  LDSM.16.M88.4 R156, [R204] ;  /* 0x00000000cc9c783b */ /* 0x000fe80000000200 */
[----:B------:R-:W1:Y:S04]  /*7a30*/  LDSM.16.M88.4 R160, [R203] ;  /* 0x00000000cba0783b */ /* 0x000e680000000200 */
[----:B------:R-:W1:Y:S04]  /*7a40*/  LDSM.16.M88.4 R164, [R195] ;  /* 0x00000000c3a4783b */ /* 0x000e680000000200 */
[----:B------:R-:W1:Y:S04]  /*7a50*/  LDSM.16.M88.4 R168, [R194] ;  /* 0x00000000c2a8783b */ /* 0x000e680000000200 */
[----:B------:R-:W1:Y:S01]  /*7a60*/  LDSM.16.M88.4 R172, [R193] ;  /* 0x00000000c1ac783b */ /* 0x000e620000000200 */
[C---:B--2---:R-:W-:Y:S03]  /*7a70*/  HMMA.16816.F32 R4, R136.reuse, R140, RZ ;  /* 0x0000008c8804723c */ /* 0x044fe600000018ff */
[----:B------:R-:W-:Y:S04]  /*7a80*/  LDSM.16.M88.4 R176, [R202] ;  /* 0x00000000cab0783b */ /* 0x000fe80000000200 */
[----:B------:R-:W2:Y:S01]  /*7a90*/  LDSM.16.M88.4 R180, [R199+0x6000] ;  /* 0x00600000c7b4783b */ /* 0x000ea20000000200 */
[C---:B------:R-:W-:Y:S03]  /*7aa0*/  HMMA.16816.F32 R8, R136.reuse, R142, RZ ;  /* 0x0000008e8808723c */ /* 0x040fe600000018ff */
[----:B------:R-:W-:Y:S03]  /*7ab0*/  LDSM.16.M88.4 R140, [R199+0x7000] ;  /* 0x00700000c78c783b */ /* 0x000fe60000000200 */
[C---:B---3--:R-:W-:Y:S06]  /*7ac0*/  HMMA.16816.F32 R12, R136.reuse, R144, RZ ;  /* 0x00000090880c723c */ /* 0x048fec00000018ff */
[C---:B------:R-:W-:Y:S01]  /*7ad0*/  HMMA.16816.F32 R16, R136.reuse, R146, RZ ;  /* 0x000000928810723c */ /* 0x040fe200000018ff */
[----:B------:R-:W-:Y:S05]  /*7ae0*/  LDSM.16.M88.4 R144, [R199+0x7800] ;  /* 0x00780000c790783b */ /* 0x000fea0000000200 */
[C---:B----4-:R-:W-:Y:S06]  /*7af0*/  HMMA.16816.F32 R20, R136.reuse, R148, RZ ;  /* 0x000000948814723c */ /* 0x050fec00000018ff */
[C---:B------:R-:W-:Y:S01]  /*7b00*/  HMMA.16816.F32 R24, R136.reuse, R150, RZ ;  /* 0x000000968818723c */ /* 0x040fe200000018ff */
[----:B------:R-:W-:Y:S05]  /*7b10*/  LDSM.16.M88.4 R148, [R201] ;  /* 0x00000000c994783b */ /* 0x000fea0000000200 */
[C---:B-----5:R-:W-:Y:S06]  /*7b20*/  HMMA.16816.F32 R28, R136.reuse, R152, RZ ;  /* 0x00000098881c723c */ /* 0x060fec00000018ff */
[----:B------:R-:W-:Y:S01]  /*7b30*/  HMMA.16816.F32 R32, R136, R154, RZ ;  /* 0x0000009a8820723c */ /* 0x000fe200000018ff */
[----:B------:R-:W3:Y:S04]  /*7b40*/  LDSM.16.M88.4 R136, [R199+0x6800] ;  /* 0x00680000c788783b */ /* 0x000ee80000000200 */
[----:B------:R-:W4:Y:S01]  /*7b50*/  LDSM.16.M88.4 R152, [R192] ;  /* 0x00000000c098783b */ /* 0x000f220000000200 */
[C---:B-1----:R-:W-:Y:S06]  /*7b60*/  HMMA.16816.F32 R4, R156.reuse, R160, R4 ;  /* 0x000000a09c04723c */ /* 0x042fec0000001804 */
[C---:B------:R-:W-:Y:S01]  /*7b70*/  HMMA.16816.F32 R8, R156.reuse, R162, R8 ;  /* 0x000000a29c08723c */ /* 0x040fe20000001808 */
[----:B------:R-:W-:Y:S05]  /*7b80*/  LDSM.16.M88.4 R160, [R192+0x1000] ;  /* 0x00100000c0a0783b */ /* 0x000fea0000000200 */
[C---:B------:R-:W-:Y:S06]  /*7b90*/  HMMA.16816.F32 R12, R156.reuse, R164, R12 ;  /* 0x000000a49c0c723c */ /* 0x040fec000000180c */
[C---:B------:R-:W-:Y:S01]  /*7ba0*/  HMMA.16816.F32 R16, R156.reuse, R166, R16 ;  /* 0x000000a69c10723c */ /* 0x040fe20000001810 */
[----:B------:R-:W-:Y:S05]  /*7bb0*/  LDSM.16.M88.4 R164, [R192+0x1800] ;  /* 0x00180000c0a4783b */ /* 0x000fea0000000200 */
[C---:B------:R-:W-:Y:S06]  /*7bc0*/  HMMA.16816.F32 R20, R156.reuse, R168, R20 ;  /* 0x000000a89c14723c */ /* 0x040fec0000001814 */
[C---:B------:R-:W-:Y:S01]  /*7bd0*/  HMMA.16816.F32 R24, R156.reuse, R170, R24 ;  /* 0x000000aa9c18723c */ /* 0x040fe20000001818 */
[----:B------:R-:W-:Y:S05]  /*7be0*/  LDSM.16.M88.4 R168, [R206+0x2000] ;  /* 0x00200000cea8783b */ /* 0x000fea0000000200 */
[C---:B------:R-:W-:Y:S06]  /*7bf0*/  HMMA.16816.F32 R28, R156.reuse, R172, R28 ;  /* 0x000000ac9c1c723c */ /* 0x040fec000000181c */
[----:B------:R-:W-:Y:S01]  /*7c00*/  HMMA.16816.F32 R32, R156, R174, R32 ;  /* 0x000000ae9c20723c */ /* 0x000fe20000001820 */
[----:B------:R-:W1:Y:S04]  /*7c10*/  LDSM.16.M88.4 R156, [R192+0x800] ;  /* 0x00080000c09c783b */ /* 0x000e680000000200 */
[----:B------:R-:W5:Y:S01]  /*7c20*/  LDSM.16.M88.4 R172, [R205+0x8000] ;  /* 0x00800000cdac783b */ /* 0x000f620000000200 */
[C---:B--2---:R-:W-:Y:S06]  /*7c30*/  HMMA.16816.F32 R4, R176.reuse, R180, R4 ;  /* 0x000000b4b004723c */ /* 0x044fec0000001804 */
[C---:B------:R-:W-:Y:S01]  /*7c40*/  HMMA.16816.F32 R8, R176.reuse, R182, R8 ;  /* 0x000000b6b008723c */ /* 0x040fe20000001808 */
[----:B------:R-:W-:Y:S05]  /*7c50*/  LDSM.16.M88.4 R180, [R191] ;  /* 0x00000000bfb4783b */ /* 0x000fea0000000200 */
[C---:B---3--:R-:W-:Y:S06]  /*7c60*/  HMMA.16816.F32 R12, R176.reuse, R136, R12 ;  /* 0x00000088b00c723c */ /* 0x048fec000000180c */
[C---:B------:R-:W-:Y:S01]  /*7c70*/  HMMA.16816.F32 R16, R176.reuse, R138, R16 ;  /* 0x0000008ab010723c */ /* 0x040fe20000001810 */
[----:B------:R-:W2:Y:S05]  /*7c80*/  LDSM.16.M88.4 R136, [R205+0x8800] ;  /* 0x00880000cd88783b */ /* 0x000eaa0000000200 */
[C---:B------:R-:W-:Y:S06]  /*7c90*/  HMMA.16816.F32 R20, R176.reuse, R140, R20 ;  /* 0x0000008cb014723c */ /* 0x040fec0000001814 */
[C---:B------:R-:W-:Y:S01]  /*7ca0*/  HMMA.16816.F32 R24, R176.reuse, R142, R24 ;  /* 0x0000008eb018723c */ /* 0x040fe20000001818 */
[----:B------:R-:W3:Y:S05]  /*7cb0*/  LDSM.16.M88.4 R140, [R205+0x9000] ;  /* 0x00900000cd8c783b */ /* 0x000eea0000000200 */
[C---:B------:R-:W-:Y:S06]  /*7cc0*/  HMMA.16816.F32 R28, R176.reuse, R144, R28 ;  /* 0x00000090b01c723c */ /* 0x040fec000000181c */
[----:B------:R-:W-:Y:S01]  /*7cd0*/  HMMA.16816.F32 R32, R176, R146, R32 ;  /* 0x00000092b020723c */ /* 0x000fe20000001820 */
[----:B------:R-:W3:Y:S04]  /*7ce0*/  LDSM.16.M88.4 R144, [R205+0x9800] ;  /* 0x00980000cd90783b */ /* 0x000ee80000000200 */
[----:B------:R-:W3:Y:S01]  /*7cf0*/  LDSM.16.M88.4 R176, [R204+0x2000] ;  /* 0x00200000ccb0783b */ /* 0x000ee20000000200 */
[C---:B----4-:R-:W-:Y:S06]  /*7d00*/  HMMA.16816.F32 R4, R148.reuse, R152, R4 ;  /* 0x000000989404723c */ /* 0x050fec0000001804 */
[C---:B------:R-:W-:Y:S01]  /*7d10*/  HMMA.16816.F32 R8, R148.reuse, R154, R8 ;  /* 0x0000009a9408723c */ /* 0x040fe20000001808 */
[----:B------:R-:W-:Y:S05]  /*7d20*/  LDSM.16.M88.4 R152, [R189] ;  /* 0x00000000bd98783b */ /* 0x000fea0000000200 */
[C---:B-1----:R-:W-:Y:S06]  /*7d30*/  HMMA.16816.F32 R12, R148.reuse, R156, R12 ;  /* 0x0000009c940c723c */ /* 0x042fec000000180c */
[C---:B------:R-:W-:Y:S01]  /*7d40*/  HMMA.16816.F32 R16, R148.reuse, R158, R16 ;  /* 0x0000009e9410723c */ /* 0x040fe20000001810 */
[----:B------:R-:W-:Y:S05]  /*7d50*/  LDSM.16.M88.4 R156, [R188] ;  /* 0x00000000bc9c783b */ /* 0x000fea0000000200 */
[C---:B------:R-:W-:Y:S06]  /*7d60*/  HMMA.16816.F32 R20, R148.reuse, R160, R20 ;  /* 0x000000a09414723c */ /* 0x040fec0000001814 */
[C---:B------:R-:W-:Y:S01]  /*7d70*/  HMMA.16816.F32 R24, R148.reuse, R162, R24 ;  /* 0x000000a29418723c */ /* 0x040fe20000001818 */
[----:B------:R-:W-:Y:S05]  /*7d80*/  LDSM.16.M88.4 R160, [R202+0x2000] ;  /* 0x00200000caa0783b */ /* 0x000fea0000000200 */
[C---:B------:R-:W-:Y:S06]  /*7d90*/  HMMA.16816.F32 R28, R148.reuse, R164, R28 ;  /* 0x000000a4941c723c */ /* 0x040fec000000181c */
[----:B------:R-:W-:Y:S01]  /*7da0*/  HMMA.16816.F32 R32, R148, R166, R32 ;  /* 0x000000a69420723c */ /* 0x000fe20000001820 */
[----:B------:R-:W1:Y:S04]  /*7db0*/  LDSM.16.M88.4 R148, [R190] ;  /* 0x00000000be94783b */ /* 0x000e680000000200 */
[----:B------:R-:W4:Y:S01]  /*7dc0*/  LDSM.16.M88.4 R164, [R199+0x8000] ;  /* 0x00800000c7a4783b */ /* 0x000f220000000200 */
[C---:B-----5:R-:W-:Y:S06]  /*7dd0*/  HMMA.16816.F32 R4, R168.reuse, R172, R4 ;  /* 0x000000aca804723c */ /* 0x060fec0000001804 */
[C---:B------:R-:W-:Y:S01]  /*7de0*/  HMMA.16816.F32 R8, R168.reuse, R174, R8 ;  /* 0x000000aea808723c */ /* 0x040fe20000001808 */
[----:B------:R-:W-:Y:S05]  /*7df0*/  LDSM.16.M88.4 R172, [R192+0x2000] ;  /* 0x00200000c0ac783b */ /* 0x000fea0000000200 */
[C---:B--2---:R-:W-:Y:S06]  /*7e00*/  HMMA.16816.F32 R12, R168.reuse, R136, R12 ;  /* 0x00000088a80c723c */ /* 0x044fec000000180c */
[C---:B------:R-:W-:Y:S01]  /*7e10*/  HMMA.16816.F32 R16, R168.reuse, R138, R16 ;  /* 0x0000008aa810723c */ /* 0x040fe20000001810 */
[----:B------:R-:W2:Y:S05]  /*7e20*/  LDSM.16.M88.4 R136, [R199+0x8800] ;  /* 0x00880000c788783b */ /* 0x000eaa0000000200 */
[C---:B---3--:R-:W-:Y:S06]  /*7e30*/  HMMA.16816.F32 R20, R168.reuse, R140, R20 ;  /* 0x0000008ca814723c */ /* 0x048fec0000001814 */
[C---:B------:R-:W-:Y:S01]  /*7e40*/  HMMA.16816.F32 R24, R168.reuse, R142, R24 ;  /* 0x0000008ea818723c */ /* 0x040fe20000001818 */
[----:B------:R-:W3:Y:S05]  /*7e50*/  LDSM.16.M88.4 R140, [R199+0x9000] ;  /* 0x00900000c78c783b */ /* 0x000eea0000000200 */
[C---:B------:R-:W-:Y:S06]  /*7e60*/  HMMA.16816.F32 R28, R168.reuse, R144, R28 ;  /* 0x00000090a81c723c */ /* 0x040fec000000181c */
[----:B------:R-:W-:Y:S01]  /*7e70*/  HMMA.16816.F32 R32, R168, R146, R32 ;  /* 0x00000092a820723c */ /* 0x000fe20000001820 */
[----:B------:R-:W5:Y:S04]  /*7e80*/  LDSM.16.M88.4 R144, [R199+0x9800] ;  /* 0x00980000c790783b */ /* 0x000f680000000200 */
[----:B------:R-:W5:Y:S01]  /*7e90*/  LDSM.16.M88.4 R168, [R201+0x2000] ;  /* 0x00200000c9a8783b */ /* 0x000f620000000200 */
[C---:B------:R-:W-:Y:S06]  /*7ea0*/  HMMA.16816.F32 R4, R176.reuse, R180, R4 ;  /* 0x000000b4b004723c */ /* 0x040fec0000001804 */
[C---:B------:R-:W-:Y:S01]  /*7eb0*/  HMMA.16816.F32 R8, R176.reuse, R182, R8 ;  /* 0x000000b6b008723c */ /* 0x040fe20000001808 */
[----:B------:R-:W-:Y:S05]  /*7ec0*/  LDSM.16.M88.4 R180, [R205+0xa000] ;  /* 0x00a00000cdb4783b */ /* 0x000fea0000000200 */
[C---:B-1----:R-:W-:Y:S06]  /*7ed0*/  HMMA.16816.F32 R12, R176.reuse, R148, R12 ;  /* 0x00000094b00c723c */ /* 0x042fec000000180c */
[C---:B------:R-:W-:Y:S01]  /*7ee0*/  HMMA.16816.F32 R16, R176.reuse, R150, R16 ;  /* 0x00000096b010723c */ /* 0x040fe20000001810 */
[----:B------:R-:W1:Y:S05]  /*7ef0*/  LDSM.16.M88.4 R148, [R192+0x2800] ;  /* 0x00280000c094783b */ /* 0x000e6a0000000200 */
[C---:B------:R-:W-:Y:S06]  /*7f00*/  HMMA.16816.F32 R20, R176.reuse, R152, R20 ;  /* 0x00000098b014723c */ /* 0x040fec0000001814 */
[C---:B------:R-:W-:Y:S01]  /*7f10*/  HMMA.16816.F32 R24, R176.reuse, R154, R24 ;  /* 0x0000009ab018723c */ /* 0x040fe20000001818 */
[----:B------:R-:W1:Y:S05]  /*7f20*/  LDSM.16.M88.4 R152, [R192+0x3000] ;  /* 0x00300000c098783b */ /* 0x000e6a0000000200 */
[C---:B------:R-:W-:Y:S06]  /*7f30*/  HMMA.16816.F32 R28, R176.reuse, R156, R28 ;  /* 0x0000009cb01c723c */ /* 0x040fec000000181c */
[----:B------:R-:W-:Y:S01]  /*7f40*/  HMMA.16816.F32 R32, R176, R158, R32 ;  /* 0x0000009eb020723c */ /* 0x000fe20000001820 */
[----:B------:R-:W1:Y:S04]  /*7f50*/  LDSM.16.M88.4 R156, [R192+0x3800] ;  /* 0x00380000c09c783b */ /* 0x000e680000000200 */
[----:B------:R-:W1:Y:S01]  /*7f60*/  LDSM.16.M88.4 R176, [R206+0x4000] ;  /* 0x00400000ceb0783b */ /* 0x000e620000000200 */
[C---:B----4-:R-:W-:Y:S06]  /*7f70*/  HMMA.16816.F32 R4, R160.reuse, R164, R4 ;  /* 0x000000a4a004723c */ /* 0x050fec0000001804 */
[C---:B------:R-:W-:Y:S01]  /*7f80*/  HMMA.16816.F32 R8, R160.reuse, R166, R8 ;  /* 0x000000a6a008723c */ /* 0x040fe20000001808 */
[----:B------:R-:W-:Y:S05]  /*7f90*/  LDSM.16.M88.4 R164, [R187] ;  /* 0x00000000bba4783b */ /* 0x000fea0000000200 */
[C---:B--2---:R-:W-:Y:S06]  /*7fa0*/  HMMA.16816.F32 R12, R160.reuse, R136, R12 ;  /* 0x00000088a00c723c */ /* 0x044fec000000180c */
[C---:B------:R-:W-:Y:S01]  /*7fb0*/  HMMA.16816.F32 R16, R160.reuse, R138, R16 ;  /* 0x0000008aa010723c */ /* 0x040fe20000001810 */
[----:B------:R-:W2:Y:S05]  /*7fc0*/  LDSM.16.M88.4 R136, [R205+0xa800] ;  /* 0x00a80000cd88783b */ /* 0x000eaa0000000200 */
[C---:B---3--:R-:W-:Y:S06]  /*7fd0*/  HMMA.16816.F32 R20, R160.reuse, R140, R20 ;  /* 0x0000008ca014723c */ /* 0x048fec0000001814 */
[C---:B------:R-:W-:Y:S01]  /*7fe0*/  HMMA.16816.F32 R24, R160.reuse, R142, R24 ;  /* 0x0000008ea018723c */ /* 0x040fe20000001818 */
[----:B------:R-:W3:Y:S05]  /*7ff0*/  LDSM.16.M88.4 R140, [R205+0xb000] ;  /* 0x00b00000cd8c783b */ /* 0x000eea0000000200 */
[C---:B-----5:R-:W-:Y:S06]  /*8000*/  HMMA.16816.F32 R28, R160.reuse, R144, R28 ;  /* 0x00000090a01c723c */ /* 0x060fec000000181c */
[----:B------:R-:W-:Y:S01]  /*8010*/  HMMA.16816.F32 R32, R160, R146, R32 ;  /* 0x00000092a020723c */ /* 0x000fe20000001820 */
[----:B------:R-:W4:Y:S04]  /*8020*/  LDSM.16.M88.4 R144, [R205+0xb800] ;  /* 0x00b80000cd90783b */ /* 0x000f280000000200 */
[----:B------:R-:W5:Y:S01]  /*8030*/  LDSM.16.M88.4 R160, [R204+0x4000] ;  /* 0x00400000cca0783b */ /* 0x000f620000000200 */
[C---:B------:R-:W-:Y:S06]  /*8040*/  HMMA.16816.F32 R4, R168.reuse, R172, R4 ;  /* 0x000000aca804723c */ /* 0x040fec0000001804 */
[C---:B------:R-:W-:Y:S01]  /*8050*/  HMMA.16816.F32 R8, R168.reuse, R174, R8 ;  /* 0x000000aea808723c */ /* 0x040fe20000001808 */
[----:B------:R-:W-:Y:S05]  /*8060*/  LDSM.16.M88.4 R172, [R199+0xa000] ;  /* 0x00a00000c7ac783b */ /* 0x000fea0000000200 */
[C---:B-1----:R-:W-:Y:S06]  /*8070*/  HMMA.16816.F32 R12, R168.reuse, R148, R12 ;  /* 0x00000094a80c723c */ /* 0x042fec000000180c */
[C---:B------:R-:W-:Y:S01]  /*8080*/  HMMA.16816.F32 R16, R168.reuse, R150, R16 ;  /* 0x00000096a810723c */ /* 0x040fe20000001810 */
[----:B------:R-:W1:Y:S05]  /*8090*/  LDSM.16.M88.4 R148, [R186] ;  /* 0x00000000ba94783b */ /* 0x000e6a0000000200 */
[C---:B------:R-:W-:Y:S06]  /*80a0*/  HMMA.16816.F32 R20, R168.reuse, R152, R20 ;  /* 0x00000098a814723c */ /* 0x040fec0000001814 */
[C---:B------:R-:W-:Y:S01]  /*80b0*/  HMMA.16816.F32 R24, R168.reuse, R154, R24 ;  /* 0x0000009aa818723c */ /* 0x040fe20000001818 */
[----:B------:R-:W1:Y:S05]  /*80c0*/  LDSM.16.M88.4 R152, [R185] ;  /* 0x00000000b998783b */ /* 0x000e6a0000000200 */
[C---:B------:R-:W-:Y:S06]  /*80d0*/  HMMA.16816.F32 R28, R168.reuse, R156, R28 ;  /* 0x0000009ca81c723c */ /* 0x040fec000000181c */
[----:B------:R-:W-:Y:S01]  /*80e0*/  HMMA.16816.F32 R32, R168, R158, R32 ;  /* 0x0000009ea820723c */ /* 0x000fe20000001820 */
[----:B------:R-:W1:Y:S04]  /*80f0*/  LDSM.16.M88.4 R156, [R184] ;  /* 0x00000000b89c783b */ /* 0x000e680000000200 */
[----:B------:R-:W1:Y:S01]  /*8100*/  LDSM.16.M88.4 R168, [R202+0x4000] ;  /* 0x00400000caa8783b */ /* 0x000e620000000200 */
[C---:B------:R-:W-:Y:S06]  /*8110*/  HMMA.16816.F32 R4, R176.reuse, R180, R4 ;  /* 0x000000b4b004723c */ /* 0x040fec0000001804 */
        /* <DEDUP_REMOVED lines=8> */
[C---:B----4-:R-:W-:Y:S06]  /*81a0*/  HMMA.16816.F32 R28, R176.reuse, R144, R28 ;  /* 0x00000090b01c723c */ /* 0x050fec000000181c */
[----:B------:R-:W-:Y:S01]  /*81b0*/  HMMA.16816.F32 R32, R176, R146, R32 ;  /* 0x00000092b020723c */ /* 0x000fe20000001820 */
[----:B------:R-:W4:Y:S04]  /*81c0*/  LDSM.16.M88.4 R144, [R199+0xb800] ;  /* 0x00b80000c790783b */ /* 0x000f280000000200 */
[----:B------:R-:W4:Y:S01]  /*81d0*/  LDSM.16.M88.4 R176, [R201+0x4000] ;  /* 0x00400000c9b0783b */ /* 0x000f220000000200 */
[C---:B-----5:R-:W-:Y:S06]  /*81e0*/  HMMA.16816.F32 R4, R160.reuse, R164, R4 ;  /* 0x000000a4a004723c */ /* 0x060fec0000001804 */
[C---:B------:R-:W-:Y:S06]  /*81f0*/  HMMA.16816.F32 R8, R160.reuse, R166, R8 ;  /* 0x000000a6a008723c */ /* 0x040fec0000001808 */
[C---:B-1----:R-:W-:Y:S06]  /*8200*/  HMMA.16816.F32 R12, R160.reuse, R148, R12 ;  /* 0x00000094a00c723c */ /* 0x042fec000000180c */
[C---:B------:R-:W-:Y:S06]  /*8210*/  HMMA.16816.F32 R16, R160.reuse, R150, R16 ;  /* 0x00000096a010723c */ /* 0x040fec0000001810 */
[C---:B------:R-:W-:Y:S06]  /*8220*/  HMMA.16816.F32 R20, R160.reuse, R152, R20 ;  /* 0x00000098a014723c */ /* 0x040fec0000001814 */
[C---:B------:R-:W-:Y:S06]  /*8230*/  HMMA.16816.F32 R24, R160.reuse, R154, R24 ;  /* 0x0000009aa018723c */ /* 0x040fec0000001818 */
[C---:B------:R-:W-:Y:S06]  /*8240*/  HMMA.16816.F32 R28, R160.reuse, R156, R28 ;  /* 0x0000009ca01c723c */ /* 0x040fec000000181c */
[----:B------:R-:W-:Y:S06]  /*8250*/  HMMA.16816.F32 R32, R160, R158, R32 ;  /* 0x0000009ea020723c */ /* 0x000fec0000001820 */
[C---:B------:R-:W-:Y:S06]  /*8260*/  HMMA.16816.F32 R4, R168.reuse, R172, R4 ;  /* 0x000000aca804723c */ /* 0x040fec0000001804 */
[C---:B------:R-:W-:Y:S06]  /*8270*/  HMMA.16816.F32 R8, R168.reuse, R174, R8 ;  /* 0x000000aea808723c */ /* 0x040fec0000001808 */
[C---:B--2---:R-:W-:Y:S06]  /*8280*/  HMMA.16816.F32 R12, R168.reuse, R136, R12 ;  /* 0x00000088a80c723c */ /* 0x044fec000000180c */
[C---:B------:R-:W-:Y:S01]  /*8290*/  HMMA.16816.F32 R16, R168.reuse, R138, R16 ;  /* 0x0000008aa810723c */ /* 0x040fe20000001810 */
[----:B------:R-:W1:Y:S05]  /*82a0*/  LDSM.16.M88.4 R136, [R192+0x4800] ;  /* 0x00480000c088783b */ /* 0x000e6a0000000200 */
[C---:B---3--:R-:W-:Y:S06]  /*82b0*/  HMMA.16816.F32 R20, R168.reuse, R140, R20 ;  /* 0x0000008ca814723c */ /* 0x048fec0000001814 */
[C---:B------:R-:W-:Y:S01]  /*82c0*/  HMMA.16816.F32 R24, R168.reuse, R142, R24 ;  /* 0x0000008ea818723c */ /* 0x040fe20000001818 */
[----:B------:R-:W2:Y:S05]  /*82d0*/  LDSM.16.M88.4 R140, [R192+0x5000] ;  /* 0x00500000c08c783b */ /* 0x000eaa0000000200 */
[C---:B----4-:R-:W-:Y:S06]  /*82e0*/  HMMA.16816.F32 R28, R168.reuse, R144, R28 ;  /* 0x00000090a81c723c */ /* 0x050fec000000181c */
[----:B------:R-:W-:Y:S06]  /*82f0*/  HMMA.16816.F32 R32, R168, R146, R32 ;  /* 0x00000092a820723c */ /* 0x000fec0000001820 */
[C---:B------:R-:W-:Y:S06]  /*8300*/  HMMA.16816.F32 R4, R176.reuse, R180, R4 ;  /* 0x000000b4b004723c */ /* 0x040fec0000001804 */
[C---:B------:R-:W-:Y:S06]  /*8310*/  HMMA.16816.F32 R8, R176.reuse, R182, R8 ;  /* 0x000000b6b008723c */ /* 0x040fec0000001808 */
[C---:B-1----:R-:W-:Y:S06]  /*8320*/  HMMA.16816.F32 R12, R176.reuse, R136, R12 ;  /* 0x00000088b00c723c */ /* 0x042fec000000180c */
[C---:B------:R-:W-:Y:S01]  /*8330*/  HMMA.16816.F32 R16, R176.reuse, R138, R16 ;  /* 0x0000008ab010723c */ /* 0x040fe20000001810 */
[----:B------:R-:W1:Y:S01]  /*8340*/  LDSM.16.M88.4 R136, [R192+0x5800] ;  /* 0x00580000c088783b */ /* 0x000e620000000200 */
[----:B------:R-:W-:Y:S04]  /*8350*/  DEPBAR.LE SB0, 0x0 ;  /* 0x000080000000791a */ /* 0x000fe80000000000 */
[----:B------:R-:W-:Y:S01]  /*8360*/  BAR.SYNC.DEFER_BLOCKING 0x0 ;  /* 0x0000000000007b1d */ /* 0x000fe20000010000 */
[C---:B--2---:R-:W-:Y:S05]  /*8370*/  HMMA.16816.F32 R20, R176.reuse, R140, R20 ;  /* 0x0000008cb014723c */ /* 0x044fea0000001814 */
[----:B------:R-:W-:Y:S01]  /*8380*/  FMUL.FTZ R134, R4, UR10 ;  /* 0x0000000a04867c20 */ /* 0x000fe20008410000 */
[C---:B------:R-:W-:Y:S03]  /*8390*/  HMMA.16816.F32 R24, R176.reuse, R142, R24 ;  /* 0x0000008eb018723c */ /* 0x040fe60000001818 */
[----:B------:R2:W3:Y:S02]  /*83a0*/  MUFU.TANH R166, R134 ;  /* 0x0000008600a67308 */ /* 0x0004e40000002400 */
[----:B------:R-:W-:Y:S01]  /*83b0*/  FMUL.FTZ R228, R8, UR10 ;  /* 0x0000000a08e47c20 */ /* 0x000fe20008410000 */
[----:B------:R-:W-:Y:S01]  /*83c0*/  FMUL.FTZ R132, R6, UR10 ;  /* 0x0000000a06847c20 */ /* 0x000fe20008410000 */
[----:B------:R-:W-:Y:S01]  /*83d0*/  FMUL.FTZ R252, R5, UR10 ;  /* 0x0000000a05fc7c20 */ /* 0x000fe20008410000 */
[----:B------:R-:W-:Y:S05]  /*83e0*/  FMUL.FTZ R133, R7, UR10 ;  /* 0x0000000a07857c20 */ /* 0x000fea0008410000 */
[----:B------:R-:W4:Y:S01]  /*83f0*/  MUFU.TANH R174, R228 ;  /* 0x000000e400ae7308 */ /* 0x000f220000002400 */
[----:B------:R-:W-:Y:S01]  /*8400*/  FMUL.FTZ R250, R12, UR10 ;  /* 0x0000000a0cfa7c20 */ /* 0x000fe20008410000 */
[----:B------:R-:W-:Y:S01]  /*8410*/  FMUL.FTZ R248, R13, UR10 ;  /* 0x0000000a0df87c20 */ /* 0x000fe20008410000 */
[----:B------:R-:W-:Y:S01]  /*8420*/  FMUL.FTZ R251, R14, UR10 ;  /* 0x0000000a0efb7c20 */ /* 0x000fe20008410000 */
[----:B------:R-:W-:Y:S01]  /*8430*/  FMUL.FTZ R249, R15, UR10 ;  /* 0x0000000a0ff97c20 */ /* 0x000fe20008410000 */
[----:B------:R-:W-:Y:S01]  /*8440*/  FMUL.FTZ R246, R16, UR10 ;  /* 0x0000000a10f67c20 */ /* 0x000fe20008410000 */
[----:B------:R-:W-:Y:S01]  /*8450*/  FMUL.FTZ R244, R17, UR10 ;  /* 0x0000000a11f47c20 */ /* 0x000fe20008410000 */
[----:B------:R-:W-:Y:S03]  /*8460*/  FMUL.FTZ R247, R18, UR10 ;  /* 0x0000000a12f77c20 */ /* 0x000fe60008410000 */
[----:B------:R5:W3:Y:S01]  /*8470*/  MUFU.TANH R167, R132 ;  /* 0x0000008400a77308 */ /* 0x000ae20000002400 */
[----:B--2---:R-:W-:Y:S01]  /*8480*/  FMUL.FTZ R134, R10, UR10 ;  /* 0x0000000a0a867c20 */ /* 0x004fe20008410000 */
[----:B------:R-:W-:Y:S01]  /*8490*/  FMUL.FTZ R245, R19, UR10 ;  /* 0x0000000a13f57c20 */ /* 0x000fe20008410000 */
[----:B------:R-:W-:Y:S01]  /*84a0*/  FMUL.FTZ R242, R20, UR10 ;  /* 0x0000000a14f27c20 */ /* 0x000fe20008410000 */
[----:B------:R-:W-:Y:S01]  /*84b0*/  FMUL.FTZ R240, R21, UR10 ;  /* 0x0000000a15f07c20 */ /* 0x000fe20008410000 */
[----:B------:R-:W-:Y:S01]  /*84c0*/  FMUL.FTZ R243, R22, UR10 ;  /* 0x0000000a16f37c20 */ /* 0x000fe20008410000 */
[----:B------:R-:W-:Y:S01]  /*84d0*/  FMUL.FTZ R241, R23, UR10 ;  /* 0x0000000a17f17c20 */ /* 0x000fe20008410000 */
[----:B------:R-:W-:Y:S03]  /*84e0*/  FMUL.FTZ R238, R24, UR10 ;  /* 0x0000000a18ee7c20 */ /* 0x000fe60008410000 */
[----:B------:R2:W2:Y:S01]  /*84f0*/  MUFU.TANH R175, R134 ;  /* 0x0000008600af7308 */ /* 0x0004a20000002400 */
[C---:B-1----:R-:W-:Y:S03]  /*8500*/  HMMA.16816.F32 R28, R176.reuse, R136, R28 ;  /* 0x00000088b01c723c */ /* 0x042fe6000000181c */
[----:B------:R-:W-:Y:S01]  /*8510*/  FMUL.FTZ R236, R25, UR10 ;  /* 0x0000000a19ec7c20 */ /* 0x000fe20008410000 */
[----:B------:R-:W-:Y:S01]  /*8520*/  FMUL.FTZ R239, R26, UR10 ;  /* 0x0000000a1aef7c20 */ /* 0x000fe20008410000 */
[----:B------:R-:W-:Y:S01]  /*8530*/  FMUL.FTZ R237, R27, UR10 ;  /* 0x0000000a1bed7c20 */ /* 0x000fe20008410000 */
[----:B------:R-:W-:Y:S03]  /*8540*/  HMMA.16816.F32 R32, R176, R138, R32 ;  /* 0x0000008ab020723c */ /* 0x000fe60000001820 */
[----:B------:R-:W1:Y:S02]  /*8550*/  MUFU.TANH R181, R133 ;  /* 0x0000008500b57308 */ /* 0x000e640000002400 */
[----:B------:R-:W-:Y:S01]  /*8560*/  FMUL.FTZ R226, R9, UR10 ;  /* 0x0000000a09e27c20 */ /* 0x000fe20008410000 */
[----:B-----5:R-:W-:Y:S07]  /*8570*/  FMUL.FTZ R132, R11, UR10 ;  /* 0x0000000a0b847c20 */ /* 0x020fee0008410000 */
[----:B------:R-:W1:Y:S10]  /*8580*/  MUFU.TANH R252, R252 ;  /* 0x000000fc00fc7308 */ /* 0x000e740000002400 */
[----:B------:R5:W1:Y:S01]  /*8590*/  MUFU.TANH R170, R226 ;  /* 0x000000e200aa7308 */ /* 0x000a620000002400 */
[----:B------:R-:W-:Y:S01]  /*85a0*/  FMUL.FTZ R234, R28, UR10 ;  /* 0x0000000a1cea7c20 */ /* 0x000fe20008410000 */
[----:B------:R-:W-:Y:S01]  /*85b0*/  FMUL.FTZ R232, R29, UR10 ;  /* 0x0000000a1de87c20 */ /* 0x000fe20008410000 */
[----:B------:R-:W-:Y:S01]  /*85c0*/  FMUL.FTZ R235, R30, UR10 ;  /* 0x0000000a1eeb7c20 */ /* 0x000fe20008410000 */
[----:B------:R-:W-:Y:S01]  /*85d0*/  FMUL.FTZ R233, R31, UR10 ;  /* 0x0000000a1fe97c20 */ /* 0x000fe20008410000 */
[----:B------:R-:W-:Y:S05]  /*85e0*/  FMUL.FTZ R230, R32, UR10 ;  /* 0x0000000a20e67c20 */ /* 0x000fea0008410000 */
[----:B------:R1:W1:Y:S01]  /*85f0*/  MUFU.TANH R183, R132 ;  /* 0x0000008400b77308 */ /* 0x0002620000002400 */
[----:B------:R-:W-:Y:S01]  /*8600*/  FMUL.FTZ R228, R33, UR10 ;  /* 0x0000000a21e47c20 */ /* 0x000fe20008410000 */
[----:B--2---:R-:W-:Y:S01]  /*8610*/  FMUL.FTZ R134, R34, UR10 ;  /* 0x0000000a22867c20 */ /* 0x004fe20008410000 */
[----:B------:R-:W-:Y:S07]  /*8620*/  FMUL.FTZ R35, R35, UR10 ;  /* 0x0000000a23237c20 */ /* 0x000fee0008410000 */
[----:B------:R-:W2:Y:S01]  /*8630*/  MUFU.TANH R250, R250 ;  /* 0x000000fa00fa7308 */ /* 0x000ea20000002400 */
[----:B-----5:R-:W-:Y:S09]  /*8640*/  MOV R226, R2 ;  /* 0x0000000200e27202 */ /* 0x020ff20000000f00 */
[----:B------:R-:W1:Y:S10]  /*8650*/  MUFU.TANH R248, R248 ;  /* 0x000000f800f87308 */ /* 0x000e740000002400 */
        /* <DEDUP_REMOVED lines=21> */
[----:B------:R1:W1:Y:S01]  /*87b0*/  MUFU.TANH R133, R35 ;  /* 0x0000002300857308 */ /* 0x0002620000002400 */
[----:B--234-:R-:W-:Y:S05]  /*87c0*/  @!P1 BRA `(.L_x_805) ;  /* 0x00000008006c9947 */ /* 0x01cfea0003800000 */
[----:B------:R-:W-:Y:S04]  /*87d0*/  ULEA UR6, -UR7, URZ, 0x6 ;  /* 0x0000003f07067291 */ /* 0x000fe8000f8e313f */
[----:B------:R-:W-:Y:S02]  /*87e0*/  USHF.R.S32.HI UR5, URZ, 0x1f, UR6 ;  /* 0x0000001f3f057899 */ /* 0x000fe40008011406 */
[----:B------:R-:W-:Y:S04]  /*87f0*/  MOV R6, UR6 ;  /* 0x0000000600067c02 */ /* 0x000fe80008000f00 */
[----:B------:R-:W-:Y:S01]  /*8800*/  MOV R2, UR5 ;  /* 0x0000000500027c02 */ /* 0x000fe20008000f00 */
[----:B------:R-:W-:Y:S06]  /*8810*/  @!P0 BRA `(.L_x_806) ;  /* 0x0000000000f48947 */ /* 0x000fec0003800000 */
[----:B------:R-:W-:Y:S01]  /*8820*/  IMAD.MOV.U32 R8, RZ, RZ, RZ ;  /* 0x000000ffff087224 */ /* 0x000fe200078e00ff */
[----:B------:R-:W2:Y:S01]  /*8830*/  LDC R4, c[0x0][0x380] ;  /* 0x0000e000ff047b82 */ /* 0x000ea20000000800 */
[----:B------:R-:W-:Y:S05]  /*8840*/  SHF.L.U32 R5, R225, 0x6, RZ ;  /* 0x00000006e1057819 */ /* 0x000fea00000006ff */
[----:B------:R-:W-:Y:S05]  /*8850*/  VIADD R11, R5, 0xffffffc0 ;  /* 0xffffffc0050b7836 */ /* 0x000fea0000000000 */
[----:B------:R-:W-:Y:S02]  /*8860*/  IABS R7, R11 ;  /* 0x0000000b00077213 */ /* 0x000fe40000000000 */
[-C--:B--2---:R-:W-:Y:S02]  /*8870*/  IABS R3, R4.reuse ;  /* 0x0000000400037213 */ /* 0x084fe40000000000 */
[----:B------:R-:W-:Y:S02]  /*8880*/  LOP3.LUT R11, R11, R4, RZ, 0x3c, !PT ;  /* 0x000000040b0b7212 */ /* 0x000fe400078e3cff */
[----:B------:R-:W2:Y:S10]  /*8890*/  I2F.RP R6, R3 ;  /* 0x0000000300067306 */ /* 0x000eb40000209400 */
[----:B--2---:R-:W2:Y:S02]  /*88a0*/  MUFU.RCP R2, R6 ;  /* 0x0000000600027308 */ /* 0x004ea40000001000 */
[----:B--2---:R-:W-:Y:S08]  /*88b0*/  VIADD R9, R2, 0xffffffe ;  /* 0x0ffffffe02097836 */ /* 0x004ff00000000000 */
[----:B------:R-:W2:Y:S02]  /*88c0*/  F2I.FTZ.U32.TRUNC.NTZ R9, R9 ;  /* 0x0000000900097305 */ /* 0x000ea4000021f000 */
[--C-:B--2---:R-:W-:Y:S04]  /*88d0*/  IMAD.MOV R2, RZ, RZ, -R9.reuse ;  /* 0x000000ffff027224 */ /* 0x104fe800078e0a09 */
        /* <DEDUP_REMOVED lines=10> */
[C---:B------:R-:W-:Y:S05]  /*8980*/  IMAD R8, R3.reuse, R6, R8 ;  /* 0x0000000603087224 */ /* 0x040fea00078e0208 */
        /* <DEDUP_REMOVED lines=9> */
[----:B------:R-:W-:Y:S02]  /*8a20*/  ISETP.GE.AND P6, PT, R5, RZ, PT ;  /* 0x000000ff0500720c */ /* 0x000fe40003fc6270 */
[----:B------:R-:W-:Y:S01]  /*8a30*/  LOP3.LUT R5, RZ, R4, RZ, 0x33, !PT ;  /* 0x00000004ff057212 */ /* 0x000fe200078e33ff */
[----:B------:R-:W-:Y:S02]  /*8a40*/  @!P2 IMAD.MOV R9, RZ, RZ, -R9 ;  /* 0x000000ffff09a224 */ /* 0x000fe400078e0a09 */
[----:B------:R-:W-:Y:S01]  /*8a50*/  @P1 VIADD R2, R2, 0x1 ;  /* 0x0000000102021836 */ /* 0x000fe20000000000 */
[----:B------:R-:W-:Y:S04]  /*8a60*/  ISETP.NE.AND P1, PT, R4, RZ, PT ;  /* 0x000000ff0400720c */ /* 0x000fe80003f25270 */
[----:B------:R-:W-:Y:S03]  /*8a70*/  SEL R3, R5, R9, !P1 ;  /* 0x0000000905037207 */ /* 0x000fe60004800000 */
[----:B------:R-:W-:Y:S02]  /*8a80*/  @!P6 IADD3 R2, -R2, RZ, RZ ;  /* 0x000000ff0202e210 */ /* 0x000fe40007ffe1ff */
[----:B------:R-:W-:Y:S02]  /*8a90*/  LEA R12, P2, R3, R220, 0x2 ;  /* 0x000000dc030c7211 */ /* 0x000fe400078410ff */
[----:B------:R-:W-:Y:S02]  /*8aa0*/  SEL R9, R5, R2, !P1 ;  /* 0x0000000205097207 */ /* 0x000fe40004800000 */
[-C--:B------:R-:W-:Y:S01]  /*8ab0*/  LEA.HI.X.SX32 R13, R3, R221.reuse, 0x2, P2 ;  /* 0x000000dd030d7211 */ /* 0x080fe200010f16ff */
[----:B------:R-:W2:Y:S01]  /*8ac0*/  LDC R5, c[0x0][0x24c] ;  /* 0x00009300ff057b82 */ /* 0x000ea20000000800 */
[C---:B------:R-:W-:Y:S03]  /*8ad0*/  LEA R10, P1, R9.reuse, R220, 0x2 ;  /* 0x000000dc090a7211 */ /* 0x040fe600078210ff */
[----:B------:R-:W3:Y:S01]  /*8ae0*/  LDG.E R6, desc[UR8][R12.64] ;  /* 0x000000080c067981 */ /* 0x000ee2000c1e1900 */
[C---:B------:R-:W-:Y:S01]  /*8af0*/  LEA.HI.X.SX32 R11, R9.reuse, R221, 0x2, P1 ;  /* 0x000000dd090b7211 */ /* 0x040fe200008f16ff */
[----:B------:R-:W-:Y:S02]  /*8b00*/  IMAD.IADD R9, R9, 0x1, -R3 ;  /* 0x0000000109097824 */ /* 0x000fe400078e0a03 */
[----:B------:R-:W4:Y:S02]  /*8b10*/  LDC.64 R2, c[0x0][0x230] ;  /* 0x00008c00ff027b82 */ /* 0x000f240000000a00 */
[----:B------:R-:W-:Y:S01]  /*8b20*/  IMAD R8, R9, R4, -0x40 ;  /* 0xffffffc009087424 */ /* 0x000fe200078e0204 */
[----:B------:R-:W3:Y:S04]  /*8b30*/  LDG.E R7, desc[UR8][R10.64] ;  /* 0x000000080a077981 */ /* 0x000ee8000c1e1900 */
[----:B------:R-:W-:Y:S05]  /*8b40*/  SHF.R.S32.HI R4, RZ, 0x1f, R8 ;  /* 0x0000001fff047819 */ /* 0x000fea0000011408 */
[----:B------:R-:W-:Y:S04]  /*8b50*/  IMAD R4, R4, UR7, RZ ;  /* 0x0000000704047c24 */ /* 0x000fe8000f8e02ff */
[C---:B--2---:R-:W-:Y:S01]  /*8b60*/  IMAD R4, R8.reuse, R5, R4 ;  /* 0x0000000508047224 */ /* 0x044fe200078e0204 */
[----:B---3--:R-:W-:Y:S01]  /*8b70*/  IADD3 R9, -R7, R6, RZ ;  /* 0x0000000607097210 */ /* 0x008fe20007ffe1ff */
[----:B------:R-:W-:Y:S03]  /*8b80*/  IMAD.WIDE.U32 R6, R8, UR7, RZ ;  /* 0x0000000708067c25 */ /* 0x000fe6000f8e00ff */
[----:B------:R-:W-:Y:S01]  /*8b90*/  SHF.R.S32.HI R5, RZ, 0x1f, R9 ;  /* 0x0000001fff057819 */ /* 0x000fe20000011409 */
[----:B------:R-:W-:Y:S04]  /*8ba0*/  IMAD.IADD R7, R7, 0x1, R4 ;  /* 0x0000000107077824 */ /* 0x000fe800078e0204 */
[-C--:B----4-:R-:W-:Y:S02]  /*8bb0*/  IMAD R4, R5, R2.reuse, RZ ;  /* 0x0000000205047224 */ /* 0x090fe400078e02ff */
[C---:B------:R-:W-:Y:S04]  /*8bc0*/  IMAD.WIDE.U32 R6, R9.reuse, R2, R6 ;  /* 0x0000000209067225 */ /* 0x040fe800078e0006 */
[----:B------:R-:W-:Y:S05]  /*8bd0*/  IMAD R4, R9, R3, R4 ;  /* 0x0000000309047224 */ /* 0x000fea00078e0204 */
[----:B------:R-:W-:Y:S07]  /*8be0*/  IADD3 R2, R7, R4, RZ ;  /* 0x0000000407027210 */ /* 0x000fee0007ffe0ff */
.L_x_806:
        /* <DEDUP_REMOVED lines=22> */
[CC--:B------:R-:W-:Y:S01]  /*8d50*/  @!P4 LEA R16, P2, R3.reuse, R224.reuse, 0x1 ;  /* 0x000000e00310c211 */ /* 0x0c0fe200078408ff */
[----:B------:R-:W-:Y:S01]  /*8d60*/  IMAD.X R4, R212, 0x1, R4, P6 ;  /* 0x00000001d4047824 */ /* 0x000fe200030e0604 */
        /* <DEDUP_REMOVED lines=65> */
.L_x_805:
[----:B------:R-:W-:Y:S01]  /*9180*/  FMNMX.FTZ R5, R166, R135, !PT ;  /* 0x00000087a6057209 */ /* 0x000fe20007810000 */
[----:B--2---:R-:W-:Y:S01]  /*9190*/  LDSM.16.MT88.4 R16, [R200+0xc000] ;  /* 0x00c00000c810783b */ /* 0x004fe20000004200 */
[----:B------:R-:W-:Y:S02]  /*91a0*/  FMNMX.FTZ R2, R167, R0, !PT ;  /* 0x00000000a7027209 */ /* 0x000fe40007810000 */
[----:B-1----:R-:W-:Y:S02]  /*91b0*/  FMNMX.FTZ R5, R252, R5, !PT ;  /* 0x00000005fc057209 */ /* 0x002fe40007810000 */
        /* <DEDUP_REMOVED lines=35> */
[----:B------:R-:W-:Y:S03]  /*93f0*/  FMNMX.FTZ R7, R133, R2, !PT ;  /* 0x0000000285077209 */ /* 0x000fe60007810000 */
[----:B------:R-:W1:Y:S08]  /*9400*/  SHFL.BFLY PT, R3, R6, 0x2, 0x1f ;  /* 0x0c401f0006037f89 */ /* 0x000e7000000e0000 */
[----:B------:R-:W2:Y:S08]  /*9410*/  SHFL.BFLY PT, R2, R7, 0x2, 0x1f ;  /* 0x0c401f0007027f89 */ /* 0x000eb000000e0000 */
[----:B------:R-:W-:Y:S01]  /*9420*/  LDSM.16.MT88.4 R160, [R200+0x11800] ;  /* 0x01180000c8a0783b */ /* 0x000fe20000004200 */
[----:B-1----:R-:W-:Y:S02]  /*9430*/  FMNMX.FTZ R9, R6, R3, !PT ;  /* 0x0000000306097209 */ /* 0x002fe40007810000 */
[----:B--2---:R-:W-:Y:S05]  /*9440*/  FMNMX.FTZ R4, R7, R2, !PT ;  /* 0x0000000207047209 */ /* 0x004fea0007810000 */
[----:B------:R-:W1:Y:S08]  /*9450*/  SHFL.BFLY PT, R132, R9, 0x1, 0x1f ;  /* 0x0c201f0009847f89 */ /* 0x000e7000000e0000 */
[----:B------:R-:W2:Y:S01]  /*9460*/  SHFL.BFLY PT, R3, R4, 0x1, 0x1f ;  /* 0x0c201f0004037f89 */ /* 0x000ea200000e0000 */
[----:B-1----:R-:W-:Y:S02]  /*9470*/  FMNMX.FTZ R132, R9, R132, !PT ;  /* 0x0000008409847209 */ /* 0x002fe40007810000 */
[----:B--2---:R-:W-:Y:S03]  /*9480*/  FMNMX.FTZ R3, R4, R3, !PT ;  /* 0x0000000304037209 */ /* 0x004fe60007810000 */
[C---:B------:R-:W-:Y:S01]  /*9490*/  FMUL.FTZ R145, R132.reuse, UR4 ;  /* 0x0000000484917c20 */ /* 0x040fe20008410000 */
[C---:B------:R-:W-:Y:S01]  /*94a0*/  FSETP.NEU.FTZ.AND P1, PT, R132.reuse, -INF , PT ;  /* 0xff8000008400780b */ /* 0x040fe20003f3d000 */
[----:B------:R-:W-:Y:S01]  /*94b0*/  FADD.FTZ R2, -R132, R135 ;  /* 0x0000008784027221 */ /* 0x000fe20000010100 */
[----:B------:R-:W-:Y:S01]  /*94c0*/  MOV R135, R132 ;  /* 0x0000008400877202 */ /* 0x000fe20000000f00 */
[----:B------:R-:W-:Y:S01]  /*94d0*/  FMUL.FTZ R144, R3, UR4 ;  /* 0x0000000403907c20 */ /* 0x000fe20008410000 */
[----:B------:R-:W-:Y:S01]  /*94e0*/  FSEL R145, R145, RZ, P1 ;  /* 0x000000ff91917208 */ /* 0x000fe20000800000 */
[C---:B------:R-:W-:Y:S01]  /*94f0*/  FADD.FTZ R0, -R3.reuse, R0 ;  /* 0x0000000003007221 */ /* 0x040fe20000010100 */
[----:B------:R-:W-:Y:S01]  /*9500*/  FSETP.NEU.FTZ.AND P1, PT, R3, -INF , PT ;  /* 0xff8000000300780b */ /* 0x000fe20003f3d000 */
[----:B------:R-:W-:Y:S02]  /*9510*/  FMUL.FTZ R5, R2, UR4 ;  /* 0x0000000402057c20 */ /* 0x000fe40008410000 */
[--C-:B------:R-:W-:Y:S01]  /*9520*/  FFMA.FTZ R173, R166, UR4, -R145.reuse ;  /* 0x00000004a6ad7c23 */ /* 0x100fe20008010891 */
[----:B------:R-:W-:Y:S01]  /*9530*/  FSEL R144, R144, RZ, P1 ;  /* 0x000000ff90907208 */ /* 0x000fe20000800000 */
[--C-:B------:R-:W-:Y:S01]  /*9540*/  FFMA.FTZ R169, R252, UR4, -R145.reuse ;  /* 0x00000004fca97c23 */ /* 0x100fe20008010891 */
[--C-:B------:R-:W-:Y:S01]  /*9550*/  FFMA.FTZ R168, R174, UR4, -R145.reuse ;  /* 0x00000004aea87c23 */ /* 0x100fe20008010891 */
[----:B------:R-:W-:Y:S01]  /*9560*/  FMUL.FTZ R6, R0, UR4 ;  /* 0x0000000400067c20 */ /* 0x000fe20008410000 */
[----:B------:R-:W1:Y:S01]  /*9570*/  MUFU.EX2 R2, R5 ;  /* 0x0000000500027308 */ /* 0x000e620000000800 */
[--C-:B------:R-:W-:Y:S01]  /*9580*/  FFMA.FTZ R171, R167, UR4, -R144.reuse ;  /* 0x00000004a7ab7c23 */ /* 0x100fe20008010890 */
[--C-:B------:R-:W-:Y:S01]  /*9590*/  FFMA.FTZ R166, R181, UR4, -R144.reuse ;  /* 0x00000004b5a67c23 */ /* 0x100fe20008010890 */
[--C-:B------:R-:W-:Y:S01]  /*95a0*/  FFMA.FTZ R165, R175, UR4, -R144.reuse ;  /* 0x00000004afa57c23 */ /* 0x100fe20008010890 */
[--C-:B------:R-:W-:Y:S01]  /*95b0*/  FFMA.FTZ R164, R183, UR4, -R144.reuse ;  /* 0x00000004b7a47c23 */ /* 0x100fe20008010890 */
[--C-:B------:R-:W-:Y:S01]  /*95c0*/  FFMA.FTZ R167, R170, UR4, -R145.reuse ;  /* 0x00000004aaa77c23 */ /* 0x100fe20008010891 */
[--C-:B------:R-:W-:Y:S01]  /*95d0*/  FFMA.FTZ R172, R251, UR4, -R144.reuse ;  /* 0x00000004fbac7c23 */ /* 0x100fe20008010890 */
[--C-:B------:R-:W-:Y:S03]  /*95e0*/  FFMA.FTZ R177, R249, UR4, -R144.reuse ;  /* 0x00000004f9b17c23 */ /* 0x100fe60008010890 */
[----:B------:R-:W2:Y:S01]  /*95f0*/  MUFU.EX2 R0, R6 ;  /* 0x0000000600007308 */ /* 0x000ea20000000800 */
[--C-:B------:R-:W-:Y:S01]  /*9600*/  FFMA.FTZ R176, R247, UR4, -R144.reuse ;  /* 0x00000004f7b07c23 */ /* 0x100fe20008010890 */
[--C-:B------:R-:W-:Y:S01]  /*9610*/  FFMA.FTZ R181, R245, UR4, -R144.reuse ;  /* 0x00000004f5b57c23 */ /* 0x100fe20008010890 */
[--C-:B------:R-:W-:Y:S01]  /*9620*/  FFMA.FTZ R180, R243, UR4, -R144.reuse ;  /* 0x00000004f3b47c23 */ /* 0x100fe20008010890 */
[--C-:B------:R-:W-:Y:S01]  /*9630*/  FFMA.FTZ R241, R241, UR4, -R144.reuse ;  /* 0x00000004f1f17c23 */ /* 0x100fe20008010890 */
[--C-:B------:R-:W-:Y:S01]  /*9640*/  FFMA.FTZ R237, R237, UR4, -R144.reuse ;  /* 0x00000004eded7c23 */ /* 0x100fe20008010890 */
[--C-:B------:R-:W-:Y:S01]  /*9650*/  FFMA.FTZ R233, R233, UR4, -R144.reuse ;  /* 0x00000004e9e97c23 */ /* 0x100fe20008010890 */
[--C-:B------:R-:W-:Y:S03]  /*9660*/  FFMA.FTZ R134, R134, UR4, -R144.reuse ;  /* 0x0000000486867c23 */ /* 0x100fe60008010890 */
[----:B------:R-:W-:Y:S01]  /*9670*/  MUFU.EX2 R173, R173 ;  /* 0x000000ad00ad7308 */ /* 0x000fe20000000800 */
[C---:B-1----:R-:W-:Y:S01]  /*9680*/  FMUL.FTZ R4, R2.reuse, R128 ;  /* 0x0000008002047220 */ /* 0x042fe20000410000 */
[C---:B------:R-:W-:Y:S01]  /*9690*/  FMUL.FTZ R5, R2.reuse, R129 ;  /* 0x0000008102057220 */ /* 0x040fe20000410000 */
[C---:B------:R-:W-:Y:S01]  /*96a0*/  FMUL.FTZ R8, R2.reuse, R124 ;  /* 0x0000007c02087220 */ /* 0x040fe20000410000 */
[C---:B------:R-:W-:Y:S01]  /*96b0*/  FMUL.FTZ R9, R2.reuse, R125 ;  /* 0x0000007d02097220 */ /* 0x040fe20000410000 */
[C---:B------:R-:W-:Y:S01]  /*96c0*/  FMUL.FTZ R12, R2.reuse, R120 ;  /* 0x00000078020c7220 */ /* 0x040fe20000410000 */
[C---:B------:R-:W-:Y:S01]  /*96d0*/  FMUL.FTZ R13, R2.reuse, R121 ;  /* 0x00000079020d7220 */ /* 0x040fe20000410000 */
[----:B------:R-:W-:Y:S03]  /*96e0*/  FMUL.FTZ R20, R2, R112 ;  /* 0x0000007002147220 */ /* 0x000fe60000410000 */
[----:B------:R-:W1:Y:S01]  /*96f0*/  MUFU.EX2 R169, R169 ;  /* 0x000000a900a97308 */ /* 0x000e620000000800 */
[C---:B--2---:R-:W-:Y:S01]  /*9700*/  FMUL.FTZ R6, R0.reuse, R130 ;  /* 0x0000008200067220 */ /* 0x044fe20000410000 */
[C---:B------:R-:W-:Y:S01]  /*9710*/  FMUL.FTZ R7, R0.reuse, R131 ;  /* 0x0000008300077220 */ /* 0x040fe20000410000 */
[C---:B------:R-:W-:Y:S01]  /*9720*/  FMUL.FTZ R10, R0.reuse, R126 ;  /* 0x0000007e000a7220 */ /* 0x040fe20000410000 */
[C---:B------:R-:W-:Y:S01]  /*9730*/  FMUL.FTZ R11, R0.reuse, R127 ;  /* 0x0000007f000b7220 */ /* 0x040fe20000410000 */
[C---:B------:R-:W-:Y:S01]  /*9740*/  FMUL.FTZ R14, R0.reuse, R122 ;  /* 0x0000007a000e7220 */ /* 0x040fe20000410000 */
[----:B------:R-:W-:Y:S01]  /*9750*/  FMUL.FTZ R15, R0, R123 ;  /* 0x0000007b000f7220 */ /* 0x000fe20000410000 */
[----:B------:R-:W-:Y:S03]  /*9760*/  FMUL.FTZ R21, R2, R113 ;  /* 0x0000007102157220 */ /* 0x000fe60000410000 */
[----:B------:R-:W-:Y:S01]  /*9770*/  MUFU.EX2 R171, R171 ;  /* 0x000000ab00ab7308 */ /* 0x000fe20000000800 */
[----:B------:R-:W2:Y:S01]  /*9780*/  LDSM.16.MT88.4 R120, [R200+0xe000] ;  /* 0x00e00000c878783b */ /* 0x000ea20000004200 */
[C---:B------:R-:W-:Y:S01]  /*9790*/  FMUL.FTZ R22, R0.reuse, R114 ;  /* 0x0000007200167220 */ /* 0x040fe20000410000 */
[----:B------:R-:W-:Y:S01]  /*97a0*/  FMUL.FTZ R23, R0, R115 ;  /* 0x0000007300177220 */ /* 0x000fe20000410000 */
[C---:B------:R-:W-:Y:S01]  /*97b0*/  FMUL.FTZ R28, R2.reuse, R104 ;  /* 0x00000068021c7220 */ /* 0x040fe20000410000 */
[----:B------:R-:W-:Y:S01]  /*97c0*/  FMUL.FTZ R29, R2, R105 ;  /* 0x00000069021d7220 */ /* 0x000fe20000410000 */
[C---:B------:R-:W-:Y:S01]  /*97d0*/  FMUL.FTZ R30, R0.reuse, R106 ;  /* 0x0000006a001e7220 */ /* 0x040fe20000410000 */
[----:B------:R-:W-:Y:S03]  /*97e0*/  FMUL.FTZ R31, R0, R107 ;  /* 0x0000006b001f7220 */ /* 0x000fe60000410000 */
[----:B------:R-:W3:Y:S01]  /*97f0*/  MUFU.EX2 R166, R166 ;  /* 0x000000a600a67308 */ /* 0x000ee20000000800 */
[----:B-1----:R-:W-:Y:S01]  /*9800*/  F2FP.F16.F32.PACK_AB R128, R169, R173 ;  /* 0x000000ada980723e */ /* 0x002fe200000000ff */
[----:B------:R-:W1:Y:S01]  /*9810*/  LDSM.16.MT88.4 R104, [R198+0xe000] ;  /* 0x00e00000c668783b */ /* 0x000e620000004200 */
[--C-:B------:R-:W-:Y:S01]  /*9820*/  FFMA.FTZ R133, R133, UR4, -R144.reuse ;  /* 0x0000000485857c23 */ /* 0x100fe20008010890 */
[C---:B------:R-:W-:Y:S01]  /*9830*/  FMUL.FTZ R36, R2.reuse, R36 ;  /* 0x0000002402247220 */ /* 0x040fe20000410000 */
[----:B------:R-:W-:Y:S01]  /*9840*/  FMUL.FTZ R37, R2, R37 ;  /* 0x0000002502257220 */ /* 0x000fe20000410000 */
[C---:B------:R-:W-:Y:S01]  /*9850*/  FMUL.FTZ R38, R0.reuse, R38 ;  /* 0x0000002600267220 */ /* 0x040fe20000410000 */
[----:B------:R-:W-:Y:S03]  /*9860*/  FMUL.FTZ R39, R0, R39 ;  /* 0x0000002700277220 */ /* 0x000fe60000410000 */
[----:B------:R-:W-:Y:S01]  /*9870*/  MUFU.EX2 R168, R168 ;  /* 0x000000a800a87308 */ /* 0x000fe20000000800 */
[C---:B------:R-:W-:Y:S01]  /*9880*/  FMUL.FTZ R40, R2.reuse, R40 ;  /* 0x0000002802287220 */ /* 0x040fe20000410000 */
[----:B------:R-:W-:Y:S01]  /*9890*/  LDSM.16.MT88.4 R112, [R200+0x10000] ;  /* 0x01000000c870783b */ /* 0x000fe20000004200 */
[----:B------:R-:W-:Y:S01]  /*98a0*/  FMUL.FTZ R41, R2, R41 ;  /* 0x0000002902297220 */ /* 0x000fe20000410000 */
[C---:B------:R-:W-:Y:S01]  /*98b0*/  FMUL.FTZ R42, R0.reuse, R42 ;  /* 0x0000002a002a7220 */ /* 0x040fe20000410000 */
[----:B------:R-:W-:Y:S01]  /*98c0*/  FMUL.FTZ R43, R0, R43 ;  /* 0x0000002b002b7220 */ /* 0x000fe20000410000 */
[C---:B------:R-:W-:Y:S01]  /*98d0*/  FMUL.FTZ R44, R2.reuse, R44 ;  /* 0x0000002c022c7220 */ /* 0x040fe20000410000 */
[----:B------:R-:W-:Y:S03]  /*98e0*/  FMUL.FTZ R45, R2, R45 ;  /* 0x0000002d022d7220 */ /* 0x000fe60000410000 */
[----:B------:R-:W4:Y:S01]  /*98f0*/  MUFU.EX2 R167, R167 ;  /* 0x000000a700a77308 */ /* 0x000f220000000800 */
[----:B---3--:R-:W-:Y:S01]  /*9900*/  F2FP.F16.F32.PACK_AB R129, R166, R171 ;  /* 0x000000aba681723e */ /* 0x008fe200000000ff */
[----:B------:R-:W-:Y:S01]  /*9910*/  LDSM.16.MT88.4 R124, [R200+0xe800] ;  /* 0x00e80000c87c783b */ /* 0x000fe20000004200 */
        /* <DEDUP_REMOVED lines=14> */
[----:B----4-:R-:W-:Y:S01]  /*9a00*/  F2FP.F16.F32.PACK_AB R130, R167, R168 ;  /* 0x000000a8a782723e */ /* 0x010fe200000000ff */
        /* <DEDUP_REMOVED lines=22> */
[C---:B------:R-:W-:Y:S01]  /*9b70*/  HMMA.16816.F32 R4, R128.reuse, R16, R4 ;  /* 0x000000108004723c */ /* 0x040fe20000001804 */
[----:B------:R-:W-:Y:S04]  /*9b80*/  MUFU.EX2 R172, R172 ;  /* 0x000000ac00ac7308 */ /* 0x000fe80000000800 */
[----:B------:R-:W-:Y:S01]  /*9b90*/  FMUL.FTZ R79, R0, R79 ;  /* 0x0000004f004f7220 */ /* 0x000fe20000410000 */
[C---:B------:R-:W-:Y:S05]  /*9ba0*/  HMMA.16816.F32 R8, R128.reuse, R18, R8 ;  /* 0x000000128008723c */ /* 0x040fea0000001808 */
[----:B------:R-:W-:Y:S01]  /*9bb0*/  MUFU.EX2 R177, R177 ;  /* 0x000000b100b17308 */ /* 0x000fe20000000800 */
[----:B------:R-:W-:Y:S01]  /*9bc0*/  ISETP.GT.AND P1, PT, R225, RZ, PT ;  /* 0x000000ffe100720c */ /* 0x000fe20003f24270 */
[C---:B------:R-:W-:Y:S01]  /*9bd0*/  FMUL.FTZ R16, R2.reuse, R116 ;  /* 0x0000007402107220 */ /* 0x040fe20000410000 */
[C---:B------:R-:W-:Y:S03]  /*9be0*/  HMMA.16816.F32 R12, R128.reuse, R24, R12 ;  /* 0x00000018800c723c */ /* 0x040fe6000000180c */
[----:B------:R-:W-:Y:S01]  /*9bf0*/  FMUL.FTZ R17, R2, R117 ;  /* 0x0000007502117220 */ /* 0x000fe20000410000 */
[C---:B------:R-:W-:Y:S01]  /*9c00*/  FMUL.FTZ R18, R0.reuse, R118 ;  /* 0x0000007600127220 */ /* 0x040fe20000410000 */
[----:B------:R-:W-:Y:S02]  /*9c10*/  FMUL.FTZ R19, R0, R119 ;  /* 0x0000007700137220 */ /* 0x000fe40000410000 */
[C---:B------:R-:W-:Y:S01]  /*9c20*/  FMUL.FTZ R24, R2.reuse, R108 ;  /* 0x0000006c02187220 */ /* 0x040fe20000410000 */
[----:B------:R-:W-:Y:S01]  /*9c30*/  LDSM.16.MT88.4 R116, [R197+0xc800] ;  /* 0x00c80000c574783b */ /* 0x000fe20000004200 */
[----:B------:R-:W-:Y:S02]  /*9c40*/  MUFU.EX2 R176, R176 ;  /* 0x000000b000b07308 */ /* 0x000fe40000000800 */
[C---:B------:R-:W-:Y:S01]  /*9c50*/  FMUL.FTZ R25, R2.reuse, R109 ;  /* 0x0000006d02197220 */ /* 0x040fe20000410000 */
[C---:B------:R-:W-:Y:S01]  /*9c60*/  FMUL.FTZ R80, R2.reuse, R80 ;  /* 0x0000005002507220 */ /* 0x040fe20000410000 */
[----:B------:R-:W-:Y:S01]  /*9c70*/  FMUL.FTZ R81, R2, R81 ;  /* 0x0000005102517220 */ /* 0x000fe20000410000 */
[C---:B------:R-:W-:Y:S03]  /*9c80*/  HMMA.16816.F32 R16, R128.reuse, R26, R16 ;  /* 0x0000001a8010723c */ /* 0x040fe60000001810 */
[C---:B------:R-:W-:Y:S01]  /*9c90*/  FMUL.FTZ R82, R0.reuse, R82 ;  /* 0x0000005200527220 */ /* 0x040fe20000410000 */
[----:B------:R-:W-:Y:S01]  /*9ca0*/  FMUL.FTZ R83, R0, R83 ;  /* 0x0000005300537220 */ /* 0x000fe20000410000 */
[----:B------:R-:W-:Y:S01]  /*9cb0*/  FMUL.FTZ R84, R2, R84 ;  /* 0x0000005402547220 */ /* 0x000fe20000410000 */
[C---:B------:R-:W-:Y:S01]  /*9cc0*/  HMMA.16816.F32 R20, R128.reuse, R32, R20 ;  /* 0x000000208014723c */ /* 0x040fe20000001814 */
[----:B------:R-:W-:Y:S04]  /*9cd0*/  MUFU.EX2 R181, R181 ;  /* 0x000000b500b57308 */ /* 0x000fe80000000800 */
[C---:B------:R-:W-:Y:S01]  /*9ce0*/  FMUL.FTZ R26, R0.reuse, R110 ;  /* 0x0000006e001a7220 */ /* 0x040fe20000410000 */
[----:B------:R-:W-:Y:S01]  /*9cf0*/  FMUL.FTZ R27, R0, R111 ;  /* 0x0000006f001b7220 */ /* 0x000fe20000410000 */
[C---:B------:R-:W-:Y:S01]  /*9d00*/  FMUL.FTZ R32, R2.reuse, R100 ;  /* 0x0000006402207220 */ /* 0x040fe20000410000 */
[----:B------:R-:W3:Y:S03]  /*9d10*/  LDSM.16.MT88.4 R108, [R197+0xe000] ;  /* 0x00e00000c56c783b */ /* 0x000ee60000004200 */
[----:B------:R-:W-:Y:S01]  /*9d20*/  MUFU.EX2 R180, R180 ;  /* 0x000000b400b47308 */ /* 0x000fe20000000800 */
[C---:B------:R-:W-:Y:S01]  /*9d30*/  FMUL.FTZ R33, R2.reuse, R101 ;  /* 0x0000006502217220 */ /* 0x040fe20000410000 */
[----:B------:R-:W-:Y:S01]  /*9d40*/  FMUL.FTZ R85, R2, R85 ;  /* 0x0000005502557220 */ /* 0x000fe20000410000 */
[C---:B------:R-:W-:Y:S03]  /*9d50*/  HMMA.16816.F32 R24, R128.reuse, R34, R24 ;  /* 0x000000228018723c */ /* 0x040fe60000001818 */
[C---:B------:R-:W-:Y:S01]  /*9d60*/  FMUL.FTZ R86, R0.reuse, R86 ;  /* 0x0000005600567220 */ /* 0x040fe20000410000 */
[----:B------:R-:W-:Y:S01]  /*9d70*/  FMUL.FTZ R87, R0, R87 ;  /* 0x0000005700577220 */ /* 0x000fe20000410000 */
[--C-:B------:R-:W-:Y:S01]  /*9d80*/  FFMA.FTZ R170, R250, UR4, -R145.reuse ;  /* 0x00000004faaa7c23 */ /* 0x100fe20008010891 */
[C---:B------:R-:W-:Y:S01]  /*9d90*/  HMMA.16816.F32 R28, R128.reuse, R136, R28 ;  /* 0x00000088801c723c */ /* 0x040fe2000000181c */
[----:B------:R-:W-:Y:S04]  /*9da0*/  MUFU.EX2 R241, R241 ;  /* 0x000000f100f17308 */ /* 0x000fe80000000800 */
[C---:B------:R-:W-:Y:S01]  /*9db0*/  FMUL.FTZ R34, R0.reuse, R102 ;  /* 0x0000006600227220 */ /* 0x040fe20000410000 */
[----:B------:R-:W-:Y:S01]  /*9dc0*/  FMUL.FTZ R35, R0, R103 ;  /* 0x0000006700237220 */ /* 0x000fe20000410000 */
[--C-:B------:R-:W-:Y:S01]  /*9dd0*/  FFMA.FTZ R175, R248, UR4, -R145.reuse ;  /* 0x00000004f8af7c23 */ /* 0x100fe20008010891 */
[----:B------:R-:W4:Y:S03]  /*9de0*/  LDSM.16.MT88.4 R100, [R196+0xe000] ;  /* 0x00e00000c464783b */ /* 0x000f260000004200 */
[----:B------:R-:W-:Y:S01]  /*9df0*/  MUFU.EX2 R170, R170 ;  /* 0x000000aa00aa7308 */ /* 0x000fe20000000800 */
[--C-:B------:R-:W-:Y:S01]  /*9e00*/  FFMA.FTZ R174, R246, UR4, -R145.reuse ;  /* 0x00000004f6ae7c23 */ /* 0x100fe20008010891 */
[--C-:B------:R-:W-:Y:S01]  /*9e10*/  FFMA.FTZ R179, R244, UR4, -R145.reuse ;  /* 0x00000004f4b37c23 */ /* 0x100fe20008010891 */
[C---:B------:R-:W-:Y:S02]  /*9e20*/  HMMA.16816.F32 R32, R128.reuse, R138, R32 ;  /* 0x0000008a8020723c */ /* 0x040fe40000001820 */
[----:B------:R-:W-:Y:S01]  /*9e30*/  LDSM.16.MT88.4 R136, [R198+0xe800] ;  /* 0x00e80000c688783b */ /* 0x000fe20000004200 */
[C---:B------:R-:W-:Y:S01]  /*9e40*/  FMUL.FTZ R88, R2.reuse, R88 ;  /* 0x0000005802587220 */ /* 0x040fe20000410000 */
[----:B------:R-:W-:Y:S02]  /*9e50*/  FMUL.FTZ R89, R2, R89 ;  /* 0x0000005902597220 */ /* 0x000fe40000410000 */
[C---:B--2---:R-:W-:Y:S01]  /*9e60*/  HMMA.16816.F32 R36, R128.reuse, R120, R36 ;  /* 0x000000788024723c */ /* 0x044fe20000001824 */
[----:B------:R-:W2:Y:S04]  /*9e70*/  MUFU.EX2 R175, R175 ;  /* 0x000000af00af7308 */ /* 0x000ea80000000800 */
[C---:B------:R-:W-:Y:S01]  /*9e80*/  FMUL.FTZ R90, R0.reuse, R90 ;  /* 0x0000005a005a7220 */ /* 0x040fe20000410000 */
[C---:B------:R-:W-:Y:S01]  /*9e90*/  HMMA.16816.F32 R40, R128.reuse, R122, R40 ;  /* 0x0000007a8028723c */ /* 0x040fe20000001828 */
[----:B------:R-:W-:Y:S04]  /*9ea0*/  LDSM.16.MT88.4 R120, [R196+0xc800] ;  /* 0x00c80000c478783b */ /* 0x000fe80000004200 */
[----:B------:R-:W-:Y:S01]  /*9eb0*/  MUFU.EX2 R174, R174 ;  /* 0x000000ae00ae7308 */ /* 0x000fe20000000800 */
[----:B------:R-:W-:Y:S01]  /*9ec0*/  FMUL.FTZ R91, R0, R91 ;  /* 0x0000005b005b7220 */ /* 0x000fe20000410000 */
[C---:B-1----:R-:W-:Y:S08]  /*9ed0*/  HMMA.16816.F32 R44, R128.reuse, R104, R44 ;  /* 0x00000068802c723c */ /* 0x042ff0000000182c */
[----:B------:R-:W1:Y:S01]  /*9ee0*/  MUFU.EX2 R179, R179 ;  /* 0x000000b300b37308 */ /* 0x000e620000000800 */
[C---:B------:R-:W-:Y:S01]  /*9ef0*/  HMMA.16816.F32 R48, R128.reuse, R106, R48 ;  /* 0x0000006a8030723c */ /* 0x040fe20000001830 */
[----:B------:R-:W5:Y:S02]  /*9f00*/  LDSM.16.MT88.4 R104, [R198+0x10000] ;  /* 0x01000000c668783b */ /* 0x000f640000004200 */
[C---:B------:R-:W-:Y:S03]  /*9f10*/  FMUL.FTZ R92, R2.reuse, R92 ;  /* 0x0000005c025c7220 */ /* 0x040fe60000410000 */
[C---:B---3--:R-:W-:Y:S03]  /*9f20*/  HMMA.16816.F32 R52, R128.reuse, R108, R52 ;  /* 0x0000006c8034723c */ /* 0x048fe60000001834 */
[----:B------:R-:W-:Y:S02]  /*9f30*/  MUFU.EX2 R237, R237 ;  /* 0x000000ed00ed7308 */ /* 0x000fe40000000800 */
[----:B------:R-:W-:Y:S01]  /*9f40*/  FMUL.FTZ R93, R2, R93 ;  /* 0x0000005d025d7220 */ /* 0x000fe20000410000 */
[C---:B------:R-:W-:Y:S01]  /*9f50*/  HMMA.16816.F32 R56, R128.reuse, R110, R56 ;  /* 0x0000006e8038723c */ /* 0x040fe20000001838 */
[----:B------:R-:W-:Y:S06]  /*9f60*/  LDSM.16.MT88.4 R108, [R200+0xc800] ;  /* 0x00c80000c86c783b */ /* 0x000fec0000004200 */
[----:B------:R-:W-:Y:S01]  /*9f70*/  MUFU.EX2 R233, R233 ;  /* 0x000000e900e97308 */ /* 0x000fe20000000800 */
[C---:B------:R-:W-:Y:S01]  /*9f80*/  FMUL.FTZ R94, R0.reuse, R94 ;  /* 0x0000005e005e7220 */ /* 0x040fe20000410000 */
[C---:B----4-:R-:W-:Y:S03]  /*9f90*/  HMMA.16816.F32 R60, R128.reuse, R100, R60 ;  /* 0x00000064803c723c */ /* 0x050fe6000000183c */
[----:B------:R-:W-:Y:S03]  /*9fa0*/  FMUL.FTZ R95, R0, R95 ;  /* 0x0000005f005f7220 */ /* 0x000fe60000410000 */
[C---:B------:R-:W-:Y:S01]  /*9fb0*/  HMMA.16816.F32 R64, R128.reuse, R102, R64 ;  /* 0x000000668040723c */ /* 0x040fe20000001840 */
[----:B------:R-:W3:Y:S01]  /*9fc0*/  LDSM.16.MT88.4 R100, [R197+0x10000] ;  /* 0x01000000c564783b */ /* 0x000ee20000004200 */
[----:B------:R-:W-:Y:S03]  /*9fd0*/  MUFU.EX2 R134, R134 ;  /* 0x0000008600867308 */ /* 0x000fe60000000800 */
[C---:B------:R-:W-:Y:S01]  /*9fe0*/  FMUL.FTZ R96, R2.reuse, R96 ;  /* 0x0000006002607220 */ /* 0x040fe20000410000 */
[C---:B------:R-:W-:Y:S06]  /*9ff0*/  HMMA.16816.F32 R68, R128.reuse, R112, R68 ;  /* 0x000000708044723c */ /* 0x040fec0000001844 */
[----:B------:R-:W-:Y:S01]  /*a000*/  MUFU.EX2 R133, R133 ;  /* 0x0000008500857308 */ /* 0x000fe20000000800 */
[----:B------:R-:W-:Y:S01]  /*a010*/  FMUL.FTZ R97, R2, R97 ;  /* 0x0000006102617220 */ /* 0x000fe20000410000 */
[C---:B------:R-:W-:Y:S01]  /*a020*/  HMMA.16816.F32 R72, R128.reuse, R114, R72 ;  /* 0x000000728048723c */ /* 0x040fe20000001848 */
[----:B------:R-:W-:Y:S02]  /*a030*/  LDSM.16.MT88.4 R112, [R198+0xc800] ;  /* 0x00c80000c670783b */ /* 0x000fe40000004200 */
[C---:B------:R-:W-:Y:S03]  /*a040*/  FMUL.FTZ R98, R0.reuse, R98 ;  /* 0x0000006200627220 */ /* 0x040fe60000410000 */
[C---:B-----5:R-:W-:Y:S05]  /*a050*/  HMMA.16816.F32 R76, R128.reuse, R104, R76 ;  /* 0x00000068804c723c */ /* 0x060fea000000184c */
[----:B------:R-:W-:Y:S01]  /*a060*/  FMUL.FTZ R99, R0, R99 ;  /* 0x0000006300637220 */ /* 0x000fe20000410000 */
[C---:B------:R-:W-:Y:S01]  /*a070*/  HMMA.16816.F32 R80, R128.reuse, R106, R80 ;  /* 0x0000006a8050723c */ /* 0x040fe20000001850 */
[----:B------:R-:W4:Y:S04]  /*a080*/  LDSM.16.MT88.4 R104, [R196+0x10000] ;  /* 0x01000000c468783b */ /* 0x000f280000004200 */
[--C-:B------:R-:W-:Y:S01]  /*a090*/  FFMA.FTZ R243, R236, UR4, -R145.reuse ;  /* 0x00000004ecf37c23 */ /* 0x100fe20008010891 */
[--C-:B------:R-:W-:Y:S01]  /*a0a0*/  FFMA.FTZ R236, R239, UR4, -R144.reuse ;  /* 0x00000004efec7c23 */ /* 0x100fe20008010890 */
[--C-:B------:R-:W-:Y:S01]  /*a0b0*/  FFMA.FTZ R178, R242, UR4, -R145.reuse ;  /* 0x00000004f2b27c23 */ /* 0x100fe20008010891 */
[--C-:B------:R-:W-:Y:S03]  /*a0c0*/  FFMA.FTZ R183, R240, UR4, -R145.reuse ;  /* 0x00000004f0b77c23 */ /* 0x100fe60008010891 */
[--C-:B------:R-:W-:Y:S01]  /*a0d0*/  FFMA.FTZ R182, R238, UR4, -R145.reuse ;  /* 0x00000004eeb67c23 */ /* 0x100fe20008010891 */
[--C-:B------:R-:W-:Y:S01]  /*a0e0*/  FFMA.FTZ R239, R232, UR4, -R145.reuse ;  /* 0x00000004e8ef7c23 */ /* 0x100fe20008010891 */
[----:B------:R-:W-:Y:S01]  /*a0f0*/  FFMA.FTZ R232, R235, UR4, -R144 ;  /* 0x00000004ebe87c23 */ /* 0x000fe20008010890 */
[--C-:B------:R-:W-:Y:S01]  /*a100*/  FFMA.FTZ R234, R234, UR4, -R145.reuse ;  /* 0x00000004eaea7c23 */ /* 0x100fe20008010891 */
[--C-:B------:R-:W-:Y:S01]  /*a110*/  FFMA.FTZ R230, R230, UR4, -R145.reuse ;  /* 0x00000004e6e67c23 */ /* 0x100fe20008010891 */
[----:B------:R-:W-:Y:S01]  /*a120*/  FFMA.FTZ R145, R228, UR4, -R145 ;  /* 0x00000004e4917c23 */ /* 0x000fe20008010891 */
[C---:B---3--:R-:W-:Y:S01]  /*a130*/  HMMA.16816.F32 R84, R128.reuse, R100, R84 ;  /* 0x000000648054723c */ /* 0x048fe20000001854 */
[----:B------:R-:W-:Y:S02]  /*a140*/  MUFU.EX2 R178, R178 ;  /* 0x000000b200b27308 */ /* 0x000fe40000000800 */
[----:B------:R-:W-:Y:S01]  /*a150*/  FFMA.FTZ R173, R2, R229, R173 ;  /* 0x000000e502ad7223 */ /* 0x000fe200000100ad */
[----:B------:R-:W-:Y:S01]  /*a160*/  FFMA.FTZ R171, R0, R227, R171 ;  /* 0x000000e300ab7223 */ /* 0x000fe200000100ab */
[----:B------:R-:W-:Y:S01]  /*a170*/  IADD3 R0, R225, -0x1, RZ ;  /* 0xffffffffe1007810 */ /* 0x000fe20007ffe0ff */
[C---:B------:R-:W-:Y:S05]  /*a180*/  HMMA.16816.F32 R88, R128.reuse, R102, R88 ;  /* 0x000000668058723c */ /* 0x040fea0000001858 */
[----:B------:R3:W-:Y:S01]  /*a190*/  MUFU.EX2 R235, R145 ;  /* 0x0000009100eb7308 */ /* 0x0007e20000000800 */
[----:B--2---:R-:W-:Y:S01]  /*a1a0*/  F2FP.F16.F32.PACK_AB R100, R175, R170 ;  /* 0x000000aaaf64723e */ /* 0x004fe200000000ff */
[----:B------:R-:W-:Y:S01]  /*a1b0*/  FADD.FTZ R173, R169, R173 ;  /* 0x000000ada9ad7221 */ /* 0x000fe20000010000 */
[----:B------:R-:W-:Y:S03]  /*a1c0*/  F2FP.F16.F32.PACK_AB R101, R177, R172 ;  /* 0x000000acb165723e */ /* 0x000fe600000000ff */
[----:B------:R-:W-:Y:S01]  /*a1d0*/  FADD.FTZ R166, R166, R171 ;  /* 0x000000aba6a67221 */ /* 0x000fe20000010000 */
[----:B-1----:R-:W-:Y:S03]  /*a1e0*/  F2FP.F16.F32.PACK_AB R102, R179, R174 ;  /* 0x000000aeb366723e */ /* 0x002fe600000000ff */
[----:B------:R-:W1:Y:S01]  /*a1f0*/  MUFU.EX2 R183, R183 ;  /* 0x000000b700b77308 */ /* 0x000e620000000800 */
[----:B------:R-:W-:Y:S01]  /*a200*/  F2FP.F16.F32.PACK_AB R103, R181, R176 ;  /* 0x000000b0b567723e */ /* 0x000fe200000000ff */
[----:B------:R-:W-:Y:S01]  /*a210*/  FADD.FTZ R168, R168, R173 ;  /* 0x000000ada8a87221 */ /* 0x000fe20000010000 */
[----:B------:R-:W-:Y:S01]  /*a220*/  MOV R225, R0 ;  /* 0x0000000000e17202 */ /* 0x000fe20000000f00 */
[----:B------:R-:W-:Y:S01]  /*a230*/  FADD.FTZ R165, R165, R166 ;  /* 0x000000a6a5a57221 */ /* 0x000fe20000010000 */
[----:B------:R-:W-:Y:S01]  /*a240*/  MOV R0, R3 ;  /* 0x0000000300007202 */ /* 0x000fe20000000f00 */
[C---:B----4-:R-:W-:Y:S01]  /*a250*/  HMMA.16816.F32 R92, R128.reuse, R104, R92 ;  /* 0x00000068805c723c */ /* 0x050fe2000000185c */
[----:B---3--:R-:W-:Y:S03]  /*a260*/  LDSM.16.MT88.4 R144, [R200+0xf800] ;  /* 0x00f80000c890783b */ /* 0x008fe60000004200 */
[----:B------:R-:W-:Y:S01]  /*a270*/  MUFU.EX2 R182, R182 ;  /* 0x000000b600b67308 */ /* 0x000fe20000000800 */
[----:B------:R-:W-:Y:S01]  /*a280*/  FADD.FTZ R167, R167, R168 ;  /* 0x000000a8a7a77221 */ /* 0x000fe20000010000 */
[----:B------:R-:W-:Y:S01]  /*a290*/  FADD.FTZ R165, R164, R165 ;  /* 0x000000a5a4a57221 */ /* 0x000fe20000010000 */
[----:B------:R-:W-:Y:S02]  /*a2a0*/  HMMA.16816.F32 R96, R128, R106, R96 ;  /* 0x0000006a8060723c */ /* 0x000fe40000001860 */
[----:B------:R-:W2:Y:S05]  /*a2b0*/  LDSM.16.MT88.4 R104, [R196+0xe800] ;  /* 0x00e80000c468783b */ /* 0x000eaa0000004200 */
[----:B------:R-:W3:Y:S01]  /*a2c0*/  MUFU.EX2 R243, R243 ;  /* 0x000000f300f37308 */ /* 0x000ee20000000800 */
[C---:B------:R-:W-:Y:S05]  /*a2d0*/  HMMA.16816.F32 R4, R100.reuse, R108, R4 ;  /* 0x0000006c6404723c */ /* 0x040fea0000001804 */
[----:B------:R-:W-:Y:S01]  /*a2e0*/  FADD.FTZ R170, R170, R167 ;  /* 0x000000a7aaaa7221 */ /* 0x000fe20000010000 */
[C---:B------:R-:W-:Y:S01]  /*a2f0*/  HMMA.16816.F32 R8, R100.reuse, R110, R8 ;  /* 0x0000006e6408723c */ /* 0x040fe20000001808 */
[----:B------:R-:W4:Y:S02]  /*a300*/  LDSM.16.MT88.4 R108, [R200+0x10800] ;  /* 0x01080000c86c783b */ /* 0x000f240000004200 */
[----:B------:R-:W5:Y:S02]  /*a310*/  MUFU.EX2 R236, R236 ;  /* 0x000000ec00ec7308 */ /* 0x000f640000000800 */
[----:B------:R-:W-:Y:S01]  /*a320*/  FADD.FTZ R172, R172, R165 ;  /* 0x000000a5acac7221 */ /* 0x000fe20000010000 */
[C---:B------:R-:W-:Y:S03]  /*a330*/  HMMA.16816.F32 R12, R100.reuse, R112, R12 ;  /* 0x00000070640c723c */ /* 0x040fe6000000180c */
[----:B------:R-:W-:Y:S04]  /*a340*/  LDSM.16.MT88.4 R128, [R196+0xd000] ;  /* 0x00d00000c480783b */ /* 0x000fe80000004200 */
[----:B------:R-:W-:Y:S01]  /*a350*/  MUFU.EX2 R234, R234 ;  /* 0x000000ea00ea7308 */ /* 0x000fe20000000800 */
[----:B------:R-:W-:Y:S01]  /*a360*/  FADD.FTZ R175, R175, R170 ;  /* 0x000000aaafaf7221 */ /* 0x000fe20000010000 */
[C---:B------:R-:W-:Y:S02]  /*a370*/  HMMA.16816.F32 R16, R100.reuse, R114, R16 ;  /* 0x000000726410723c */ /* 0x040fe40000001810 */
[----:B------:R-:W3:Y:S04]  /*a380*/  LDSM.16.MT88.4 R112, [R198+0x10800] ;  /* 0x01080000c670783b */ /* 0x000ee80000004200 */
[C---:B------:R-:W-:Y:S02]  /*a390*/  HMMA.16816.F32 R20, R100.reuse, R116, R20 ;  /* 0x000000746414723c */ /* 0x040fe40000001814 */
[----:B------:R-:W5:Y:S03]  /*a3a0*/  MUFU.EX2 R239, R239 ;  /* 0x000000ef00ef7308 */ /* 0x000f660000000800 */
[----:B------:R-:W-:Y:S01]  /*a3b0*/  FADD.FTZ R177, R177, R172 ;  /* 0x000000acb1b17221 */ /* 0x000fe20000010000 */
[C---:B------:R-:W-:Y:S01]  /*a3c0*/  HMMA.16816.F32 R24, R100.reuse, R118, R24 ;  /* 0x000000766418723c */ /* 0x040fe20000001818 */
[----:B------:R-:W5:Y:S05]  /*a3d0*/  LDSM.16.MT88.4 R116, [R197+0x10800] ;  /* 0x01080000c574783b */ /* 0x000f6a0000004200 */
[----:B------:R-:W5:Y:S01]  /*a3e0*/  MUFU.EX2 R232, R232 ;  /* 0x000000e800e87308 */ /* 0x000f620000000800 */
[----:B------:R-:W-:Y:S01]  /*a3f0*/  FADD.FTZ R174, R174, R175 ;  /* 0x000000afaeae7221 */ /* 0x000fe20000010000 */
[C---:B------:R-:W-:Y:S08]  /*a400*/  HMMA.16816.F32 R28, R100.reuse, R120, R28 ;  /* 0x00000078641c723c */ /* 0x040ff0000000181c */
[----:B------:R-:W5:Y:S01]  /*a410*/  MUFU.EX2 R230, R230 ;  /* 0x000000e600e67308 */ /* 0x000f620000000800 */
[C---:B------:R-:W-:Y:S01]  /*a420*/  HMMA.16816.F32 R32, R100.reuse, R122, R32 ;  /* 0x0000007a6420723c */ /* 0x040fe20000001820 */
[----:B------:R-:W-:Y:S02]  /*a430*/  LDSM.16.MT88.4 R120, [R200+0xd000] ;  /* 0x00d00000c878783b */ /* 0x000fe40000004200 */
[----:B------:R-:W-:Y:S03]  /*a440*/  FADD.FTZ R176, R176, R177 ;  /* 0x000000b1b0b07221 */ /* 0x000fe60000010000 */
[C---:B------:R-:W-:Y:S05]  /*a450*/  HMMA.16816.F32 R36, R100.reuse, R124, R36 ;  /* 0x0000007c6424723c */ /* 0x040fea0000001824 */
[----:B------:R-:W-:Y:S01]  /*a460*/  FADD.FTZ R179, R179, R174 ;  /* 0x000000aeb3b37221 */ /* 0x000fe20000010000 */
[C---:B------:R-:W-:Y:S01]  /*a470*/  HMMA.16816.F32 R40, R100.reuse, R126, R40 ;  /* 0x0000007e6428723c */ /* 0x040fe20000001828 */
[----:B------:R-:W-:Y:S04]  /*a480*/  LDSM.16.MT88.4 R124, [R198+0xd000] ;  /* 0x00d00000c67c783b */ /* 0x000fe80000004200 */
[----:B------:R-:W-:Y:S01]  /*a490*/  FADD.FTZ R181, R181, R176 ;  /* 0x000000b0b5b57221 */ /* 0x000fe20000010000 */
[C---:B------:R-:W-:Y:S06]  /*a4a0*/  HMMA.16816.F32 R44, R100.reuse, R136, R44 ;  /* 0x00000088642c723c */ /* 0x040fec000000182c */
[C---:B------:R-:W-:Y:S01]  /*a4b0*/  HMMA.16816.F32 R48, R100.reuse, R138, R48 ;  /* 0x0000008a6430723c */ /* 0x040fe20000001830 */
[----:B------:R-:W-:Y:S05]  /*a4c0*/  LDSM.16.MT88.4 R136, [R200+0xf000] ;  /* 0x00f00000c888783b */ /* 0x000fea0000004200 */
[C---:B------:R-:W-:Y:S06]  /*a4d0*/  HMMA.16816.F32 R52, R100.reuse, R140, R52 ;  /* 0x0000008c6434723c */ /* 0x040fec0000001834 */
[C---:B------:R-:W-:Y:S01]  /*a4e0*/  HMMA.16816.F32 R56, R100.reuse, R142, R56 ;  /* 0x0000008e6438723c */ /* 0x040fe20000001838 */
[----:B------:R-:W-:Y:S05]  /*a4f0*/  LDSM.16.MT88.4 R140, [R197+0xf000] ;  /* 0x00f00000c58c783b */ /* 0x000fea0000004200 */
[C---:B--2---:R-:W-:Y:S06]  /*a500*/  HMMA.16816.F32 R60, R100.reuse, R104, R60 ;  /* 0x00000068643c723c */ /* 0x044fec000000183c */
[C---:B------:R-:W-:Y:S01]  /*a510*/  HMMA.16816.F32 R64, R100.reuse, R106, R64 ;  /* 0x0000006a6440723c */ /* 0x040fe20000001840 */
[----:B------:R-:W2:Y:S05]  /*a520*/  LDSM.16.MT88.4 R104, [R196+0x10800] ;  /* 0x01080000c468783b */ /* 0x000eaa0000004200 */
[C---:B----4-:R-:W-:Y:S06]  /*a530*/  HMMA.16816.F32 R68, R100.reuse, R108, R68 ;  /* 0x0000006c6444723c */ /* 0x050fec0000001844 */
[C---:B------:R-:W-:Y:S05]  /*a540*/  HMMA.16816.F32 R72, R100.reuse, R110, R72 ;  /* 0x0000006e6448723c */ /* 0x040fea0000001848 */
[----:B-1----:R-:W-:Y:S01]  /*a550*/  F2FP.F16.F32.PACK_AB R108, R183, R178 ;  /* 0x000000b2b76c723e */ /* 0x002fe200000000ff */
[C---:B---3--:R-:W-:Y:S05]  /*a560*/  HMMA.16816.F32 R76, R100.reuse, R112, R76 ;  /* 0x00000070644c723c */ /* 0x048fea000000184c */
[----:B------:R-:W-:Y:S01]  /*a570*/  F2FP.F16.F32.PACK_AB R109, R241, R180 ;  /* 0x000000b4f16d723e */ /* 0x000fe200000000ff */
[C---:B------:R-:W-:Y:S01]  /*a580*/  HMMA.16816.F32 R80, R100.reuse, R114, R80 ;  /* 0x000000726450723c */ /* 0x040fe20000001850 */
[----:B------:R-:W1:Y:S04]  /*a590*/  LDSM.16.MT88.4 R112, [R197+0xd000] ;  /* 0x00d00000c570783b */ /* 0x000e680000004200 */
[----:B------:R-:W-:Y:S01]  /*a5a0*/  F2FP.F16.F32.PACK_AB R110, R243, R182 ;  /* 0x000000b6f36e723e */ /* 0x000fe200000000ff */
[C---:B-----5:R-:W-:Y:S05]  /*a5b0*/  HMMA.16816.F32 R84, R100.reuse, R116, R84 ;  /* 0x000000746454723c */ /* 0x060fea0000001854 */
[----:B------:R-:W-:Y:S01]  /*a5c0*/  F2FP.F16.F32.PACK_AB R111, R237, R236 ;  /* 0x000000eced6f723e */ /* 0x000fe200000000ff */
[C---:B------:R-:W-:Y:S01]  /*a5d0*/  HMMA.16816.F32 R88, R100.reuse, R118, R88 ;  /* 0x000000766458723c */ /* 0x040fe20000001858 */
[----:B------:R-:W3:Y:S04]  /*a5e0*/  LDSM.16.MT88.4 R116, [R198+0xf000] ;  /* 0x00f00000c674783b */ /* 0x000ee80000004200 */
[----:B------:R-:W-:Y:S01]  /*a5f0*/  FADD.FTZ R178, R178, R179 ;  /* 0x000000b3b2b27221 */ /* 0x000fe20000010000 */
[C---:B--2---:R-:W-:Y:S05]  /*a600*/  HMMA.16816.F32 R92, R100.reuse, R104, R92 ;  /* 0x00000068645c723c */ /* 0x044fea000000185c */
[----:B------:R-:W-:Y:S01]  /*a610*/  FADD.FTZ R180, R180, R181 ;  /* 0x000000b5b4b47221 */ /* 0x000fe20000010000 */
[----:B------:R-:W-:Y:S01]  /*a620*/  HMMA.16816.F32 R96, R100, R106, R96 ;  /* 0x0000006a6460723c */ /* 0x000fe20000001860 */
[----:B------:R-:W2:Y:S04]  /*a630*/  LDSM.16.MT88.4 R100, [R196+0xf000] ;  /* 0x00f00000c464783b */ /* 0x000ea80000004200 */
[----:B------:R-:W-:Y:S01]  /*a640*/  FADD.FTZ R183, R183, R178 ;  /* 0x000000b2b7b77221 */ /* 0x000fe20000010000 */
[C---:B------:R-:W-:Y:S03]  /*a650*/  HMMA.16816.F32 R4, R108.reuse, R120, R4 ;  /* 0x000000786c04723c */ /* 0x040fe60000001804 */
[----:B------:R-:W4:Y:S02]  /*a660*/  LDSM.16.MT88.4 R104, [R200+0x11000] ;  /* 0x01100000c868783b */ /* 0x000f240000004200 */
[----:B------:R-:W-:Y:S01]  /*a670*/  FADD.FTZ R241, R241, R180 ;  /* 0x000000b4f1f17221 */ /* 0x000fe20000010000 */
[C---:B------:R-:W-:Y:S05]  /*a680*/  HMMA.16816.F32 R8, R108.reuse, R122, R8 ;  /* 0x0000007a6c08723c */ /* 0x040fea0000001808 */
[----:B------:R-:W-:Y:S01]  /*a690*/  LDSM.16.MT88.4 R120, [R196+0x11000] ;  /* 0x01100000c478783b */ /* 0x000fe20000004200 */
[C---:B------:R-:W-:Y:S05]  /*a6a0*/  HMMA.16816.F32 R12, R108.reuse, R124, R12 ;  /* 0x0000007c6c0c723c */ /* 0x040fea000000180c */
[----:B------:R-:W-:Y:S01]  /*a6b0*/  FADD.FTZ R182, R182, R183 ;  /* 0x000000b7b6b67221 */ /* 0x000fe20000010000 */
[C---:B------:R-:W-:Y:S01]  /*a6c0*/  HMMA.16816.F32 R16, R108.reuse, R126, R16 ;  /* 0x0000007e6c10723c */ /* 0x040fe20000001810 */
[----:B------:R-:W-:Y:S04]  /*a6d0*/  LDSM.16.MT88.4 R124, [R200+0xd800] ;  /* 0x00d80000c87c783b */ /* 0x000fe80000004200 */
[----:B------:R-:W-:Y:S01]  /*a6e0*/  FADD.FTZ R236, R236, R241 ;  /* 0x000000f1ecec7221 */ /* 0x000fe20000010000 */
[C---:B-1----:R-:W-:Y:S05]  /*a6f0*/  HMMA.16816.F32 R20, R108.reuse, R112, R20 ;  /* 0x000000706c14723c */ /* 0x042fea0000001814 */
[----:B------:R-:W-:Y:S01]  /*a700*/  FADD.FTZ R243, R243, R182 ;  /* 0x000000b6f3f37221 */ /* 0x000fe20000010000 */
[C---:B------:R-:W-:Y:S01]  /*a710*/  HMMA.16816.F32 R24, R108.reuse, R114, R24 ;  /* 0x000000726c18723c */ /* 0x040fe20000001818 */
[----:B------:R-:W1:Y:S04]  /*a720*/  LDSM.16.MT88.4 R112, [R198+0x11000] ;  /* 0x01100000c670783b */ /* 0x000e680000004200 */
[----:B------:R-:W-:Y:S01]  /*a730*/  FADD.FTZ R237, R237, R236 ;  /* 0x000000eceded7221 */ /* 0x000fe20000010000 */
[C---:B------:R-:W-:Y:S06]  /*a740*/  HMMA.16816.F32 R28, R108.reuse, R128, R28 ;  /* 0x000000806c1c723c */ /* 0x040fec000000181c */
[C---:B------:R-:W-:Y:S06]  /*a750*/  HMMA.16816.F32 R32, R108.reuse, R130, R32 ;  /* 0x000000826c20723c */ /* 0x040fec0000001820 */
[C---:B------:R-:W-:Y:S06]  /*a760*/  HMMA.16816.F32 R36, R108.reuse, R136, R36 ;  /* 0x000000886c24723c */ /* 0x040fec0000001824 */
[C---:B------:R-:W-:Y:S05]  /*a770*/  HMMA.16816.F32 R40, R108.reuse, R138, R40 ;  /* 0x0000008a6c28723c */ /* 0x040fea0000001828 */
[----:B------:R-:W-:Y:S01]  /*a780*/  F2FP.F16.F32.PACK_AB R136, R239, R234 ;  /* 0x000000eaef88723e */ /* 0x000fe200000000ff */
[C---:B---3--:R-:W-:Y:S05]  /*a790*/  HMMA.16816.F32 R44, R108.reuse, R116, R44 ;  /* 0x000000746c2c723c */ /* 0x048fea000000182c */
[----:B------:R-:W-:Y:S01]  /*a7a0*/  F2FP.F16.F32.PACK_AB R137, R233, R232 ;  /* 0x000000e8e989723e */ /* 0x000fe200000000ff */
[C---:B------:R-:W-:Y:S01]  /*a7b0*/  HMMA.16816.F32 R48, R108.reuse, R118, R48 ;  /* 0x000000766c30723c */ /* 0x040fe20000001830 */
[----:B------:R-:W3:Y:S04]  /*a7c0*/  LDSM.16.MT88.4 R116, [R197+0x11000] ;  /* 0x01100000c574783b */ /* 0x000ee80000004200 */
[----:B------:R-:W-:Y:S01]  /*a7d0*/  F2FP.F16.F32.PACK_AB R138, R235, R230 ;  /* 0x000000e6eb8a723e */ /* 0x000fe200000000ff */
[C---:B------:R-:W-:Y:S05]  /*a7e0*/  HMMA.16816.F32 R52, R108.reuse, R140, R52 ;  /* 0x0000008c6c34723c */ /* 0x040fea0000001834 */
[----:B------:R-:W-:Y:S01]  /*a7f0*/  F2FP.F16.F32.PACK_AB R139, R133, R134 ;  /* 0x00000086858b723e */ /* 0x000fe200000000ff */
[C---:B------:R-:W-:Y:S01]  /*a800*/  HMMA.16816.F32 R56, R108.reuse, R142, R56 ;  /* 0x0000008e6c38723c */ /* 0x040fe20000001838 */
[----:B------:R-:W-:Y:S04]  /*a810*/  LDSM.16.MT88.4 R140, [R196+0xd800] ;  /* 0x00d80000c48c783b */ /* 0x000fe80000004200 */
[----:B------:R-:W-:Y:S01]  /*a820*/  FADD.FTZ R234, R234, R243 ;  /* 0x000000f3eaea7221 */ /* 0x000fe20000010000 */
[C---:B--2---:R-:W-:Y:S05]  /*a830*/  HMMA.16816.F32 R60, R108.reuse, R100, R60 ;  /* 0x000000646c3c723c */ /* 0x044fea000000183c */
[----:B------:R-:W-:Y:S01]  /*a840*/  FADD.FTZ R232, R232, R237 ;  /* 0x000000ede8e87221 */ /* 0x000fe20000010000 */
[C---:B------:R-:W-:Y:S01]  /*a850*/  HMMA.16816.F32 R64, R108.reuse, R102, R64 ;  /* 0x000000666c40723c */ /* 0x040fe20000001840 */
[----:B------:R-:W2:Y:S04]  /*a860*/  LDSM.16.MT88.4 R100, [R198+0xd800] ;  /* 0x00d80000c664783b */ /* 0x000ea80000004200 */
[----:B------:R-:W-:Y:S01]  /*a870*/  FADD.FTZ R239, R239, R234 ;  /* 0x000000eaefef7221 */ /* 0x000fe20000010000 */
[C---:B----4-:R-:W-:Y:S05]  /*a880*/  HMMA.16816.F32 R68, R108.reuse, R104, R68 ;  /* 0x000000686c44723c */ /* 0x050fea0000001844 */
[----:B------:R-:W-:Y:S01]  /*a890*/  FADD.FTZ R233, R233, R232 ;  /* 0x000000e8e9e97221 */ /* 0x000fe20000010000 */
[C---:B------:R-:W-:Y:S01]  /*a8a0*/  HMMA.16816.F32 R72, R108.reuse, R106, R72 ;  /* 0x0000006a6c48723c */ /* 0x040fe20000001848 */
[----:B------:R-:W4:Y:S04]  /*a8b0*/  LDSM.16.MT88.4 R104, [R197+0xd800] ;  /* 0x00d80000c568783b */ /* 0x000f280000004200 */
[----:B------:R-:W-:Y:S01]  /*a8c0*/  FADD.FTZ R230, R230, R239 ;  /* 0x000000efe6e67221 */ /* 0x000fe20000010000 */
[C---:B-1----:R-:W-:Y:S05]  /*a8d0*/  HMMA.16816.F32 R76, R108.reuse, R112, R76 ;  /* 0x000000706c4c723c */ /* 0x042fea000000184c */
[----:B------:R-:W-:Y:S01]  /*a8e0*/  FADD.FTZ R134, R134, R233 ;  /* 0x000000e986867221 */ /* 0x000fe20000010000 */
[C---:B------:R-:W-:Y:S05]  /*a8f0*/  HMMA.16816.F32 R80, R108.reuse, R114, R80 ;  /* 0x000000726c50723c */ /* 0x040fea0000001850 */
[----:B------:R-:W-:Y:S01]  /*a900*/  FADD.FTZ R229, R235, R230 ;  /* 0x000000e6ebe57221 */ /* 0x000fe20000010000 */
[C---:B---3--:R-:W-:Y:S05]  /*a910*/  HMMA.16816.F32 R84, R108.reuse, R116, R84 ;  /* 0x000000746c54723c */ /* 0x048fea0000001854 */
[----:B------:R-:W-:Y:S01]  /*a920*/  FADD.FTZ R227, R133, R134 ;  /* 0x0000008685e37221 */ /* 0x000fe20000010000 */
[C---:B------:R-:W-:Y:S06]  /*a930*/  HMMA.16816.F32 R88, R108.reuse, R118, R88 ;  /* 0x000000766c58723c */ /* 0x040fec0000001858 */
[C---:B------:R-:W-:Y:S06]  /*a940*/  HMMA.16816.F32 R92, R108.reuse, R120, R92 ;  /* 0x000000786c5c723c */ /* 0x040fec000000185c */
[----:B------:R-:W-:Y:S06]  /*a950*/  HMMA.16816.F32 R96, R108, R122, R96 ;  /* 0x0000007a6c60723c */ /* 0x000fec0000001860 */
[C---:B------:R-:W-:Y:S01]  /*a960*/  HMMA.16816.F32 R128, R136.reuse, R124, R4 ;  /* 0x0000007c8880723c */ /* 0x040fe20000001804 */
[----:B------:R-:W1:Y:S05]  /*a970*/  LDSM.16.MT88.4 R4, [R198+0x11800] ;  /* 0x01180000c604783b */ /* 0x000e6a0000004200 */
[C---:B------:R-:W-:Y:S03]  /*a980*/  HMMA.16816.F32 R124, R136.reuse, R126, R8 ;  /* 0x0000007e887c723c */ /* 0x040fe60000001808 */
[----:B------:R-:W3:Y:S03]  /*a990*/  LDSM.16.MT88.4 R8, [R197+0x11800] ;  /* 0x01180000c508783b */ /* 0x000ee60000004200 */
[C---:B--2---:R-:W-:Y:S05]  /*a9a0*/  HMMA.16816.F32 R120, R136.reuse, R100, R12 ;  /* 0x000000648878723c */ /* 0x044fea000000180c */
[----:B------:R-:W2:Y:S01]  /*a9b0*/  LDSM.16.MT88.4 R12, [R196+0x11800] ;  /* 0x01180000c40c783b */ /* 0x000ea20000004200 */
[C---:B------:R-:W-:Y:S06]  /*a9c0*/  HMMA.16816.F32 R116, R136.reuse, R102, R16 ;  /* 0x000000668874723c */ /* 0x040fec0000001810 */
[C---:B----4-:R-:W-:Y:S06]  /*a9d0*/  HMMA.16816.F32 R112, R136.reuse, R104, R20 ;  /* 0x000000688870723c */ /* 0x050fec0000001814 */
        /* <DEDUP_REMOVED lines=15> */
[C---:B---3--:R-:W-:Y:S06]  /*aad0*/  HMMA.16816.F32 R84, R136.reuse, R8, R84 ;  /* 0x000000088854723c */ /* 0x048fec0000001854 */
[C---:B------:R-:W-:Y:S06]  /*aae0*/  HMMA.16816.F32 R88, R136.reuse, R10, R88 ;  /* 0x0000000a8858723c */ /* 0x040fec0000001858 */
[C---:B--2---:R-:W-:Y:S06]  /*aaf0*/  HMMA.16816.F32 R92, R136.reuse, R12, R92 ;  /* 0x0000000c885c723c */ /* 0x044fec000000185c */
[----:B------:R-:W-:Y:S01]  /*ab00*/  HMMA.16816.F32 R96, R136, R14, R96 ;  /* 0x0000000e8860723c */ /* 0x000fe20000001860 */
[----:B------:R-:W-:Y:S11]  /*ab10*/  @!UPT UIADD3 URZ, URZ, URZ, URZ ;  /* 0x0000003f3f3ff290 */ /* 0x000ff6000fffe03f */
[----:B------:R-:W-:Y:S01]  /*ab20*/  @!UPT UIADD3 URZ, URZ, URZ, URZ ;  /* 0x0000003f3f3ff290 */ /* 0x000fe2000fffe03f */
[----:B------:R-:W-:Y:S11]  /*ab30*/  @P1 BRA `(.L_x_807) ;  /* 0xffffffc400281947 */ /* 0x000ff6000383ffff */
.L_x_803:
        /* <DEDUP_REMOVED lines=266> */
.L_x_808:
        /* <DEDUP_REMOVED lines=10> */
.L_x_809:
[----:B------:R-:W1:Y:S01]  /*bc80*/  S2R R4, SR_CTAID.Y ;  /* 0x0000000000047919 */ /* 0x000e620000002600 */
[----:B------:R-:W1:Y:S08]  /*bc90*/  S2UR UR6, SR_CTAID.Z ;  /* 0x00000000000679c3 */ /* 0x000e700000002700 */
[----:B------:R-:W1:Y:S08]  /*bca0*/  LDC R3, c[0x0][0x270] ;  /* 0x00009c00ff037b82 */ /* 0x000e700000000800 */
[----:B------:R-:W2:Y:S01]  /*bcb0*/  LDC R2, c[0x0][0x2c4] ;  /* 0x0000b100ff027b82 */ /* 0x000ea20000000800 */
[----:B-1----:R-:W-:-:S04]  /*bcc0*/  IMAD R3, R4, R3, UR6 ;  /* 0x0000000604037e24 */ /* 0x002fc8000f8e0203 */
[----:B--2---:R-:W-:-:S07]  /*bcd0*/  IMAD R2, R3, R2, RZ ;  /* 0x0000000203027224 */ /* 0x004fce00078e02ff */
.L_x_810:
        /* <DEDUP_REMOVED lines=27> */
.L_x_812:
[----:B------:R-:W-:Y:S05]  /*be90*/  BSYNC B0 ;  /* 0x0000000000007941 */ /* 0x000fea0003800000 */
.L_x_811:
        /* <DEDUP_REMOVED lines=53> */
.L_x_814:
[----:B------:R-:W-:Y:S05]  /*c1f0*/  BSYNC B0 ;  /* 0x0000000000007941 */ /* 0x000fea0003800000 */
.L_x_813:
        /* <DEDUP_REMOVED lines=23> */
.L_x_816:
[----:B------:R-:W-:Y:S05]  /*c370*/  BSYNC B0 ;  /* 0x0000000000007941 */ /* 0x000fea0003800000 */
.L_x_815:
        /* <DEDUP_REMOVED lines=23> */
.L_x_818:
[----:B------:R-:W-:Y:S05]  /*c4f0*/  BSYNC B0 ;  /* 0x0000000000007941 */ /* 0x000fea0003800000 */
.L_x_817:
        /* <DEDUP_REMOVED lines=22> */
.L_x_819:
        /* <DEDUP_REMOVED lines=10> */
.L_x_7449:


//--------------------- .text._ZN5flash24flash_fwd_splitkv_kernelI23Flash_fwd_kernel_traitsILi192ELi64ELi64ELi4ELb0ELb0EN7cutlass6half_tE19Flash_kernel_traitsILi192ELi64ELi64ELi4ES3_EELb0ELb0ELb0ELb0ELb0ELb0ELb0ELb1EEEvNS_16Flash_fwd_paramsE --------------------------
	.section	.text._ZN5flash24flash_fwd_splitkv_kernelI23Flash_fwd_kernel_traitsILi192ELi64ELi64ELi4ELb0ELb0EN7cutlass6half_tE19Flash_kernel_traitsILi192ELi64ELi64ELi4ES3_EELb0ELb0ELb0ELb0ELb0ELb0ELb0ELb1EEEvNS_16Flash_fwd_paramsE,"ax",@progbits
	.align	128
        .global         _ZN5flash24flash_fwd_splitkv_kernelI23Flash_fwd_kernel_traitsILi192ELi64ELi64ELi4ELb0ELb0EN7cutlass6half_tE19Flash_kernel_traitsILi192ELi64ELi64ELi4ES3_EELb0ELb0ELb0ELb0ELb0ELb0ELb0ELb1EEEvNS_16Flash_fwd_paramsE
        .type           _ZN5flash24flash_fwd_splitkv_kernelI23Flash_fwd_kernel_traitsILi192ELi64ELi64ELi4ELb0ELb0EN7cutlass6half_tE19Flash_kernel_traitsILi192ELi64ELi64ELi4ES3_EELb0ELb0ELb0ELb0ELb0ELb0ELb0ELb1EEEvNS_16Flash_fwd_paramsE,@function
        .size           _ZN5flash24flash_fwd_splitkv_kernelI23Flash_fwd_kernel_traitsILi192ELi64ELi64ELi4ELb0ELb0EN7cutlass6half_tE19Flash_kernel_traitsILi192ELi64ELi64ELi4ES3_EELb0ELb0ELb0ELb0ELb0ELb0ELb0ELb1EEEvNS_16Flash_fwd_paramsE,(.L_x_7450 - _ZN5flash24flash_fwd_splitkv_kernelI23Flash_fwd_kernel_traitsILi192ELi64ELi64ELi4ELb0ELb0EN7cutlass6half_tE19Flash_kernel_traitsILi192ELi64ELi64ELi4ES3_EELb0ELb0ELb0ELb0ELb0ELb0ELb0ELb1EEEvNS_16Flash_fwd_paramsE)
        .other          _ZN5flash24flash_fwd_splitkv_kernelI23Flash_fwd_kernel_traitsILi192ELi64ELi64ELi4ELb0ELb0EN7cutlass6half_tE19Flash_kernel_traitsILi192ELi64ELi64ELi4ES3_EELb0ELb0ELb0ELb0ELb0ELb0ELb0ELb1EEEvNS_16Flash_fwd_paramsE,@"STO_CUDA_ENTRY STV_DEFAULT"
_ZN5flash24flash_fwd_splitkv_kernelI23Flash_fwd_kernel_traitsILi192ELi64ELi64ELi4ELb0ELb0EN7cutlass6half_tE19Flash_kernel_traitsILi192ELi64ELi64ELi4ES3_EELb0ELb0ELb0ELb0ELb0ELb0ELb0ELb1EEEvNS_16Flash_fwd_paramsE:
.text._ZN5flash24flash_fwd_splitkv_kernelI23Flash_fwd_kernel_traitsILi192ELi64ELi64ELi4ELb0ELb0EN7cutlass6half_tE19Flash_kernel_traitsILi192ELi64ELi64ELi4ES3_EELb0ELb0ELb0ELb0ELb0ELb0ELb0ELb1EEEvNS_16Flash_fwd_paramsE:
[----:B------:R-:W-:Y:S01]  /*0000*/  LDC R1, c[0x0][0x28] ;  /* 0x00000a00ff017b82 */ /* 0x000fe20000000800 */
[----:B------:R-:W1:Y:S07]  /*0010*/  S2R R15, SR_CTAID.Y ;  /* 0x00000000000f7919 */ /* 0x000e6e0000002600 */
[----:B------:R-:W1:Y:S01]  /*0020*/  LDC.64 R4, c[0x0][0x2f0] ;  /* 0x0000bc00ff047b82 */ /* 0x000e620000000a00 */
[----:B------:R-:W-:Y:S01]  /*0030*/  ULDC.64 UR4, c[0x0][0x2f0] ;  /* 0x0000bc0000047ab9 */ /* 0x000fe20000000a00 */
[----:B------:R-:W-:Y:S01]  /*0040*/  IMAD.MOV.U32 R203, RZ, RZ, -0x1 ;  /* 0xffffffffffcb7424 */ /* 0x000fe200078e00ff */
[----:B------:R-:W-:Y:S01]  /*0050*/  ISETP.NE.U32.AND P0, PT, RZ, UR4, PT ;  /* 0x00000004ff007c0c */ /* 0x000fe2000bf05070 */
[----:B------:R-:W-:Y:S01]  /*0060*/  ULDC.64 UR6, c[0x0][0x208] ;  /* 0x0000820000067ab9 */ /* 0x000fe20000000a00 */
[----:B------:R-:W-:-:S02]  /*0070*/  ULDC.64 UR8, c[0x0][0x300] ;  /* 0x0000c00000087ab9 */ /* 0x000fc40000000a00 */
[----:B------:R-:W-:Y:S01]  /*0080*/  ISETP.NE.AND.EX P0, PT, RZ, UR5, PT, P0 ;  /* 0x00000005ff007c0c */ /* 0x000fe2000bf05300 */
[----:B------:R-:W2:Y:S08]  /*0090*/  LDC.U8 R0, c[0x0][0x3c2] ;  /* 0x0000f080ff007b82 */ /* 0x000eb00000000000 */
[----:B------:R-:W3:Y:S08]  /*00a0*/  LDC.64 R2, c[0x0][0x2f8] ;  /* 0x0000be00ff027b82 */ /* 0x000ef00000000a00 */
[----:B------:R-:W4:Y:S01]  /*00b0*/  LDC.64 R6, c[0x0][0x2f8] ;  /* 0x0000be00ff067b82 */ /* 0x000f220000000a00 */
[----:B-1----:R-:W-:-:S07]  /*00c0*/  IMAD.WIDE R4, R15, 0x4, R4 ;  /* 0x000000040f047825 */ /* 0x002fce00078e0204 */
[----:B------:R-:W1:Y:S01]  /*00d0*/  LDC.64 R156, c[0x0][0x300] ;  /* 0x0000c000ff9c7b82 */ /* 0x000e620000000a00 */
[----:B------:R-:W4:Y:S04]  /*00e0*/  @P0 LDG.E R203, desc[UR6][R4.64] ;  /* 0x0000000604cb0981 */ /* 0x000f28000c1e1900 */
[----:B------:R1:W4:Y:S01]  /*00f0*/  @P0 LDG.E R202, desc[UR6][R4.64+0x4] ;  /* 0x0000040604ca0981 */ /* 0x000322000c1e1900 */
[----:B--2---:R-:W-:Y:S01]  /*0100*/  ISETP.NE.AND P1, PT, R0, RZ, PT ;  /* 0x000000ff0000720c */ /* 0x004fe20003f25270 */
[----:B------:R-:W-:Y:S01]  /*0110*/  IMAD.MOV.U32 R11, RZ, RZ, -0x1 ;  /* 0xffffffffff0b7424 */ /* 0x000fe200078e00ff */
[----:B---3--:R-:W-:Y:S01]  /*0120*/  ISETP.EQ.U32.AND P2, PT, R2, RZ, PT ;  /* 0x000000ff0200720c */ /* 0x008fe20003f42070 */
[----:B------:R-:W-:Y:S01]  /*0130*/  IMAD.MOV.U32 R0, RZ, RZ, RZ ;  /* 0x000000ffff007224 */ /* 0x000fe200078e00ff */
[----:B------:R-:W-:-:S02]  /*0140*/  ISETP.NE.U32.AND P5, PT, RZ, UR8, PT ;  /* 0x00000008ff007c0c */ /* 0x000fc4000bfa5070 */
[----:B------:R-:W-:Y:S01]  /*0150*/  ISETP.EQ.OR.EX P2, PT, R3, RZ, !P1, P2 ;  /* 0x000000ff0300720c */ /* 0x000fe20004f42720 */
[----:B----4-:R-:W-:Y:S01]  /*0160*/  IMAD.WIDE R6, R15, 0x4, R6 ;  /* 0x000000040f067825 */ /* 0x010fe200078e0206 */
[----:B------:R-:W-:-:S03]  /*0170*/  ISETP.NE.AND.EX P5, PT, RZ, UR9, PT, P5 ;  /* 0x00000009ff007c0c */ /* 0x000fc6000bfa5350 */
[----:B-1----:R-:W-:-:S08]  /*0180*/  IMAD.WIDE R156, R15, 0x4, R156 ;  /* 0x000000040f9c7825 */ /* 0x002fd000078e029c */
[----:B------:R1:W5:Y:S04]  /*0190*/  @!P2 LDG.E R11, desc[UR6][R6.64] ;  /* 0x00000006060ba981 */ /* 0x000368000c1e1900 */
[----:B------:R1:W5:Y:S01]  /*01a0*/  @P5 LDG.E R0, desc[UR6][R156.64] ;  /* 0x000000069c005981 */ /* 0x000362000c1e1900 */
[--C-:B------:R-:W-:Y:S01]  /*01b0*/  SHF.R.S32.HI R5, RZ, 0x1f, R15.reuse ;  /* 0x0000001fff057819 */ /* 0x100fe2000001140f */
[----:B------:R-:W-:Y:S01]  /*01c0*/  IMAD.MOV.U32 R17, RZ, RZ, R15 ;  /* 0x000000ffff117224 */ /* 0x000fe200078e000f */
[----:B------:R-:W2:Y:S01]  /*01d0*/  S2R R23, SR_CTAID.X ;  /* 0x0000000000177919 */ /* 0x000ea20000002500 */
[----:B------:R-:W3:Y:S01]  /*01e0*/  S2R R152, SR_CTAID.Z ;  /* 0x0000000000987919 */ /* 0x000ee20000002700 */
[----:B------:R-:W4:Y:S01]  /*01f0*/  S2R R60, SR_TID.X ;  /* 0x00000000003c7919 */ /* 0x000f220000002100 */
[----:B------:R-:W-:-:S06]  /*0200*/  @P0 IMAD.IADD R202, R202, 0x1, -R203 ;  /* 0x00000001caca0824 */ /* 0x000fcc00078e0acb */
[----:B------:R-:W1:Y:S01]  /*0210*/  @!P0 LDC R202, c[0x0][0x2c4] ;  /* 0x0000b100ffca8b82 */ /* 0x000e620000000800 */
[----:B------:R-:W-:-:S04]  /*0220*/  ISETP.NE.U32.AND P0, PT, R2, RZ, PT ;  /* 0x000000ff0200720c */ /* 0x000fc80003f05070 */
[----:B------:R-:W-:-:S13]  /*0230*/  ISETP.NE.AND.EX P0, PT, R3, RZ, PT, P0 ;  /* 0x000000ff0300720c */ /* 0x000fda0003f05300 */
[----:B--234-:R-:W-:Y:S05]  /*0240*/  @!P0 BRA `(.L_x_820) ;  /* 0x0000000000108947 */ /* 0x01cfea0003800000 */
[----:B------:R-:W2:Y:S02]  /*0250*/  @P1 LDG.E R2, desc[UR6][R6.64+0x4] ;  /* 0x0000040606021981 */ /* 0x000ea4000c1e1900 */
[----:B--2--5:R-:W-:-:S06]  /*0260*/  @P1 IADD3 R87, R2, -R11, RZ ;  /* 0x8000000b02571210 */ /* 0x024fcc0007ffe0ff */
[----:B------:R3:W5:Y:S01]  /*0270*/  @!P1 LDG.E R87, desc[UR6][R6.64] ;  /* 0x0000000606579981 */ /* 0x000762000c1e1900 */
[----:B------:R-:W-:Y:S05]  /*0280*/  BRA `(.L_x_821) ;  /* 0x0000000000047947 */ /* 0x000fea0003800000 */
.L_x_820:
[----:B------:R-:W2:Y:S02]  /*0290*/  LDC R87, c[0x0][0x2c8] ;  /* 0x0000b200ff577b82 */ /* 0x000ea40000000800 */
.L_x_821:
[----:B------:R-:W4:Y:S02]  /*02a0*/  LDC.64 R2, c[0x0][0x308] ;  /* 0x0000c200ff027b82 */ /* 0x000f240000000a00 */
[----:B----4-:R-:W-:-:S04]  /*02b0*/  ISETP.NE.U32.AND P2, PT, R2, RZ, PT ;  /* 0x000000ff0200720c */ /* 0x010fc80003f45070 */
[----:B------:R-:W-:-:S13]  /*02c0*/  ISETP.NE.AND.EX P2, PT, R3, RZ, PT, P2 ;  /* 0x000000ff0300720c */ /* 0x000fda0003f45320 */
[----:B------:R-:W1:Y:S01]  /*02d0*/  @P2 LDC.64 R2, c[0x0][0x308] ;  /* 0x0000c200ff022b82 */ /* 0x000e620000000a00 */
[----:B------:R-:W-:-:S07]  /*02e0*/  IMAD.SHL.U32 R141, R23, 0x40, RZ ;  /* 0x00000040178d7824 */ /* 0x000fce00078e00ff */
[----:B------:R-:W4:Y:S01]  /*02f0*/  @!P2 LDC R4, c[0x0][0x2cc] ;  /* 0x0000b300ff04ab82 */ /* 0x000f220000000800 */
[----:B-1-3--:R-:W-:-:S07]  /*0300*/  @P2 IMAD.WIDE R6, R15, 0x4, R2 ;  /* 0x000000040f062825 */ /* 0x00afce00078e0202 */
[----:B------:R-:W1:Y:S01]  /*0310*/  @!P2 LDC.64 R2, c[0x0][0x318] ;  /* 0x0000c600ff02ab82 */ /* 0x000e620000000a00 */
[----:B------:R-:W3:Y:S01]  /*0320*/  @P2 LDG.E R61, desc[UR6][R6.64] ;  /* 0x00000006063d2981 */ /* 0x000ee2000c1e1900 */
[----:B------:R-:W-:Y:S01]  /*0330*/  ISETP.GT.AND P1, PT, R202, R141, PT ;  /* 0x0000008dca00720c */ /* 0x000fe20003f24270 */
[----:B--2--5:R-:W-:Y:S01]  /*0340*/  IMAD.IADD R87, R87, 0x1, -R0 ;  /* 0x0000000157577824 */ /* 0x024fe200078e0a00 */
[----:B-1----:R-:W-:-:S04]  /*0350*/  @!P2 ISETP.NE.U32.AND P0, PT, R2, RZ, PT ;  /* 0x000000ff0200a20c */ /* 0x002fc80003f05070 */
[----:B------:R-:W-:-:S04]  /*0360*/  @!P2 ISETP.NE.AND.EX P0, PT, R3, RZ, PT, P0 ;  /* 0x000000ff0300a20c */ /* 0x000fc80003f05300 */
[----:B----4-:R-:W-:Y:S01]  /*0370*/  @!P2 SEL R4, R4, RZ, P0 ;  /* 0x000000ff0404a207 */ /* 0x010fe20000000000 */
[----:B---3--:R-:W-:Y:S02]  /*0380*/  @P2 IMAD.IADD R61, R61, 0x1, -R0 ;  /* 0x000000013d3d2824 */ /* 0x008fe400078e0a00 */
[----:B------:R-:W-:Y:S06]  /*0390*/  @!P1 EXIT ;  /* 0x000000000000994d */ /* 0x000fec0003800000 */
[----:B------:R-:W-:Y:S01]  /*03a0*/  @!P2 IMAD.IADD R61, R87, 0x1, R4 ;  /* 0x00000001573da824 */ /* 0x000fe200078e0204 */
[----:B------:R-:W-:Y:S02]  /*03b0*/  ULDC UR5, c[0x0][0x2c8] ;  /* 0x0000b20000057ab9 */ /* 0x000fe40000000800 */
[----:B------:R-:W-:Y:S01]  /*03c0*/  UIADD3 UR5, UR5, 0x3f, URZ ;  /* 0x0000003f05057890 */ /* 0x000fe2000fffe03f */
[----:B------:R-:W-:-:S03]  /*03d0*/  VIADD R3, R61, 0x3f ;  /* 0x0000003f3d037836 */ /* 0x000fc60000000000 */
[----:B------:R-:W-:Y:S02]  /*03e0*/  USHF.R.S32.HI UR4, URZ, 0x1f, UR5 ;  /* 0x0000001f3f047899 */ /* 0x000fe40008011405 */
[----:B------:R-:W-:Y:S02]  /*03f0*/  SHF.R.S32.HI R2, RZ, 0x1f, R3 ;  /* 0x0000001fff027819 */ /* 0x000fe40000011403 */
[----:B------:R-:W-:Y:S02]  /*0400*/  ULEA.HI UR4, UR4, UR5, URZ, 0x6 ;  /* 0x0000000504047291 */ /* 0x000fe4000f8f303f */
[----:B------:R-:W-:Y:S02]  /*0410*/  LEA.HI R2, R2, R3, RZ, 0x6 ;  /* 0x0000000302027211 */ /* 0x000fe400078f30ff */
[----:B------:R-:W-:Y:S02]  /*0420*/  USHF.R.S32.HI UR4, URZ, 0x6, UR4 ;  /* 0x000000063f047899 */ /* 0x000fe40008011404 */
        /* <DEDUP_REMOVED lines=8> */
[----:B------:R-:W-:Y:S01]  /*04b0*/  IADD3 R202, -R141, R202, RZ ;  /* 0x000000ca8dca7210 */ /* 0x000fe20007ffe1ff */
[----:B------:R-:W-:Y:S01]  /*04c0*/  BSSY B0, `(.L_x_823) ;  /* 0x0000038000007945 */ /* 0x000fe20003800000 */
[----:B------:R-:W-:-:S04]  /*04d0*/  LEA.HI R0, R9, R60, RZ, 0x3 ;  /* 0x0000003c09007211 */ /* 0x000fc800078f18ff */
[----:B------:R-:W-:-:S03]  /*04e0*/  LOP3.LUT R11, R0, 0xfffffff8, RZ, 0xc0, !PT ;  /* 0xfffffff8000b7812 */ /* 0x000fc600078ec0ff */
[----:B------:R-:W2:Y:S02]  /*04f0*/  @!P0 LDC.64 R2, c[0x0][0x290] ;  /* 0x0000a400ff028b82 */ /* 0x000ea40000000a00 */
[----:B------:R-:W-:-:S05]  /*0500*/  IMAD.IADD R60, R60, 0x1, -R11 ;  /* 0x000000013c3c7824 */ /* 0x000fca00078e0a0b */
[----:B------:R-:W-:Y:S01]  /*0510*/  ISETP.NE.AND P6, PT, R60, RZ, PT ;  /* 0x000000ff3c00720c */ /* 0x000fe20003fc5270 */
[----:B-1----:R-:W-:-:S04]  /*0520*/  @P0 IMAD.WIDE.U32 R8, R203, R6, RZ ;  /* 0x00000006cb080225 */ /* 0x002fc800078e00ff */
[----:B------:R-:W-:Y:S02]  /*0530*/  @P0 IMAD R203, R203, R7, R9 ;  /* 0x00000007cbcb0224 */ /* 0x000fe400078e0209 */
[-C--:B--2---:R-:W-:Y:S01]  /*0540*/  @!P0 IMAD R4, R5, R2.reuse, RZ ;  /* 0x0000000205048224 */ /* 0x084fe200078e02ff */
[----:B------:R-:W-:Y:S01]  /*0550*/  SHF.R.S32.HI R5, RZ, 0x1f, R141 ;  /* 0x0000001fff057819 */ /* 0x000fe2000001148d */
[----:B------:R-:W-:-:S04]  /*0560*/  @!P0 IMAD.WIDE.U32 R12, R15, R2, RZ ;  /* 0x000000020f0c8225 */ /* 0x000fc800078e00ff */
[C---:B------:R-:W-:Y:S01]  /*0570*/  @!P0 IMAD R3, R15.reuse, R3, R4 ;  /* 0x000000030f038224 */ /* 0x040fe200078e0204 */
[----:B------:R-:W-:Y:S01]  /*0580*/  @P0 MOV R4, R8 ;  /* 0x0000000800040202 */ /* 0x000fe20000000f00 */
[----:B------:R-:W-:Y:S02]  /*0590*/  IMAD.SHL.U32 R8, R60, 0x8, RZ ;  /* 0x000000083c087824 */ /* 0x000fe400078e00ff */
[----:B------:R-:W-:Y:S01]  /*05a0*/  IMAD R2, R15, UR4, R152 ;  /* 0x000000040f027c24 */ /* 0x000fe2000f8e0298 */
[----:B------:R-:W-:Y:S01]  /*05b0*/  @!P0 IADD3 R203, R13, R3, RZ ;  /* 0x000000030dcb8210 */ /* 0x000fe20007ffe0ff */
[-C--:B------:R-:W-:Y:S01]  /*05c0*/  IMAD R10, R5, R6.reuse, RZ ;  /* 0x00000006050a7224 */ /* 0x080fe200078e02ff */
[----:B------:R-:W-:Y:S01]  /*05d0*/  SHF.R.S32.HI R9, RZ, 0x1f, R8 ;  /* 0x0000001fff097819 */ /* 0x000fe20000011408 */
[----:B------:R-:W-:Y:S01]  /*05e0*/  @!P0 IMAD.MOV.U32 R4, RZ, RZ, R12 ;  /* 0x000000ffff048224 */ /* 0x000fe200078e000c */
[----:B------:R-:W-:Y:S01]  /*05f0*/  SHF.R.S32.HI R3, RZ, 0x3, R0 ;  /* 0x00000003ff037819 */ /* 0x000fe20000011400 */
[C---:B------:R-:W-:Y:S01]  /*0600*/  IMAD R10, R141.reuse, R7, R10 ;  /* 0x000000078d0a7224 */ /* 0x040fe200078e020a */
[----:B------:R-:W-:Y:S01]  /*0610*/  ULDC UR4, c[0x0][0x2c4] ;  /* 0x0000b10000047ab9 */ /* 0x000fe20000000800 */
[----:B------:R-:W-:Y:S01]  /*0620*/  IMAD.WIDE.U32 R14, R141, R6, R8 ;  /* 0x000000068d0e7225 */ /* 0x000fe200078e0008 */
[----:B------:R-:W-:-:S02]  /*0630*/  SHF.R.S32.HI R0, RZ, 0x1f, R152 ;  /* 0x0000001fff007819 */ /* 0x000fc40000011498 */
[----:B------:R-:W-:Y:S01]  /*0640*/  SHF.R.S32.HI R11, RZ, 0x1f, R3 ;  /* 0x0000001fff0b7819 */ /* 0x000fe20000011403 */
[----:B------:R-:W-:Y:S01]  /*0650*/  IMAD R2, R2, UR4, R141 ;  /* 0x0000000402027c24 */ /* 0x000fe2000f8e028d */
[----:B------:R-:W-:Y:S01]  /*0660*/  IADD3 R12, P0, R4, R14, RZ ;  /* 0x0000000e040c7210 */ /* 0x000fe20007f1e0ff */
[----:B------:R-:W-:Y:S01]  /*0670*/  ULDC.64 UR4, c[0x0][0x2a0] ;  /* 0x0000a80000047ab9 */ /* 0x000fe20000000a00 */
[----:B------:R-:W-:Y:S01]  /*0680*/  VIADD R5, R3, 0x10 ;  /* 0x0000001003057836 */ /* 0x000fe20000000000 */
[----:B------:R-:W-:Y:S01]  /*0690*/  IADD3 R4, R8, 0x80, RZ ;  /* 0x0000008008047810 */ /* 0x000fe20007ffe0ff */
[----:B------:R-:W-:Y:S01]  /*06a0*/  IMAD R17, R0, UR4, RZ ;  /* 0x0000000400117c24 */ /* 0x000fe2000f8e02ff */
[----:B------:R-:W-:Y:S01]  /*06b0*/  IADD3.X R13, R203, R15, R10, P0, !PT ;  /* 0x0000000fcb0d7210 */ /* 0x000fe200007fe40a */
[----:B------:R-:W-:Y:S01]  /*06c0*/  VIADD R10, R8, 0x40 ;  /* 0x00000040080a7836 */ /* 0x000fe20000000000 */
[-C--:B------:R-:W-:Y:S01]  /*06d0*/  ISETP.GE.AND P0, PT, R3, R202.reuse, PT ;  /* 0x000000ca0300720c */ /* 0x080fe20003f06270 */
[C---:B------:R-:W-:Y:S01]  /*06e0*/  IMAD R17, R152.reuse, UR5, R17 ;  /* 0x0000000598117c24 */ /* 0x040fe2000f8e0211 */
[CC--:B------:R-:W-:Y:S01]  /*06f0*/  ISETP.GE.AND P1, PT, R5.reuse, R202.reuse, PT ;  /* 0x000000ca0500720c */ /* 0x0c0fe20003f26270 */
[----:B------:R-:W-:Y:S01]  /*0700*/  IMAD.WIDE.U32 R152, R152, UR4, R12 ;  /* 0x0000000498987c25 */ /* 0x000fe2000f8e000c */
[----:B------:R-:W-:-:S02]  /*0710*/  ISETP.GE.OR P4, PT, R5, R202, P6 ;  /* 0x000000ca0500720c */ /* 0x000fc40003786670 */
[----:B------:R-:W-:Y:S01]  /*0720*/  IADD3 R13, R3, 0x20, RZ ;  /* 0x00000020030d7810 */ /* 0x000fe20007ffe0ff */
[----:B------:R-:W-:-:S06]  /*0730*/  IMAD.IADD R17, R153, 0x1, R17 ;  /* 0x0000000199117824 */ /* 0x000fcc00078e0211 */
        /* <DEDUP_REMOVED lines=16> */
.L_x_824:
[----:B------:R-:W-:Y:S05]  /*0840*/  BSYNC B0 ;  /* 0x0000000000007941 */ /* 0x000fea0003800000 */
.L_x_823:
        /* <DEDUP_REMOVED lines=21> */
.L_x_826:
[----:B------:R-:W-:Y:S05]  /*09a0*/  BSYNC B0 ;  /* 0x0000000000007941 */ /* 0x000fea0003800000 */
.L_x_825:
        /* <DEDUP_REMOVED lines=22> */
.L_x_828:
[----:B------:R-:W-:Y:S05]  /*0b10*/  BSYNC B0 ;  /* 0x0000000000007941 */ /* 0x000fea0003800000 */
.L_x_827:
        /* <DEDUP_REMOVED lines=22> */
.L_x_830:
[----:B------:R-:W-:Y:S05]  /*0c80*/  BSYNC B0 ;  /* 0x0000000000007941 */ /* 0x000fea0003800000 */
.L_x_829:
[----:B------:R-:W-:Y:S01]  /*0c90*/  ISETP.GE.OR P6, PT, R13, R202, P6 ;  /* 0x000000ca0d00720c */ /* 0x000fe200037c6670 */
[----:B------:R-:W-:Y:S01]  /*0ca0*/  ULDC.64 UR4, c[0x0][0x2b0] ;  /* 0x0000ac0000047ab9 */ /* 0x000fe20000000a00 */
[----:B------:R-:W-:Y:S01]  /*0cb0*/  LEA.HI.X.SX32 R11, R2, R11, 0x1, P2 ;  /* 0x0000000b020b7211 */ /* 0x000fe200010f0eff */
[----:B------:R-:W-:Y:S01]  /*0cc0*/  @!P5 IMAD.MOV.U32 R9, RZ, RZ, 0x7f800000 ;  /* 0x7f800000ff09d424 */ /* 0x000fe200078e00ff */
[C---:B------:R-:W-:Y:S01]  /*0cd0*/  LEA R2, P0, R0.reuse, UR4, 0x2 ;  /* 0x0000000400027c11 */ /* 0x040fe2000f8010ff */
[----:B----4-:R-:W-:Y:S02]  /*0ce0*/  @!P4 IMAD.MOV.U32 R7, RZ, RZ, 0x7f800000 ;  /* 0x7f800000ff07c424 */ /* 0x010fe400078e00ff */
[----:B------:R-:W-:Y:S01]  /*0cf0*/  @!P3 IMAD.MOV.U32 R5, RZ, RZ, 0x7f800000 ;  /* 0x7f800000ff05b424 */ /* 0x000fe200078e00ff */
[----:B------:R-:W-:-:S05]  /*0d00*/  LEA.HI.X R3, R0, UR5, R11, 0x2, P0 ;  /* 0x0000000500037c11 */ /* 0x000fca00080f140b */
[----:B------:R4:W-:Y:S04]  /*0d10*/  @!P5 STG.E desc[UR6][R2.64], R9 ;  /* 0x000000090200d986 */ /* 0x0009e8000c101906 */
[----:B------:R4:W-:Y:S04]  /*0d20*/  @!P4 STG.E desc[UR6][R2.64+0x40], R7 ;  /* 0x000040070200c986 */ /* 0x0009e8000c101906 */
[----:B------:R4:W-:Y:S01]  /*0d30*/  @!P3 STG.E desc[UR6][R2.64+0x80], R5 ;  /* 0x000080050200b986 */ /* 0x0009e2000c101906 */
[----:B------:R-:W-:Y:S05]  /*0d40*/  @P6 EXIT ;  /* 0x000000000000694d */ /* 0x000fea0003800000 */
[----:B----4-:R-:W-:-:S05]  /*0d50*/  MOV R5, 0x7f800000 ;  /* 0x7f80000000057802 */ /* 0x010fca0000000f00 */
[----:B------:R-:W-:Y:S01]  /*0d60*/  STG.E desc[UR6][R2.64+0xc0], R5 ;  /* 0x0000c00502007986 */ /* 0x000fe2000c101906 */
[----:B------:R-:W-:Y:S05]  /*0d70*/  EXIT ;  /* 0x000000000000794d */ /* 0x000fea0003800000 */
.L_x_822:
[----:B------:R-:W1:Y:S01]  /*0d80*/  LDC.64 R2, c[0x0][0x368] ;  /* 0x0000da00ff027b82 */ /* 0x000e620000000a00 */
[----:B------:R-:W-:Y:S01]  /*0d90*/  ULDC.64 UR4, c[0x0][0x370] ;  /* 0x0000dc0000047ab9 */ /* 0x000fe20000000a00 */
[----:B-1----:R-:W-:-:S04]  /*0da0*/  ISETP.NE.U32.AND P0, PT, R2, RZ, PT ;  /* 0x000000ff0200720c */ /* 0x002fc80003f05070 */
[----:B------:R-:W-:-:S13]  /*0db0*/  ISETP.NE.AND.EX P0, PT, R3, RZ, PT, P0 ;  /* 0x000000ff0300720c */ /* 0x000fda0003f05300 */
[----:B------:R-:W1:Y:S02]  /*0dc0*/  @P0 LDC.64 R2, c[0x0][0x368] ;  /* 0x0000da00ff020b82 */ /* 0x000e640000000a00 */
[----:B-1----:R-:W-:-:S05]  /*0dd0*/  @P0 IMAD.WIDE R2, R15, 0x4, R2 ;  /* 0x000000040f020825 */ /* 0x002fca00078e0202 */
[----:B------:R1:W5:Y:S01]  /*0de0*/  @P0 LDG.E R15, desc[UR6][R2.64] ;  /* 0x00000006020f0981 */ /* 0x000362000c1e1900 */
[----:B------:R-:W-:Y:S02]  /*0df0*/  ISETP.NE.U32.AND P0, PT, RZ, UR4, PT ;  /* 0x00000004ff007c0c */ /* 0x000fe4000bf05070 */
[----:B------:R-:W-:Y:S02]  /*0e00*/  CS2R R204, SRZ ;  /* 0x0000000000cc7805 */ /* 0x000fe4000001ff00 */
[----:B------:R-:W-:Y:S02]  /*0e10*/  PLOP3.LUT P3, PT, PT, PT, PT, 0x8, 0x0 ;  /* 0x000000000000781c */ /* 0x000fe40003f6e170 */
[----:B------:R-:W-:-:S13]  /*0e20*/  ISETP.NE.AND.EX P0, PT, RZ, UR5, PT, P0 ;  /* 0x00000005ff007c0c */ /* 0x000fda000bf05300 */
[----:B------:R-:W-:Y:S05]  /*0e30*/  @!P0 BRA `(.L_x_831) ;  /* 0x0000000000288947 */ /* 0x000fea0003800000 */
[----:B-1----:R-:W1:Y:S02]  /*0e40*/  LDC.64 R2, c[0x0][0x378] ;  /* 0x0000de00ff027b82 */ /* 0x002e640000000a00 */
        /* <DEDUP_REMOVED lines=9> */
.L_x_831:
[----:B------:R-:W-:Y:S05]  /*0ee0*/  @!P3 BRA `(.L_x_832) ;  /* 0x000000040040b947 */ /* 0x000fea0003800000 */
[----:B------:R-:W1:Y:S01]  /*0ef0*/  LDC R6, c[0x0][0x380] ;  /* 0x0000e000ff067b82 */ /* 0x000e620000000800 */
[----:B------:R-:W-:Y:S01]  /*0f00*/  LEA R21, R133, 0xffffffc0, 0x6 ;  /* 0xffffffc085157811 */ /* 0x000fe200078e30ff */
[----:B------:R-:W-:-:S06]  /*0f10*/  ULDC.64 UR4, c[0x0][0x230] ;  /* 0x00008c0000047ab9 */ /* 0x000fcc0000000a00 */
[----:B------:R-:W2:Y:S08]  /*0f20*/  LDC R7, c[0x0][0x278] ;  /* 0x00009e00ff077b82 */ /* 0x000eb00000000800 */
[----:B------:R-:W3:Y:S01]  /*0f30*/  LDC.64 R160, c[0x0][0x248] ;  /* 0x00009200ffa07b82 */ /* 0x000ee20000000a00 */
[----:B-1----:R-:W-:-:S04]  /*0f40*/  IABS R2, R6 ;  /* 0x0000000600027213 */ /* 0x002fc80000000000 */
[----:B------:R-:W1:Y:S08]  /*0f50*/  I2F.RP R4, R2 ;  /* 0x0000000200047306 */ /* 0x000e700000209400 */
[----:B-1----:R-:W1:Y:S02]  /*0f60*/  MUFU.RCP R8, R4 ;  /* 0x0000000400087308 */ /* 0x002e640000001000 */
[----:B-1----:R-:W-:-:S06]  /*0f70*/  IADD3 R8, R8, 0xffffffe, RZ ;  /* 0x0ffffffe08087810 */ /* 0x002fcc0007ffe0ff */
[----:B------:R-:W1:Y:S02]  /*0f80*/  F2I.FTZ.U32.TRUNC.NTZ R9, R8 ;  /* 0x0000000800097305 */ /* 0x000e64000021f000 */
[----:B-1----:R-:W-:Y:S01]  /*0f90*/  IMAD.MOV R3, RZ, RZ, -R9 ;  /* 0x000000ffff037224 */ /* 0x002fe200078e0a09 */
[----:B------:R-:W-:-:S03]  /*0fa0*/  MOV R8, RZ ;  /* 0x000000ff00087202 */ /* 0x000fc60000000f00 */
[----:B------:R-:W-:Y:S01]  /*0fb0*/  IMAD R0, R3, R2, RZ ;  /* 0x0000000203007224 */ /* 0x000fe200078e02ff */
[----:B------:R-:W-:-:S03]  /*0fc0*/  IABS R3, R21 ;  /* 0x0000001500037213 */ /* 0x000fc60000000000 */
[----:B------:R-:W-:-:S06]  /*0fd0*/  IMAD.HI.U32 R0, R9, R0, R8 ;  /* 0x0000000009007227 */ /* 0x000fcc00078e0008 */
[----:B------:R-:W-:-:S04]  /*0fe0*/  IMAD.HI.U32 R11, R0, R3, RZ ;  /* 0x00000003000b7227 */ /* 0x000fc800078e00ff */
[----:B------:R-:W-:-:S04]  /*0ff0*/  IMAD.MOV R0, RZ, RZ, -R11 ;  /* 0x000000ffff007224 */ /* 0x000fc800078e0a0b */
        /* <DEDUP_REMOVED lines=8> */
[----:B------:R-:W-:-:S05]  /*1080*/  @P2 IADD3 R11, R11, 0x1, RZ ;  /* 0x000000010b0b2810 */ /* 0x000fca0007ffe0ff */
[----:B------:R-:W-:Y:S01]  /*1090*/  @!P0 IMAD.MOV R11, RZ, RZ, -R11 ;  /* 0x000000ffff0b8224 */ /* 0x000fe200078e0a0b */
[----:B------:R-:W-:-:S05]  /*10a0*/  @!P1 LOP3.LUT R11, RZ, R6, RZ, 0x33, !PT ;  /* 0x00000006ff0b9212 */ /* 0x000fca00078e33ff */
[----:B-----5:R-:W-:-:S05]  /*10b0*/  IMAD.WIDE R14, R11, 0x4, R204 ;  /* 0x000000040b0e7825 */ /* 0x020fca00078e02cc */
[----:B------:R-:W4:Y:S01]  /*10c0*/  LDG.E R0, desc[UR6][R14.64] ;  /* 0x000000060e007981 */ /* 0x000f22000c1e1900 */
[----:B--2---:R-:W-:-:S04]  /*10d0*/  IABS R2, R7 ;  /* 0x0000000700027213 */ /* 0x004fc80000000000 */
[----:B------:R-:W1:Y:S08]  /*10e0*/  I2F.RP R12, R2 ;  /* 0x00000002000c7306 */ /* 0x000e700000209400 */
[----:B-1----:R-:W1:Y:S02]  /*10f0*/  MUFU.RCP R10, R12 ;  /* 0x0000000c000a7308 */ /* 0x002e640000001000 */
[----:B-1----:R-:W-:-:S06]  /*1100*/  IADD3 R10, R10, 0xffffffe, RZ ;  /* 0x0ffffffe0a0a7810 */ /* 0x002fcc0007ffe0ff */
[----:B------:R-:W1:Y:S02]  /*1110*/  F2I.FTZ.U32.TRUNC.NTZ R9, R10 ;  /* 0x0000000a00097305 */ /* 0x000e64000021f000 */
[----:B-1----:R-:W-:-:S04]  /*1120*/  IMAD.MOV R3, RZ, RZ, -R9 ;  /* 0x000000ffff037224 */ /* 0x002fc800078e0a09 */
[----:B------:R-:W-:Y:S01]  /*1130*/  IMAD R4, R3, R2, RZ ;  /* 0x0000000203047224 */ /* 0x000fe200078e02ff */
[----:B------:R-:W-:-:S03]  /*1140*/  IABS R3, R152 ;  /* 0x0000009800037213 */ /* 0x000fc60000000000 */
[----:B------:R-:W-:Y:S01]  /*1150*/  IMAD.HI.U32 R9, R9, R4, R8 ;  /* 0x0000000409097227 */ /* 0x000fe200078e0008 */
[----:B------:R-:W-:-:S05]  /*1160*/  MOV R4, R3 ;  /* 0x0000000300047202 */ /* 0x000fca0000000f00 */
[----:B------:R-:W-:-:S04]  /*1170*/  IMAD.HI.U32 R8, R9, R4, RZ ;  /* 0x0000000409087227 */ /* 0x000fc800078e00ff */
[----:B------:R-:W-:-:S04]  /*1180*/  IMAD.MOV R3, RZ, RZ, -R8 ;  /* 0x000000ffff037224 */ /* 0x000fc800078e0a08 */
[----:B------:R-:W-:Y:S01]  /*1190*/  IMAD R3, R2, R3, R4 ;  /* 0x0000000302037224 */ /* 0x000fe200078e0204 */
[----:B------:R-:W-:-:S04]  /*11a0*/  IADD3 R4, -R11, RZ, RZ ;  /* 0x000000ff0b047210 */ /* 0x000fc80007ffe1ff */
[----:B------:R-:W-:Y:S01]  /*11b0*/  ISETP.GT.U32.AND P1, PT, R2, R3, PT ;  /* 0x000000030200720c */ /* 0x000fe20003f24070 */
[----:B------:R-:W-:-:S05]  /*11c0*/  IMAD R21, R6, R4, R21 ;  /* 0x0000000406157224 */ /* 0x000fca00078e0215 */
[----:B------:R-:W-:-:S07]  /*11d0*/  SHF.R.S32.HI R19, RZ, 0x1f, R21 ;  /* 0x0000001fff137819 */ /* 0x000fce0000011415 */
        /* <DEDUP_REMOVED lines=14> */
[-C--:B-1----:R-:W-:Y:S02]  /*12c0*/  IMAD R9, R9, R2.reuse, RZ ;  /* 0x0000000209097224 */ /* 0x082fe400078e02ff */
[C---:B------:R-:W-:Y:S01]  /*12d0*/  IMAD R4, R0.reuse, UR5, R13 ;  /* 0x0000000500047c24 */ /* 0x040fe2000f8e020d */
[----:B------:R-:W-:Y:S01]  /*12e0*/  ULDC.64 UR4, c[0x0][0x260] ;  /* 0x0000980000047ab9 */ /* 0x000fe20000000a00 */
[----:B------:R-:W-:-:S04]  /*12f0*/  IMAD.WIDE.U32 R14, R0, R2, RZ ;  /* 0x00000002000e7225 */ /* 0x000fc800078e00ff */
[----:B------:R-:W-:Y:S01]  /*1300*/  IMAD.IADD R11, R11, 0x1, R4 ;  /* 0x000000010b0b7824 */ /* 0x000fe200078e0204 */
[----:B------:R-:W-:Y:S01]  /*1310*/  MOV R20, R14 ;  /* 0x0000000e00147202 */ /* 0x000fe20000000f00 */
[-C--:B---3--:R-:W-:Y:S02]  /*1320*/  IMAD R4, R19, R160.reuse, RZ ;  /* 0x000000a013047224 */ /* 0x088fe400078e02ff */
[----:B------:R-:W-:-:S04]  /*1330*/  IMAD.WIDE.U32 R10, R21, R160, R10 ;  /* 0x000000a0150a7225 */ /* 0x000fc800078e000a */
[----:B------:R-:W-:Y:S02]  /*1340*/  IMAD R4, R21, R161, R4 ;  /* 0x000000a115047224 */ /* 0x000fe400078e0204 */
[----:B------:R-:W-:Y:S02]  /*1350*/  IMAD.MOV.U32 R12, RZ, RZ, R10 ;  /* 0x000000ffff0c7224 */ /* 0x000fe400078e000a */
[----:B------:R-:W-:Y:S01]  /*1360*/  IMAD R3, R0, R3, R9 ;  /* 0x0000000300037224 */ /* 0x000fe200078e0209 */
[----:B------:R-:W-:Y:S01]  /*1370*/  IADD3 R13, R11, R4, RZ ;  /* 0x000000040b0d7210 */ /* 0x000fe20007ffe0ff */
[----:B------:R-:W-:Y:S02]  /*1380*/  IMAD R11, R7, UR4, RZ ;  /* 0x00000004070b7c24 */ /* 0x000fe4000f8e02ff */
[----:B------:R-:W-:Y:S02]  /*1390*/  IMAD.IADD R25, R15, 0x1, R3 ;  /* 0x000000010f197824 */ /* 0x000fe400078e0203 */
[----:B------:R-:W-:-:S02]  /*13a0*/  IMAD R11, R8, UR5, R11 ;  /* 0x00000005080b7c24 */ /* 0x000fc4000f8e020b */
[----:B------:R-:W-:-:S05]  /*13b0*/  IMAD.WIDE.U32 R12, R8, UR4, R12 ;  /* 0x00000004080c7c25 */ /* 0x000fca000f8e000c */
[----:B------:R-:W-:Y:S02]  /*13c0*/  IADD3 R11, R13, R11, RZ ;  /* 0x0000000b0d0b7210 */ /* 0x000fe40007ffe0ff */
[----:B------:R-:W-:Y:S01]  /*13d0*/  MOV R4, R12 ;  /* 0x0000000c00047202 */ /* 0x000fe20000000f00 */
[----:B------:R-:W-:Y:S06]  /*13e0*/  BRA `(.L_x_833) ;  /* 0x0000000400387947 */ /* 0x000fec0003800000 */
.L_x_832:
[----:B------:R-:W1:Y:S01]  /*13f0*/  LDC R13, c[0x0][0x278] ;  /* 0x00009e00ff0d7b82 */ /* 0x000e620000000800 */
[----:B------:R-:W-:Y:S02]  /*1400*/  ISETP.NE.AND P4, PT, R11, -0x1, PT ;  /* 0xffffffff0b00780c */ /* 0x000fe40003f85270 */
[----:B------:R-:W-:-:S04]  /*1410*/  LEA R21, R133, 0xffffffc0, 0x6 ;  /* 0xffffffc085157811 */ /* 0x000fc800078e30ff */
[----:B------:R-:W-:-:S07]  /*1420*/  SHF.R.S32.HI R19, RZ, 0x1f, R21 ;  /* 0x0000001fff137819 */ /* 0x000fce0000011415 */
[----:B------:R-:W2:Y:S01]  /*1430*/  @P4 LDC.64 R160, c[0x0][0x248] ;  /* 0x00009200ffa04b82 */ /* 0x000ea20000000a00 */
[----:B------:R-:W-:Y:S01]  /*1440*/  @P4 IMAD.IADD R24, R0, 0x1, R11 ;  /* 0x0000000100184824 */ /* 0x000fe200078e020b */
[----:B-1----:R-:W-:-:S04]  /*1450*/  IABS R3, R13 ;  /* 0x0000000d00037213 */ /* 0x002fc80000000000 */
[----:B------:R-:W1:Y:S08]  /*1460*/  I2F.RP R8, R3 ;  /* 0x0000000300087306 */ /* 0x000e700000209400 */
[----:B-1----:R-:W1:Y:S02]  /*1470*/  MUFU.RCP R6, R8 ;  /* 0x0000000800067308 */ /* 0x002e640000001000 */
[----:B-1----:R-:W-:Y:S01]  /*1480*/  VIADD R6, R6, 0xffffffe ;  /* 0x0ffffffe06067836 */ /* 0x002fe20000000000 */
[----:B------:R-:W1:Y:S05]  /*1490*/  @P4 LDC.64 R8, c[0x0][0x250] ;  /* 0x00009400ff084b82 */ /* 0x000e6a0000000a00 */
[----:B------:R-:W3:Y:S02]  /*14a0*/  F2I.FTZ.U32.TRUNC.NTZ R7, R6 ;  /* 0x0000000600077305 */ /* 0x000ee4000021f000 */
[----:B---3--:R-:W-:Y:S01]  /*14b0*/  IMAD.MOV R2, RZ, RZ, -R7 ;  /* 0x000000ffff027224 */ /* 0x008fe200078e0a07 */
[----:B------:R-:W-:-:S03]  /*14c0*/  MOV R6, RZ ;  /* 0x000000ff00067202 */ /* 0x000fc60000000f00 */
[----:B------:R-:W-:Y:S01]  /*14d0*/  IMAD R4, R2, R3, RZ ;  /* 0x0000000302047224 */ /* 0x000fe200078e02ff */
[----:B------:R-:W-:-:S03]  /*14e0*/  IABS R2, R152 ;  /* 0x0000009800027213 */ /* 0x000fc60000000000 */
[----:B------:R-:W-:-:S04]  /*14f0*/  IMAD.HI.U32 R7, R7, R4, R6 ;  /* 0x0000000407077227 */ /* 0x000fc800078e0006 */
[----:B------:R-:W-:-:S04]  /*1500*/  IMAD.MOV.U32 R4, RZ, RZ, R2 ;  /* 0x000000ffff047224 */ /* 0x000fc800078e0002 */
[----:B------:R-:W-:-:S04]  /*1510*/  IMAD.HI.U32 R10, R7, R4, RZ ;  /* 0x00000004070a7227 */ /* 0x000fc800078e00ff */
[----:B------:R-:W-:Y:S02]  /*1520*/  IMAD.MOV R2, RZ, RZ, -R10 ;  /* 0x000000ffff027224 */ /* 0x000fe400078e0a0a */
[----:B--2---:R-:W-:Y:S02]  /*1530*/  @P4 IMAD R7, R24, R161, RZ ;  /* 0x000000a118074224 */ /* 0x004fe400078e02ff */
[----:B------:R-:W-:Y:S01]  /*1540*/  IMAD R2, R3, R2, R4 ;  /* 0x0000000203027224 */ /* 0x000fe200078e0204 */
[----:B------:R-:W-:Y:S01]  /*1550*/  LOP3.LUT R4, R152, R13, RZ, 0x3c, !PT ;  /* 0x0000000d98047212 */ /* 0x000fe200078e3cff */
[----:B------:R-:W-:-:S03]  /*1560*/  @P4 IMAD.WIDE.U32 R24, R24, R160, RZ ;  /* 0x000000a018184225 */ /* 0x000fc600078e00ff */
[----:B------:R-:W-:Y:S02]  /*1570*/  ISETP.GT.U32.AND P0, PT, R3, R2, PT ;  /* 0x000000020300720c */ /* 0x000fe40003f04070 */
[----:B------:R-:W-:Y:S02]  /*1580*/  ISETP.GE.AND P1, PT, R4, RZ, PT ;  /* 0x000000ff0400720c */ /* 0x000fe40003f26270 */
[----:B------:R-:W-:Y:S02]  /*1590*/  @P4 IADD3 R7, R25, R7, RZ ;  /* 0x0000000719074210 */ /* 0x000fe40007ffe0ff */
[----:B------:R-:W-:-:S07]  /*15a0*/  @P4 MOV R6, R24 ;  /* 0x0000001800064202 */ /* 0x000fce0000000f00 */
[-C--:B------:R-:W-:Y:S02]  /*15b0*/  @!P0 IADD3 R2, R2, -R3.reuse, RZ ;  /* 0x8000000302028210 */ /* 0x080fe40007ffe0ff */
[----:B------:R-:W-:Y:S02]  /*15c0*/  @!P0 IADD3 R10, R10, 0x1, RZ ;  /* 0x000000010a0a8810 */ /* 0x000fe40007ffe0ff */
[----:B------:R-:W-:Y:S02]  /*15d0*/  ISETP.GE.U32.AND P2, PT, R2, R3, PT ;  /* 0x000000030200720c */ /* 0x000fe40003f46070 */
[----:B------:R-:W2:Y:S01]  /*15e0*/  LDC.64 R2, c[0x0][0x260] ;  /* 0x00009800ff027b82 */ /* 0x000ea20000000a00 */
[----:B------:R-:W-:-:S10]  /*15f0*/  ISETP.NE.AND P0, PT, R13, RZ, PT ;  /* 0x000000ff0d00720c */ /* 0x000fd40003f05270 */
[----:B------:R-:W-:-:S04]  /*1600*/  @P2 VIADD R10, R10, 0x1 ;  /* 0x000000010a0a2836 */ /* 0x000fc80000000000 */
[----:B------:R-:W-:Y:S01]  /*1610*/  @!P1 IMAD.MOV R10, RZ, RZ, -R10 ;  /* 0x000000ffff0a9224 */ /* 0x000fe200078e0a0a */
[----:B-1----:R-:W-:Y:S06]  /*1620*/  @P4 BRA `(.L_x_834) ;  /* 0x0000000000304947 */ /* 0x002fec0003800000 */
[----:B------:R-:W1:Y:S01]  /*1630*/  LDC.64 R160, c[0x0][0x248] ;  /* 0x00009200ffa07b82 */ /* 0x000e620000000a00 */
[----:B------:R-:W-:-:S07]  /*1640*/  SHF.R.S32.HI R25, RZ, 0x1f, R0 ;  /* 0x0000001fff197819 */ /* 0x000fce0000011400 */
[----:B------:R-:W3:Y:S01]  /*1650*/  LDC.64 R6, c[0x0][0x230] ;  /* 0x00008c00ff067b82 */ /* 0x000ee20000000a00 */
[-C--:B-1----:R-:W-:Y:S01]  /*1660*/  IMAD R12, R25, R160.reuse, RZ ;  /* 0x000000a0190c7224 */ /* 0x082fe200078e02ff */
[----:B-----5:R-:W-:Y:S01]  /*1670*/  SHF.R.S32.HI R25, RZ, 0x1f, R15 ;  /* 0x0000001fff197819 */ /* 0x020fe2000001140f */
[----:B------:R-:W-:-:S04]  /*1680*/  IMAD.WIDE.U32 R26, R0, R160, RZ ;  /* 0x000000a0001a7225 */ /* 0x000fc800078e00ff */
[----:B------:R-:W-:Y:S02]  /*1690*/  IMAD R12, R0, R161, R12 ;  /* 0x000000a1000c7224 */ /* 0x000fe400078e020c */
[----:B---3--:R-:W-:-:S03]  /*16a0*/  IMAD R4, R25, R6, RZ ;  /* 0x0000000619047224 */ /* 0x008fc600078e02ff */
[----:B------:R-:W-:Y:S01]  /*16b0*/  IADD3 R27, R27, R12, RZ ;  /* 0x0000000c1b1b7210 */ /* 0x000fe20007ffe0ff */
[C---:B------:R-:W-:Y:S02]  /*16c0*/  IMAD R4, R15.reuse, R7, R4 ;  /* 0x000000070f047224 */ /* 0x040fe400078e0204 */
[----:B------:R-:W-:-:S05]  /*16d0*/  IMAD.WIDE.U32 R6, R15, R6, R26 ;  /* 0x000000060f067225 */ /* 0x000fca00078e001a */
[----:B------:R-:W-:-:S07]  /*16e0*/  IADD3 R7, R7, R4, RZ ;  /* 0x0000000407077210 */ /* 0x000fce0007ffe0ff */
.L_x_834:
[----:B------:R-:W-:Y:S01]  /*16f0*/  IMAD R4, R19, R160, RZ ;  /* 0x000000a013047224 */ /* 0x000fe200078e02ff */
[----:B------:R-:W-:Y:S01]  /*1700*/  @!P0 LOP3.LUT R10, RZ, R13, RZ, 0x33, !PT ;  /* 0x0000000dff0a8212 */ /* 0x000fe200078e33ff */
[----:B------:R-:W-:Y:S01]  /*1710*/  IMAD.WIDE.U32 R12, R160, R21, R6 ;  /* 0x00000015a00c7225 */ /* 0x000fe200078e0006 */
[----:B------:R-:W-:Y:S02]  /*1720*/  @P4 IADD3 R11, R0, R11, RZ ;  /* 0x0000000b000b4210 */ /* 0x000fe40007ffe0ff */
[----:B------:R-:W-:Y:S01]  /*1730*/  SHF.R.S32.HI R7, RZ, 0x1f, R10 ;  /* 0x0000001fff077819 */ /* 0x000fe2000001140a */
[----:B------:R-:W-:Y:S02]  /*1740*/  IMAD R4, R161, R21, R4 ;  /* 0x00000015a1047224 */ /* 0x000fe400078e0204 */
[----:B------:R-:W-:Y:S01]  /*1750*/  @P4 IMAD.WIDE.U32 R24, R11, R8, RZ ;  /* 0x000000080b184225 */ /* 0x000fe200078e00ff */
[----:B------:R-:W-:Y:S02]  /*1760*/  MOV R8, R10 ;  /* 0x0000000a00087202 */ /* 0x000fe40000000f00 */
[----:B------:R-:W-:Y:S01]  /*1770*/  IADD3 R13, R13, R4, RZ ;  /* 0x000000040d0d7210 */ /* 0x000fe20007ffe0ff */
[----:B--2---:R-:W-:Y:S01]  /*1780*/  IMAD R4, R7, R2, RZ ;  /* 0x0000000207047224 */ /* 0x004fe200078e02ff */
[----:B------:R-:W-:Y:S01]  /*1790*/  @P4 MOV R20, R24 ;  /* 0x0000001800144202 */ /* 0x000fe20000000f00 */
[----:B------:R-:W-:-:S02]  /*17a0*/  @P4 IMAD R25, R11, R9, R25 ;  /* 0x000000090b194224 */ /* 0x000fc400078e0219 */
[----:B------:R-:W-:-:S04]  /*17b0*/  IMAD.WIDE.U32 R12, R10, R2, R12 ;  /* 0x000000020a0c7225 */ /* 0x000fc800078e000c */
[----:B------:R-:W-:Y:S01]  /*17c0*/  IMAD R3, R10, R3, R4 ;  /* 0x000000030a037224 */ /* 0x000fe200078e0204 */
[----:B------:R-:W-:-:S04]  /*17d0*/  MOV R4, R12 ;  /* 0x0000000c00047202 */ /* 0x000fc80000000f00 */
        /* <DEDUP_REMOVED lines=15> */
.L_x_833:
[----:B------:R1:W5:Y:S01]  /*18d0*/  @P5 LDG.E R0, desc[UR6][R156.64] ;  /* 0x000000069c005981 */ /* 0x000362000c1e1900 */
[----:B------:R-:W-:Y:S01]  /*18e0*/  SHF.R.S32.HI R9, RZ, 0x1f, R60 ;  /* 0x0000001fff097819 */ /* 0x000fe2000001143c */
[----:B------:R-:W2:Y:S01]  /*18f0*/  LDC.64 R2, c[0x0][0x240] ;  /* 0x00009000ff027b82 */ /* 0x000ea20000000a00 */
[----:B------:R-:W-:Y:S01]  /*1900*/  ISETP.NE.AND P0, PT, R203, -0x1, PT ;  /* 0xffffffffcb00780c */ /* 0x000fe20003f05270 */
[----:B------:R-:W-:Y:S01]  /*1910*/  ULDC UR18, c[0x0][0x2d0] ;  /* 0x0000b40000127ab9 */ /* 0x000fe20000000800 */
[CC--:B------:R-:W-:Y:S01]  /*1920*/  LEA.HI R150, R9.reuse, R60.reuse, RZ, 0x3 ;  /* 0x0000003c09967211 */ /* 0x0c0fe200078f18ff */
[----:B------:R-:W-:Y:S01]  /*1930*/  ULDC.64 UR4, c[0x0][0x268] ;  /* 0x00009a0000047ab9 */ /* 0x000fe20000000a00 */
[----:B------:R-:W-:Y:S01]  /*1940*/  LEA.HI R63, R9, R60, RZ, 0x4 ;  /* 0x0000003c093f7211 */ /* 0x000fe200078f20ff */
[----:B------:R-:W-:Y:S01]  /*1950*/  IMAD.MOV.U32 R46, RZ, RZ, 0x10 ;  /* 0x00000010ff2e7424 */ /* 0x000fe200078e00ff */
[----:B------:R-:W-:Y:S01]  /*1960*/  LOP3.LUT R27, R150, 0xfffffff8, RZ, 0xc0, !PT ;  /* 0xfffffff8961b7812 */ /* 0x000fe200078ec0ff */
[----:B------:R-:W3:Y:S01]  /*1970*/  LDC.64 R158, c[0x0][0x250] ;  /* 0x00009400ff9e7b82 */ /* 0x000ee20000000a00 */
[----:B------:R-:W-:Y:S01]  /*1980*/  SHF.R.S32.HI R150, RZ, 0x3, R150 ;  /* 0x00000003ff967819 */ /* 0x000fe20000011496 */
[----:B------:R-:W-:Y:S01]  /*1990*/  IMAD.MOV.U32 R45, RZ, RZ, 0x20 ;  /* 0x00000020ff2d7424 */ /* 0x000fe200078e00ff */
[----:B------:R-:W-:Y:S01]  /*19a0*/  SHF.R.S32.HI R6, RZ, 0x4, R63 ;  /* 0x00000004ff067819 */ /* 0x000fe2000001143f */
[----:B------:R-:W-:Y:S01]  /*19b0*/  IMAD.IADD R62, R60, 0x1, -R27 ;  /* 0x000000013c3e7824 */ /* 0x000fe200078e0a1b */
[C---:B------:R-:W-:Y:S01]  /*19c0*/  LOP3.LUT R13, R63.reuse, 0xfffffff0, RZ, 0xc0, !PT ;  /* 0xfffffff03f0d7812 */ /* 0x040fe200078ec0ff */
[----:B------:R-:W-:Y:S01]  /*19d0*/  IMAD.SHL.U32 R29, R150, 0x40, RZ ;  /* 0x00000040961d7824 */ /* 0x000fe200078e00ff */
[----:B------:R-:W-:Y:S01]  /*19e0*/  LEA.HI R63, R63, R6, RZ, 0x1 ;  /* 0x000000063f3f7211 */ /* 0x000fe200078f08ff */
[----:B-----5:R-:W4:Y:S01]  /*19f0*/  @!P0 LDC.64 R14, c[0x0][0x228] ;  /* 0x00008a00ff0e8b82 */ /* 0x020f220000000a00 */
[----:B------:R-:W-:Y:S01]  /*1a00*/  IMAD.SHL.U32 R12, R62, 0x8, RZ ;  /* 0x000000083e0c7824 */ /* 0x000fe200078e00ff */
[----:B------:R-:W-:Y:S01]  /*1a10*/  LEA.HI R9, R9, R60, RZ, 0x6 ;  /* 0x0000003c09097211 */ /* 0x000fe200078f30ff */
[----:B------:R-:W-:Y:S01]  /*1a20*/  IMAD.IADD R16, R60, 0x1, -R13 ;  /* 0x000000013c107824 */ /* 0x000fe200078e0a0d */
[----:B------:R-:W-:Y:S01]  /*1a30*/  LOP3.LUT R63, R63, 0xfffffffe, RZ, 0xc0, !PT ;  /* 0xfffffffe3f3f7812 */ /* 0x000fe200078ec0ff */
[----:B------:R-:W-:Y:S01]  /*1a40*/  VIADD R10, R12, 0x40 ;  /* 0x000000400c0a7836 */ /* 0x000fe20000000000 */
[----:B------:R-:W-:Y:S01]  /*1a50*/  LOP3.LUT R29, R29, 0x1c0, RZ, 0xc0, !PT ;  /* 0x000001c01d1d7812 */ /* 0x000fe200078ec0ff */
[----:B------:R-:W-:Y:S01]  /*1a60*/  IMAD.SHL.U32 R9, R9, 0x8, RZ ;  /* 0x0000000809097824 */ /* 0x000fe200078e00ff */
[----:B------:R-:W-:Y:S01]  /*1a70*/  SHF.R.S32.HI R27, RZ, 0x1f, R16 ;  /* 0x0000001fff1b7819 */ /* 0x000fe20000011410 */
[----:B------:R-:W-:Y:S01]  /*1a80*/  IMAD.IADD R63, R6, 0x1, -R63 ;  /* 0x00000001063f7824 */ /* 0x000fe200078e0a3f */
[----:B------:R-:W-:Y:S01]  /*1a90*/  ISETP.GE.AND P1, PT, R10, UR18, PT ;  /* 0x000000120a007c0c */ /* 0x000fe2000bf26270 */
[----:B------:R-:W1:Y:S01]  /*1aa0*/  LDC R138, c[0x0][0x2e0] ;  /* 0x0000b800ff8a7b82 */ /* 0x000e620000000800 */
[----:B------:R-:W-:Y:S01]  /*1ab0*/  ISETP.GE.AND P2, PT, R12, UR18, PT ;  /* 0x000000120c007c0c */ /* 0x000fe2000bf46270 */
[----:B------:R-:W-:Y:S01]  /*1ac0*/  IMAD.SHL.U32 R199, R160, 0x10, RZ ;  /* 0x00000010a0c77824 */ /* 0x000fe200078e00ff */
[----:B------:R-:W-:Y:S01]  /*1ad0*/  SEL R139, RZ, 0xffffffff, P1 ;  /* 0xffffffffff8b7807 */ /* 0x000fe20000800000 */
[----:B------:R-:W-:Y:S01]  /*1ae0*/  IMAD.SHL.U32 R136, R62, 0x4, RZ ;  /* 0x000000043e887824 */ /* 0x000fe200078e00ff */
[----:B------:R-:W-:-:S02]  /*1af0*/  LOP3.LUT R13, R29, 0x38, R12, 0xf8, !PT ;  /* 0x000000381d0d7812 */ /* 0x000fc400078ef80c */
[----:B------:R-:W-:Y:S01]  /*1b00*/  SHF.R.U32.HI R140, RZ, 0x3, R29 ;  /* 0x00000003ff8c7819 */ /* 0x000fe2000001161d */
[----:B------:R-:W-:Y:S01]  /*1b10*/  IMAD.SHL.U32 R139, R139, 0x2, RZ ;  /* 0x000000028b8b7824 */ /* 0x000fe200078e00ff */
[----:B------:R-:W-:Y:S01]  /*1b20*/  LEA.HI R6, R27, R16, RZ, 0x3 ;  /* 0x000000101b067211 */ /* 0x000fe200078f18ff */
[----:B--2---:R-:W-:Y:S01]  /*1b30*/  @P0 IMAD.WIDE.U32 R26, R203, R2, RZ ;  /* 0x00000002cb1a0225 */ /* 0x004fe200078e00ff */
[----:B------:R-:W-:Y:S02]  /*1b40*/  SEL R24, RZ, 0x1, P2 ;  /* 0x00000001ff187807 */ /* 0x000fe40001000000 */
[----:B------:R-:W-:Y:S01]  /*1b50*/  LOP3.LUT R140, R13, R140, RZ, 0x3c, !PT ;  /* 0x0000008c0d8c7212 */ /* 0x000fe200078e3cff */
[-C--:B----4-:R-:W-:Y:S01]  /*1b60*/  @!P0 IMAD R18, R5, R14.reuse, RZ ;  /* 0x0000000e05128224 */ /* 0x090fe200078e02ff */
[----:B------:R-:W-:Y:S01]  /*1b70*/  LOP3.LUT R13, R6, 0xfffffff8, RZ, 0xc0, !PT ;  /* 0xfffffff8060d7812 */ /* 0x000fe200078ec0ff */
[----:B------:R-:W-:Y:S01]  /*1b80*/  @!P0 IMAD.WIDE.U32 R28, R17, R14, RZ ;  /* 0x0000000e111c8225 */ /* 0x000fe200078e00ff */
[----:B------:R-:W-:-:S02]  /*1b90*/  LOP3.LUT R139, R139, 0x2, R24, 0xe2, !PT ;  /* 0x000000028b8b7812 */ /* 0x000fc400078ee218 */
[----:B------:R-:W-:Y:S01]  /*1ba0*/  LOP3.LUT R140, R140, 0xfffffe00, R9, 0xf8, !PT ;  /* 0xfffffe008c8c7812 */ /* 0x000fe200078ef809 */
[----:B------:R-:W-:Y:S01]  /*1bb0*/  @P0 IMAD.MOV.U32 R24, RZ, RZ, R26 ;  /* 0x000000ffff180224 */ /* 0x000fe200078e001a */
[----:B------:R-:W-:Y:S01]  /*1bc0*/  IADD3 R14, P1, R12, R20, RZ ;  /* 0x000000140c0e7210 */ /* 0x000fe20007f3e0ff */
[----:B------:R-:W-:Y:S01]  /*1bd0*/  @!P0 IMAD R15, R17, R15, R18 ;  /* 0x0000000f110f8224 */ /* 0x000fe200078e0212 */
[----:B------:R-:W-:Y:S01]  /*1be0*/  SHF.R.S32.HI R84, RZ, 0x1f, R87 ;  /* 0x0000001fff547819 */ /* 0x000fe20000011457 */
[----:B------:R-:W-:Y:S01]  /*1bf0*/  @!P0 IMAD.MOV.U32 R24, RZ, RZ, R28 ;  /* 0x000000ffff188224 */ /* 0x000fe200078e001c */
[----:B------:R-:W-:Y:S01]  /*1c00*/  SHF.R.S32.HI R151, RZ, 0x1f, R150 ;  /* 0x0000001fff977819 */ /* 0x000fe20000011496 */
[----:B------:R-:W-:Y:S01]  /*1c10*/  IMAD.IADD R16, R16, 0x1, -R13 ;  /* 0x0000000110107824 */ /* 0x000fe200078e0a0d */
[----:B------:R-:W-:Y:S01]  /*1c20*/  SHF.R.S32.HI R13, RZ, 0x1f, R12 ;  /* 0x0000001fff0d7819 */ /* 0x000fe2000001140c */
[----:B------:R-:W-:Y:S01]  /*1c30*/  @P0 IMAD R9, R203, R3, R27 ;  /* 0x00000003cb090224 */ /* 0x000fe200078e021b */
[----:B------:R-:W-:Y:S01]  /*1c40*/  LEA.HI R84, R84, R87, RZ, 0x6 ;  /* 0x0000005754547211 */ /* 0x000fe200078f30ff */
[----:B------:R-:W-:Y:S01]  /*1c50*/  @!P0 IMAD.IADD R9, R29, 0x1, R15 ;  /* 0x000000011d098824 */ /* 0x000fe200078e020f */
[----:B------:R-:W-:Y:S01]  /*1c60*/  IADD3 R24, P0, R12, R24, RZ ;  /* 0x000000180c187210 */ /* 0x000fe20007f1e0ff */
[----:B------:R-:W-:Y:S01]  /*1c70*/  IMAD.X R15, R13, 0x1, R25, P1 ;  /* 0x000000010d0f7824 */ /* 0x000fe200008e0619 */
[----:B------:R-:W-:Y:S01]  /*1c80*/  SHF.R.S32.HI R84, RZ, 0x6, R84 ;  /* 0x00000006ff547819 */ /* 0x000fe20000011454 */
[----:B------:R-:W-:Y:S01]  /*1c90*/  IMAD R27, R7, UR4, RZ ;  /* 0x00000004071b7c24 */ /* 0x000fe2000f8e02ff */
[----:B------:R-:W-:Y:S01]  /*1ca0*/  IADD3.X R25, R13, R9, RZ, P0, !PT ;  /* 0x000000090d197210 */ /* 0x000fe200007fe4ff */
[----:B------:R-:W-:Y:S01]  /*1cb0*/  IMAD.WIDE R22, R23, 0x40, R150 ;  /* 0x0000004017167825 */ /* 0x000fe200078e0296 */
[----:B------:R-:W-:-:S02]  /*1cc0*/  IADD3 R21, P0, R150, R21, RZ ;  /* 0x0000001596157210 */ /* 0x000fc40007f1e0ff */
[----:B------:R-:W-:Y:S01]  /*1cd0*/  VIMNMX R84, RZ, R84, !PT ;  /* 0x00000054ff547248 */ /* 0x000fe20007fe0100 */
[----:B------:R-:W-:Y:S01]  /*1ce0*/  IMAD R146, R8, UR5, R27 ;  /* 0x0000000508927c24 */ /* 0x000fe2000f8e021b */
[----:B------:R-:W-:Y:S01]  /*1cf0*/  LOP3.LUT P4, RZ, R16, 0x4, RZ, 0xc0, !PT ;  /* 0x0000000410ff7812 */ /* 0x000fe2000788c0ff */
[----:B------:R-:W-:Y:S01]  /*1d00*/  IMAD.X R19, R151, 0x1, R19, P0 ;  /* 0x0000000197137824 */ /* 0x000fe200000e0613 */
[----:B------:R-:W-:Y:S01]  /*1d10*/  IADD3 R142, P0, R12, R4, RZ ;  /* 0x000000040c8e7210 */ /* 0x000fe20007f1e0ff */
[C---:B------:R-:W-:Y:S01]  /*1d20*/  IMAD.SHL.U32 R47, R16.reuse, 0x40, RZ ;  /* 0x00000040102f7824 */ /* 0x040fe200078e00ff */
[----:B------:R-:W-:Y:S01]  /*1d30*/  LOP3.LUT P2, RZ, R16, 0x2, RZ, 0xc0, !PT ;  /* 0x0000000210ff7812 */ /* 0x000fe2000784c0ff */
[----:B------:R-:W-:Y:S01]  /*1d40*/  IMAD.WIDE.U32 R26, R8, UR4, R14 ;  /* 0x00000004081a7c25 */ /* 0x000fe2000f8e000e */
[----:B------:R-:W-:Y:S01]  /*1d50*/  ULDC.64 UR4, c[0x0][0x258] ;  /* 0x0000960000047ab9 */ /* 0x000fe20000000a00 */
[----:B-1----:R-:W-:Y:S02]  /*1d60*/  LEA.HI R138, R138, R138, RZ, 0x1 ;  /* 0x0000008a8a8a7211 */ /* 0x002fe400078f08ff */
[----:B------:R-:W-:Y:S01]  /*1d70*/  IMAD R14, R23, R2, RZ ;  /* 0x00000002170e7224 */ /* 0x000fe200078e02ff */
[----:B------:R-:W-:Y:S01]  /*1d80*/  LOP3.LUT R47, R47, 0x1c0, RZ, 0xc0, !PT ;  /* 0x000001c02f2f7812 */ /* 0x000fe200078ec0ff */
[----:B------:R-:W-:Y:S01]  /*1d90*/  IMAD.X R143, R13, 0x1, R11, P0 ;  /* 0x000000010d8f7824 */ /* 0x000fe200000e060b */
[----:B------:R-:W-:Y:S01]  /*1da0*/  ISETP.GT.AND P0, PT, R133, R84, PT ;  /* 0x000000548500720c */ /* 0x000fe20003f04270 */
[----:B------:R-:W-:Y:S01]  /*1db0*/  IMAD.WIDE.U32 R24, R22, R2, R24 ;  /* 0x0000000216187225 */ /* 0x000fe200078e0018 */
[----:B------:R-:W-:-:S02]  /*1dc0*/  SHF.R.S32.HI R2, RZ, 0x1f, R152 ;  /* 0x0000001fff027819 */ /* 0x000fc40000011498 */
[----:B------:R-:W-:Y:S01]  /*1dd0*/  SHF.L.U64.HI R198, R160, 0x4, R161 ;  /* 0x00000004a0c67819 */ /* 0x000fe200000102a1 */
[----:B------:R-:W-:Y:S01]  /*1de0*/  IMAD.SHL.U32 R16, R63, 0x8, RZ ;  /* 0x000000083f107824 */ /* 0x000fe200078e00ff */
[----:B---3--:R-:W-:Y:S01]  /*1df0*/  SHF.L.U64.HI R200, R158, 0x4, R159 ;  /* 0x000000049ec87819 */ /* 0x008fe2000001029f */
[----:B------:R-:W-:Y:S01]  /*1e00*/  VIADD R9, R12, 0x80 ;  /* 0x000000800c097836 */ /* 0x000fe20000000000 */
[----:B------:R-:W-:Y:S01]  /*1e10*/  SHF.L.U32 R201, R158, 0x4, RZ ;  /* 0x000000049ec97819 */ /* 0x000fe200000006ff */
[----:B------:R-:W-:Y:S01]  /*1e20*/  IMAD R3, R22, R3, R14 ;  /* 0x0000000316037224 */ /* 0x000fe200078e020e */
[----:B------:R-:W-:Y:S01]  /*1e30*/  LOP3.LUT R16, R47, 0x8, R16, 0xf8, !PT ;  /* 0x000000082f107812 */ /* 0x000fe200078ef810 */
[----:B------:R-:W-:Y:S01]  /*1e40*/  IMAD.IADD R147, R27, 0x1, R146 ;  /* 0x000000011b937824 */ /* 0x000fe200078e0292 */
[----:B------:R-:W-:Y:S01]  /*1e50*/  SHF.R.U32.HI R47, RZ, 0x3, R47 ;  /* 0x00000003ff2f7819 */ /* 0x000fe2000001162f */
[----:B------:R-:W-:Y:S01]  /*1e60*/  IMAD R155, R2, UR4, RZ ;  /* 0x00000004029b7c24 */ /* 0x000fe2000f8e02ff */
[----:B------:R-:W-:Y:S01]  /*1e70*/  ISETP.GE.AND P1, PT, R9, UR18, PT ;  /* 0x0000001209007c0c */ /* 0x000fe2000bf26270 */
[----:B------:R-:W-:Y:S01]  /*1e80*/  IMAD.MOV.U32 R146, RZ, RZ, R26 ;  /* 0x000000ffff927224 */ /* 0x000fe200078e001a */
[----:B------:R-:W-:Y:S01]  /*1e90*/  LOP3.LUT R47, R16, R47, RZ, 0x3c, !PT ;  /* 0x0000002f102f7212 */ /* 0x000fe200078e3cff */
[----:B------:R-:W-:Y:S01]  /*1ea0*/  IMAD.IADD R25, R25, 0x1, R3 ;  /* 0x0000000119197824 */ /* 0x000fe200078e0203 */
[----:B------:R-:W-:Y:S01]  /*1eb0*/  SEL R14, RZ, 0x4, P1 ;  /* 0x00000004ff0e7807 */ /* 0x000fe20000800000 */
[----:B------:R-:W-:Y:S01]  /*1ec0*/  IMAD R2, R19, R158, RZ ;  /* 0x0000009e13027224 */ /* 0x000fe200078e02ff */
[----:B------:R-:W-:Y:S01]  /*1ed0*/  SHF.R.S32.HI R137, RZ, 0x1, R138 ;  /* 0x00000001ff897819 */ /* 0x000fe2000001148a */
[----:B------:R-:W-:Y:S01]  /*1ee0*/  IMAD R145, R151, R160, RZ ;  /* 0x000000a097917224 */ /* 0x000fe200078e02ff */
[----:B------:R-:W-:Y:S01]  /*1ef0*/  LOP3.LUT R139, R139, R14, RZ, 0xfc, !PT ;  /* 0x0000000e8b8b7212 */ /* 0x000fe200078efcff */
[----:B------:R-:W-:Y:S01]  /*1f00*/  IMAD.SHL.U32 R6, R6, 0x40, RZ ;  /* 0x0000004006067824 */ /* 0x000fe200078e00ff */
[----:B------:R-:W-:Y:S01]  /*1f10*/  SEL R46, R46, 0xfffffff0, !P2 ;  /* 0xfffffff02e2e7807 */ /* 0x000fe20005000000 */
[C---:B------:R-:W-:Y:S01]  /*1f20*/  IMAD R155, R152.reuse, UR5, R155 ;  /* 0x00000005989b7c24 */ /* 0x040fe2000f8e029b */
[----:B------:R-:W-:Y:S01]  /*1f30*/  SEL R45, R45, 0xffffffe0, !P4 ;  /* 0xffffffe02d2d7807 */ /* 0x000fe20006000000 */
[----:B------:R-:W-:Y:S01]  /*1f40*/  IMAD.WIDE.U32 R152, R152, UR4, R24 ;  /* 0x0000000498987c25 */ /* 0x000fe2000f8e0018 */
[----:B------:R-:W-:-:S03]  /*1f50*/  LOP3.LUT R47, R47, 0xfffffe00, R6, 0xf8, !PT ;  /* 0xfffffe002f2f7812 */ /* 0x000fc600078ef806 */
[C---:B------:R-:W-:Y:S02]  /*1f60*/  IMAD R149, R21.reuse, R159, R2 ;  /* 0x0000009f15957224 */ /* 0x040fe400078e0202 */
[----:B------:R-:W-:-:S04]  /*1f70*/  IMAD.WIDE.U32 R146, R21, R158, R146 ;  /* 0x0000009e15927225 */ /* 0x000fc800078e0092 */
[C---:B------:R-:W-:Y:S02]  /*1f80*/  IMAD R145, R150.reuse, R161, R145 ;  /* 0x000000a196917224 */ /* 0x040fe400078e0291 */
[----:B------:R-:W-:-:S04]  /*1f90*/  IMAD.WIDE.U32 R142, R150, R160, R142 ;  /* 0x000000a0968e7225 */ /* 0x000fc800078e008e */
[----:B------:R-:W-:Y:S02]  /*1fa0*/  IMAD.IADD R145, R143, 0x1, R145 ;  /* 0x000000018f917824 */ /* 0x000fe400078e0291 */
[----:B------:R-:W-:Y:S02]  /*1fb0*/  IMAD.IADD R155, R153, 0x1, R155 ;  /* 0x00000001999b7824 */ /* 0x000fe400078e029b */
[----:B------:R-:W-:Y:S02]  /*1fc0*/  IMAD.IADD R149, R147, 0x1, R149 ;  /* 0x0000000193957824 */ /* 0x000fe400078e0295 */
[----:B------:R-:W-:Y:S01]  /*1fd0*/  @!P5 IMAD.MOV.U32 R0, RZ, RZ, RZ ;  /* 0x000000ffff00d224 */ /* 0x000fe200078e00ff */
[----:B------:R-:W-:Y:S06]  /*1fe0*/  @!P0 BRA `(.L_x_835) ;  /* 0x0000009400448947 */ /* 0x000fec0003800000 */
[----:B------:R-:W1:Y:S01]  /*1ff0*/  LDC.64 R2, c[0x0][0x338] ;  /* 0x0000ce00ff027b82 */ /* 0x000e620000000a00 */
[----:B------:R-:W-:Y:S01]  /*2000*/  ULDC.64 UR4, c[0x0][0x330] ;  /* 0x0000cc0000047ab9 */ /* 0x000fe20000000a00 */
[----:B------:R-:W-:Y:S01]  /*2010*/  LEA R11, R133, 0xffffffc0, 0x6 ;  /* 0xffffffc0850b7811 */ /* 0x000fe200078e30ff */
[----:B------:R-:W-:Y:S01]  /*2020*/  IMAD R6, R5, UR4, RZ ;  /* 0x0000000405067c24 */ /* 0x000fe2000f8e02ff */
[----:B------:R-:W-:Y:S01]  /*2030*/  SHF.R.S32.HI R15, RZ, 0x1f, R87 ;  /* 0x0000001fff0f7819 */ /* 0x000fe20000011457 */
[C---:B------:R-:W-:Y:S01]  /*2040*/  IMAD.WIDE.U32 R20, R17.reuse, UR4, R12 ;  /* 0x0000000411147c25 */ /* 0x040fe2000f8e000c */
[----:B------:R-:W-:Y:S01]  /*2050*/  ULDC.64 UR14, c[0x0][0x340] ;  /* 0x0000d000000e7ab9 */ /* 0x000fe20000000a00 */
[----:B------:R-:W-:Y:S01]  /*2060*/  ULDC.64 UR10, c[0x0][0x350] ;  /* 0x0000d400000a7ab9 */ /* 0x000fe20000000a00 */
[----:B------:R-:W-:Y:S01]  /*2070*/  ULDC.64 UR12, c[0x0][0x218] ;  /* 0x00008600000c7ab9 */ /* 0x000fe20000000a00 */
[----:B------:R-:W-:Y:S01]  /*2080*/  IMAD R6, R17, UR5, R6 ;  /* 0x0000000511067c24 */ /* 0x000fe2000f8e0206 */
[----:B------:R-:W-:Y:S01]  /*2090*/  ULDC.64 UR4, c[0x0][0x328] ;  /* 0x0000ca0000047ab9 */ /* 0x000fe20000000a00 */
[----:B------:R-:W-:Y:S01]  /*20a0*/  IMAD.IADD R0, R11, 0x1, R0 ;  /* 0x000000010b007824 */ /* 0x000fe200078e0200 */
[----:B------:R-:W-:Y:S01]  /*20b0*/  ULDC.64 UR16, c[0x0][0x220] ;  /* 0x0000880000107ab9 */ /* 0x000fe20000000a00 */
[----:B------:R-:W-:Y:S01]  /*20c0*/  IMAD R4, R5, UR4, RZ ;  /* 0x0000000405047c24 */ /* 0x000fe2000f8e02ff */
[----:B------:R-:W-:Y:S01]  /*20d0*/  SHF.R.S32.HI R5, RZ, 0x1f, R11 ;  /* 0x0000001fff057819 */ /* 0x000fe2000001140b */
[----:B------:R-:W-:Y:S01]  /*20e0*/  IMAD.WIDE.U32 R116, R158, 0x20, RZ ;  /* 0x000000209e747825 */ /* 0x000fe200078e00ff */
[----:B------:R-:W-:Y:S01]  /*20f0*/  IADD3 R11, P1, P0, R11, R150, -R87 ;  /* 0x000000960b0b7210 */ /* 0x000fe2000783e857 */
[----:B------:R-:W-:Y:S01]  /*2100*/  USHF.L.U64.HI UR19, UR14, 0x5, UR15 ;  /* 0x000000050e137899 */ /* 0x000fe2000801020f */
[----:B------:R-:W-:Y:S01]  /*2110*/  LOP3.LUT R132, R139, 0xffff, RZ, 0xc0, !PT ;  /* 0x0000ffff8b847812 */ /* 0x000fe200078ec0ff */
[----:B------:R-:W-:Y:S01]  /*2120*/  IMAD.SHL.U32 R14, R159, 0x20, RZ ;  /* 0x000000209f0e7824 */ /* 0x000fe200078e00ff */
[----:B------:R-:W-:Y:S01]  /*2130*/  IADD3.X R5, R5, R151, ~R15, P1, P0 ;  /* 0x0000009705057210 */ /* 0x000fe20000fe0c0f */
[C---:B------:R-:W-:Y:S01]  /*2140*/  IMAD.WIDE.U32 R18, R17.reuse, UR4, R12 ;  /* 0x0000000411127c25 */ /* 0x040fe2000f8e000c */
[----:B------:R-:W-:Y:S01]  /*2150*/  USHF.L.U64.HI UR23, UR14, 0x4, UR15 ;  /* 0x000000040e177899 */ /* 0x000fe2000801020f */
[----:B------:R-:W-:Y:S01]  /*2160*/  LOP3.LUT R135, R132, 0x1, RZ, 0xc0, !PT ;  /* 0x0000000184877812 */ /* 0x000fe200078ec0ff */
[----:B------:R-:W-:Y:S01]  /*2170*/  USHF.L.U32 UR22, UR14, 0x5, URZ ;  /* 0x000000050e167899 */ /* 0x000fe2000800063f */
[----:B------:R-:W-:Y:S01]  /*2180*/  IMAD R4, R17, UR5, R4 ;  /* 0x0000000511047c24 */ /* 0x000fe2000f8e0204 */
[----:B------:R-:W-:Y:S01]  /*2190*/  ULDC.64 UR4, c[0x0][0x348] ;  /* 0x0000d20000047ab9 */ /* 0x000fe20000000a00 */
[----:B------:R-:W-:Y:S01]  /*21a0*/  IMAD.IADD R14, R117, 0x1, R14 ;  /* 0x00000001750e7824 */ /* 0x000fe200078e020e */
[--C-:B-1----:R-:W-:Y:S01]  /*21b0*/  SHF.L.U64.HI R86, R2, 0x4, R3.reuse ;  /* 0x0000000402567819 */ /* 0x102fe20000010203 */
[----:B------:R-:W-:Y:S01]  /*21c0*/  IMAD R15, R150, R137, R136 ;  /* 0x00000089960f7224 */ /* 0x000fe200078e0288 */
[----:B------:R-:W-:Y:S01]  /*21d0*/  USHF.L.U32 UR24, UR14, 0x4, URZ ;  /* 0x000000040e187899 */ /* 0x000fe2000800063f */
[----:B------:R-:W-:Y:S01]  /*21e0*/  IMAD.IADD R21, R21, 0x1, R6 ;  /* 0x0000000115157824 */ /* 0x000fe200078e0206 */
[----:B------:R-:W-:Y:S01]  /*21f0*/  UIMAD.WIDE.U32 UR20, UR14, 0x60, URZ ;  /* 0x000000600e1478a5 */ /* 0x000fe2000f8e003f */
[----:B------:R-:W-:Y:S01]  /*2200*/  IMAD.IADD R19, R19, 0x1, R4 ;  /* 0x0000000113137824 */ /* 0x000fe200078e0204 */
[----:B------:R-:W-:Y:S01]  /*2210*/  LOP3.LUT R134, R132, 0x2, RZ, 0xc0, !PT ;  /* 0x0000000284867812 */ /* 0x000fe200078ec0ff */
[C---:B------:R-:W-:Y:S01]  /*2220*/  IMAD R6, R5.reuse, UR14, RZ ;  /* 0x0000000e05067c24 */ /* 0x040fe2000f8e02ff */
[----:B------:R-:W-:Y:S01]  /*2230*/  SHF.L.U64.HI R88, R2, 0x5, R3 ;  /* 0x0000000502587819 */ /* 0x000fe20000010203 */
[----:B------:R-:W-:Y:S01]  /*2240*/  IMAD R16, R5, R2, RZ ;  /* 0x0000000205107224 */ /* 0x000fe200078e02ff */
[----:B------:R-:W-:Y:S01]  /*2250*/  IADD3 R65, R150, 0x20, RZ ;  /* 0x0000002096417810 */ /* 0x000fe20007ffe0ff */
[C---:B------:R-:W-:Y:S01]  /*2260*/  IMAD.SHL.U32 R117, R116.reuse, 0x2, RZ ;  /* 0x0000000274757824 */ /* 0x040fe200078e00ff */
[----:B------:R-:W-:Y:S01]  /*2270*/  SHF.L.U64.HI R116, R116, 0x1, R14 ;  /* 0x0000000174747819 */ /* 0x000fe2000001020e */
[----:B------:R-:W-:Y:S01]  /*2280*/  IMAD R0, R137, R0, RZ ;  /* 0x0000000089007224 */ /* 0x000fe200078e02ff */
[-C--:B------:R-:W-:Y:S01]  /*2290*/  IADD3 R14, R136, R15.reuse, RZ ;  /* 0x0000000f880e7210 */ /* 0x080fe20007ffe0ff */
[C---:B------:R-:W-:Y:S01]  /*22a0*/  IMAD R6, R11.reuse, UR15, R6 ;  /* 0x0000000f0b067c24 */ /* 0x040fe2000f8e0206 */
[----:B------:R-:W-:Y:S01]  /*22b0*/  UIMAD UR15, UR15, 0x60, URZ ;  /* 0x000000600f0f78a4 */ /* 0x000fe2000f8e023f */
[C---:B------:R-:W-:Y:S01]  /*22c0*/  IMAD.WIDE.U32 R20, R11.reuse, UR14, R20 ;  /* 0x0000000e0b147c25 */ /* 0x040fe2000f8e0014 */
[----:B------:R-:W-:Y:S01]  /*22d0*/  SHF.R.S32.HI R131, RZ, 0x1f, R0 ;  /* 0x0000001fff837819 */ /* 0x000fe20000011400 */
[----:B------:R-:W-:Y:S01]  /*22e0*/  USHF.L.U64.HI UR23, UR24, 0x1, UR23 ;  /* 0x0000000118177899 */ /* 0x000fe20008010217 */
[C---:B------:R-:W-:Y:S01]  /*22f0*/  IADD3 R4, P1, R0.reuse, R15, RZ ;  /* 0x0000000f00047210 */ /* 0x040fe20007f3e0ff */
[C---:B------:R-:W-:Y:S01]  /*2300*/  IMAD R5, R11.reuse, R3, R16 ;  /* 0x000000030b057224 */ /* 0x040fe200078e0210 */
[----:B------:R-:W-:Y:S01]  /*2310*/  IADD3 R0, P0, R0, R14, RZ ;  /* 0x0000000e00007210 */ /* 0x000fe20007f1e0ff */
[----:B------:R-:W-:Y:S01]  /*2320*/  IMAD.WIDE.U32 R18, R11, R2, R18 ;  /* 0x000000020b127225 */ /* 0x000fe200078e0012 */
[-C--:B------:R-:W-:Y:S01]  /*2330*/  LEA.HI.X.SX32 R11, R15, R131.reuse, 0x1, P1 ;  /* 0x000000830f0b7211 */ /* 0x080fe200008f0eff */
[----:B------:R-:W-:Y:S01]  /*2340*/  USHF.L.U64.HI UR19, UR22, 0x1, UR19 ;  /* 0x0000000116137899 */ /* 0x000fe20008010213 */
[----:B------:R-:W-:Y:S01]  /*2350*/  LEA.HI.X.SX32 R131, R14, R131, 0x1, P0 ;  /* 0x000000830e837211 */ /* 0x000fe200000f0eff */
[----:B------:R-:W-:Y:S01]  /*2360*/  IMAD.IADD R21, R21, 0x1, R6 ;  /* 0x0000000115157824 */ /* 0x000fe200078e0206 */
[C---:B------:R-:W-:Y:S01]  /*2370*/  SHF.L.U32 R130, R0.reuse, 0x1, RZ ;  /* 0x0000000100827819 */ /* 0x040fe200000006ff */
[----:B------:R-:W-:Y:S01]  /*2380*/  IMAD.IADD R19, R19, 0x1, R5 ;  /* 0x0000000113137824 */ /* 0x000fe200078e0205 */
[----:B------:R-:W-:Y:S01]  /*2390*/  SHF.L.U64.HI R131, R0, 0x1, R131 ;  /* 0x0000000100837819 */ /* 0x000fe20000010283 */
[C---:B------:R-:W-:Y:S01]  /*23a0*/  IMAD R125, R7.reuse, UR10, RZ ;  /* 0x0000000a077d7c24 */ /* 0x040fe2000f8e02ff */
[----:B------:R-:W-:Y:S01]  /*23b0*/  SHF.L.U64.HI R0, R4, 0x1, R11 ;  /* 0x0000000104007819 */ /* 0x000fe2000001020b */
[----:B------:R-:W-:Y:S01]  /*23c0*/  IMAD R127, R7, UR4, RZ ;  /* 0x00000004077f7c24 */ /* 0x000fe2000f8e02ff */
[----:B------:R-:W-:Y:S01]  /*23d0*/  LOP3.LUT R132, R132, 0x4, RZ, 0xc0, !PT ;  /* 0x0000000484847812 */ /* 0x000fe200078ec0ff */
[C---:B------:R-:W-:Y:S01]  /*23e0*/  IMAD R125, R8.reuse, UR11, R125 ;  /* 0x0000000b087d7c24 */ /* 0x040fe2000f8e027d */
[----:B------:R-:W-:Y:S01]  /*23f0*/  UIADD3 UR28, UR21, UR15, URZ ;  /* 0x0000000f151c7290 */ /* 0x000fe2000fffe03f */
[C---:B------:R-:W-:Y:S01]  /*2400*/  IMAD.WIDE.U32 R6, R8.reuse, UR10, R20 ;  /* 0x0000000a08067c25 */ /* 0x040fe2000f8e0014 */
[----:B------:R-:W-:Y:S01]  /*2410*/  ULDC.64 UR10, c[0x0][0x320] ;  /* 0x0000c800000a7ab9 */ /* 0x000fe20000000a00 */
[----:B------:R-:W-:Y:S01]  /*2420*/  ULDC.U8 UR26, c[0x0][0x3c3] ;  /* 0x0000f0c0001a7ab9 */ /* 0x000fe20000000000 */
[----:B------:R-:W-:Y:S01]  /*2430*/  ULDC UR25, c[0x0][0x2e0] ;  /* 0x0000b80000197ab9 */ /* 0x000fe20000000800 */
[----:B------:R-:W-:Y:S01]  /*2440*/  IMAD R127, R8, UR5, R127 ;  /* 0x00000005087f7c24 */ /* 0x000fe2000f8e027f */
[----:B------:R-:W-:Y:S01]  /*2450*/  LEA R124, P1, R6, UR10, 0x1 ;  /* 0x0000000a067c7c11 */ /* 0x000fe2000f8208ff */
[----:B------:R-:W-:Y:S01]  /*2460*/  IMAD.WIDE.U32 R14, R8, UR4, R18 ;  /* 0x00000004080e7c25 */ /* 0x000fe2000f8e0012 */
[----:B------:R-:W-:Y:S01]  /*2470*/  ULDC.64 UR4, c[0x0][0x318] ;  /* 0x0000c60000047ab9 */ /* 0x000fe20000000a00 */
[----:B------:R-:W-:-:S02]  /*2480*/  USHF.L.U32 UR24, UR24, 0x1, URZ ;  /* 0x0000000118187899 */ /* 0x000fc4000800063f */
[----:B------:R-:W-:Y:S01]  /*2490*/  IMAD.IADD R125, R7, 0x1, R125 ;  /* 0x00000001077d7824 */ /* 0x000fe200078e027d */
[----:B------:R-:W-:Y:S01]  /*24a0*/  LEA R126, P0, R14, UR4, 0x1 ;  /* 0x000000040e7e7c11 */ /* 0x000fe2000f8008ff */
[----:B------:R-:W-:Y:S01]  /*24b0*/  IMAD.IADD R127, R15, 0x1, R127 ;  /* 0x000000010f7f7824 */ /* 0x000fe200078e027f */
[----:B------:R-:W-:Y:S01]  /*24c0*/  USHF.L.U32 UR22, UR22, 0x1, URZ ;  /* 0x0000000116167899 */ /* 0x000fe2000800063f */
[----:B------:R-:W-:Y:S01]  /*24d0*/  IMAD.SHL.U32 R4, R4, 0x2, RZ ;  /* 0x0000000204047824 */ /* 0x000fe200078e00ff */
[----:B------:R-:W-:Y:S01]  /*24e0*/  LEA.HI.X R125, R6, UR11, R125, 0x1, P1 ;  /* 0x0000000b067d7c11 */ /* 0x000fe200088f0c7d */
[----:B------:R-:W-:Y:S01]  /*24f0*/  ULDC.64 UR10, c[0x0][0x360] ;  /* 0x0000d800000a7ab9 */ /* 0x000fe20000000a00 */
[----:B------:R-:W-:Y:S01]  /*2500*/  LEA.HI.X R127, R14, UR5, R127, 0x1, P0 ;  /* 0x000000050e7f7c11 */ /* 0x000fe200080f0c7f */
[----:B------:R-:W-:Y:S01]  /*2510*/  ULDC.64 UR4, c[0x0][0x358] ;  /* 0x0000d60000047ab9 */ /* 0x000fe20000000a00 */
[----:B------:R-:W-:Y:S01]  /*2520*/  LEA R120, P1, R142, UR12, 0x1 ;  /* 0x0000000c8e787c11 */ /* 0x000fe2000f8208ff */
[----:B------:R-:W-:Y:S01]  /*2530*/  IMAD.SHL.U32 R89, R2, 0x10, RZ ;  /* 0x0000001002597824 */ /* 0x000fe200078e00ff */
[----:B------:R-:W-:Y:S01]  /*2540*/  LEA R122, P0, R146, UR16, 0x1 ;  /* 0x00000010927a7c11 */ /* 0x000fe2000f8008ff */
[----:B------:R-:W-:Y:S01]  /*2550*/  IMAD.SHL.U32 R85, R137, 0x10, RZ ;  /* 0x0000001089557824 */ /* 0x000fe200078e00ff */
[----:B------:R-:W-:Y:S01]  /*2560*/  LEA.HI.X R119, R142, UR13, R145, 0x1, P1 ;  /* 0x0000000d8e777c11 */ /* 0x000fe200088f0c91 */
[----:B------:R-:W-:Y:S01]  /*2570*/  IMAD R7, R159, 0x60, RZ ;  /* 0x000000609f077824 */ /* 0x000fe200078e02ff */
[----:B------:R-:W-:Y:S01]  /*2580*/  LEA.HI.X R123, R146, UR17, R149, 0x1, P0 ;  /* 0x00000011927b7c11 */ /* 0x000fe200080f0c95 */
[C---:B------:R-:W-:Y:S01]  /*2590*/  VIADD R80, R85.reuse, 0x40 ;  /* 0x0000004055507836 */ /* 0x040fe20000000000 */
[C---:B------:R-:W-:Y:S01]  /*25a0*/  IADD3 R16, P1, R4.reuse, UR10, RZ ;  /* 0x0000000a04107c10 */ /* 0x040fe2000ff3e0ff */
[C---:B------:R-:W-:Y:S01]  /*25b0*/  VIADD R76, R85.reuse, 0x80 ;  /* 0x00000080554c7836 */ /* 0x040fe20000000000 */
[----:B------:R-:W-:Y:S01]  /*25c0*/  IADD3 R48, P0, R4, UR4, RZ ;  /* 0x0000000404307c10 */ /* 0x000fe2000ff1e0ff */
[C---:B------:R-:W-:Y:S01]  /*25d0*/  IMAD.IADD R74, R85.reuse, 0x1, R80 ;  /* 0x00000001554a7824 */ /* 0x040fe200078e0250 */
[C---:B------:R-:W-:Y:S01]  /*25e0*/  IADD3.X R17, R0.reuse, UR11, RZ, P1, !PT ;  /* 0x0000000b00117c10 */ /* 0x040fe20008ffe4ff */
[----:B------:R-:W-:Y:S01]  /*25f0*/  IMAD.IADD R72, R85, 0x1, R76 ;  /* 0x0000000155487824 */ /* 0x000fe200078e024c */
[----:B------:R-:W-:Y:S01]  /*2600*/  IADD3.X R49, R0, UR5, RZ, P0, !PT ;  /* 0x0000000500317c10 */ /* 0x000fe200087fe4ff */
[----:B------:R-:W-:Y:S01]  /*2610*/  IMAD.SHL.U32 R5, R161, 0x20, RZ ;  /* 0x00000020a1057824 */ /* 0x000fe200078e00ff */
[C---:B------:R-:W-:Y:S01]  /*2620*/  IADD3 R96, P1, R199.reuse, 0x40, RZ ;  /* 0x00000040c7607810 */ /* 0x040fe20007f3e0ff */
[----:B------:R-:W-:Y:S01]  /*2630*/  IMAD.WIDE.U32 R158, R158, 0x60, RZ ;  /* 0x000000609e9e7825 */ /* 0x000fe200078e00ff */
[----:B------:R-:W-:Y:S01]  /*2640*/  IADD3 R104, P0, R199, 0x80, RZ ;  /* 0x00000080c7687810 */ /* 0x000fe20007f1e0ff */
[----:B------:R-:W-:Y:S01]  /*2650*/  ULDC.64 UR16, c[0x0][0x250] ;  /* 0x0000940000107ab9 */ /* 0x000fe20000000a00 */
[----:B------:R-:W-:Y:S01]  /*2660*/  IADD3 R128, P4, R130, UR10, RZ ;  /* 0x0000000a82807c10 */ /* 0x000fe2000ff9e0ff */
[--C-:B------:R-:W-:Y:S01]  /*2670*/  IMAD.X R97, RZ, RZ, R198.reuse, P1 ;  /* 0x000000ffff617224 */ /* 0x100fe200008e06c6 */
[-C--:B------:R-:W-:Y:S01]  /*2680*/  IADD3 R98, P1, R96, R199.reuse, RZ ;  /* 0x000000c760627210 */ /* 0x080fe20007f3e0ff */
[--C-:B------:R-:W-:Y:S01]  /*2690*/  IMAD.X R105, RZ, RZ, R198.reuse, P0 ;  /* 0x000000ffff697224 */ /* 0x100fe200000e06c6 */
[-C--:B------:R-:W-:Y:S01]  /*26a0*/  IADD3 R106, P0, R104, R199.reuse, RZ ;  /* 0x000000c7686a7210 */ /* 0x080fe20007f1e0ff */
[C---:B------:R-:W-:Y:S01]  /*26b0*/  IMAD.SHL.U32 R82, R137.reuse, 0x20, RZ ;  /* 0x0000002089527824 */ /* 0x040fe200078e00ff */
[----:B------:R-:W-:Y:S01]  /*26c0*/  IADD3 R130, P2, R130, UR4, RZ ;  /* 0x0000000482827c10 */ /* 0x000fe2000ff5e0ff */
[----:B------:R-:W-:Y:S01]  /*26d0*/  IMAD R78, R137, 0x30, RZ ;  /* 0x00000030894e7824 */ /* 0x000fe200078e02ff */
[----:B------:R-:W-:Y:S01]  /*26e0*/  IADD3.X R129, R131, UR11, RZ, P4, !PT ;  /* 0x0000000b83817c10 */ /* 0x000fe2000a7fe4ff */
[----:B------:R-:W-:Y:S01]  /*26f0*/  IMAD.X R107, R105, 0x1, R198, P0 ;  /* 0x00000001696b7824 */ /* 0x000fe200000e06c6 */
[-C--:B------:R-:W-:Y:S01]  /*2700*/  IADD3.X R99, R97, R198.reuse, RZ, P1, !PT ;  /* 0x000000c661637210 */ /* 0x080fe20000ffe4ff */
[C---:B------:R-:W-:Y:S01]  /*2710*/  IMAD.IADD R70, R85.reuse, 0x1, R74 ;  /* 0x0000000155467824 */ /* 0x040fe200078e024a */
[-C--:B------:R-:W-:Y:S01]  /*2720*/  IADD3 R111, P1, R98, R199.reuse, RZ ;  /* 0x000000c7626f7210 */ /* 0x080fe20007f3e0ff */
[----:B------:R-:W-:Y:S01]  /*2730*/  IMAD.IADD R68, R85, 0x1, R72 ;  /* 0x0000000155447824 */ /* 0x000fe200078e0248 */
[----:B------:R-:W-:Y:S01]  /*2740*/  IADD3 R92, P4, R89, 0x40, RZ ;  /* 0x00000040595c7810 */ /* 0x000fe20007f9e0ff */
[----:B------:R-:W-:Y:S01]  /*2750*/  IMAD.WIDE.U32 R160, R160, 0x20, RZ ;  /* 0x00000020a0a07825 */ /* 0x000fe200078e00ff */
[----:B------:R-:W-:Y:S01]  /*2760*/  IADD3.X R131, R131, UR5, RZ, P2, !PT ;  /* 0x0000000583837c10 */ /* 0x000fe200097fe4ff */
[----:B------:R-:W-:Y:S01]  /*2770*/  ULDC UR4, c[0x0][0x2e0] ;  /* 0x0000b80000047ab9 */ /* 0x000fe20000000800 */
[----:B------:R-:W-:Y:S01]  /*2780*/  IADD3 R115, P0, R106, R199, RZ ;  /* 0x000000c76a737210 */ /* 0x000fe20007f1e0ff */
[----:B------:R-:W-:Y:S01]  /*2790*/  IMAD.X R110, R99, 0x1, R198, P1 ;  /* 0x00000001636e7824 */ /* 0x000fe200008e06c6 */
[----:B------:R-:W-:Y:S01]  /*27a0*/  IADD3 R100, P2, R89, 0x80, RZ ;  /* 0x0000008059647810 */ /* 0x000fe20007f5e0ff */
[--C-:B------:R-:W-:Y:S01]  /*27b0*/  IMAD.X R93, RZ, RZ, R86.reuse, P4 ;  /* 0x000000ffff5d7224 */ /* 0x100fe200020e0656 */
[----:B------:R-:W-:Y:S01]  /*27c0*/  IADD3.X R114, R107, R198, RZ, P0, !PT ;  /* 0x000000c66b727210 */ /* 0x000fe200007fe4ff */
[----:B------:R-:W-:Y:S01]  /*27d0*/  IMAD.SHL.U32 R91, R2, 0x20, RZ ;  /* 0x00000020025b7824 */ /* 0x000fe200078e00ff */
[-C--:B------:R-:W-:Y:S01]  /*27e0*/  IADD3 R94, P1, R92, R89.reuse, RZ ;  /* 0x000000595c5e7210 */ /* 0x080fe20007f3e0ff */
[--C-:B------:R-:W-:Y:S01]  /*27f0*/  IMAD.X R101, RZ, RZ, R86.reuse, P2 ;  /* 0x000000ffff657224 */ /* 0x100fe200010e0656 */
[-C--:B------:R-:W-:Y:S01]  /*2800*/  IADD3 R102, P0, R100, R89.reuse, RZ ;  /* 0x0000005964667210 */ /* 0x080fe20007f1e0ff */
[----:B------:R-:W-:Y:S01]  /*2810*/  VIADD R66, R150, 0x10 ;  /* 0x0000001096427836 */ /* 0x000fe20000000000 */
[-C--:B------:R-:W-:Y:S01]  /*2820*/  IADD3 R109, P4, R94, R89.reuse, RZ ;  /* 0x000000595e6d7210 */ /* 0x080fe20007f9e0ff */
[----:B------:R-:W-:Y:S01]  /*2830*/  VIADD R64, R150, 0x30 ;  /* 0x0000003096407836 */ /* 0x000fe20000000000 */
[----:B------:R-:W-:Y:S01]  /*2840*/  IADD3 R113, P2, R102, R89, RZ ;  /* 0x0000005966717210 */ /* 0x000fe20007f5e0ff */
[--C-:B------:R-:W-:Y:S01]  /*2850*/  IMAD.X R103, R101, 0x1, R86.reuse, P0 ;  /* 0x0000000165677824 */ /* 0x100fe200000e0656 */
[----:B------:R-:W-:Y:S01]  /*2860*/  IADD3.X R95, R93, R86, RZ, P1, !PT ;  /* 0x000000565d5f7210 */ /* 0x000fe20000ffe4ff */
[----:B------:R-:W-:Y:S01]  /*2870*/  IMAD.MOV.U32 R11, RZ, RZ, R133 ;  /* 0x000000ffff0b7224 */ /* 0x000fe200078e0085 */
[----:B------:R-:W-:Y:S01]  /*2880*/  IADD3 R118, R159, R7, RZ ;  /* 0x000000079f767210 */ /* 0x000fe20007ffe0ff */
[----:B------:R-:W-:Y:S01]  /*2890*/  IMAD.IADD R90, R161, 0x1, R5 ;  /* 0x00000001a15a7824 */ /* 0x000fe200078e0205 */
[----:B------:R-:W-:Y:S01]  /*28a0*/  SHF.R.S32.HI R83, RZ, 0x1f, R85 ;  /* 0x0000001fff537819 */ /* 0x000fe20000011455 */
[----:B------:R-:W-:Y:S01]  /*28b0*/  IMAD.X R108, R95, 0x1, R86, P4 ;  /* 0x000000015f6c7824 */ /* 0x000fe200020e0656 */
[----:B------:R-:W-:Y:S01]  /*28c0*/  SHF.R.S32.HI R81, RZ, 0x1f, R82 ;  /* 0x0000001fff517819 */ /* 0x000fe20000011452 */
[----:B------:R-:W-:Y:S01]  /*28d0*/  IMAD.X R112, R103, 0x1, R86, P2 ;  /* 0x0000000167707824 */ /* 0x000fe200010e0656 */
[----:B------:R-:W-:Y:S01]  /*28e0*/  SHF.R.S32.HI R77, RZ, 0x1f, R78 ;  /* 0x0000001fff4d7819 */ /* 0x000fe2000001144e */
[----:B------:R-:W-:Y:S01]  /*28f0*/  ULDC UR5, c[0x0][0x2e0] ;  /* 0x0000b80000057ab9 */ /* 0x000fe20000000800 */
[----:B------:R-:W-:Y:S01]  /*2900*/  SHF.R.S32.HI R79, RZ, 0x1f, R80 ;  /* 0x0000001fff4f7819 */ /* 0x000fe20000011450 */
[----:B------:R-:W-:Y:S01]  /*2910*/  ULDC.64 UR10, c[0x0][0x248] ;  /* 0x00009200000a7ab9 */ /* 0x000fe20000000a00 */
[----:B------:R-:W-:Y:S01]  /*2920*/  SHF.R.S32.HI R75, RZ, 0x1f, R76 ;  /* 0x0000001fff4b7819 */ /* 0x000fe2000001144c */
[----:B------:R-:W-:Y:S01]  /*2930*/  ULDC.64 UR12, c[0x0][0x230] ;  /* 0x00008c00000c7ab9 */ /* 0x000fe20000000a00 */
[----:B------:R-:W-:Y:S01]  /*2940*/  SHF.R.S32.HI R73, RZ, 0x1f, R74 ;  /* 0x0000001fff497819 */ /* 0x000fe2000001144a */
[----:B------:R-:W-:Y:S01]  /*2950*/  ULDC.64 UR14, c[0x0][0x238] ;  /* 0x00008e00000e7ab9 */ /* 0x000fe20000000a00 */
[----:B------:R-:W-:-:S02]  /*2960*/  SHF.R.S32.HI R71, RZ, 0x1f, R72 ;  /* 0x0000001fff477819 */ /* 0x000fc40000011448 */
[----:B------:R-:W-:Y:S02]  /*2970*/  SHF.R.S32.HI R69, RZ, 0x1f, R70 ;  /* 0x0000001fff457819 */ /* 0x000fe40000011446 */
[----:B------:R-:W-:-:S07]  /*2980*/  SHF.R.S32.HI R67, RZ, 0x1f, R68 ;  /* 0x0000001fff437819 */ /* 0x000fce0000011444 */
.L_x_928:
[----:B------:R-:W-:Y:S01]  /*2990*/  IMAD.SHL.U32 R15, R11, 0x40, RZ ;  /* 0x000000400b0f7824 */ /* 0x000fe200078e00ff */
[----:B------:R-:W1:Y:S01]  /*29a0*/  LDC R0, c[0x0][0x340] ;  /* 0x0000d000ff007b82 */ /* 0x000e620000000800 */
[----:B------:R-:W-:Y:S02]  /*29b0*/  BSSY B0, `(.L_x_836) ;  /* 0x0000013000007945 */ /* 0x000fe40003800000 */
[----:B------:R-:W-:Y:S04]  /*29c0*/  VIADD R14, R15, 0xffffffc0 ;  /* 0xffffffc00f0e7836 */ /* 0x000fe80000000000 */
[--C-:B------:R-:W-:Y:S02]  /*29d0*/  IMAD.IADD R165, R61, 0x1, -R14.reuse ;  /* 0x000000013da57824 */ /* 0x100fe400078e0a0e */
[----:B------:R-:W-:Y:S03]  /*29e0*/  IMAD.IADD R163, R87, 0x1, -R14 ;  /* 0x0000000157a37824 */ /* 0x000fe600078e0a0e */
[-C--:B------:R-:W-:Y:S02]  /*29f0*/  ISETP.GE.AND P4, PT, R150, R165.reuse, PT ;  /* 0x000000a59600720c */ /* 0x080fe40003f86270 */
[----:B------:R-:W-:Y:S02]  /*2a00*/  ISETP.GE.AND P0, PT, R66, R165, PT ;  /* 0x000000a54200720c */ /* 0x000fe40003f06270 */
[----:B------:R-:W-:Y:S02]  /*2a10*/  ISETP.GE.AND P4, PT, R150, R163, !P4 ;  /* 0x000000a39600720c */ /* 0x000fe40006786270 */
[----:B------:R-:W-:Y:S02]  /*2a20*/  ISETP.GE.AND P5, PT, R65, R165, PT ;  /* 0x000000a54100720c */ /* 0x000fe40003fa6270 */
[----:B------:R-:W-:Y:S09]  /*2a30*/  ISETP.GE.AND P0, PT, R66, R163, !P0 ;  /* 0x000000a34200720c */ /* 0x000ff20004706270 */
[----:B--2---:R-:W-:Y:S05]  /*2a40*/  @!P4 BRA `(.L_x_837) ;  /* 0x000000000024c947 */ /* 0x004fea0003800000 */
[----:B------:R-:W-:Y:S02]  /*2a50*/  ISETP.NE.AND P1, PT, R135, RZ, PT ;  /* 0x000000ff8700720c */ /* 0x000fe40003f25270 */
[----:B------:R-:W-:Y:S11]  /*2a60*/  ISETP.NE.AND P2, PT, R134, RZ, PT ;  /* 0x000000ff8600720c */ /* 0x000ff60003f45270 */
[----:B------:R-:W2:Y:S04]  /*2a70*/  @P1 LDG.E.128 R24, desc[UR6][R124.64] ;  /* 0x000000067c181981 */ /* 0x000ea8000c1e1d00 */
[----:B--2---:R2:W-:Y:S01]  /*2a80*/  @P1 STG.E.128 desc[UR6][R122.64], R24 ;  /* 0x000000187a001986 */ /* 0x0045e2000c101d06 */
[----:B------:R-:W-:Y:S03]  /*2a90*/  ISETP.NE.AND P1, PT, R132, RZ, PT ;  /* 0x000000ff8400720c */ /* 0x000fe60003f25270 */
[----:B------:R-:W3:Y:S04]  /*2aa0*/  @P2 LDG.E.128 R20, desc[UR6][R124.64+0x80] ;  /* 0x000080067c142981 */ /* 0x000ee8000c1e1d00 */
[----:B---3--:R2:W-:Y:S06]  /*2ab0*/  @P2 STG.E.128 desc[UR6][R122.64+0x80], R20 ;  /* 0x000080147a002986 */ /* 0x0085ec000c101d06 */
[----:B------:R-:W3:Y:S04]  /*2ac0*/  @P1 LDG.E.128 R4, desc[UR6][R124.64+0x100] ;  /* 0x000100067c041981 */ /* 0x000ee8000c1e1d00 */
[----:B---3--:R2:W-:Y:S02]  /*2ad0*/  @P1 STG.E.128 desc[UR6][R122.64+0x100], R4 ;  /* 0x000100047a001986 */ /* 0x0085e4000c101d06 */
.L_x_837:
[----:B------:R-:W-:Y:S05]  /*2ae0*/  BSYNC B0 ;  /* 0x0000000000007941 */ /* 0x000fea0003800000 */
.L_x_836:
[----:B------:R-:W-:Y:S04]  /*2af0*/  BSSY B0, `(.L_x_838) ;  /* 0x000000f000007945 */ /* 0x000fe80003800000 */
[----:B------:R-:W-:Y:S05]  /*2b00*/  @!P0 BRA `(.L_x_839) ;  /* 0x0000000000348947 */ /* 0x000fea0003800000 */
[----:B------:R-:W-:Y:S02]  /*2b10*/  ISETP.NE.AND P1, PT, R135, RZ, PT ;  /* 0x000000ff8700720c */ /* 0x000fe40003f25270 */
[----:B------:R-:W-:Y:S02]  /*2b20*/  IADD3 R18, P0, R124, UR24, RZ ;  /* 0x000000187c127c10 */ /* 0x000fe4000ff1e0ff */
[----:B------:R-:W-:Y:S02]  /*2b30*/  LEA R2, P2, R201, R122, 0x1 ;  /* 0x0000007ac9027211 */ /* 0x000fe400078408ff */
[----:B------:R-:W-:Y:S02]  /*2b40*/  IADD3.X R19, R125, UR23, RZ, P0, !PT ;  /* 0x000000177d137c10 */ /* 0x000fe400087fe4ff */
[----:B------:R-:W-:Y:S02]  /*2b50*/  ISETP.NE.AND P0, PT, R134, RZ, PT ;  /* 0x000000ff8600720c */ /* 0x000fe40003f05270 */
[----:B------:R-:W-:Y:S03]  /*2b60*/  LEA.HI.X R3, R201, R123, R200, 0x1, P2 ;  /* 0x0000007bc9037211 */ /* 0x000fe600010f0cc8 */
[----:B--2---:R-:W2:Y:S04]  /*2b70*/  @P1 LDG.E.128 R24, desc[UR6][R18.64] ;  /* 0x0000000612181981 */ /* 0x004ea8000c1e1d00 */
[----:B--2---:R3:W-:Y:S01]  /*2b80*/  @P1 STG.E.128 desc[UR6][R2.64], R24 ;  /* 0x0000001802001986 */ /* 0x0047e2000c101d06 */
[----:B------:R-:W-:Y:S03]  /*2b90*/  ISETP.NE.AND P1, PT, R132, RZ, PT ;  /* 0x000000ff8400720c */ /* 0x000fe60003f25270 */
[----:B------:R-:W2:Y:S04]  /*2ba0*/  @P0 LDG.E.128 R20, desc[UR6][R18.64+0x80] ;  /* 0x0000800612140981 */ /* 0x000ea8000c1e1d00 */
[----:B--2---:R3:W-:Y:S06]  /*2bb0*/  @P0 STG.E.128 desc[UR6][R2.64+0x80], R20 ;  /* 0x0000801402000986 */ /* 0x0047ec000c101d06 */
[----:B------:R-:W2:Y:S04]  /*2bc0*/  @P1 LDG.E.128 R4, desc[UR6][R18.64+0x100] ;  /* 0x0001000612041981 */ /* 0x000ea8000c1e1d00 */
[----:B--2---:R3:W-:Y:S02]  /*2bd0*/  @P1 STG.E.128 desc[UR6][R2.64+0x100], R4 ;  /* 0x0001000402001986 */ /* 0x0047e4000c101d06 */
.L_x_839:
[----:B------:R-:W-:Y:S05]  /*2be0*/  BSYNC B0 ;  /* 0x0000000000007941 */ /* 0x000fea0003800000 */
.L_x_838:
[----:B------:R-:W-:Y:S01]  /*2bf0*/  ISETP.GE.AND P5, PT, R65, R163, !P5 ;  /* 0x000000a34100720c */ /* 0x000fe20006fa6270 */
[----:B------:R-:W-:Y:S01]  /*2c00*/  BSSY B0, `(.L_x_840) ;  /* 0x0000011000007945 */ /* 0x000fe20003800000 */
[C---:B------:R-:W-:Y:S04]  /*2c10*/  ISETP.GE.AND P0, PT, R64.reuse, R165, PT ;  /* 0x000000a54000720c */ /* 0x040fe80003f06270 */
[----:B------:R-:W-:Y:S07]  /*2c20*/  ISETP.GE.AND P0, PT, R64, R163, !P0 ;  /* 0x000000a34000720c */ /* 0x000fee0004706270 */
[----:B------:R-:W-:Y:S06]  /*2c30*/  @!P5 BRA `(.L_x_841) ;  /* 0x000000000034d947 */ /* 0x000fec0003800000 */
[----:B------:R-:W-:Y:S02]  /*2c40*/  ISETP.NE.AND P2, PT, R135, RZ, PT ;  /* 0x000000ff8700720c */ /* 0x000fe40003f45270 */
[----:B------:R-:W-:Y:S02]  /*2c50*/  IADD3 R18, P1, R124, UR22, RZ ;  /* 0x000000167c127c10 */ /* 0x000fe4000ff3e0ff */
[----:B---3--:R-:W-:Y:S02]  /*2c60*/  IADD3 R2, P5, R122, R117, RZ ;  /* 0x000000757a027210 */ /* 0x008fe40007fbe0ff */
[----:B------:R-:W-:Y:S02]  /*2c70*/  IADD3.X R19, R125, UR19, RZ, P1, !PT ;  /* 0x000000137d137c10 */ /* 0x000fe40008ffe4ff */
[----:B------:R-:W-:Y:S01]  /*2c80*/  ISETP.NE.AND P1, PT, R134, RZ, PT ;  /* 0x000000ff8600720c */ /* 0x000fe20003f25270 */
[----:B------:R-:W-:Y:S04]  /*2c90*/  IMAD.X R3, R123, 0x1, R116, P5 ;  /* 0x000000017b037824 */ /* 0x000fe800028e0674 */
[----:B--2---:R-:W2:Y:S04]  /*2ca0*/  @P2 LDG.E.128 R24, desc[UR6][R18.64] ;  /* 0x0000000612182981 */ /* 0x004ea8000c1e1d00 */
[----:B--2---:R4:W-:Y:S01]  /*2cb0*/  @P2 STG.E.128 desc[UR6][R2.64], R24 ;  /* 0x0000001802002986 */ /* 0x0049e2000c101d06 */
[----:B------:R-:W-:Y:S03]  /*2cc0*/  ISETP.NE.AND P2, PT, R132, RZ, PT ;  /* 0x000000ff8400720c */ /* 0x000fe60003f45270 */
[----:B------:R-:W2:Y:S04]  /*2cd0*/  @P1 LDG.E.128 R20, desc[UR6][R18.64+0x80] ;  /* 0x0000800612141981 */ /* 0x000ea8000c1e1d00 */
[----:B--2---:R4:W-:Y:S06]  /*2ce0*/  @P1 STG.E.128 desc[UR6][R2.64+0x80], R20 ;  /* 0x0000801402001986 */ /* 0x0049ec000c101d06 */
[----:B------:R-:W2:Y:S04]  /*2cf0*/  @P2 LDG.E.128 R4, desc[UR6][R18.64+0x100] ;  /* 0x0001000612042981 */ /* 0x000ea8000c1e1d00 */
[----:B--2---:R4:W-:Y:S02]  /*2d00*/  @P2 STG.E.128 desc[UR6][R2.64+0x100], R4 ;  /* 0x0001000402002986 */ /* 0x0049e4000c101d06 */
.L_x_841:
[----:B------:R-:W-:Y:S05]  /*2d10*/  BSYNC B0 ;  /* 0x0000000000007941 */ /* 0x000fea0003800000 */
.L_x_840:
[----:B------:R-:W-:Y:S01]  /*2d20*/  ISETP.NE.AND P5, PT, RZ, UR4, PT ;  /* 0x00000004ff007c0c */ /* 0x000fe2000bfa5270 */
[----:B------:R-:W-:Y:S01]  /*2d30*/  BSSY B0, `(.L_x_842) ;  /* 0x0000010000007945 */ /* 0x000fe20003800000 */
[----:B-1-34-:R-:W-:Y:S03]  /*2d40*/  LEA R3, -R0, RZ, 0x6 ;  /* 0x000000ff00037211 */ /* 0x01afe600078e31ff */
[----:B------:R-:W-:Y:S05]  /*2d50*/  @!P0 BRA `(.L_x_843) ;  /* 0x0000000000348947 */ /* 0x000fea0003800000 */
[----:B------:R-:W-:Y:S02]  /*2d60*/  ISETP.NE.AND P1, PT, R135, RZ, PT ;  /* 0x000000ff8700720c */ /* 0x000fe40003f25270 */
[----:B------:R-:W-:Y:S02]  /*2d70*/  IADD3 R28, P0, R124, UR20, RZ ;  /* 0x000000147c1c7c10 */ /* 0x000fe4000ff1e0ff */
[----:B------:R-:W-:Y:S02]  /*2d80*/  IADD3 R18, P2, R122, R158, RZ ;  /* 0x0000009e7a127210 */ /* 0x000fe40007f5e0ff */
        /* <DEDUP_REMOVED lines=10> */
.L_x_843:
[----:B------:R-:W-:Y:S05]  /*2e30*/  BSYNC B0 ;  /* 0x0000000000007941 */ /* 0x000fea0003800000 */
.L_x_842:
[C---:B------:R-:W-:Y:S04]  /*2e40*/  LEA R124, P0, R3.reuse, R124, 0x1 ;  /* 0x0000007c037c7211 */ /* 0x040fe800078008ff */
[----:B------:R-:W-:Y:S01]  /*2e50*/  LEA.HI.X.SX32 R125, R3, R125, 0x1, P0 ;  /* 0x0000007d037d7211 */ /* 0x000fe200000f0eff */
[----:B------:R-:W-:Y:S08]  /*2e60*/  @!P5 BRA `(.L_x_844) ;  /* 0x000000780094d947 */ /* 0x000ff00003800000 */
[----:B------:R-:W-:Y:S11]  /*2e70*/  ISETP.NE.AND P0, PT, RZ, UR26, PT ;  /* 0x0000001aff007c0c */ /* 0x000ff6000bf05270 */
[----:B------:R-:W-:Y:S02]  /*2e80*/  @!UPT UIADD3 URZ, URZ, URZ, URZ ;  /* 0x0000003f3f3ff290 */ /* 0x000fe4000fffe03f */
[----:B------:R-:W-:Y:S05]  /*2e90*/  @!P0 BRA `(.L_x_845) ;  /* 0x0000002c004c8947 */ /* 0x000fea0003800000 */
[----:B------:R-:W-:Y:S04]  /*2ea0*/  BSSY B1, `(.L_x_846) ;  /* 0x00000a3000017945 */ /* 0x000fe80003800000 */
[----:B------:R-:W-:Y:S05]  /*2eb0*/  @!P4 BRA `(.L_x_847) ;  /* 0x000000080084c947 */ /* 0x000fea0003800000 */
[----:B------:R-:W3:Y:S01]  /*2ec0*/  LDC R3, c[0x0][0x2d0] ;  /* 0x0000b400ff037b82 */ /* 0x000ee20000000800 */
[----:B------:R-:W-:Y:S01]  /*2ed0*/  BSSY B0, `(.L_x_848) ;  /* 0x0000037000007945 */ /* 0x000fe20003800000 */
[-C--:B---3--:R-:W-:Y:S02]  /*2ee0*/  ISETP.GE.AND P0, PT, R12, R3.reuse, PT ;  /* 0x000000030c00720c */ /* 0x088fe40003f06270 */
[-C--:B------:R-:W-:Y:S02]  /*2ef0*/  ISETP.GE.AND P2, PT, R10, R3.reuse, PT ;  /* 0x000000030a00720c */ /* 0x080fe40003f46270 */
[----:B------:R-:W-:Y:S09]  /*2f00*/  ISETP.GE.AND P1, PT, R9, R3, PT ;  /* 0x000000030900720c */ /* 0x000ff20003f26270 */
[----:B------:R-:W-:Y:S05]  /*2f10*/  @P0 BRA `(.L_x_849) ;  /* 0x0000000000c80947 */ /* 0x000fea0003800000 */
[----:B------:R-:W-:Y:S01]  /*2f20*/  ISETP.GE.AND P0, PT, R12, UR4, PT ;  /* 0x000000040c007c0c */ /* 0x000fe2000bf06270 */
[----:B-12---:R-:W2:Y:S01]  /*2f30*/  LDG.E.128 R20, desc[UR6][R126.64] ;  /* 0x000000067e147981 */ /* 0x006ea2000c1e1d00 */
[----:B------:R-:W-:Y:S11]  /*2f40*/  MOV R121, R119 ;  /* 0x0000007700797202 */ /* 0x000ff60000000f00 */
[----:B------:R-:W3:Y:S06]  /*2f50*/  @!P0 LDG.E.64 R6, desc[UR6][R16.64] ;  /* 0x0000000610068981 */ /* 0x000eec000c1e1b00 */
[----:B------:R-:W4:Y:S01]  /*2f60*/  @!P0 LDG.E.64 R30, desc[UR6][R48.64] ;  /* 0x00000006301e8981 */ /* 0x000f22000c1e1b00 */
[--C-:B---3--:R-:W-:Y:S01]  /*2f70*/  @!P0 HADD2.F32 R19, -RZ, R6.reuse.H0_H0 ;  /* 0x20000006ff138230 */ /* 0x108fe20000004100 */
[----:B--2---:R-:W-:Y:S01]  /*2f80*/  @!P0 MOV R5, R20 ;  /* 0x0000001400058202 */ /* 0x004fe20000000f00 */
[----:B------:R-:W-:Y:S01]  /*2f90*/  @!P0 HADD2.F32 R8, -RZ, R6.H1_H1 ;  /* 0x30000006ff088230 */ /* 0x000fe20000004100 */
[----:B------:R-:W-:Y:S03]  /*2fa0*/  @!P0 MOV R6, R23 ;  /* 0x0000001700068202 */ /* 0x000fe60000000f00 */
[--C-:B------:R-:W-:Y:S02]  /*2fb0*/  @!P0 HADD2.F32 R25, -RZ, R5.reuse.H1_H1 ;  /* 0x30000005ff198230 */ /* 0x100fe40000004100 */
[----:B------:R-:W-:Y:S02]  /*2fc0*/  @!P0 HADD2.F32 R18, -RZ, R5.H0_H0 ;  /* 0x20000005ff128230 */ /* 0x000fe40000004100 */
[--C-:B----4-:R-:W-:Y:S02]  /*2fd0*/  @!P0 HADD2.F32 R27, -RZ, R30.reuse.H0_H0 ;  /* 0x2000001eff1b8230 */ /* 0x110fe40000004100 */
[CC--:B------:R-:W-:Y:S01]  /*2fe0*/  @!P0 FMUL.FTZ R33, R25.reuse, R19.reuse ;  /* 0x0000001319218220 */ /* 0x0c0fe20000410000 */
[--C-:B------:R-:W-:Y:S02]  /*2ff0*/  @!P0 HADD2.F32 R5, -RZ, R7.reuse.H0_H0 ;  /* 0x20000007ff058230 */ /* 0x100fe40000004100 */
[C---:B------:R-:W-:Y:S01]  /*3000*/  @!P0 FMUL.FTZ R0, R18.reuse, R19 ;  /* 0x0000001312008220 */ /* 0x040fe20000410000 */
[----:B------:R-:W-:Y:S01]  /*3010*/  @!P0 MOV R19, R21 ;  /* 0x0000001500138202 */ /* 0x000fe20000000f00 */
[----:B------:R-:W-:Y:S02]  /*3020*/  @!P0 HADD2.F32 R7, -RZ, R7.H1_H1 ;  /* 0x30000007ff078230 */ /* 0x000fe40000004100 */
[-C--:B------:R-:W-:Y:S01]  /*3030*/  @!P0 FFMA.FTZ R33, R18, R27.reuse, -R33 ;  /* 0x0000001b12218223 */ /* 0x080fe20000010821 */
[----:B------:R-:W-:Y:S01]  /*3040*/  @!P0 MOV R18, R22 ;  /* 0x0000001600128202 */ /* 0x000fe20000000f00 */
[----:B------:R-:W-:Y:S02]  /*3050*/  @!P0 HADD2.F32 R24, -RZ, R30.H1_H1 ;  /* 0x3000001eff188230 */ /* 0x000fe40000004100 */
[----:B------:R-:W-:Y:S01]  /*3060*/  @!P0 FFMA.FTZ R0, R25, R27, R0 ;  /* 0x0000001b19008223 */ /* 0x000fe20000010000 */
[--C-:B------:R-:W-:Y:S02]  /*3070*/  @!P0 HADD2.F32 R25, -RZ, R19.reuse.H1_H1 ;  /* 0x30000013ff198230 */ /* 0x100fe40000004100 */
[----:B------:R-:W-:Y:S02]  /*3080*/  @!P0 HADD2.F32 R19, -RZ, R19.H0_H0 ;  /* 0x20000013ff138230 */ /* 0x000fe40000004100 */
[----:B------:R-:W-:Y:S01]  /*3090*/  @!P0 F2FP.F16.F32.PACK_AB R33, R0, R33 ;  /* 0x000000210021823e */ /* 0x000fe200000000ff */
[--C-:B------:R-:W-:Y:S02]  /*30a0*/  @!P0 HADD2.F32 R26, -RZ, R18.reuse.H1_H1 ;  /* 0x30000012ff1a8230 */ /* 0x100fe40000004100 */
[-C--:B------:R-:W-:Y:S01]  /*30b0*/  @!P0 FMUL.FTZ R35, R25, R8.reuse ;  /* 0x0000000819238220 */ /* 0x080fe20000410000 */
[----:B------:R-:W-:Y:S01]  /*30c0*/  @!P0 HADD2.F32 R18, -RZ, R18.H0_H0 ;  /* 0x20000012ff128230 */ /* 0x000fe20000004100 */
[----:B------:R-:W-:Y:S01]  /*30d0*/  @!P0 MOV R20, R33 ;  /* 0x0000002100148202 */ /* 0x000fe20000000f00 */
[--C-:B------:R-:W-:Y:S02]  /*30e0*/  @!P0 HADD2.F32 R27, -RZ, R6.reuse.H1_H1 ;  /* 0x30000006ff1b8230 */ /* 0x100fe40000004100 */
[----:B------:R-:W-:Y:S01]  /*30f0*/  @!P0 FMUL.FTZ R2, R19, R8 ;  /* 0x0000000813028220 */ /* 0x000fe20000410000 */
[----:B------:R-:W-:Y:S02]  /*3100*/  @!P0 HADD2.F32 R6, -RZ, R6.H0_H0 ;  /* 0x20000006ff068230 */ /* 0x000fe40000004100 */
[-C--:B------:R-:W-:Y:S01]  /*3110*/  @!P0 FMUL.FTZ R3, R18, R5.reuse ;  /* 0x0000000512038220 */ /* 0x080fe20000410000 */
[--C-:B------:R-:W-:Y:S02]  /*3120*/  @!P0 HADD2.F32 R29, -RZ, R31.reuse.H0_H0 ;  /* 0x2000001fff1d8230 */ /* 0x100fe40000004100 */
[----:B------:R-:W-:Y:S01]  /*3130*/  @!P0 FMUL.FTZ R28, R26, R5 ;  /* 0x000000051a1c8220 */ /* 0x000fe20000410000 */
[----:B------:R-:W-:Y:S02]  /*3140*/  @!P0 HADD2.F32 R31, -RZ, R31.H1_H1 ;  /* 0x3000001fff1f8230 */ /* 0x000fe40000004100 */
[-C--:B------:R-:W-:Y:S01]  /*3150*/  @!P0 FMUL.FTZ R37, R27, R7.reuse ;  /* 0x000000071b258220 */ /* 0x080fe20000410000 */
[----:B------:R-:W-:Y:S01]  /*3160*/  @!P0 FMUL.FTZ R4, R6, R7 ;  /* 0x0000000706048220 */ /* 0x000fe20000410000 */
[-C--:B------:R-:W-:Y:S01]  /*3170*/  @!P0 FFMA.FTZ R2, R25, R24.reuse, R2 ;  /* 0x0000001819028223 */ /* 0x080fe20000010002 */
[-C--:B------:R-:W-:Y:S01]  /*3180*/  @!P0 FFMA.FTZ R3, R26, R29.reuse, R3 ;  /* 0x0000001d1a038223 */ /* 0x080fe20000010003 */
[----:B------:R-:W-:Y:S01]  /*3190*/  @!P0 FFMA.FTZ R35, R19, R24, -R35 ;  /* 0x0000001813238223 */ /* 0x000fe20000010823 */
[----:B------:R-:W-:Y:S01]  /*31a0*/  @!P0 FFMA.FTZ R28, R18, R29, -R28 ;  /* 0x0000001d121c8223 */ /* 0x000fe2000001081c */
[-C--:B------:R-:W-:Y:S01]  /*31b0*/  @!P0 FFMA.FTZ R37, R6, R31.reuse, -R37 ;  /* 0x0000001f06258223 */ /* 0x080fe20000010825 */
[----:B------:R-:W-:Y:S02]  /*31c0*/  @!P0 FFMA.FTZ R4, R27, R31, R4 ;  /* 0x0000001f1b048223 */ /* 0x000fe40000010004 */
[----:B------:R-:W-:Y:S02]  /*31d0*/  @!P0 F2FP.F16.F32.PACK_AB R32, R2, R35 ;  /* 0x000000230220823e */ /* 0x000fe400000000ff */
[----:B------:R-:W-:Y:S02]  /*31e0*/  @!P0 F2FP.F16.F32.PACK_AB R28, R3, R28 ;  /* 0x0000001c031c823e */ /* 0x000fe400000000ff */
[----:B------:R-:W-:Y:S02]  /*31f0*/  @!P0 F2FP.F16.F32.PACK_AB R37, R4, R37 ;  /* 0x000000250425823e */ /* 0x000fe400000000ff */
[----:B------:R-:W-:Y:S02]  /*3200*/  @!P0 MOV R21, R32 ;  /* 0x0000002000158202 */ /* 0x000fe40000000f00 */
[----:B------:R-:W-:Y:S02]  /*3210*/  @!P0 MOV R22, R28 ;  /* 0x0000001c00168202 */ /* 0x000fe40000000f00 */
[----:B------:R-:W-:Y:S05]  /*3220*/  @!P0 MOV R23, R37 ;  /* 0x0000002500178202 */ /* 0x000fea0000000f00 */
[----:B------:R3:W-:Y:S02]  /*3230*/  STG.E.128 desc[UR6][R120.64], R20 ;  /* 0x0000001478007986 */ /* 0x0007e4000c101d06 */
.L_x_849:
[----:B------:R-:W-:Y:S05]  /*3240*/  BSYNC B0 ;  /* 0x0000000000007941 */ /* 0x000fea0003800000 */
.L_x_848:
[----:B------:R-:W-:Y:S04]  /*3250*/  BSSY B0, `(.L_x_850) ;  /* 0x0000034000007945 */ /* 0x000fe80003800000 */
[----:B------:R-:W-:Y:S05]  /*3260*/  @P2 BRA `(.L_x_851) ;  /* 0x0000000000c82947 */ /* 0x000fea0003800000 */
[----:B------:R-:W-:Y:S01]  /*3270*/  ISETP.GE.AND P0, PT, R10, UR4, PT ;  /* 0x000000040a007c0c */ /* 0x000fe2000bf06270 */
[----:B-123--:R-:W2:Y:S01]  /*3280*/  LDG.E.128 R20, desc[UR6][R126.64+0x80] ;  /* 0x000080067e147981 */ /* 0x00eea2000c1e1d00 */
        /* <DEDUP_REMOVED lines=48> */
.L_x_851:
[----:B------:R-:W-:Y:S05]  /*3590*/  BSYNC B0 ;  /* 0x0000000000007941 */ /* 0x000fea0003800000 */
.L_x_850:
[----:B------:R-:W-:Y:S05]  /*35a0*/  @P1 BRA `(.L_x_847) ;  /* 0x0000000000c81947 */ /* 0x000fea0003800000 */
[----:B------:R-:W-:Y:S01]  /*35b0*/  ISETP.GE.AND P0, PT, R9, UR4, PT ;  /* 0x0000000409007c0c */ /* 0x000fe2000bf06270 */
[----:B-1234-:R-:W2:Y:S01]  /*35c0*/  LDG.E.128 R20, desc[UR6][R126.64+0x100] ;  /* 0x000100067e147981 */ /* 0x01eea2000c1e1d00 */
        /* <DEDUP_REMOVED lines=48> */
.L_x_847:
[----:B------:R-:W-:Y:S05]  /*38d0*/  BSYNC B1 ;  /* 0x0000000000017941 */ /* 0x000fea0003800000 */
.L_x_846:
[C---:B------:R-:W-:Y:S01]  /*38e0*/  ISETP.GE.AND P0, PT, R66.reuse, R165, PT ;  /* 0x000000a54200720c */ /* 0x040fe20003f06270 */
[----:B------:R-:W-:Y:S03]  /*38f0*/  BSSY B1, `(.L_x_852) ;  /* 0x00000b4000017945 */ /* 0x000fe60003800000 */
[----:B------:R-:W-:Y:S11]  /*3900*/  ISETP.GE.AND P0, PT, R66, R163, !P0 ;  /* 0x000000a34200720c */ /* 0x000ff60004706270 */
[----:B------:R-:W-:Y:S02]  /*3910*/  @!UPT UIADD3 URZ, URZ, URZ, URZ ;  /* 0x0000003f3f3ff290 */ /* 0x000fe4000fffe03f */
[----:B------:R-:W-:Y:S05]  /*3920*/  @!P0 BRA `(.L_x_853) ;  /* 0x0000000800c08947 */ /* 0x000fea0003800000 */
[C---:B-12---:R-:W-:Y:S01]  /*3930*/  SHF.L.U64.HI R5, R85.reuse, 0x1, R83 ;  /* 0x0000000155057819 */ /* 0x046fe20000010253 */
[----:B------:R-:W1:Y:S01]  /*3940*/  LDC R3, c[0x0][0x2d0] ;  /* 0x0000b400ff037b82 */ /* 0x000e620000000800 */
[----:B------:R-:W-:Y:S01]  /*3950*/  IMAD.SHL.U32 R7, R85, 0x2, RZ ;  /* 0x0000000255077824 */ /* 0x000fe200078e00ff */
[----:B------:R-:W-:Y:S04]  /*3960*/  BSSY B0, `(.L_x_854) ;  /* 0x000003e000007945 */ /* 0x000fe80003800000 */
[-C--:B------:R-:W-:Y:S02]  /*3970*/  IADD3 R34, P5, R48, R7.reuse, RZ ;  /* 0x0000000730227210 */ /* 0x080fe40007fbe0ff */
[----:B------:R-:W-:Y:S03]  /*3980*/  IADD3 R18, P4, R16, R7, RZ ;  /* 0x0000000710127210 */ /* 0x000fe60007f9e0ff */
[--C-:B------:R-:W-:Y:S02]  /*3990*/  IMAD.X R35, R49, 0x1, R5.reuse, P5 ;  /* 0x0000000131237824 */ /* 0x100fe400028e0605 */
[----:B------:R-:W-:Y:S01]  /*39a0*/  IMAD.X R19, R17, 0x1, R5, P4 ;  /* 0x0000000111137824 */ /* 0x000fe200020e0605 */
[-C--:B-1----:R-:W-:Y:S02]  /*39b0*/  ISETP.GE.AND P0, PT, R12, R3.reuse, PT ;  /* 0x000000030c00720c */ /* 0x082fe40003f06270 */
[-C--:B------:R-:W-:Y:S02]  /*39c0*/  ISETP.GE.AND P2, PT, R10, R3.reuse, PT ;  /* 0x000000030a00720c */ /* 0x080fe40003f46270 */
[----:B------:R-:W-:Y:S09]  /*39d0*/  ISETP.GE.AND P1, PT, R9, R3, PT ;  /* 0x000000030900720c */ /* 0x000ff20003f26270 */
[----:B------:R-:W-:Y:S05]  /*39e0*/  @P0 BRA `(.L_x_855) ;  /* 0x0000000000d40947 */ /* 0x000fea0003800000 */
[C---:B------:R-:W-:Y:S02]  /*39f0*/  LEA R36, P4, R89.reuse, R126, 0x1 ;  /* 0x0000007e59247211 */ /* 0x040fe400078808ff */
[----:B------:R-:W-:Y:S02]  /*3a00*/  ISETP.GE.AND P0, PT, R12, UR4, PT ;  /* 0x000000040c007c0c */ /* 0x000fe4000bf06270 */
[----:B------:R-:W-:Y:S02]  /*3a10*/  LEA.HI.X R37, R89, R127, R86, 0x1, P4 ;  /* 0x0000007f59257211 */ /* 0x000fe400020f0c56 */
[----:B------:R-:W-:Y:S03]  /*3a20*/  LEA R38, P4, R199, R120, 0x1 ;  /* 0x00000078c7267211 */ /* 0x000fe600078808ff */
[----:B---34-:R-:W2:Y:S08]  /*3a30*/  LDG.E.128 R20, desc[UR6][R36.64] ;  /* 0x0000000624147981 */ /* 0x018eb0000c1e1d00 */
        /* <DEDUP_REMOVED lines=8> */
[----:B----4-:R-:W-:Y:S02]  /*3ac0*/  @!P0 HADD2.F32 R29, -RZ, R32.H0_H0 ;  /* 0x20000020ff1d8230 */ /* 0x010fe40000004100 */
[CC--:B------:R-:W-:Y:S01]  /*3ad0*/  @!P0 FMUL.FTZ R37, R27.reuse, R25.reuse ;  /* 0x000000191b258220 */ /* 0x0c0fe20000410000 */
[--C-:B------:R-:W-:Y:S02]  /*3ae0*/  @!P0 HADD2.F32 R5, -RZ, R7.reuse.H0_H0 ;  /* 0x20000007ff058230 */ /* 0x100fe40000004100 */
[C---:B------:R-:W-:Y:S01]  /*3af0*/  @!P0 FMUL.FTZ R0, R24.reuse, R25 ;  /* 0x0000001918008220 */ /* 0x040fe20000410000 */
[----:B------:R-:W-:Y:S01]  /*3b00*/  @!P0 MOV R25, R21 ;  /* 0x0000001500198202 */ /* 0x000fe20000000f00 */
        /* <DEDUP_REMOVED lines=15> */
[----:B------:R-:W-:Y:S02]  /*3c00*/  @!P0 HADD2.F32 R26, -RZ, R32.H1_H1 ;  /* 0x30000020ff1a8230 */ /* 0x000fe40000004100 */
[----:B------:R-:W-:Y:S01]  /*3c10*/  @!P0 FMUL.FTZ R30, R28, R5 ;  /* 0x000000051c1e8220 */ /* 0x000fe20000410000 */
[--C-:B------:R-:W-:Y:S02]  /*3c20*/  @!P0 HADD2.F32 R31, -RZ, R33.reuse.H0_H0 ;  /* 0x20000021ff1f8230 */ /* 0x100fe40000004100 */
[-C--:B------:R-:W-:Y:S01]  /*3c30*/  @!P0 FMUL.FTZ R41, R29, R7.reuse ;  /* 0x000000071d298220 */ /* 0x080fe20000410000 */
[----:B------:R-:W-:Y:S02]  /*3c40*/  @!P0 HADD2.F32 R33, -RZ, R33.H1_H1 ;  /* 0x30000021ff218230 */ /* 0x000fe40000004100 */
        /* <DEDUP_REMOVED lines=10> */
[----:B------:R-:W-:Y:S02]  /*3cf0*/  LEA.HI.X R39, R199, R119, R198, 0x1, P4 ;  /* 0x00000077c7277211 */ /* 0x000fe400020f0cc6 */
[----:B------:R-:W-:Y:S02]  /*3d00*/  @!P0 MOV R21, R36 ;  /* 0x0000002400158202 */ /* 0x000fe40000000f00 */
[----:B------:R-:W-:Y:S02]  /*3d10*/  @!P0 MOV R22, R30 ;  /* 0x0000001e00168202 */ /* 0x000fe40000000f00 */
[----:B------:R-:W-:Y:S05]  /*3d20*/  @!P0 MOV R23, R41 ;  /* 0x0000002900178202 */ /* 0x000fea0000000f00 */
[----:B------:R1:W-:Y:S02]  /*3d30*/  STG.E.128 desc[UR6][R38.64], R20 ;  /* 0x0000001426007986 */ /* 0x0003e4000c101d06 */
.L_x_855:
[----:B------:R-:W-:Y:S05]  /*3d40*/  BSYNC B0 ;  /* 0x0000000000007941 */ /* 0x000fea0003800000 */
.L_x_854:
[----:B------:R-:W-:Y:S04]  /*3d50*/  BSSY B0, `(.L_x_856) ;  /* 0x0000037000007945 */ /* 0x000fe80003800000 */
[----:B------:R-:W-:Y:S05]  /*3d60*/  @P2 BRA `(.L_x_857) ;  /* 0x0000000000d42947 */ /* 0x000fea0003800000 */
[----:B------:R-:W-:Y:S02]  /*3d70*/  LEA R36, P2, R92, R126, 0x1 ;  /* 0x0000007e5c247211 */ /* 0x000fe400078408ff */
[----:B------:R-:W-:Y:S02]  /*3d80*/  ISETP.GE.AND P0, PT, R10, UR4, PT ;  /* 0x000000040a007c0c */ /* 0x000fe4000bf06270 */
[----:B------:R-:W-:Y:S02]  /*3d90*/  LEA.HI.X R37, R92, R127, R93, 0x1, P2 ;  /* 0x0000007f5c257211 */ /* 0x000fe400010f0c5d */
[----:B-1----:R-:W-:Y:S03]  /*3da0*/  LEA R38, P2, R96, R120, 0x1 ;  /* 0x0000007860267211 */ /* 0x002fe600078408ff */
        /* <DEDUP_REMOVED lines=49> */
.L_x_857:
[----:B------:R-:W-:Y:S05]  /*40c0*/  BSYNC B0 ;  /* 0x0000000000007941 */ /* 0x000fea0003800000 */
.L_x_856:
[----:B------:R-:W-:Y:S05]  /*40d0*/  @P1 BRA `(.L_x_853) ;  /* 0x0000000000d41947 */ /* 0x000fea0003800000 */
[C---:B------:R-:W-:Y:S02]  /*40e0*/  LEA R36, P1, R100.reuse, R126, 0x1 ;  /* 0x0000007e64247211 */ /* 0x040fe400078208ff */
[----:B------:R-:W-:Y:S02]  /*40f0*/  ISETP.GE.AND P0, PT, R9, UR4, PT ;  /* 0x0000000409007c0c */ /* 0x000fe4000bf06270 */
[----:B------:R-:W-:Y:S02]  /*4100*/  LEA.HI.X R37, R100, R127, R101, 0x1, P1 ;  /* 0x0000007f64257211 */ /* 0x000fe400008f0c65 */
[----:B-12---:R-:W-:Y:S03]  /*4110*/  LEA R38, P1, R104, R120, 0x1 ;  /* 0x0000007868267211 */ /* 0x006fe600078208ff */
[----:B---34-:R-:W2:Y:S08]  /*4120*/  LDG.E.128 R20, desc[UR6][R36.64] ;  /* 0x0000000624147981 */ /* 0x018eb0000c1e1d00 */
[----:B------:R-:W3:Y:S06]  /*4130*/  @!P0 LDG.E.64 R6, desc[UR6][R18.64+0x80] ;  /* 0x0000800612068981 */ /* 0x000eec000c1e1b00 */
[----:B------:R-:W4:Y:S01]  /*4140*/  @!P0 LDG.E.64 R34, desc[UR6][R34.64+0x80] ;  /* 0x0000800622228981 */ /* 0x000f22000c1e1b00 */
[--C-:B---3--:R-:W-:Y:S01]  /*4150*/  @!P0 HADD2.F32 R25, -RZ, R6.reuse.H0_H0 ;  /* 0x20000006ff198230 */ /* 0x108fe20000004100 */
[----:B--2---:R-:W-:Y:S01]  /*4160*/  @!P0 MOV R5, R20 ;  /* 0x0000001400058202 */ /* 0x004fe20000000f00 */
[----:B------:R-:W-:Y:S01]  /*4170*/  @!P0 HADD2.F32 R8, -RZ, R6.H1_H1 ;  /* 0x30000006ff088230 */ /* 0x000fe20000004100 */
[----:B------:R-:W-:Y:S02]  /*4180*/  @!P0 MOV R19, R21 ;  /* 0x0000001500138202 */ /* 0x000fe40000000f00 */
[----:B------:R-:W-:Y:S01]  /*4190*/  @!P0 MOV R18, R22 ;  /* 0x0000001600128202 */ /* 0x000fe20000000f00 */
[--C-:B------:R-:W-:Y:S01]  /*41a0*/  @!P0 HADD2.F32 R24, -RZ, R5.reuse.H0_H0 ;  /* 0x20000005ff188230 */ /* 0x100fe20000004100 */
[----:B------:R-:W-:Y:S01]  /*41b0*/  @!P0 MOV R6, R23 ;  /* 0x0000001700068202 */ /* 0x000fe20000000f00 */
[----:B------:R-:W-:Y:S02]  /*41c0*/  @!P0 HADD2.F32 R27, -RZ, R5.H1_H1 ;  /* 0x30000005ff1b8230 */ /* 0x000fe40000004100 */
[----:B----4-:R-:W-:Y:S02]  /*41d0*/  @!P0 HADD2.F32 R29, -RZ, R34.H0_H0 ;  /* 0x20000022ff1d8230 */ /* 0x010fe40000004100 */
[CC--:B------:R-:W-:Y:S01]  /*41e0*/  @!P0 FMUL.FTZ R0, R24.reuse, R25.reuse ;  /* 0x0000001918008220 */ /* 0x0c0fe20000410000 */
[--C-:B------:R-:W-:Y:S02]  /*41f0*/  @!P0 HADD2.F32 R28, -RZ, R18.reuse.H1_H1 ;  /* 0x30000012ff1c8230 */ /* 0x100fe40000004100 */
[C---:B------:R-:W-:Y:S01]  /*4200*/  @!P0 FMUL.FTZ R37, R27.reuse, R25 ;  /* 0x000000191b258220 */ /* 0x040fe20000410000 */
[----:B------:R-:W-:Y:S02]  /*4210*/  @!P0 HADD2.F32 R5, -RZ, R7.H0_H0 ;  /* 0x20000007ff058230 */ /* 0x000fe40000004100 */
[-C--:B------:R-:W-:Y:S01]  /*4220*/  @!P0 FFMA.FTZ R0, R27, R29.reuse, R0 ;  /* 0x0000001d1b008223 */ /* 0x080fe20000010000 */
[--C-:B------:R-:W-:Y:S02]  /*4230*/  @!P0 HADD2.F32 R27, -RZ, R19.reuse.H1_H1 ;  /* 0x30000013ff1b8230 */ /* 0x100fe40000004100 */
[----:B------:R-:W-:Y:S01]  /*4240*/  @!P0 FFMA.FTZ R37, R24, R29, -R37 ;  /* 0x0000001d18258223 */ /* 0x000fe20000010825 */
[----:B------:R-:W-:Y:S02]  /*4250*/  @!P0 HADD2.F32 R19, -RZ, R19.H0_H0 ;  /* 0x20000013ff138230 */ /* 0x000fe40000004100 */
[----:B------:R-:W-:Y:S01]  /*4260*/  @!P0 FMUL.FTZ R30, R28, R5 ;  /* 0x000000051c1e8220 */ /* 0x000fe20000410000 */
[----:B------:R-:W-:Y:S02]  /*4270*/  @!P0 HADD2.F32 R18, -RZ, R18.H0_H0 ;  /* 0x20000012ff128230 */ /* 0x000fe40000004100 */
[-C--:B------:R-:W-:Y:S01]  /*4280*/  @!P0 FMUL.FTZ R39, R27, R8.reuse ;  /* 0x000000081b278220 */ /* 0x080fe20000410000 */
[----:B------:R-:W-:Y:S01]  /*4290*/  @!P0 F2FP.F16.F32.PACK_AB R37, R0, R37 ;  /* 0x000000250025823e */ /* 0x000fe200000000ff */
[--C-:B------:R-:W-:Y:S02]  /*42a0*/  @!P0 HADD2.F32 R29, -RZ, R6.reuse.H1_H1 ;  /* 0x30000006ff1d8230 */ /* 0x100fe40000004100 */
[----:B------:R-:W-:Y:S01]  /*42b0*/  @!P0 FMUL.FTZ R2, R19, R8 ;  /* 0x0000000813028220 */ /* 0x000fe20000410000 */
[----:B------:R-:W-:Y:S01]  /*42c0*/  @!P0 HADD2.F32 R6, -RZ, R6.H0_H0 ;  /* 0x20000006ff068230 */ /* 0x000fe20000004100 */
[----:B------:R-:W-:Y:S01]  /*42d0*/  @!P0 MOV R20, R37 ;  /* 0x0000002500148202 */ /* 0x000fe20000000f00 */
[----:B------:R-:W-:Y:S02]  /*42e0*/  @!P0 HADD2.F32 R7, -RZ, R7.H1_H1 ;  /* 0x30000007ff078230 */ /* 0x000fe40000004100 */
[----:B------:R-:W-:Y:S01]  /*42f0*/  @!P0 FMUL.FTZ R3, R18, R5 ;  /* 0x0000000512038220 */ /* 0x000fe20000410000 */
[----:B------:R-:W-:Y:S02]  /*4300*/  @!P0 HADD2.F32 R26, -RZ, R34.H1_H1 ;  /* 0x30000022ff1a8230 */ /* 0x000fe40000004100 */
        /* <DEDUP_REMOVED lines=18> */
.L_x_853:
[----:B------:R-:W-:Y:S05]  /*4430*/  BSYNC B1 ;  /* 0x0000000000017941 */ /* 0x000fea0003800000 */
.L_x_852:
        /* <DEDUP_REMOVED lines=70> */
.L_x_861:
[----:B------:R-:W-:Y:S05]  /*48a0*/  BSYNC B0 ;  /* 0x0000000000007941 */ /* 0x000fea0003800000 */
.L_x_860:
        /* <DEDUP_REMOVED lines=55> */
.L_x_863:
[----:B------:R-:W-:Y:S05]  /*4c20*/  BSYNC B0 ;  /* 0x0000000000007941 */ /* 0x000fea0003800000 */
.L_x_862:
        /* <DEDUP_REMOVED lines=54> */
.L_x_859:
[----:B------:R-:W-:Y:S05]  /*4f90*/  BSYNC B1 ;  /* 0x0000000000017941 */ /* 0x000fea0003800000 */
.L_x_858:
        /* <DEDUP_REMOVED lines=17> */
[----:B------:R-:W1:Y:S01]  /*50b0*/  LDC.64 R36, c[0x0][0x338] ;  /* 0x0000ce00ff247b82 */ /* 0x000e620000000a00 */
[----:B------:R-:W-:Y:S02]  /*50c0*/  ISETP.GE.AND P0, PT, R12, UR4, PT ;  /* 0x000000040c007c0c */ /* 0x000fe4000bf06270 */
[----:B---34-:R-:W-:Y:S11]  /*50d0*/  MOV R121, R119 ;  /* 0x0000007700797202 */ /* 0x018ff60000000f00 */
[----:B------:R-:W2:Y:S06]  /*50e0*/  @!P0 LDG.E.64 R26, desc[UR6][R34.64] ;  /* 0x00000006221a8981 */ /* 0x000eac000c1e1b00 */
[----:B------:R-:W3:Y:S01]  /*50f0*/  @!P0 LDG.E.64 R6, desc[UR6][R18.64] ;  /* 0x0000000612068981 */ /* 0x000ee2000c1e1b00 */
[----:B-1----:R-:W-:Y:S04]  /*5100*/  IMAD.WIDE.U32 R38, R36, 0x60, R126 ;  /* 0x0000006024267825 */ /* 0x002fe800078e007e */
[----:B------:R-:W-:Y:S05]  /*5110*/  IMAD R37, R37, 0x60, RZ ;  /* 0x0000006025257824 */ /* 0x000fea00078e02ff */
[----:B------:R-:W-:Y:S02]  /*5120*/  IADD3 R39, R39, R37, RZ ;  /* 0x0000002527277210 */ /* 0x000fe40007ffe0ff */
[----:B------:R-:W1:Y:S03]  /*5130*/  LDC.64 R36, c[0x0][0x248] ;  /* 0x00009200ff247b82 */ /* 0x000e660000000a00 */
[----:B------:R-:W4:Y:S01]  /*5140*/  LDG.E.128 R20, desc[UR6][R38.64] ;  /* 0x0000000626147981 */ /* 0x000f22000c1e1d00 */
[----:B-1----:R-:W-:Y:S04]  /*5150*/  IMAD.WIDE.U32 R50, R36, 0x60, R120 ;  /* 0x0000006024327825 */ /* 0x002fe800078e0078 */
[----:B------:R-:W-:Y:S05]  /*5160*/  IMAD R37, R37, 0x60, RZ ;  /* 0x0000006025257824 */ /* 0x000fea00078e02ff */
[----:B------:R-:W-:Y:S01]  /*5170*/  IADD3 R51, R51, R37, RZ ;  /* 0x0000002533337210 */ /* 0x000fe20007ffe0ff */
[--C-:B--2---:R-:W-:Y:S02]  /*5180*/  @!P0 HADD2.F32 R31, -RZ, R27.reuse.H0_H0 ;  /* 0x2000001bff1f8230 */ /* 0x104fe40000004100 */
[----:B------:R-:W-:Y:S02]  /*5190*/  @!P0 HADD2.F32 R33, -RZ, R27.H1_H1 ;  /* 0x3000001bff218230 */ /* 0x000fe40000004100 */
[----:B------:R-:W-:Y:S02]  /*51a0*/  @!P0 HADD2.F32 R29, -RZ, R26.H0_H0 ;  /* 0x2000001aff1d8230 */ /* 0x000fe40000004100 */
[--C-:B---3--:R-:W-:Y:S02]  /*51b0*/  @!P0 HADD2.F32 R25, -RZ, R6.reuse.H0_H0 ;  /* 0x20000006ff198230 */ /* 0x108fe40000004100 */
[----:B------:R-:W-:Y:S02]  /*51c0*/  @!P0 HADD2.F32 R8, -RZ, R6.H1_H1 ;  /* 0x30000006ff088230 */ /* 0x000fe40000004100 */
[----:B------:R-:W-:Y:S01]  /*51d0*/  @!P0 HADD2.F32 R26, -RZ, R26.H1_H1 ;  /* 0x3000001aff1a8230 */ /* 0x000fe20000004100 */
[----:B----4-:R-:W-:Y:S02]  /*51e0*/  @!P0 MOV R5, R20 ;  /* 0x0000001400058202 */ /* 0x010fe40000000f00 */
[----:B------:R-:W-:Y:S03]  /*51f0*/  @!P0 MOV R24, R22 ;  /* 0x0000001600188202 */ /* 0x000fe60000000f00 */
[--C-:B------:R-:W-:Y:S02]  /*5200*/  @!P0 HADD2.F32 R27, -RZ, R5.reuse.H1_H1 ;  /* 0x30000005ff1b8230 */ /* 0x100fe40000004100 */
[----:B------:R-:W-:Y:S02]  /*5210*/  @!P0 HADD2.F32 R6, -RZ, R5.H0_H0 ;  /* 0x20000005ff068230 */ /* 0x000fe40000004100 */
[--C-:B------:R-:W-:Y:S02]  /*5220*/  @!P0 HADD2.F32 R28, -RZ, R24.reuse.H1_H1 ;  /* 0x30000018ff1c8230 */ /* 0x100fe40000004100 */
[CC--:B------:R-:W-:Y:S01]  /*5230*/  @!P0 FMUL.FTZ R39, R27.reuse, R25.reuse ;  /* 0x000000191b278220 */ /* 0x0c0fe20000410000 */
[----:B------:R-:W-:Y:S02]  /*5240*/  @!P0 HADD2.F32 R24, -RZ, R24.H0_H0 ;  /* 0x20000018ff188230 */ /* 0x000fe40000004100 */
[C---:B------:R-:W-:Y:S01]  /*5250*/  @!P0 FMUL.FTZ R0, R6.reuse, R25 ;  /* 0x0000001906008220 */ /* 0x040fe20000410000 */
[----:B------:R-:W-:Y:S01]  /*5260*/  @!P0 MOV R25, R21 ;  /* 0x0000001500198202 */ /* 0x000fe20000000f00 */
[----:B------:R-:W-:Y:S01]  /*5270*/  @!P0 FFMA.FTZ R39, R6, R29, -R39 ;  /* 0x0000001d06278223 */ /* 0x000fe20000010827 */
[----:B------:R-:W-:Y:S01]  /*5280*/  @!P0 MOV R6, R23 ;  /* 0x0000001700068202 */ /* 0x000fe20000000f00 */
[----:B------:R-:W-:Y:S01]  /*5290*/  @!P0 FFMA.FTZ R0, R27, R29, R0 ;  /* 0x0000001d1b008223 */ /* 0x000fe20000010000 */
[----:B------:R-:W-:Y:S02]  /*52a0*/  @!P0 HADD2.F32 R5, -RZ, R7.H0_H0 ;  /* 0x20000007ff058230 */ /* 0x000fe40000004100 */
[--C-:B------:R-:W-:Y:S02]  /*52b0*/  @!P0 HADD2.F32 R27, -RZ, R25.reuse.H1_H1 ;  /* 0x30000019ff1b8230 */ /* 0x100fe40000004100 */
[----:B------:R-:W-:Y:S01]  /*52c0*/  @!P0 F2FP.F16.F32.PACK_AB R39, R0, R39 ;  /* 0x000000270027823e */ /* 0x000fe200000000ff */
[----:B------:R-:W-:Y:S02]  /*52d0*/  @!P0 HADD2.F32 R25, -RZ, R25.H0_H0 ;  /* 0x20000019ff198230 */ /* 0x000fe40000004100 */
[----:B------:R-:W-:Y:S01]  /*52e0*/  @!P0 FMUL.FTZ R3, R24, R5 ;  /* 0x0000000518038220 */ /* 0x000fe20000410000 */
[--C-:B------:R-:W-:Y:S01]  /*52f0*/  @!P0 HADD2.F32 R29, -RZ, R6.reuse.H1_H1 ;  /* 0x30000006ff1d8230 */ /* 0x100fe20000004100 */
[----:B------:R-:W-:Y:S01]  /*5300*/  @!P0 MOV R20, R39 ;  /* 0x0000002700148202 */ /* 0x000fe20000000f00 */
[----:B------:R-:W-:Y:S02]  /*5310*/  @!P0 HADD2.F32 R6, -RZ, R6.H0_H0 ;  /* 0x20000006ff068230 */ /* 0x000fe40000004100 */
[-C--:B------:R-:W-:Y:S01]  /*5320*/  @!P0 FMUL.FTZ R2, R25, R8.reuse ;  /* 0x0000000819028220 */ /* 0x080fe20000410000 */
[----:B------:R-:W-:Y:S02]  /*5330*/  @!P0 HADD2.F32 R7, -RZ, R7.H1_H1 ;  /* 0x30000007ff078230 */ /* 0x000fe40000004100 */
[C---:B------:R-:W-:Y:S01]  /*5340*/  @!P0 FMUL.FTZ R41, R27.reuse, R8 ;  /* 0x000000081b298220 */ /* 0x040fe20000410000 */
[C---:B------:R-:W-:Y:S01]  /*5350*/  @!P0 FMUL.FTZ R30, R28.reuse, R5 ;  /* 0x000000051c1e8220 */ /* 0x040fe20000410000 */
[-C--:B------:R-:W-:Y:S01]  /*5360*/  @!P0 FFMA.FTZ R2, R27, R26.reuse, R2 ;  /* 0x0000001a1b028223 */ /* 0x080fe20000010002 */
[----:B------:R-:W-:Y:S01]  /*5370*/  @!P0 FFMA.FTZ R3, R28, R31, R3 ;  /* 0x0000001f1c038223 */ /* 0x000fe20000010003 */
[-C--:B------:R-:W-:Y:S01]  /*5380*/  @!P0 FMUL.FTZ R43, R29, R7.reuse ;  /* 0x000000071d2b8220 */ /* 0x080fe20000410000 */
[----:B------:R-:W-:Y:S01]  /*5390*/  @!P0 FMUL.FTZ R4, R6, R7 ;  /* 0x0000000706048220 */ /* 0x000fe20000410000 */
        /* <DEDUP_REMOVED lines=11> */
.L_x_867:
[----:B------:R-:W-:Y:S05]  /*5450*/  BSYNC B0 ;  /* 0x0000000000007941 */ /* 0x000fea0003800000 */
.L_x_866:
[----:B------:R-:W-:Y:S04]  /*5460*/  BSSY B0, `(.L_x_868) ;  /* 0x0000037000007945 */ /* 0x000fe80003800000 */
[----:B------:R-:W-:Y:S05]  /*5470*/  @P2 BRA `(.L_x_869) ;  /* 0x0000000000d42947 */ /* 0x000fea0003800000 */
[C---:B------:R-:W-:Y:S02]  /*5480*/  LEA R36, P2, R109.reuse, R126, 0x1 ;  /* 0x0000007e6d247211 */ /* 0x040fe400078408ff */
[----:B------:R-:W-:Y:S02]  /*5490*/  ISETP.GE.AND P0, PT, R10, UR4, PT ;  /* 0x000000040a007c0c */ /* 0x000fe4000bf06270 */
[----:B------:R-:W-:Y:S02]  /*54a0*/  LEA.HI.X R37, R109, R127, R108, 0x1, P2 ;  /* 0x0000007f6d257211 */ /* 0x000fe400010f0c6c */
[----:B------:R-:W-:Y:S03]  /*54b0*/  LEA R38, P2, R111, R120, 0x1 ;  /* 0x000000786f267211 */ /* 0x000fe600078408ff */
[----:B-1-34-:R-:W2:Y:S08]  /*54c0*/  LDG.E.128 R20, desc[UR6][R36.64] ;  /* 0x0000000624147981 */ /* 0x01aeb0000c1e1d00 */
        /* <DEDUP_REMOVED lines=48> */
.L_x_869:
[----:B------:R-:W-:Y:S05]  /*57d0*/  BSYNC B0 ;  /* 0x0000000000007941 */ /* 0x000fea0003800000 */
.L_x_868:
[----:B------:R-:W-:Y:S05]  /*57e0*/  @P1 BRA `(.L_x_865) ;  /* 0x0000000000d41947 */ /* 0x000fea0003800000 */
[----:B------:R-:W-:Y:S02]  /*57f0*/  LEA R36, P1, R113, R126, 0x1 ;  /* 0x0000007e71247211 */ /* 0x000fe400078208ff */
[----:B------:R-:W-:Y:S02]  /*5800*/  ISETP.GE.AND P0, PT, R9, UR4, PT ;  /* 0x0000000409007c0c */ /* 0x000fe4000bf06270 */
[----:B------:R-:W-:Y:S02]  /*5810*/  LEA.HI.X R37, R113, R127, R112, 0x1, P1 ;  /* 0x0000007f71257211 */ /* 0x000fe400008f0c70 */
[----:B--2---:R-:W-:Y:S03]  /*5820*/  LEA R38, P1, R115, R120, 0x1 ;  /* 0x0000007873267211 */ /* 0x004fe600078208ff */
[----:B-1-34-:R-:W2:Y:S08]  /*5830*/  LDG.E.128 R20, desc[UR6][R36.64] ;  /* 0x0000000624147981 */ /* 0x01aeb0000c1e1d00 */
        /* <DEDUP_REMOVED lines=48> */
.L_x_865:
[----:B------:R-:W-:Y:S05]  /*5b40*/  BSYNC B1 ;  /* 0x0000000000017941 */ /* 0x000fea0003800000 */
.L_x_864:
[----:B------:R-:W5:Y:S01]  /*5b50*/  LDC R3, c[0x0][0x2e0] ;  /* 0x0000b800ff037b82 */ /* 0x000f620000000800 */
[----:B------:R-:W-:Y:S01]  /*5b60*/  UMOV UR4, UR25 ;  /* 0x0000001900047c82 */ /* 0x000fe20008000000 */
[----:B-----5:R-:W-:Y:S05]  /*5b70*/  IMAD.U32 R3, R3, -0x20, RZ ;  /* 0xffffffe003037824 */ /* 0x020fea00078e00ff */
[C---:B------:R-:W-:Y:S02]  /*5b80*/  LEA R48, P1, R3.reuse, R48, 0x1 ;  /* 0x0000003003307211 */ /* 0x040fe400078208ff */
[C---:B------:R-:W-:Y:S02]  /*5b90*/  LEA R16, P0, R3.reuse, R16, 0x1 ;  /* 0x0000001003107211 */ /* 0x040fe400078008ff */
[C---:B------:R-:W-:Y:S02]  /*5ba0*/  LEA.HI.X.SX32 R49, R3.reuse, R49, 0x1, P1 ;  /* 0x0000003103317211 */ /* 0x040fe400008f0eff */
[----:B------:R-:W-:Y:S01]  /*5bb0*/  LEA.HI.X.SX32 R17, R3, R17, 0x1, P0 ;  /* 0x0000001103117211 */ /* 0x000fe200000f0eff */
[----:B------:R-:W-:Y:S08]  /*5bc0*/  BRA `(.L_x_870) ;  /* 0x0000005000d47947 */ /* 0x000ff00003800000 */
.L_x_845:
[----:B------:R-:W-:Y:S04]  /*5bd0*/  BSSY B2, `(.L_x_871) ;  /* 0x0000125000027945 */ /* 0x000fe80003800000 */
[----:B------:R-:W-:Y:S05]  /*5be0*/  @!P4 BRA `(.L_x_872) ;  /* 0x00000010008cc947 */ /* 0x000fea0003800000 */
[----:B------:R-:W3:Y:S01]  /*5bf0*/  LDC R167, c[0x0][0x2d0] ;  /* 0x0000b400ffa77b82 */ /* 0x000ee20000000800 */
[----:B------:R-:W-:Y:S01]  /*5c00*/  BSSY B1, `(.L_x_873) ;  /* 0x000005f000017945 */ /* 0x000fe20003800000 */
[----:B---3--:R-:W-:Y:S11]  /*5c10*/  ISETP.GE.AND P0, PT, R12, R167, PT ;  /* 0x000000a70c00720c */ /* 0x008ff60003f06270 */
[----:B------:R-:W-:Y:S02]  /*5c20*/  @!UPT UIADD3 URZ, URZ, URZ, URZ ;  /* 0x0000003f3f3ff290 */ /* 0x000fe4000fffe03f */
[----:B------:R-:W-:Y:S05]  /*5c30*/  @P0 BRA `(.L_x_874) ;  /* 0x00000004006c0947 */ /* 0x000fea0003800000 */
[----:B------:R-:W-:Y:S01]  /*5c40*/  ISETP.GE.AND P0, PT, R12, UR4, PT ;  /* 0x000000040c007c0c */ /* 0x000fe2000bf06270 */
[----:B------:R3:W5:Y:S01]  /*5c50*/  LDG.E.128 R52, desc[UR6][R126.64] ;  /* 0x000000067e347981 */ /* 0x000762000c1e1d00 */
[----:B------:R-:W-:Y:S01]  /*5c60*/  MOV R121, R119 ;  /* 0x0000007700797202 */ /* 0x000fe20000000f00 */
[----:B------:R-:W-:Y:S10]  /*5c70*/  BSSY B0, `(.L_x_875) ;  /* 0x0000056000007945 */ /* 0x000ff40003800000 */
[----:B------:R-:W-:Y:S05]  /*5c80*/  @P0 BRA `(.L_x_876) ;  /* 0x0000000400500947 */ /* 0x000fea0003800000 */
[--C-:B-----5:R-:W-:Y:S01]  /*5c90*/  HADD2.F32 R31, -RZ, R52.reuse.H0_H0 ;  /* 0x20000034ff1f7230 */ /* 0x120fe20000004100 */
[----:B------:R-:W-:Y:S01]  /*5ca0*/  ULEA.HI UR27, UR4, UR4, URZ, 0x1 ;  /* 0x00000004041b7291 */ /* 0x000fe2000f8f083f */
[----:B------:R-:W-:Y:S01]  /*5cb0*/  HADD2.F32 R35, -RZ, R52.H1_H1 ;  /* 0x30000034ff237230 */ /* 0x000fe20000004100 */
[----:B------:R-:W-:Y:S01]  /*5cc0*/  MOV R59, RZ ;  /* 0x000000ff003b7202 */ /* 0x000fe20000000f00 */
[----:B------:R-:W-:Y:S01]  /*5cd0*/  HADD2.F32 R36, -RZ, R53.H0_H0 ;  /* 0x20000035ff247230 */ /* 0x000fe20000004100 */
[----:B------:R-:W-:Y:S01]  /*5ce0*/  USHF.R.S32.HI UR27, URZ, 0x1, UR27 ;  /* 0x000000013f1b7899 */ /* 0x000fe2000801141b */
[----:B------:R-:W-:Y:S02]  /*5cf0*/  MOV R57, RZ ;  /* 0x000000ff00397202 */ /* 0x000fe40000000f00 */
[----:B------:R-:W-:Y:S02]  /*5d00*/  MOV R44, R54 ;  /* 0x00000036002c7202 */ /* 0x000fe40000000f00 */
[----:B------:R-:W-:Y:S02]  /*5d10*/  MOV R51, R55 ;  /* 0x0000003700337202 */ /* 0x000fe40000000f00 */
[----:B------:R-:W-:Y:S02]  /*5d20*/  ISETP.GE.AND P2, PT, R12, UR27, PT ;  /* 0x0000001b0c007c0c */ /* 0x000fe4000bf46270 */
[----:B------:R-:W-:Y:S11]  /*5d30*/  MOV R169, UR27 ;  /* 0x0000001b00a97c02 */ /* 0x000ff60008000f00 */
[----:B------:R-:W-:Y:S02]  /*5d40*/  @P2 IADD3 R59, RZ, -UR27, RZ ;  /* 0x8000001bff3b2c10 */ /* 0x000fe4000fffe0ff */
[----:B------:R-:W-:Y:S02]  /*5d50*/  @P2 IADD3 R57, RZ, -UR27, RZ ;  /* 0x8000001bff392c10 */ /* 0x000fe4000fffe0ff */
[C---:B------:R-:W-:Y:S02]  /*5d60*/  LEA R40, P0, R59.reuse, R130, 0x1 ;  /* 0x000000823b287211 */ /* 0x040fe400078008ff */
[----:B------:R-:W-:Y:S02]  /*5d70*/  @P2 IADD3 R169, RZ, -UR27, RZ ;  /* 0x8000001bffa92c10 */ /* 0x000fe4000fffe0ff */
[----:B------:R-:W-:Y:S02]  /*5d80*/  LEA.HI.X.SX32 R41, R59, R131, 0x1, P0 ;  /* 0x000000833b297211 */ /* 0x000fe400000f0eff */
[----:B-12---:R-:W-:Y:S02]  /*5d90*/  LEA R20, P1, R169, R126, 0x1 ;  /* 0x0000007ea9147211 */ /* 0x006fe400078208ff */
[----:B------:R-:W-:Y:S02]  /*5da0*/  LEA R58, P0, R57, R128, 0x1 ;  /* 0x00000080393a7211 */ /* 0x000fe400078008ff */
[----:B------:R-:W-:Y:S01]  /*5db0*/  LEA.HI.X.SX32 R21, R169, R127, 0x1, P1 ;  /* 0x0000007fa9157211 */ /* 0x000fe200008f0eff */
[----:B------:R-:W2:Y:S01]  /*5dc0*/  LDG.E.128 R40, desc[UR6][R40.64] ;  /* 0x0000000628287981 */ /* 0x000ea2000c1e1d00 */
[----:B------:R-:W-:Y:S07]  /*5dd0*/  LEA.HI.X.SX32 R59, R57, R129, 0x1, P0 ;  /* 0x00000081393b7211 */ /* 0x000fee00000f0eff */
[----:B------:R-:W4:Y:S08]  /*5de0*/  LDG.E.128 R24, desc[UR6][R20.64] ;  /* 0x0000000614187981 */ /* 0x000f30000c1e1d00 */
[----:B------:R-:W3:Y:S01]  /*5df0*/  LDG.E.128 R56, desc[UR6][R58.64] ;  /* 0x000000063a387981 */ /* 0x000ee2000c1e1d00 */
[--C-:B--2---:R-:W-:Y:S02]  /*5e00*/  HADD2.F32 R33, -RZ, R40.reuse.H0_H0 ;  /* 0x20000028ff217230 */ /* 0x104fe40000004100 */
[----:B------:R-:W-:Y:S02]  /*5e10*/  HADD2.F32 R34, -RZ, R40.H1_H1 ;  /* 0x30000028ff227230 */ /* 0x000fe40000004100 */
[--C-:B------:R-:W-:Y:S02]  /*5e20*/  HADD2.F32 R37, -RZ, R41.reuse.H0_H0 ;  /* 0x20000029ff257230 */ /* 0x100fe40000004100 */
[----:B------:R-:W-:Y:S02]  /*5e30*/  HADD2.F32 R38, -RZ, R41.H1_H1 ;  /* 0x30000029ff267230 */ /* 0x000fe40000004100 */
[--C-:B------:R-:W-:Y:S01]  /*5e40*/  HADD2.F32 R39, -RZ, R42.reuse.H0_H0 ;  /* 0x2000002aff277230 */ /* 0x100fe20000004100 */
[----:B----4-:R-:W-:Y:S01]  /*5e50*/  MOV R18, R24 ;  /* 0x0000001800127202 */ /* 0x010fe20000000f00 */
[----:B------:R-:W-:Y:S01]  /*5e60*/  HADD2.F32 R40, -RZ, R42.H1_H1 ;  /* 0x3000002aff287230 */ /* 0x000fe20000004100 */
[----:B------:R-:W-:Y:S01]  /*5e70*/  MOV R21, R27 ;  /* 0x0000001b00157202 */ /* 0x000fe20000000f00 */
[----:B------:R-:W-:Y:S01]  /*5e80*/  HADD2.F32 R41, -RZ, R43.H0_H0 ;  /* 0x2000002bff297230 */ /* 0x000fe20000004100 */
[----:B------:R-:W-:Y:S01]  /*5e90*/  MOV R23, R25 ;  /* 0x0000001900177202 */ /* 0x000fe20000000f00 */
[----:B------:R-:W-:Y:S01]  /*5ea0*/  HADD2.F32 R32, -RZ, R18.H0_H0 ;  /* 0x20000012ff207230 */ /* 0x000fe20000004100 */
[----:B------:R-:W-:Y:S01]  /*5eb0*/  MOV R28, R26 ;  /* 0x0000001a001c7202 */ /* 0x000fe20000000f00 */
[--C-:B---3--:R-:W-:Y:S02]  /*5ec0*/  HADD2.F32 R27, -RZ, R56.reuse.H0_H0 ;  /* 0x20000038ff1b7230 */ /* 0x108fe40000004100 */
[----:B------:R-:W-:Y:S02]  /*5ed0*/  HADD2.F32 R25, -RZ, R56.H1_H1 ;  /* 0x30000038ff197230 */ /* 0x000fe40000004100 */
[--C-:B------:R-:W-:Y:S02]  /*5ee0*/  HADD2.F32 R26, -RZ, R57.reuse.H0_H0 ;  /* 0x20000039ff1a7230 */ /* 0x100fe40000004100 */
[----:B------:R-:W-:Y:S01]  /*5ef0*/  @!P2 FADD.FTZ R27, -R27, -RZ ;  /* 0x800000ff1b1ba221 */ /* 0x000fe20000010100 */
[----:B------:R-:W-:Y:S02]  /*5f00*/  HADD2.F32 R20, -RZ, R58.H1_H1 ;  /* 0x3000003aff147230 */ /* 0x000fe40000004100 */
[----:B------:R-:W-:Y:S01]  /*5f10*/  @!P2 FADD.FTZ R25, -R25, -RZ ;  /* 0x800000ff1919a221 */ /* 0x000fe20000010100 */
[----:B------:R-:W-:Y:S02]  /*5f20*/  HADD2.F32 R30, -RZ, R18.H1_H1 ;  /* 0x30000012ff1e7230 */ /* 0x000fe40000004100 */
[----:B------:R-:W-:Y:S01]  /*5f30*/  FMUL.FTZ R0, R32, R27 ;  /* 0x0000001b20007220 */ /* 0x000fe20000410000 */
[----:B------:R-:W-:Y:S02]  /*5f40*/  HADD2.F32 R24, -RZ, R57.H1_H1 ;  /* 0x30000039ff187230 */ /* 0x000fe40000004100 */
[----:B------:R-:W-:Y:S01]  /*5f50*/  @!P2 FADD.FTZ R26, -R26, -RZ ;  /* 0x800000ff1a1aa221 */ /* 0x000fe20000010100 */
[--C-:B------:R-:W-:Y:S02]  /*5f60*/  HADD2.F32 R29, -RZ, R23.reuse.H0_H0 ;  /* 0x20000017ff1d7230 */ /* 0x100fe40000004100 */
[----:B------:R-:W-:Y:S01]  /*5f70*/  @!P2 FADD.FTZ R20, -R20, -RZ ;  /* 0x800000ff1414a221 */ /* 0x000fe20000010100 */
[----:B------:R-:W-:Y:S02]  /*5f80*/  HADD2.F32 R27, -RZ, R23.H1_H1 ;  /* 0x30000017ff1b7230 */ /* 0x000fe40000004100 */
[----:B------:R-:W-:Y:S01]  /*5f90*/  FMUL.FTZ R2, R30, R25 ;  /* 0x000000191e027220 */ /* 0x000fe20000410000 */
[----:B------:R-:W-:Y:S02]  /*5fa0*/  HADD2.F32 R22, -RZ, R58.H0_H0 ;  /* 0x2000003aff167230 */ /* 0x000fe40000004100 */
[----:B------:R-:W-:Y:S01]  /*5fb0*/  @!P2 FADD.FTZ R24, -R24, -RZ ;  /* 0x800000ff1818a221 */ /* 0x000fe20000010100 */
[--C-:B------:R-:W-:Y:S02]  /*5fc0*/  HADD2.F32 R23, -RZ, R28.reuse.H1_H1 ;  /* 0x3000001cff177230 */ /* 0x100fe40000004100 */
[----:B------:R-:W-:Y:S01]  /*5fd0*/  FMUL.FTZ R3, R29, R26 ;  /* 0x0000001a1d037220 */ /* 0x000fe20000410000 */
[--C-:B------:R-:W-:Y:S02]  /*5fe0*/  HADD2.F32 R19, -RZ, R59.reuse.H0_H0 ;  /* 0x2000003bff137230 */ /* 0x100fe40000004100 */
[----:B------:R-:W-:Y:S01]  /*5ff0*/  @!P2 FADD.FTZ R22, -R22, -RZ ;  /* 0x800000ff1616a221 */ /* 0x000fe20000010100 */
[----:B------:R-:W-:Y:S02]  /*6000*/  HADD2.F32 R18, -RZ, R59.H1_H1 ;  /* 0x3000003bff127230 */ /* 0x000fe40000004100 */
[----:B------:R-:W-:Y:S01]  /*6010*/  FMUL.FTZ R6, R23, R20 ;  /* 0x0000001417067220 */ /* 0x000fe20000410000 */
[----:B------:R-:W-:Y:S02]  /*6020*/  HADD2.F32 R25, -RZ, R28.H0_H0 ;  /* 0x2000001cff197230 */ /* 0x000fe40000004100 */
[----:B------:R-:W-:Y:S01]  /*6030*/  FFMA.FTZ R0, R31, R33, R0 ;  /* 0x000000211f007223 */ /* 0x000fe20000010000 */
[--C-:B------:R-:W-:Y:S02]  /*6040*/  HADD2.F32 R20, -RZ, R21.reuse.H0_H0 ;  /* 0x20000015ff147230 */ /* 0x100fe40000004100 */
[----:B------:R-:W-:Y:S01]  /*6050*/  @!P2 FADD.FTZ R19, -R19, -RZ ;  /* 0x800000ff1313a221 */ /* 0x000fe20000010100 */
[----:B------:R-:W-:Y:S02]  /*6060*/  HADD2.F32 R21, -RZ, R21.H1_H1 ;  /* 0x30000015ff157230 */ /* 0x000fe40000004100 */
[----:B------:R-:W-:Y:S01]  /*6070*/  FFMA.FTZ R2, R35, R34, R2 ;  /* 0x0000002223027223 */ /* 0x000fe20000010002 */
[----:B------:R-:W-:Y:S02]  /*6080*/  HADD2.F32 R31, -RZ, R53.H1_H1 ;  /* 0x30000035ff1f7230 */ /* 0x000fe40000004100 */
[----:B------:R-:W-:Y:S01]  /*6090*/  FMUL.FTZ R4, R27, R24 ;  /* 0x000000181b047220 */ /* 0x000fe20000410000 */
[----:B------:R-:W-:Y:S01]  /*60a0*/  @!P2 FADD.FTZ R18, -R18, -RZ ;  /* 0x800000ff1212a221 */ /* 0x000fe20000010100 */
[--C-:B------:R-:W-:Y:S02]  /*60b0*/  HADD2.F32 R34, -RZ, R44.reuse.H0_H0 ;  /* 0x2000002cff227230 */ /* 0x100fe40000004100 */
[----:B------:R-:W-:Y:S01]  /*60c0*/  FMUL.FTZ R5, R25, R22 ;  /* 0x0000001619057220 */ /* 0x000fe20000410000 */
[----:B------:R-:W-:Y:S01]  /*60d0*/  FFMA.FTZ R3, R36, R37, R3 ;  /* 0x0000002524037223 */ /* 0x000fe20000010003 */
[----:B------:R-:W-:Y:S01]  /*60e0*/  F2FP.F16.F32.PACK_AB R52, R2, R0 ;  /* 0x000000000234723e */ /* 0x000fe200000000ff */
[----:B------:R-:W-:Y:S02]  /*60f0*/  HADD2.F32 R33, -RZ, R44.H1_H1 ;  /* 0x3000002cff217230 */ /* 0x000fe40000004100 */
[----:B------:R-:W-:Y:S01]  /*6100*/  FMUL.FTZ R7, R20, R19 ;  /* 0x0000001314077220 */ /* 0x000fe20000410000 */
[----:B------:R-:W-:Y:S02]  /*6110*/  HADD2.F32 R36, -RZ, R51.H0_H0 ;  /* 0x20000033ff247230 */ /* 0x000fe40000004100 */
[----:B------:R-:W-:Y:S01]  /*6120*/  FMUL.FTZ R8, R21, R18 ;  /* 0x0000001215087220 */ /* 0x000fe20000410000 */
[----:B------:R-:W-:Y:S02]  /*6130*/  HADD2.F32 R42, -RZ, R43.H1_H1 ;  /* 0x3000002bff2a7230 */ /* 0x000fe40000004100 */
[----:B------:R-:W-:Y:S01]  /*6140*/  FFMA.FTZ R4, R31, R38, R4 ;  /* 0x000000261f047223 */ /* 0x000fe20000010004 */
[----:B------:R-:W-:Y:S02]  /*6150*/  HADD2.F32 R35, -RZ, R51.H1_H1 ;  /* 0x30000033ff237230 */ /* 0x000fe40000004100 */
[----:B------:R-:W-:Y:S01]  /*6160*/  FFMA.FTZ R5, R34, R39, R5 ;  /* 0x0000002722057223 */ /* 0x000fe20000010005 */
[----:B------:R-:W-:Y:S01]  /*6170*/  FFMA.FTZ R6, R33, R40, R6 ;  /* 0x0000002821067223 */ /* 0x000fe20000010006 */
[----:B------:R-:W-:Y:S01]  /*6180*/  FFMA.FTZ R7, R36, R41, R7 ;  /* 0x0000002924077223 */ /* 0x000fe20000010007 */
[----:B------:R-:W-:Y:S01]  /*6190*/  F2FP.F16.F32.PACK_AB R53, R4, R3 ;  /* 0x000000030435723e */ /* 0x000fe200000000ff */
[----:B------:R-:W-:Y:S02]  /*61a0*/  FFMA.FTZ R8, R35, R42, R8 ;  /* 0x0000002a23087223 */ /* 0x000fe40000010008 */
[----:B------:R-:W-:Y:S03]  /*61b0*/  F2FP.F16.F32.PACK_AB R54, R6, R5 ;  /* 0x000000050636723e */ /* 0x000fe600000000ff */
[----:B------:R-:W-:Y:S02]  /*61c0*/  F2FP.F16.F32.PACK_AB R55, R8, R7 ;  /* 0x000000070837723e */ /* 0x000fe400000000ff */
.L_x_876:
[----:B------:R-:W-:Y:S05]  /*61d0*/  BSYNC B0 ;  /* 0x0000000000007941 */ /* 0x000fea0003800000 */
.L_x_875:
[----:B-----5:R4:W-:Y:S02]  /*61e0*/  STG.E.128 desc[UR6][R120.64], R52 ;  /* 0x0000003478007986 */ /* 0x0209e4000c101d06 */
.L_x_874:
[----:B------:R-:W-:Y:S05]  /*61f0*/  BSYNC B1 ;  /* 0x0000000000017941 */ /* 0x000fea0003800000 */
.L_x_873:
[----:B------:R-:W-:Y:S01]  /*6200*/  ISETP.GE.AND P0, PT, R10, R167, PT ;  /* 0x000000a70a00720c */ /* 0x000fe20003f06270 */
[----:B------:R-:W-:Y:S11]  /*6210*/  BSSY B1, `(.L_x_877) ;  /* 0x0000060000017945 */ /* 0x000ff60003800000 */
[----:B------:R-:W-:Y:S01]  /*6220*/  @!UPT UIADD3 URZ, URZ, URZ, URZ ;  /* 0x0000003f3f3ff290 */ /* 0x000fe2000fffe03f */
[----:B------:R-:W-:Y:S05]  /*6230*/  @P0 BRA `(.L_x_878) ;  /* 0x0000000400740947 */ /* 0x000fea0003800000 */
[----:B----4-:R-:W-:Y:S01]  /*6240*/  IMAD.MOV.U32 R121, RZ, RZ, R119 ;  /* 0x000000ffff797224 */ /* 0x010fe200078e0077 */
[----:B------:R4:W5:Y:S01]  /*6250*/  LDG.E.128 R52, desc[UR6][R126.64+0x80] ;  /* 0x000080067e347981 */ /* 0x000962000c1e1d00 */
[----:B------:R-:W-:Y:S01]  /*6260*/  ISETP.GE.AND P0, PT, R10, UR4, PT ;  /* 0x000000040a007c0c */ /* 0x000fe2000bf06270 */
[----:B------:R-:W-:Y:S01]  /*6270*/  BSSY B0, `(.L_x_879) ;  /* 0x0000058000007945 */ /* 0x000fe20003800000 */
[----:B------:R-:W-:Y:S05]  /*6280*/  IADD3 R168, P1, R126, 0x80, RZ ;  /* 0x000000807ea87810 */ /* 0x000fea0007f3e0ff */
[----:B------:R-:W-:Y:S06]  /*6290*/  IMAD.X R169, RZ, RZ, R127, P1 ;  /* 0x000000ffffa97224 */ /* 0x000fec00008e067f */
        /* <DEDUP_REMOVED lines=17> */
[C---:B-12---:R-:W-:Y:S02]  /*63b0*/  LEA R20, P1, R50.reuse, R168, 0x1 ;  /* 0x000000a832147211 */ /* 0x046fe400078208ff */
[C---:B------:R-:W-:Y:S02]  /*63c0*/  LEA R58, P0, R57.reuse, R128, 0x1 ;  /* 0x00000080393a7211 */ /* 0x040fe400078008ff */
[----:B------:R-:W-:Y:S01]  /*63d0*/  LEA.HI.X.SX32 R21, R50, R169, 0x1, P1 ;  /* 0x000000a932157211 */ /* 0x000fe200008f0eff */
[----:B------:R-:W2:Y:S01]  /*63e0*/  LDG.E.128 R40, desc[UR6][R40.64+0x80] ;  /* 0x0000800628287981 */ /* 0x000ea2000c1e1d00 */
[----:B------:R-:W-:Y:S07]  /*63f0*/  LEA.HI.X.SX32 R59, R57, R129, 0x1, P0 ;  /* 0x00000081393b7211 */ /* 0x000fee00000f0eff */
[----:B------:R-:W3:Y:S08]  /*6400*/  LDG.E.128 R24, desc[UR6][R20.64] ;  /* 0x0000000614187981 */ /* 0x000ef0000c1e1d00 */
[----:B------:R-:W4:Y:S01]  /*6410*/  LDG.E.128 R56, desc[UR6][R58.64+0x80] ;  /* 0x000080063a387981 */ /* 0x000f22000c1e1d00 */
[--C-:B--2---:R-:W-:Y:S02]  /*6420*/  HADD2.F32 R33, -RZ, R40.reuse.H0_H0 ;  /* 0x20000028ff217230 */ /* 0x104fe40000004100 */
[----:B------:R-:W-:Y:S02]  /*6430*/  HADD2.F32 R34, -RZ, R40.H1_H1 ;  /* 0x30000028ff227230 */ /* 0x000fe40000004100 */
[--C-:B------:R-:W-:Y:S02]  /*6440*/  HADD2.F32 R37, -RZ, R41.reuse.H0_H0 ;  /* 0x20000029ff257230 */ /* 0x100fe40000004100 */
[----:B------:R-:W-:Y:S02]  /*6450*/  HADD2.F32 R38, -RZ, R41.H1_H1 ;  /* 0x30000029ff267230 */ /* 0x000fe40000004100 */
[--C-:B------:R-:W-:Y:S01]  /*6460*/  HADD2.F32 R39, -RZ, R42.reuse.H0_H0 ;  /* 0x2000002aff277230 */ /* 0x100fe20000004100 */
[----:B---3--:R-:W-:Y:S01]  /*6470*/  MOV R18, R24 ;  /* 0x0000001800127202 */ /* 0x008fe20000000f00 */
[----:B------:R-:W-:Y:S01]  /*6480*/  HADD2.F32 R40, -RZ, R42.H1_H1 ;  /* 0x3000002aff287230 */ /* 0x000fe20000004100 */
[----:B------:R-:W-:Y:S01]  /*6490*/  MOV R21, R27 ;  /* 0x0000001b00157202 */ /* 0x000fe20000000f00 */
[----:B------:R-:W-:Y:S01]  /*64a0*/  HADD2.F32 R41, -RZ, R43.H0_H0 ;  /* 0x2000002bff297230 */ /* 0x000fe20000004100 */
[----:B------:R-:W-:Y:S01]  /*64b0*/  MOV R23, R25 ;  /* 0x0000001900177202 */ /* 0x000fe20000000f00 */
[----:B------:R-:W-:Y:S01]  /*64c0*/  HADD2.F32 R32, -RZ, R18.H0_H0 ;  /* 0x20000012ff207230 */ /* 0x000fe20000004100 */
[----:B------:R-:W-:Y:S01]  /*64d0*/  MOV R28, R26 ;  /* 0x0000001a001c7202 */ /* 0x000fe20000000f00 */
[--C-:B----4-:R-:W-:Y:S02]  /*64e0*/  HADD2.F32 R27, -RZ, R56.reuse.H0_H0 ;  /* 0x20000038ff1b7230 */ /* 0x110fe40000004100 */
        /* <DEDUP_REMOVED lines=48> */
.L_x_880:
[----:B------:R-:W-:Y:S05]  /*67f0*/  BSYNC B0 ;  /* 0x0000000000007941 */ /* 0x000fea0003800000 */
.L_x_879:
[----:B-----5:R1:W-:Y:S02]  /*6800*/  STG.E.128 desc[UR6][R120.64+0x80], R52 ;  /* 0x0000803478007986 */ /* 0x0203e4000c101d06 */
.L_x_878:
[----:B------:R-:W-:Y:S05]  /*6810*/  BSYNC B1 ;  /* 0x0000000000017941 */ /* 0x000fea0003800000 */
.L_x_877:
[----:B------:R-:W-:Y:S11]  /*6820*/  ISETP.GE.AND P0, PT, R9, R167, PT ;  /* 0x000000a70900720c */ /* 0x000ff60003f06270 */
[----:B------:R-:W-:Y:S02]  /*6830*/  @!UPT UIADD3 URZ, URZ, URZ, URZ ;  /* 0x0000003f3f3ff290 */ /* 0x000fe4000fffe03f */
[----:B------:R-:W-:Y:S05]  /*6840*/  @P0 BRA `(.L_x_872) ;  /* 0x0000000400740947 */ /* 0x000fea0003800000 */
[----:B-1--4-:R-:W-:Y:S01]  /*6850*/  IMAD.MOV.U32 R121, RZ, RZ, R119 ;  /* 0x000000ffff797224 */ /* 0x012fe200078e0077 */
        /* <DEDUP_REMOVED lines=22> */
[C---:B--2---:R-:W-:Y:S02]  /*69c0*/  LEA R20, P1, R50.reuse, R166, 0x1 ;  /* 0x000000a632147211 */ /* 0x044fe400078208ff */
[C---:B------:R-:W-:Y:S02]  /*69d0*/  LEA R58, P0, R57.reuse, R128, 0x1 ;  /* 0x00000080393a7211 */ /* 0x040fe400078008ff */
        /* <DEDUP_REMOVED lines=66> */
.L_x_882:
[----:B------:R-:W-:Y:S05]  /*6e00*/  BSYNC B0 ;  /* 0x0000000000007941 */ /* 0x000fea0003800000 */
.L_x_881:
[----:B-----5:R4:W-:Y:S02]  /*6e10*/  STG.E.128 desc[UR6][R120.64+0x100], R52 ;  /* 0x0001003478007986 */ /* 0x0209e4000c101d06 */
.L_x_872:
[----:B------:R-:W-:Y:S05]  /*6e20*/  BSYNC B2 ;  /* 0x0000000000027941 */ /* 0x000fea0003800000 */
.L_x_871:
[C---:B------:R-:W-:Y:S01]  /*6e30*/  ISETP.GE.AND P0, PT, R66.reuse, R165, PT ;  /* 0x000000a54200720c */ /* 0x040fe20003f06270 */
[----:B------:R-:W-:Y:S03]  /*6e40*/  BSSY B2, `(.L_x_883) ;  /* 0x0000132000027945 */ /* 0x000fe60003800000 */
[----:B------:R-:W-:Y:S11]  /*6e50*/  ISETP.GE.AND P0, PT, R66, R163, !P0 ;  /* 0x000000a34200720c */ /* 0x000ff60004706270 */
[----:B------:R-:W-:Y:S02]  /*6e60*/  @!UPT UIADD3 URZ, URZ, URZ, URZ ;  /* 0x0000003f3f3ff290 */ /* 0x000fe4000fffe03f */
[----:B------:R-:W-:Y:S05]  /*6e70*/  @!P0 BRA `(.L_x_884) ;  /* 0x0000001000b88947 */ /* 0x000fea0003800000 */
[----:B-1--4-:R-:W1:Y:S01]  /*6e80*/  LDC R121, c[0x0][0x2d0] ;  /* 0x0000b400ff797b82 */ /* 0x012e620000000800 */
[----:B------:R-:W-:Y:S01]  /*6e90*/  BSSY B1, `(.L_x_885) ;  /* 0x0000064000017945 */ /* 0x000fe20003800000 */
[----:B-1----:R-:W-:Y:S11]  /*6ea0*/  ISETP.GE.AND P0, PT, R12, R121, PT ;  /* 0x000000790c00720c */ /* 0x002ff60003f06270 */
[----:B------:R-:W-:Y:S02]  /*6eb0*/  @!UPT UIADD3 URZ, URZ, URZ, URZ ;  /* 0x0000003f3f3ff290 */ /* 0x000fe4000fffe03f */
[----:B------:R-:W-:Y:S05]  /*6ec0*/  @P0 BRA `(.L_x_886) ;  /* 0x0000000400800947 */ /* 0x000fea0003800000 */
[C---:B------:R-:W-:Y:S01]  /*6ed0*/  LEA R170, P0, R89.reuse, R126, 0x1 ;  /* 0x0000007e59aa7211 */ /* 0x040fe200078008ff */
[----:B------:R-:W-:Y:S01]  /*6ee0*/  BSSY B0, `(.L_x_887) ;  /* 0x000005d000007945 */ /* 0x000fe20003800000 */
[----:B------:R-:W-:Y:S02]  /*6ef0*/  ISETP.GE.AND P1, PT, R12, UR4, PT ;  /* 0x000000040c007c0c */ /* 0x000fe4000bf26270 */
[----:B------:R-:W-:Y:S02]  /*6f00*/  LEA.HI.X R171, R89, R127, R86, 0x1, P0 ;  /* 0x0000007f59ab7211 */ /* 0x000fe400000f0c56 */
[C---:B------:R-:W-:Y:S03]  /*6f10*/  LEA R166, P0, R199.reuse, R120, 0x1 ;  /* 0x00000078c7a67211 */ /* 0x040fe600078008ff */
[----:B------:R1:W5:Y:S01]  /*6f20*/  LDG.E.128 R56, desc[UR6][R170.64] ;  /* 0x00000006aa387981 */ /* 0x000362000c1e1d00 */
[----:B------:R-:W-:Y:S05]  /*6f30*/  LEA.HI.X R167, R199, R119, R198, 0x1, P0 ;  /* 0x00000077c7a77211 */ /* 0x000fea00000f0cc6 */
[----:B------:R-:W-:Y:S05]  /*6f40*/  @P1 BRA `(.L_x_888) ;  /* 0x0000000400581947 */ /* 0x000fea0003800000 */
[--C-:B-----5:R-:W-:Y:S01]  /*6f50*/  HADD2.F32 R33, -RZ, R56.reuse.H0_H0 ;  /* 0x20000038ff217230 */ /* 0x120fe20000004100 */
[----:B------:R-:W-:Y:S01]  /*6f60*/  ULEA.HI UR27, UR4, UR4, URZ, 0x1 ;  /* 0x00000004041b7291 */ /* 0x000fe2000f8f083f */
[----:B------:R-:W-:Y:S01]  /*6f70*/  HADD2.F32 R38, -RZ, R57.H0_H0 ;  /* 0x20000039ff267230 */ /* 0x000fe20000004100 */
[----:B------:R-:W-:Y:S02]  /*6f80*/  MOV R164, RZ ;  /* 0x000000ff00a47202 */ /* 0x000fe40000000f00 */
[----:B------:R-:W-:Y:S01]  /*6f90*/  USHF.R.S32.HI UR27, URZ, 0x1, UR27 ;  /* 0x000000013f1b7899 */ /* 0x000fe2000801141b */
[----:B------:R-:W-:Y:S02]  /*6fa0*/  MOV R50, R58 ;  /* 0x0000003a00327202 */ /* 0x000fe40000000f00 */
[----:B------:R-:W-:Y:S03]  /*6fb0*/  MOV R51, R59 ;  /* 0x0000003b00337202 */ /* 0x000fe60000000f00 */
[----:B------:R-:W-:Y:S02]  /*6fc0*/  ISETP.GE.AND P1, PT, R12, UR27, PT ;  /* 0x0000001b0c007c0c */ /* 0x000fe4000bf26270 */
[----:B------:R-:W-:Y:S11]  /*6fd0*/  MOV R168, UR27 ;  /* 0x0000001b00a87c02 */ /* 0x000ff60008000f00 */
[----:B------:R-:W-:Y:S02]  /*6fe0*/  @P1 IADD3 R168, RZ, -UR27, RZ ;  /* 0x8000001bffa81c10 */ /* 0x000fe4000fffe0ff */
[----:B------:R-:W-:Y:S02]  /*6ff0*/  @P1 IADD3 R164, RZ, -UR27, RZ ;  /* 0x8000001bffa41c10 */ /* 0x000fe4000fffe0ff */
[C---:B------:R-:W-:Y:S02]  /*7000*/  LEA R18, P0, R168.reuse, R170, 0x1 ;  /* 0x000000aaa8127211 */ /* 0x040fe400078008ff */
[C---:B------:R-:W-:Y:S02]  /*7010*/  IADD3 R162, P2, R85.reuse, R164, RZ ;  /* 0x000000a455a27210 */ /* 0x040fe40007f5e0ff */
[----:B------:R-:W-:Y:S02]  /*7020*/  LEA.HI.X.SX32 R19, R168, R171, 0x1, P0 ;  /* 0x000000aba8137211 */ /* 0x000fe400000f0eff */
[----:B-1----:R-:W-:Y:S02]  /*7030*/  LEA R170, P0, R162, R128, 0x1 ;  /* 0x00000080a2aa7211 */ /* 0x002fe400078008ff */
[----:B------:R-:W-:Y:S01]  /*7040*/  LEA.HI.X.SX32 R164, R164, R83, 0x1, P2 ;  /* 0x00000053a4a47211 */ /* 0x000fe200010f0eff */
[----:B------:R-:W4:Y:S03]  /*7050*/  LDG.E.128 R28, desc[UR6][R18.64] ;  /* 0x00000006121c7981 */ /* 0x000f26000c1e1d00 */
[----:B------:R-:W-:Y:S02]  /*7060*/  LEA.HI.X R171, R162, R129, R164, 0x1, P0 ;  /* 0x00000081a2ab7211 */ /* 0x000fe400000f0ca4 */
[----:B------:R-:W-:Y:S02]  /*7070*/  MOV R162, RZ ;  /* 0x000000ff00a27202 */ /* 0x000fe40000000f00 */
[----:B------:R-:W-:Y:S02]  /*7080*/  @P1 IADD3 R162, RZ, -UR27, RZ ;  /* 0x8000001bffa21c10 */ /* 0x000fe4000fffe0ff */
[----:B------:R-:W3:Y:S02]  /*7090*/  LDG.E.128 R168, desc[UR6][R170.64] ;  /* 0x00000006aaa87981 */ /* 0x000ee4000c1e1d00 */
[----:B------:R-:W-:Y:S04]  /*70a0*/  IADD3 R173, P0, R85, R162, RZ ;  /* 0x000000a255ad7210 */ /* 0x000fe80007f1e0ff */
[----:B------:R-:W-:Y:S02]  /*70b0*/  LEA.HI.X.SX32 R162, R162, R83, 0x1, P0 ;  /* 0x00000053a2a27211 */ /* 0x000fe400000f0eff */
[C---:B------:R-:W-:Y:S04]  /*70c0*/  LEA R36, P0, R173.reuse, R130, 0x1 ;  /* 0x00000082ad247211 */ /* 0x040fe800078008ff */
[----:B------:R-:W-:Y:S05]  /*70d0*/  LEA.HI.X R37, R173, R131, R162, 0x1, P0 ;  /* 0x00000083ad257211 */ /* 0x000fea00000f0ca2 */
[----:B------:R1:W3:Y:S02]  /*70e0*/  LDG.E.128 R52, desc[UR6][R36.64] ;  /* 0x0000000624347981 */ /* 0x0002e4000c1e1d00 */
[----:B-1----:R-:W-:Y:S02]  /*70f0*/  HADD2.F32 R37, -RZ, R56.H1_H1 ;  /* 0x30000038ff257230 */ /* 0x002fe40000004100 */
[--C-:B----4-:R-:W-:Y:S01]  /*7100*/  HADD2.F32 R34, -RZ, R28.reuse.H0_H0 ;  /* 0x2000001cff227230 */ /* 0x110fe20000004100 */
[----:B--2---:R-:W-:Y:S01]  /*7110*/  MOV R26, R30 ;  /* 0x0000001e001a7202 */ /* 0x004fe20000000f00 */
[----:B------:R-:W-:Y:S01]  /*7120*/  HADD2.F32 R32, -RZ, R28.H1_H1 ;  /* 0x3000001cff207230 */ /* 0x000fe20000004100 */
[----:B------:R-:W-:Y:S01]  /*7130*/  MOV R19, R31 ;  /* 0x0000001f00137202 */ /* 0x000fe20000000f00 */
[--C-:B------:R-:W-:Y:S02]  /*7140*/  HADD2.F32 R30, -RZ, R29.reuse.H0_H0 ;  /* 0x2000001dff1e7230 */ /* 0x100fe40000004100 */
[----:B------:R-:W-:Y:S02]  /*7150*/  HADD2.F32 R28, -RZ, R29.H1_H1 ;  /* 0x3000001dff1c7230 */ /* 0x000fe40000004100 */
[--C-:B---3--:R-:W-:Y:S02]  /*7160*/  HADD2.F32 R27, -RZ, R168.reuse.H0_H0 ;  /* 0x200000a8ff1b7230 */ /* 0x108fe40000004100 */
[----:B------:R-:W-:Y:S02]  /*7170*/  HADD2.F32 R25, -RZ, R168.H1_H1 ;  /* 0x300000a8ff197230 */ /* 0x000fe40000004100 */
[--C-:B------:R-:W-:Y:S02]  /*7180*/  HADD2.F32 R23, -RZ, R169.reuse.H0_H0 ;  /* 0x200000a9ff177230 */ /* 0x100fe40000004100 */
[----:B------:R-:W-:Y:S01]  /*7190*/  @!P1 FADD.FTZ R27, -R27, -RZ ;  /* 0x800000ff1b1b9221 */ /* 0x000fe20000010100 */
[----:B------:R-:W-:Y:S02]  /*71a0*/  HADD2.F32 R21, -RZ, R169.H1_H1 ;  /* 0x300000a9ff157230 */ /* 0x000fe40000004100 */
[----:B------:R-:W-:Y:S01]  /*71b0*/  @!P1 FADD.FTZ R25, -R25, -RZ ;  /* 0x800000ff19199221 */ /* 0x000fe20000010100 */
[--C-:B------:R-:W-:Y:S02]  /*71c0*/  HADD2.F32 R24, -RZ, R170.reuse.H0_H0 ;  /* 0x200000aaff187230 */ /* 0x100fe40000004100 */
[----:B------:R-:W-:Y:S01]  /*71d0*/  @!P1 FADD.FTZ R23, -R23, -RZ ;  /* 0x800000ff17179221 */ /* 0x000fe20000010100 */
[----:B------:R-:W-:Y:S02]  /*71e0*/  HADD2.F32 R22, -RZ, R170.H1_H1 ;  /* 0x300000aaff167230 */ /* 0x000fe40000004100 */
[----:B------:R-:W-:Y:S01]  /*71f0*/  @!P1 FADD.FTZ R21, -R21, -RZ ;  /* 0x800000ff15159221 */ /* 0x000fe20000010100 */
[--C-:B------:R-:W-:Y:S02]  /*7200*/  HADD2.F32 R20, -RZ, R171.reuse.H0_H0 ;  /* 0x200000abff147230 */ /* 0x100fe40000004100 */
[----:B------:R-:W-:Y:S01]  /*7210*/  FMUL.FTZ R0, R34, R27 ;  /* 0x0000001b22007220 */ /* 0x000fe20000410000 */
[----:B------:R-:W-:Y:S02]  /*7220*/  HADD2.F32 R18, -RZ, R171.H1_H1 ;  /* 0x300000abff127230 */ /* 0x000fe40000004100 */
[----:B------:R-:W-:Y:S01]  /*7230*/  FMUL.FTZ R2, R32, R25 ;  /* 0x0000001920027220 */ /* 0x000fe20000410000 */
[----:B------:R-:W-:Y:S02]  /*7240*/  HADD2.F32 R25, -RZ, R26.H0_H0 ;  /* 0x2000001aff197230 */ /* 0x000fe40000004100 */
[----:B------:R-:W-:Y:S01]  /*7250*/  FMUL.FTZ R3, R30, R23 ;  /* 0x000000171e037220 */ /* 0x000fe20000410000 */
[--C-:B------:R-:W-:Y:S02]  /*7260*/  HADD2.F32 R35, -RZ, R52.reuse.H0_H0 ;  /* 0x20000034ff237230 */ /* 0x100fe40000004100 */
[----:B------:R-:W-:Y:S01]  /*7270*/  FMUL.FTZ R4, R28, R21 ;  /* 0x000000151c047220 */ /* 0x000fe20000410000 */
[----:B------:R-:W-:Y:S02]  /*7280*/  HADD2.F32 R36, -RZ, R52.H1_H1 ;  /* 0x30000034ff247230 */ /* 0x000fe40000004100 */
[----:B------:R-:W-:Y:S01]  /*7290*/  @!P1 FADD.FTZ R24, -R24, -RZ ;  /* 0x800000ff18189221 */ /* 0x000fe20000010100 */
[----:B------:R-:W-:Y:S02]  /*72a0*/  HADD2.F32 R39, -RZ, R53.H0_H0 ;  /* 0x20000035ff277230 */ /* 0x000fe40000004100 */
[----:B------:R-:W-:Y:S01]  /*72b0*/  @!P1 FADD.FTZ R22, -R22, -RZ ;  /* 0x800000ff16169221 */ /* 0x000fe20000010100 */
[----:B------:R-:W-:Y:S02]  /*72c0*/  HADD2.F32 R23, -RZ, R26.H1_H1 ;  /* 0x3000001aff177230 */ /* 0x000fe40000004100 */
[----:B------:R-:W-:Y:S01]  /*72d0*/  FFMA.FTZ R0, R33, R35, R0 ;  /* 0x0000002321007223 */ /* 0x000fe20000010000 */
[--C-:B------:R-:W-:Y:S02]  /*72e0*/  HADD2.F32 R21, -RZ, R19.reuse.H0_H0 ;  /* 0x20000013ff157230 */ /* 0x100fe40000004100 */
[----:B------:R-:W-:Y:S01]  /*72f0*/  @!P1 FADD.FTZ R20, -R20, -RZ ;  /* 0x800000ff14149221 */ /* 0x000fe20000010100 */
[----:B------:R-:W-:Y:S02]  /*7300*/  HADD2.F32 R19, -RZ, R19.H1_H1 ;  /* 0x30000013ff137230 */ /* 0x000fe40000004100 */
[----:B------:R-:W-:Y:S01]  /*7310*/  FFMA.FTZ R2, R37, R36, R2 ;  /* 0x0000002425027223 */ /* 0x000fe20000010002 */
[----:B------:R-:W-:Y:S02]  /*7320*/  HADD2.F32 R40, -RZ, R53.H1_H1 ;  /* 0x30000035ff287230 */ /* 0x000fe40000004100 */
[----:B------:R-:W-:Y:S01]  /*7330*/  @!P1 FADD.FTZ R18, -R18, -RZ ;  /* 0x800000ff12129221 */ /* 0x000fe20000010100 */
[----:B------:R-:W-:Y:S02]  /*7340*/  HADD2.F32 R33, -RZ, R57.H1_H1 ;  /* 0x30000039ff217230 */ /* 0x000fe40000004100 */
[----:B------:R-:W-:Y:S01]  /*7350*/  FMUL.FTZ R5, R25, R24 ;  /* 0x0000001819057220 */ /* 0x000fe20000410000 */
[----:B------:R-:W-:Y:S02]  /*7360*/  HADD2.F32 R41, -RZ, R54.H0_H0 ;  /* 0x20000036ff297230 */ /* 0x000fe40000004100 */
[----:B------:R-:W-:Y:S01]  /*7370*/  FFMA.FTZ R3, R38, R39, R3 ;  /* 0x0000002726037223 */ /* 0x000fe20000010003 */
[----:B------:R-:W-:Y:S02]  /*7380*/  HADD2.F32 R36, -RZ, R50.H0_H0 ;  /* 0x20000032ff247230 */ /* 0x000fe40000004100 */
[----:B------:R-:W-:Y:S01]  /*7390*/  FMUL.FTZ R6, R23, R22 ;  /* 0x0000001617067220 */ /* 0x000fe20000410000 */
[----:B------:R-:W-:Y:S02]  /*73a0*/  HADD2.F32 R42, -RZ, R54.H1_H1 ;  /* 0x30000036ff2a7230 */ /* 0x000fe40000004100 */
[----:B------:R-:W-:Y:S01]  /*73b0*/  FMUL.FTZ R7, R21, R20 ;  /* 0x0000001415077220 */ /* 0x000fe20000410000 */
[----:B------:R-:W-:Y:S01]  /*73c0*/  HADD2.F32 R35, -RZ, R50.H1_H1 ;  /* 0x30000032ff237230 */ /* 0x000fe20000004100 */
[----:B------:R-:W-:Y:S01]  /*73d0*/  F2FP.F16.F32.PACK_AB R56, R2, R0 ;  /* 0x000000000238723e */ /* 0x000fe200000000ff */
[----:B------:R-:W-:Y:S02]  /*73e0*/  HADD2.F32 R43, -RZ, R55.H0_H0 ;  /* 0x20000037ff2b7230 */ /* 0x000fe40000004100 */
[----:B------:R-:W-:Y:S01]  /*73f0*/  FMUL.FTZ R8, R19, R18 ;  /* 0x0000001213087220 */ /* 0x000fe20000410000 */
[----:B------:R-:W-:Y:S02]  /*7400*/  HADD2.F32 R38, -RZ, R51.H0_H0 ;  /* 0x20000033ff267230 */ /* 0x000fe40000004100 */
[----:B------:R-:W-:Y:S01]  /*7410*/  FFMA.FTZ R4, R33, R40, R4 ;  /* 0x0000002821047223 */ /* 0x000fe20000010004 */
[----:B------:R-:W-:Y:S02]  /*7420*/  HADD2.F32 R44, -RZ, R55.H1_H1 ;  /* 0x30000037ff2c7230 */ /* 0x000fe40000004100 */
[----:B------:R-:W-:Y:S01]  /*7430*/  FFMA.FTZ R5, R36, R41, R5 ;  /* 0x0000002924057223 */ /* 0x000fe20000010005 */
[----:B------:R-:W-:Y:S02]  /*7440*/  HADD2.F32 R37, -RZ, R51.H1_H1 ;  /* 0x30000033ff257230 */ /* 0x000fe40000004100 */
[----:B------:R-:W-:Y:S01]  /*7450*/  FFMA.FTZ R6, R35, R42, R6 ;  /* 0x0000002a23067223 */ /* 0x000fe20000010006 */
[----:B------:R-:W-:Y:S01]  /*7460*/  F2FP.F16.F32.PACK_AB R57, R4, R3 ;  /* 0x000000030439723e */ /* 0x000fe200000000ff */
[----:B------:R-:W-:Y:S01]  /*7470*/  FFMA.FTZ R7, R38, R43, R7 ;  /* 0x0000002b26077223 */ /* 0x000fe20000010007 */
[----:B------:R-:W-:Y:S02]  /*7480*/  FFMA.FTZ R8, R37, R44, R8 ;  /* 0x0000002c25087223 */ /* 0x000fe40000010008 */
[----:B------:R-:W-:Y:S03]  /*7490*/  F2FP.F16.F32.PACK_AB R58, R6, R5 ;  /* 0x00000005063a723e */ /* 0x000fe600000000ff */
[----:B------:R-:W-:Y:S03]  /*74a0*/  F2FP.F16.F32.PACK_AB R59, R8, R7 ;  /* 0x00000007083b723e */ /* 0x000fe600000000ff */
.L_x_888:
[----:B------:R-:W-:Y:S05]  /*74b0*/  BSYNC B0 ;  /* 0x0000000000007941 */ /* 0x000fea0003800000 */
.L_x_887:
[----:B-----5:R4:W-:Y:S02]  /*74c0*/  STG.E.128 desc[UR6][R166.64], R56 ;  /* 0x00000038a6007986 */ /* 0x0209e4000c101d06 */
.L_x_886:
[----:B------:R-:W-:Y:S05]  /*74d0*/  BSYNC B1 ;  /* 0x0000000000017941 */ /* 0x000fea0003800000 */
.L_x_885:
[----:B------:R-:W-:Y:S01]  /*74e0*/  ISETP.GE.AND P0, PT, R10, R121, PT ;  /* 0x000000790a00720c */ /* 0x000fe20003f06270 */
[----:B------:R-:W-:Y:S11]  /*74f0*/  BSSY B1, `(.L_x_889) ;  /* 0x0000063000017945 */ /* 0x000ff60003800000 */
[----:B------:R-:W-:Y:S01]  /*7500*/  @!UPT UIADD3 URZ, URZ, URZ, URZ ;  /* 0x0000003f3f3ff290 */ /* 0x000fe2000fffe03f */
[----:B------:R-:W-:Y:S05]  /*7510*/  @P0 BRA `(.L_x_890) ;  /* 0x0000000400800947 */ /* 0x000fea0003800000 */
[----:B-1----:R-:W-:Y:S01]  /*7520*/  LEA R170, P0, R92, R126, 0x1 ;  /* 0x0000007e5caa7211 */ /* 0x002fe200078008ff */
[----:B------:R-:W-:Y:S01]  /*7530*/  BSSY B0, `(.L_x_891) ;  /* 0x000005d000007945 */ /* 0x000fe20003800000 */
[----:B------:R-:W-:Y:S02]  /*7540*/  ISETP.GE.AND P1, PT, R10, UR4, PT ;  /* 0x000000040a007c0c */ /* 0x000fe4000bf26270 */
[----:B------:R-:W-:Y:S02]  /*7550*/  LEA.HI.X R171, R92, R127, R93, 0x1, P0 ;  /* 0x0000007f5cab7211 */ /* 0x000fe400000f0c5d */
[C---:B----4-:R-:W-:Y:S03]  /*7560*/  LEA R166, P0, R96.reuse, R120, 0x1 ;  /* 0x0000007860a67211 */ /* 0x050fe600078008ff */
        /* <DEDUP_REMOVED lines=14> */
[----:B------:R-:W-:Y:S02]  /*7650*/  LEA R18, P0, R168, R170, 0x1 ;  /* 0x000000aaa8127211 */ /* 0x000fe400078008ff */
[----:B------:R-:W-:Y:S02]  /*7660*/  IADD3 R162, P2, R80, R164, RZ ;  /* 0x000000a450a27210 */ /* 0x000fe40007f5e0ff */
        /* <DEDUP_REMOVED lines=73> */
.L_x_892:
[----:B------:R-:W-:Y:S05]  /*7b00*/  BSYNC B0 ;  /* 0x0000000000007941 */ /* 0x000fea0003800000 */
.L_x_891:
[----:B-----5:R4:W-:Y:S02]  /*7b10*/  STG.E.128 desc[UR6][R166.64], R56 ;  /* 0x00000038a6007986 */ /* 0x0209e4000c101d06 */
.L_x_890:
[----:B------:R-:W-:Y:S05]  /*7b20*/  BSYNC B1 ;  /* 0x0000000000017941 */ /* 0x000fea0003800000 */
.L_x_889:
[----:B------:R-:W-:Y:S11]  /*7b30*/  ISETP.GE.AND P0, PT, R9, R121, PT ;  /* 0x000000790900720c */ /* 0x000ff60003f06270 */
[----:B------:R-:W-:Y:S02]  /*7b40*/  @!UPT UIADD3 URZ, URZ, URZ, URZ ;  /* 0x0000003f3f3ff290 */ /* 0x000fe4000fffe03f */
[----:B------:R-:W-:Y:S05]  /*7b50*/  @P0 BRA `(.L_x_884) ;  /* 0x0000000400800947 */ /* 0x000fea0003800000 */
[C---:B------:R-:W-:Y:S01]  /*7b60*/  LEA R168, P0, R100.reuse, R126, 0x1 ;  /* 0x0000007e64a87211 */ /* 0x040fe200078008ff */
        /* <DEDUP_REMOVED lines=21> */
[C---:B----4-:R-:W-:Y:S02]  /*7cc0*/  LEA R168, P0, R121.reuse, R128, 0x1 ;  /* 0x0000008079a87211 */ /* 0x050fe400078008ff */
[----:B------:R-:W-:Y:S01]  /*7cd0*/  LEA.HI.X.SX32 R162, R162, R75, 0x1, P2 ;  /* 0x0000004ba2a27211 */ /* 0x000fe200010f0eff */
[----:B------:R-:W4:Y:S03]  /*7ce0*/  LDG.E.128 R28, desc[UR6][R18.64] ;  /* 0x00000006121c7981 */ /* 0x000f26000c1e1d00 */
[----:B------:R-:W-:Y:S02]  /*7cf0*/  LEA.HI.X R169, R121, R129, R162, 0x1, P0 ;  /* 0x0000008179a97211 */ /* 0x000fe400000f0ca2 */
[----:B------:R-:W-:Y:S02]  /*7d00*/  MOV R162, RZ ;  /* 0x000000ff00a27202 */ /* 0x000fe40000000f00 */
[----:B------:R-:W-:Y:S02]  /*7d10*/  @P1 IADD3 R162, RZ, -UR27, RZ ;  /* 0x8000001bffa21c10 */ /* 0x000fe4000fffe0ff */
[----:B-1----:R-:W3:Y:S02]  /*7d20*/  LDG.E.128 R168, desc[UR6][R168.64] ;  /* 0x00000006a8a87981 */ /* 0x002ee4000c1e1d00 */
        /* <DEDUP_REMOVED lines=65> */
.L_x_894:
[----:B------:R-:W-:Y:S05]  /*8140*/  BSYNC B0 ;  /* 0x0000000000007941 */ /* 0x000fea0003800000 */
.L_x_893:
[----:B-----5:R1:W-:Y:S02]  /*8150*/  STG.E.128 desc[UR6][R166.64], R56 ;  /* 0x00000038a6007986 */ /* 0x0203e4000c101d06 */
.L_x_884:
[----:B------:R-:W-:Y:S05]  /*8160*/  BSYNC B2 ;  /* 0x0000000000027941 */ /* 0x000fea0003800000 */
.L_x_883:
        /* <DEDUP_REMOVED lines=104> */
.L_x_900:
[----:B------:R-:W-:Y:S05]  /*87f0*/  BSYNC B0 ;  /* 0x0000000000007941 */ /* 0x000fea0003800000 */
.L_x_899:
[----:B-----5:R4:W-:Y:S02]  /*8800*/  STG.E.128 desc[UR6][R166.64], R56 ;  /* 0x00000038a6007986 */ /* 0x0209e4000c101d06 */
.L_x_898:
[----:B------:R-:W-:Y:S05]  /*8810*/  BSYNC B1 ;  /* 0x0000000000017941 */ /* 0x000fea0003800000 */
.L_x_897:
        /* <DEDUP_REMOVED lines=98> */
.L_x_904:
[----:B------:R-:W-:Y:S05]  /*8e40*/  BSYNC B0 ;  /* 0x0000000000007941 */ /* 0x000fea0003800000 */
.L_x_903:
[----:B-----5:R4:W-:Y:S02]  /*8e50*/  STG.E.128 desc[UR6][R166.64], R56 ;  /* 0x00000038a6007986 */ /* 0x0209e4000c101d06 */
.L_x_902:
[----:B------:R-:W-:Y:S05]  /*8e60*/  BSYNC B1 ;  /* 0x0000000000017941 */ /* 0x000fea0003800000 */
.L_x_901:
        /* <DEDUP_REMOVED lines=97> */
.L_x_906:
[----:B------:R-:W-:Y:S05]  /*9480*/  BSYNC B0 ;  /* 0x0000000000007941 */ /* 0x000fea0003800000 */
.L_x_905:
[----:B-----5:R1:W-:Y:S02]  /*9490*/  STG.E.128 desc[UR6][R166.64], R56 ;  /* 0x00000038a6007986 */ /* 0x0203e4000c101d06 */
.L_x_896:
[----:B------:R-:W-:Y:S05]  /*94a0*/  BSYNC B2 ;  /* 0x0000000000027941 */ /* 0x000fea0003800000 */
.L_x_895:
[C---:B------:R-:W-:Y:S01]  /*94b0*/  ISETP.GE.AND P0, PT, R64.reuse, R165, PT ;  /* 0x000000a54000720c */ /* 0x040fe20003f06270 */
[----:B------:R-:W-:Y:S03]  /*94c0*/  BSSY B2, `(.L_x_907) ;  /* 0x0000137000027945 */ /* 0x000fe60003800000 */
[----:B------:R-:W-:Y:S11]  /*94d0*/  ISETP.GE.AND P0, PT, R64, R163, !P0 ;  /* 0x000000a34000720c */ /* 0x000ff60004706270 */
[----:B------:R-:W-:Y:S02]  /*94e0*/  @!UPT UIADD3 URZ, URZ, URZ, URZ ;  /* 0x0000003f3f3ff290 */ /* 0x000fe4000fffe03f */
[----:B------:R-:W-:Y:S05]  /*94f0*/  @!P0 BRA `(.L_x_908) ;  /* 0x0000001000cc8947 */ /* 0x000fea0003800000 */
[----:B------:R-:W5:Y:S01]  /*9500*/  LDC R163, c[0x0][0x2d0] ;  /* 0x0000b400ffa37b82 */ /* 0x000f620000000800 */
[----:B------:R-:W-:Y:S01]  /*9510*/  BSSY B1, `(.L_x_909) ;  /* 0x0000069000017945 */ /* 0x000fe20003800000 */
[----:B-----5:R-:W-:Y:S11]  /*9520*/  ISETP.GE.AND P0, PT, R12, R163, PT ;  /* 0x000000a30c00720c */ /* 0x020ff60003f06270 */
[----:B------:R-:W-:Y:S02]  /*9530*/  @!UPT UIADD3 URZ, URZ, URZ, URZ ;  /* 0x0000003f3f3ff290 */ /* 0x000fe4000fffe03f */
[----:B------:R-:W-:Y:S05]  /*9540*/  @P0 BRA `(.L_x_910) ;  /* 0x0000000400940947 */ /* 0x000fea0003800000 */
[----:B------:R-:W2:Y:S01]  /*9550*/  LDC.64 R2, c[0x0][0x338] ;  /* 0x0000ce00ff027b82 */ /* 0x000ea20000000a00 */
[----:B------:R-:W-:Y:S01]  /*9560*/  ISETP.GE.AND P0, PT, R12, UR4, PT ;  /* 0x000000040c007c0c */ /* 0x000fe2000bf06270 */
[----:B------:R-:W-:Y:S01]  /*9570*/  BSSY B0, `(.L_x_911) ;  /* 0x0000061000007945 */ /* 0x000fe20003800000 */
[----:B-1--4-:R-:W-:Y:S01]  /*9580*/  MOV R121, R119 ;  /* 0x0000007700797202 */ /* 0x012fe20000000f00 */
[----:B--2---:R-:W-:Y:S04]  /*9590*/  IMAD.WIDE.U32 R166, R2, 0x60, R126 ;  /* 0x0000006002a67825 */ /* 0x004fe800078e007e */
[----:B------:R-:W-:Y:S05]  /*95a0*/  IMAD R3, R3, 0x60, RZ ;  /* 0x0000006003037824 */ /* 0x000fea00078e02ff */
[----:B------:R-:W-:Y:S02]  /*95b0*/  IADD3 R167, R167, R3, RZ ;  /* 0x00000003a7a77210 */ /* 0x000fe40007ffe0ff */
[----:B------:R-:W1:Y:S03]  /*95c0*/  LDC.64 R2, c[0x0][0x248] ;  /* 0x00009200ff027b82 */ /* 0x000e660000000a00 */
[----:B------:R2:W5:Y:S01]  /*95d0*/  LDG.E.128 R56, desc[UR6][R166.64] ;  /* 0x00000006a6387981 */ /* 0x000562000c1e1d00 */
[----:B-1----:R-:W-:Y:S04]  /*95e0*/  IMAD.WIDE.U32 R168, R2, 0x60, R120 ;  /* 0x0000006002a87825 */ /* 0x002fe800078e0078 */
[----:B------:R-:W-:Y:S05]  /*95f0*/  IMAD R3, R3, 0x60, RZ ;  /* 0x0000006003037824 */ /* 0x000fea00078e02ff */
[----:B------:R-:W-:Y:S01]  /*9600*/  IADD3 R169, R169, R3, RZ ;  /* 0x00000003a9a97210 */ /* 0x000fe20007ffe0ff */
[----:B--2---:R-:W-:Y:S06]  /*9610*/  @P0 BRA `(.L_x_912) ;  /* 0x0000000400580947 */ /* 0x004fec0003800000 */
        /* <DEDUP_REMOVED lines=14> */
[C---:B------:R-:W-:Y:S02]  /*9700*/  LEA R166, P0, R121.reuse, R128, 0x1 ;  /* 0x0000008079a67211 */ /* 0x040fe400078008ff */
[----:B------:R-:W-:Y:S01]  /*9710*/  LEA.HI.X.SX32 R162, R162, R77, 0x1, P2 ;  /* 0x0000004da2a27211 */ /* 0x000fe200010f0eff */
[----:B------:R-:W2:Y:S03]  /*9720*/  LDG.E.128 R28, desc[UR6][R18.64] ;  /* 0x00000006121c7981 */ /* 0x000ea6000c1e1d00 */
[----:B------:R-:W-:Y:S02]  /*9730*/  LEA.HI.X R167, R121, R129, R162, 0x1, P0 ;  /* 0x0000008179a77211 */ /* 0x000fe400000f0ca2 */
[----:B------:R-:W-:Y:S02]  /*9740*/  MOV R162, RZ ;  /* 0x000000ff00a27202 */ /* 0x000fe40000000f00 */
[----:B------:R-:W-:Y:S02]  /*9750*/  @P1 IADD3 R162, RZ, -UR27, RZ ;  /* 0x8000001bffa21c10 */ /* 0x000fe4000fffe0ff */
[----:B------:R-:W4:Y:S02]  /*9760*/  LDG.E.128 R164, desc[UR6][R166.64] ;  /* 0x00000006a6a47981 */ /* 0x000f24000c1e1d00 */
[----:B------:R-:W-:Y:S04]  /*9770*/  IADD3 R121, P0, R78, R162, RZ ;  /* 0x000000a24e797210 */ /* 0x000fe80007f1e0ff */
[----:B------:R-:W-:Y:S02]  /*9780*/  LEA.HI.X.SX32 R162, R162, R77, 0x1, P0 ;  /* 0x0000004da2a27211 */ /* 0x000fe400000f0eff */
[C---:B------:R-:W-:Y:S04]  /*9790*/  LEA R36, P0, R121.reuse, R130, 0x1 ;  /* 0x0000008279247211 */ /* 0x040fe800078008ff */
[----:B------:R-:W-:Y:S05]  /*97a0*/  LEA.HI.X R37, R121, R131, R162, 0x1, P0 ;  /* 0x0000008379257211 */ /* 0x000fea00000f0ca2 */
[----:B------:R1:W3:Y:S02]  /*97b0*/  LDG.E.128 R52, desc[UR6][R36.64] ;  /* 0x0000000624347981 */ /* 0x0002e4000c1e1d00 */
[----:B-1----:R-:W-:Y:S02]  /*97c0*/  HADD2.F32 R37, -RZ, R56.H1_H1 ;  /* 0x30000038ff257230 */ /* 0x002fe40000004100 */
[--C-:B--2---:R-:W-:Y:S01]  /*97d0*/  HADD2.F32 R34, -RZ, R28.reuse.H0_H0 ;  /* 0x2000001cff227230 */ /* 0x104fe20000004100 */
[----:B------:R-:W-:Y:S01]  /*97e0*/  MOV R26, R30 ;  /* 0x0000001e001a7202 */ /* 0x000fe20000000f00 */
[----:B------:R-:W-:Y:S01]  /*97f0*/  HADD2.F32 R32, -RZ, R28.H1_H1 ;  /* 0x3000001cff207230 */ /* 0x000fe20000004100 */
[----:B------:R-:W-:Y:S01]  /*9800*/  MOV R19, R31 ;  /* 0x0000001f00137202 */ /* 0x000fe20000000f00 */
[--C-:B------:R-:W-:Y:S02]  /*9810*/  HADD2.F32 R30, -RZ, R29.reuse.H0_H0 ;  /* 0x2000001dff1e7230 */ /* 0x100fe40000004100 */
[----:B------:R-:W-:Y:S02]  /*9820*/  HADD2.F32 R28, -RZ, R29.H1_H1 ;  /* 0x3000001dff1c7230 */ /* 0x000fe40000004100 */
[--C-:B----4-:R-:W-:Y:S02]  /*9830*/  HADD2.F32 R27, -RZ, R164.reuse.H0_H0 ;  /* 0x200000a4ff1b7230 */ /* 0x110fe40000004100 */
        /* <DEDUP_REMOVED lines=15> */
[--C-:B---3--:R-:W-:Y:S02]  /*9930*/  HADD2.F32 R35, -RZ, R52.reuse.H0_H0 ;  /* 0x20000034ff237230 */ /* 0x108fe40000004100 */
        /* <DEDUP_REMOVED lines=36> */
.L_x_912:
[----:B------:R-:W-:Y:S05]  /*9b80*/  BSYNC B0 ;  /* 0x0000000000007941 */ /* 0x000fea0003800000 */
.L_x_911:
[----:B-----5:R1:W-:Y:S02]  /*9b90*/  STG.E.128 desc[UR6][R168.64], R56 ;  /* 0x00000038a8007986 */ /* 0x0203e4000c101d06 */
.L_x_910:
[----:B------:R-:W-:Y:S05]  /*9ba0*/  BSYNC B1 ;  /* 0x0000000000017941 */ /* 0x000fea0003800000 */
.L_x_909:
[----:B------:R-:W-:Y:S01]  /*9bb0*/  ISETP.GE.AND P0, PT, R10, R163, PT ;  /* 0x000000a30a00720c */ /* 0x000fe20003f06270 */
[----:B------:R-:W-:Y:S11]  /*9bc0*/  BSSY B1, `(.L_x_913) ;  /* 0x0000063000017945 */ /* 0x000ff60003800000 */
[----:B------:R-:W-:Y:S01]  /*9bd0*/  @!UPT UIADD3 URZ, URZ, URZ, URZ ;  /* 0x0000003f3f3ff290 */ /* 0x000fe2000fffe03f */
[----:B------:R-:W-:Y:S05]  /*9be0*/  @P0 BRA `(.L_x_914) ;  /* 0x0000000400800947 */ /* 0x000fea0003800000 */
[C---:B-1--4-:R-:W-:Y:S01]  /*9bf0*/  LEA R166, P0, R109.reuse, R126, 0x1 ;  /* 0x0000007e6da67211 */ /* 0x052fe200078008ff */
        /* <DEDUP_REMOVED lines=21> */
[C---:B-1----:R-:W-:Y:S02]  /*9d50*/  LEA R166, P0, R121.reuse, R128, 0x1 ;  /* 0x0000008079a67211 */ /* 0x042fe400078008ff */
        /* <DEDUP_REMOVED lines=71> */
.L_x_916:
[----:B------:R-:W-:Y:S05]  /*a1d0*/  BSYNC B0 ;  /* 0x0000000000007941 */ /* 0x000fea0003800000 */
.L_x_915:
[----:B-----5:R4:W-:Y:S02]  /*a1e0*/  STG.E.128 desc[UR6][R168.64], R56 ;  /* 0x00000038a8007986 */ /* 0x0209e4000c101d06 */
.L_x_914:
[----:B------:R-:W-:Y:S05]  /*a1f0*/  BSYNC B1 ;  /* 0x0000000000017941 */ /* 0x000fea0003800000 */
.L_x_913:
[----:B------:R-:W-:Y:S11]  /*a200*/  ISETP.GE.AND P0, PT, R9, R163, PT ;  /* 0x000000a30900720c */ /* 0x000ff60003f06270 */
[----:B------:R-:W-:Y:S02]  /*a210*/  @!UPT UIADD3 URZ, URZ, URZ, URZ ;  /* 0x0000003f3f3ff290 */ /* 0x000fe4000fffe03f */
[----:B------:R-:W-:Y:S05]  /*a220*/  @P0 BRA `(.L_x_908) ;  /* 0x0000000400800947 */ /* 0x000fea0003800000 */
[----:B-1--4-:R-:W-:Y:S01]  /*a230*/  LEA R166, P0, R113, R126, 0x1 ;  /* 0x0000007e71a67211 */ /* 0x012fe200078008ff */
        /* <DEDUP_REMOVED lines=20> */
[----:B------:R-:W-:Y:S02]  /*a380*/  IADD3 R121, P2, R68, R164, RZ ;  /* 0x000000a444797210 */ /* 0x000fe40007f5e0ff */
[----:B------:R-:W-:Y:S02]  /*a390*/  LEA.HI.X.SX32 R19, R165, R167, 0x1, P0 ;  /* 0x000000a7a5137211 */ /* 0x000fe400000f0eff */
[----:B------:R-:W-:Y:S02]  /*a3a0*/  LEA.HI.X.SX32 R164, R164, R67, 0x1, P2 ;  /* 0x00000043a4a47211 */ /* 0x000fe400010f0eff */
[C---:B-1----:R-:W-:Y:S01]  /*a3b0*/  LEA R166, P0, R121.reuse, R128, 0x1 ;  /* 0x0000008079a67211 */ /* 0x042fe200078008ff */
[----:B------:R-:W4:Y:S01]  /*a3c0*/  LDG.E.128 R28, desc[UR6][R18.64] ;  /* 0x00000006121c7981 */ /* 0x000f22000c1e1d00 */
[----:B------:R-:W-:Y:S02]  /*a3d0*/  @P1 IADD3 R168, RZ, -UR27, RZ ;  /* 0x8000001bffa81c10 */ /* 0x000fe4000fffe0ff */
[----:B------:R-:W-:Y:S02]  /*a3e0*/  LEA.HI.X R167, R121, R129, R164, 0x1, P0 ;  /* 0x0000008179a77211 */ /* 0x000fe400000f0ca4 */
[----:B------:R-:W-:Y:S04]  /*a3f0*/  IADD3 R121, P0, R68, R168, RZ ;  /* 0x000000a844797210 */ /* 0x000fe80007f1e0ff */
[----:B------:R-:W-:Y:S01]  /*a400*/  LEA.HI.X.SX32 R168, R168, R67, 0x1, P0 ;  /* 0x00000043a8a87211 */ /* 0x000fe200000f0eff */
[----:B------:R-:W3:Y:S01]  /*a410*/  LDG.E.128 R164, desc[UR6][R166.64] ;  /* 0x00000006a6a47981 */ /* 0x000ee2000c1e1d00 */
        /* <DEDUP_REMOVED lines=22> */
[--C-:B------:R-:W-:Y:S02]  /*a580*/  HADD2.F32 R20, -RZ, R167.reuse.H0_H0 ;  /* 0x200000a7ff147230 */ /* 0x100fe40000004100 */
[----:B------:R-:W-:Y:S01]  /*a590*/  FMUL.FTZ R2, R32, R25 ;  /* 0x0000001920027220 */ /* 0x000fe20000410000 */
[----:B------:R-:W-:Y:S02]  /*a5a0*/  HADD2.F32 R36, -RZ, R52.H1_H1 ;  /* 0x30000034ff247230 */ /* 0x000fe40000004100 */
[----:B------:R-:W-:Y:S01]  /*a5b0*/  FMUL.FTZ R3, R30, R23 ;  /* 0x000000171e037220 */ /* 0x000fe20000410000 */
[----:B------:R-:W-:Y:S02]  /*a5c0*/  HADD2.F32 R18, -RZ, R167.H1_H1 ;  /* 0x300000a7ff127230 */ /* 0x000fe40000004100 */
[----:B------:R-:W-:Y:S01]  /*a5d0*/  FMUL.FTZ R4, R28, R21 ;  /* 0x000000151c047220 */ /* 0x000fe20000410000 */
[--C-:B------:R-:W-:Y:S02]  /*a5e0*/  HADD2.F32 R25, -RZ, R26.reuse.H0_H0 ;  /* 0x2000001aff197230 */ /* 0x100fe40000004100 */
        /* <DEDUP_REMOVED lines=34> */
.L_x_918:
[----:B------:R-:W-:Y:S05]  /*a810*/  BSYNC B0 ;  /* 0x0000000000007941 */ /* 0x000fea0003800000 */
.L_x_917:
[----:B-----5:R4:W-:Y:S02]  /*a820*/  STG.E.128 desc[UR6][R162.64], R56 ;  /* 0x00000038a2007986 */ /* 0x0209e4000c101d06 */
.L_x_908:
[----:B------:R-:W-:Y:S05]  /*a830*/  BSYNC B2 ;  /* 0x0000000000027941 */ /* 0x000fea0003800000 */
.L_x_907:
        /* <DEDUP_REMOVED lines=8> */
.L_x_844:
[-C--:B------:R-:W-:Y:S01]  /*a8c0*/  ISETP.GE.AND P2, PT, R66, R165.reuse, PT ;  /* 0x000000a54200720c */ /* 0x080fe20003f46270 */
[----:B------:R-:W-:Y:S01]  /*a8d0*/  BSSY B0, `(.L_x_919) ;  /* 0x0000014000007945 */ /* 0x000fe20003800000 */
[CC--:B------:R-:W-:Y:S02]  /*a8e0*/  ISETP.GE.AND P1, PT, R65.reuse, R165.reuse, PT ;  /* 0x000000a54100720c */ /* 0x0c0fe40003f26270 */
[----:B------:R-:W-:Y:S02]  /*a8f0*/  ISETP.GE.AND P0, PT, R64, R165, PT ;  /* 0x000000a54000720c */ /* 0x000fe40003f06270 */
[-C--:B------:R-:W-:Y:S02]  /*a900*/  ISETP.GE.AND P2, PT, R66, R163.reuse, !P2 ;  /* 0x000000a34200720c */ /* 0x080fe40005746270 */
[-C--:B------:R-:W-:Y:S02]  /*a910*/  ISETP.GE.AND P1, PT, R65, R163.reuse, !P1 ;  /* 0x000000a34100720c */ /* 0x080fe40004f26270 */
[----:B------:R-:W-:Y:S01]  /*a920*/  ISETP.GE.AND P0, PT, R64, R163, !P0 ;  /* 0x000000a34000720c */ /* 0x000fe20004706270 */
[----:B------:R-:W-:Y:S01]  /*a930*/  @!UPT UIADD3 URZ, URZ, URZ, URZ ;  /* 0x0000003f3f3ff290 */ /* 0x000fe2000fffe03f */
[----:B------:R-:W-:Y:S11]  /*a940*/  @!P4 BRA `(.L_x_920) ;  /* 0x000000000030c947 */ /* 0x000ff60003800000 */
[----:B------:R-:W-:Y:S02]  /*a950*/  ISETP.NE.AND P4, PT, R135, RZ, PT ;  /* 0x000000ff8700720c */ /* 0x000fe40003f85270 */
[----:B------:R-:W-:Y:S11]  /*a960*/  ISETP.NE.AND P5, PT, R134, RZ, PT ;  /* 0x000000ff8600720c */ /* 0x000ff60003fa5270 */
[----:B-12---:R-:W2:Y:S01]  /*a970*/  @P4 LDG.E.128 R24, desc[UR6][R126.64] ;  /* 0x000000067e184981 */ /* 0x006ea2000c1e1d00 */
[--C-:B------:R-:W-:Y:S05]  /*a980*/  @P4 IMAD.MOV.U32 R121, RZ, RZ, R119.reuse ;  /* 0x000000ffff794224 */ /* 0x100fea00078e0077 */
[----:B--2---:R1:W-:Y:S01]  /*a990*/  @P4 STG.E.128 desc[UR6][R120.64], R24 ;  /* 0x0000001878004986 */ /* 0x0043e2000c101d06 */
[----:B------:R-:W-:Y:S03]  /*a9a0*/  ISETP.NE.AND P4, PT, R132, RZ, PT ;  /* 0x000000ff8400720c */ /* 0x000fe60003f85270 */
[----:B------:R-:W2:Y:S01]  /*a9b0*/  @P5 LDG.E.128 R20, desc[UR6][R126.64+0x80] ;  /* 0x000080067e145981 */ /* 0x000ea2000c1e1d00 */
[--C-:B-1----:R-:W-:Y:S05]  /*a9c0*/  @P5 IMAD.MOV.U32 R121, RZ, RZ, R119.reuse ;  /* 0x000000ffff795224 */ /* 0x102fea00078e0077 */
[----:B--2---:R1:W-:Y:S04]  /*a9d0*/  @P5 STG.E.128 desc[UR6][R120.64+0x80], R20 ;  /* 0x0000801478005986 */ /* 0x0043e8000c101d06 */
[----:B------:R-:W2:Y:S01]  /*a9e0*/  @P4 LDG.E.128 R4, desc[UR6][R126.64+0x100] ;  /* 0x000100067e044981 */ /* 0x000ea2000c1e1d00 */
[----:B-1----:R-:W-:Y:S05]  /*a9f0*/  @P4 IMAD.MOV.U32 R121, RZ, RZ, R119 ;  /* 0x000000ffff794224 */ /* 0x002fea00078e0077 */
[----:B--2---:R3:W-:Y:S02]  /*aa00*/  @P4 STG.E.128 desc[UR6][R120.64+0x100], R4 ;  /* 0x0001000478004986 */ /* 0x0047e4000c101d06 */
.L_x_920:
[----:B------:R-:W-:Y:S05]  /*aa10*/  BSYNC B0 ;  /* 0x0000000000007941 */ /* 0x000fea0003800000 */
.L_x_919:
[----:B------:R-:W-:Y:S04]  /*aa20*/  BSSY B0, `(.L_x_921) ;  /* 0x0000018000007945 */ /* 0x000fe80003800000 */
[----:B------:R-:W-:Y:S05]  /*aa30*/  @!P2 BRA `(.L_x_922) ;  /* 0x000000000058a947 */ /* 0x000fea0003800000 */
[----:B------:R-:W-:Y:S02]  /*aa40*/  ISETP.NE.AND P5, PT, R135, RZ, PT ;  /* 0x000000ff8700720c */ /* 0x000fe40003fa5270 */
[----:B------:R-:W-:Y:S11]  /*aa50*/  ISETP.NE.AND P6, PT, R134, RZ, PT ;  /* 0x000000ff8600720c */ /* 0x000ff60003fc5270 */
[----:B-123--:R-:W-:Y:S02]  /*aa60*/  @P5 LEA R4, P2, R89, R126, 0x1 ;  /* 0x0000007e59045211 */ /* 0x00efe400078408ff */
[----:B------:R-:W-:Y:S02]  /*aa70*/  @P5 LEA R30, P4, R199, R120, 0x1 ;  /* 0x00000078c71e5211 */ /* 0x000fe400078808ff */
[----:B------:R-:W-:Y:S02]  /*aa80*/  @P5 LEA.HI.X R5, R89, R127, R86, 0x1, P2 ;  /* 0x0000007f59055211 */ /* 0x000fe400010f0c56 */
[CC--:B------:R-:W-:Y:S02]  /*aa90*/  @P6 LEA R28, P2, R92.reuse, R126.reuse, 0x1 ;  /* 0x0000007e5c1c6211 */ /* 0x0c0fe400078408ff */
[----:B------:R-:W-:Y:S01]  /*aaa0*/  @P5 LEA.HI.X R31, R199, R119, R198, 0x1, P4 ;  /* 0x00000077c71f5211 */ /* 0x000fe200020f0cc6 */
[----:B------:R-:W2:Y:S01]  /*aab0*/  @P5 LDG.E.128 R24, desc[UR6][R4.64] ;  /* 0x0000000604185981 */ /* 0x000ea2000c1e1d00 */
[-C--:B------:R-:W-:Y:S02]  /*aac0*/  @P6 LEA.HI.X R29, R92, R127.reuse, R93, 0x1, P2 ;  /* 0x0000007f5c1d6211 */ /* 0x080fe400010f0c5d */
[----:B------:R-:W-:Y:S11]  /*aad0*/  ISETP.NE.AND P4, PT, R132, RZ, PT ;  /* 0x000000ff8400720c */ /* 0x000ff60003f85270 */
[----:B------:R-:W-:Y:S02]  /*aae0*/  @!UPT UIADD3 URZ, URZ, URZ, URZ ;  /* 0x0000003f3f3ff290 */ /* 0x000fe4000fffe03f */
[C---:B------:R-:W-:Y:S04]  /*aaf0*/  @P4 LEA R2, P2, R100.reuse, R126, 0x1 ;  /* 0x0000007e64024211 */ /* 0x040fe800078408ff */
[----:B------:R-:W-:Y:S02]  /*ab00*/  @P4 LEA.HI.X R3, R100, R127, R101, 0x1, P2 ;  /* 0x0000007f64034211 */ /* 0x000fe400010f0c65 */
[CC--:B------:R-:W-:Y:S04]  /*ab10*/  @P4 LEA R32, P2, R104.reuse, R120.reuse, 0x1 ;  /* 0x0000007868204211 */ /* 0x0c0fe800078408ff */
[-C--:B------:R-:W-:Y:S01]  /*ab20*/  @P4 LEA.HI.X R33, R104, R119.reuse, R105, 0x1, P2 ;  /* 0x0000007768214211 */ /* 0x080fe200010f0c69 */
[----:B--2---:R4:W-:Y:S01]  /*ab30*/  @P5 STG.E.128 desc[UR6][R30.64], R24 ;  /* 0x000000181e005986 */ /* 0x0049e2000c101d06 */
[C---:B------:R-:W-:Y:S03]  /*ab40*/  @P6 LEA R18, P5, R96.reuse, R120, 0x1 ;  /* 0x0000007860126211 */ /* 0x040fe600078a08ff */
[----:B------:R-:W2:Y:S01]  /*ab50*/  @P6 LDG.E.128 R20, desc[UR6][R28.64] ;  /* 0x000000061c146981 */ /* 0x000ea2000c1e1d00 */
[----:B------:R-:W-:Y:S05]  /*ab60*/  @P6 LEA.HI.X R19, R96, R119, R97, 0x1, P5 ;  /* 0x0000007760136211 */ /* 0x000fea00028f0c61 */
[----:B--2---:R4:W-:Y:S04]  /*ab70*/  @P6 STG.E.128 desc[UR6][R18.64], R20 ;  /* 0x0000001412006986 */ /* 0x0049e8000c101d06 */
[----:B------:R-:W2:Y:S04]  /*ab80*/  @P4 LDG.E.128 R4, desc[UR6][R2.64] ;  /* 0x0000000602044981 */ /* 0x000ea8000c1e1d00 */
[----:B--2---:R4:W-:Y:S02]  /*ab90*/  @P4 STG.E.128 desc[UR6][R32.64], R4 ;  /* 0x0000000420004986 */ /* 0x0049e4000c101d06 */
.L_x_922:
[----:B------:R-:W-:Y:S05]  /*aba0*/  BSYNC B0 ;  /* 0x0000000000007941 */ /* 0x000fea0003800000 */
.L_x_921:
[----:B------:R-:W-:Y:S04]  /*abb0*/  BSSY B0, `(.L_x_923) ;  /* 0x0000018000007945 */ /* 0x000fe80003800000 */
[----:B------:R-:W-:Y:S05]  /*abc0*/  @!P1 BRA `(.L_x_924) ;  /* 0x0000000000589947 */ /* 0x000fea0003800000 */
[----:B------:R-:W-:Y:S02]  /*abd0*/  ISETP.NE.AND P4, PT, R135, RZ, PT ;  /* 0x000000ff8700720c */ /* 0x000fe40003f85270 */
[----:B------:R-:W-:Y:S11]  /*abe0*/  ISETP.NE.AND P5, PT, R134, RZ, PT ;  /* 0x000000ff8600720c */ /* 0x000ff60003fa5270 */
[C---:B-1234-:R-:W-:Y:S02]  /*abf0*/  @P4 LEA R4, P1, R91.reuse, R126, 0x1 ;  /* 0x0000007e5b044211 */ /* 0x05efe400078208ff */
[----:B------:R-:W-:Y:S02]  /*ac00*/  @P4 LEA R30, P2, R160, R120, 0x1 ;  /* 0x00000078a01e4211 */ /* 0x000fe400078408ff */
[----:B------:R-:W-:Y:S02]  /*ac10*/  @P4 LEA.HI.X R5, R91, R127, R88, 0x1, P1 ;  /* 0x0000007f5b054211 */ /* 0x000fe400008f0c58 */
[-C--:B------:R-:W-:Y:S02]  /*ac20*/  @P5 LEA R28, P1, R94, R126.reuse, 0x1 ;  /* 0x0000007e5e1c5211 */ /* 0x080fe400078208ff */
        /* <DEDUP_REMOVED lines=16> */
.L_x_924:
[----:B------:R-:W-:Y:S05]  /*ad30*/  BSYNC B0 ;  /* 0x0000000000007941 */ /* 0x000fea0003800000 */
.L_x_923:
[----:B------:R-:W-:Y:S01]  /*ad40*/  UMOV UR4, URZ ;  /* 0x0000003f00047c82 */ /* 0x000fe20008000000 */
[----:B------:R-:W-:Y:S04]  /*ad50*/  BSSY B0, `(.L_x_870) ;  /* 0x000001c000007945 */ /* 0x000fe80003800000 */
[----:B------:R-:W-:Y:S05]  /*ad60*/  @!P0 BRA `(.L_x_925) ;  /* 0x0000000000688947 */ /* 0x000fea0003800000 */
[----:B------:R-:W-:Y:S02]  /*ad70*/  ISETP.NE.AND P1, PT, R135, RZ, PT ;  /* 0x000000ff8700720c */ /* 0x000fe40003f25270 */
[----:B------:R-:W-:Y:S11]  /*ad80*/  ISETP.NE.AND P4, PT, R134, RZ, PT ;  /* 0x000000ff8600720c */ /* 0x000ff60003f85270 */
[----:B------:R-:W2:Y:S01]  /*ad90*/  @P1 LDC.64 R2, c[0x0][0x338] ;  /* 0x0000ce00ff021b82 */ /* 0x000ea20000000a00 */
[----:B---3--:R-:W-:Y:S01]  /*ada0*/  @P1 IMAD.MOV.U32 R121, RZ, RZ, R119 ;  /* 0x000000ffff791224 */ /* 0x008fe200078e0077 */
[----:B------:R-:W-:Y:S02]  /*adb0*/  @P4 LEA R28, P0, R109, R126, 0x1 ;  /* 0x0000007e6d1c4211 */ /* 0x000fe400078008ff */
[----:B-1--4-:R-:W-:Y:S02]  /*adc0*/  @P4 LEA R30, P2, R111, R120, 0x1 ;  /* 0x000000786f1e4211 */ /* 0x012fe400078408ff */
[----:B------:R-:W-:Y:S02]  /*add0*/  @P4 LEA.HI.X R29, R109, R127, R108, 0x1, P0 ;  /* 0x0000007f6d1d4211 */ /* 0x000fe400000f0c6c */
[----:B------:R-:W-:Y:S01]  /*ade0*/  @P4 LEA.HI.X R31, R111, R119, R110, 0x1, P2 ;  /* 0x000000776f1f4211 */ /* 0x000fe200010f0c6e */
[----:B--2---:R-:W-:Y:S04]  /*adf0*/  @P1 IMAD.WIDE.U32 R4, R2, 0x60, R126 ;  /* 0x0000006002041825 */ /* 0x004fe800078e007e */
[----:B------:R-:W-:Y:S04]  /*ae00*/  @P1 IMAD R3, R3, 0x60, RZ ;  /* 0x0000006003031824 */ /* 0x000fe800078e02ff */
[----:B------:R-:W-:Y:S02]  /*ae10*/  @P1 IMAD.IADD R5, R5, 0x1, R3 ;  /* 0x0000000105051824 */ /* 0x000fe400078e0203 */
[----:B------:R-:W1:Y:S04]  /*ae20*/  @P1 LDC.64 R2, c[0x0][0x248] ;  /* 0x00009200ff021b82 */ /* 0x000e680000000a00 */
[----:B------:R-:W2:Y:S01]  /*ae30*/  @P1 LDG.E.128 R4, desc[UR6][R4.64] ;  /* 0x0000000604041981 */ /* 0x000ea2000c1e1d00 */
[----:B-1----:R-:W-:Y:S04]  /*ae40*/  @P1 IMAD.WIDE.U32 R18, R2, 0x60, R120 ;  /* 0x0000006002121825 */ /* 0x002fe800078e0078 */
[----:B------:R-:W-:Y:S04]  /*ae50*/  @P1 IMAD R3, R3, 0x60, RZ ;  /* 0x0000006003031824 */ /* 0x000fe800078e02ff */
[----:B------:R-:W-:Y:S05]  /*ae60*/  @P1 IMAD.IADD R19, R19, 0x1, R3 ;  /* 0x0000000113131824 */ /* 0x000fea00078e0203 */
[----:B--2---:R1:W-:Y:S01]  /*ae70*/  @P1 STG.E.128 desc[UR6][R18.64], R4 ;  /* 0x0000000412001986 */ /* 0x0043e2000c101d06 */
[----:B------:R-:W-:Y:S04]  /*ae80*/  ISETP.NE.AND P1, PT, R132, RZ, PT ;  /* 0x000000ff8400720c */ /* 0x000fe80003f25270 */
[----:B------:R-:W2:Y:S09]  /*ae90*/  @P4 LDG.E.128 R24, desc[UR6][R28.64] ;  /* 0x000000061c184981 */ /* 0x000eb2000c1e1d00 */
[C---:B------:R-:W-:Y:S04]  /*aea0*/  @P1 LEA R2, P0, R113.reuse, R126, 0x1 ;  /* 0x0000007e71021211 */ /* 0x040fe800078008ff */
[----:B------:R-:W-:Y:S02]  /*aeb0*/  @P1 LEA.HI.X R3, R113, R127, R112, 0x1, P0 ;  /* 0x0000007f71031211 */ /* 0x000fe400000f0c70 */
[C---:B------:R-:W-:Y:S04]  /*aec0*/  @P1 LEA R32, P0, R115.reuse, R120, 0x1 ;  /* 0x0000007873201211 */ /* 0x040fe800078008ff */
[----:B------:R-:W-:Y:S01]  /*aed0*/  @P1 LEA.HI.X R33, R115, R119, R114, 0x1, P0 ;  /* 0x0000007773211211 */ /* 0x000fe200000f0c72 */
[----:B--2---:R1:W-:Y:S05]  /*aee0*/  @P4 STG.E.128 desc[UR6][R30.64], R24 ;  /* 0x000000181e004986 */ /* 0x0043ea000c101d06 */
[----:B------:R-:W2:Y:S05]  /*aef0*/  @P1 LDG.E.128 R20, desc[UR6][R2.64] ;  /* 0x0000000602141981 */ /* 0x000eaa000c1e1d00 */
[----:B--2---:R1:W-:Y:S02]  /*af00*/  @P1 STG.E.128 desc[UR6][R32.64], R20 ;  /* 0x0000001420001986 */ /* 0x0043e4000c101d06 */
.L_x_925:
[----:B------:R-:W-:Y:S05]  /*af10*/  BSYNC B0 ;  /* 0x0000000000007941 */ /* 0x000fea0003800000 */
.L_x_870:
[----:B------:R-:W5:Y:S02]  /*af20*/  LDC R0, c[0x0][0x338] ;  /* 0x0000ce00ff007b82 */ /* 0x000f640000000800 */
[----:B-----5:R-:W-:Y:S05]  /*af30*/  IMAD.U32 R3, R0, -0x40, RZ ;  /* 0xffffffc000037824 */ /* 0x020fea00078e00ff */
[C---:B-1-34-:R-:W-:Y:S04]  /*af40*/  LEA R126, P0, R3.reuse, R126, 0x1 ;  /* 0x0000007e037e7211 */ /* 0x05afe800078008ff */
[----:B------:R-:W-:Y:S01]  /*af50*/  LEA.HI.X.SX32 R127, R3, R127, 0x1, P0 ;  /* 0x0000007f037f7211 */ /* 0x000fe200000f0eff */
[----:B------:R-:W-:Y:S08]  /*af60*/  @!P3 BRA `(.L_x_926) ;  /* 0x000000040030b947 */ /* 0x000ff00003800000 */
[----:B------:R-:W-:Y:S04]  /*af70*/  IADD3 R3, R11, -0x1, RZ ;  /* 0xffffffff0b037810 */ /* 0x000fe80007ffe0ff */
[----:B------:R-:W-:Y:S11]  /*af80*/  ISETP.GT.AND P0, PT, R3, R84, PT ;  /* 0x000000540300720c */ /* 0x000ff60003f04270 */
[----:B------:R-:W-:Y:S02]  /*af90*/  @!UPT UIADD3 URZ, URZ, URZ, URZ ;  /* 0x0000003f3f3ff290 */ /* 0x000fe4000fffe03f */
[----:B------:R-:W-:Y:S05]  /*afa0*/  @!P0 BRA `(.L_x_927) ;  /* 0x0000000400448947 */ /* 0x000fea0003800000 */
[----:B--2---:R-:W-:Y:S01]  /*afb0*/  IMAD.MOV.U32 R22, RZ, RZ, RZ ;  /* 0x000000ffff167224 */ /* 0x004fe200078e00ff */
[----:B------:R-:W1:Y:S01]  /*afc0*/  LDC R2, c[0x0][0x380] ;  /* 0x0000e000ff027b82 */ /* 0x000e620000000800 */
[----:B------:R-:W-:Y:S02]  /*afd0*/  IADD3 R15, R15, -0x80, RZ ;  /* 0xffffff800f0f7810 */ /* 0x000fe40007ffe0ff */
[----:B------:R-:W-:Y:S02]  /*afe0*/  IABS R19, R14 ;  /* 0x0000000e00137213 */ /* 0x000fe40000000000 */
[-C--:B------:R-:W-:Y:S02]  /*aff0*/  IADD3 R0, -R14, R15.reuse, RZ ;  /* 0x0000000f0e007210 */ /* 0x080fe40007ffe1ff */
[-C--:B-1----:R-:W-:Y:S02]  /*b000*/  IABS R5, R2.reuse ;  /* 0x0000000200057213 */ /* 0x082fe40000000000 */
[----:B------:R-:W-:Y:S02]  /*b010*/  LOP3.LUT R3, RZ, R2, RZ, 0x33, !PT ;  /* 0x00000002ff037212 */ /* 0x000fe400078e33ff */
[----:B------:R-:W1:Y:S10]  /*b020*/  I2F.RP R20, R5 ;  /* 0x0000000500147306 */ /* 0x000e740000209400 */
[----:B-1----:R-:W1:Y:S02]  /*b030*/  MUFU.RCP R7, R20 ;  /* 0x0000001400077308 */ /* 0x002e640000001000 */
[----:B-1----:R-:W-:Y:S01]  /*b040*/  VIADD R18, R7, 0xffffffe ;  /* 0x0ffffffe07127836 */ /* 0x002fe20000000000 */
[----:B------:R-:W-:Y:S07]  /*b050*/  IABS R7, R15 ;  /* 0x0000000f00077213 */ /* 0x000fee0000000000 */
[----:B------:R-:W1:Y:S02]  /*b060*/  F2I.FTZ.U32.TRUNC.NTZ R23, R18 ;  /* 0x0000001200177305 */ /* 0x000e64000021f000 */
[--C-:B-1----:R-:W-:Y:S04]  /*b070*/  IMAD.MOV R8, RZ, RZ, -R23.reuse ;  /* 0x000000ffff087224 */ /* 0x102fe800078e0a17 */
[----:B------:R-:W-:Y:S04]  /*b080*/  IMAD R8, R8, R5, RZ ;  /* 0x0000000508087224 */ /* 0x000fe800078e02ff */
[----:B------:R-:W-:Y:S06]  /*b090*/  IMAD.HI.U32 R8, R23, R8, R22 ;  /* 0x0000000817087227 */ /* 0x000fec00078e0016 */
[C---:B------:R-:W-:Y:S04]  /*b0a0*/  IMAD.HI.U32 R6, R8.reuse, R19, RZ ;  /* 0x0000001308067227 */ /* 0x040fe800078e00ff */
[----:B------:R-:W-:Y:S01]  /*b0b0*/  IMAD.HI.U32 R4, R8, R7, RZ ;  /* 0x0000000708047227 */ /* 0x000fe200078e00ff */
[----:B------:R-:W-:Y:S03]  /*b0c0*/  IADD3 R18, -R6, RZ, RZ ;  /* 0x000000ff06127210 */ /* 0x000fe60007ffe1ff */
[----:B------:R-:W-:Y:S02]  /*b0d0*/  IMAD.MOV R8, RZ, RZ, -R4 ;  /* 0x000000ffff087224 */ /* 0x000fe400078e0a04 */
[C---:B------:R-:W-:Y:S02]  /*b0e0*/  IMAD R19, R5.reuse, R18, R19 ;  /* 0x0000001205137224 */ /* 0x040fe400078e0213 */
[C---:B------:R-:W-:Y:S03]  /*b0f0*/  IMAD R7, R5.reuse, R8, R7 ;  /* 0x0000000805077224 */ /* 0x040fe600078e0207 */
[C---:B------:R-:W-:Y:S02]  /*b100*/  ISETP.GT.U32.AND P4, PT, R5.reuse, R19, PT ;  /* 0x000000130500720c */ /* 0x040fe40003f84070 */
[----:B------:R-:W-:Y:S11]  /*b110*/  ISETP.GT.U32.AND P0, PT, R5, R7, PT ;  /* 0x000000070500720c */ /* 0x000ff60003f04070 */
[--C-:B------:R-:W-:Y:S02]  /*b120*/  @!P4 IMAD.IADD R19, R19, 0x1, -R5.reuse ;  /* 0x000000011313c824 */ /* 0x100fe400078e0a05 */
[----:B------:R-:W-:Y:S01]  /*b130*/  @!P0 IADD3 R4, R4, 0x1, RZ ;  /* 0x0000000104048810 */ /* 0x000fe20007ffe0ff */
[----:B------:R-:W-:Y:S01]  /*b140*/  @!P0 IMAD.IADD R7, R7, 0x1, -R5 ;  /* 0x0000000107078824 */ /* 0x000fe200078e0a05 */
[----:B------:R-:W-:Y:S01]  /*b150*/  ISETP.NE.AND P0, PT, R2, RZ, PT ;  /* 0x000000ff0200720c */ /* 0x000fe20003f05270 */
[----:B------:R-:W-:Y:S01]  /*b160*/  @!P4 VIADD R6, R6, 0x1 ;  /* 0x000000010606c836 */ /* 0x000fe20000000000 */
[-C--:B------:R-:W-:Y:S02]  /*b170*/  ISETP.GE.U32.AND P6, PT, R19, R5.reuse, PT ;  /* 0x000000051300720c */ /* 0x080fe40003fc6070 */
[----:B------:R-:W-:Y:S02]  /*b180*/  ISETP.GE.U32.AND P5, PT, R7, R5, PT ;  /* 0x000000050700720c */ /* 0x000fe40003fa6070 */
[-C--:B------:R-:W-:Y:S02]  /*b190*/  LOP3.LUT R5, R15, R2.reuse, RZ, 0x3c, !PT ;  /* 0x000000020f057212 */ /* 0x080fe400078e3cff */
[----:B------:R-:W-:Y:S02]  /*b1a0*/  LOP3.LUT R7, R14, R2, RZ, 0x3c, !PT ;  /* 0x000000020e077212 */ /* 0x000fe400078e3cff */
[----:B------:R-:W-:Y:S02]  /*b1b0*/  ISETP.GE.AND P1, PT, R5, RZ, PT ;  /* 0x000000ff0500720c */ /* 0x000fe40003f26270 */
[----:B------:R-:W-:Y:S03]  /*b1c0*/  ISETP.GE.AND P2, PT, R7, RZ, PT ;  /* 0x000000ff0700720c */ /* 0x000fe60003f46270 */
[----:B------:R-:W-:Y:S02]  /*b1d0*/  @P6 VIADD R6, R6, 0x1 ;  /* 0x0000000106066836 */ /* 0x000fe40000000000 */
[----:B------:R-:W-:Y:S06]  /*b1e0*/  @P5 IADD3 R4, R4, 0x1, RZ ;  /* 0x0000000104045810 */ /* 0x000fec0007ffe0ff */
[----:B------:R-:W-:Y:S02]  /*b1f0*/  @!P1 IADD3 R4, -R4, RZ, RZ ;  /* 0x000000ff04049210 */ /* 0x000fe40007ffe1ff */
[----:B------:R-:W-:Y:S02]  /*b200*/  @!P2 IMAD.MOV R6, RZ, RZ, -R6 ;  /* 0x000000ffff06a224 */ /* 0x000fe400078e0a06 */
[C---:B------:R-:W-:Y:S03]  /*b210*/  SEL R4, R3.reuse, R4, !P0 ;  /* 0x0000000403047207 */ /* 0x040fe60004000000 */
[----:B------:R-:W-:Y:S02]  /*b220*/  SEL R3, R3, R6, !P0 ;  /* 0x0000000603037207 */ /* 0x000fe40004000000 */
[CC--:B------:R-:W-:Y:S02]  /*b230*/  LEA R26, P1, R4.reuse, R204.reuse, 0x2 ;  /* 0x000000cc041a7211 */ /* 0x0c0fe400078210ff */
[C---:B------:R-:W-:Y:S02]  /*b240*/  LEA R22, P0, R3.reuse, R204, 0x2 ;  /* 0x000000cc03167211 */ /* 0x040fe400078010ff */
[-C--:B------:R-:W-:Y:S02]  /*b250*/  LEA.HI.X.SX32 R27, R4, R205.reuse, 0x2, P1 ;  /* 0x000000cd041b7211 */ /* 0x080fe400008f16ff */
[C---:B------:R-:W-:Y:S01]  /*b260*/  LEA.HI.X.SX32 R23, R3.reuse, R205, 0x2, P0 ;  /* 0x000000cd03177211 */ /* 0x040fe200000f16ff */
[----:B------:R-:W-:Y:S02]  /*b270*/  IMAD.IADD R3, R3, 0x1, -R4 ;  /* 0x0000000103037824 */ /* 0x000fe400078e0a04 */
[----:B------:R-:W2:Y:S02]  /*b280*/  LDG.E R5, desc[UR6][R26.64] ;  /* 0x000000061a057981 */ /* 0x000ea4000c1e1900 */
[----:B------:R-:W-:Y:S02]  /*b290*/  IMAD R0, R3, R2, R0 ;  /* 0x0000000203007224 */ /* 0x000fe400078e0200 */
[----:B------:R-:W2:Y:S02]  /*b2a0*/  LDG.E R8, desc[UR6][R22.64] ;  /* 0x0000000616087981 */ /* 0x000ea4000c1e1900 */
[----:B------:R-:W-:Y:S01]  /*b2b0*/  IMAD.WIDE.U32 R24, R0, UR16, RZ ;  /* 0x0000001000187c25 */ /* 0x000fe2000f8e00ff */
[----:B--2---:R-:W-:Y:S02]  /*b2c0*/  IADD3 R20, -R8, R5, RZ ;  /* 0x0000000508147210 */ /* 0x004fe40007ffe1ff */
[----:B------:R-:W-:Y:S02]  /*b2d0*/  SHF.R.S32.HI R8, RZ, 0x1f, R0 ;  /* 0x0000001fff087819 */ /* 0x000fe40000011400 */
[----:B------:R-:W-:Y:S01]  /*b2e0*/  SHF.R.S32.HI R18, RZ, 0x1f, R20 ;  /* 0x0000001fff127819 */ /* 0x000fe20000011414 */
[----:B------:R-:W-:Y:S04]  /*b2f0*/  IMAD.WIDE.U32 R22, R20, UR12, RZ ;  /* 0x0000000c14167c25 */ /* 0x000fe8000f8e00ff */
[----:B------:R-:W-:Y:S02]  /*b300*/  IMAD R5, R18, UR12, RZ ;  /* 0x0000000c12057c24 */ /* 0x000fe4000f8e02ff */
[----:B------:R-:W-:Y:S02]  /*b310*/  IMAD R7, R8, UR16, RZ ;  /* 0x0000001008077c24 */ /* 0x000fe4000f8e02ff */
[----:B------:R-:W-:Y:S02]  /*b320*/  IMAD R5, R20, UR13, R5 ;  /* 0x0000000d14057c24 */ /* 0x000fe4000f8e0205 */
[----:B------:R-:W-:Y:S03]  /*b330*/  IMAD R7, R0, UR17, R7 ;  /* 0x0000001100077c24 */ /* 0x000fe6000f8e0207 */
[----:B------:R-:W-:Y:S01]  /*b340*/  IADD3 R23, R23, R5, RZ ;  /* 0x0000000517177210 */ /* 0x000fe20007ffe0ff */
[----:B------:R-:W-:Y:S02]  /*b350*/  IMAD.IADD R25, R25, 0x1, R7 ;  /* 0x0000000119197824 */ /* 0x000fe400078e0207 */
[----:B------:R-:W-:Y:S02]  /*b360*/  IMAD R5, R18, UR14, RZ ;  /* 0x0000000e12057c24 */ /* 0x000fe4000f8e02ff */
[----:B------:R-:W-:Y:S02]  /*b370*/  IMAD R7, R8, UR10, RZ ;  /* 0x0000000a08077c24 */ /* 0x000fe4000f8e02ff */
[----:B------:R-:W-:Y:S04]  /*b380*/  IMAD.WIDE.U32 R24, R20, UR14, R24 ;  /* 0x0000000e14187c25 */ /* 0x000fe8000f8e0018 */
[----:B------:R-:W-:Y:S01]  /*b390*/  IMAD.WIDE.U32 R22, R0, UR10, R22 ;  /* 0x0000000a00167c25 */ /* 0x000fe2000f8e0016 */
[----:B------:R-:W-:Y:S03]  /*b3a0*/  LEA R122, P1, R24, R122, 0x1 ;  /* 0x0000007a187a7211 */ /* 0x000fe600078208ff */
[----:B------:R-:W-:Y:S01]  /*b3b0*/  IMAD R5, R20, UR15, R5 ;  /* 0x0000000f14057c24 */ /* 0x000fe2000f8e0205 */
[----:B------:R-:W-:Y:S01]  /*b3c0*/  LEA R120, P0, R22, R120, 0x1 ;  /* 0x0000007816787211 */ /* 0x000fe200078008ff */
[----:B------:R-:W-:Y:S02]  /*b3d0*/  IMAD R7, R0, UR11, R7 ;  /* 0x0000000b00077c24 */ /* 0x000fe4000f8e0207 */
[----:B------:R-:W-:Y:S03]  /*b3e0*/  IMAD.IADD R8, R25, 0x1, R5 ;  /* 0x0000000119087824 */ /* 0x000fe600078e0205 */
[----:B------:R-:W-:Y:S02]  /*b3f0*/  IADD3 R18, R23, R7, RZ ;  /* 0x0000000717127210 */ /* 0x000fe40007ffe0ff */
[----:B------:R-:W-:Y:S02]  /*b400*/  LEA.HI.X R123, R24, R123, R8, 0x1, P1 ;  /* 0x0000007b187b7211 */ /* 0x000fe400008f0c08 */
[----:B------:R-:W-:Y:S01]  /*b410*/  LEA.HI.X R119, R22, R119, R18, 0x1, P0 ;  /* 0x0000007716777211 */ /* 0x000fe200000f0c12 */
[----:B------:R-:W-:Y:S06]  /*b420*/  BRA `(.L_x_927) ;  /* 0x0000000000247947 */ /* 0x000fec0003800000 */
.L_x_926:
[----:B------:R-:W1:Y:S01]  /*b430*/  LDC R2, c[0x0][0x250] ;  /* 0x00009400ff027b82 */ /* 0x000e620000000800 */
[----:B------:R-:W-:Y:S07]  /*b440*/  IMAD.MOV.U32 R121, RZ, RZ, R119 ;  /* 0x000000ffff797224 */ /* 0x000fee00078e0077 */
[----:B------:R-:W2:Y:S02]  /*b450*/  LDC R0, c[0x0][0x248] ;  /* 0x00009200ff007b82 */ /* 0x000ea40000000800 */
[----:B--2---:R-:W-:Y:S02]  /*b460*/  IMAD.U32 R5, R0, -0x40, RZ ;  /* 0xffffffc000057824 */ /* 0x004fe400078e00ff */
[----:B-1----:R-:W-:Y:S03]  /*b470*/  IMAD.U32 R3, R2, -0x40, RZ ;  /* 0xffffffc002037824 */ /* 0x002fe600078e00ff */
[----:B------:R-:W-:Y:S02]  /*b480*/  LEA R120, P0, R5, R120, 0x1 ;  /* 0x0000007805787211 */ /* 0x000fe400078008ff */
[----:B------:R-:W-:Y:S02]  /*b490*/  LEA R122, P1, R3, R122, 0x1 ;  /* 0x0000007a037a7211 */ /* 0x000fe400078208ff */
[----:B------:R-:W-:Y:S02]  /*b4a0*/  LEA.HI.X.SX32 R119, R5, R121, 0x1, P0 ;  /* 0x0000007905777211 */ /* 0x000fe400000f0eff */
[----:B------:R-:W-:Y:S09]  /*b4b0*/  LEA.HI.X.SX32 R123, R3, R123, 0x1, P1 ;  /* 0x0000007b037b7211 */ /* 0x000ff200008f0eff */
.L_x_927:
[----:B------:R-:W-:Y:S04]  /*b4c0*/  IADD3 R11, R11, -0x1, RZ ;  /* 0xffffffff0b0b7810 */ /* 0x000fe80007ffe0ff */
[----:B------:R-:W-:Y:S11]  /*b4d0*/  ISETP.GT.AND P0, PT, R11, R84, PT ;  /* 0x000000540b00720c */ /* 0x000ff60003f04270 */
[----:B------:R-:W-:Y:S02]  /*b4e0*/  @!UPT UIADD3 URZ, URZ, URZ, URZ ;  /* 0x0000003f3f3ff290 */ /* 0x000fe4000fffe03f */
[----:B------:R-:W-:Y:S05]  /*b4f0*/  @P0 BRA `(.L_x_928) ;  /* 0xffffff7400240947 */ /* 0x000fea000383ffff */
.L_x_835:
[----:B------:R-:W1:Y:S01]  /*b500*/  S2UR UR4, SR_CgaCtaId ;  /* 0x00000000000479c3 */ /* 0x000e620000008800 */
[----:B------:R-:W-:Y:S01]  /*b510*/  ULDC UR5, c[0x0][0x2e0] ;  /* 0x0000b80000057ab9 */ /* 0x000fe20000000800 */
[----:B------:R-:W-:-:S06]  /*b520*/  UMOV UR10, 0x400 ;  /* 0x00000400000a7882 */ /* 0x000fcc0000000000 */
[----:B------:R-:W-:Y:S01]  /*b530*/  BAR.SYNC.DEFER_BLOCKING 0x0 ;  /* 0x0000000000007b1d */ /* 0x000fe20000010000 */
[----:B------:R-:W-:Y:S02]  /*b540*/  ISETP.NE.AND P2, PT, RZ, UR5, PT ;  /* 0x00000005ff007c0c */ /* 0x000fe4000bf45270 */
[----:B------:R-:W-:Y:S02]  /*b550*/  ISETP.GE.AND P1, PT, R9, UR18, PT ;  /* 0x0000001209007c0c */ /* 0x000fe4000bf26270 */
[----:B------:R-:W-:-:S03]  /*b560*/  ISETP.GE.AND P0, PT, R10, UR18, PT ;  /* 0x000000120a007c0c */ /* 0x000fc6000bf06270 */
[----:B--2---:R-:W2:Y:S01]  /*b570*/  LDC.64 R4, c[0x0][0x240] ;  /* 0x00009000ff047b82 */ /* 0x004ea20000000a00 */
[----:B------:R-:W-:Y:S01]  /*b580*/  BSSY B3, `(.L_x_929) ;  /* 0x0000791000037945 */ /* 0x000fe20003800000 */
[----:B-1----:R-:W-:-:S06]  /*b590*/  ULEA UR4, UR4, UR10, 0x18 ;  /* 0x0000000a04047291 */ /* 0x002fcc000f8ec03f */
[----:B------:R-:W-:Y:S02]  /*b5a0*/  LEA R206, R140, UR4, 0x1 ;  /* 0x000000048cce7c11 */ /* 0x000fe4000f8e08ff */
[C---:B--2---:R-:W-:Y:S01]  /*b5b0*/  SHF.L.U64.HI R11, R4.reuse, 0x4, R5 ;  /* 0x00000004040b7819 */ /* 0x044fe20000010205 */
[----:B------:R-:W-:Y:S01]  /*b5c0*/  IMAD.SHL.U32 R15, R4, 0x10, RZ ;  /* 0x00000010040f7824 */ /* 0x000fe200078e00ff */
[----:B------:R-:W-:Y:S06]  /*b5d0*/  @!P2 BRA `(.L_x_930) ;  /* 0x000000700010a947 */ /* 0x000fec0003800000 */
[----:B------:R-:W-:Y:S01]  /*b5e0*/  ISETP.NE.U32.AND P2, PT, RZ, UR8, PT ;  /* 0x00000008ff007c0c */ /* 0x000fe2000bf45070 */
[----:B------:R-:W-:-:S03]  /*b5f0*/  IMAD.MOV.U32 R0, RZ, RZ, RZ ;  /* 0x000000ffff007224 */ /* 0x000fc600078e00ff */
[----:B------:R-:W-:Y:S01]  /*b600*/  ISETP.NE.AND.EX P2, PT, RZ, UR9, PT, P2 ;  /* 0x00000009ff007c0c */ /* 0x000fe2000bf45320 */
[----:B------:R-:W-:-:S12]  /*b610*/  ULDC.64 UR8, c[0x0][0x210] ;  /* 0x0000840000087ab9 */ /* 0x000fd80000000a00 */
[----:B------:R-:W2:Y:S01]  /*b620*/  @P2 LDG.E R0, desc[UR6][R156.64] ;  /* 0x000000069c002981 */ /* 0x000ea2000c1e1900 */
[-C--:B------:R-:W-:Y:S01]  /*b630*/  IADD3 R15, P2, R15, R152.reuse, RZ ;  /* 0x000000980f0f7210 */ /* 0x080fe20007f5e0ff */
[----:B------:R-:W-:Y:S01]  /*b640*/  IMAD.MOV.U32 R154, RZ, RZ, R152 ;  /* 0x000000ffff9a7224 */ /* 0x000fe200078e0098 */
[----:B------:R-:W-:Y:S01]  /*b650*/  LEA R2, P4, R4, R152, 0x5 ;  /* 0x0000009804027211 */ /* 0x000fe200078828ff */
[----:B------:R-:W-:Y:S02]  /*b660*/  IMAD.IADD R8, R202, 0x1, -R141 ;  /* 0x00000001ca087824 */ /* 0x000fe400078e0a8d */
[--C-:B------:R-:W-:Y:S01]  /*b670*/  IMAD.X R6, R11, 0x1, R155.reuse, P2 ;  /* 0x000000010b067824 */ /* 0x100fe200010e069b */
[----:B------:R-:W-:Y:S01]  /*b680*/  LEA R32, P2, R152, UR8, 0x1 ;  /* 0x0000000898207c11 */ /* 0x000fe2000f8408ff */
[C---:B------:R-:W-:Y:S01]  /*b690*/  IMAD.WIDE.U32 R16, R4.reuse, 0x30, R154 ;  /* 0x0000003004107825 */ /* 0x040fe200078e009a */
[----:B------:R-:W-:Y:S02]  /*b6a0*/  LEA.HI.X R3, R4, R155, R5, 0x5, P4 ;  /* 0x0000009b04037211 */ /* 0x000fe400020f2c05 */
[----:B------:R-:W-:Y:S01]  /*b6b0*/  LEA R22, P4, R15, UR8, 0x1 ;  /* 0x000000080f167c11 */ /* 0x000fe2000f8808ff */
[----:B------:R-:W-:Y:S01]  /*b6c0*/  IMAD R5, R5, 0x30, RZ ;  /* 0x0000003005057824 */ /* 0x000fe200078e02ff */
[----:B------:R-:W-:-:S02]  /*b6d0*/  LEA.HI.X R33, R152, UR9, R155, 0x1, P2 ;  /* 0x0000000998217c11 */ /* 0x000fc400090f0c9b */
[C---:B------:R-:W-:Y:S01]  /*b6e0*/  LEA R14, P2, R2.reuse, UR8, 0x1 ;  /* 0x00000008020e7c11 */ /* 0x040fe2000f8408ff */
[----:B------:R-:W-:Y:S01]  /*b6f0*/  IMAD.IADD R5, R17, 0x1, R5 ;  /* 0x0000000111057824 */ /* 0x000fe200078e0205 */
[----:B------:R-:W-:Y:S02]  /*b700*/  LEA.HI.X R23, R15, UR9, R6, 0x1, P4 ;  /* 0x000000090f177c11 */ /* 0x000fe4000a0f0c06 */
[----:B------:R-:W-:Y:S02]  /*b710*/  LEA.HI.X R15, R2, UR9, R3, 0x1, P2 ;  /* 0x00000009020f7c11 */ /* 0x000fe400090f0c03 */
[----:B------:R-:W-:Y:S01]  /*b720*/  LEA R20, P2, R16, UR8, 0x1 ;  /* 0x0000000810147c11 */ /* 0x000fe2000f8408ff */
[----:B------:R-:W-:Y:S01]  /*b730*/  ULDC.U8 UR8, c[0x0][0x3c3] ;  /* 0x0000f0c000087ab9 */ /* 0x000fe20000000000 */
[----:B------:R-:W-:Y:S02]  /*b740*/  ISETP.GE.AND P4, PT, R150, R8, PT ;  /* 0x000000089600720c */ /* 0x000fe40003f86270 */
[----:B------:R-:W-:-:S02]  /*b750*/  LEA.HI.X R21, R16, UR9, R5, 0x1, P2 ;  /* 0x0000000910157c11 */ /* 0x000fc400090f0c05 */
[----:B------:R-:W-:Y:S02]  /*b760*/  ISETP.NE.AND P2, PT, RZ, UR8, PT ;  /* 0x00000008ff007c0c */ /* 0x000fe4000bf45270 */
[----:B------:R-:W-:Y:S01]  /*b770*/  ISETP.GT.AND P4, PT, R60, -0x8, !P4 ;  /* 0xfffffff83c00780c */ /* 0x000fe20006784270 */
[----:B--2---:R-:W-:-:S04]  /*b780*/  IMAD.IADD R0, R87, 0x1, R0 ;  /* 0x0000000157007824 */ /* 0x004fc800078e0200 */
[----:B------:R-:W-:-:S05]  /*b790*/  IMAD R3, R137, R0, RZ ;  /* 0x0000000089037224 */ /* 0x000fca00078e02ff */
[----:B------:R-:W-:Y:S02]  /*b7a0*/  SHF.R.S32.HI R5, RZ, 0x1f, R3 ;  /* 0x0000001fff057819 */ /* 0x000fe40000011403 */
[-C--:B------:R-:W-:Y:S02]  /*b7b0*/  IADD3 R0, P5, R12, R3.reuse, RZ ;  /* 0x000000030c007210 */ /* 0x080fe40007fbe0ff */
[----:B------:R-:W-:-:S03]  /*b7c0*/  IADD3 R4, P6, R136, R3, RZ ;  /* 0x0000000388047210 */ /* 0x000fc60007fde0ff */
[----:B------:R-:W-:Y:S01]  /*b7d0*/  IMAD.X R2, R13, 0x1, R5, P5 ;  /* 0x000000010d027824 */ /* 0x000fe200028e0605 */
[----:B------:R-:W-:Y:S01]  /*b7e0*/  LEA.HI.X.SX32 R3, R136, R5, 0x1, P6 ;  /* 0x0000000588037211 */ /* 0x000fe200030f0eff */
[----:B------:R-:W-:Y:S08]  /*b7f0*/  @!P2 BRA `(.L_x_931) ;  /* 0x0000002400c8a947 */ /* 0x000ff00003800000 */
[C---:B------:R-:W-:Y:S01]  /*b800*/  IMAD.SHL.U32 R16, R4.reuse, 0x2, RZ ;  /* 0x0000000204107824 */ /* 0x040fe200078e00ff */
[----:B------:R-:W-:Y:S01]  /*b810*/  ULDC.64 UR10, c[0x0][0x358] ;  /* 0x0000d600000a7ab9 */ /* 0x000fe20000000a00 */
[----:B------:R-:W-:Y:S01]  /*b820*/  ULDC.64 UR8, c[0x0][0x360] ;  /* 0x0000d80000087ab9 */ /* 0x000fe20000000a00 */
[----:B------:R-:W-:Y:S01]  /*b830*/  SHF.L.U64.HI R3, R4, 0x1, R3 ;  /* 0x0000000104037819 */ /* 0x000fe20000010203 */
[----:B------:R-:W-:Y:S01]  /*b840*/  BSSY B2, `(.L_x_932) ;  /* 0x000009c000027945 */ /* 0x000fe20003800000 */
[C---:B------:R-:W-:Y:S02]  /*b850*/  IADD3 R18, P5, R16.reuse, UR10, RZ ;  /* 0x0000000a10127c10 */ /* 0x040fe4000ffbe0ff */
[----:B------:R-:W-:Y:S02]  /*b860*/  IADD3 R16, P2, R16, UR8, RZ ;  /* 0x0000000810107c10 */ /* 0x000fe4000ff5e0ff */
[C---:B------:R-:W-:Y:S02]  /*b870*/  IADD3.X R19, R3.reuse, UR11, RZ, P5, !PT ;  /* 0x0000000b03137c10 */ /* 0x040fe4000affe4ff */
[----:B------:R-:W-:Y:S01]  /*b880*/  IADD3.X R17, R3, UR9, RZ, P2, !PT ;  /* 0x0000000903117c10 */ /* 0x000fe200097fe4ff */
[----:B------:R-:W-:Y:S08]  /*b890*/  @!P4 BRA `(.L_x_933) ;  /* 0x000000080058c947 */ /* 0x000ff00003800000 */
[----:B------:R-:W-:Y:S01]  /*b8a0*/  ULDC UR8, c[0x0][0x2d0] ;  /* 0x0000b40000087ab9 */ /* 0x000fe20000000800 */
[----:B------:R-:W-:Y:S01]  /*b8b0*/  BSSY B1, `(.L_x_934) ;  /* 0x0000033000017945 */ /* 0x000fe20003800000 */
[----:B------:R-:W-:-:S13]  /*b8c0*/  ISETP.GE.AND P2, PT, R12, UR8, PT ;  /* 0x000000080c007c0c */ /* 0x000fda000bf46270 */
[----:B------:R1:W-:Y:S01]  /*b8d0*/  @P2 STS.128 [R206], RZ ;  /* 0x000000ffce002388 */ /* 0x0003e20000000c00 */
[----:B------:R-:W-:Y:S05]  /*b8e0*/  @P2 BRA `(.L_x_935) ;  /* 0x0000000000bc2947 */ /* 0x000fea0003800000 */
[----:B------:R2:W5:Y:S01]  /*b8f0*/  LDG.E.128 R24, desc[UR6][R32.64] ;  /* 0x0000000620187981 */ /* 0x000562000c1e1d00 */
[----:B------:R-:W-:Y:S01]  /*b900*/  ISETP.GE.AND P2, PT, R12, UR5, PT ;  /* 0x000000050c007c0c */ /* 0x000fe2000bf46270 */
[----:B------:R-:W-:-:S12]  /*b910*/  BSSY B0, `(.L_x_936) ;  /* 0x000002b000007945 */ /* 0x000fd80003800000 */
[----:B------:R-:W-:Y:S05]  /*b920*/  @P2 BRA `(.L_x_937) ;  /* 0x0000000000a42947 */ /* 0x000fea0003800000 */
[----:B------:R-:W3:Y:S04]  /*b930*/  LDG.E.64 R2, desc[UR6][R16.64] ;  /* 0x0000000610027981 */ /* 0x000ee8000c1e1b00 */
[----:B------:R-:W4:Y:S01]  /*b940*/  LDG.E.64 R4, desc[UR6][R18.64] ;  /* 0x0000000612047981 */ /* 0x000f22000c1e1b00 */
[--C-:B-----5:R-:W-:Y:S01]  /*b950*/  HADD2.F32 R29, -RZ, R27.reuse.H0_H0 ;  /* 0x2000001bff1d7230 */ /* 0x120fe20000004100 */
[----:B------:R-:W-:Y:S01]  /*b960*/  MOV R28, R26 ;  /* 0x0000001a001c7202 */ /* 0x000fe20000000f00 */
[----:B------:R-:W-:Y:S02]  /*b970*/  HADD2.F32 R27, -RZ, R27.H1_H1 ;  /* 0x3000001bff1b7230 */ /* 0x000fe40000004100 */
[--C-:B------:R-:W-:Y:S02]  /*b980*/  HADD2.F32 R30, -RZ, R25.reuse.H1_H1 ;  /* 0x30000019ff1e7230 */ /* 0x100fe40000004100 */
[----:B------:R-:W-:-:S02]  /*b990*/  HADD2.F32 R34, -RZ, R25.H0_H0 ;  /* 0x20000019ff227230 */ /* 0x000fc40000004100 */
[----:B---3--:R-:W-:Y:S02]  /*b9a0*/  HADD2.F32 R0, -RZ, R3.H1_H1 ;  /* 0x30000003ff007230 */ /* 0x008fe40000004100 */
[----:B------:R-:W-:Y:S02]  /*b9b0*/  HADD2.F32 R7, -RZ, R2.H1_H1 ;  /* 0x30000002ff077230 */ /* 0x000fe40000004100 */
[----:B----4-:R-:W-:Y:S02]  /*b9c0*/  HADD2.F32 R25, -RZ, R5.H1_H1 ;  /* 0x30000005ff197230 */ /* 0x010fe40000004100 */
[-C--:B------:R-:W-:Y:S01]  /*b9d0*/  FMUL.FTZ R6, R27, R0.reuse ;  /* 0x000000001b067220 */ /* 0x080fe20000410000 */
[----:B------:R-:W-:Y:S02]  /*b9e0*/  HADD2.F32 R26, -RZ, R4.H1_H1 ;  /* 0x30000004ff1a7230 */ /* 0x000fe40000004100 */
[-C--:B------:R-:W-:Y:S01]  /*b9f0*/  FMUL.FTZ R11, R30, R7.reuse ;  /* 0x000000071e0b7220 */ /* 0x080fe20000410000 */
[C---:B------:R-:W-:Y:S01]  /*ba00*/  FMUL.FTZ R0, R29.reuse, R0 ;  /* 0x000000001d007220 */ /* 0x040fe20000410000 */
[C---:B------:R-:W-:Y:S01]  /*ba10*/  FMUL.FTZ R7, R34.reuse, R7 ;  /* 0x0000000722077220 */ /* 0x040fe20000410000 */
[-C--:B------:R-:W-:Y:S01]  /*ba20*/  FFMA.FTZ R6, R29, R25.reuse, -R6 ;  /* 0x000000191d067223 */ /* 0x080fe20000010806 */
[-C--:B------:R-:W-:Y:S01]  /*ba30*/  FFMA.FTZ R11, R34, R26.reuse, -R11 ;  /* 0x0000001a220b7223 */ /* 0x080fe2000001080b */
[----:B------:R-:W-:Y:S01]  /*ba40*/  FFMA.FTZ R25, R27, R25, R0 ;  /* 0x000000191b197223 */ /* 0x000fe20000010000 */
[----:B------:R-:W-:Y:S01]  /*ba50*/  FFMA.FTZ R26, R30, R26, R7 ;  /* 0x0000001a1e1a7223 */ /* 0x000fe20000010007 */
[----:B------:R-:W-:-:S02]  /*ba60*/  HADD2.F32 R2, -RZ, R2.H0_H0 ;  /* 0x20000002ff027230 */ /* 0x000fc40000004100 */
[----:B------:R-:W-:Y:S01]  /*ba70*/  HADD2.F32 R27, -RZ, R24.H1_H1 ;  /* 0x30000018ff1b7230 */ /* 0x000fe20000004100 */
[----:B------:R-:W-:Y:S01]  /*ba80*/  F2FP.F16.F32.PACK_AB R6, R25, R6 ;  /* 0x000000061906723e */ /* 0x000fe200000000ff */
[----:B------:R-:W-:Y:S01]  /*ba90*/  HADD2.F32 R0, -RZ, R28.H0_H0 ;  /* 0x2000001cff007230 */ /* 0x000fe20000004100 */
[----:B------:R-:W-:Y:S01]  /*baa0*/  F2FP.F16.F32.PACK_AB R11, R26, R11 ;  /* 0x0000000b1a0b723e */ /* 0x000fe200000000ff */
[----:B------:R-:W-:Y:S02]  /*bab0*/  HADD2.F32 R3, -RZ, R3.H0_H0 ;  /* 0x20000003ff037230 */ /* 0x000fe40000004100 */
[----:B------:R-:W-:Y:S02]  /*bac0*/  HADD2.F32 R7, -RZ, R24.H0_H0 ;  /* 0x20000018ff077230 */ /* 0x000fe40000004100 */
[----:B------:R-:W-:Y:S01]  /*bad0*/  FMUL.FTZ R24, R27, R2 ;  /* 0x000000021b187220 */ /* 0x000fe20000410000 */
[----:B------:R-:W-:Y:S01]  /*bae0*/  HADD2.F32 R28, -RZ, R28.H1_H1 ;  /* 0x3000001cff1c7230 */ /* 0x000fe20000004100 */
[----:B------:R-:W-:Y:S01]  /*baf0*/  MOV R25, R11 ;  /* 0x0000000b00197202 */ /* 0x000fe20000000f00 */
[----:B------:R-:W-:-:S02]  /*bb00*/  HADD2.F32 R4, -RZ, R4.H0_H0 ;  /* 0x20000004ff047230 */ /* 0x000fc40000004100 */
[C---:B------:R-:W-:Y:S01]  /*bb10*/  FMUL.FTZ R2, R7.reuse, R2 ;  /* 0x0000000207027220 */ /* 0x040fe20000410000 */
[----:B------:R-:W-:Y:S02]  /*bb20*/  HADD2.F32 R5, -RZ, R5.H0_H0 ;  /* 0x20000005ff057230 */ /* 0x000fe40000004100 */
[-C--:B------:R-:W-:Y:S01]  /*bb30*/  FMUL.FTZ R29, R28, R3.reuse ;  /* 0x000000031c1d7220 */ /* 0x080fe20000410000 */
[C---:B------:R-:W-:Y:S01]  /*bb40*/  FMUL.FTZ R3, R0.reuse, R3 ;  /* 0x0000000300037220 */ /* 0x040fe20000410000 */
[-C--:B------:R-:W-:Y:S01]  /*bb50*/  FFMA.FTZ R24, R7, R4.reuse, -R24 ;  /* 0x0000000407187223 */ /* 0x080fe20000010818 */
[----:B------:R-:W-:Y:S01]  /*bb60*/  FFMA.FTZ R27, R27, R4, R2 ;  /* 0x000000041b1b7223 */ /* 0x000fe20000010002 */
[-C--:B------:R-:W-:Y:S01]  /*bb70*/  FFMA.FTZ R29, R0, R5.reuse, -R29 ;  /* 0x00000005001d7223 */ /* 0x080fe2000001081d */
[----:B------:R-:W-:-:S03]  /*bb80*/  FFMA.FTZ R28, R28, R5, R3 ;  /* 0x000000051c1c7223 */ /* 0x000fc60000010003 */
[----:B------:R-:W-:Y:S02]  /*bb90*/  F2FP.F16.F32.PACK_AB R24, R27, R24 ;  /* 0x000000181b18723e */ /* 0x000fe400000000ff */
[----:B------:R-:W-:Y:S02]  /*bba0*/  F2FP.F16.F32.PACK_AB R26, R28, R29 ;  /* 0x0000001d1c1a723e */ /* 0x000fe400000000ff */
[----:B------:R-:W-:Y:S02]  /*bbb0*/  MOV R27, R6 ;  /* 0x00000006001b7202 */ /* 0x000fe40000000f00 */
.L_x_937:
[----:B------:R-:W-:Y:S05]  /*bbc0*/  BSYNC B0 ;  /* 0x0000000000007941 */ /* 0x000fea0003800000 */
.L_x_936:
[----:B-----5:R3:W-:Y:S02]  /*bbd0*/  STS.128 [R206], R24 ;  /* 0x00000018ce007388 */ /* 0x0207e40000000c00 */
.L_x_935:
[----:B------:R-:W-:Y:S05]  /*bbe0*/  BSYNC B1 ;  /* 0x0000000000017941 */ /* 0x000fea0003800000 */
.L_x_934:
[----:B------:R4:W-:Y:S01]  /*bbf0*/  @P0 STS.128 [R206+0x2000], RZ ;  /* 0x002000ffce000388 */ /* 0x0009e20000000c00 */
[----:B------:R-:W-:Y:S04]  /*bc00*/  BSSY B1, `(.L_x_938) ;  /* 0x0000031000017945 */ /* 0x000fe80003800000 */
[----:B------:R-:W-:Y:S05]  /*bc10*/  @P0 BRA `(.L_x_939) ;  /* 0x0000000000bc0947 */ /* 0x000fea0003800000 */
[----:B---3--:R3:W5:Y:S01]  /*bc20*/  LDG.E.128 R24, desc[UR6][R32.64+0x80] ;  /* 0x0000800620187981 */ /* 0x008762000c1e1d00 */
[----:B------:R-:W-:Y:S01]  /*bc30*/  ISETP.GE.AND P2, PT, R10, UR5, PT ;  /* 0x000000050a007c0c */ /* 0x000fe2000bf46270 */
[----:B------:R-:W-:-:S12]  /*bc40*/  BSSY B0, `(.L_x_940) ;  /* 0x000002b000007945 */ /* 0x000fd80003800000 */
[----:B------:R-:W-:Y:S05]  /*bc50*/  @P2 BRA `(.L_x_941) ;  /* 0x0000000000a42947 */ /* 0x000fea0003800000 */
[----:B------:R-:W2:Y:S04]  /*bc60*/  LDG.E.64 R2, desc[UR6][R16.64+0x40] ;  /* 0x0000400610027981 */ /* 0x000ea8000c1e1b00 */
[----:B------:R-:W4:Y:S01]  /*bc70*/  LDG.E.64 R4, desc[UR6][R18.64+0x40] ;  /* 0x0000400612047981 */ /* 0x000f22000c1e1b00 */
[--C-:B-----5:R-:W-:Y:S01]  /*bc80*/  HADD2.F32 R29, -RZ, R27.reuse.H0_H0 ;  /* 0x2000001bff1d7230 */ /* 0x120fe20000004100 */
[----:B------:R-:W-:Y:S01]  /*bc90*/  MOV R28, R26 ;  /* 0x0000001a001c7202 */ /* 0x000fe20000000f00 */
[----:B------:R-:W-:Y:S02]  /*bca0*/  HADD2.F32 R27, -RZ, R27.H1_H1 ;  /* 0x3000001bff1b7230 */ /* 0x000fe40000004100 */
[--C-:B------:R-:W-:Y:S02]  /*bcb0*/  HADD2.F32 R30, -RZ, R25.reuse.H1_H1 ;  /* 0x30000019ff1e7230 */ /* 0x100fe40000004100 */
[----:B------:R-:W-:-:S02]  /*bcc0*/  HADD2.F32 R34, -RZ, R25.H0_H0 ;  /* 0x20000019ff227230 */ /* 0x000fc40000004100 */
[----:B--2---:R-:W-:Y:S02]  /*bcd0*/  HADD2.F32 R0, -RZ, R3.H1_H1 ;  /* 0x30000003ff007230 */ /* 0x004fe40000004100 */
        /* <DEDUP_REMOVED lines=33> */
.L_x_941:
[----:B------:R-:W-:Y:S05]  /*bef0*/  BSYNC B0 ;  /* 0x0000000000007941 */ /* 0x000fea0003800000 */
.L_x_940:
[----:B-----5:R1:W-:Y:S02]  /*bf00*/  STS.128 [R206+0x2000], R24 ;  /* 0x00200018ce007388 */ /* 0x0203e40000000c00 */
.L_x_939:
[----:B------:R-:W-:Y:S05]  /*bf10*/  BSYNC B1 ;  /* 0x0000000000017941 */ /* 0x000fea0003800000 */
.L_x_938:
[----:B------:R1:W-:Y:S01]  /*bf20*/  @P1 STS.128 [R206+0x4000], RZ ;  /* 0x004000ffce001388 */ /* 0x0003e20000000c00 */
[----:B------:R-:W-:Y:S05]  /*bf30*/  @P1 BRA `(.L_x_933) ;  /* 0x0000000000b01947 */ /* 0x000fea0003800000 */
[----:B--23--:R-:W5:Y:S01]  /*bf40*/  LDG.E.128 R32, desc[UR6][R32.64+0x100] ;  /* 0x0001000620207981 */ /* 0x00cf62000c1e1d00 */
[----:B------:R-:W-:Y:S01]  /*bf50*/  ISETP.GE.AND P2, PT, R9, UR5, PT ;  /* 0x0000000509007c0c */ /* 0x000fe2000bf46270 */
[----:B------:R-:W-:-:S12]  /*bf60*/  BSSY B0, `(.L_x_942) ;  /* 0x0000028000007945 */ /* 0x000fd80003800000 */
[----:B------:R-:W-:Y:S05]  /*bf70*/  @P2 BRA `(.L_x_943) ;  /* 0x0000000000982947 */ /* 0x000fea0003800000 */
[----:B------:R-:W2:Y:S04]  /*bf80*/  LDG.E.64 R2, desc[UR6][R16.64+0x80] ;  /* 0x0000800610027981 */ /* 0x000ea8000c1e1b00 */
[----:B------:R-:W3:Y:S01]  /*bf90*/  LDG.E.64 R4, desc[UR6][R18.64+0x80] ;  /* 0x0000800612047981 */ /* 0x000ee2000c1e1b00 */
[--C-:B-1---5:R-:W-:Y:S02]  /*bfa0*/  HADD2.F32 R27, -RZ, R35.reuse.H1_H1 ;  /* 0x30000023ff1b7230 */ /* 0x122fe40000004100 */
[----:B------:R-:W-:Y:S02]  /*bfb0*/  HADD2.F32 R29, -RZ, R35.H0_H0 ;  /* 0x20000023ff1d7230 */ /* 0x000fe40000004100 */
[--C-:B------:R-:W-:Y:S02]  /*bfc0*/  HADD2.F32 R26, -RZ, R33.reuse.H1_H1 ;  /* 0x30000021ff1a7230 */ /* 0x100fe40000004100 */
[----:B------:R-:W-:-:S02]  /*bfd0*/  HADD2.F32 R28, -RZ, R33.H0_H0 ;  /* 0x20000021ff1c7230 */ /* 0x000fc40000004100 */
[----:B--2---:R-:W-:Y:S02]  /*bfe0*/  HADD2.F32 R0, -RZ, R3.H1_H1 ;  /* 0x30000003ff007230 */ /* 0x004fe40000004100 */
[----:B------:R-:W-:Y:S02]  /*bff0*/  HADD2.F32 R7, -RZ, R2.H1_H1 ;  /* 0x30000002ff077230 */ /* 0x000fe40000004100 */
[----:B---3--:R-:W-:Y:S02]  /*c000*/  HADD2.F32 R25, -RZ, R5.H1_H1 ;  /* 0x30000005ff197230 */ /* 0x008fe40000004100 */
[-C--:B------:R-:W-:Y:S01]  /*c010*/  FMUL.FTZ R6, R27, R0.reuse ;  /* 0x000000001b067220 */ /* 0x080fe20000410000 */
[----:B------:R-:W-:Y:S02]  /*c020*/  HADD2.F32 R24, -RZ, R4.H1_H1 ;  /* 0x30000004ff187230 */ /* 0x000fe40000004100 */
[C---:B------:R-:W-:Y:S01]  /*c030*/  FMUL.FTZ R0, R29.reuse, R0 ;  /* 0x000000001d007220 */ /* 0x040fe20000410000 */
[-C--:B------:R-:W-:Y:S01]  /*c040*/  FMUL.FTZ R11, R26, R7.reuse ;  /* 0x000000071a0b7220 */ /* 0x080fe20000410000 */
[C---:B------:R-:W-:Y:S01]  /*c050*/  FMUL.FTZ R7, R28.reuse, R7 ;  /* 0x000000071c077220 */ /* 0x040fe20000410000 */
[-C--:B------:R-:W-:Y:S01]  /*c060*/  FFMA.FTZ R6, R29, R25.reuse, -R6 ;  /* 0x000000191d067223 */ /* 0x080fe20000010806 */
[----:B------:R-:W-:Y:S01]  /*c070*/  FFMA.FTZ R25, R27, R25, R0 ;  /* 0x000000191b197223 */ /* 0x000fe20000010000 */
[----:B------:R-:W-:Y:S01]  /*c080*/  FFMA.FTZ R11, R28, R24, -R11 ;  /* 0x000000181c0b7223 */ /* 0x000fe2000001080b */
[----:B------:R-:W-:-:S02]  /*c090*/  HADD2.F32 R0, -RZ, R34.H0_H0 ;  /* 0x20000022ff007230 */ /* 0x000fc40000004100 */
[----:B------:R-:W-:Y:S01]  /*c0a0*/  FFMA.FTZ R24, R26, R24, R7 ;  /* 0x000000181a187223 */ /* 0x000fe20000010007 */
[----:B------:R-:W-:Y:S01]  /*c0b0*/  HADD2.F32 R2, -RZ, R2.H0_H0 ;  /* 0x20000002ff027230 */ /* 0x000fe20000004100 */
[----:B------:R-:W-:Y:S01]  /*c0c0*/  F2FP.F16.F32.PACK_AB R35, R25, R6 ;  /* 0x000000061923723e */ /* 0x000fe200000000ff */
[----:B------:R-:W-:Y:S02]  /*c0d0*/  HADD2.F32 R3, -RZ, R3.H0_H0 ;  /* 0x20000003ff037230 */ /* 0x000fe40000004100 */
[----:B------:R-:W-:Y:S01]  /*c0e0*/  HADD2.F32 R27, -RZ, R32.H1_H1 ;  /* 0x30000020ff1b7230 */ /* 0x000fe20000004100 */
[----:B------:R-:W-:Y:S01]  /*c0f0*/  F2FP.F16.F32.PACK_AB R33, R24, R11 ;  /* 0x0000000b1821723e */ /* 0x000fe200000000ff */
[----:B------:R-:W-:Y:S02]  /*c100*/  HADD2.F32 R34, -RZ, R34.H1_H1 ;  /* 0x30000022ff227230 */ /* 0x000fe40000004100 */
[----:B------:R-:W-:Y:S02]  /*c110*/  HADD2.F32 R7, -RZ, R32.H0_H0 ;  /* 0x20000020ff077230 */ /* 0x000fe40000004100 */
[----:B------:R-:W-:Y:S01]  /*c120*/  FMUL.FTZ R26, R27, R2 ;  /* 0x000000021b1a7220 */ /* 0x000fe20000410000 */
[----:B------:R-:W-:-:S02]  /*c130*/  HADD2.F32 R4, -RZ, R4.H0_H0 ;  /* 0x20000004ff047230 */ /* 0x000fc40000004100 */
[-C--:B------:R-:W-:Y:S01]  /*c140*/  FMUL.FTZ R29, R34, R3.reuse ;  /* 0x00000003221d7220 */ /* 0x080fe20000410000 */
[----:B------:R-:W-:Y:S02]  /*c150*/  HADD2.F32 R5, -RZ, R5.H0_H0 ;  /* 0x20000005ff057230 */ /* 0x000fe40000004100 */
[C---:B------:R-:W-:Y:S01]  /*c160*/  FMUL.FTZ R2, R7.reuse, R2 ;  /* 0x0000000207027220 */ /* 0x040fe20000410000 */
[C---:B------:R-:W-:Y:S01]  /*c170*/  FMUL.FTZ R3, R0.reuse, R3 ;  /* 0x0000000300037220 */ /* 0x040fe20000410000 */
[-C--:B------:R-:W-:Y:S02]  /*c180*/  FFMA.FTZ R26, R7, R4.reuse, -R26 ;  /* 0x00000004071a7223 */ /* 0x080fe4000001081a */
[----:B------:R-:W-:Y:S01]  /*c190*/  FFMA.FTZ R27, R27, R4, R2 ;  /* 0x000000041b1b7223 */ /* 0x000fe20000010002 */
[-C--:B------:R-:W-:Y:S01]  /*c1a0*/  FFMA.FTZ R29, R0, R5.reuse, -R29 ;  /* 0x00000005001d7223 */ /* 0x080fe2000001081d */
[----:B------:R-:W-:-:S03]  /*c1b0*/  FFMA.FTZ R34, R34, R5, R3 ;  /* 0x0000000522227223 */ /* 0x000fc60000010003 */
[----:B------:R-:W-:Y:S02]  /*c1c0*/  F2FP.F16.F32.PACK_AB R32, R27, R26 ;  /* 0x0000001a1b20723e */ /* 0x000fe400000000ff */
[----:B------:R-:W-:Y:S02]  /*c1d0*/  F2FP.F16.F32.PACK_AB R34, R34, R29 ;  /* 0x0000001d2222723e */ /* 0x000fe400000000ff */
.L_x_943:
[----:B------:R-:W-:Y:S05]  /*c1e0*/  BSYNC B0 ;  /* 0x0000000000007941 */ /* 0x000fea0003800000 */
.L_x_942:
[----:B-----5:R2:W-:Y:S02]  /*c1f0*/  STS.128 [R206+0x4000], R32 ;  /* 0x00400020ce007388 */ /* 0x0205e40000000c00 */
.L_x_933:
[----:B------:R-:W-:Y:S05]  /*c200*/  BSYNC B2 ;  /* 0x0000000000027941 */ /* 0x000fea0003800000 */
.L_x_932:
[----:B------:R-:W-:Y:S01]  /*c210*/  VIADD R3, R150, 0x10 ;  /* 0x0000001096037836 */ /* 0x000fe20000000000 */
[----:B------:R-:W-:Y:S04]  /*c220*/  BSSY B2, `(.L_x_944) ;  /* 0x000009b000027945 */ /* 0x000fe80003800000 */
[----:B------:R-:W-:-:S04]  /*c230*/  ISETP.GE.AND P2, PT, R3, R8, PT ;  /* 0x000000080300720c */ /* 0x000fc80003f46270 */
[----:B------:R-:W-:-:S13]  /*c240*/  ISETP.LT.OR P2, PT, R60, -0x87, P2 ;  /* 0xffffff793c00780c */ /* 0x000fda0001741670 */
[----:B------:R-:W-:Y:S05]  /*c250*/  @P2 BRA `(.L_x_945) ;  /* 0x00000008005c2947 */ /* 0x000fea0003800000 */
[----:B------:R-:W-:Y:S01]  /*c260*/  ULDC UR8, c[0x0][0x2d0] ;  /* 0x0000b40000087ab9 */ /* 0x000fe20000000800 */
[----:B------:R-:W-:Y:S01]  /*c270*/  BSSY B1, `(.L_x_946) ;  /* 0x0000032000017945 */ /* 0x000fe20003800000 */
[----:B------:R-:W-:-:S13]  /*c280*/  ISETP.GE.AND P2, PT, R12, UR8, PT ;  /* 0x000000080c007c0c */ /* 0x000fda000bf46270 */
[----:B------:R1:W-:Y:S01]  /*c290*/  @P2 STS.128 [R206+0x800], RZ ;  /* 0x000800ffce002388 */ /* 0x0003e20000000c00 */
[----:B------:R-:W-:Y:S05]  /*c2a0*/  @P2 BRA `(.L_x_947) ;  /* 0x0000000000b82947 */ /* 0x000fea0003800000 */
[----:B-1-3--:R1:W5:Y:S01]  /*c2b0*/  LDG.E.128 R24, desc[UR6][R22.64] ;  /* 0x0000000616187981 */ /* 0x00a362000c1e1d00 */
        /* <DEDUP_REMOVED lines=8> */
[--C-:B--2---:R-:W-:Y:S02]  /*c340*/  HADD2.F32 R32, -RZ, R25.reuse.H0_H0 ;  /* 0x20000019ff207230 */ /* 0x104fe40000004100 */
[----:B------:R-:W-:-:S02]  /*c350*/  HADD2.F32 R31, -RZ, R25.H1_H1 ;  /* 0x30000019ff1f7230 */ /* 0x000fc40000004100 */
[----:B---3--:R-:W-:Y:S02]  /*c360*/  HADD2.F32 R0, -RZ, R5.H1_H1 ;  /* 0x30000005ff007230 */ /* 0x008fe40000004100 */
[----:B------:R-:W-:Y:S02]  /*c370*/  HADD2.F32 R26, -RZ, R4.H1_H1 ;  /* 0x30000004ff1a7230 */ /* 0x000fe40000004100 */
[----:B----4-:R-:W-:Y:S02]  /*c380*/  HADD2.F32 R2, -RZ, R7.H1_H1 ;  /* 0x30000007ff027230 */ /* 0x010fe40000004100 */
[C---:B------:R-:W-:Y:S01]  /*c390*/  FMUL.FTZ R25, R0.reuse, R27 ;  /* 0x0000001b00197220 */ /* 0x040fe20000410000 */
[----:B------:R-:W-:Y:S01]  /*c3a0*/  FMUL.FTZ R0, R0, R29 ;  /* 0x0000001d00007220 */ /* 0x000fe20000410000 */
[----:B------:R-:W-:Y:S02]  /*c3b0*/  HADD2.F32 R11, -RZ, R6.H1_H1 ;  /* 0x30000006ff0b7230 */ /* 0x000fe40000004100 */
[----:B------:R-:W-:Y:S01]  /*c3c0*/  FMUL.FTZ R28, R26, R31 ;  /* 0x0000001f1a1c7220 */ /* 0x000fe20000410000 */
[C---:B------:R-:W-:Y:S01]  /*c3d0*/  FFMA.FTZ R25, R2.reuse, R29, -R25 ;  /* 0x0000001d02197223 */ /* 0x040fe20000010819 */
[----:B------:R-:W-:Y:S01]  /*c3e0*/  FFMA.FTZ R0, R2, R27, R0 ;  /* 0x0000001b02007223 */ /* 0x000fe20000010000 */
[----:B------:R-:W-:Y:S01]  /*c3f0*/  FMUL.FTZ R26, R26, R32 ;  /* 0x000000201a1a7220 */ /* 0x000fe20000410000 */
[----:B------:R-:W-:-:S02]  /*c400*/  HADD2.F32 R4, -RZ, R4.H0_H0 ;  /* 0x20000004ff047230 */ /* 0x000fc40000004100 */
[C---:B------:R-:W-:Y:S01]  /*c410*/  FFMA.FTZ R28, R11.reuse, R32, -R28 ;  /* 0x000000200b1c7223 */ /* 0x040fe2000001081c */
[--C-:B------:R-:W-:Y:S02]  /*c420*/  HADD2.F32 R27, -RZ, R24.reuse.H0_H0 ;  /* 0x20000018ff1b7230 */ /* 0x100fe40000004100 */
[----:B------:R-:W-:Y:S01]  /*c430*/  FFMA.FTZ R11, R11, R31, R26 ;  /* 0x0000001f0b0b7223 */ /* 0x000fe2000001001a */
[----:B------:R-:W-:Y:S02]  /*c440*/  HADD2.F32 R29, -RZ, R24.H1_H1 ;  /* 0x30000018ff1d7230 */ /* 0x000fe40000004100 */
[--C-:B------:R-:W-:Y:S02]  /*c450*/  HADD2.F32 R2, -RZ, R30.reuse.H0_H0 ;  /* 0x2000001eff027230 */ /* 0x100fe40000004100 */
[C---:B------:R-:W-:Y:S01]  /*c460*/  FMUL.FTZ R24, R4.reuse, R27 ;  /* 0x0000001b04187220 */ /* 0x040fe20000410000 */
[----:B------:R-:W-:Y:S02]  /*c470*/  HADD2.F32 R5, -RZ, R5.H0_H0 ;  /* 0x20000005ff057230 */ /* 0x000fe40000004100 */
[----:B------:R-:W-:Y:S01]  /*c480*/  FMUL.FTZ R31, R4, R29 ;  /* 0x0000001d041f7220 */ /* 0x000fe20000410000 */
[----:B------:R-:W-:Y:S01]  /*c490*/  HADD2.F32 R30, -RZ, R30.H1_H1 ;  /* 0x3000001eff1e7230 */ /* 0x000fe20000004100 */
[----:B------:R-:W-:Y:S01]  /*c4a0*/  F2FP.F16.F32.PACK_AB R11, R11, R28 ;  /* 0x0000001c0b0b723e */ /* 0x000fe200000000ff */
[----:B------:R-:W-:-:S02]  /*c4b0*/  HADD2.F32 R6, -RZ, R6.H0_H0 ;  /* 0x20000006ff067230 */ /* 0x000fc40000004100 */
[----:B------:R-:W-:Y:S02]  /*c4c0*/  HADD2.F32 R7, -RZ, R7.H0_H0 ;  /* 0x20000007ff077230 */ /* 0x000fe40000004100 */
[C---:B------:R-:W-:Y:S01]  /*c4d0*/  FMUL.FTZ R4, R5.reuse, R30 ;  /* 0x0000001e05047220 */ /* 0x040fe20000410000 */
[-C--:B------:R-:W-:Y:S01]  /*c4e0*/  FMUL.FTZ R5, R5, R2.reuse ;  /* 0x0000000205057220 */ /* 0x080fe20000410000 */
[C---:B------:R-:W-:Y:S01]  /*c4f0*/  FFMA.FTZ R31, R6.reuse, R27, -R31 ;  /* 0x0000001b061f7223 */ /* 0x040fe2000001081f */
[----:B------:R-:W-:Y:S01]  /*c500*/  FFMA.FTZ R24, R6, R29, R24 ;  /* 0x0000001d06187223 */ /* 0x000fe20000010018 */
[C---:B------:R-:W-:Y:S01]  /*c510*/  FFMA.FTZ R4, R7.reuse, R2, -R4 ;  /* 0x0000000207047223 */ /* 0x040fe20000010804 */
[----:B------:R-:W-:Y:S01]  /*c520*/  FFMA.FTZ R5, R7, R30, R5 ;  /* 0x0000001e07057223 */ /* 0x000fe20000010005 */
[----:B------:R-:W-:Y:S02]  /*c530*/  F2FP.F16.F32.PACK_AB R27, R0, R25 ;  /* 0x00000019001b723e */ /* 0x000fe400000000ff */
[----:B------:R-:W-:-:S02]  /*c540*/  F2FP.F16.F32.PACK_AB R24, R24, R31 ;  /* 0x0000001f1818723e */ /* 0x000fc400000000ff */
[----:B------:R-:W-:Y:S02]  /*c550*/  F2FP.F16.F32.PACK_AB R26, R5, R4 ;  /* 0x00000004051a723e */ /* 0x000fe400000000ff */
[----:B------:R-:W-:Y:S02]  /*c560*/  MOV R25, R11 ;  /* 0x0000000b00197202 */ /* 0x000fe40000000f00 */
.L_x_949:
[----:B------:R-:W-:Y:S05]  /*c570*/  BSYNC B0 ;  /* 0x0000000000007941 */ /* 0x000fea0003800000 */
.L_x_948:
[----:B-----5:R3:W-:Y:S02]  /*c580*/  STS.128 [R206+0x800], R24 ;  /* 0x00080018ce007388 */ /* 0x0207e40000000c00 */
.L_x_947:
[----:B------:R-:W-:Y:S05]  /*c590*/  BSYNC B1 ;  /* 0x0000000000017941 */ /* 0x000fea0003800000 */
.L_x_946:
[----:B------:R1:W-:Y:S01]  /*c5a0*/  @P0 STS.128 [R206+0x2800], RZ ;  /* 0x002800ffce000388 */ /* 0x0003e20000000c00 */
[----:B------:R-:W-:Y:S04]  /*c5b0*/  BSSY B1, `(.L_x_950) ;  /* 0x0000030000017945 */ /* 0x000fe80003800000 */
        /* <DEDUP_REMOVED lines=45> */
.L_x_953:
[----:B------:R-:W-:Y:S05]  /*c890*/  BSYNC B0 ;  /* 0x0000000000007941 */ /* 0x000fea0003800000 */
.L_x_952:
[----:B-----5:R3:W-:Y:S02]  /*c8a0*/  STS.128 [R206+0x2800], R24 ;  /* 0x00280018ce007388 */ /* 0x0207e40000000c00 */
.L_x_951:
[----:B------:R-:W-:Y:S05]  /*c8b0*/  BSYNC B1 ;  /* 0x0000000000017941 */ /* 0x000fea0003800000 */
.L_x_950:
[----:B------:R1:W-:Y:S01]  /*c8c0*/  @P1 STS.128 [R206+0x4800], RZ ;  /* 0x004800ffce001388 */ /* 0x0003e20000000c00 */
[----:B------:R-:W-:Y:S05]  /*c8d0*/  @P1 BRA `(.L_x_945) ;  /* 0x0000000000bc1947 */ /* 0x000fea0003800000 */
[----:B-1-3--:R1:W5:Y:S01]  /*c8e0*/  LDG.E.128 R24, desc[UR6][R22.64+0x100] ;  /* 0x0001000616187981 */ /* 0x00a362000c1e1d00 */
[----:B------:R-:W-:Y:S01]  /*c8f0*/  ISETP.GE.AND P2, PT, R9, UR5, PT ;  /* 0x0000000509007c0c */ /* 0x000fe2000bf46270 */
[----:B------:R-:W-:-:S12]  /*c900*/  BSSY B0, `(.L_x_954) ;  /* 0x000002b000007945 */ /* 0x000fd80003800000 */
[----:B------:R-:W-:Y:S05]  /*c910*/  @P2 BRA `(.L_x_955) ;  /* 0x0000000000a42947 */ /* 0x000fea0003800000 */
[----:B------:R-:W3:Y:S04]  /*c920*/  LDG.E.64 R4, desc[UR6][R16.64+0x80] ;  /* 0x0000800610047981 */ /* 0x000ee8000c1e1b00 */
[----:B------:R-:W2:Y:S01]  /*c930*/  LDG.E.64 R6, desc[UR6][R18.64+0x80] ;  /* 0x0000800612067981 */ /* 0x000ea2000c1e1b00 */
[----:B-----5:R-:W-:Y:S02]  /*c940*/  MOV R29, R25 ;  /* 0x00000019001d7202 */ /* 0x020fe40000000f00 */
[----:B------:R-:W-:Y:S02]  /*c950*/  MOV R25, R27 ;  /* 0x0000001b00197202 */ /* 0x000fe40000000f00 */
[----:B------:R-:W-:Y:S01]  /*c960*/  MOV R28, R26 ;  /* 0x0000001a001c7202 */ /* 0x000fe20000000f00 */
[----:B------:R-:W-:-:S02]  /*c970*/  HADD2.F32 R30, -RZ, R29.H0_H0 ;  /* 0x2000001dff1e7230 */ /* 0x000fc40000004100 */
[--C-:B------:R-:W-:Y:S02]  /*c980*/  HADD2.F32 R27, -RZ, R25.reuse.H0_H0 ;  /* 0x20000019ff1b7230 */ /* 0x100fe40000004100 */
[----:B------:R-:W-:Y:S02]  /*c990*/  HADD2.F32 R25, -RZ, R25.H1_H1 ;  /* 0x30000019ff197230 */ /* 0x000fe40000004100 */
[----:B------:R-:W-:Y:S02]  /*c9a0*/  HADD2.F32 R29, -RZ, R29.H1_H1 ;  /* 0x3000001dff1d7230 */ /* 0x000fe40000004100 */
[----:B---3--:R-:W-:Y:S02]  /*c9b0*/  HADD2.F32 R0, -RZ, R5.H1_H1 ;  /* 0x30000005ff007230 */ /* 0x008fe40000004100 */
[----:B-1----:R-:W-:Y:S02]  /*c9c0*/  HADD2.F32 R22, -RZ, R4.H1_H1 ;  /* 0x30000004ff167230 */ /* 0x002fe40000004100 */
[----:B--2---:R-:W-:-:S02]  /*c9d0*/  HADD2.F32 R2, -RZ, R7.H1_H1 ;  /* 0x30000007ff027230 */ /* 0x004fc40000004100 */
[C---:B------:R-:W-:Y:S01]  /*c9e0*/  FMUL.FTZ R23, R0.reuse, R25 ;  /* 0x0000001900177220 */ /* 0x040fe20000410000 */
[----:B------:R-:W-:Y:S01]  /*c9f0*/  FMUL.FTZ R0, R0, R27 ;  /* 0x0000001b00007220 */ /* 0x000fe20000410000 */
[----:B------:R-:W-:Y:S02]  /*ca00*/  HADD2.F32 R11, -RZ, R6.H1_H1 ;  /* 0x30000006ff0b7230 */ /* 0x000fe40000004100 */
[----:B------:R-:W-:Y:S01]  /*ca10*/  FMUL.FTZ R26, R22, R29 ;  /* 0x0000001d161a7220 */ /* 0x000fe20000410000 */
[C---:B------:R-:W-:Y:S01]  /*ca20*/  FFMA.FTZ R23, R2.reuse, R27, -R23 ;  /* 0x0000001b02177223 */ /* 0x040fe20000010817 */
[----:B------:R-:W-:Y:S01]  /*ca30*/  FFMA.FTZ R0, R2, R25, R0 ;  /* 0x0000001902007223 */ /* 0x000fe20000010000 */
[-C--:B------:R-:W-:Y:S01]  /*ca40*/  FMUL.FTZ R22, R22, R30.reuse ;  /* 0x0000001e16167220 */ /* 0x080fe20000410000 */
[----:B------:R-:W-:Y:S02]  /*ca50*/  HADD2.F32 R4, -RZ, R4.H0_H0 ;  /* 0x20000004ff047230 */ /* 0x000fe40000004100 */
[----:B------:R-:W-:Y:S01]  /*ca60*/  FFMA.FTZ R26, R11, R30, -R26 ;  /* 0x0000001e0b1a7223 */ /* 0x000fe2000001081a */
[----:B------:R-:W-:-:S02]  /*ca70*/  HADD2.F32 R25, -RZ, R24.H0_H0 ;  /* 0x20000018ff197230 */ /* 0x000fc40000004100 */
[----:B------:R-:W-:Y:S01]  /*ca80*/  FFMA.FTZ R11, R11, R29, R22 ;  /* 0x0000001d0b0b7223 */ /* 0x000fe20000010016 */
[----:B------:R-:W-:Y:S02]  /*ca90*/  HADD2.F32 R27, -RZ, R24.H1_H1 ;  /* 0x30000018ff1b7230 */ /* 0x000fe40000004100 */
[--C-:B------:R-:W-:Y:S02]  /*caa0*/  HADD2.F32 R2, -RZ, R28.reuse.H0_H0 ;  /* 0x2000001cff027230 */ /* 0x100fe40000004100 */
[C---:B------:R-:W-:Y:S01]  /*cab0*/  FMUL.FTZ R22, R4.reuse, R25 ;  /* 0x0000001904167220 */ /* 0x040fe20000410000 */
[----:B------:R-:W-:Y:S02]  /*cac0*/  HADD2.F32 R5, -RZ, R5.H0_H0 ;  /* 0x20000005ff057230 */ /* 0x000fe40000004100 */
[----:B------:R-:W-:Y:S01]  /*cad0*/  FMUL.FTZ R29, R4, R27 ;  /* 0x0000001b041d7220 */ /* 0x000fe20000410000 */
[----:B------:R-:W-:Y:S02]  /*cae0*/  HADD2.F32 R28, -RZ, R28.H1_H1 ;  /* 0x3000001cff1c7230 */ /* 0x000fe40000004100 */
        /* <DEDUP_REMOVED lines=11> */
[----:B------:R-:W-:Y:S02]  /*cba0*/  F2FP.F16.F32.PACK_AB R26, R5, R4 ;  /* 0x00000004051a723e */ /* 0x000fe400000000ff */
.L_x_955:
[----:B------:R-:W-:Y:S05]  /*cbb0*/  BSYNC B0 ;  /* 0x0000000000007941 */ /* 0x000fea0003800000 */
.L_x_954:
[----:B-----5:R3:W-:Y:S02]  /*cbc0*/  STS.128 [R206+0x4800], R24 ;  /* 0x00480018ce007388 */ /* 0x0207e40000000c00 */
.L_x_945:
[----:B------:R-:W-:Y:S05]  /*cbd0*/  BSYNC B2 ;  /* 0x0000000000027941 */ /* 0x000fea0003800000 */
.L_x_944:
[----:B-1----:R-:W-:Y:S01]  /*cbe0*/  VIADD R23, R150, 0x20 ;  /* 0x0000002096177836 */ /* 0x002fe20000000000 */
        /* <DEDUP_REMOVED lines=18> */
[--C-:B------:R-:W-:Y:S02]  /*cd10*/  HADD2.F32 R30, -RZ, R25.reuse.H0_H0 ;  /* 0x20000019ff1e7230 */ /* 0x100fe40000004100 */
[----:B------:R-:W-:-:S02]  /*cd20*/  HADD2.F32 R31, -RZ, R25.H1_H1 ;  /* 0x30000019ff1f7230 */ /* 0x000fc40000004100 */
[----:B--2---:R-:W-:Y:S02]  /*cd30*/  HADD2.F32 R0, -RZ, R5.H1_H1 ;  /* 0x30000005ff007230 */ /* 0x004fe40000004100 */
        /* <DEDUP_REMOVED lines=32> */
.L_x_961:
[----:B------:R-:W-:Y:S05]  /*cf40*/  BSYNC B0 ;  /* 0x0000000000007941 */ /* 0x000fea0003800000 */
.L_x_960:
[----:B-----5:R1:W-:Y:S02]  /*cf50*/  STS.128 [R206+0x1000], R24 ;  /* 0x00100018ce007388 */ /* 0x0203e40000000c00 */
.L_x_959:
[----:B------:R-:W-:Y:S05]  /*cf60*/  BSYNC B1 ;  /* 0x0000000000017941 */ /* 0x000fea0003800000 */
.L_x_958:
        /* <DEDUP_REMOVED lines=8> */
[----:B------:R-:W2:Y:S01]  /*cff0*/  LDG.E.64 R6, desc[UR6][R18.64+0x40] ;  /* 0x0000400612067981 */ /* 0x000ea2000c1e1b00 */
[--C-:B-----5:R-:W-:Y:S01]  /*d000*/  HADD2.F32 R29, -RZ, R27.reuse.H0_H0 ;  /* 0x2000001bff1d7230 */ /* 0x120fe20000004100 */
[----:B------:R-:W-:Y:S01]  /*d010*/  MOV R28, R26 ;  /* 0x0000001a001c7202 */ /* 0x000fe20000000f00 */
[----:B------:R-:W-:Y:S02]  /*d020*/  HADD2.F32 R27, -RZ, R27.H1_H1 ;  /* 0x3000001bff1b7230 */ /* 0x000fe40000004100 */
[--C-:B------:R-:W-:Y:S02]  /*d030*/  HADD2.F32 R30, -RZ, R25.reuse.H0_H0 ;  /* 0x20000019ff1e7230 */ /* 0x100fe40000004100 */
[----:B------:R-:W-:-:S02]  /*d040*/  HADD2.F32 R31, -RZ, R25.H1_H1 ;  /* 0x30000019ff1f7230 */ /* 0x000fc40000004100 */
[----:B---3--:R-:W-:Y:S02]  /*d050*/  HADD2.F32 R0, -RZ, R5.H1_H1 ;  /* 0x30000005ff007230 */ /* 0x008fe40000004100 */
[----:B------:R-:W-:Y:S02]  /*d060*/  HADD2.F32 R22, -RZ, R4.H1_H1 ;  /* 0x30000004ff167230 */ /* 0x000fe40000004100 */
[----:B--2---:R-:W-:Y:S02]  /*d070*/  HADD2.F32 R2, -RZ, R7.H1_H1 ;  /* 0x30000007ff027230 */ /* 0x004fe40000004100 */
        /* <DEDUP_REMOVED lines=30> */
.L_x_965:
[----:B------:R-:W-:Y:S05]  /*d260*/  BSYNC B0 ;  /* 0x0000000000007941 */ /* 0x000fea0003800000 */
.L_x_964:
[----:B-----5:R3:W-:Y:S02]  /*d270*/  STS.128 [R206+0x3000], R24 ;  /* 0x00300018ce007388 */ /* 0x0207e40000000c00 */
.L_x_963:
[----:B------:R-:W-:Y:S05]  /*d280*/  BSYNC B1 ;  /* 0x0000000000017941 */ /* 0x000fea0003800000 */
.L_x_962:
        /* <DEDUP_REMOVED lines=9> */
[----:B------:R-:W-:-:S03]  /*d320*/  MOV R25, R27 ;  /* 0x0000001b00197202 */ /* 0x000fc60000000f00 */
[----:B------:R-:W-:Y:S02]  /*d330*/  HADD2.F32 R28, -RZ, R29.H0_H0 ;  /* 0x2000001dff1c7230 */ /* 0x000fe40000004100 */
[--C-:B------:R-:W-:Y:S02]  /*d340*/  HADD2.F32 R27, -RZ, R25.reuse.H0_H0 ;  /* 0x20000019ff1b7230 */ /* 0x100fe40000004100 */
[----:B------:R-:W-:Y:S02]  /*d350*/  HADD2.F32 R25, -RZ, R25.H1_H1 ;  /* 0x30000019ff197230 */ /* 0x000fe40000004100 */
[----:B------:R-:W-:Y:S02]  /*d360*/  HADD2.F32 R29, -RZ, R29.H1_H1 ;  /* 0x3000001dff1d7230 */ /* 0x000fe40000004100 */
[----:B---3--:R-:W-:Y:S02]  /*d370*/  HADD2.F32 R0, -RZ, R5.H1_H1 ;  /* 0x30000005ff007230 */ /* 0x008fe40000004100 */
[----:B-1----:R-:W-:-:S02]  /*d380*/  HADD2.F32 R14, -RZ, R4.H1_H1 ;  /* 0x30000004ff0e7230 */ /* 0x002fc40000004100 */
        /* <DEDUP_REMOVED lines=17> */
[----:B------:R-:W-:-:S02]  /*d4a0*/  HADD2.F32 R26, -RZ, R26.H1_H1 ;  /* 0x3000001aff1a7230 */ /* 0x000fc40000004100 */
[----:B------:R-:W-:Y:S02]  /*d4b0*/  HADD2.F32 R6, -RZ, R6.H0_H0 ;  /* 0x20000006ff067230 */ /* 0x000fe40000004100 */
[----:B------:R-:W-:Y:S02]  /*d4c0*/  HADD2.F32 R7, -RZ, R7.H0_H0 ;  /* 0x20000007ff077230 */ /* 0x000fe40000004100 */
[C---:B------:R-:W-:Y:S01]  /*d4d0*/  FMUL.FTZ R4, R5.reuse, R26 ;  /* 0x0000001a05047220 */ /* 0x040fe20000410000 */
[-C--:B------:R-:W-:Y:S01]  /*d4e0*/  FMUL.FTZ R5, R5, R2.reuse ;  /* 0x0000000205057220 */ /* 0x080fe20000410000 */
[C---:B------:R-:W-:Y:S01]  /*d4f0*/  FFMA.FTZ R29, R6.reuse, R25, -R29 ;  /* 0x00000019061d7223 */ /* 0x040fe2000001081d */
[----:B------:R-:W-:Y:S01]  /*d500*/  FFMA.FTZ R14, R6, R27, R14 ;  /* 0x0000001b060e7223 */ /* 0x000fe2000001000e */
[C---:B------:R-:W-:Y:S01]  /*d510*/  FFMA.FTZ R4, R7.reuse, R2, -R4 ;  /* 0x0000000207047223 */ /* 0x040fe20000010804 */
[----:B------:R-:W-:Y:S01]  /*d520*/  FFMA.FTZ R5, R7, R26, R5 ;  /* 0x0000001a07057223 */ /* 0x000fe20000010005 */
[----:B------:R-:W-:-:S02]  /*d530*/  F2FP.F16.F32.PACK_AB R25, R11, R22 ;  /* 0x000000160b19723e */ /* 0x000fc400000000ff */
[----:B------:R-:W-:Y:S02]  /*d540*/  F2FP.F16.F32.PACK_AB R27, R0, R15 ;  /* 0x0000000f001b723e */ /* 0x000fe400000000ff */
[----:B------:R-:W-:Y:S02]  /*d550*/  F2FP.F16.F32.PACK_AB R24, R14, R29 ;  /* 0x0000001d0e18723e */ /* 0x000fe400000000ff */
[----:B------:R-:W-:Y:S02]  /*d560*/  F2FP.F16.F32.PACK_AB R26, R5, R4 ;  /* 0x00000004051a723e */ /* 0x000fe400000000ff */
.L_x_967:
[----:B------:R-:W-:Y:S05]  /*d570*/  BSYNC B0 ;  /* 0x0000000000007941 */ /* 0x000fea0003800000 */
.L_x_966:
[----:B-----5:R3:W-:Y:S02]  /*d580*/  STS.128 [R206+0x5000], R24 ;  /* 0x00500018ce007388 */ /* 0x0207e40000000c00 */
.L_x_957:
[----:B------:R-:W-:Y:S05]  /*d590*/  BSYNC B2 ;  /* 0x0000000000027941 */ /* 0x000fea0003800000 */
.L_x_956:
[----:B------:R-:W-:-:S05]  /*d5a0*/  VIADD R29, R150, 0x30 ;  /* 0x00000030961d7836 */ /* 0x000fca0000000000 */
        /* <DEDUP_REMOVED lines=16> */
[--C-:B------:R-:W-:Y:S02]  /*d6b0*/  HADD2.F32 R14, -RZ, R12.reuse.H0_H0 ;  /* 0x2000000cff0e7230 */ /* 0x100fe40000004100 */
[--C-:B------:R-:W-:Y:S02]  /*d6c0*/  HADD2.F32 R27, -RZ, R25.reuse.H0_H0 ;  /* 0x20000019ff1b7230 */ /* 0x100fe40000004100 */
[----:B------:R-:W-:Y:S02]  /*d6d0*/  HADD2.F32 R12, -RZ, R12.H1_H1 ;  /* 0x3000000cff0c7230 */ /* 0x000fe40000004100 */
[----:B------:R-:W-:Y:S02]  /*d6e0*/  HADD2.F32 R25, -RZ, R25.H1_H1 ;  /* 0x30000019ff197230 */ /* 0x000fe40000004100 */
[----:B---3--:R-:W-:Y:S02]  /*d6f0*/  HADD2.F32 R13, -RZ, R4.H1_H1 ;  /* 0x30000004ff0d7230 */ /* 0x008fe40000004100 */
[----:B------:R-:W-:-:S02]  /*d700*/  HADD2.F32 R0, -RZ, R5.H1_H1 ;  /* 0x30000005ff007230 */ /* 0x000fc40000004100 */
[----:B--2---:R-:W-:Y:S02]  /*d710*/  HADD2.F32 R8, -RZ, R6.H1_H1 ;  /* 0x30000006ff087230 */ /* 0x004fe40000004100 */
[C---:B------:R-:W-:Y:S01]  /*d720*/  FMUL.FTZ R15, R13.reuse, R12 ;  /* 0x0000000c0d0f7220 */ /* 0x040fe20000410000 */
[----:B------:R-:W-:Y:S02]  /*d730*/  HADD2.F32 R2, -RZ, R7.H1_H1 ;  /* 0x30000007ff027230 */ /* 0x000fe40000004100 */
[C---:B------:R-:W-:Y:S01]  /*d740*/  FMUL.FTZ R11, R0.reuse, R25 ;  /* 0x00000019000b7220 */ /* 0x040fe20000410000 */
[-C--:B------:R-:W-:Y:S01]  /*d750*/  FMUL.FTZ R13, R13, R14.reuse ;  /* 0x0000000e0d0d7220 */ /* 0x080fe20000410000 */
[-C--:B------:R-:W-:Y:S01]  /*d760*/  FMUL.FTZ R0, R0, R27.reuse ;  /* 0x0000001b00007220 */ /* 0x080fe20000410000 */
[----:B------:R-:W-:Y:S01]  /*d770*/  FFMA.FTZ R15, R8, R14, -R15 ;  /* 0x0000000e080f7223 */ /* 0x000fe2000001080f */
[----:B------:R-:W-:Y:S01]  /*d780*/  FFMA.FTZ R11, R2, R27, -R11 ;  /* 0x0000001b020b7223 */ /* 0x000fe2000001080b */
[----:B------:R-:W-:Y:S01]  /*d790*/  FFMA.FTZ R8, R8, R12, R13 ;  /* 0x0000000c08087223 */ /* 0x000fe2000001000d */
[----:B------:R-:W-:Y:S01]  /*d7a0*/  FFMA.FTZ R0, R2, R25, R0 ;  /* 0x0000001902007223 */ /* 0x000fe20000010000 */
[----:B------:R-:W-:-:S02]  /*d7b0*/  HADD2.F32 R4, -RZ, R4.H0_H0 ;  /* 0x20000004ff047230 */ /* 0x000fc40000004100 */
[--C-:B------:R-:W-:Y:S02]  /*d7c0*/  HADD2.F32 R13, -RZ, R24.reuse.H0_H0 ;  /* 0x20000018ff0d7230 */ /* 0x100fe40000004100 */
[----:B------:R-:W-:Y:S01]  /*d7d0*/  HADD2.F32 R25, -RZ, R24.H1_H1 ;  /* 0x30000018ff197230 */ /* 0x000fe20000004100 */
[----:B------:R-:W-:Y:S01]  /*d7e0*/  F2FP.F16.F32.PACK_AB R0, R0, R11 ;  /* 0x0000000b0000723e */ /* 0x000fe200000000ff */
        /* <DEDUP_REMOVED lines=16> */
[----:B------:R-:W-:Y:S02]  /*d8f0*/  MOV R27, R0 ;  /* 0x00000000001b7202 */ /* 0x000fe40000000f00 */
.L_x_972:
[----:B------:R-:W-:Y:S05]  /*d900*/  BSYNC B0 ;  /* 0x0000000000007941 */ /* 0x000fea0003800000 */
.L_x_971:
[----:B-----5:R3:W-:Y:S02]  /*d910*/  STS.128 [R206+0x1800], R24 ;  /* 0x00180018ce007388 */ /* 0x0207e40000000c00 */
.L_x_970:
[----:B------:R-:W-:Y:S05]  /*d920*/  BSYNC B1 ;  /* 0x0000000000017941 */ /* 0x000fea0003800000 */
.L_x_969:
        /* <DEDUP_REMOVED lines=9> */
[--C-:B-----5:R-:W-:Y:S02]  /*d9c0*/  HADD2.F32 R22, -RZ, R13.reuse.H0_H0 ;  /* 0x2000000dff167230 */ /* 0x120fe40000004100 */
[----:B------:R-:W-:Y:S02]  /*d9d0*/  HADD2.F32 R10, -RZ, R13.H1_H1 ;  /* 0x3000000dff0a7230 */ /* 0x000fe40000004100 */
[--C-:B------:R-:W-:Y:S02]  /*d9e0*/  HADD2.F32 R25, -RZ, R15.reuse.H1_H1 ;  /* 0x3000000fff197230 */ /* 0x100fe40000004100 */
[----:B------:R-:W-:-:S02]  /*d9f0*/  HADD2.F32 R27, -RZ, R15.H0_H0 ;  /* 0x2000000fff1b7230 */ /* 0x000fc40000004100 */
[----:B---3--:R-:W-:Y:S02]  /*da00*/  HADD2.F32 R13, -RZ, R4.H1_H1 ;  /* 0x30000004ff0d7230 */ /* 0x008fe40000004100 */
[----:B------:R-:W-:Y:S02]  /*da10*/  HADD2.F32 R0, -RZ, R5.H1_H1 ;  /* 0x30000005ff007230 */ /* 0x000fe40000004100 */
        /* <DEDUP_REMOVED lines=30> */
.L_x_976:
[----:B------:R-:W-:Y:S05]  /*dc00*/  BSYNC B0 ;  /* 0x0000000000007941 */ /* 0x000fea0003800000 */
.L_x_975:
[----:B-----5:R3:W-:Y:S02]  /*dc10*/  STS.128 [R206+0x3800], R12 ;  /* 0x0038000cce007388 */ /* 0x0207e40000000c00 */
.L_x_974:
[----:B------:R-:W-:Y:S05]  /*dc20*/  BSYNC B1 ;  /* 0x0000000000017941 */ /* 0x000fea0003800000 */
.L_x_973:
        /* <DEDUP_REMOVED lines=8> */
[----:B-1---5:R-:W-:Y:S02]  /*dcb0*/  HADD2.F32 R21, -RZ, R15.H0_H0 ;  /* 0x2000000fff157230 */ /* 0x022fe40000004100 */
[----:B------:R-:W-:Y:S02]  /*dcc0*/  HADD2.F32 R10, -RZ, R13.H1_H1 ;  /* 0x3000000dff0a7230 */ /* 0x000fe40000004100 */
[----:B------:R-:W-:Y:S02]  /*dcd0*/  HADD2.F32 R15, -RZ, R15.H1_H1 ;  /* 0x3000000fff0f7230 */ /* 0x000fe40000004100 */
        /* <DEDUP_REMOVED lines=14> */
[--C-:B------:R-:W-:Y:S01]  /*ddc0*/  HADD2.F32 R11, -RZ, R12.reuse.H0_H0 ;  /* 0x2000000cff0b7230 */ /* 0x100fe20000004100 */
[----:B------:R-:W-:Y:S01]  /*ddd0*/  F2FP.F16.F32.PACK_AB R13, R8, R13 ;  /* 0x0000000d080d723e */ /* 0x000fe200000000ff */
        /* <DEDUP_REMOVED lines=17> */
.L_x_978:
[----:B------:R-:W-:Y:S05]  /*def0*/  BSYNC B0 ;  /* 0x0000000000007941 */ /* 0x000fea0003800000 */
.L_x_977:
[----:B-----5:R3:W-:Y:S01]  /*df00*/  STS.128 [R206+0x5800], R12 ;  /* 0x0058000cce007388 */ /* 0x0207e20000000c00 */
[----:B------:R-:W-:Y:S05]  /*df10*/  BRA `(.L_x_968) ;  /* 0x0000004c00dc7947 */ /* 0x000fea0003800000 */
.L_x_931:
[----:B------:R-:W-:Y:S04]  /*df20*/  BSSY B2, `(.L_x_979) ;  /* 0x0000116000027945 */ /* 0x000fe80003800000 */
[----:B------:R-:W-:Y:S05]  /*df30*/  @!P4 BRA `(.L_x_980) ;  /* 0x000000100050c947 */ /* 0x000fea0003800000 */
        /* <DEDUP_REMOVED lines=9> */
[-C--:B------:R-:W-:Y:S01]  /*dfd0*/  ISETP.GE.AND P2, PT, R12, R137.reuse, PT ;  /* 0x000000890c00720c */ /* 0x080fe20003f46270 */
[----:B------:R-:W-:Y:S01]  /*dfe0*/  ULDC.64 UR8, c[0x0][0x360] ;  /* 0x0000d80000087ab9 */ /* 0x000fe20000000a00 */
[----:B------:R-:W-:Y:S02]  /*dff0*/  MOV R5, RZ ;  /* 0x000000ff00057202 */ /* 0x000fe40000000f00 */
[----:B------:R-:W-:-:S09]  /*e000*/  MOV R7, R137 ;  /* 0x0000008900077202 */ /* 0x000fd20000000f00 */
[----:B------:R-:W-:-:S04]  /*e010*/  @P2 SHF.R.S32.HI R3, RZ, 0x1, R138 ;  /* 0x00000001ff032819 */ /* 0x000fc8000001148a */
[C---:B------:R-:W-:Y:S02]  /*e020*/  @P2 IADD3 R5, -R3.reuse, RZ, RZ ;  /* 0x000000ff03052210 */ /* 0x040fe40007ffe1ff */
[----:B------:R-:W-:Y:S02]  /*e030*/  @P2 IADD3 R7, -R3, RZ, RZ ;  /* 0x000000ff03072210 */ /* 0x000fe40007ffe1ff */
[----:B------:R-:W-:-:S03]  /*e040*/  IADD3 R4, P4, R5, R0, RZ ;  /* 0x0000000005047210 */ /* 0x000fc60007f9e0ff */
[----:B------:R-:W-:Y:S01]  /*e050*/  IMAD.WIDE R24, R7, 0x2, R32 ;  /* 0x0000000207187825 */ /* 0x000fe200078e0220 */
[----:B------:R-:W-:Y:S02]  /*e060*/  LEA.HI.X.SX32 R5, R5, R2, 0x1, P4 ;  /* 0x0000000205057211 */ /* 0x000fe400020f0eff */
[C---:B------:R-:W-:Y:S02]  /*e070*/  LEA R6, P4, R4.reuse, UR8, 0x1 ;  /* 0x0000000804067c11 */ /* 0x040fe4000f8808ff */
[----:B------:R-:W-:Y:S01]  /*e080*/  MOV R11, RZ ;  /* 0x000000ff000b7202 */ /* 0x000fe20000000f00 */
[----:B------:R-:W3:Y:S01]  /*e090*/  LDG.E.128 R24, desc[UR6][R24.64] ;  /* 0x0000000618187981 */ /* 0x000ee2000c1e1d00 */
[----:B------:R-:W-:Y:S01]  /*e0a0*/  LEA.HI.X R7, R4, UR9, R5, 0x1, P4 ;  /* 0x0000000904077c11 */ /* 0x000fe2000a0f0c05 */
[----:B------:R-:W-:Y:S01]  /*e0b0*/  ULDC.64 UR8, c[0x0][0x358] ;  /* 0x0000d60000087ab9 */ /* 0x000fe20000000a00 */
[----:B------:R-:W-:-:S04]  /*e0c0*/  @P2 IADD3 R11, -R3, RZ, RZ ;  /* 0x000000ff030b2210 */ /* 0x000fc80007ffe1ff */
[----:B------:R-:W4:Y:S01]  /*e0d0*/  LDG.E.128 R4, desc[UR6][R6.64] ;  /* 0x0000000606047981 */ /* 0x000f22000c1e1d00 */
[----:B------:R-:W-:-:S04]  /*e0e0*/  IADD3 R3, P4, R11, R0, RZ ;  /* 0x000000000b037210 */ /* 0x000fc80007f9e0ff */
[----:B------:R-:W-:Y:S02]  /*e0f0*/  LEA.HI.X.SX32 R16, R11, R2, 0x1, P4 ;  /* 0x000000020b107211 */ /* 0x000fe400020f0eff */
[----:B------:R-:W-:-:S04]  /*e100*/  LEA R18, P4, R3, UR8, 0x1 ;  /* 0x0000000803127c11 */ /* 0x000fc8000f8808ff */
[----:B------:R-:W-:-:S06]  /*e110*/  LEA.HI.X R19, R3, UR9, R16, 0x1, P4 ;  /* 0x0000000903137c11 */ /* 0x000fcc000a0f0c10 */
[----:B------:R-:W2:Y:S01]  /*e120*/  LDG.E.128 R16, desc[UR6][R18.64] ;  /* 0x0000000612107981 */ /* 0x000ea2000c1e1d00 */
[----:B---3--:R-:W-:Y:S02]  /*e130*/  HADD2.F32 R36, -RZ, R25.H0_H0 ;  /* 0x20000019ff247230 */ /* 0x008fe40000004100 */
[----:B------:R-:W-:Y:S02]  /*e140*/  HADD2.F32 R38, -RZ, R27.H0_H0 ;  /* 0x2000001bff267230 */ /* 0x000fe40000004100 */
[--C-:B----4-:R-:W-:Y:S02]  /*e150*/  HADD2.F32 R3, -RZ, R5.reuse.H0_H0 ;  /* 0x20000005ff037230 */ /* 0x110fe40000004100 */
[----:B------:R-:W-:Y:S02]  /*e160*/  HADD2.F32 R11, -RZ, R5.H1_H1 ;  /* 0x30000005ff0b7230 */ /* 0x000fe40000004100 */
[--C-:B------:R-:W-:Y:S02]  /*e170*/  HADD2.F32 R5, -RZ, R7.reuse.H0_H0 ;  /* 0x20000007ff057230 */ /* 0x100fe40000004100 */
[----:B------:R-:W-:-:S02]  /*e180*/  HADD2.F32 R7, -RZ, R7.H1_H1 ;  /* 0x30000007ff077230 */ /* 0x000fc40000004100 */
[----:B------:R-:W-:Y:S01]  /*e190*/  @!P2 FADD.FTZ R3, -R3, -RZ ;  /* 0x800000ff0303a221 */ /* 0x000fe20000010100 */
[--C-:B------:R-:W-:Y:S02]  /*e1a0*/  HADD2.F32 R34, -RZ, R4.reuse.H0_H0 ;  /* 0x20000004ff227230 */ /* 0x100fe40000004100 */
[----:B------:R-:W-:Y:S01]  /*e1b0*/  @!P2 FADD.FTZ R5, -R5, -RZ ;  /* 0x800000ff0505a221 */ /* 0x000fe20000010100 */
[----:B------:R-:W-:Y:S02]  /*e1c0*/  HADD2.F32 R35, -RZ, R4.H1_H1 ;  /* 0x30000004ff237230 */ /* 0x000fe40000004100 */
[----:B------:R-:W-:Y:S01]  /*e1d0*/  @!P2 FADD.FTZ R7, -R7, -RZ ;  /* 0x800000ff0707a221 */ /* 0x000fe20000010100 */
[--C-:B------:R-:W-:Y:S02]  /*e1e0*/  HADD2.F32 R4, -RZ, R6.reuse.H0_H0 ;  /* 0x20000006ff047230 */ /* 0x100fe40000004100 */
[----:B------:R-:W-:Y:S02]  /*e1f0*/  HADD2.F32 R42, -RZ, R27.H1_H1 ;  /* 0x3000001bff2a7230 */ /* 0x000fe40000004100 */
[----:B------:R-:W-:-:S02]  /*e200*/  HADD2.F32 R6, -RZ, R6.H1_H1 ;  /* 0x30000006ff067230 */ /* 0x000fc40000004100 */
[----:B------:R-:W-:Y:S01]  /*e210*/  FMUL.FTZ R36, R36, R3 ;  /* 0x0000000324247220 */ /* 0x000fe20000410000 */
[----:B------:R-:W-:Y:S01]  /*e220*/  FMUL.FTZ R38, R38, R5 ;  /* 0x0000000526267220 */ /* 0x000fe20000410000 */
[----:B------:R-:W-:Y:S01]  /*e230*/  FMUL.FTZ R42, R42, R7 ;  /* 0x000000072a2a7220 */ /* 0x000fe20000410000 */
[--C-:B------:R-:W-:Y:S02]  /*e240*/  HADD2.F32 R5, -RZ, R26.reuse.H0_H0 ;  /* 0x2000001aff057230 */ /* 0x100fe40000004100 */
[----:B------:R-:W-:Y:S01]  /*e250*/  @!P2 FADD.FTZ R4, -R4, -RZ ;  /* 0x800000ff0404a221 */ /* 0x000fe20000010100 */
[----:B------:R-:W-:Y:S02]  /*e260*/  HADD2.F32 R3, -RZ, R26.H1_H1 ;  /* 0x3000001aff037230 */ /* 0x000fe40000004100 */
[----:B------:R-:W-:Y:S01]  /*e270*/  @!P2 FADD.FTZ R6, -R6, -RZ ;  /* 0x800000ff0606a221 */ /* 0x000fe20000010100 */
[----:B------:R-:W-:Y:S02]  /*e280*/  HADD2.F32 R40, -RZ, R25.H1_H1 ;  /* 0x30000019ff287230 */ /* 0x000fe40000004100 */
[----:B------:R-:W-:Y:S01]  /*e290*/  @!P2 FADD.FTZ R11, -R11, -RZ ;  /* 0x800000ff0b0ba221 */ /* 0x000fe20000010100 */
[----:B------:R-:W-:-:S02]  /*e2a0*/  HADD2.F32 R7, -RZ, R24.H0_H0 ;  /* 0x20000018ff077230 */ /* 0x000fc40000004100 */
[----:B------:R-:W-:Y:S01]  /*e2b0*/  @!P2 FADD.FTZ R34, -R34, -RZ ;  /* 0x800000ff2222a221 */ /* 0x000fe20000010100 */
[----:B------:R-:W-:Y:S01]  /*e2c0*/  FMUL.FTZ R4, R5, R4 ;  /* 0x0000000405047220 */ /* 0x000fe20000410000 */
[----:B------:R-:W-:Y:S01]  /*e2d0*/  FMUL.FTZ R6, R3, R6 ;  /* 0x0000000603067220 */ /* 0x000fe20000410000 */
[----:B------:R-:W-:Y:S01]  /*e2e0*/  FMUL.FTZ R40, R40, R11 ;  /* 0x0000000b28287220 */ /* 0x000fe20000410000 */
[----:B------:R-:W-:Y:S01]  /*e2f0*/  FMUL.FTZ R34, R7, R34 ;  /* 0x0000002207227220 */ /* 0x000fe20000410000 */
[----:B-----5:R-:W-:Y:S02]  /*e300*/  HADD2.F32 R3, -RZ, R29.H0_H0 ;  /* 0x2000001dff037230 */ /* 0x020fe40000004100 */
[----:B--2---:R-:W-:Y:S02]  /*e310*/  HADD2.F32 R5, -RZ, R17.H0_H0 ;  /* 0x20000011ff057230 */ /* 0x004fe40000004100 */
[----:B------:R-:W-:Y:S02]  /*e320*/  HADD2.F32 R29, -RZ, R29.H1_H1 ;  /* 0x3000001dff1d7230 */ /* 0x000fe40000004100 */
[----:B------:R-:W-:-:S02]  /*e330*/  HADD2.F32 R7, -RZ, R31.H0_H0 ;  /* 0x2000001fff077230 */ /* 0x000fc40000004100 */
[----:B------:R-:W-:Y:S02]  /*e340*/  HADD2.F32 R17, -RZ, R17.H1_H1 ;  /* 0x30000011ff117230 */ /* 0x000fe40000004100 */
[----:B------:R-:W-:Y:S02]  /*e350*/  HADD2.F32 R11, -RZ, R19.H0_H0 ;  /* 0x20000013ff0b7230 */ /* 0x000fe40000004100 */
[----:B------:R-:W-:Y:S01]  /*e360*/  @!P2 FADD.FTZ R35, -R35, -RZ ;  /* 0x800000ff2323a221 */ /* 0x000fe20000010100 */
[----:B------:R-:W-:Y:S02]  /*e370*/  HADD2.F32 R24, -RZ, R24.H1_H1 ;  /* 0x30000018ff187230 */ /* 0x000fe40000004100 */
[----:B------:R-:W-:Y:S01]  /*e380*/  FFMA.FTZ R3, R3, R5, R36 ;  /* 0x0000000503037223 */ /* 0x000fe20000010024 */
[----:B------:R-:W-:Y:S02]  /*e390*/  HADD2.F32 R25, -RZ, R16.H0_H0 ;  /* 0x20000010ff197230 */ /* 0x000fe40000004100 */
[----:B------:R-:W-:Y:S01]  /*e3a0*/  FFMA.FTZ R40, R29, R17, R40 ;  /* 0x000000111d287223 */ /* 0x000fe20000010028 */
[----:B------:R-:W-:Y:S01]  /*e3b0*/  FFMA.FTZ R7, R7, R11, R38 ;  /* 0x0000000b07077223 */ /* 0x000fe20000010026 */
[----:B------:R-:W-:-:S02]  /*e3c0*/  HADD2.F32 R5, -RZ, R28.H0_H0 ;  /* 0x2000001cff057230 */ /* 0x000fc40000004100 */
[----:B------:R-:W-:Y:S01]  /*e3d0*/  FMUL.FTZ R35, R24, R35 ;  /* 0x0000002318237220 */ /* 0x000fe20000410000 */
[----:B------:R-:W-:Y:S02]  /*e3e0*/  HADD2.F32 R19, -RZ, R19.H1_H1 ;  /* 0x30000013ff137230 */ /* 0x000fe40000004100 */
[----:B------:R-:W-:Y:S02]  /*e3f0*/  HADD2.F32 R16, -RZ, R16.H1_H1 ;  /* 0x30000010ff107230 */ /* 0x000fe40000004100 */
[--C-:B------:R-:W-:Y:S02]  /*e400*/  HADD2.F32 R27, -RZ, R18.reuse.H0_H0 ;  /* 0x20000012ff1b7230 */ /* 0x100fe40000004100 */
[----:B------:R-:W-:Y:S02]  /*e410*/  HADD2.F32 R37, -RZ, R18.H1_H1 ;  /* 0x30000012ff257230 */ /* 0x000fe40000004100 */
[----:B------:R-:W-:Y:S02]  /*e420*/  HADD2.F32 R31, -RZ, R31.H1_H1 ;  /* 0x3000001fff1f7230 */ /* 0x000fe40000004100 */
[----:B------:R-:W-:-:S02]  /*e430*/  HADD2.F32 R28, -RZ, R28.H1_H1 ;  /* 0x3000001cff1c7230 */ /* 0x000fc40000004100 */
[--C-:B------:R-:W-:Y:S02]  /*e440*/  HADD2.F32 R11, -RZ, R30.reuse.H0_H0 ;  /* 0x2000001eff0b7230 */ /* 0x100fe40000004100 */
[----:B------:R-:W-:Y:S02]  /*e450*/  HADD2.F32 R17, -RZ, R30.H1_H1 ;  /* 0x3000001eff117230 */ /* 0x000fe40000004100 */
[----:B------:R-:W-:Y:S01]  /*e460*/  FFMA.FTZ R42, R31, R19, R42 ;  /* 0x000000131f2a7223 */ /* 0x000fe2000001002a */
[----:B------:R-:W-:Y:S01]  /*e470*/  FFMA.FTZ R5, R5, R25, R34 ;  /* 0x0000001905057223 */ /* 0x000fe20000010022 */
[----:B------:R-:W-:Y:S01]  /*e480*/  FFMA.FTZ R16, R28, R16, R35 ;  /* 0x000000101c107223 */ /* 0x000fe20000010023 */
[----:B------:R-:W-:Y:S01]  /*e490*/  FFMA.FTZ R4, R11, R27, R4 ;  /* 0x0000001b0b047223 */ /* 0x000fe20000010004 */
[----:B------:R-:W-:Y:S01]  /*e4a0*/  FFMA.FTZ R17, R17, R37, R6 ;  /* 0x0000002511117223 */ /* 0x000fe20000010006 */
[----:B------:R-:W-:Y:S02]  /*e4b0*/  F2FP.F16.F32.PACK_AB R29, R40, R3 ;  /* 0x00000003281d723e */ /* 0x000fe400000000ff */
[----:B------:R-:W-:-:S02]  /*e4c0*/  F2FP.F16.F32.PACK_AB R28, R16, R5 ;  /* 0x00000005101c723e */ /* 0x000fc400000000ff */
[----:B------:R-:W-:Y:S02]  /*e4d0*/  F2FP.F16.F32.PACK_AB R31, R42, R7 ;  /* 0x000000072a1f723e */ /* 0x000fe400000000ff */
[----:B------:R-:W-:Y:S02]  /*e4e0*/  F2FP.F16.F32.PACK_AB R30, R17, R4 ;  /* 0x00000004111e723e */ /* 0x000fe400000000ff */
.L_x_984:
[----:B------:R-:W-:Y:S05]  /*e4f0*/  BSYNC B0 ;  /* 0x0000000000007941 */ /* 0x000fea0003800000 */
.L_x_983:
[----:B-----5:R3:W-:Y:S02]  /*e500*/  STS.128 [R206], R28 ;  /* 0x0000001cce007388 */ /* 0x0207e40000000c00 */
.L_x_982:
[----:B------:R-:W-:Y:S05]  /*e510*/  BSYNC B1 ;  /* 0x0000000000017941 */ /* 0x000fea0003800000 */
.L_x_981:
[----:B------:R4:W-:Y:S01]  /*e520*/  @P0 STS.128 [R206+0x2000], RZ ;  /* 0x002000ffce000388 */ /* 0x0009e20000000c00 */
[----:B------:R-:W-:Y:S04]  /*e530*/  BSSY B1, `(.L_x_985) ;  /* 0x000005a000017945 */ /* 0x000fe80003800000 */
[----:B------:R-:W-:Y:S05]  /*e540*/  @P0 BRA `(.L_x_986) ;  /* 0x0000000400600947 */ /* 0x000fea0003800000 */
[----:B---3--:R3:W5:Y:S01]  /*e550*/  LDG.E.128 R28, desc[UR6][R32.64+0x80] ;  /* 0x00008006201c7981 */ /* 0x008762000c1e1d00 */
        /* <DEDUP_REMOVED lines=15> */
[----:B------:R-:W2:Y:S01]  /*e650*/  LDG.E.128 R24, desc[UR6][R24.64+0x80] ;  /* 0x0000800618187981 */ /* 0x000ea2000c1e1d00 */
        /* <DEDUP_REMOVED lines=8> */
[----:B------:R-:W3:Y:S01]  /*e6e0*/  LDG.E.128 R16, desc[UR6][R18.64+0x80] ;  /* 0x0000800612107981 */ /* 0x000ee2000c1e1d00 */
[----:B--2---:R-:W-:Y:S02]  /*e6f0*/  HADD2.F32 R36, -RZ, R25.H0_H0 ;  /* 0x20000019ff247230 */ /* 0x004fe40000004100 */
        /* <DEDUP_REMOVED lines=29> */
[----:B---3--:R-:W-:Y:S02]  /*e8d0*/  HADD2.F32 R5, -RZ, R17.H0_H0 ;  /* 0x20000011ff057230 */ /* 0x008fe40000004100 */
        /* <DEDUP_REMOVED lines=29> */
.L_x_988:
[----:B------:R-:W-:Y:S05]  /*eab0*/  BSYNC B0 ;  /* 0x0000000000007941 */ /* 0x000fea0003800000 */
.L_x_987:
[----:B-----5:R1:W-:Y:S02]  /*eac0*/  STS.128 [R206+0x2000], R28 ;  /* 0x0020001cce007388 */ /* 0x0203e40000000c00 */
.L_x_986:
[----:B------:R-:W-:Y:S05]  /*ead0*/  BSYNC B1 ;  /* 0x0000000000017941 */ /* 0x000fea0003800000 */
.L_x_985:
[----:B------:R1:W-:Y:S01]  /*eae0*/  @P1 STS.128 [R206+0x4000], RZ ;  /* 0x004000ffce001388 */ /* 0x0003e20000000c00 */
[----:B------:R-:W-:Y:S05]  /*eaf0*/  @P1 BRA `(.L_x_980) ;  /* 0x0000000400601947 */ /* 0x000fea0003800000 */
[----:B-1-3--:R1:W5:Y:S01]  /*eb00*/  LDG.E.128 R28, desc[UR6][R32.64+0x100] ;  /* 0x00010006201c7981 */ /* 0x00a362000c1e1d00 */
        /* <DEDUP_REMOVED lines=19> */
[----:B------:R-:W2:Y:S01]  /*ec40*/  LDG.E.128 R4, desc[UR6][R6.64+0x100] ;  /* 0x0001000606047981 */ /* 0x000ea2000c1e1d00 */
[----:B------:R-:W-:-:S04]  /*ec50*/  IADD3 R3, P4, R11, R0, RZ ;  /* 0x000000000b037210 */ /* 0x000fc80007f9e0ff */
[----:B------:R-:W-:Y:S02]  /*ec60*/  LEA.HI.X.SX32 R16, R11, R2, 0x1, P4 ;  /* 0x000000020b107211 */ /* 0x000fe400020f0eff */
[----:B------:R-:W-:-:S04]  /*ec70*/  LEA R18, P4, R3, UR8, 0x1 ;  /* 0x0000000803127c11 */ /* 0x000fc8000f8808ff */
[----:B------:R-:W-:-:S06]  /*ec80*/  LEA.HI.X R19, R3, UR9, R16, 0x1, P4 ;  /* 0x0000000903137c11 */ /* 0x000fcc000a0f0c10 */
[----:B------:R-:W4:Y:S01]  /*ec90*/  LDG.E.128 R16, desc[UR6][R18.64+0x100] ;  /* 0x0001000612107981 */ /* 0x000f22000c1e1d00 */
[----:B---3--:R-:W-:Y:S02]  /*eca0*/  HADD2.F32 R35, -RZ, R25.H0_H0 ;  /* 0x20000019ff237230 */ /* 0x008fe40000004100 */
[----:B------:R-:W-:Y:S02]  /*ecb0*/  HADD2.F32 R34, -RZ, R24.H0_H0 ;  /* 0x20000018ff227230 */ /* 0x000fe40000004100 */
[--C-:B--2---:R-:W-:Y:S02]  /*ecc0*/  HADD2.F32 R3, -RZ, R4.reuse.H0_H0 ;  /* 0x20000004ff037230 */ /* 0x104fe40000004100 */
[----:B------:R-:W-:Y:S02]  /*ecd0*/  HADD2.F32 R11, -RZ, R4.H1_H1 ;  /* 0x30000004ff0b7230 */ /* 0x000fe40000004100 */
[--C-:B------:R-:W-:Y:S02]  /*ece0*/  HADD2.F32 R4, -RZ, R5.reuse.H0_H0 ;  /* 0x20000005ff047230 */ /* 0x100fe40000004100 */
[----:B-1----:R-:W-:-:S02]  /*ecf0*/  HADD2.F32 R32, -RZ, R5.H1_H1 ;  /* 0x30000005ff207230 */ /* 0x002fc40000004100 */
[----:B------:R-:W-:Y:S01]  /*ed00*/  @!P2 FADD.FTZ R3, -R3, -RZ ;  /* 0x800000ff0303a221 */ /* 0x000fe20000010100 */
[--C-:B------:R-:W-:Y:S02]  /*ed10*/  HADD2.F32 R5, -RZ, R6.reuse.H0_H0 ;  /* 0x20000006ff057230 */ /* 0x100fe40000004100 */
[----:B------:R-:W-:Y:S01]  /*ed20*/  @!P2 FADD.FTZ R4, -R4, -RZ ;  /* 0x800000ff0404a221 */ /* 0x000fe20000010100 */
[----:B------:R-:W-:Y:S02]  /*ed30*/  HADD2.F32 R33, -RZ, R6.H1_H1 ;  /* 0x30000006ff217230 */ /* 0x000fe40000004100 */
[----:B------:R-:W-:Y:S01]  /*ed40*/  @!P2 FADD.FTZ R32, -R32, -RZ ;  /* 0x800000ff2020a221 */ /* 0x000fe20000010100 */
[----:B------:R-:W-:Y:S02]  /*ed50*/  HADD2.F32 R25, -RZ, R25.H1_H1 ;  /* 0x30000019ff197230 */ /* 0x000fe40000004100 */
[--C-:B------:R-:W-:Y:S02]  /*ed60*/  HADD2.F32 R6, -RZ, R7.reuse.H0_H0 ;  /* 0x20000007ff067230 */ /* 0x100fe40000004100 */
[----:B------:R-:W-:-:S02]  /*ed70*/  HADD2.F32 R7, -RZ, R7.H1_H1 ;  /* 0x30000007ff077230 */ /* 0x000fc40000004100 */
[----:B------:R-:W-:Y:S01]  /*ed80*/  FMUL.FTZ R34, R34, R3 ;  /* 0x0000000322227220 */ /* 0x000fe20000410000 */
[----:B------:R-:W-:Y:S01]  /*ed90*/  FMUL.FTZ R35, R35, R4 ;  /* 0x0000000423237220 */ /* 0x000fe20000410000 */
[----:B------:R-:W-:Y:S01]  /*eda0*/  FMUL.FTZ R25, R25, R32 ;  /* 0x0000002019197220 */ /* 0x000fe20000410000 */
[----:B------:R-:W-:Y:S02]  /*edb0*/  HADD2.F32 R32, -RZ, R26.H0_H0 ;  /* 0x2000001aff207230 */ /* 0x000fe40000004100 */
[----:B------:R-:W-:Y:S01]  /*edc0*/  @!P2 FADD.FTZ R6, -R6, -RZ ;  /* 0x800000ff0606a221 */ /* 0x000fe20000010100 */
[--C-:B------:R-:W-:Y:S02]  /*edd0*/  HADD2.F32 R3, -RZ, R27.reuse.H0_H0 ;  /* 0x2000001bff037230 */ /* 0x100fe40000004100 */
[----:B------:R-:W-:Y:S01]  /*ede0*/  @!P2 FADD.FTZ R7, -R7, -RZ ;  /* 0x800000ff0707a221 */ /* 0x000fe20000010100 */
[----:B------:R-:W-:Y:S02]  /*edf0*/  HADD2.F32 R4, -RZ, R27.H1_H1 ;  /* 0x3000001bff047230 */ /* 0x000fe40000004100 */
[----:B------:R-:W-:Y:S01]  /*ee00*/  @!P2 FADD.FTZ R11, -R11, -RZ ;  /* 0x800000ff0b0ba221 */ /* 0x000fe20000010100 */
[----:B------:R-:W-:-:S02]  /*ee10*/  HADD2.F32 R24, -RZ, R24.H1_H1 ;  /* 0x30000018ff187230 */ /* 0x000fc40000004100 */
[----:B------:R-:W-:Y:S01]  /*ee20*/  @!P2 FADD.FTZ R33, -R33, -RZ ;  /* 0x800000ff2121a221 */ /* 0x000fe20000010100 */
[----:B------:R-:W-:Y:S02]  /*ee30*/  HADD2.F32 R26, -RZ, R26.H1_H1 ;  /* 0x3000001aff1a7230 */ /* 0x000fe40000004100 */
[----:B------:R-:W-:Y:S01]  /*ee40*/  FMUL.FTZ R6, R3, R6 ;  /* 0x0000000603067220 */ /* 0x000fe20000410000 */
[----:B------:R-:W-:Y:S01]  /*ee50*/  FMUL.FTZ R7, R4, R7 ;  /* 0x0000000704077220 */ /* 0x000fe20000410000 */
[----:B------:R-:W-:Y:S01]  /*ee60*/  FMUL.FTZ R24, R24, R11 ;  /* 0x0000000b18187220 */ /* 0x000fe20000410000 */
[----:B-----5:R-:W-:Y:S02]  /*ee70*/  HADD2.F32 R3, -RZ, R28.H0_H0 ;  /* 0x2000001cff037230 */ /* 0x020fe40000004100 */
[----:B------:R-:W-:Y:S01]  /*ee80*/  FMUL.FTZ R33, R26, R33 ;  /* 0x000000211a217220 */ /* 0x000fe20000410000 */
[--C-:B----4-:R-:W-:Y:S02]  /*ee90*/  HADD2.F32 R4, -RZ, R16.reuse.H0_H0 ;  /* 0x20000010ff047230 */ /* 0x110fe40000004100 */
[----:B------:R-:W-:Y:S01]  /*eea0*/  @!P2 FADD.FTZ R5, -R5, -RZ ;  /* 0x800000ff0505a221 */ /* 0x000fe20000010100 */
[----:B------:R-:W-:-:S02]  /*eeb0*/  HADD2.F32 R27, -RZ, R16.H1_H1 ;  /* 0x30000010ff1b7230 */ /* 0x000fc40000004100 */
[----:B------:R-:W-:Y:S02]  /*eec0*/  HADD2.F32 R11, -RZ, R28.H1_H1 ;  /* 0x3000001cff0b7230 */ /* 0x000fe40000004100 */
[----:B------:R-:W-:Y:S02]  /*eed0*/  HADD2.F32 R26, -RZ, R29.H0_H0 ;  /* 0x2000001dff1a7230 */ /* 0x000fe40000004100 */
[--C-:B------:R-:W-:Y:S02]  /*eee0*/  HADD2.F32 R16, -RZ, R17.reuse.H0_H0 ;  /* 0x20000011ff107230 */ /* 0x100fe40000004100 */
[----:B------:R-:W-:Y:S01]  /*eef0*/  FMUL.FTZ R5, R32, R5 ;  /* 0x0000000520057220 */ /* 0x000fe20000410000 */
[----:B------:R-:W-:Y:S01]  /*ef00*/  FFMA.FTZ R3, R3, R4, R34 ;  /* 0x0000000403037223 */ /* 0x000fe20000010022 */
[----:B------:R-:W-:Y:S02]  /*ef10*/  HADD2.F32 R32, -RZ, R17.H1_H1 ;  /* 0x30000011ff207230 */ /* 0x000fe40000004100 */
[----:B------:R-:W-:Y:S01]  /*ef20*/  FFMA.FTZ R24, R11, R27, R24 ;  /* 0x0000001b0b187223 */ /* 0x000fe20000010018 */
[----:B------:R-:W-:-:S02]  /*ef30*/  HADD2.F32 R28, -RZ, R18.H0_H0 ;  /* 0x20000012ff1c7230 */ /* 0x000fc40000004100 */
[----:B------:R-:W-:Y:S01]  /*ef40*/  FFMA.FTZ R16, R26, R16, R35 ;  /* 0x000000101a107223 */ /* 0x000fe20000010023 */
[----:B------:R-:W-:Y:S02]  /*ef50*/  HADD2.F32 R4, -RZ, R30.H0_H0 ;  /* 0x2000001eff047230 */ /* 0x000fe40000004100 */
        /* <DEDUP_REMOVED lines=16> */
.L_x_990:
[----:B------:R-:W-:Y:S05]  /*f060*/  BSYNC B0 ;  /* 0x0000000000007941 */ /* 0x000fea0003800000 */
.L_x_989:
[----:B-----5:R3:W-:Y:S02]  /*f070*/  STS.128 [R206+0x4000], R28 ;  /* 0x0040001cce007388 */ /* 0x0207e40000000c00 */
.L_x_980:
[----:B------:R-:W-:Y:S05]  /*f080*/  BSYNC B2 ;  /* 0x0000000000027941 */ /* 0x000fea0003800000 */
.L_x_979:
        /* <DEDUP_REMOVED lines=25> */
[----:B------:R-:W-:Y:S01]  /*f220*/  @P2 SHF.R.S32.HI R11, RZ, 0x1, R138 ;  /* 0x00000001ff0b2819 */ /* 0x000fe2000001148a */
[----:B------:R-:W3:Y:S01]  /*f230*/  LDG.E.128 R24, desc[UR6][R24.64] ;  /* 0x0000000618187981 */ /* 0x000ee2000c1e1d00 */
[----:B------:R-:W-:Y:S01]  /*f240*/  LEA.HI.X R7, R5, UR9, R4, 0x1, P4 ;  /* 0x0000000905077c11 */ /* 0x000fe2000a0f0c04 */
[----:B------:R-:W-:Y:S01]  /*f250*/  ULDC.64 UR8, c[0x0][0x358] ;  /* 0x0000d60000087ab9 */ /* 0x000fe20000000a00 */
[----:B------:R-:W-:Y:S02]  /*f260*/  MOV R17, RZ ;  /* 0x000000ff00117202 */ /* 0x000fe40000000f00 */
[----:B------:R-:W-:-:S02]  /*f270*/  @P2 IADD3 R17, -R11, RZ, RZ ;  /* 0x000000ff0b112210 */ /* 0x000fc40007ffe1ff */
[----:B------:R-:W2:Y:S02]  /*f280*/  LDG.E.128 R4, desc[UR6][R6.64] ;  /* 0x0000000606047981 */ /* 0x000ea4000c1e1d00 */
[----:B------:R-:W-:-:S04]  /*f290*/  IADD3 R11, P4, R17, R0, RZ ;  /* 0x00000000110b7210 */ /* 0x000fc80007f9e0ff */
[----:B------:R-:W-:Y:S02]  /*f2a0*/  LEA.HI.X.SX32 R16, R17, R2, 0x1, P4 ;  /* 0x0000000211107211 */ /* 0x000fe400020f0eff */
[----:B------:R-:W-:-:S04]  /*f2b0*/  LEA R18, P4, R11, UR8, 0x1 ;  /* 0x000000080b127c11 */ /* 0x000fc8000f8808ff */
[----:B------:R-:W-:-:S06]  /*f2c0*/  LEA.HI.X R19, R11, UR9, R16, 0x1, P4 ;  /* 0x000000090b137c11 */ /* 0x000fcc000a0f0c10 */
[----:B------:R-:W4:Y:S01]  /*f2d0*/  LDG.E.128 R16, desc[UR6][R18.64] ;  /* 0x0000000612107981 */ /* 0x000f22000c1e1d00 */
[----:B---3--:R-:W-:Y:S02]  /*f2e0*/  HADD2.F32 R40, -RZ, R27.H1_H1 ;  /* 0x3000001bff287230 */ /* 0x008fe40000004100 */
[--C-:B--2---:R-:W-:Y:S02]  /*f2f0*/  HADD2.F32 R11, -RZ, R5.reuse.H0_H0 ;  /* 0x20000005ff0b7230 */ /* 0x104fe40000004100 */
[----:B------:R-:W-:Y:S02]  /*f300*/  HADD2.F32 R32, -RZ, R5.H1_H1 ;  /* 0x30000005ff207230 */ /* 0x000fe40000004100 */
[--C-:B------:R-:W-:Y:S02]  /*f310*/  HADD2.F32 R5, -RZ, R7.reuse.H0_H0 ;  /* 0x20000007ff057230 */ /* 0x100fe40000004100 */
[----:B------:R-:W-:Y:S02]  /*f320*/  HADD2.F32 R7, -RZ, R7.H1_H1 ;  /* 0x30000007ff077230 */ /* 0x000fe40000004100 */
[----:B------:R-:W-:Y:S01]  /*f330*/  @!P2 FADD.FTZ R11, -R11, -RZ ;  /* 0x800000ff0b0ba221 */ /* 0x000fe20000010100 */
[----:B------:R-:W-:-:S02]  /*f340*/  HADD2.F32 R33, -RZ, R4.H0_H0 ;  /* 0x20000004ff217230 */ /* 0x000fc40000004100 */
[----:B------:R-:W-:Y:S01]  /*f350*/  @!P2 FADD.FTZ R5, -R5, -RZ ;  /* 0x800000ff0505a221 */ /* 0x000fe20000010100 */
[----:B------:R-:W-:Y:S02]  /*f360*/  HADD2.F32 R34, -RZ, R4.H1_H1 ;  /* 0x30000004ff227230 */ /* 0x000fe40000004100 */
[----:B------:R-:W-:Y:S01]  /*f370*/  @!P2 FADD.FTZ R7, -R7, -RZ ;  /* 0x800000ff0707a221 */ /* 0x000fe20000010100 */
[----:B------:R-:W-:Y:S02]  /*f380*/  HADD2.F32 R36, -RZ, R25.H0_H0 ;  /* 0x20000019ff247230 */ /* 0x000fe40000004100 */
[----:B------:R-:W-:Y:S02]  /*f390*/  HADD2.F32 R38, -RZ, R27.H0_H0 ;  /* 0x2000001bff267230 */ /* 0x000fe40000004100 */
[--C-:B------:R-:W-:Y:S02]  /*f3a0*/  HADD2.F32 R4, -RZ, R6.reuse.H0_H0 ;  /* 0x20000006ff047230 */ /* 0x100fe40000004100 */
[----:B------:R-:W-:-:S02]  /*f3b0*/  HADD2.F32 R6, -RZ, R6.H1_H1 ;  /* 0x30000006ff067230 */ /* 0x000fc40000004100 */
[----:B------:R-:W-:Y:S01]  /*f3c0*/  FMUL.FTZ R40, R40, R7 ;  /* 0x0000000728287220 */ /* 0x000fe20000410000 */
[----:B------:R-:W-:Y:S02]  /*f3d0*/  HADD2.F32 R25, -RZ, R25.H1_H1 ;  /* 0x30000019ff197230 */ /* 0x000fe40000004100 */
[----:B------:R-:W-:Y:S01]  /*f3e0*/  FMUL.FTZ R36, R36, R11 ;  /* 0x0000000b24247220 */ /* 0x000fe20000410000 */
[----:B------:R-:W-:Y:S01]  /*f3f0*/  FMUL.FTZ R38, R38, R5 ;  /* 0x0000000526267220 */ /* 0x000fe20000410000 */
[----:B------:R-:W-:Y:S02]  /*f400*/  HADD2.F32 R7, -RZ, R26.H0_H0 ;  /* 0x2000001aff077230 */ /* 0x000fe40000004100 */
[----:B------:R-:W-:Y:S01]  /*f410*/  @!P2 FADD.FTZ R32, -R32, -RZ ;  /* 0x800000ff2020a221 */ /* 0x000fe20000010100 */
[----:B------:R-:W-:Y:S02]  /*f420*/  HADD2.F32 R11, -RZ, R24.H1_H1 ;  /* 0x30000018ff0b7230 */ /* 0x000fe40000004100 */
[----:B------:R-:W-:Y:S01]  /*f430*/  @!P2 FADD.FTZ R4, -R4, -RZ ;  /* 0x800000ff0404a221 */ /* 0x000fe20000010100 */
[----:B------:R-:W-:-:S02]  /*f440*/  HADD2.F32 R5, -RZ, R26.H1_H1 ;  /* 0x3000001aff057230 */ /* 0x000fc40000004100 */
[----:B------:R-:W-:Y:S01]  /*f450*/  @!P2 FADD.FTZ R34, -R34, -RZ ;  /* 0x800000ff2222a221 */ /* 0x000fe20000010100 */
[----:B------:R-:W-:Y:S01]  /*f460*/  @!P2 FADD.FTZ R6, -R6, -RZ ;  /* 0x800000ff0606a221 */ /* 0x000fe20000010100 */
[----:B------:R-:W-:Y:S01]  /*f470*/  FMUL.FTZ R25, R25, R32 ;  /* 0x0000002019197220 */ /* 0x000fe20000410000 */
[----:B------:R-:W-:Y:S01]  /*f480*/  FMUL.FTZ R4, R7, R4 ;  /* 0x0000000407047220 */ /* 0x000fe20000410000 */
[----:B------:R-:W-:Y:S02]  /*f490*/  HADD2.F32 R32, -RZ, R24.H0_H0 ;  /* 0x20000018ff207230 */ /* 0x000fe40000004100 */
[----:B------:R-:W-:Y:S01]  /*f4a0*/  FMUL.FTZ R34, R11, R34 ;  /* 0x000000220b227220 */ /* 0x000fe20000410000 */
[----:B------:R-:W-:Y:S01]  /*f4b0*/  FMUL.FTZ R6, R5, R6 ;  /* 0x0000000605067220 */ /* 0x000fe20000410000 */
[--C-:B----4-:R-:W-:Y:S02]  /*f4c0*/  HADD2.F32 R7, -RZ, R17.reuse.H0_H0 ;  /* 0x20000011ff077230 */ /* 0x110fe40000004100 */
[----:B------:R-:W-:Y:S01]  /*f4d0*/  @!P2 FADD.FTZ R33, -R33, -RZ ;  /* 0x800000ff2121a221 */ /* 0x000fe20000010100 */
[----:B------:R-:W-:-:S02]  /*f4e0*/  HADD2.F32 R26, -RZ, R17.H1_H1 ;  /* 0x30000011ff1a7230 */ /* 0x000fc40000004100 */
[--C-:B-----5:R-:W-:Y:S02]  /*f4f0*/  HADD2.F32 R5, -RZ, R29.reuse.H0_H0 ;  /* 0x2000001dff057230 */ /* 0x120fe40000004100 */
[----:B------:R-:W-:Y:S02]  /*f500*/  HADD2.F32 R24, -RZ, R29.H1_H1 ;  /* 0x3000001dff187230 */ /* 0x000fe40000004100 */
[----:B------:R-:W-:Y:S02]  /*f510*/  HADD2.F32 R11, -RZ, R31.H0_H0 ;  /* 0x2000001fff0b7230 */ /* 0x000fe40000004100 */
[----:B------:R-:W-:Y:S02]  /*f520*/  HADD2.F32 R17, -RZ, R19.H0_H0 ;  /* 0x20000013ff117230 */ /* 0x000fe40000004100 */
[----:B------:R-:W-:Y:S01]  /*f530*/  FMUL.FTZ R33, R32, R33 ;  /* 0x0000002120217220 */ /* 0x000fe20000410000 */
[--C-:B------:R-:W-:Y:S02]  /*f540*/  HADD2.F32 R32, -RZ, R16.reuse.H0_H0 ;  /* 0x20000010ff207230 */ /* 0x100fe40000004100 */
[----:B------:R-:W-:Y:S01]  /*f550*/  FFMA.FTZ R5, R5, R7, R36 ;  /* 0x0000000705057223 */ /* 0x000fe20000010024 */
[----:B------:R-:W-:-:S02]  /*f560*/  HADD2.F32 R29, -RZ, R16.H1_H1 ;  /* 0x30000010ff1d7230 */ /* 0x000fc40000004100 */
[----:B------:R-:W-:Y:S01]  /*f570*/  FFMA.FTZ R24, R24, R26, R25 ;  /* 0x0000001a18187223 */ /* 0x000fe20000010019 */
[----:B------:R-:W-:Y:S01]  /*f580*/  FFMA.FTZ R11, R11, R17, R38 ;  /* 0x000000110b0b7223 */ /* 0x000fe20000010026 */
[----:B------:R-:W-:Y:S02]  /*f590*/  HADD2.F32 R19, -RZ, R19.H1_H1 ;  /* 0x30000013ff137230 */ /* 0x000fe40000004100 */
[--C-:B------:R-:W-:Y:S02]  /*f5a0*/  HADD2.F32 R27, -RZ, R18.reuse.H0_H0 ;  /* 0x20000012ff1b7230 */ /* 0x100fe40000004100 */
[----:B------:R-:W-:Y:S02]  /*f5b0*/  HADD2.F32 R35, -RZ, R18.H1_H1 ;  /* 0x30000012ff237230 */ /* 0x000fe40000004100 */
[----:B------:R-:W-:Y:S02]  /*f5c0*/  HADD2.F32 R31, -RZ, R31.H1_H1 ;  /* 0x3000001fff1f7230 */ /* 0x000fe40000004100 */
[----:B------:R-:W-:-:S02]  /*f5d0*/  HADD2.F32 R16, -RZ, R28.H0_H0 ;  /* 0x2000001cff107230 */ /* 0x000fc40000004100 */
[----:B------:R-:W-:Y:S02]  /*f5e0*/  HADD2.F32 R17, -RZ, R28.H1_H1 ;  /* 0x3000001cff117230 */ /* 0x000fe40000004100 */
[--C-:B------:R-:W-:Y:S02]  /*f5f0*/  HADD2.F32 R7, -RZ, R30.reuse.H0_H0 ;  /* 0x2000001eff077230 */ /* 0x100fe40000004100 */
[----:B------:R-:W-:Y:S02]  /*f600*/  HADD2.F32 R25, -RZ, R30.H1_H1 ;  /* 0x3000001eff197230 */ /* 0x000fe40000004100 */
[----:B------:R-:W-:Y:S01]  /*f610*/  FFMA.FTZ R40, R31, R19, R40 ;  /* 0x000000131f287223 */ /* 0x000fe20000010028 */
[----:B------:R-:W-:Y:S01]  /*f620*/  FFMA.FTZ R16, R16, R32, R33 ;  /* 0x0000002010107223 */ /* 0x000fe20000010021 */
[----:B------:R-:W-:Y:S01]  /*f630*/  FFMA.FTZ R17, R17, R29, R34 ;  /* 0x0000001d11117223 */ /* 0x000fe20000010022 */
[----:B------:R-:W-:Y:S01]  /*f640*/  FFMA.FTZ R4, R7, R27, R4 ;  /* 0x0000001b07047223 */ /* 0x000fe20000010004 */
[----:B------:R-:W-:Y:S01]  /*f650*/  FFMA.FTZ R25, R25, R35, R6 ;  /* 0x0000002319197223 */ /* 0x000fe20000010006 */
[----:B------:R-:W-:-:S02]  /*f660*/  F2FP.F16.F32.PACK_AB R29, R24, R5 ;  /* 0x00000005181d723e */ /* 0x000fc400000000ff */
[----:B------:R-:W-:Y:S02]  /*f670*/  F2FP.F16.F32.PACK_AB R28, R17, R16 ;  /* 0x00000010111c723e */ /* 0x000fe400000000ff */
[----:B------:R-:W-:Y:S02]  /*f680*/  F2FP.F16.F32.PACK_AB R31, R40, R11 ;  /* 0x0000000b281f723e */ /* 0x000fe400000000ff */
[----:B------:R-:W-:Y:S02]  /*f690*/  F2FP.F16.F32.PACK_AB R30, R25, R4 ;  /* 0x00000004191e723e */ /* 0x000fe400000000ff */
.L_x_996:
[----:B------:R-:W-:Y:S05]  /*f6a0*/  BSYNC B0 ;  /* 0x0000000000007941 */ /* 0x000fea0003800000 */
.L_x_995:
[----:B-----5:R3:W-:Y:S02]  /*f6b0*/  STS.128 [R206+0x800], R28 ;  /* 0x0008001cce007388 */ /* 0x0207e40000000c00 */
.L_x_994:
[----:B------:R-:W-:Y:S05]  /*f6c0*/  BSYNC B1 ;  /* 0x0000000000017941 */ /* 0x000fea0003800000 */
.L_x_993:
[----:B------:R1:W-:Y:S01]  /*f6d0*/  @P0 STS.128 [R206+0x2800], RZ ;  /* 0x002800ffce000388 */ /* 0x0003e20000000c00 */
[----:B------:R-:W-:Y:S04]  /*f6e0*/  BSSY B1, `(.L_x_997) ;  /* 0x000005b000017945 */ /* 0x000fe80003800000 */
        /* <DEDUP_REMOVED lines=88> */
.L_x_1000:
[----:B------:R-:W-:Y:S05]  /*fc70*/  BSYNC B0 ;  /* 0x0000000000007941 */ /* 0x000fea0003800000 */
.L_x_999:
[----:B-----5:R3:W-:Y:S02]  /*fc80*/  STS.128 [R206+0x2800], R28 ;  /* 0x0028001cce007388 */ /* 0x0207e40000000c00 */
.L_x_998:
[----:B------:R-:W-:Y:S05]  /*fc90*/  BSYNC B1 ;  /* 0x0000000000017941 */ /* 0x000fea0003800000 */
.L_x_997:
        /* <DEDUP_REMOVED lines=29> */
[--C-:B---3--:R-:W-:Y:S02]  /*fe70*/  HADD2.F32 R34, -RZ, R24.reuse.H0_H0 ;  /* 0x20000018ff227230 */ /* 0x108fe40000004100 */
[----:B------:R-:W-:Y:S02]  /*fe80*/  HADD2.F32 R35, -RZ, R24.H1_H1 ;  /* 0x30000018ff237230 */ /* 0x000fe40000004100 */
[--C-:B--2---:R-:W-:Y:S02]  /*fe90*/  HADD2.F32 R11, -RZ, R4.reuse.H0_H0 ;  /* 0x20000004ff0b7230 */ /* 0x104fe40000004100 */
[----:B-1----:R-:W-:Y:S02]  /*fea0*/  HADD2.F32 R22, -RZ, R4.H1_H1 ;  /* 0x30000004ff167230 */ /* 0x002fe40000004100 */
        /* <DEDUP_REMOVED lines=9> */
[----:B------:R-:W-:Y:S01]  /*ff40*/  @!P2 FADD.FTZ R22, -R22, -RZ ;  /* 0x800000ff1616a221 */ /* 0x000fe20000010100 */
[----:B------:R-:W-:-:S02]  /*ff50*/  HADD2.F32 R6, -RZ, R7.H0_H0 ;  /* 0x20000007ff067230 */ /* 0x000fc40000004100 */
[----:B------:R-:W-:Y:S02]  /*ff60*/  HADD2.F32 R7, -RZ, R7.H1_H1 ;  /* 0x30000007ff077230 */ /* 0x000fe40000004100 */
[----:B------:R-:W-:Y:S01]  /*ff70*/  FMUL.FTZ R34, R34, R11 ;  /* 0x0000000b22227220 */ /* 0x000fe20000410000 */
[----:B------:R-:W-:Y:S01]  /*ff80*/  FMUL.FTZ R33, R33, R4 ;  /* 0x0000000421217220 */ /* 0x000fe20000410000 */
[----:B------:R-:W-:Y:S01]  /*ff90*/  FMUL.FTZ R24, R24, R23 ;  /* 0x0000001718187220 */ /* 0x000fe20000410000 */
[----:B------:R-:W-:Y:S01]  /*ffa0*/  FMUL.FTZ R35, R35, R22 ;  /* 0x0000001623237220 */ /* 0x000fe20000410000 */
[----:B------:R-:W-:Y:S02]  /*ffb0*/  HADD2.F32 R23, -RZ, R26.H1_H1 ;  /* 0x3000001aff177230 */ /* 0x000fe40000004100 */
[----:B------:R-:W-:Y:S01]  /*ffc0*/  @!P2 FADD.FTZ R32, -R32, -RZ ;  /* 0x800000ff2020a221 */ /* 0x000fe20000010100 */
[--C-:B------:R-:W-:Y:S02]  /*ffd0*/  HADD2.F32 R11, -RZ, R27.reuse.H0_H0 ;  /* 0x2000001bff0b7230 */ /* 0x100fe40000004100 */
[----:B------:R-:W-:Y:S01]  /*ffe0*/  @!P2 FADD.FTZ R6, -R6, -RZ ;  /* 0x800000ff0606a221 */ /* 0x000fe20000010100 */
[----:B------:R-:W-:-:S02]  /*fff0*/  HADD2.F32 R4, -RZ, R27.H1_H1 ;  /* 0x3000001bff047230 */ /* 0x000fc40000004100 */
[----:B------:R-:W-:Y:S01]  /*10000*/  @!P2 FADD.FTZ R7, -R7, -RZ ;  /* 0x800000ff0707a221 */ /* 0x000fe20000010100 */
[----:B------:R-:W-:Y:S02]  /*10010*/  HADD2.F32 R22, -RZ, R26.H0_H0 ;  /* 0x2000001aff167230 */ /* 0x000fe40000004100 */
[----:B------:R-:W-:Y:S01]  /*10020*/  @!P2 FADD.FTZ R5, -R5, -RZ ;  /* 0x800000ff0505a221 */ /* 0x000fe20000010100 */
[----:B------:R-:W-:Y:S01]  /*10030*/  FMUL.FTZ R32, R23, R32 ;  /* 0x0000002017207220 */ /* 0x000fe20000410000 */
[----:B------:R-:W-:Y:S01]  /*10040*/  FMUL.FTZ R6, R11, R6 ;  /* 0x000000060b067220 */ /* 0x000fe20000410000 */
[----:B------:R-:W-:Y:S01]  /*10050*/  FMUL.FTZ R7, R4, R7 ;  /* 0x0000000704077220 */ /* 0x000fe20000410000 */
[----:B------:R-:W-:Y:S01]  /*10060*/  FMUL.FTZ R5, R22, R5 ;  /* 0x0000000516057220 */ /* 0x000fe20000410000 */
[----:B-----5:R-:W-:Y:S02]  /*10070*/  HADD2.F32 R11, -RZ, R28.H0_H0 ;  /* 0x2000001cff0b7230 */ /* 0x020fe40000004100 */
[----:B----4-:R-:W-:-:S02]  /*10080*/  HADD2.F32 R4, -RZ, R16.H0_H0 ;  /* 0x20000010ff047230 */ /* 0x010fc40000004100 */
[----:B------:R-:W-:Y:S02]  /*10090*/  HADD2.F32 R23, -RZ, R16.H1_H1 ;  /* 0x30000010ff177230 */ /* 0x000fe40000004100 */
[----:B------:R-:W-:Y:S02]  /*100a0*/  HADD2.F32 R28, -RZ, R28.H1_H1 ;  /* 0x3000001cff1c7230 */ /* 0x000fe40000004100 */
[----:B------:R-:W-:Y:S02]  /*100b0*/  HADD2.F32 R22, -RZ, R29.H0_H0 ;  /* 0x2000001dff167230 */ /* 0x000fe40000004100 */
[----:B------:R-:W-:Y:S02]  /*100c0*/  HADD2.F32 R16, -RZ, R17.H0_H0 ;  /* 0x20000011ff107230 */ /* 0x000fe40000004100 */
[----:B------:R-:W-:Y:S01]  /*100d0*/  FFMA.FTZ R4, R11, R4, R34 ;  /* 0x000000040b047223 */ /* 0x000fe20000010022 */
[--C-:B------:R-:W-:Y:S02]  /*100e0*/  HADD2.F32 R26, -RZ, R18.reuse.H0_H0 ;  /* 0x20000012ff1a7230 */ /* 0x100fe40000004100 */
[----:B------:R-:W-:Y:S01]  /*100f0*/  FFMA.FTZ R23, R28, R23, R35 ;  /* 0x000000171c177223 */ /* 0x000fe20000010023 */
[----:B------:R-:W-:-:S02]  /*10100*/  HADD2.F32 R27, -RZ, R18.H1_H1 ;  /* 0x30000012ff1b7230 */ /* 0x000fc40000004100 */
[----:B------:R-:W-:Y:S01]  /*10110*/  FFMA.FTZ R16, R22, R16, R33 ;  /* 0x0000001016107223 */ /* 0x000fe20000010021 */
[--C-:B------:R-:W-:Y:S02]  /*10120*/  HADD2.F32 R25, -RZ, R19.reuse.H0_H0 ;  /* 0x20000013ff197230 */ /* 0x100fe40000004100 */
[----:B------:R-:W-:Y:S02]  /*10130*/  HADD2.F32 R18, -RZ, R19.H1_H1 ;  /* 0x30000013ff127230 */ /* 0x000fe40000004100 */
[----:B------:R-:W-:Y:S02]  /*10140*/  HADD2.F32 R17, -RZ, R17.H1_H1 ;  /* 0x30000011ff117230 */ /* 0x000fe40000004100 */
[----:B------:R-:W-:Y:S02]  /*10150*/  HADD2.F32 R29, -RZ, R29.H1_H1 ;  /* 0x3000001dff1d7230 */ /* 0x000fe40000004100 */
[--C-:B------:R-:W-:Y:S02]  /*10160*/  HADD2.F32 R22, -RZ, R30.reuse.H0_H0 ;  /* 0x2000001eff167230 */ /* 0x100fe40000004100 */
        /* <DEDUP_REMOVED lines=12> */
.L_x_1002:
[----:B------:R-:W-:Y:S05]  /*10230*/  BSYNC B0 ;  /* 0x0000000000007941 */ /* 0x000fea0003800000 */
.L_x_1001:
[----:B-----5:R3:W-:Y:S02]  /*10240*/  STS.128 [R206+0x4800], R28 ;  /* 0x0048001cce007388 */ /* 0x0207e40000000c00 */
.L_x_992:
[----:B------:R-:W-:Y:S05]  /*10250*/  BSYNC B2 ;  /* 0x0000000000027941 */ /* 0x000fea0003800000 */
.L_x_991:
        /* <DEDUP_REMOVED lines=26> */
[----:B------:R-:W2:Y:S01]  /*10400*/  LDG.E.128 R24, desc[UR6][R24.64] ;  /* 0x0000000618187981 */ /* 0x000ea2000c1e1d00 */
[----:B------:R-:W-:Y:S01]  /*10410*/  LEA.HI.X R7, R5, UR9, R4, 0x1, P4 ;  /* 0x0000000905077c11 */ /* 0x000fe2000a0f0c04 */
[----:B------:R-:W-:Y:S01]  /*10420*/  ULDC.64 UR8, c[0x0][0x358] ;  /* 0x0000d60000087ab9 */ /* 0x000fe20000000a00 */
[----:B------:R-:W-:Y:S02]  /*10430*/  MOV R17, RZ ;  /* 0x000000ff00117202 */ /* 0x000fe40000000f00 */
[----:B------:R-:W-:-:S02]  /*10440*/  @P2 IADD3 R17, -R11, RZ, RZ ;  /* 0x000000ff0b112210 */ /* 0x000fc40007ffe1ff */
[----:B------:R-:W4:Y:S02]  /*10450*/  LDG.E.128 R4, desc[UR6][R6.64] ;  /* 0x0000000606047981 */ /* 0x000f24000c1e1d00 */
[----:B------:R-:W-:-:S04]  /*10460*/  IADD3 R11, P4, R17, R0, RZ ;  /* 0x00000000110b7210 */ /* 0x000fc80007f9e0ff */
[----:B------:R-:W-:Y:S02]  /*10470*/  LEA.HI.X.SX32 R16, R17, R2, 0x1, P4 ;  /* 0x0000000211107211 */ /* 0x000fe400020f0eff */
[----:B------:R-:W-:-:S04]  /*10480*/  LEA R18, P4, R11, UR8, 0x1 ;  /* 0x000000080b127c11 */ /* 0x000fc8000f8808ff */
[----:B------:R-:W-:-:S06]  /*10490*/  LEA.HI.X R19, R11, UR9, R16, 0x1, P4 ;  /* 0x000000090b137c11 */ /* 0x000fcc000a0f0c10 */
[----:B------:R-:W3:Y:S01]  /*104a0*/  LDG.E.128 R16, desc[UR6][R18.64] ;  /* 0x0000000612107981 */ /* 0x000ee2000c1e1d00 */
[----:B--2---:R-:W-:Y:S02]  /*104b0*/  HADD2.F32 R34, -RZ, R25.H0_H0 ;  /* 0x20000019ff227230 */ /* 0x004fe40000004100 */
[--C-:B----4-:R-:W-:Y:S02]  /*104c0*/  HADD2.F32 R11, -RZ, R5.reuse.H0_H0 ;  /* 0x20000005ff0b7230 */ /* 0x110fe40000004100 */
        /* <DEDUP_REMOVED lines=8> */
[--C-:B------:R-:W-:Y:S02]  /*10550*/  HADD2.F32 R36, -RZ, R27.reuse.H0_H0 ;  /* 0x2000001bff247230 */ /* 0x100fe40000004100 */
[----:B------:R-:W-:Y:S02]  /*10560*/  HADD2.F32 R38, -RZ, R27.H1_H1 ;  /* 0x3000001bff267230 */ /* 0x000fe40000004100 */
[--C-:B------:R-:W-:Y:S02]  /*10570*/  HADD2.F32 R4, -RZ, R6.reuse.H0_H0 ;  /* 0x20000006ff047230 */ /* 0x100fe40000004100 */
        /* <DEDUP_REMOVED lines=8> */
[--C-:B------:R-:W-:Y:S02]  /*10600*/  HADD2.F32 R7, -RZ, R26.reuse.H0_H0 ;  /* 0x2000001aff077230 */ /* 0x100fe40000004100 */
[----:B------:R-:W-:Y:S01]  /*10610*/  @!P2 FADD.FTZ R6, -R6, -RZ ;  /* 0x800000ff0606a221 */ /* 0x000fe20000010100 */
[----:B------:R-:W-:-:S02]  /*10620*/  HADD2.F32 R5, -RZ, R26.H1_H1 ;  /* 0x3000001aff057230 */ /* 0x000fc40000004100 */
[----:B------:R-:W-:Y:S01]  /*10630*/  @!P2 FADD.FTZ R22, -R22, -RZ ;  /* 0x800000ff1616a221 */ /* 0x000fe20000010100 */
[----:B------:R-:W-:Y:S02]  /*10640*/  HADD2.F32 R25, -RZ, R25.H1_H1 ;  /* 0x30000019ff197230 */ /* 0x000fe40000004100 */
[----:B------:R-:W-:Y:S01]  /*10650*/  @!P2 FADD.FTZ R32, -R32, -RZ ;  /* 0x800000ff2020a221 */ /* 0x000fe20000010100 */
[----:B------:R-:W-:Y:S01]  /*10660*/  FMUL.FTZ R33, R24, R33 ;  /* 0x0000002118217220 */ /* 0x000fe20000410000 */
[----:B------:R-:W-:Y:S01]  /*10670*/  FMUL.FTZ R4, R7, R4 ;  /* 0x0000000407047220 */ /* 0x000fe20000410000 */
[----:B------:R-:W-:Y:S01]  /*10680*/  FMUL.FTZ R6, R5, R6 ;  /* 0x0000000605067220 */ /* 0x000fe20000410000 */
[----:B------:R-:W-:Y:S01]  /*10690*/  FMUL.FTZ R25, R25, R22 ;  /* 0x0000001619197220 */ /* 0x000fe20000410000 */
[----:B------:R-:W-:Y:S01]  /*106a0*/  FMUL.FTZ R32, R11, R32 ;  /* 0x000000200b207220 */ /* 0x000fe20000410000 */
[----:B-----5:R-:W-:Y:S02]  /*106b0*/  HADD2.F32 R5, -RZ, R29.H0_H0 ;  /* 0x2000001dff057230 */ /* 0x020fe40000004100 */
[----:B---3--:R-:W-:-:S02]  /*106c0*/  HADD2.F32 R7, -RZ, R17.H0_H0 ;  /* 0x20000011ff077230 */ /* 0x008fc40000004100 */
[----:B------:R-:W-:Y:S02]  /*106d0*/  HADD2.F32 R24, -RZ, R17.H1_H1 ;  /* 0x30000011ff187230 */ /* 0x000fe40000004100 */
[----:B------:R-:W-:Y:S02]  /*106e0*/  HADD2.F32 R22, -RZ, R29.H1_H1 ;  /* 0x3000001dff167230 */ /* 0x000fe40000004100 */
[----:B------:R-:W-:Y:S02]  /*106f0*/  HADD2.F32 R11, -RZ, R31.H0_H0 ;  /* 0x2000001fff0b7230 */ /* 0x000fe40000004100 */
[----:B------:R-:W-:Y:S02]  /*10700*/  HADD2.F32 R17, -RZ, R19.H0_H0 ;  /* 0x20000013ff117230 */ /* 0x000fe40000004100 */
[----:B------:R-:W-:Y:S01]  /*10710*/  FFMA.FTZ R5, R5, R7, R34 ;  /* 0x0000000705057223 */ /* 0x000fe20000010022 */
[----:B------:R-:W-:Y:S02]  /*10720*/  HADD2.F32 R27, -RZ, R16.H0_H0 ;  /* 0x20000010ff1b7230 */ /* 0x000fe40000004100 */
[----:B------:R-:W-:Y:S01]  /*10730*/  FFMA.FTZ R22, R22, R24, R25 ;  /* 0x0000001816167223 */ /* 0x000fe20000010019 */
[----:B------:R-:W-:-:S02]  /*10740*/  HADD2.F32 R7, -RZ, R28.H0_H0 ;  /* 0x2000001cff077230 */ /* 0x000fc40000004100 */
[----:B------:R-:W-:Y:S01]  /*10750*/  FFMA.FTZ R11, R11, R17, R36 ;  /* 0x000000110b0b7223 */ /* 0x000fe20000010024 */
        /* <DEDUP_REMOVED lines=17> */
.L_x_1008:
[----:B------:R-:W-:Y:S05]  /*10870*/  BSYNC B0 ;  /* 0x0000000000007941 */ /* 0x000fea0003800000 */
.L_x_1007:
[----:B-----5:R1:W-:Y:S02]  /*10880*/  STS.128 [R206+0x1000], R28 ;  /* 0x0010001cce007388 */ /* 0x0203e40000000c00 */
.L_x_1006:
[----:B------:R-:W-:Y:S05]  /*10890*/  BSYNC B1 ;  /* 0x0000000000017941 */ /* 0x000fea0003800000 */
.L_x_1005:
        /* <DEDUP_REMOVED lines=30> */
[----:B---3--:R-:W-:Y:S02]  /*10a80*/  HADD2.F32 R34, -RZ, R25.H0_H0 ;  /* 0x20000019ff227230 */ /* 0x008fe40000004100 */
        /* <DEDUP_REMOVED lines=59> */
.L_x_1012:
[----:B------:R-:W-:Y:S05]  /*10e40*/  BSYNC B0 ;  /* 0x0000000000007941 */ /* 0x000fea0003800000 */
.L_x_1011:
[----:B-----5:R3:W-:Y:S02]  /*10e50*/  STS.128 [R206+0x3000], R28 ;  /* 0x0030001cce007388 */ /* 0x0207e40000000c00 */
.L_x_1010:
[----:B------:R-:W-:Y:S05]  /*10e60*/  BSYNC B1 ;  /* 0x0000000000017941 */ /* 0x000fea0003800000 */
.L_x_1009:
[----:B------:R1:W-:Y:S01]  /*10e70*/  @P1 STS.128 [R206+0x5000], RZ ;  /* 0x005000ffce001388 */ /* 0x0003e20000000c00 */
        /* <DEDUP_REMOVED lines=13> */
[----:B-1-3--:R-:W-:Y:S01]  /*10f50*/  IMAD.WIDE R28, R11, 0x2, R14 ;  /* 0x000000020b1c7825 */ /* 0x00afe200078e020e */
        /* <DEDUP_REMOVED lines=8> */
[----:B------:R-:W3:Y:S02]  /*10fe0*/  LDG.E.128 R4, desc[UR6][R6.64+0x100] ;  /* 0x0001000606047981 */ /* 0x000ee4000c1e1d00 */
[----:B------:R-:W-:-:S04]  /*10ff0*/  IADD3 R11, P4, R15, R0, RZ ;  /* 0x000000000f0b7210 */ /* 0x000fc80007f9e0ff */
[----:B------:R-:W-:Y:S02]  /*11000*/  LEA.HI.X.SX32 R14, R15, R2, 0x1, P4 ;  /* 0x000000020f0e7211 */ /* 0x000fe400020f0eff */
[----:B------:R-:W-:-:S04]  /*11010*/  LEA R16, P4, R11, UR8, 0x1 ;  /* 0x000000080b107c11 */ /* 0x000fc8000f8808ff */
[----:B------:R-:W-:-:S06]  /*11020*/  LEA.HI.X R17, R11, UR9, R14, 0x1, P4 ;  /* 0x000000090b117c11 */ /* 0x000fcc000a0f0c0e */
[----:B------:R-:W4:Y:S01]  /*11030*/  LDG.E.128 R16, desc[UR6][R16.64+0x100] ;  /* 0x0001000610107981 */ /* 0x000f22000c1e1d00 */
[--C-:B--2---:R-:W-:Y:S02]  /*11040*/  HADD2.F32 R32, -RZ, R28.reuse.H0_H0 ;  /* 0x2000001cff207230 */ /* 0x104fe40000004100 */
[----:B------:R-:W-:Y:S02]  /*11050*/  HADD2.F32 R35, -RZ, R28.H1_H1 ;  /* 0x3000001cff237230 */ /* 0x000fe40000004100 */
[--C-:B---3--:R-:W-:Y:S02]  /*11060*/  HADD2.F32 R11, -RZ, R4.reuse.H0_H0 ;  /* 0x20000004ff0b7230 */ /* 0x108fe40000004100 */
[----:B------:R-:W-:Y:S02]  /*11070*/  HADD2.F32 R14, -RZ, R4.H1_H1 ;  /* 0x30000004ff0e7230 */ /* 0x000fe40000004100 */
[--C-:B------:R-:W-:Y:S02]  /*11080*/  HADD2.F32 R4, -RZ, R5.reuse.H0_H0 ;  /* 0x20000005ff047230 */ /* 0x100fe40000004100 */
[----:B------:R-:W-:-:S02]  /*11090*/  HADD2.F32 R15, -RZ, R5.H1_H1 ;  /* 0x30000005ff0f7230 */ /* 0x000fc40000004100 */
[----:B------:R-:W-:Y:S01]  /*110a0*/  @!P2 FADD.FTZ R11, -R11, -RZ ;  /* 0x800000ff0b0ba221 */ /* 0x000fe20000010100 */
[--C-:B------:R-:W-:Y:S02]  /*110b0*/  HADD2.F32 R5, -RZ, R6.reuse.H0_H0 ;  /* 0x20000006ff057230 */ /* 0x100fe40000004100 */
[----:B------:R-:W-:Y:S01]  /*110c0*/  @!P2 FADD.FTZ R4, -R4, -RZ ;  /* 0x800000ff0404a221 */ /* 0x000fe20000010100 */
[----:B------:R-:W-:Y:S02]  /*110d0*/  HADD2.F32 R22, -RZ, R6.H1_H1 ;  /* 0x30000006ff167230 */ /* 0x000fe40000004100 */
[----:B------:R-:W-:Y:S02]  /*110e0*/  HADD2.F32 R33, -RZ, R29.H0_H0 ;  /* 0x2000001dff217230 */ /* 0x000fe40000004100 */
[----:B------:R-:W-:Y:S01]  /*110f0*/  @!P2 FADD.FTZ R14, -R14, -RZ ;  /* 0x800000ff0e0ea221 */ /* 0x000fe20000010100 */
[----:B------:R-:W-:Y:S02]  /*11100*/  HADD2.F32 R6, -RZ, R7.H0_H0 ;  /* 0x20000007ff067230 */ /* 0x000fe40000004100 */
[----:B------:R-:W-:Y:S01]  /*11110*/  @!P2 FADD.FTZ R15, -R15, -RZ ;  /* 0x800000ff0f0fa221 */ /* 0x000fe20000010100 */
[----:B------:R-:W-:-:S02]  /*11120*/  HADD2.F32 R28, -RZ, R29.H1_H1 ;  /* 0x3000001dff1c7230 */ /* 0x000fc40000004100 */
[----:B------:R-:W-:Y:S02]  /*11130*/  HADD2.F32 R7, -RZ, R7.H1_H1 ;  /* 0x30000007ff077230 */ /* 0x000fe40000004100 */
[----:B------:R-:W-:Y:S01]  /*11140*/  FMUL.FTZ R32, R32, R11 ;  /* 0x0000000b20207220 */ /* 0x000fe20000410000 */
[----:B------:R-:W-:Y:S01]  /*11150*/  FMUL.FTZ R33, R33, R4 ;  /* 0x0000000421217220 */ /* 0x000fe20000410000 */
[----:B------:R-:W-:Y:S01]  /*11160*/  FMUL.FTZ R35, R35, R14 ;  /* 0x0000000e23237220 */ /* 0x000fe20000410000 */
[----:B------:R-:W-:Y:S01]  /*11170*/  FMUL.FTZ R28, R28, R15 ;  /* 0x0000000f1c1c7220 */ /* 0x000fe20000410000 */
[--C-:B------:R-:W-:Y:S02]  /*11180*/  HADD2.F32 R11, -RZ, R31.reuse.H0_H0 ;  /* 0x2000001fff0b7230 */ /* 0x100fe40000004100 */
[----:B------:R-:W-:Y:S01]  /*11190*/  @!P2 FADD.FTZ R6, -R6, -RZ ;  /* 0x800000ff0606a221 */ /* 0x000fe20000010100 */
[----:B------:R-:W-:Y:S02]  /*111a0*/  HADD2.F32 R4, -RZ, R31.H1_H1 ;  /* 0x3000001fff047230 */ /* 0x000fe40000004100 */
[----:B------:R-:W-:Y:S01]  /*111b0*/  @!P2 FADD.FTZ R7, -R7, -RZ ;  /* 0x800000ff0707a221 */ /* 0x000fe20000010100 */
[----:B------:R-:W-:-:S02]  /*111c0*/  HADD2.F32 R14, -RZ, R30.H0_H0 ;  /* 0x2000001eff0e7230 */ /* 0x000fc40000004100 */
[----:B------:R-:W-:Y:S01]  /*111d0*/  @!P2 FADD.FTZ R5, -R5, -RZ ;  /* 0x800000ff0505a221 */ /* 0x000fe20000010100 */
[----:B------:R-:W-:Y:S02]  /*111e0*/  HADD2.F32 R15, -RZ, R30.H1_H1 ;  /* 0x3000001eff0f7230 */ /* 0x000fe40000004100 */
        /* <DEDUP_REMOVED lines=8> */
[----:B------:R-:W-:Y:S02]  /*11270*/  HADD2.F32 R14, -RZ, R25.H0_H0 ;  /* 0x20000019ff0e7230 */ /* 0x000fe40000004100 */
[----:B------:R-:W-:Y:S02]  /*11280*/  HADD2.F32 R16, -RZ, R16.H1_H1 ;  /* 0x30000010ff107230 */ /* 0x000fe40000004100 */
[----:B------:R-:W-:Y:S02]  /*11290*/  HADD2.F32 R15, -RZ, R17.H0_H0 ;  /* 0x20000011ff0f7230 */ /* 0x000fe40000004100 */
[----:B------:R-:W-:Y:S01]  /*112a0*/  FFMA.FTZ R4, R11, R4, R32 ;  /* 0x000000040b047223 */ /* 0x000fe20000010020 */
[--C-:B------:R-:W-:Y:S02]  /*112b0*/  HADD2.F32 R30, -RZ, R18.reuse.H0_H0 ;  /* 0x20000012ff1e7230 */ /* 0x100fe40000004100 */
[----:B------:R-:W-:Y:S01]  /*112c0*/  FFMA.FTZ R35, R24, R16, R35 ;  /* 0x0000001018237223 */ /* 0x000fe20000010023 */
[----:B------:R-:W-:-:S02]  /*112d0*/  HADD2.F32 R31, -RZ, R18.H1_H1 ;  /* 0x30000012ff1f7230 */ /* 0x000fc40000004100 */
[----:B------:R-:W-:Y:S01]  /*112e0*/  FFMA.FTZ R14, R14, R15, R33 ;  /* 0x0000000f0e0e7223 */ /* 0x000fe20000010021 */
[----:B------:R-:W-:Y:S02]  /*112f0*/  HADD2.F32 R17, -RZ, R17.H1_H1 ;  /* 0x30000011ff117230 */ /* 0x000fe40000004100 */
[--C-:B------:R-:W-:Y:S02]  /*11300*/  HADD2.F32 R29, -RZ, R19.reuse.H0_H0 ;  /* 0x20000013ff1d7230 */ /* 0x100fe40000004100 */
        /* <DEDUP_REMOVED lines=15> */
.L_x_1014:
[----:B------:R-:W-:Y:S05]  /*11400*/  BSYNC B0 ;  /* 0x0000000000007941 */ /* 0x000fea0003800000 */
.L_x_1013:
[----:B-----5:R1:W-:Y:S02]  /*11410*/  STS.128 [R206+0x5000], R24 ;  /* 0x00500018ce007388 */ /* 0x0203e40000000c00 */
.L_x_1004:
[----:B------:R-:W-:Y:S05]  /*11420*/  BSYNC B2 ;  /* 0x0000000000027941 */ /* 0x000fea0003800000 */
.L_x_1003:
[----:B-1-3--:R-:W-:-:S05]  /*11430*/  VIADD R29, R150, 0x30 ;  /* 0x00000030961d7836 */ /* 0x00afca0000000000 */
        /* <DEDUP_REMOVED lines=19> */
[----:B------:R-:W-:Y:S02]  /*11570*/  IADD3 R5, P4, R7, R0, RZ ;  /* 0x0000000007057210 */ /* 0x000fe40007f9e0ff */
[----:B------:R-:W-:Y:S01]  /*11580*/  @P2 SHF.R.S32.HI R8, RZ, 0x1, R138 ;  /* 0x00000001ff082819 */ /* 0x000fe2000001148a */
[----:B------:R-:W-:Y:S01]  /*11590*/  IMAD.WIDE R24, R11, 0x2, R20 ;  /* 0x000000020b187825 */ /* 0x000fe200078e0214 */
[----:B------:R-:W-:Y:S02]  /*115a0*/  LEA.HI.X.SX32 R4, R7, R2, 0x1, P4 ;  /* 0x0000000207047211 */ /* 0x000fe400020f0eff */
[----:B------:R-:W-:-:S02]  /*115b0*/  LEA R6, P4, R5, UR8, 0x1 ;  /* 0x0000000805067c11 */ /* 0x000fc4000f8808ff */
        /* <DEDUP_REMOVED lines=11> */
[--C-:B--2---:R-:W-:Y:S02]  /*11670*/  HADD2.F32 R31, -RZ, R24.reuse.H0_H0 ;  /* 0x20000018ff1f7230 */ /* 0x104fe40000004100 */
[----:B------:R-:W-:Y:S02]  /*11680*/  HADD2.F32 R24, -RZ, R24.H1_H1 ;  /* 0x30000018ff187230 */ /* 0x000fe40000004100 */
        /* <DEDUP_REMOVED lines=9> */
[----:B------:R-:W-:Y:S02]  /*11720*/  HADD2.F32 R33, -RZ, R25.H0_H0 ;  /* 0x20000019ff217230 */ /* 0x000fe40000004100 */
[--C-:B------:R-:W-:Y:S02]  /*11730*/  HADD2.F32 R6, -RZ, R7.reuse.H0_H0 ;  /* 0x20000007ff067230 */ /* 0x100fe40000004100 */
[----:B------:R-:W-:-:S02]  /*11740*/  HADD2.F32 R7, -RZ, R7.H1_H1 ;  /* 0x30000007ff077230 */ /* 0x000fc40000004100 */
[----:B------:R-:W-:Y:S01]  /*11750*/  FMUL.FTZ R31, R31, R8 ;  /* 0x000000081f1f7220 */ /* 0x000fe20000410000 */
[----:B------:R-:W-:Y:S01]  /*11760*/  FMUL.FTZ R24, R24, R11 ;  /* 0x0000000b18187220 */ /* 0x000fe20000410000 */
[----:B------:R-:W-:Y:S01]  /*11770*/  FMUL.FTZ R33, R33, R4 ;  /* 0x0000000421217220 */ /* 0x000fe20000410000 */
[----:B------:R-:W-:Y:S02]  /*11780*/  HADD2.F32 R25, -RZ, R25.H1_H1 ;  /* 0x30000019ff197230 */ /* 0x000fe40000004100 */
[----:B------:R-:W-:Y:S01]  /*11790*/  @!P2 FADD.FTZ R22, -R22, -RZ ;  /* 0x800000ff1616a221 */ /* 0x000fe20000010100 */
[----:B------:R-:W-:Y:S02]  /*117a0*/  HADD2.F32 R8, -RZ, R26.H0_H0 ;  /* 0x2000001aff087230 */ /* 0x000fe40000004100 */
[----:B------:R-:W-:Y:S01]  /*117b0*/  @!P2 FADD.FTZ R5, -R5, -RZ ;  /* 0x800000ff0505a221 */ /* 0x000fe20000010100 */
[--C-:B------:R-:W-:Y:S02]  /*117c0*/  HADD2.F32 R11, -RZ, R27.reuse.H0_H0 ;  /* 0x2000001bff0b7230 */ /* 0x100fe40000004100 */
[----:B------:R-:W-:Y:S01]  /*117d0*/  @!P2 FADD.FTZ R6, -R6, -RZ ;  /* 0x800000ff0606a221 */ /* 0x000fe20000010100 */
[----:B------:R-:W-:-:S02]  /*117e0*/  HADD2.F32 R4, -RZ, R27.H1_H1 ;  /* 0x3000001bff047230 */ /* 0x000fc40000004100 */
[----:B------:R-:W-:Y:S01]  /*117f0*/  @!P2 FADD.FTZ R7, -R7, -RZ ;  /* 0x800000ff0707a221 */ /* 0x000fe20000010100 */
[----:B------:R-:W-:Y:S01]  /*11800*/  FMUL.FTZ R25, R25, R22 ;  /* 0x0000001619197220 */ /* 0x000fe20000410000 */
[----:B------:R-:W-:Y:S01]  /*11810*/  FMUL.FTZ R5, R8, R5 ;  /* 0x0000000508057220 */ /* 0x000fe20000410000 */
[----:B------:R-:W-:Y:S01]  /*11820*/  FMUL.FTZ R6, R11, R6 ;  /* 0x000000060b067220 */ /* 0x000fe20000410000 */
[----:B------:R-:W-:Y:S01]  /*11830*/  FMUL.FTZ R7, R4, R7 ;  /* 0x0000000704077220 */ /* 0x000fe20000410000 */
[--C-:B-----5:R-:W-:Y:S02]  /*11840*/  HADD2.F32 R4, -RZ, R16.reuse.H0_H0 ;  /* 0x20000010ff047230 */ /* 0x120fe40000004100 */
[----:B------:R-:W-:Y:S02]  /*11850*/  HADD2.F32 R11, -RZ, R16.H1_H1 ;  /* 0x30000010ff0b7230 */ /* 0x000fe40000004100 */
[--C-:B---3--:R-:W-:Y:S02]  /*11860*/  HADD2.F32 R8, -RZ, R12.reuse.H0_H0 ;  /* 0x2000000cff087230 */ /* 0x108fe40000004100 */
[----:B------:R-:W-:-:S02]  /*11870*/  HADD2.F32 R22, -RZ, R12.H1_H1 ;  /* 0x3000000cff167230 */ /* 0x000fc40000004100 */
[----:B------:R-:W-:Y:S02]  /*11880*/  HADD2.F32 R16, -RZ, R17.H0_H0 ;  /* 0x20000011ff107230 */ /* 0x000fe40000004100 */
[--C-:B------:R-:W-:Y:S02]  /*11890*/  HADD2.F32 R12, -RZ, R13.reuse.H0_H0 ;  /* 0x2000000dff0c7230 */ /* 0x100fe40000004100 */
[----:B------:R-:W-:Y:S01]  /*118a0*/  @!P2 FADD.FTZ R28, -R28, -RZ ;  /* 0x800000ff1c1ca221 */ /* 0x000fe20000010100 */
[----:B------:R-:W-:Y:S02]  /*118b0*/  HADD2.F32 R35, -RZ, R26.H1_H1 ;  /* 0x3000001aff237230 */ /* 0x000fe40000004100 */
[----:B------:R-:W-:Y:S01]  /*118c0*/  FFMA.FTZ R4, R4, R8, R31 ;  /* 0x0000000804047223 */ /* 0x000fe2000001001f */
[----:B------:R-:W-:Y:S02]  /*118d0*/  HADD2.F32 R30, -RZ, R13.H1_H1 ;  /* 0x3000000dff1e7230 */ /* 0x000fe40000004100 */
[----:B------:R-:W-:Y:S01]  /*118e0*/  FFMA.FTZ R12, R16, R12, R33 ;  /* 0x0000000c100c7223 */ /* 0x000fe20000010021 */
[----:B------:R-:W-:-:S02]  /*118f0*/  HADD2.F32 R26, -RZ, R14.H0_H0 ;  /* 0x2000000eff1a7230 */ /* 0x000fc40000004100 */
[----:B------:R-:W-:Y:S01]  /*11900*/  FFMA.FTZ R11, R11, R22, R24 ;  /* 0x000000160b0b7223 */ /* 0x000fe20000010018 */
[----:B------:R-:W-:Y:S02]  /*11910*/  HADD2.F32 R27, -RZ, R14.H1_H1 ;  /* 0x3000000eff1b7230 */ /* 0x000fe40000004100 */
[--C-:B------:R-:W-:Y:S02]  /*11920*/  HADD2.F32 R13, -RZ, R15.reuse.H0_H0 ;  /* 0x2000000fff0d7230 */ /* 0x100fe40000004100 */
[----:B------:R-:W-:Y:S02]  /*11930*/  HADD2.F32 R14, -RZ, R15.H1_H1 ;  /* 0x3000000fff0e7230 */ /* 0x000fe40000004100 */
[----:B------:R-:W-:Y:S02]  /*11940*/  HADD2.F32 R16, -RZ, R17.H1_H1 ;  /* 0x30000011ff107230 */ /* 0x000fe40000004100 */
[----:B------:R-:W-:Y:S01]  /*11950*/  FMUL.FTZ R28, R35, R28 ;  /* 0x0000001c231c7220 */ /* 0x000fe20000410000 */
[----:B------:R-:W-:-:S02]  /*11960*/  HADD2.F32 R8, -RZ, R18.H0_H0 ;  /* 0x20000012ff087230 */ /* 0x000fc40000004100 */
[--C-:B------:R-:W-:Y:S02]  /*11970*/  HADD2.F32 R15, -RZ, R19.reuse.H0_H0 ;  /* 0x20000013ff0f7230 */ /* 0x100fe40000004100 */
[----:B------:R-:W-:Y:S02]  /*11980*/  HADD2.F32 R22, -RZ, R19.H1_H1 ;  /* 0x30000013ff167230 */ /* 0x000fe40000004100 */
        /* <DEDUP_REMOVED lines=10> */
.L_x_1018:
[----:B------:R-:W-:Y:S05]  /*11a30*/  BSYNC B0 ;  /* 0x0000000000007941 */ /* 0x000fea0003800000 */
.L_x_1017:
[----:B-----5:R1:W-:Y:S02]  /*11a40*/  STS.128 [R206+0x1800], R16 ;  /* 0x00180010ce007388 */ /* 0x0203e40000000c00 */
.L_x_1016:
[----:B------:R-:W-:Y:S05]  /*11a50*/  BSYNC B1 ;  /* 0x0000000000017941 */ /* 0x000fea0003800000 */
.L_x_1015:
[----:B------:R1:W-:Y:S01]  /*11a60*/  @P0 STS.128 [R206+0x3800], RZ ;  /* 0x003800ffce000388 */ /* 0x0003e20000000c00 */
[----:B------:R-:W-:Y:S04]  /*11a70*/  BSSY B1, `(.L_x_1019) ;  /* 0x000005b000017945 */ /* 0x000fe80003800000 */
[----:B------:R-:W-:Y:S05]  /*11a80*/  @P0 BRA `(.L_x_1020) ;  /* 0x0000000400640947 */ /* 0x000fea0003800000 */
[----:B-1----:R1:W5:Y:S01]  /*11a90*/  LDG.E.128 R16, desc[UR6][R20.64+0x80] ;  /* 0x0000800614107981 */ /* 0x002362000c1e1d00 */
        /* <DEDUP_REMOVED lines=20> */
[----:B------:R-:W3:Y:S01]  /*11be0*/  LDG.E.128 R4, desc[UR6][R6.64+0x80] ;  /* 0x0000800606047981 */ /* 0x000ee2000c1e1d00 */
        /* <DEDUP_REMOVED lines=18> */
[----:B------:R-:W-:-:S02]  /*11d10*/  HADD2.F32 R24, -RZ, R25.H1_H1 ;  /* 0x30000019ff187230 */ /* 0x000fc40000004100 */
[----:B------:R-:W-:Y:S02]  /*11d20*/  HADD2.F32 R7, -RZ, R7.H1_H1 ;  /* 0x30000007ff077230 */ /* 0x000fe40000004100 */
[----:B------:R-:W-:Y:S01]  /*11d30*/  FMUL.FTZ R31, R31, R8 ;  /* 0x000000081f1f7220 */ /* 0x000fe20000410000 */
[----:B------:R-:W-:Y:S01]  /*11d40*/  FMUL.FTZ R33, R33, R4 ;  /* 0x0000000421217220 */ /* 0x000fe20000410000 */
[----:B------:R-:W-:Y:S01]  /*11d50*/  FMUL.FTZ R24, R24, R11 ;  /* 0x0000000b18187220 */ /* 0x000fe20000410000 */
[----:B------:R-:W-:Y:S02]  /*11d60*/  HADD2.F32 R8, -RZ, R26.H0_H0 ;  /* 0x2000001aff087230 */ /* 0x000fe40000004100 */
[----:B------:R-:W-:Y:S01]  /*11d70*/  @!P0 FADD.FTZ R5, -R5, -RZ ;  /* 0x800000ff05058221 */ /* 0x000fe20000010100 */
[--C-:B------:R-:W-:Y:S02]  /*11d80*/  HADD2.F32 R4, -RZ, R27.reuse.H1_H1 ;  /* 0x3000001bff047230 */ /* 0x100fe40000004100 */
[----:B------:R-:W-:Y:S01]  /*11d90*/  @!P0 FADD.FTZ R7, -R7, -RZ ;  /* 0x800000ff07078221 */ /* 0x000fe20000010100 */
[----:B------:R-:W-:-:S02]  /*11da0*/  HADD2.F32 R11, -RZ, R27.H0_H0 ;  /* 0x2000001bff0b7230 */ /* 0x000fc40000004100 */
[----:B------:R-:W-:Y:S01]  /*11db0*/  @!P0 FADD.FTZ R10, -R10, -RZ ;  /* 0x800000ff0a0a8221 */ /* 0x000fe20000010100 */
[----:B------:R-:W-:Y:S01]  /*11dc0*/  @!P0 FADD.FTZ R6, -R6, -RZ ;  /* 0x800000ff06068221 */ /* 0x000fe20000010100 */
[----:B------:R-:W-:Y:S01]  /*11dd0*/  FMUL.FTZ R5, R8, R5 ;  /* 0x0000000508057220 */ /* 0x000fe20000410000 */
[----:B------:R-:W-:Y:S01]  /*11de0*/  FMUL.FTZ R7, R4, R7 ;  /* 0x0000000704077220 */ /* 0x000fe20000410000 */
[----:B------:R-:W-:Y:S01]  /*11df0*/  FMUL.FTZ R35, R35, R10 ;  /* 0x0000000a23237220 */ /* 0x000fe20000410000 */
[----:B------:R-:W-:Y:S02]  /*11e00*/  HADD2.F32 R25, -RZ, R26.H1_H1 ;  /* 0x3000001aff197230 */ /* 0x000fe40000004100 */
[----:B------:R-:W-:Y:S01]  /*11e10*/  FMUL.FTZ R6, R11, R6 ;  /* 0x000000060b067220 */ /* 0x000fe20000410000 */
[----:B-----5:R-:W-:Y:S02]  /*11e20*/  HADD2.F32 R4, -RZ, R16.H0_H0 ;  /* 0x20000010ff047230 */ /* 0x020fe40000004100 */
[----:B------:R-:W-:Y:S01]  /*11e30*/  @!P0 FADD.FTZ R22, -R22, -RZ ;  /* 0x800000ff16168221 */ /* 0x000fe20000010100 */
[----:B----4-:R-:W-:-:S02]  /*11e40*/  HADD2.F32 R8, -RZ, R12.H0_H0 ;  /* 0x2000000cff087230 */ /* 0x010fc40000004100 */
[----:B------:R-:W-:Y:S02]  /*11e50*/  HADD2.F32 R16, -RZ, R16.H1_H1 ;  /* 0x30000010ff107230 */ /* 0x000fe40000004100 */
[----:B------:R-:W-:Y:S02]  /*11e60*/  HADD2.F32 R10, -RZ, R17.H0_H0 ;  /* 0x20000011ff0a7230 */ /* 0x000fe40000004100 */
[----:B------:R-:W-:Y:S02]  /*11e70*/  HADD2.F32 R12, -RZ, R12.H1_H1 ;  /* 0x3000000cff0c7230 */ /* 0x000fe40000004100 */
[----:B------:R-:W-:Y:S02]  /*11e80*/  HADD2.F32 R11, -RZ, R13.H0_H0 ;  /* 0x2000000dff0b7230 */ /* 0x000fe40000004100 */
[----:B------:R-:W-:Y:S01]  /*11e90*/  FMUL.FTZ R22, R25, R22 ;  /* 0x0000001619167220 */ /* 0x000fe20000410000 */
[--C-:B------:R-:W-:Y:S02]  /*11ea0*/  HADD2.F32 R26, -RZ, R14.reuse.H0_H0 ;  /* 0x2000000eff1a7230 */ /* 0x100fe40000004100 */
[----:B------:R-:W-:Y:S01]  /*11eb0*/  FFMA.FTZ R4, R4, R8, R31 ;  /* 0x0000000804047223 */ /* 0x000fe2000001001f */
[----:B------:R-:W-:-:S02]  /*11ec0*/  HADD2.F32 R27, -RZ, R14.H1_H1 ;  /* 0x3000000eff1b7230 */ /* 0x000fc40000004100 */
[----:B------:R-:W-:Y:S01]  /*11ed0*/  FFMA.FTZ R35, R16, R12, R35 ;  /* 0x0000000c10237223 */ /* 0x000fe20000010023 */
[--C-:B------:R-:W-:Y:S02]  /*11ee0*/  HADD2.F32 R25, -RZ, R15.reuse.H0_H0 ;  /* 0x2000000fff197230 */ /* 0x100fe40000004100 */
[----:B------:R-:W-:Y:S01]  /*11ef0*/  FFMA.FTZ R10, R10, R11, R33 ;  /* 0x0000000b0a0a7223 */ /* 0x000fe20000010021 */
[----:B------:R-:W-:Y:S02]  /*11f00*/  HADD2.F32 R14, -RZ, R15.H1_H1 ;  /* 0x3000000fff0e7230 */ /* 0x000fe40000004100 */
[----:B------:R-:W-:Y:S02]  /*11f10*/  HADD2.F32 R13, -RZ, R13.H1_H1 ;  /* 0x3000000dff0d7230 */ /* 0x000fe40000004100 */
[----:B------:R-:W-:Y:S02]  /*11f20*/  HADD2.F32 R17, -RZ, R17.H1_H1 ;  /* 0x30000011ff117230 */ /* 0x000fe40000004100 */
        /* <DEDUP_REMOVED lines=13> */
.L_x_1022:
[----:B------:R-:W-:Y:S05]  /*12000*/  BSYNC B0 ;  /* 0x0000000000007941 */ /* 0x000fea0003800000 */
.L_x_1021:
[----:B-----5:R1:W-:Y:S02]  /*12010*/  STS.128 [R206+0x3800], R16 ;  /* 0x00380010ce007388 */ /* 0x0203e40000000c00 */
.L_x_1020:
[----:B------:R-:W-:Y:S05]  /*12020*/  BSYNC B1 ;  /* 0x0000000000017941 */ /* 0x000fea0003800000 */
.L_x_1019:
[----:B------:R1:W-:Y:S01]  /*12030*/  @P1 STS.128 [R206+0x5800], RZ ;  /* 0x005800ffce001388 */ /* 0x0003e20000000c00 */
[----:B------:R-:W-:Y:S05]  /*12040*/  @P1 BRA `(.L_x_968) ;  /* 0x0000000c00901947 */ /* 0x000fea0003800000 */
[----:B------:R1:W5:Y:S01]  /*12050*/  LDG.E.128 R12, desc[UR6][R20.64+0x100] ;  /* 0x00010006140c7981 */ /* 0x000362000c1e1d00 */
[----:B------:R-:W-:Y:S01]  /*12060*/  ISETP.GE.AND P0, PT, R9, UR5, PT ;  /* 0x0000000509007c0c */ /* 0x000fe2000bf06270 */
[----:B------:R-:W-:-:S12]  /*12070*/  BSSY B0, `(.L_x_1023) ;  /* 0x0000058000007945 */ /* 0x000fd80003800000 */
[----:B------:R-:W-:Y:S05]  /*12080*/  @P0 BRA `(.L_x_1024) ;  /* 0x0000000400580947 */ /* 0x000fea0003800000 */
[----:B------:R-:W-:Y:S01]  /*12090*/  ISETP.GE.AND P0, PT, R9, R137, PT ;  /* 0x000000890900720c */ /* 0x000fe20003f06270 */
[----:B------:R-:W-:Y:S01]  /*120a0*/  ULDC.64 UR8, c[0x0][0x360] ;  /* 0x0000d80000087ab9 */ /* 0x000fe20000000a00 */
[----:B------:R-:W-:Y:S02]  /*120b0*/  MOV R5, RZ ;  /* 0x000000ff00057202 */ /* 0x000fe40000000f00 */
[----:B------:R-:W-:Y:S02]  /*120c0*/  IADD3 R0, P1, R0, 0x80, RZ ;  /* 0x0000008000007810 */ /* 0x000fe40007f3e0ff */
[----:B------:R-:W-:Y:S02]  /*120d0*/  IADD3 R8, P2, R20, 0x100, RZ ;  /* 0x0000010014087810 */ /* 0x000fe40007f5e0ff */
[----:B------:R-:W-:Y:S02]  /*120e0*/  IADD3.X R2, RZ, R2, RZ, P1, !PT ;  /* 0x00000002ff027210 */ /* 0x000fe40000ffe4ff */
[----:B------:R-:W-:-:S03]  /*120f0*/  IADD3.X R9, RZ, R21, RZ, P2, !PT ;  /* 0x00000015ff097210 */ /* 0x000fc600017fe4ff */
[----:B------:R-:W-:-:S04]  /*12100*/  @P0 SHF.R.S32.HI R4, RZ, 0x1, R138 ;  /* 0x00000001ff040819 */ /* 0x000fc8000001148a */
[C---:B------:R-:W-:Y:S02]  /*12110*/  @P0 IADD3 R5, -R4.reuse, RZ, RZ ;  /* 0x000000ff04050210 */ /* 0x040fe40007ffe1ff */
[----:B------:R-:W-:Y:S02]  /*12120*/  @P0 IADD3 R137, -R4, RZ, RZ ;  /* 0x000000ff04890210 */ /* 0x000fe40007ffe1ff */
[----:B------:R-:W-:Y:S02]  /*12130*/  IADD3 R6, P1, R5, R0, RZ ;  /* 0x0000000005067210 */ /* 0x000fe40007f3e0ff */
[----:B------:R-:W-:Y:S01]  /*12140*/  @P0 SHF.R.S32.HI R138, RZ, 0x1, R138 ;  /* 0x00000001ff8a0819 */ /* 0x000fe2000001148a */
[----:B-1----:R-:W-:Y:S01]  /*12150*/  IMAD.WIDE R16, R137, 0x2, R8 ;  /* 0x0000000289107825 */ /* 0x002fe200078e0208 */
        /* <DEDUP_REMOVED lines=13> */
[----:B--2---:R-:W-:Y:S02]  /*12230*/  HADD2.F32 R25, -RZ, R17.H0_H0 ;  /* 0x20000011ff197230 */ /* 0x004fe40000004100 */
[----:B---3--:R-:W-:Y:S02]  /*12240*/  HADD2.F32 R0, -RZ, R5.H0_H0 ;  /* 0x20000005ff007230 */ /* 0x008fe40000004100 */
[--C-:B------:R-:W-:Y:S02]  /*12250*/  HADD2.F32 R2, -RZ, R4.reuse.H0_H0 ;  /* 0x20000004ff027230 */ /* 0x100fe40000004100 */
[----:B------:R-:W-:Y:S02]  /*12260*/  HADD2.F32 R20, -RZ, R4.H1_H1 ;  /* 0x30000004ff147230 */ /* 0x000fe40000004100 */
[----:B------:R-:W-:Y:S01]  /*12270*/  @!P0 FADD.FTZ R0, -R0, -RZ ;  /* 0x800000ff00008221 */ /* 0x000fe20000010100 */
[----:B------:R-:W-:-:S02]  /*12280*/  HADD2.F32 R4, -RZ, R6.H0_H0 ;  /* 0x20000006ff047230 */ /* 0x000fc40000004100 */
[----:B------:R-:W-:Y:S02]  /*12290*/  HADD2.F32 R21, -RZ, R6.H1_H1 ;  /* 0x30000006ff157230 */ /* 0x000fe40000004100 */
[--C-:B------:R-:W-:Y:S02]  /*122a0*/  HADD2.F32 R6, -RZ, R7.reuse.H0_H0 ;  /* 0x20000007ff067230 */ /* 0x100fe40000004100 */
[----:B------:R-:W-:Y:S02]  /*122b0*/  HADD2.F32 R7, -RZ, R7.H1_H1 ;  /* 0x30000007ff077230 */ /* 0x000fe40000004100 */
[----:B------:R-:W-:Y:S01]  /*122c0*/  FMUL.FTZ R25, R25, R0 ;  /* 0x0000000019197220 */ /* 0x000fe20000410000 */
[----:B------:R-:W-:Y:S02]  /*122d0*/  HADD2.F32 R5, -RZ, R5.H1_H1 ;  /* 0x30000005ff057230 */ /* 0x000fe40000004100 */
[----:B------:R-:W-:Y:S02]  /*122e0*/  HADD2.F32 R22, -RZ, R17.H1_H1 ;  /* 0x30000011ff167230 */ /* 0x000fe40000004100 */
[----:B------:R-:W-:Y:S01]  /*122f0*/  @!P0 FADD.FTZ R2, -R2, -RZ ;  /* 0x800000ff02028221 */ /* 0x000fe20000010100 */
[----:B------:R-:W-:-:S02]  /*12300*/  HADD2.F32 R17, -RZ, R16.H0_H0 ;  /* 0x20000010ff117230 */ /* 0x000fc40000004100 */
[----:B------:R-:W-:Y:S01]  /*12310*/  @!P0 FADD.FTZ R7, -R7, -RZ ;  /* 0x800000ff07078221 */ /* 0x000fe20000010100 */
[----:B------:R-:W-:Y:S02]  /*12320*/  HADD2.F32 R0, -RZ, R19.H1_H1 ;  /* 0x30000013ff007230 */ /* 0x000fe40000004100 */
[----:B------:R-:W-:Y:S01]  /*12330*/  @!P0 FADD.FTZ R5, -R5, -RZ ;  /* 0x800000ff05058221 */ /* 0x000fe20000010100 */
[----:B------:R-:W-:Y:S02]  /*12340*/  HADD2.F32 R31, -RZ, R18.H0_H0 ;  /* 0x20000012ff1f7230 */ /* 0x000fe40000004100 */
[----:B------:R-:W-:Y:S01]  /*12350*/  FMUL.FTZ R17, R17, R2 ;  /* 0x0000000211117220 */ /* 0x000fe20000410000 */
[----:B----4-:R-:W-:Y:S02]  /*12360*/  HADD2.F32 R2, -RZ, R9.H0_H0 ;  /* 0x20000009ff027230 */ /* 0x010fe40000004100 */
[----:B------:R-:W-:Y:S01]  /*12370*/  FMUL.FTZ R7, R0, R7 ;  /* 0x0000000700077220 */ /* 0x000fe20000410000 */
[----:B-----5:R-:W-:-:S02]  /*12380*/  HADD2.F32 R0, -RZ, R13.H0_H0 ;  /* 0x2000000dff007230 */ /* 0x020fc40000004100 */
[----:B------:R-:W-:Y:S01]  /*12390*/  FMUL.FTZ R22, R22, R5 ;  /* 0x0000000516167220 */ /* 0x000fe20000410000 */
[----:B------:R-:W-:Y:S02]  /*123a0*/  HADD2.F32 R18, -RZ, R18.H1_H1 ;  /* 0x30000012ff127230 */ /* 0x000fe40000004100 */
[----:B------:R-:W-:Y:S01]  /*123b0*/  @!P0 FADD.FTZ R21, -R21, -RZ ;  /* 0x800000ff15158221 */ /* 0x000fe20000010100 */
[----:B------:R-:W-:Y:S02]  /*123c0*/  HADD2.F32 R13, -RZ, R13.H1_H1 ;  /* 0x3000000dff0d7230 */ /* 0x000fe40000004100 */
[----:B------:R-:W-:Y:S02]  /*123d0*/  HADD2.F32 R9, -RZ, R9.H1_H1 ;  /* 0x30000009ff097230 */ /* 0x000fe40000004100 */
[----:B------:R-:W-:Y:S01]  /*123e0*/  @!P0 FADD.FTZ R6, -R6, -RZ ;  /* 0x800000ff06068221 */ /* 0x000fe20000010100 */
[----:B------:R-:W-:Y:S02]  /*123f0*/  HADD2.F32 R5, -RZ, R19.H0_H0 ;  /* 0x20000013ff057230 */ /* 0x000fe40000004100 */
[----:B------:R-:W-:Y:S01]  /*12400*/  @!P0 FADD.FTZ R20, -R20, -RZ ;  /* 0x800000ff14148221 */ /* 0x000fe20000010100 */
[----:B------:R-:W-:-:S02]  /*12410*/  HADD2.F32 R27, -RZ, R16.H1_H1 ;  /* 0x30000010ff1b7230 */ /* 0x000fc40000004100 */
[----:B------:R-:W-:Y:S01]  /*12420*/  @!P0 FADD.FTZ R4, -R4, -RZ ;  /* 0x800000ff04048221 */ /* 0x000fe20000010100 */
[----:B------:R-:W-:Y:S01]  /*12430*/  FMUL.FTZ R21, R18, R21 ;  /* 0x0000001512157220 */ /* 0x000fe20000410000 */
[----:B------:R-:W-:Y:S01]  /*12440*/  FFMA.FTZ R0, R0, R2, R25 ;  /* 0x0000000200007223 */ /* 0x000fe20000010019 */
[----:B------:R-:W-:Y:S01]  /*12450*/  FFMA.FTZ R9, R13, R9, R22 ;  /* 0x000000090d097223 */ /* 0x000fe20000010016 */
[----:B------:R-:W-:Y:S01]  /*12460*/  FMUL.FTZ R6, R5, R6 ;  /* 0x0000000605067220 */ /* 0x000fe20000410000 */
[--C-:B------:R-:W-:Y:S02]  /*12470*/  HADD2.F32 R19, -RZ, R11.reuse.H0_H0 ;  /* 0x2000000bff137230 */ /* 0x100fe40000004100 */
[----:B------:R-:W-:Y:S02]  /*12480*/  HADD2.F32 R18, -RZ, R11.H1_H1 ;  /* 0x3000000bff127230 */ /* 0x000fe40000004100 */
[--C-:B------:R-:W-:Y:S02]  /*12490*/  HADD2.F32 R13, -RZ, R15.reuse.H0_H0 ;  /* 0x2000000fff0d7230 */ /* 0x100fe40000004100 */
[----:B------:R-:W-:-:S02]  /*124a0*/  HADD2.F32 R2, -RZ, R15.H1_H1 ;  /* 0x3000000fff027230 */ /* 0x000fc40000004100 */
[----:B------:R-:W-:Y:S02]  /*124b0*/  HADD2.F32 R16, -RZ, R12.H0_H0 ;  /* 0x2000000cff107230 */ /* 0x000fe40000004100 */
[----:B------:R-:W-:Y:S02]  /*124c0*/  HADD2.F32 R5, -RZ, R8.H0_H0 ;  /* 0x20000008ff057230 */ /* 0x000fe40000004100 */
[----:B------:R-:W-:Y:S02]  /*124d0*/  HADD2.F32 R11, -RZ, R10.H0_H0 ;  /* 0x2000000aff0b7230 */ /* 0x000fe40000004100 */
[----:B------:R-:W-:Y:S02]  /*124e0*/  HADD2.F32 R15, -RZ, R14.H0_H0 ;  /* 0x2000000eff0f7230 */ /* 0x000fe40000004100 */
[----:B------:R-:W-:Y:S01]  /*124f0*/  FMUL.FTZ R27, R27, R20 ;  /* 0x000000141b1b7220 */ /* 0x000fe20000410000 */
[----:B------:R-:W-:Y:S02]  /*12500*/  HADD2.F32 R8, -RZ, R8.H1_H1 ;  /* 0x30000008ff087230 */ /* 0x000fe40000004100 */
[----:B------:R-:W-:Y:S01]  /*12510*/  FMUL.FTZ R4, R31, R4 ;  /* 0x000000041f047220 */ /* 0x000fe20000410000 */
[----:B------:R-:W-:-:S02]  /*12520*/  HADD2.F32 R10, -RZ, R10.H1_H1 ;  /* 0x3000000aff0a7230 */ /* 0x000fc40000004100 */
[----:B------:R-:W-:Y:S02]  /*12530*/  HADD2.F32 R12, -RZ, R12.H1_H1 ;  /* 0x3000000cff0c7230 */ /* 0x000fe40000004100 */
[----:B------:R-:W-:Y:S02]  /*12540*/  HADD2.F32 R14, -RZ, R14.H1_H1 ;  /* 0x3000000eff0e7230 */ /* 0x000fe40000004100 */
[----:B------:R-:W-:Y:S01]  /*12550*/  FFMA.FTZ R5, R16, R5, R17 ;  /* 0x0000000510057223 */ /* 0x000fe20000010011 */
        /* <DEDUP_REMOVED lines=9> */
.L_x_1024:
[----:B------:R-:W-:Y:S05]  /*125f0*/  BSYNC B0 ;  /* 0x0000000000007941 */ /* 0x000fea0003800000 */
.L_x_1023:
[----:B-----5:R1:W-:Y:S01]  /*12600*/  STS.128 [R206+0x5800], R12 ;  /* 0x0058000cce007388 */ /* 0x0203e20000000c00 */
[----:B------:R-:W-:Y:S05]  /*12610*/  BRA `(.L_x_968) ;  /* 0x00000008001c7947 */ /* 0x000fea0003800000 */
.L_x_930:
[----:B------:R-:W-:Y:S01]  /*12620*/  IMAD.IADD R0, R202, 0x1, -R141 ;  /* 0x00000001ca007824 */ /* 0x000fe200078e0a8d */
[C---:B------:R-:W-:Y:S01]  /*12630*/  IADD3 R23, R150.reuse, 0x20, RZ ;  /* 0x0000002096177810 */ /* 0x040fe20007ffe0ff */
[C---:B------:R-:W-:Y:S01]  /*12640*/  VIADD R3, R150.reuse, 0x10 ;  /* 0x0000001096037836 */ /* 0x040fe20000000000 */
[----:B------:R-:W-:Y:S01]  /*12650*/  BSSY B0, `(.L_x_1025) ;  /* 0x0000021000007945 */ /* 0x000fe20003800000 */
[C---:B------:R-:W-:Y:S01]  /*12660*/  VIADD R29, R150.reuse, 0x30 ;  /* 0x00000030961d7836 */ /* 0x040fe20000000000 */
[-C--:B------:R-:W-:Y:S02]  /*12670*/  ISETP.GE.AND P4, PT, R150, R0.reuse, PT ;  /* 0x000000009600720c */ /* 0x080fe40003f86270 */
[-C--:B------:R-:W-:Y:S02]  /*12680*/  ISETP.GE.AND P2, PT, R3, R0.reuse, PT ;  /* 0x000000000300720c */ /* 0x080fe40003f46270 */
[----:B------:R-:W-:-:S09]  /*12690*/  ISETP.GE.AND P6, PT, R23, R0, PT ;  /* 0x000000001700720c */ /* 0x000fd20003fc6270 */
[----:B------:R-:W-:Y:S05]  /*126a0*/  @P4 BRA `(.L_x_1026) ;  /* 0x00000000006c4947 */ /* 0x000fea0003800000 */
[----:B------:R-:W-:Y:S01]  /*126b0*/  ULDC UR5, c[0x0][0x2d0] ;  /* 0x0000b40000057ab9 */ /* 0x000fe20000000800 */
[----:B------:R-:W1:Y:S01]  /*126c0*/  @!P0 LDC.64 R6, c[0x0][0x210] ;  /* 0x00008400ff068b82 */ /* 0x000e620000000a00 */
[----:B------:R-:W-:-:S13]  /*126d0*/  ISETP.GE.AND P5, PT, R12, UR5, PT ;  /* 0x000000050c007c0c */ /* 0x000fda000bfa6270 */
[----:B------:R-:W2:Y:S01]  /*126e0*/  @!P5 LDC.64 R8, c[0x0][0x210] ;  /* 0x00008400ff08db82 */ /* 0x000ea20000000a00 */
[----:B------:R3:W-:Y:S01]  /*126f0*/  @P5 STS.128 [R206], RZ ;  /* 0x000000ffce005388 */ /* 0x0007e20000000c00 */
[----:B--2---:R-:W-:-:S04]  /*12700*/  @!P5 LEA R8, P4, R152, R8, 0x1 ;  /* 0x000000089808d211 */ /* 0x004fc800078808ff */
[C---:B------:R-:W-:Y:S02]  /*12710*/  @!P5 LEA.HI.X R9, R152.reuse, R9, R155, 0x1, P4 ;  /* 0x000000099809d211 */ /* 0x040fe400020f0c9b */
[----:B-1----:R-:W-:-:S03]  /*12720*/  @!P0 LEA R6, P4, R152, R6, 0x1 ;  /* 0x0000000698068211 */ /* 0x002fc600078808ff */
        /* <DEDUP_REMOVED lines=19> */
.L_x_1026:
[----:B------:R-:W-:Y:S05]  /*12860*/  BSYNC B0 ;  /* 0x0000000000007941 */ /* 0x000fea0003800000 */
.L_x_1025:
[----:B------:R-:W-:Y:S01]  /*12870*/  BSSY B0, `(.L_x_1027) ;  /* 0x0000020000007945 */ /* 0x000fe20003800000 */
[----:B------:R-:W-:-:S03]  /*12880*/  ISETP.GE.AND P5, PT, R29, R0, PT ;  /* 0x000000001d00720c */ /* 0x000fc60003fa6270 */
[----:B------:R-:W-:Y:S10]  /*12890*/  @P2 BRA `(.L_x_1028) ;  /* 0x0000000000742947 */ /* 0x000ff40003800000 */
[----:B------:R-:W-:Y:S01]  /*128a0*/  ULDC UR5, c[0x0][0x2d0] ;  /* 0x0000b40000057ab9 */ /* 0x000fe20000000800 */
[----:B-1-3--:R-:W1:Y:S01]  /*128b0*/  @!P0 LDC.64 R6, c[0x0][0x210] ;  /* 0x00008400ff068b82 */ /* 0x00ae620000000a00 */
[----:B------:R-:W-:Y:S02]  /*128c0*/  ISETP.GE.AND P4, PT, R12, UR5, PT ;  /* 0x000000050c007c0c */ /* 0x000fe4000bf86270 */
[----:B------:R-:W-:-:S05]  /*128d0*/  IADD3 R15, P2, R15, R152, RZ ;  /* 0x000000980f0f7210 */ /* 0x000fca0007f5e0ff */
[----:B------:R-:W-:-:S06]  /*128e0*/  IMAD.X R0, R11, 0x1, R155, P2 ;  /* 0x000000010b007824 */ /* 0x000fcc00010e069b */
[----:B------:R-:W2:Y:S01]  /*128f0*/  @!P4 LDC.64 R8, c[0x0][0x210] ;  /* 0x00008400ff08cb82 */ /* 0x000ea20000000a00 */
[----:B------:R4:W-:Y:S01]  /*12900*/  @P4 STS.128 [R206+0x800], RZ ;  /* 0x000800ffce004388 */ /* 0x0009e20000000c00 */
        /* <DEDUP_REMOVED lines=16> */
[----:B----4-:R-:W-:-:S04]  /*12a10*/  LEA R6, P2, R15, UR8, 0x1 ;  /* 0x000000080f067c11 */ /* 0x010fc8000f8408ff */
[----:B------:R-:W-:-:S05]  /*12a20*/  LEA.HI.X R7, R15, UR9, R0, 0x1, P2 ;  /* 0x000000090f077c11 */ /* 0x000fca00090f0c00 */
[----:B------:R-:W-:Y:S01]  /*12a30*/  @!PT LDS RZ, [RZ] ;  /* 0x00000000fffff984 */ /* 0x000fe20000000800 */
[----:B------:R-:W-:Y:S01]  /*12a40*/  @!PT LDS RZ, [RZ] ;  /* 0x00000000fffff984 */ /* 0x000fe20000000800 */
[----:B------:R-:W-:Y:S01]  /*12a50*/  @!PT LDS RZ, [RZ] ;  /* 0x00000000fffff984 */ /* 0x000fe20000000800 */
[----:B------:R2:W-:Y:S04]  /*12a60*/  LDGSTS.E.BYPASS.LTC128B.128 [R206+0x4800], desc[UR6][R6.64+0x100] ;  /* 0x0480010006ce7fae */ /* 0x0005e8000b901d46 */
.L_x_1028:
[----:B------:R-:W-:Y:S05]  /*12a70*/  BSYNC B0 ;  /* 0x0000000000007941 */ /* 0x000fea0003800000 */
.L_x_1027:
[----:B------:R-:W-:Y:S04]  /*12a80*/  BSSY B0, `(.L_x_1029) ;  /* 0x000001f000007945 */ /* 0x000fe80003800000 */
[----:B------:R-:W-:Y:S05]  /*12a90*/  @P6 BRA `(.L_x_1030) ;  /* 0x0000000000746947 */ /* 0x000fea0003800000 */
[----:B------:R-:W-:Y:S01]  /*12aa0*/  ULDC UR5, c[0x0][0x2d0] ;  /* 0x0000b40000057ab9 */ /* 0x000fe20000000800 */
[----:B-1234-:R-:W1:Y:S01]  /*12ab0*/  @!P0 LDC.64 R6, c[0x0][0x210] ;  /* 0x00008400ff068b82 */ /* 0x01ee620000000a00 */
[----:B------:R-:W-:Y:S02]  /*12ac0*/  ISETP.GE.AND P4, PT, R12, UR5, PT ;  /* 0x000000050c007c0c */ /* 0x000fe4000bf86270 */
[----:B------:R-:W-:-:S04]  /*12ad0*/  LEA R11, P2, R4, R152, 0x5 ;  /* 0x00000098040b7211 */ /* 0x000fc800078428ff */
[----:B------:R-:W-:-:S07]  /*12ae0*/  LEA.HI.X R0, R4, R155, R5, 0x5, P2 ;  /* 0x0000009b04007211 */ /* 0x000fce00010f2c05 */
[----:B------:R-:W2:Y:S01]  /*12af0*/  @!P4 LDC.64 R8, c[0x0][0x210] ;  /* 0x00008400ff08cb82 */ /* 0x000ea20000000a00 */
[----:B------:R3:W-:Y:S01]  /*12b00*/  @P4 STS.128 [R206+0x1000], RZ ;  /* 0x001000ffce004388 */ /* 0x0007e20000000c00 */
[----:B-1----:R-:W-:-:S04]  /*12b10*/  @!P0 LEA R6, P2, R11, R6, 0x1 ;  /* 0x000000060b068211 */ /* 0x002fc800078408ff */
[C---:B------:R-:W-:Y:S02]  /*12b20*/  @!P0 LEA.HI.X R7, R11.reuse, R7, R0, 0x1, P2 ;  /* 0x000000070b078211 */ /* 0x040fe400010f0c00 */
[----:B--2---:R-:W-:-:S04]  /*12b30*/  @!P4 LEA R8, P6, R11, R8, 0x1 ;  /* 0x000000080b08c211 */ /* 0x004fc800078c08ff */
[----:B------:R-:W-:-:S05]  /*12b40*/  @!P4 LEA.HI.X R9, R11, R9, R0, 0x1, P6 ;  /* 0x000000090b09c211 */ /* 0x000fca00030f0c00 */
        /* <DEDUP_REMOVED lines=18> */
.L_x_1030:
[----:B------:R-:W-:Y:S05]  /*12c70*/  BSYNC B0 ;  /* 0x0000000000007941 */ /* 0x000fea0003800000 */
.L_x_1029:
[----:B------:R-:W-:Y:S05]  /*12c80*/  @P5 BRA `(.L_x_968) ;  /* 0x0000000000805947 */ /* 0x000fea0003800000 */
[----:B------:R-:W-:Y:S01]  /*12c90*/  ULDC UR5, c[0x0][0x2d0] ;  /* 0x0000b40000057ab9 */ /* 0x000fe20000000800 */
[----:B-1234-:R-:W1:Y:S01]  /*12ca0*/  @!P0 LDC.64 R6, c[0x0][0x210] ;  /* 0x00008400ff068b82 */ /* 0x01ee620000000a00 */
[----:B------:R-:W-:Y:S01]  /*12cb0*/  ISETP.GE.AND P4, PT, R12, UR5, PT ;  /* 0x000000050c007c0c */ /* 0x000fe2000bf86270 */
[----:B------:R-:W-:Y:S02]  /*12cc0*/  IMAD.MOV.U32 R10, RZ, RZ, R152 ;  /* 0x000000ffff0a7224 */ /* 0x000fe400078e0098 */
[----:B------:R-:W-:Y:S02]  /*12cd0*/  IMAD.MOV.U32 R11, RZ, RZ, R155 ;  /* 0x000000ffff0b7224 */ /* 0x000fe400078e009b */
[----:B------:R-:W-:Y:S02]  /*12ce0*/  IMAD R5, R5, 0x30, RZ ;  /* 0x0000003005057824 */ /* 0x000fe400078e02ff */
[----:B------:R-:W-:-:S04]  /*12cf0*/  IMAD.WIDE.U32 R10, R4, 0x30, R10 ;  /* 0x00000030040a7825 */ /* 0x000fc800078e000a */
[----:B------:R-:W-:Y:S02]  /*12d00*/  IMAD.IADD R0, R5, 0x1, R11 ;  /* 0x0000000105007824 */ /* 0x000fe400078e020b */
        /* <DEDUP_REMOVED lines=18> */
[----:B------:R-:W-:-:S04]  /*12e30*/  LEA R4, P0, R10, UR8, 0x1 ;  /* 0x000000080a047c11 */ /* 0x000fc8000f8008ff */
[----:B------:R-:W-:-:S05]  /*12e40*/  LEA.HI.X R5, R10, UR9, R0, 0x1, P0 ;  /* 0x000000090a057c11 */ /* 0x000fca00080f0c00 */
[----:B------:R-:W-:Y:S01]  /*12e50*/  @!PT LDS RZ, [RZ] ;  /* 0x00000000fffff984 */ /* 0x000fe20000000800 */
[----:B------:R-:W-:Y:S01]  /*12e60*/  @!PT LDS RZ, [RZ] ;  /* 0x00000000fffff984 */ /* 0x000fe20000000800 */
[----:B------:R-:W-:Y:S01]  /*12e70*/  @!PT LDS RZ, [RZ] ;  /* 0x00000000fffff984 */ /* 0x000fe20000000800 */
[----:B------:R1:W-:Y:S04]  /*12e80*/  LDGSTS.E.BYPASS.LTC128B.128 [R206+0x5800], desc[UR6][R4.64+0x100] ;  /* 0x0580010004ce7fae */ /* 0x0003e8000b901d46 */
.L_x_968:
[----:B------:R-:W-:Y:S05]  /*12e90*/  BSYNC B3 ;  /* 0x0000000000037941 */ /* 0x000fea0003800000 */
.L_x_929:
[----:B------:R-:W-:Y:S01]  /*12ea0*/  LEA R0, R133, 0xffffffc0, 0x6 ;  /* 0xffffffc085007811 */ /* 0x000fe200078e30ff */
[----:B------:R-:W-:Y:S01]  /*12eb0*/  ULDC.64 UR10, c[0x0][0x218] ;  /* 0x00008600000a7ab9 */ /* 0x000fe20000000a00 */
[----:B------:R-:W-:Y:S01]  /*12ec0*/  BSSY B0, `(.L_x_1031) ;  /* 0x000001d000007945 */ /* 0x000fe20003800000 */
[C---:B------:R-:W-:Y:S02]  /*12ed0*/  LEA R208, P0, R142.reuse, UR10, 0x1 ;  /* 0x0000000a8ed07c11 */ /* 0x040fe4000f8008ff */
[----:B-1234-:R-:W-:Y:S01]  /*12ee0*/  IMAD.IADD R6, R61, 0x1, -R0 ;  /* 0x000000013d067824 */ /* 0x01efe200078e0a00 */
[----:B------:R-:W-:Y:S02]  /*12ef0*/  LOP3.LUT R2, R139, 0xff, RZ, 0xc0, !PT ;  /* 0x000000ff8b027812 */ /* 0x000fe400078ec0ff */
[----:B------:R-:W-:Y:S02]  /*12f00*/  LEA.HI.X R209, R142, UR11, R145, 0x1, P0 ;  /* 0x0000000b8ed17c11 */ /* 0x000fe400080f0c91 */
[----:B------:R-:W-:-:S13]  /*12f10*/  ISETP.GE.AND P1, PT, R150, R6, PT ;  /* 0x000000069600720c */ /* 0x000fda0003f26270 */
[----:B------:R-:W-:Y:S05]  /*12f20*/  @P1 BRA `(.L_x_1032) ;  /* 0x0000000000581947 */ /* 0x000fea0003800000 */
[C---:B------:R-:W-:Y:S02]  /*12f30*/  LOP3.LUT R4, R2.reuse, 0x1, RZ, 0xc0, !PT ;  /* 0x0000000102047812 */ /* 0x040fe400078ec0ff */
[----:B------:R-:W-:Y:S02]  /*12f40*/  R2P PR, R2, 0x6 ;  /* 0x0000000602007804 */ /* 0x000fe40000000000 */
[----:B------:R-:W-:-:S13]  /*12f50*/  ISETP.NE.U32.AND P0, PT, R4, 0x1, PT ;  /* 0x000000010400780c */ /* 0x000fda0003f05070 */
[----:B------:R-:W-:Y:S02]  /*12f60*/  @!P0 IMAD.MOV.U32 R4, RZ, RZ, R208 ;  /* 0x000000ffff048224 */ /* 0x000fe400078e00d0 */
[----:B------:R-:W-:-:S05]  /*12f70*/  @!P0 IMAD.MOV.U32 R5, RZ, RZ, R209 ;  /* 0x000000ffff058224 */ /* 0x000fca00078e00d1 */
        /* <DEDUP_REMOVED lines=8> */
[----:B------:R1:W-:Y:S04]  /*13000*/  @P1 LDGSTS.E.BYPASS.LTC128B.128 [R206+0x8000], desc[UR6][R208.64+0x80] ;  /* 0x08000080d0ce1fae */ /* 0x0003e8000b901d46 */
[----:B------:R1:W-:Y:S01]  /*13010*/  @!P1 STS.128 [R206+0x8000], RZ ;  /* 0x008000ffce009388 */ /* 0x0003e20000000c00 */
[----:B------:R-:W-:Y:S05]  /*13020*/  @!P2 BRA `(.L_x_1033) ;  /* 0x000000000014a947 */ /* 0x000fea0003800000 */
[----:B------:R-:W-:Y:S01]  /*13030*/  @!PT LDS RZ, [RZ] ;  /* 0x00000000fffff984 */ /* 0x000fe20000000800 */
[----:B------:R-:W-:Y:S01]  /*13040*/  @!PT LDS RZ, [RZ] ;  /* 0x00000000fffff984 */ /* 0x000fe20000000800 */
[----:B------:R-:W-:Y:S01]  /*13050*/  @!PT LDS RZ, [RZ] ;  /* 0x00000000fffff984 */ /* 0x000fe20000000800 */
[----:B------:R2:W-:Y:S01]  /*13060*/  LDGSTS.E.BYPASS.LTC128B.128 [R206+0xa000], desc[UR6][R208.64+0x100] ;  /* 0x0a000100d0ce7fae */ /* 0x0005e2000b901d46 */
[----:B------:R-:W-:Y:S05]  /*13070*/  BRA `(.L_x_1032) ;  /* 0x0000000000047947 */ /* 0x000fea0003800000 */
.L_x_1033:
[----:B------:R3:W-:Y:S02]  /*13080*/  STS.128 [R206+0xa000], RZ ;  /* 0x00a000ffce007388 */ /* 0x0007e40000000c00 */
.L_x_1032:
[----:B------:R-:W-:Y:S05]  /*13090*/  BSYNC B0 ;  /* 0x0000000000007941 */ /* 0x000fea0003800000 */
.L_x_1031:
[----:B------:R-:W-:Y:S01]  /*130a0*/  ISETP.GE.AND P0, PT, R3, R6, PT ;  /* 0x000000060300720c */ /* 0x000fe20003f06270 */
[----:B------:R-:W-:-:S12]  /*130b0*/  BSSY B0, `(.L_x_1034) ;  /* 0x000001f000007945 */ /* 0x000fd80003800000 */
[----:B------:R-:W-:Y:S05]  /*130c0*/  @P0 BRA `(.L_x_1035) ;  /* 0x0000000000740947 */ /* 0x000fea0003800000 */
[C---:B-1----:R-:W-:Y:S02]  /*130d0*/  LOP3.LUT R4, R2.reuse, 0x1, RZ, 0xc0, !PT ;  /* 0x0000000102047812 */ /* 0x042fe400078ec0ff */
[----:B------:R-:W-:Y:S02]  /*130e0*/  LOP3.LUT P0, RZ, R2, 0x2, RZ, 0xc0, !PT ;  /* 0x0000000202ff7812 */ /* 0x000fe4000780c0ff */
[----:B------:R-:W-:Y:S02]  /*130f0*/  ISETP.NE.U32.AND P1, PT, R4, 0x1, PT ;  /* 0x000000010400780c */ /* 0x000fe40003f25070 */
[----:B------:R-:W-:-:S05]  /*13100*/  IADD3 R5, P2, R199, R142, RZ ;  /* 0x0000008ec7057210 */ /* 0x000fca0007f5e0ff */
[----:B------:R-:W-:-:S04]  /*13110*/  IMAD.X R4, R198, 0x1, R145, P2 ;  /* 0x00000001c6047824 */ /* 0x000fc800010e0691 */
[----:B------:R-:W-:Y:S02]  /*13120*/  @P0 LEA R8, P2, R5, UR10, 0x1 ;  /* 0x0000000a05080c11 */ /* 0x000fe4000f8408ff */
[----:B------:R-:W-:Y:S02]  /*13130*/  @!P1 LEA R10, P4, R199, R208, 0x1 ;  /* 0x000000d0c70a9211 */ /* 0x000fe400078808ff */
[----:B------:R-:W-:Y:S02]  /*13140*/  @P0 LEA.HI.X R9, R5, UR11, R4, 0x1, P2 ;  /* 0x0000000b05090c11 */ /* 0x000fe400090f0c04 */
        /* <DEDUP_REMOVED lines=11> */
[----:B------:R-:W-:-:S13]  /*13200*/  LOP3.LUT P0, RZ, R2, 0x4, RZ, 0xc0, !PT ;  /* 0x0000000402ff7812 */ /* 0x000fda000780c0ff */
[----:B------:R-:W-:Y:S05]  /*13210*/  @!P0 BRA `(.L_x_1036) ;  /* 0x00000000001c8947 */ /* 0x000fea0003800000 */
[----:B-1----:R-:W-:-:S04]  /*13220*/  LEA R8, P0, R5, UR10, 0x1 ;  /* 0x0000000a05087c11 */ /* 0x002fc8000f8008ff */
[----:B------:R-:W-:-:S05]  /*13230*/  LEA.HI.X R9, R5, UR11, R4, 0x1, P0 ;  /* 0x0000000b05097c11 */ /* 0x000fca00080f0c04 */
[----:B------:R-:W-:Y:S01]  /*13240*/  @!PT LDS RZ, [RZ] ;  /* 0x00000000fffff984 */ /* 0x000fe20000000800 */
[----:B------:R-:W-:Y:S01]  /*13250*/  @!PT LDS RZ, [RZ] ;  /* 0x00000000fffff984 */ /* 0x000fe20000000800 */
[----:B------:R-:W-:Y:S01]  /*13260*/  @!PT LDS RZ, [RZ] ;  /* 0x00000000fffff984 */ /* 0x000fe20000000800 */
[----:B------:R4:W-:Y:S01]  /*13270*/  LDGSTS.E.BYPASS.LTC128B.128 [R206+0xa800], desc[UR6][R8.64+0x100] ;  /* 0x0a80010008ce7fae */ /* 0x0009e2000b901d46 */
[----:B------:R-:W-:Y:S05]  /*13280*/  BRA `(.L_x_1035) ;  /* 0x0000000000047947 */ /* 0x000fea0003800000 */
.L_x_1036:
[----:B------:R4:W-:Y:S02]  /*13290*/  STS.128 [R206+0xa800], RZ ;  /* 0x00a800ffce007388 */ /* 0x0009e40000000c00 */
.L_x_1035:
[----:B------:R-:W-:Y:S05]  /*132a0*/  BSYNC B0 ;  /* 0x0000000000007941 */ /* 0x000fea0003800000 */
.L_x_1034:
[----:B------:R-:W-:Y:S01]  /*132b0*/  ISETP.GE.AND P0, PT, R23, R6, PT ;  /* 0x000000061700720c */ /* 0x000fe20003f06270 */
[----:B------:R-:W-:-:S12]  /*132c0*/  BSSY B0, `(.L_x_1037) ;  /* 0x0000022000007945 */ /* 0x000fd80003800000 */
[----:B------:R-:W-:Y:S05]  /*132d0*/  @P0 BRA `(.L_x_1038) ;  /* 0x0000000000800947 */ /* 0x000fea0003800000 */
[----:B-1----:R-:W1:Y:S01]  /*132e0*/  LDC.64 R4, c[0x0][0x248] ;  /* 0x00009200ff047b82 */ /* 0x002e620000000a00 */
[C---:B------:R-:W-:Y:S02]  /*132f0*/  LOP3.LUT R7, R2.reuse, 0x1, RZ, 0xc0, !PT ;  /* 0x0000000102077812 */ /* 0x040fe400078ec0ff */
[----:B------:R-:W-:Y:S02]  /*13300*/  LOP3.LUT P0, RZ, R2, 0x2, RZ, 0xc0, !PT ;  /* 0x0000000202ff7812 */ /* 0x000fe4000780c0ff */
[----:B------:R-:W-:Y:S01]  /*13310*/  ISETP.NE.U32.AND P1, PT, R7, 0x1, PT ;  /* 0x000000010700780c */ /* 0x000fe20003f25070 */
[C---:B-1----:R-:W-:Y:S01]  /*13320*/  IMAD.SHL.U32 R7, R4.reuse, 0x20, RZ ;  /* 0x0000002004077824 */ /* 0x042fe200078e00ff */
[----:B----4-:R-:W-:-:S04]  /*13330*/  SHF.L.U64.HI R8, R4, 0x5, R5 ;  /* 0x0000000504087819 */ /* 0x010fc80000010205 */
[----:B------:R-:W-:-:S07]  /*13340*/  IADD3 R5, P2, R7, R142, RZ ;  /* 0x0000008e07057210 */ /* 0x000fce0007f5e0ff */
[----:B------:R-:W-:Y:S01]  /*13350*/  @!P1 LEA R12, P4, R7, R208, 0x1 ;  /* 0x000000d0070c9211 */ /* 0x000fe200078808ff */
[----:B------:R-:W-:Y:S01]  /*13360*/  IMAD.X R4, R8, 0x1, R145, P2 ;  /* 0x0000000108047824 */ /* 0x000fe200010e0691 */
[----:B------:R-:W-:Y:S02]  /*13370*/  @P0 LEA R10, P2, R5, UR10, 0x1 ;  /* 0x0000000a050a0c11 */ /* 0x000fe4000f8408ff */
[----:B------:R-:W-:Y:S02]  /*13380*/  @!P1 LEA.HI.X R13, R7, R209, R8, 0x1, P4 ;  /* 0x000000d1070d9211 */ /* 0x000fe400020f0c08 */
[----:B------:R-:W-:-:S03]  /*13390*/  @P0 LEA.HI.X R11, R5, UR11, R4, 0x1, P2 ;  /* 0x0000000b050b0c11 */ /* 0x000fc600090f0c04 */
        /* <DEDUP_REMOVED lines=12> */
[----:B------:R-:W-:-:S04]  /*13460*/  LEA R8, P0, R5, UR10, 0x1 ;  /* 0x0000000a05087c11 */ /* 0x000fc8000f8008ff */
[----:B------:R-:W-:-:S05]  /*13470*/  LEA.HI.X R9, R5, UR11, R4, 0x1, P0 ;  /* 0x0000000b05097c11 */ /* 0x000fca00080f0c04 */
[----:B------:R-:W-:Y:S01]  /*13480*/  @!PT LDS RZ, [RZ] ;  /* 0x00000000fffff984 */ /* 0x000fe20000000800 */
[----:B------:R-:W-:Y:S01]  /*13490*/  @!PT LDS RZ, [RZ] ;  /* 0x00000000fffff984 */ /* 0x000fe20000000800 */
[----:B------:R-:W-:Y:S01]  /*134a0*/  @!PT LDS RZ, [RZ] ;  /* 0x00000000fffff984 */ /* 0x000fe20000000800 */
[----:B------:R4:W-:Y:S01]  /*134b0*/  LDGSTS.E.BYPASS.LTC128B.128 [R206+0xb000], desc[UR6][R8.64+0x100] ;  /* 0x0b00010008ce7fae */ /* 0x0009e2000b901d46 */
[----:B------:R-:W-:Y:S05]  /*134c0*/  BRA `(.L_x_1038) ;  /* 0x0000000000047947 */ /* 0x000fea0003800000 */
.L_x_1039:
[----:B------:R4:W-:Y:S02]  /*134d0*/  STS.128 [R206+0xb000], RZ ;  /* 0x00b000ffce007388 */ /* 0x0009e40000000c00 */
.L_x_1038:
[----:B------:R-:W-:Y:S05]  /*134e0*/  BSYNC B0 ;  /* 0x0000000000007941 */ /* 0x000fea0003800000 */
.L_x_1037:
[----:B------:R-:W-:Y:S01]  /*134f0*/  ISETP.GE.AND P0, PT, R29, R6, PT ;  /* 0x000000061d00720c */ /* 0x000fe20003f06270 */
[----:B------:R-:W-:-:S12]  /*13500*/  BSSY B0, `(.L_x_1040) ;  /* 0x0000021000007945 */ /* 0x000fd80003800000 */
[----:B------:R-:W-:Y:S05]  /*13510*/  @P0 BRA `(.L_x_1041) ;  /* 0x00000000007c0947 */ /* 0x000fea0003800000 */
[----:B-1----:R-:W4:Y:S01]  /*13520*/  LDC.64 R4, c[0x0][0x248] ;  /* 0x00009200ff047b82 */ /* 0x002f220000000a00 */
[C---:B------:R-:W-:Y:S01]  /*13530*/  LOP3.LUT R7, R2.reuse, 0x1, RZ, 0xc0, !PT ;  /* 0x0000000102077812 */ /* 0x040fe200078ec0ff */
[----:B------:R-:W-:Y:S01]  /*13540*/  IMAD.MOV.U32 R144, RZ, RZ, R142 ;  /* 0x000000ffff907224 */ /* 0x000fe200078e008e */
[C---:B------:R-:W-:Y:S02]  /*13550*/  LOP3.LUT P2, RZ, R2.reuse, 0x2, RZ, 0xc0, !PT ;  /* 0x0000000202ff7812 */ /* 0x040fe4000784c0ff */
[----:B------:R-:W-:Y:S02]  /*13560*/  ISETP.NE.U32.AND P4, PT, R7, 0x1, PT ;  /* 0x000000010700780c */ /* 0x000fe40003f85070 */
[----:B------:R-:W-:Y:S01]  /*13570*/  LOP3.LUT P1, RZ, R2, 0x4, RZ, 0xc0, !PT ;  /* 0x0000000402ff7812 */ /* 0x000fe2000782c0ff */
[----:B----4-:R-:W-:-:S04]  /*13580*/  IMAD.WIDE.U32 R8, R4, 0x30, R144 ;  /* 0x0000003004087825 */ /* 0x010fc800078e0090 */
[----:B------:R-:W-:-:S04]  /*13590*/  IMAD R7, R5, 0x30, RZ ;  /* 0x0000003005077824 */ /* 0x000fc800078e02ff */
[----:B------:R-:W-:Y:S02]  /*135a0*/  @P2 LEA R14, P5, R8, UR10, 0x1 ;  /* 0x0000000a080e2c11 */ /* 0x000fe4000f8a08ff */
[----:B------:R-:W-:Y:S02]  /*135b0*/  @!P4 IMAD.WIDE.U32 R10, R4, 0x60, R208 ;  /* 0x00000060040ac825 */ /* 0x000fe400078e00d0 */
[----:B------:R-:W-:Y:S02]  /*135c0*/  @P1 LEA R12, P0, R8, UR10, 0x1 ;  /* 0x0000000a080c1c11 */ /* 0x000fe4000f8008ff */
[----:B------:R-:W-:Y:S02]  /*135d0*/  @!P4 IMAD R5, R5, 0x60, RZ ;  /* 0x000000600505c824 */ /* 0x000fe400078e02ff */
[----:B------:R-:W-:Y:S02]  /*135e0*/  IMAD.IADD R7, R9, 0x1, R7 ;  /* 0x0000000109077824 */ /* 0x000fe400078e0207 */
[----:B------:R-:W-:-:S03]  /*135f0*/  @!P4 IMAD.IADD R11, R5, 0x1, R11 ;  /* 0x00000001050bc824 */ /* 0x000fc600078e020b */
[C-C-:B------:R-:W-:Y:S02]  /*13600*/  @P2 LEA.HI.X R15, R8.reuse, UR11, R7.reuse, 0x1, P5 ;  /* 0x0000000b080f2c11 */ /* 0x140fe4000a8f0c07 */
[----:B------:R-:W-:Y:S01]  /*13610*/  @P1 LEA.HI.X R13, R8, UR11, R7, 0x1, P0 ;  /* 0x0000000b080d1c11 */ /* 0x000fe200080f0c07 */
        /* <DEDUP_REMOVED lines=9> */
[----:B------:R1:W-:Y:S04]  /*136b0*/  @!P2 STS.128 [R206+0x9800], RZ ;  /* 0x009800ffce00a388 */ /* 0x0003e80000000c00 */
[----:B------:R-:W-:Y:S01]  /*136c0*/  @!PT LDS RZ, [RZ] ;  /* 0x00000000fffff984 */ /* 0x000fe20000000800 */
[----:B------:R-:W-:Y:S01]  /*136d0*/  @!PT LDS RZ, [RZ] ;  /* 0x00000000fffff984 */ /* 0x000fe20000000800 */
[----:B------:R-:W-:Y:S01]  /*136e0*/  @!PT LDS RZ, [RZ] ;  /* 0x00000000fffff984 */ /* 0x000fe20000000800 */
[----:B------:R1:W-:Y:S04]  /*136f0*/  @P1 LDGSTS.E.BYPASS.LTC128B.128 [R206+0xb800], desc[UR6][R12.64+0x100] ;  /* 0x0b8001000cce1fae */ /* 0x0003e8000b901d46 */
[----:B------:R1:W-:Y:S02]  /*13700*/  @!P1 STS.128 [R206+0xb800], RZ ;  /* 0x00b800ffce009388 */ /* 0x0003e40000000c00 */
.L_x_1041:
[----:B------:R-:W-:Y:S05]  /*13710*/  BSYNC B0 ;  /* 0x0000000000007941 */ /* 0x000fea0003800000 */
.L_x_1040:
[----:B------:R-:W0:Y:S01]  /*13720*/  LDGDEPBAR ;  /* 0x00000000000079af */ /* 0x000e220000000000 */
[----:B------:R-:W-:Y:S01]  /*13730*/  ISETP.GE.AND P1, PT, R150, R6, PT ;  /* 0x000000069600720c */ /* 0x000fe20003f26270 */
[----:B------:R-:W-:Y:S01]  /*13740*/  ULDC.64 UR8, c[0x0][0x220] ;  /* 0x0000880000087ab9 */ /* 0x000fe20000000a00 */
[----:B------:R-:W-:Y:S01]  /*13750*/  BSSY B0, `(.L_x_1042) ;  /* 0x000001f000007945 */ /* 0x000fe20003800000 */
[----:B------:R-:W-:-:S04]  /*13760*/  LEA R164, P0, R146, UR8, 0x1 ;  /* 0x0000000892a47c11 */ /* 0x000fc8000f8008ff */
[----:B------:R-:W-:Y:S01]  /*13770*/  LEA.HI.X R165, R146, UR9, R149, 0x1, P0 ;  /* 0x0000000992a57c11 */ /* 0x000fe200080f0c95 */
[----:B------:R-:W-:-:S04]  /*13780*/  DEPBAR.LE SB0, 0x0 ;  /* 0x000080000000791a */ /* 0x000fc80000000000 */
[----:B------:R-:W-:Y:S06]  /*13790*/  BAR.SYNC.DEFER_BLOCKING 0x0 ;  /* 0x0000000000007b1d */ /* 0x000fec0000010000 */
[----:B------:R1:W-:Y:S04]  /*137a0*/  @P1 STS.128 [R206+0xc000], RZ ;  /* 0x00c000ffce001388 */ /* 0x0003e80000000c00 */
[----:B------:R1:W-:Y:S04]  /*137b0*/  @P1 STS.128 [R206+0xe000], RZ ;  /* 0x00e000ffce001388 */ /* 0x0003e80000000c00 */
[----:B------:R1:W-:Y:S01]  /*137c0*/  @P1 STS.128 [R206+0x10000], RZ ;  /* 0x010000ffce001388 */ /* 0x0003e20000000c00 */
[----:B------:R-:W-:Y:S05]  /*137d0*/  @P1 BRA `(.L_x_1043) ;  /* 0x0000000000581947 */ /* 0x000fea0003800000 */
[C---:B-1----:R-:W-:Y:S02]  /*137e0*/  LOP3.LUT R4, R2.reuse, 0x1, RZ, 0xc0, !PT ;  /* 0x0000000102047812 */ /* 0x042fe400078ec0ff */
        /* <DEDUP_REMOVED lines=20> */
.L_x_1044:
[----:B------:R1:W-:Y:S02]  /*13930*/  STS.128 [R206+0x10000], RZ ;  /* 0x010000ffce007388 */ /* 0x0003e40000000c00 */
.L_x_1043:
[----:B------:R-:W-:Y:S05]  /*13940*/  BSYNC B0 ;  /* 0x0000000000007941 */ /* 0x000fea0003800000 */
.L_x_1042:
[----:B------:R-:W-:Y:S01]  /*13950*/  ISETP.GE.AND P0, PT, R3, R6, PT ;  /* 0x000000060300720c */ /* 0x000fe20003f06270 */
[----:B------:R-:W-:-:S12]  /*13960*/  BSSY B0, `(.L_x_1045) ;  /* 0x0000022000007945 */ /* 0x000fd80003800000 */
[----:B------:R1:W-:Y:S04]  /*13970*/  @P0 STS.128 [R206+0xc800], RZ ;  /* 0x00c800ffce000388 */ /* 0x0003e80000000c00 */
[----:B------:R1:W-:Y:S04]  /*13980*/  @P0 STS.128 [R206+0xe800], RZ ;  /* 0x00e800ffce000388 */ /* 0x0003e80000000c00 */
[----:B------:R1:W-:Y:S01]  /*13990*/  @P0 STS.128 [R206+0x10800], RZ ;  /* 0x010800ffce000388 */ /* 0x0003e20000000c00 */
[----:B------:R-:W-:Y:S05]  /*139a0*/  @P0 BRA `(.L_x_1046) ;  /* 0x0000000000740947 */ /* 0x000fea0003800000 */
[C---:B------:R-:W-:Y:S02]  /*139b0*/  LOP3.LUT R3, R2.reuse, 0x1, RZ, 0xc0, !PT ;  /* 0x0000000102037812 */ /* 0x040fe400078ec0ff */
[----:B------:R-:W-:Y:S02]  /*139c0*/  LOP3.LUT P0, RZ, R2, 0x2, RZ, 0xc0, !PT ;  /* 0x0000000202ff7812 */ /* 0x000fe4000780c0ff */
[----:B------:R-:W-:Y:S02]  /*139d0*/  ISETP.NE.U32.AND P1, PT, R3, 0x1, PT ;  /* 0x000000010300780c */ /* 0x000fe40003f25070 */
[----:B-1----:R-:W-:-:S05]  /*139e0*/  IADD3 R4, P2, R201, R146, RZ ;  /* 0x00000092c9047210 */ /* 0x002fca0007f5e0ff */
[----:B------:R-:W-:-:S04]  /*139f0*/  IMAD.X R3, R200, 0x1, R149, P2 ;  /* 0x00000001c8037824 */ /* 0x000fc800010e0695 */
[C---:B----4-:R-:W-:Y:S02]  /*13a00*/  @P0 LEA R8, P2, R4.reuse, UR8, 0x1 ;  /* 0x0000000804080c11 */ /* 0x050fe4000f8408ff */
[C---:B------:R-:W-:Y:S02]  /*13a10*/  @!P1 LEA R10, P4, R201.reuse, R164, 0x1 ;  /* 0x000000a4c90a9211 */ /* 0x040fe400078808ff */
        /* <DEDUP_REMOVED lines=21> */
.L_x_1047:
[----:B------:R4:W-:Y:S02]  /*13b70*/  STS.128 [R206+0x10800], RZ ;  /* 0x010800ffce007388 */ /* 0x0009e40000000c00 */
.L_x_1046:
[----:B------:R-:W-:Y:S05]  /*13b80*/  BSYNC B0 ;  /* 0x0000000000007941 */ /* 0x000fea0003800000 */
.L_x_1045:
[----:B------:R-:W-:Y:S01]  /*13b90*/  ISETP.GE.AND P0, PT, R23, R6, PT ;  /* 0x000000061700720c */ /* 0x000fe20003f06270 */
[----:B------:R-:W-:-:S12]  /*13ba0*/  BSSY B0, `(.L_x_1048) ;  /* 0x0000025000007945 */ /* 0x000fd80003800000 */
[----:B------:R1:W-:Y:S04]  /*13bb0*/  @P0 STS.128 [R206+0xd000], RZ ;  /* 0x00d000ffce000388 */ /* 0x0003e80000000c00 */
[----:B------:R1:W-:Y:S04]  /*13bc0*/  @P0 STS.128 [R206+0xf000], RZ ;  /* 0x00f000ffce000388 */ /* 0x0003e80000000c00 */
[----:B------:R1:W-:Y:S01]  /*13bd0*/  @P0 STS.128 [R206+0x11000], RZ ;  /* 0x011000ffce000388 */ /* 0x0003e20000000c00 */
        /* <DEDUP_REMOVED lines=32> */
.L_x_1050:
[----:B------:R4:W-:Y:S02]  /*13de0*/  STS.128 [R206+0x11000], RZ ;  /* 0x011000ffce007388 */ /* 0x0009e40000000c00 */
.L_x_1049:
[----:B------:R-:W-:Y:S05]  /*13df0*/  BSYNC B0 ;  /* 0x0000000000007941 */ /* 0x000fea0003800000 */
.L_x_1048:
[----:B------:R-:W-:Y:S01]  /*13e00*/  ISETP.GE.AND P0, PT, R29, R6, PT ;  /* 0x000000061d00720c */ /* 0x000fe20003f06270 */
[----:B------:R-:W-:Y:S01]  /*13e10*/  IMAD.SHL.U32 R3, R62, 0x40, RZ ;  /* 0x000000403e037824 */ /* 0x000fe200078e00ff */
[----:B-1----:R-:W-:Y:S01]  /*13e20*/  SHF.R.S32.HI R5, RZ, 0x1f, R60 ;  /* 0x0000001fff057819 */ /* 0x002fe2000001143c */
[----:B------:R-:W-:Y:S01]  /*13e30*/  IMAD.SHL.U32 R150, R150, 0x8, RZ ;  /* 0x0000000896967824 */ /* 0x000fe200078e00ff */
[----:B------:R-:W-:Y:S02]  /*13e40*/  BSSY B0, `(.L_x_1051) ;  /* 0x000002e000007945 */ /* 0x000fe40003800000 */
[----:B------:R-:W-:Y:S02]  /*13e50*/  LOP3.LUT R3, R3, 0x1c0, RZ, 0xc0, !PT ;  /* 0x000001c003037812 */ /* 0x000fe400078ec0ff */
[----:B------:R-:W-:Y:S02]  /*13e60*/  LEA.HI R5, R5, R60, RZ, 0x5 ;  /* 0x0000003c05057211 */ /* 0x000fe400078f28ff */
[----:B------:R-:W-:-:S02]  /*13e70*/  LOP3.LUT R150, R3, 0x8, R150, 0xf8, !PT ;  /* 0x0000000803967812 */ /* 0x000fc400078ef896 */
[----:B------:R-:W-:Y:S01]  /*13e80*/  SHF.R.U32.HI R3, RZ, 0x3, R3 ;  /* 0x00000003ff037819 */ /* 0x000fe20000011603 */
[----:B------:R1:W-:Y:S01]  /*13e90*/  @P0 STS.128 [R206+0xd800], RZ ;  /* 0x00d800ffce000388 */ /* 0x0003e20000000c00 */
[----:B------:R-:W-:Y:S02]  /*13ea0*/  SHF.R.S32.HI R4, RZ, 0x5, R5 ;  /* 0x00000005ff047819 */ /* 0x000fe40000011405 */
[----:B------:R-:W-:Y:S01]  /*13eb0*/  LOP3.LUT R150, R150, R3, RZ, 0x3c, !PT ;  /* 0x0000000396967212 */ /* 0x000fe200078e3cff */
[----:B------:R1:W-:Y:S02]  /*13ec0*/  @P0 STS.128 [R206+0xf800], RZ ;  /* 0x00f800ffce000388 */ /* 0x0003e40000000c00 */
[----:B------:R-:W-:Y:S02]  /*13ed0*/  IMAD R197, R4, 0x400, R47 ;  /* 0x0000040004c57824 */ /* 0x000fe400078e022f */
[----:B------:R1:W-:Y:S01]  /*13ee0*/  @P0 STS.128 [R206+0x11800], RZ ;  /* 0x011800ffce000388 */ /* 0x0003e20000000c00 */
[----:B------:R-:W-:-:S02]  /*13ef0*/  IMAD R196, R63, 0x200, R150 ;  /* 0x000002003fc47824 */ /* 0x000fc400078e0296 */
[----:B------:R-:W-:-:S03]  /*13f00*/  LEA R197, R197, UR4, 0x1 ;  /* 0x00000004c5c57c11 */ /* 0x000fc6000f8e08ff */
[----:B------:R-:W-:Y:S01]  /*13f10*/  LEA R196, R196, UR4, 0x1 ;  /* 0x00000004c4c47c11 */ /* 0x000fe2000f8e08ff */
[----:B------:R-:W-:Y:S06]  /*13f20*/  @P0 BRA `(.L_x_1052) ;  /* 0x00000000007c0947 */ /* 0x000fec0003800000 */
[----:B------:R-:W5:Y:S01]  /*13f30*/  LDC.64 R4, c[0x0][0x250] ;  /* 0x00009400ff047b82 */ /* 0x000f620000000a00 */
[C---:B------:R-:W-:Y:S01]  /*13f40*/  LOP3.LUT R3, R2.reuse, 0x1, RZ, 0xc0, !PT ;  /* 0x0000000102037812 */ /* 0x040fe200078ec0ff */
[----:B------:R-:W-:Y:S01]  /*13f50*/  IMAD.MOV.U32 R148, RZ, RZ, R146 ;  /* 0x000000ffff947224 */ /* 0x000fe200078e0092 */
[C---:B------:R-:W-:Y:S02]  /*13f60*/  LOP3.LUT P2, RZ, R2.reuse, 0x2, RZ, 0xc0, !PT ;  /* 0x0000000202ff7812 */ /* 0x040fe4000784c0ff */
[----:B------:R-:W-:Y:S02]  /*13f70*/  ISETP.NE.U32.AND P4, PT, R3, 0x1, PT ;  /* 0x000000010300780c */ /* 0x000fe40003f85070 */
[----:B------:R-:W-:Y:S01]  /*13f80*/  LOP3.LUT P1, RZ, R2, 0x4, RZ, 0xc0, !PT ;  /* 0x0000000402ff7812 */ /* 0x000fe2000782c0ff */
[----:B-----5:R-:W-:-:S04]  /*13f90*/  IMAD.WIDE.U32 R148, R4, 0x30, R148 ;  /* 0x0000003004947825 */ /* 0x020fc800078e0094 */
[----:B------:R-:W-:-:S04]  /*13fa0*/  IMAD R3, R5, 0x30, RZ ;  /* 0x0000003005037824 */ /* 0x000fc800078e02ff */
[----:B------:R-:W-:Y:S02]  /*13fb0*/  @P2 LEA R10, P5, R148, UR8, 0x1 ;  /* 0x00000008940a2c11 */ /* 0x000fe4000f8a08ff */
[----:B------:R-:W-:Y:S02]  /*13fc0*/  @!P4 IMAD.WIDE.U32 R6, R4, 0x60, R164 ;  /* 0x000000600406c825 */ /* 0x000fe400078e00a4 */
[----:B----4-:R-:W-:Y:S02]  /*13fd0*/  @P1 LEA R8, P0, R148, UR8, 0x1 ;  /* 0x0000000894081c11 */ /* 0x010fe4000f8008ff */
        /* <DEDUP_REMOVED lines=20> */
.L_x_1052:
[----:B------:R-:W-:Y:S05]  /*14120*/  BSYNC B0 ;  /* 0x0000000000007941 */ /* 0x000fea0003800000 */
.L_x_1051:
[----:B----4-:R-:W-:Y:S01]  /*14130*/  LDSM.16.M88.4 R4, [R197] ;  /* 0x00000000c504783b */ /* 0x010fe20000000200 */
[----:B------:R-:W-:Y:S01]  /*14140*/  R2P PR, R62, 0x6 ;  /* 0x000000063e007804 */ /* 0x000fe20000000000 */
[C---:B------:R-:W-:Y:S02]  /*14150*/  VIADD R3, R196.reuse, 0x6000 ;  /* 0x00006000c4037836 */ /* 0x040fe40000000000 */
[----:B------:R-:W4:Y:S01]  /*14160*/  LDSM.16.M88.4 R12, [R196+0x6800] ;  /* 0x00680000c40c783b */ /* 0x000f220000000200 */
[----:B------:R-:W-:Y:S02]  /*14170*/  VIADD R194, R196, 0x6020 ;  /* 0x00006020c4c27836 */ /* 0x000fe40000000000 */
[--C-:B------:R-:W-:Y:S01]  /*14180*/  IMAD R195, R46, 0x2, R197.reuse ;  /* 0x000000022ec37824 */ /* 0x100fe200078e02c5 */
[----:B------:R-:W5:Y:S01]  /*14190*/  LDSM.16.M88.4 R20, [R196+0x6000] ;  /* 0x00600000c414783b */ /* 0x000f620000000200 */
[C---:B------:R-:W-:Y:S02]  /*141a0*/  IMAD R44, R45.reuse, 0x2, R197 ;  /* 0x000000022d2c7824 */ /* 0x040fe400078e02c5 */
[----:B------:R-:W-:Y:S01]  /*141b0*/  IMAD R193, R45, 0x2, R195 ;  /* 0x000000022dc17824 */ /* 0x000fe200078e02c3 */
[----:B------:R-:W2:Y:S02]  /*141c0*/  LDSM.16.M88.4 R64, [R196+0x7000] ;  /* 0x00700000c440783b */ /* 0x000ea40000000200 */
        /* <DEDUP_REMOVED lines=8> */
[----:B------:R-:W1:Y:S01]  /*14250*/  LDSM.16.M88.4 R8, [R194+0x800] ;  /* 0x00080000c208783b */ /* 0x000e620000000200 */
[----:B------:R-:W-:Y:S02]  /*14260*/  VIADD R183, R194, 0x2000 ;  /* 0x00002000c2b77836 */ /* 0x000fe40000000000 */
[----:B------:R-:W-:Y:S01]  /*14270*/  IMAD.IADD R191, R196, 0x1, R3 ;  /* 0x00000001c4bf7824 */ /* 0x000fe200078e0203 */
[----:B------:R-:W1:Y:S01]  /*14280*/  LDSM.16.M88.4 R28, [R194] ;  /* 0x00000000c21c783b */ /* 0x000e620000000200 */
[----:B------:R-:W-:-:S02]  /*14290*/  IMAD.IADD R184, R3, 0x1, R194 ;  /* 0x0000000103b87824 */ /* 0x000fc400078e02c2 */
[C---:B------:R-:W-:Y:S01]  /*142a0*/  VIADD R182, R194.reuse, 0x2800 ;  /* 0x00002800c2b67836 */ /* 0x040fe20000000000 */
[----:B------:R-:W1:Y:S01]  /*142b0*/  LDSM.16.M88.4 R40, [R194+0x1000] ;  /* 0x00100000c228783b */ /* 0x000e620000000200 */
[C---:B------:R-:W-:Y:S02]  /*142c0*/  VIADD R181, R194.reuse, 0x3000 ;  /* 0x00003000c2b57836 */ /* 0x040fe40000000000 */
[C---:B------:R-:W-:Y:S01]  /*142d0*/  VIADD R180, R194.reuse, 0x3800 ;  /* 0x00003800c2b47836 */ /* 0x040fe20000000000 */
[----:B------:R-:W1:Y:S01]  /*142e0*/  LDSM.16.M88.4 R80, [R194+0x1800] ;  /* 0x00180000c250783b */ /* 0x000e620000000200 */
[C---:B------:R-:W-:Y:S02]  /*142f0*/  VIADD R179, R194.reuse, 0x4000 ;  /* 0x00004000c2b37836 */ /* 0x040fe40000000000 */
[C---:B------:R-:W-:Y:S01]  /*14300*/  VIADD R178, R194.reuse, 0x4800 ;  /* 0x00004800c2b27836 */ /* 0x040fe20000000000 */
[----:B------:R-:W-:Y:S01]  /*14310*/  LDSM.16.M88.4 R52, [R44] ;  /* 0x000000002c34783b */ /* 0x000fe20000000200 */
[----:B------:R-:W-:-:S02]  /*14320*/  VIADD R177, R194, 0x5000 ;  /* 0x00005000c2b17836 */ /* 0x000fc40000000000 */
[----:B------:R-:W-:Y:S01]  /*14330*/  VIADD R176, R194, 0x5800 ;  /* 0x00005800c2b07836 */ /* 0x000fe20000000000 */
[C---:B----4-:R-:W-:Y:S01]  /*14340*/  HMMA.16816.F32 R16, R4.reuse, R12, RZ ;  /* 0x0000000c0410723c */ /* 0x050fe200000018ff */
[----:B------:R-:W4:Y:S04]  /*14350*/  LDSM.16.M88.4 R36, [R191+0x6000] ;  /* 0x00600000bf24783b */ /* 0x000f280000000200 */
[----:B------:R-:W4:Y:S01]  /*14360*/  LDSM.16.M88.4 R72, [R191+0x6800] ;  /* 0x00680000bf48783b */ /* 0x000f220000000200 */
[C---:B------:R-:W-:Y:S03]  /*14370*/  HMMA.16816.F32 R12, R4.reuse, R14, RZ ;  /* 0x0000000e040c723c */ /* 0x040fe600000018ff */
[----:B------:R-:W-:Y:S03]  /*14380*/  LDSM.16.M88.4 R48, [R184] ;  /* 0x00000000b830783b */ /* 0x000fe60000000200 */
[C---:B-----5:R-:W-:Y:S01]  /*14390*/  HMMA.16816.F32 R24, R4.reuse, R20, RZ ;  /* 0x000000140418723c */ /* 0x060fe200000018ff */
[----:B------:R-:W0:Y:S05]  /*143a0*/  LDGDEPBAR ;  /* 0x00000000000079af */ /* 0x000e2a0000000000 */
[C---:B------:R-:W-:Y:S06]  /*143b0*/  HMMA.16816.F32 R20, R4.reuse, R22, RZ ;  /* 0x000000160414723c */ /* 0x040fec00000018ff */
[C---:B--2---:R-:W-:Y:S06]  /*143c0*/  HMMA.16816.F32 R68, R4.reuse, R64, RZ ;  /* 0x000000400444723c */ /* 0x044fec00000018ff */
[C---:B------:R-:W-:Y:S06]  /*143d0*/  HMMA.16816.F32 R64, R4.reuse, R66, RZ ;  /* 0x000000420440723c */ /* 0x040fec00000018ff */
[C---:B---3--:R-:W-:Y:S06]  /*143e0*/  HMMA.16816.F32 R56, R4.reuse, R32, RZ ;  /* 0x000000200438723c */ /* 0x048fec00000018ff */
[----:B------:R-:W-:Y:S01]  /*143f0*/  HMMA.16816.F32 R4, R4, R34, RZ ;  /* 0x000000220404723c */ /* 0x000fe200000018ff */
[----:B------:R-:W2:Y:S05]  /*14400*/  LDSM.16.M88.4 R32, [R191+0x7000] ;  /* 0x00700000bf20783b */ /* 0x000eaa0000000200 */
[C---:B-1----:R-:W-:Y:S06]  /*14410*/  HMMA.16816.F32 R16, R76.reuse, R8, R16 ;  /* 0x000000084c10723c */ /* 0x042fec0000001810 */
[C---:B------:R-:W-:Y:S01]  /*14420*/  HMMA.16816.F32 R12, R76.reuse, R10, R12 ;  /* 0x0000000a4c0c723c */ /* 0x040fe2000000180c */
[----:B------:R-:W1:Y:S05]  /*14430*/  LDSM.16.M88.4 R8, [R191+0x7800] ;  /* 0x00780000bf08783b */ /* 0x000e6a0000000200 */
[C---:B------:R-:W-:Y:S06]  /*14440*/  HMMA.16816.F32 R24, R76.reuse, R28, R24 ;  /* 0x0000001c4c18723c */ /* 0x040fec0000001818 */
[C---:B------:R-:W-:Y:S01]  /*14450*/  HMMA.16816.F32 R20, R76.reuse, R30, R20 ;  /* 0x0000001e4c14723c */ /* 0x040fe20000001814 */
[----:B------:R-:W3:Y:S05]  /*14460*/  LDSM.16.M88.4 R28, [R193] ;  /* 0x00000000c11c783b */ /* 0x000eea0000000200 */
[C---:B------:R-:W-:Y:S06]  /*14470*/  HMMA.16816.F32 R68, R76.reuse, R40, R68 ;  /* 0x000000284c44723c */ /* 0x040fec0000001844 */
[C---:B------:R-:W-:Y:S01]  /*14480*/  HMMA.16816.F32 R64, R76.reuse, R42, R64 ;  /* 0x0000002a4c40723c */ /* 0x040fe20000001840 */
[----:B------:R-:W5:Y:S05]  /*14490*/  LDSM.16.M88.4 R40, [R184+0x800] ;  /* 0x00080000b828783b */ /* 0x000f6a0000000200 */
[C---:B------:R-:W-:Y:S06]  /*144a0*/  HMMA.16816.F32 R56, R76.reuse, R80, R56 ;  /* 0x000000504c38723c */ /* 0x040fec0000001838 */
[----:B------:R-:W-:Y:S01]  /*144b0*/  HMMA.16816.F32 R4, R76, R82, R4 ;  /* 0x000000524c04723c */ /* 0x000fe20000001804 */
[----:B------:R-:W-:Y:S04]  /*144c0*/  LDSM.16.M88.4 R80, [R197+0x2000] ;  /* 0x00200000c550783b */ /* 0x000fe80000000200 */
[----:B------:R-:W-:Y:S01]  /*144d0*/  LDSM.16.M88.4 R76, [R196+0x9000] ;  /* 0x00900000c44c783b */ /* 0x000fe20000000200 */
[C---:B----4-:R-:W-:Y:S06]  /*144e0*/  HMMA.16816.F32 R24, R52.reuse, R36, R24 ;  /* 0x000000243418723c */ /* 0x050fec0000001818 */
[C---:B------:R-:W-:Y:S01]  /*144f0*/  HMMA.16816.F32 R20, R52.reuse, R38, R20 ;  /* 0x000000263414723c */ /* 0x040fe20000001814 */
[----:B------:R-:W4:Y:S05]  /*14500*/  LDSM.16.M88.4 R36, [R184+0x1000] ;  /* 0x00100000b824783b */ /* 0x000f2a0000000200 */
[C---:B------:R-:W-:Y:S06]  /*14510*/  HMMA.16816.F32 R16, R52.reuse, R72, R16 ;  /* 0x000000483410723c */ /* 0x040fec0000001810 */
[C---:B------:R-:W-:Y:S01]  /*14520*/  HMMA.16816.F32 R12, R52.reuse, R74, R12 ;  /* 0x0000004a340c723c */ /* 0x040fe2000000180c */
[----:B------:R-:W-:Y:S05]  /*14530*/  LDSM.16.M88.4 R72, [R196+0x9800] ;  /* 0x00980000c448783b */ /* 0x000fea0000000200 */
[C---:B--2---:R-:W-:Y:S06]  /*14540*/  HMMA.16816.F32 R68, R52.reuse, R32, R68 ;  /* 0x000000203444723c */ /* 0x044fec0000001844 */
[C---:B------:R-:W-:Y:S01]  /*14550*/  HMMA.16816.F32 R64, R52.reuse, R34, R64 ;  /* 0x000000223440723c */ /* 0x040fe20000001840 */
[----:B------:R-:W2:Y:S05]  /*14560*/  LDSM.16.M88.4 R32, [R184+0x1800] ;  /* 0x00180000b820783b */ /* 0x000eaa0000000200 */
[C---:B-1----:R-:W-:Y:S06]  /*14570*/  HMMA.16816.F32 R56, R52.reuse, R8, R56 ;  /* 0x000000083438723c */ /* 0x042fec0000001838 */
[----:B------:R-:W-:Y:S01]  /*14580*/  HMMA.16816.F32 R52, R52, R10, R4 ;  /* 0x0000000a3434723c */ /* 0x000fe20000001804 */
[----:B------:R-:W1:Y:S04]  /*14590*/  LDSM.16.M88.4 R8, [R196+0x8000] ;  /* 0x00800000c408783b */ /* 0x000e680000000200 */
[----:B------:R-:W1:Y:S01]  /*145a0*/  LDSM.16.M88.4 R4, [R196+0x8800] ;  /* 0x00880000c404783b */ /* 0x000e620000000200 */
[C---:B---3--:R-:W-:Y:S06]  /*145b0*/  HMMA.16816.F32 R24, R28.reuse, R48, R24 ;  /* 0x000000301c18723c */ /* 0x048fec0000001818 */
[C---:B------:R-:W-:Y:S01]  /*145c0*/  HMMA.16816.F32 R20, R28.reuse, R50, R20 ;  /* 0x000000321c14723c */ /* 0x040fe20000001814 */
[----:B------:R-:W-:Y:S05]  /*145d0*/  LDSM.16.M88.4 R48, [R195+0x2000] ;  /* 0x00200000c330783b */ /* 0x000fea0000000200 */
[C---:B-----5:R-:W-:Y:S06]  /*145e0*/  HMMA.16816.F32 R16, R28.reuse, R40, R16 ;  /* 0x000000281c10723c */ /* 0x060fec0000001810 */
[C---:B------:R-:W-:Y:S01]  /*145f0*/  HMMA.16816.F32 R12, R28.reuse, R42, R12 ;  /* 0x0000002a1c0c723c */ /* 0x040fe2000000180c */
[----:B------:R-:W3:Y:S05]  /*14600*/  LDSM.16.M88.4 R40, [R194+0x2000] ;  /* 0x00200000c228783b */ /* 0x000eea0000000200 */
[C---:B----4-:R-:W-:Y:S06]  /*14610*/  HMMA.16816.F32 R68, R28.reuse, R36, R68 ;  /* 0x000000241c44723c */ /* 0x050fec0000001844 */
[C---:B------:R-:W-:Y:S01]  /*14620*/  HMMA.16816.F32 R64, R28.reuse, R38, R64 ;  /* 0x000000261c40723c */ /* 0x040fe20000001840 */
[----:B------:R-:W4:Y:S05]  /*14630*/  LDSM.16.M88.4 R36, [R194+0x2800] ;  /* 0x00280000c224783b */ /* 0x000f2a0000000200 */
[C---:B--2---:R-:W-:Y:S06]  /*14640*/  HMMA.16816.F32 R56, R28.reuse, R32, R56 ;  /* 0x000000201c38723c */ /* 0x044fec0000001838 */
[----:B------:R-:W-:Y:S01]  /*14650*/  HMMA.16816.F32 R52, R28, R34, R52 ;  /* 0x000000221c34723c */ /* 0x000fe20000001834 */
[----:B------:R-:W2:Y:S04]  /*14660*/  LDSM.16.M88.4 R32, [R194+0x3000] ;  /* 0x00300000c220783b */ /* 0x000ea80000000200 */
[----:B------:R-:W5:Y:S01]  /*14670*/  LDSM.16.M88.4 R28, [R194+0x3800] ;  /* 0x00380000c21c783b */ /* 0x000f620000000200 */
[C---:B-1----:R-:W-:Y:S06]  /*14680*/  HMMA.16816.F32 R24, R80.reuse, R8, R24 ;  /* 0x000000085018723c */ /* 0x042fec0000001818 */
[C---:B------:R-:W-:Y:S01]  /*14690*/  HMMA.16816.F32 R20, R80.reuse, R10, R20 ;  /* 0x0000000a5014723c */ /* 0x040fe20000001814 */
[----:B------:R-:W-:Y:S05]  /*146a0*/  LDSM.16.M88.4 R8, [R44+0x2000] ;  /* 0x002000002c08783b */ /* 0x000fea0000000200 */
[C---:B------:R-:W-:Y:S06]  /*146b0*/  HMMA.16816.F32 R16, R80.reuse, R4, R16 ;  /* 0x000000045010723c */ /* 0x040fec0000001810 */
[C---:B------:R-:W-:Y:S01]  /*146c0*/  HMMA.16816.F32 R12, R80.reuse, R6, R12 ;  /* 0x00000006500c723c */ /* 0x040fe2000000180c */
[----:B------:R-:W1:Y:S05]  /*146d0*/  LDSM.16.M88.4 R4, [R191+0x8000] ;  /* 0x00800000bf04783b */ /* 0x000e6a0000000200 */
[C---:B------:R-:W-:Y:S06]  /*146e0*/  HMMA.16816.F32 R68, R80.reuse, R76, R68 ;  /* 0x0000004c5044723c */ /* 0x040fec0000001844 */
[C---:B------:R-:W-:Y:S01]  /*146f0*/  HMMA.16816.F32 R64, R80.reuse, R78, R64 ;  /* 0x0000004e5040723c */ /* 0x040fe20000001840 */
[----:B------:R-:W-:Y:S05]  /*14700*/  LDSM.16.M88.4 R76, [R191+0x9000] ;  /* 0x00900000bf4c783b */ /* 0x000fea0000000200 */
[C---:B------:R-:W-:Y:S06]  /*14710*/  HMMA.16816.F32 R56, R80.reuse, R72, R56 ;  /* 0x000000485038723c */ /* 0x040fec0000001838 */
[----:B------:R-:W-:Y:S01]  /*14720*/  HMMA.16816.F32 R72, R80, R74, R52 ;  /* 0x0000004a5048723c */ /* 0x000fe20000001834 */
[----:B------:R-:W1:Y:S04]  /*14730*/  LDSM.16.M88.4 R52, [R191+0x8800] ;  /* 0x00880000bf34783b */ /* 0x000e680000000200 */
[----:B------:R-:W1:Y:S01]  /*14740*/  LDSM.16.M88.4 R80, [R191+0x9800] ;  /* 0x00980000bf50783b */ /* 0x000e620000000200 */
[C---:B---3--:R-:W-:Y:S06]  /*14750*/  HMMA.16816.F32 R24, R48.reuse, R40, R24 ;  /* 0x000000283018723c */ /* 0x048fec0000001818 */
[C---:B------:R-:W-:Y:S01]  /*14760*/  HMMA.16816.F32 R20, R48.reuse, R42, R20 ;  /* 0x0000002a3014723c */ /* 0x040fe20000001814 */
[----:B------:R-:W-:Y:S05]  /*14770*/  LDSM.16.M88.4 R40, [R193+0x2000] ;  /* 0x00200000c128783b */ /* 0x000fea0000000200 */
[C---:B----4-:R-:W-:Y:S06]  /*14780*/  HMMA.16816.F32 R16, R48.reuse, R36, R16 ;  /* 0x000000243010723c */ /* 0x050fec0000001810 */
[C---:B------:R-:W-:Y:S01]  /*14790*/  HMMA.16816.F32 R12, R48.reuse, R38, R12 ;  /* 0x00000026300c723c */ /* 0x040fe2000000180c */
[----:B------:R-:W3:Y:S05]  /*147a0*/  LDSM.16.M88.4 R36, [R184+0x2000] ;  /* 0x00200000b824783b */ /* 0x000eea0000000200 */
[C---:B--2---:R-:W-:Y:S06]  /*147b0*/  HMMA.16816.F32 R68, R48.reuse, R32, R68 ;  /* 0x000000203044723c */ /* 0x044fec0000001844 */
[C---:B------:R-:W-:Y:S01]  /*147c0*/  HMMA.16816.F32 R64, R48.reuse, R34, R64 ;  /* 0x000000223040723c */ /* 0x040fe20000001840 */
[----:B------:R-:W-:Y:S05]  /*147d0*/  LDSM.16.M88.4 R32, [R184+0x3000] ;  /* 0x00300000b820783b */ /* 0x000fea0000000200 */
[C---:B-----5:R-:W-:Y:S06]  /*147e0*/  HMMA.16816.F32 R56, R48.reuse, R28, R56 ;  /* 0x0000001c3038723c */ /* 0x060fec0000001838 */
[----:B------:R-:W-:Y:S01]  /*147f0*/  HMMA.16816.F32 R72, R48, R30, R72 ;  /* 0x0000001e3048723c */ /* 0x000fe20000001848 */
[----:B------:R-:W2:Y:S04]  /*14800*/  LDSM.16.M88.4 R28, [R184+0x2800] ;  /* 0x00280000b81c783b */ /* 0x000ea80000000200 */
[----:B------:R-:W-:Y:S01]  /*14810*/  LDSM.16.M88.4 R48, [R196+0xa000] ;  /* 0x00a00000c430783b */ /* 0x000fe20000000200 */
[C---:B-1----:R-:W-:Y:S06]  /*14820*/  HMMA.16816.F32 R24, R8.reuse, R4, R24 ;  /* 0x000000040818723c */ /* 0x042fec0000001818 */
[C---:B------:R-:W-:Y:S01]  /*14830*/  HMMA.16816.F32 R20, R8.reuse, R6, R20 ;  /* 0x000000060814723c */ /* 0x040fe20000001814 */
[----:B------:R-:W1:Y:S05]  /*14840*/  LDSM.16.M88.4 R4, [R184+0x3800] ;  /* 0x00380000b804783b */ /* 0x000e6a0000000200 */
        /* <DEDUP_REMOVED lines=9> */
[C---:B---3--:R-:W-:Y:S06]  /*148e0*/  HMMA.16816.F32 R24, R40.reuse, R36, R24 ;  /* 0x000000242818723c */ /* 0x048fec0000001818 */
[C---:B------:R-:W-:Y:S01]  /*148f0*/  HMMA.16816.F32 R20, R40.reuse, R38, R20 ;  /* 0x000000262814723c */ /* 0x040fe20000001814 */
[----:B------:R-:W3:Y:S05]  /*14900*/  LDSM.16.M88.4 R36, [R196+0xb000] ;  /* 0x00b00000c424783b */ /* 0x000eea0000000200 */
[C---:B--2---:R-:W-:Y:S06]  /*14910*/  HMMA.16816.F32 R16, R40.reuse, R28, R16 ;  /* 0x0000001c2810723c */ /* 0x044fec0000001810 */
[C---:B------:R-:W-:Y:S01]  /*14920*/  HMMA.16816.F32 R12, R40.reuse, R30, R12 ;  /* 0x0000001e280c723c */ /* 0x040fe2000000180c */
[----:B------:R-:W-:Y:S05]  /*14930*/  LDSM.16.M88.4 R28, [R196+0xb800] ;  /* 0x00b80000c41c783b */ /* 0x000fea0000000200 */
[C---:B------:R-:W-:Y:S01]  /*14940*/  HMMA.16816.F32 R80, R40.reuse, R32, R68 ;  /* 0x000000202850723c */ /* 0x040fe20000001844 */
[----:B------:R-:W2:Y:S05]  /*14950*/  LDSM.16.M88.4 R68, [R194+0x4000] ;  /* 0x00400000c244783b */ /* 0x000eaa0000000200 */
[C---:B------:R-:W-:Y:S01]  /*14960*/  HMMA.16816.F32 R64, R40.reuse, R34, R64 ;  /* 0x000000222840723c */ /* 0x040fe20000001840 */
[----:B------:R-:W2:Y:S05]  /*14970*/  LDSM.16.M88.4 R32, [R194+0x4800] ;  /* 0x00480000c220783b */ /* 0x000eaa0000000200 */
[C---:B-1----:R-:W-:Y:S06]  /*14980*/  HMMA.16816.F32 R56, R40.reuse, R4, R56 ;  /* 0x000000042838723c */ /* 0x042fec0000001838 */
[----:B------:R-:W-:Y:S01]  /*14990*/  HMMA.16816.F32 R72, R40, R6, R72 ;  /* 0x000000062848723c */ /* 0x000fe20000001848 */
[----:B------:R-:W1:Y:S04]  /*149a0*/  LDSM.16.M88.4 R4, [R194+0x5000] ;  /* 0x00500000c204783b */ /* 0x000e680000000200 */
[----:B------:R-:W-:Y:S01]  /*149b0*/  LDSM.16.M88.4 R40, [R194+0x5800] ;  /* 0x00580000c228783b */ /* 0x000fe20000000200 */
[C---:B----4-:R-:W-:Y:S06]  /*149c0*/  HMMA.16816.F32 R24, R52.reuse, R48, R24 ;  /* 0x000000303418723c */ /* 0x050fec0000001818 */
[C---:B------:R-:W-:Y:S01]  /*149d0*/  HMMA.16816.F32 R20, R52.reuse, R50, R20 ;  /* 0x000000323414723c */ /* 0x040fe20000001814 */
[----:B------:R-:W-:Y:S05]  /*149e0*/  LDSM.16.M88.4 R48, [R191+0xa800] ;  /* 0x00a80000bf30783b */ /* 0x000fea0000000200 */
[C---:B-----5:R-:W-:Y:S06]  /*149f0*/  HMMA.16816.F32 R16, R52.reuse, R8, R16 ;  /* 0x000000083410723c */ /* 0x060fec0000001810 */
[C---:B------:R-:W-:Y:S01]  /*14a00*/  HMMA.16816.F32 R12, R52.reuse, R10, R12 ;  /* 0x0000000a340c723c */ /* 0x040fe2000000180c */
[----:B------:R-:W-:Y:S05]  /*14a10*/  LDSM.16.M88.4 R8, [R191+0xa000] ;  /* 0x00a00000bf08783b */ /* 0x000fea0000000200 */
[C---:B---3--:R-:W-:Y:S06]  /*14a20*/  HMMA.16816.F32 R80, R52.reuse, R36, R80 ;  /* 0x000000243450723c */ /* 0x048fec0000001850 */
[----:B------:R-:W-:Y:S01]  /*14a30*/  HMMA.16816.F32 R64, R52, R38, R64 ;  /* 0x000000263440723c */ /* 0x000fe20000001840 */
[----:B------:R-:W3:Y:S05]  /*14a40*/  LDSM.16.M88.4 R36, [R44+0x4000] ;  /* 0x004000002c24783b */ /* 0x000eea0000000200 */
[C---:B--2---:R-:W-:Y:S06]  /*14a50*/  HMMA.16816.F32 R24, R76.reuse, R68, R24 ;  /* 0x000000444c18723c */ /* 0x044fec0000001818 */
[C---:B------:R-:W-:Y:S06]  /*14a60*/  HMMA.16816.F32 R20, R76.reuse, R70, R20 ;  /* 0x000000464c14723c */ /* 0x040fec0000001814 */
[C---:B------:R-:W-:Y:S06]  /*14a70*/  HMMA.16816.F32 R16, R76.reuse, R32, R16 ;  /* 0x000000204c10723c */ /* 0x040fec0000001810 */
[C---:B------:R-:W-:Y:S01]  /*14a80*/  HMMA.16816.F32 R12, R76.reuse, R34, R12 ;  /* 0x000000224c0c723c */ /* 0x040fe2000000180c */
[----:B------:R-:W-:Y:S05]  /*14a90*/  LDSM.16.M88.4 R32, [R193+0x4000] ;  /* 0x00400000c120783b */ /* 0x000fea0000000200 */
[C---:B-1----:R-:W-:Y:S06]  /*14aa0*/  HMMA.16816.F32 R80, R76.reuse, R4, R80 ;  /* 0x000000044c50723c */ /* 0x042fec0000001850 */
[----:B------:R-:W-:Y:S01]  /*14ab0*/  HMMA.16816.F32 R64, R76, R6, R64 ;  /* 0x000000064c40723c */ /* 0x000fe20000001840 */
[----:B------:R-:W1:Y:S05]  /*14ac0*/  LDSM.16.M88.4 R4, [R184+0x4000] ;  /* 0x00400000b804783b */ /* 0x000e6a0000000200 */
[C---:B------:R-:W-:Y:S06]  /*14ad0*/  HMMA.16816.F32 R56, R52.reuse, R28, R56 ;  /* 0x0000001c3438723c */ /* 0x040fec0000001838 */
[----:B------:R-:W-:Y:S01]  /*14ae0*/  HMMA.16816.F32 R72, R52, R30, R72 ;  /* 0x0000001e3448723c */ /* 0x000fe20000001848 */
[----:B------:R-:W2:Y:S04]  /*14af0*/  LDSM.16.M88.4 R52, [R191+0xb800] ;  /* 0x00b80000bf34783b */ /* 0x000ea80000000200 */
[----:B------:R-:W4:Y:S01]  /*14b00*/  LDSM.16.M88.4 R28, [R191+0xb000] ;  /* 0x00b00000bf1c783b */ /* 0x000f220000000200 */
[C---:B---3--:R-:W-:Y:S06]  /*14b10*/  HMMA.16816.F32 R24, R36.reuse, R8, R24 ;  /* 0x000000082418723c */ /* 0x048fec0000001818 */
[----:B------:R-:W-:Y:S01]  /*14b20*/  HMMA.16816.F32 R20, R36, R10, R20 ;  /* 0x0000000a2414723c */ /* 0x000fe20000001814 */
[----:B------:R-:W-:Y:S05]  /*14b30*/  LDSM.16.M88.4 R8, [R184+0x5000] ;  /* 0x00500000b808783b */ /* 0x000fea0000000200 */
[C---:B------:R-:W-:Y:S06]  /*14b40*/  HMMA.16816.F32 R56, R76.reuse, R40, R56 ;  /* 0x000000284c38723c */ /* 0x040fec0000001838 */
[----:B------:R-:W-:Y:S01]  /*14b50*/  HMMA.16816.F32 R72, R76, R42, R72 ;  /* 0x0000002a4c48723c */ /* 0x000fe20000001848 */
[----:B------:R-:W3:Y:S05]  /*14b60*/  LDSM.16.M88.4 R40, [R184+0x4800] ;  /* 0x00480000b828783b */ /* 0x000eea0000000200 */
[C---:B-1----:R-:W-:Y:S06]  /*14b70*/  HMMA.16816.F32 R24, R32.reuse, R4, R24 ;  /* 0x000000042018723c */ /* 0x042fec0000001818 */
[----:B------:R-:W-:Y:S01]  /*14b80*/  HMMA.16816.F32 R20, R32, R6, R20 ;  /* 0x000000062014723c */ /* 0x000fe20000001814 */
[----:B------:R-:W1:Y:S01]  /*14b90*/  LDSM.16.M88.4 R4, [R184+0x5800] ;  /* 0x00580000b804783b */ /* 0x000e620000000200 */
[----:B------:R-:W-:-:S04]  /*14ba0*/  DEPBAR.LE SB0, 0x0 ;  /* 0x000080000000791a */ /* 0x000fc80000000000 */
[C---:B------:R-:W-:Y:S06]  /*14bb0*/  HMMA.16816.F32 R16, R36.reuse, R48, R16 ;  /* 0x000000302410723c */ /* 0x040fec0000001810 */
[C---:B------:R-:W-:Y:S06]  /*14bc0*/  HMMA.16816.F32 R12, R36.reuse, R50, R12 ;  /* 0x00000032240c723c */ /* 0x040fec000000180c */
[C---:B--2---:R-:W-:Y:S06]  /*14bd0*/  HMMA.16816.F32 R56, R36.reuse, R52, R56 ;  /* 0x000000342438723c */ /* 0x044fec0000001838 */
[C---:B----4-:R-:W-:Y:S06]  /*14be0*/  HMMA.16816.F32 R80, R36.reuse, R28, R80 ;  /* 0x0000001c2450723c */ /* 0x050fec0000001850 */
[----:B------:R-:W-:Y:S01]  /*14bf0*/  HMMA.16816.F32 R64, R36, R30, R64 ;  /* 0x0000001e2440723c */ /* 0x000fe20000001840 */
[----:B------:R-:W-:-:S05]  /*14c00*/  IMAD.SHL.U32 R28, R60, 0x2, RZ ;  /* 0x000000023c1c7824 */ /* 0x000fca00078e00ff */
[----:B------:R-:W-:Y:S01]  /*14c10*/  LOP3.LUT R28, R28, 0x6, RZ, 0xc0, !PT ;  /* 0x000000061c1c7812 */ /* 0x000fe200078ec0ff */
[----:B------:R-:W-:Y:S04]  /*14c20*/  HMMA.16816.F32 R72, R36, R54, R72 ;  /* 0x000000362448723c */ /* 0x000fe80000001848 */
[----:B------:R-:W-:Y:S02]  /*14c30*/  IMAD R3, R133, 0x40, R28 ;  /* 0x0000004085037824 */ /* 0x000fe400078e021c */
[----:B---3--:R-:W-:Y:S02]  /*14c40*/  HMMA.16816.F32 R16, R32, R40, R16 ;  /* 0x000000282010723c */ /* 0x008fe40000001810 */
[C---:B------:R-:W-:Y:S02]  /*14c50*/  VIADD R28, R3.reuse, 0xffffffc1 ;  /* 0xffffffc1031c7836 */ /* 0x040fe40000000000 */
[----:B------:R-:W-:-:S02]  /*14c60*/  VIADD R30, R3, 0xffffffc0 ;  /* 0xffffffc0031e7836 */ /* 0x000fc40000000000 */
[C---:B------:R-:W-:Y:S01]  /*14c70*/  HMMA.16816.F32 R12, R32.reuse, R42, R12 ;  /* 0x0000002a200c723c */ /* 0x040fe2000000180c */
[-C--:B------:R-:W-:Y:S01]  /*14c80*/  ISETP.GE.AND P2, PT, R28, R61.reuse, PT ;  /* 0x0000003d1c00720c */ /* 0x080fe20003f46270 */
[C---:B------:R-:W-:Y:S01]  /*14c90*/  VIADD R28, R3.reuse, 0xffffffd1 ;  /* 0xffffffd1031c7836 */ /* 0x040fe20000000000 */
[-C--:B------:R-:W-:Y:S01]  /*14ca0*/  ISETP.GE.AND P4, PT, R30, R61.reuse, PT ;  /* 0x0000003d1e00720c */ /* 0x080fe20003f86270 */
[C---:B------:R-:W-:Y:S02]  /*14cb0*/  VIADD R38, R3.reuse, 0xffffffc8 ;  /* 0xffffffc803267836 */ /* 0x040fe40000000000 */
[C---:B-1----:R-:W-:Y:S01]  /*14cc0*/  HMMA.16816.F32 R56, R32.reuse, R4, R56 ;  /* 0x000000042038723c */ /* 0x042fe20000001838 */
[C---:B------:R-:W-:Y:S01]  /*14cd0*/  VIADD R30, R3.reuse, 0xffffffd0 ;  /* 0xffffffd0031e7836 */ /* 0x040fe20000000000 */
[-C--:B------:R-:W-:Y:S01]  /*14ce0*/  ISETP.GE.AND P5, PT, R28, R61.reuse, PT ;  /* 0x0000003d1c00720c */ /* 0x080fe20003fa6270 */
[C---:B------:R-:W-:Y:S01]  /*14cf0*/  VIADD R28, R3.reuse, 0xffffffd8 ;  /* 0xffffffd8031c7836 */ /* 0x040fe20000000000 */
[-C--:B------:R-:W-:Y:S01]  /*14d00*/  ISETP.GE.AND P1, PT, R38, R61.reuse, PT ;  /* 0x0000003d2600720c */ /* 0x080fe20003f26270 */
[C---:B------:R-:W-:Y:S01]  /*14d10*/  VIADD R36, R3.reuse, 0xffffffc9 ;  /* 0xffffffc903247836 */ /* 0x040fe20000000000 */
[C---:B------:R-:W-:Y:S01]  /*14d20*/  HMMA.16816.F32 R80, R32.reuse, R8, R80 ;  /* 0x000000082050723c */ /* 0x040fe20000001850 */
[-C--:B------:R-:W-:Y:S01]  /*14d30*/  ISETP.GE.AND P6, PT, R30, R61.reuse, PT ;  /* 0x0000003d1e00720c */ /* 0x080fe20003fc6270 */
[C---:B------:R-:W-:Y:S01]  /*14d40*/  VIADD R40, R3.reuse, 0xffffffd9 ;  /* 0xffffffd903287836 */ /* 0x040fe20000000000 */
[----:B------:R-:W-:Y:S01]  /*14d50*/  FSEL R30, R26, -INF , !P4 ;  /* 0xff8000001a1e7808 */ /* 0x000fe20006000000 */
[C---:B------:R-:W-:Y:S01]  /*14d60*/  VIADD R4, R3.reuse, 0xfffffff0 ;  /* 0xfffffff003047836 */ /* 0x040fe20000000000 */
[----:B------:R-:W-:Y:S01]  /*14d70*/  FSEL R38, R24, -INF , !P4 ;  /* 0xff80000018267808 */ /* 0x000fe20006000000 */
[C---:B------:R-:W-:Y:S01]  /*14d80*/  HMMA.16816.F32 R64, R32.reuse, R10, R64 ;  /* 0x0000000a2040723c */ /* 0x040fe20000001840 */
[-C--:B------:R-:W-:Y:S01]  /*14d90*/  ISETP.GE.AND P4, PT, R28, R61.reuse, PT ;  /* 0x0000003d1c00720c */ /* 0x080fe20003f86270 */
[C---:B------:R-:W-:Y:S01]  /*14da0*/  VIADD R24, R3.reuse, 0xffffffe0 ;  /* 0xffffffe003187836 */ /* 0x040fe20000000000 */
[----:B------:R-:W-:Y:S01]  /*14db0*/  FSEL R26, R22, -INF , !P1 ;  /* 0xff800000161a7808 */ /* 0x000fe20004800000 */
[C---:B------:R-:W-:Y:S01]  /*14dc0*/  VIADD R8, R3.reuse, 0xffffffe1 ;  /* 0xffffffe103087836 */ /* 0x040fe20000000000 */
[----:B------:R-:W-:Y:S01]  /*14dd0*/  ISETP.GE.AND P0, PT, R36, R61, PT ;  /* 0x0000003d2400720c */ /* 0x000fe20003f06270 */
[----:B------:R-:W-:Y:S01]  /*14de0*/  HMMA.16816.F32 R72, R32, R6, R72 ;  /* 0x000000062048723c */ /* 0x000fe20000001848 */
[----:B------:R-:W-:Y:S01]  /*14df0*/  VIADD R10, R3, 0xffffffe8 ;  /* 0xffffffe8030a7836 */ /* 0x000fe20000000000 */
[----:B------:R-:W-:-:S02]  /*14e00*/  FSEL R18, R18, -INF , !P6 ;  /* 0xff80000012127808 */ /* 0x000fc40007000000 */
[----:B------:R-:W-:Y:S01]  /*14e10*/  FSEL R22, R16, -INF , !P6 ;  /* 0xff80000010167808 */ /* 0x000fe20007000000 */
[----:B------:R-:W-:Y:S01]  /*14e20*/  BAR.SYNC.DEFER_BLOCKING 0x0 ;  /* 0x0000000000007b1d */ /* 0x000fe20000010000 */
[----:B------:R-:W-:Y:S01]  /*14e30*/  ISETP.GE.AND P6, PT, R10, R61, PT ;  /* 0x0000003d0a00720c */ /* 0x000fe20003fc6270 */
[----:B------:R-:W-:Y:S01]  /*14e40*/  VIADD R6, R3, 0xfffffff8 ;  /* 0xfffffff803067836 */ /* 0x000fe20000000000 */
[----:B------:R-:W-:Y:S02]  /*14e50*/  FSEL R28, R27, -INF , !P2 ;  /* 0xff8000001b1c7808 */ /* 0x000fe40005000000 */
[----:B------:R-:W-:Y:S02]  /*14e60*/  FSEL R36, R25, -INF , !P2 ;  /* 0xff80000019247808 */ /* 0x000fe40005000000 */
[----:B------:R-:W-:Y:S02]  /*14e70*/  FSEL R42, R20, -INF , !P1 ;  /* 0xff800000142a7808 */ /* 0x000fe40004800000 */
[----:B------:R-:W-:-:S02]  /*14e80*/  FSEL R10, R14, -INF , !P4 ;  /* 0xff8000000e0a7808 */ /* 0x000fc40006000000 */
[----:B------:R-:W-:Y:S02]  /*14e90*/  FSEL R12, R12, -INF , !P4 ;  /* 0xff8000000c0c7808 */ /* 0x000fe40006000000 */
[-C--:B------:R-:W-:Y:S02]  /*14ea0*/  ISETP.GE.AND P2, PT, R40, R61.reuse, PT ;  /* 0x0000003d2800720c */ /* 0x080fe40003f46270 */
[-C--:B------:R-:W-:Y:S02]  /*14eb0*/  ISETP.GE.AND P1, PT, R24, R61.reuse, PT ;  /* 0x0000003d1800720c */ /* 0x080fe40003f26270 */
[----:B------:R-:W-:Y:S01]  /*14ec0*/  ISETP.GE.AND P4, PT, R4, R61, PT ;  /* 0x0000003d0400720c */ /* 0x000fe20003f86270 */
[----:B------:R-:W-:Y:S01]  /*14ed0*/  VIADD R4, R3, 0xfffffff1 ;  /* 0xfffffff103047836 */ /* 0x000fe20000000000 */
[----:B------:R-:W-:Y:S02]  /*14ee0*/  FSEL R24, R23, -INF , !P0 ;  /* 0xff80000017187808 */ /* 0x000fe40004000000 */
[----:B------:R-:W-:-:S02]  /*14ef0*/  FSEL R40, R21, -INF , !P0 ;  /* 0xff80000015287808 */ /* 0x000fc40004000000 */
[----:B------:R-:W-:Y:S01]  /*14f00*/  ISETP.GE.AND P0, PT, R8, R61, PT ;  /* 0x0000003d0800720c */ /* 0x000fe20003f06270 */
[----:B------:R-:W-:Y:S01]  /*14f10*/  VIADD R8, R3, 0xffffffe9 ;  /* 0xffffffe903087836 */ /* 0x000fe20000000000 */
[----:B------:R-:W-:Y:S02]  /*14f20*/  FSEL R170, R58, -INF , !P4 ;  /* 0xff8000003aaa7808 */ /* 0x000fe40006000000 */
[----:B------:R-:W-:Y:S02]  /*14f30*/  FSEL R210, R56, -INF , !P4 ;  /* 0xff80000038d27808 */ /* 0x000fe40006000000 */
[----:B------:R-:W-:Y:S02]  /*14f40*/  ISETP.GE.AND P4, PT, R133, 0x2, PT ;  /* 0x000000028500780c */ /* 0x000fe40003f86270 */
[----:B------:R-:W-:Y:S02]  /*14f50*/  FSEL R16, R19, -INF , !P5 ;  /* 0xff80000013107808 */ /* 0x000fe40006800000 */
[----:B------:R-:W-:-:S02]  /*14f60*/  FSEL R20, R17, -INF , !P5 ;  /* 0xff80000011147808 */ /* 0x000fc40006800000 */
[-C--:B------:R-:W-:Y:S02]  /*14f70*/  ISETP.GE.AND P5, PT, R8, R61.reuse, PT ;  /* 0x0000003d0800720c */ /* 0x080fe40003fa6270 */
[----:B------:R-:W-:Y:S02]  /*14f80*/  FSEL R8, R15, -INF , !P2 ;  /* 0xff8000000f087808 */ /* 0x000fe40005000000 */
[----:B------:R-:W-:Y:S02]  /*14f90*/  FSEL R14, R13, -INF , !P2 ;  /* 0xff8000000d0e7808 */ /* 0x000fe40005000000 */
[----:B------:R-:W-:Y:S01]  /*14fa0*/  ISETP.GE.AND P2, PT, R4, R61, PT ;  /* 0x0000003d0400720c */ /* 0x000fe20003f46270 */
[----:B------:R-:W-:Y:S01]  /*14fb0*/  VIADD R4, R3, 0xfffffff9 ;  /* 0xfffffff903047836 */ /* 0x000fe20000000000 */
[----:B------:R-:W-:Y:S02]  /*14fc0*/  FSEL R158, R82, -INF , !P1 ;  /* 0xff800000529e7808 */ /* 0x000fe40004800000 */
[----:B------:R-:W-:-:S02]  /*14fd0*/  FSEL R154, R80, -INF , !P1 ;  /* 0xff800000509a7808 */ /* 0x000fc40004800000 */
[----:B------:R-:W-:Y:S02]  /*14fe0*/  FSEL R214, R83, -INF , !P0 ;  /* 0xff80000053d67808 */ /* 0x000fe40004000000 */
[----:B------:R-:W-:Y:S02]  /*14ff0*/  FSEL R218, R81, -INF , !P0 ;  /* 0xff80000051da7808 */ /* 0x000fe40004000000 */
[-C--:B------:R-:W-:Y:S02]  /*15000*/  ISETP.GE.AND P1, PT, R6, R61.reuse, PT ;  /* 0x0000003d0600720c */ /* 0x080fe40003f26270 */
[----:B------:R-:W-:Y:S02]  /*15010*/  ISETP.GE.AND P0, PT, R4, R61, PT ;  /* 0x0000003d0400720c */ /* 0x000fe40003f06270 */
[----:B------:R-:W-:Y:S02]  /*15020*/  FSEL R166, R66, -INF , !P6 ;  /* 0xff80000042a67808 */ /* 0x000fe40007000000 */
[----:B------:R-:W-:-:S02]  /*15030*/  FSEL R156, R64, -INF , !P6 ;  /* 0xff800000409c7808 */ /* 0x000fc40007000000 */
[----:B------:R-:W-:Y:S02]  /*15040*/  FSEL R212, R67, -INF , !P5 ;  /* 0xff80000043d47808 */ /* 0x000fe40006800000 */
[----:B------:R-:W-:Y:S02]  /*15050*/  FSEL R216, R65, -INF , !P5 ;  /* 0xff80000041d87808 */ /* 0x000fe40006800000 */
[----:B------:R-:W-:Y:S02]  /*15060*/  FSEL R168, R59, -INF , !P2 ;  /* 0xff8000003ba87808 */ /* 0x000fe40005000000 */
[----:B------:R-:W-:Y:S02]  /*15070*/  FSEL R174, R57, -INF , !P2 ;  /* 0xff80000039ae7808 */ /* 0x000fe40005000000 */
[----:B------:R-:W-:Y:S02]  /*15080*/  FSEL R162, R74, -INF , !P1 ;  /* 0xff8000004aa27808 */ /* 0x000fe40004800000 */
[----:B------:R-:W-:-:S02]  /*15090*/  FSEL R172, R72, -INF , !P1 ;  /* 0xff80000048ac7808 */ /* 0x000fc40004800000 */
[----:B------:R-:W-:Y:S02]  /*150a0*/  FSEL R160, R75, -INF , !P0 ;  /* 0xff8000004ba07808 */ /* 0x000fe40004000000 */
[----:B------:R-:W-:Y:S01]  /*150b0*/  FSEL R171, R73, -INF , !P0 ;  /* 0xff80000049ab7808 */ /* 0x000fe20004000000 */
[----:B------:R-:W-:Y:S06]  /*150c0*/  @!P4 BRA `(.L_x_1053) ;  /* 0x0000000800b4c947 */ /* 0x000fec0003800000 */
[----:B------:R-:W-:Y:S05]  /*150d0*/  @!P3 BRA `(.L_x_1054) ;  /* 0x0000000000ecb947 */ /* 0x000fea0003800000 */
[----:B------:R-:W1:Y:S01]  /*150e0*/  LDC R5, c[0x0][0x380] ;  /* 0x0000e000ff057b82 */ /* 0x000e620000000800 */
[C---:B------:R-:W-:Y:S01]  /*150f0*/  IADD3 R34, R0.reuse, -0x40, RZ ;  /* 0xffffffc000227810 */ /* 0x040fe20007ffe0ff */
        /* <DEDUP_REMOVED lines=43> */
[----:B------:R-:W-:-:S05]  /*153b0*/  IMAD R5, R4, R5, -0x40 ;  /* 0xffffffc004057424 */ /* 0x000fca00078e0205 */
[----:B------:R-:W-:-:S05]  /*153c0*/  SHF.R.S32.HI R3, RZ, 0x1f, R5 ;  /* 0x0000001fff037819 */ /* 0x000fca0000011405 */
[----:B------:R-:W-:-:S04]  /*153d0*/  IMAD R4, R3, UR8, RZ ;  /* 0x0000000803047c24 */ /* 0x000fc8000f8e02ff */
[C---:B------:R-:W-:Y:S02]  /*153e0*/  IMAD R4, R5.reuse, UR9, R4 ;  /* 0x0000000905047c24 */ /* 0x040fe4000f8e0204 */
[----:B--2---:R-:W-:Y:S02]  /*153f0*/  IMAD.IADD R0, R0, 0x1, -R7 ;  /* 0x0000000100007824 */ /* 0x004fe400078e0a07 */
[----:B------:R-:W-:Y:S01]  /*15400*/  IMAD.WIDE.U32 R6, R5, UR8, RZ ;  /* 0x0000000805067c25 */ /* 0x000fe2000f8e00ff */
[----:B------:R-:W-:Y:S02]  /*15410*/  ULDC.64 UR8, c[0x0][0x230] ;  /* 0x00008c0000087ab9 */ /* 0x000fe40000000a00 */
[----:B------:R-:W-:Y:S02]  /*15420*/  SHF.R.S32.HI R3, RZ, 0x1f, R0 ;  /* 0x0000001fff037819 */ /* 0x000fe40000011400 */
[----:B------:R-:W-:-:S03]  /*15430*/  IADD3 R7, R7, R4, RZ ;  /* 0x0000000407077210 */ /* 0x000fc60007ffe0ff */
[----:B------:R-:W-:Y:S02]  /*15440*/  IMAD R3, R3, UR8, RZ ;  /* 0x0000000803037c24 */ /* 0x000fe4000f8e02ff */
[----:B------:R-:W-:-:S04]  /*15450*/  IMAD.WIDE.U32 R4, R0, UR8, R6 ;  /* 0x0000000800047c25 */ /* 0x000fc8000f8e0006 */
[----:B------:R-:W-:-:S04]  /*15460*/  IMAD R3, R0, UR9, R3 ;  /* 0x0000000900037c24 */ /* 0x000fc8000f8e0203 */
[----:B------:R-:W-:Y:S01]  /*15470*/  IMAD.IADD R5, R5, 0x1, R3 ;  /* 0x0000000105057824 */ /* 0x000fe200078e0203 */
[----:B------:R-:W-:Y:S06]  /*15480*/  BRA `(.L_x_1055) ;  /* 0x00000000000c7947 */ /* 0x000fec0003800000 */
.L_x_1054:
[----:B------:R-:W1:Y:S02]  /*15490*/  LDC R4, c[0x0][0x248] ;  /* 0x00009200ff047b82 */ /* 0x000e640000000800 */
[----:B-1----:R-:W-:-:S04]  /*154a0*/  LEA R4, -R4, RZ, 0x6 ;  /* 0x000000ff04047211 */ /* 0x002fc800078e31ff */
[----:B------:R-:W-:-:S07]  /*154b0*/  SHF.R.S32.HI R5, RZ, 0x1f, R4 ;  /* 0x0000001fff057819 */ /* 0x000fce0000011404 */
.L_x_1055:
[C---:B------:R-:W-:Y:S02]  /*154c0*/  LOP3.LUT P2, RZ, R2.reuse, 0x2, RZ, 0xc0, !PT ;  /* 0x0000000202ff7812 */ /* 0x040fe4000784c0ff */
[----:B------:R-:W-:Y:S02]  /*154d0*/  LOP3.LUT P1, RZ, R2, 0x4, RZ, 0xc0, !PT ;  /* 0x0000000402ff7812 */ /* 0x000fe4000782c0ff */
[----:B------:R-:W-:Y:S02]  /*154e0*/  IADD3 R0, P5, R4, R142, RZ ;  /* 0x0000008e04007210 */ /* 0x000fe40007fbe0ff */
[----:B------:R-:W-:Y:S02]  /*154f0*/  LOP3.LUT P6, RZ, R2, 0x1, RZ, 0xc0, !PT ;  /* 0x0000000102ff7812 */ /* 0x000fe400078cc0ff */
[----:B------:R-:W-:Y:S01]  /*15500*/  LEA R32, P0, R4, R208, 0x1 ;  /* 0x000000d004207211 */ /* 0x000fe200078008ff */
[----:B------:R-:W-:-:S03]  /*15510*/  IMAD.X R3, R5, 0x1, R145, P5 ;  /* 0x0000000105037824 */ /* 0x000fc600028e0691 */
[----:B------:R-:W-:Y:S02]  /*15520*/  LEA.HI.X R33, R4, R209, R5, 0x1, P0 ;  /* 0x000000d104217211 */ /* 0x000fe400000f0c05 */
[C---:B------:R-:W-:Y:S02]  /*15530*/  @P2 LEA R58, P5, R0.reuse, UR10, 0x1 ;  /* 0x0000000a003a2c11 */ /* 0x040fe4000f8a08ff */
[C---:B------:R-:W-:Y:S02]  /*15540*/  @P1 LEA R48, P0, R0.reuse, UR10, 0x1 ;  /* 0x0000000a00301c11 */ /* 0x040fe4000f8008ff */
[--C-:B------:R-:W-:Y:S01]  /*15550*/  @P2 LEA.HI.X R59, R0, UR11, R3.reuse, 0x1, P5 ;  /* 0x0000000b003b2c11 */ /* 0x100fe2000a8f0c03 */
[----:B------:R-:W-:Y:S01]  /*15560*/  @!PT LDS RZ, [RZ] ;  /* 0x00000000fffff984 */ /* 0x000fe20000000800 */
[----:B------:R-:W-:Y:S01]  /*15570*/  @!PT LDS RZ, [RZ] ;  /* 0x00000000fffff984 */ /* 0x000fe20000000800 */
[----:B------:R-:W-:Y:S01]  /*15580*/  @!PT LDS RZ, [RZ] ;  /* 0x00000000fffff984 */ /* 0x000fe20000000800 */
[----:B------:R1:W-:Y:S01]  /*15590*/  @P6 LDGSTS.E.BYPASS.LTC128B.128 [R206+0x6000], desc[UR6][R32.64] ;  /* 0x0600000020ce6fae */ /* 0x0003e2000b901d46 */
[----:B------:R-:W-:Y:S02]  /*155a0*/  IADD3 R2, P5, R4, R199, RZ ;  /* 0x000000c704027210 */ /* 0x000fe40007fbe0ff */
[----:B------:R-:W-:Y:S01]  /*155b0*/  @P1 LEA.HI.X R49, R0, UR11, R3, 0x1, P0 ;  /* 0x0000000b00311c11 */ /* 0x000fe200080f0c03 */
[----:B------:R1:W-:Y:S01]  /*155c0*/  @!P6 STS.128 [R206+0x6000], RZ ;  /* 0x006000ffce00e388 */ /* 0x0003e20000000c00 */
[C---:B------:R-:W-:Y:S01]  /*155d0*/  @P2 IADD3 R7, P0, R2.reuse, R142, RZ ;  /* 0x0000008e02072210 */ /* 0x040fe20007f1e0ff */
[----:B------:R-:W-:Y:S01]  /*155e0*/  IMAD.X R5, R5, 0x1, R198, P5 ;  /* 0x0000000105057824 */ /* 0x000fe200028e06c6 */
[C---:B------:R-:W-:Y:S01]  /*155f0*/  @P6 LEA R56, P5, R2.reuse, R208, 0x1 ;  /* 0x000000d002386211 */ /* 0x040fe200078a08ff */
[----:B------:R-:W-:Y:S01]  /*15600*/  @!PT LDS RZ, [RZ] ;  /* 0x00000000fffff984 */ /* 0x000fe20000000800 */
[----:B------:R-:W-:Y:S01]  /*15610*/  @!PT LDS RZ, [RZ] ;  /* 0x00000000fffff984 */ /* 0x000fe20000000800 */
[----:B------:R-:W-:Y:S01]  /*15620*/  @!PT LDS RZ, [RZ] ;  /* 0x00000000fffff984 */ /* 0x000fe20000000800 */
[----:B------:R1:W-:Y:S02]  /*15630*/  @P2 LDGSTS.E.BYPASS.LTC128B.128 [R206+0x8000], desc[UR6][R58.64+0x80] ;  /* 0x080000803ace2fae */ /* 0x0003e4000b901d46 */
[----:B------:R-:W-:Y:S01]  /*15640*/  @P2 IMAD.X R0, R5, 0x1, R145, P0 ;  /* 0x0000000105002824 */ /* 0x000fe200000e0691 */
[----:B------:R-:W-:Y:S01]  /*15650*/  @P6 LEA.HI.X R57, R2, R209, R5, 0x1, P5 ;  /* 0x000000d102396211 */ /* 0x000fe200028f0c05 */
[----:B------:R1:W-:Y:S01]  /*15660*/  @!P2 STS.128 [R206+0x8000], RZ ;  /* 0x008000ffce00a388 */ /* 0x0003e20000000c00 */
[----:B------:R-:W-:-:S02]  /*15670*/  @P2 LEA R54, P5, R7, UR10, 0x1 ;  /* 0x0000000a07362c11 */ /* 0x000fc4000f8a08ff */
[CC--:B------:R-:W-:Y:S01]  /*15680*/  @P1 IADD3 R3, P0, R2.reuse, R142.reuse, RZ ;  /* 0x0000008e02031210 */ /* 0x0c0fe20007f1e0ff */
[----:B------:R-:W-:Y:S01]  /*15690*/  @!PT LDS RZ, [RZ] ;  /* 0x00000000fffff984 */ /* 0x000fe20000000800 */
[----:B------:R-:W-:Y:S01]  /*156a0*/  @!PT LDS RZ, [RZ] ;  /* 0x00000000fffff984 */ /* 0x000fe20000000800 */
[----:B------:R-:W-:Y:S01]  /*156b0*/  @!PT LDS RZ, [RZ] ;  /* 0x00000000fffff984 */ /* 0x000fe20000000800 */
[----:B------:R1:W-:Y:S01]  /*156c0*/  @P1 LDGSTS.E.BYPASS.LTC128B.128 [R206+0xa000], desc[UR6][R48.64+0x100] ;  /* 0x0a00010030ce1fae */ /* 0x0003e2000b901d46 */
[----:B------:R-:W-:Y:S02]  /*156d0*/  @P2 LEA.HI.X R55, R7, UR11, R0, 0x1, P5 ;  /* 0x0000000b07372c11 */ /* 0x000fe4000a8f0c00 */
[----:B------:R-:W-:Y:S01]  /*156e0*/  IADD3 R2, P5, R2, R199, RZ ;  /* 0x000000c702027210 */ /* 0x000fe20007fbe0ff */
[----:B------:R-:W-:Y:S01]  /*156f0*/  @P1 IMAD.X R0, R5, 0x1, R145, P0 ;  /* 0x0000000105001824 */ /* 0x000fe200000e0691 */
[C---:B------:R-:W-:Y:S01]  /*15700*/  @P1 LEA R34, P0, R3.reuse, UR10, 0x1 ;  /* 0x0000000a03221c11 */ /* 0x040fe2000f8008ff */
[----:B------:R1:W-:Y:S03]  /*15710*/  @!P1 STS.128 [R206+0xa000], RZ ;  /* 0x00a000ffce009388 */ /* 0x0003e60000000c00 */
[----:B------:R-:W-:Y:S01]  /*15720*/  @P1 LEA.HI.X R35, R3, UR11, R0, 0x1, P0 ;  /* 0x0000000b03231c11 */ /* 0x000fe200080f0c00 */
[----:B------:R-:W-:Y:S01]  /*15730*/  IMAD.X R3, R5, 0x1, R198, P5 ;  /* 0x0000000105037824 */ /* 0x000fe200028e06c6 */
[C---:B------:R-:W-:Y:S01]  /*15740*/  @P2 IADD3 R5, P0, R2.reuse, R142, RZ ;  /* 0x0000008e02052210 */ /* 0x040fe20007f1e0ff */
[----:B------:R-:W-:Y:S01]  /*15750*/  @!PT LDS RZ, [RZ] ;  /* 0x00000000fffff984 */ /* 0x000fe20000000800 */
[----:B------:R-:W-:Y:S01]  /*15760*/  @!PT LDS RZ, [RZ] ;  /* 0x00000000fffff984 */ /* 0x000fe20000000800 */
[----:B------:R-:W-:Y:S01]  /*15770*/  @!PT LDS RZ, [RZ] ;  /* 0x00000000fffff984 */ /* 0x000fe20000000800 */
[----:B------:R1:W-:Y:S01]  /*15780*/  @P6 LDGSTS.E.BYPASS.LTC128B.128 [R206+0x6800], desc[UR6][R56.64] ;  /* 0x0680000038ce6fae */ /* 0x0003e2000b901d46 */
[----:B------:R-:W-:-:S03]  /*15790*/  @P6 LEA R52, P5, R2, R208, 0x1 ;  /* 0x000000d002346211 */ /* 0x000fc600078a08ff */
[----:B------:R-:W-:Y:S01]  /*157a0*/  @P2 IMAD.X R4, R3, 0x1, R145, P0 ;  /* 0x0000000103042824 */ /* 0x000fe200000e0691 */
[C---:B------:R-:W-:Y:S01]  /*157b0*/  @P6 LEA.HI.X R53, R2.reuse, R209, R3, 0x1, P5 ;  /* 0x000000d102356211 */ /* 0x040fe200028f0c03 */
[----:B------:R1:W-:Y:S01]  /*157c0*/  @!P6 STS.128 [R206+0x6800], RZ ;  /* 0x006800ffce00e388 */ /* 0x0003e20000000c00 */
[C---:B------:R-:W-:Y:S02]  /*157d0*/  @P2 LEA R50, P5, R5.reuse, UR10, 0x1 ;  /* 0x0000000a05322c11 */ /* 0x040fe4000f8a08ff */
[C---:B------:R-:W-:Y:S01]  /*157e0*/  @P1 IADD3 R0, P0, R2.reuse, R142, RZ ;  /* 0x0000008e02001210 */ /* 0x040fe20007f1e0ff */
[----:B------:R-:W-:Y:S01]  /*157f0*/  @!PT LDS RZ, [RZ] ;  /* 0x00000000fffff984 */ /* 0x000fe20000000800 */
[----:B------:R-:W-:Y:S01]  /*15800*/  @!PT LDS RZ, [RZ] ;  /* 0x00000000fffff984 */ /* 0x000fe20000000800 */
[----:B------:R-:W-:Y:S01]  /*15810*/  @!PT LDS RZ, [RZ] ;  /* 0x00000000fffff984 */ /* 0x000fe20000000800 */
[----:B------:R1:W-:Y:S01]  /*15820*/  @P2 LDGSTS.E.BYPASS.LTC128B.128 [R206+0x8800], desc[UR6][R54.64+0x80] ;  /* 0x0880008036ce2fae */ /* 0x0003e2000b901d46 */
[----:B------:R-:W-:Y:S02]  /*15830*/  @P2 LEA.HI.X R51, R5, UR11, R4, 0x1, P5 ;  /* 0x0000000b05332c11 */ /* 0x000fe4000a8f0c04 */
[----:B------:R-:W-:Y:S01]  /*15840*/  IADD3 R7, P5, R2, R199, RZ ;  /* 0x000000c702077210 */ /* 0x000fe20007fbe0ff */
[C---:B------:R-:W-:Y:S01]  /*15850*/  @P1 IMAD.X R5, R3.reuse, 0x1, R145, P0 ;  /* 0x0000000103051824 */ /* 0x040fe200000e0691 */
[C---:B------:R-:W-:Y:S01]  /*15860*/  @P1 LEA R4, P0, R0.reuse, UR10, 0x1 ;  /* 0x0000000a00041c11 */ /* 0x040fe2000f8008ff */
[----:B------:R1:W-:Y:S02]  /*15870*/  @!P2 STS.128 [R206+0x8800], RZ ;  /* 0x008800ffce00a388 */ /* 0x0003e40000000c00 */
[----:B------:R-:W-:Y:S01]  /*15880*/  IMAD.X R144, R3, 0x1, R198, P5 ;  /* 0x0000000103907824 */ /* 0x000fe200028e06c6 */
[----:B------:R-:W-:Y:S01]  /*15890*/  @P1 LEA.HI.X R5, R0, UR11, R5, 0x1, P0 ;  /* 0x0000000b00051c11 */ /* 0x000fe200080f0c05 */
[----:B------:R-:W-:Y:S01]  /*158a0*/  @!PT LDS RZ, [RZ] ;  /* 0x00000000fffff984 */ /* 0x000fe20000000800 */
[----:B------:R-:W-:Y:S01]  /*158b0*/  @!PT LDS RZ, [RZ] ;  /* 0x00000000fffff984 */ /* 0x000fe20000000800 */
[----:B------:R-:W-:Y:S01]  /*158c0*/  @!PT LDS RZ, [RZ] ;  /* 0x00000000fffff984 */ /* 0x000fe20000000800 */
[----:B------:R1:W-:Y:S01]  /*158d0*/  @P1 LDGSTS.E.BYPASS.LTC128B.128 [R206+0xa800], desc[UR6][R34.64+0x100] ;  /* 0x0a80010022ce1fae */ /* 0x0003e2000b901d46 */
[C---:B------:R-:W-:Y:S01]  /*158e0*/  @P6 LEA R60, P0, R7.reuse, R208, 0x1 ;  /* 0x000000d0073c6211 */ /* 0x040fe200078008ff */
[----:B------:R-:W-:Y:S01]  /*158f0*/  IMAD.MOV.U32 R208, RZ, RZ, R32 ;  /* 0x000000ffffd07224 */ /* 0x000fe200078e0020 */
[CC--:B------:R-:W-:Y:S01]  /*15900*/  @P2 IADD3 R0, P5, R7.reuse, R142.reuse, RZ ;  /* 0x0000008e07002210 */ /* 0x0c0fe20007fbe0ff */
[----:B------:R1:W-:Y:S01]  /*15910*/  @!P1 STS.128 [R206+0xa800], RZ ;  /* 0x00a800ffce009388 */ /* 0x0003e20000000c00 */
[C---:B------:R-:W-:Y:S01]  /*15920*/  @P6 LEA.HI.X R61, R7.reuse, R209, R144, 0x1, P0 ;  /* 0x000000d1073d6211 */ /* 0x040fe200000f0c90 */
[----:B------:R-:W-:Y:S01]  /*15930*/  IMAD.MOV.U32 R209, RZ, RZ, R33 ;  /* 0x000000ffffd17224 */ /* 0x000fe200078e0021 */
[----:B------:R-:W-:Y:S01]  /*15940*/  @P1 IADD3 R7, P0, R7, R142, RZ ;  /* 0x0000008e07071210 */ /* 0x000fe20007f1e0ff */
[--C-:B------:R-:W-:Y:S01]  /*15950*/  @P2 IMAD.X R3, R144, 0x1, R145.reuse, P5 ;  /* 0x0000000190032824 */ /* 0x100fe200028e0691 */
[----:B------:R-:W-:Y:S01]  /*15960*/  @P2 LEA R2, P5, R0, UR10, 0x1 ;  /* 0x0000000a00022c11 */ /* 0x000fe2000f8a08ff */
[----:B------:R-:W-:Y:S01]  /*15970*/  @!PT LDS RZ, [RZ] ;  /* 0x00000000fffff984 */ /* 0x000fe20000000800 */
[----:B------:R-:W-:Y:S01]  /*15980*/  @!PT LDS RZ, [RZ] ;  /* 0x00000000fffff984 */ /* 0x000fe20000000800 */
[----:B------:R-:W-:Y:S01]  /*15990*/  @!PT LDS RZ, [RZ] ;  /* 0x00000000fffff984 */ /* 0x000fe20000000800 */
[----:B------:R1:W-:Y:S02]  /*159a0*/  @P6 LDGSTS.E.BYPASS.LTC128B.128 [R206+0x7000], desc[UR6][R52.64] ;  /* 0x0700000034ce6fae */ /* 0x0003e4000b901d46 */
[----:B------:R-:W-:Y:S01]  /*159b0*/  @P1 IMAD.X R144, R144, 0x1, R145, P0 ;  /* 0x0000000190901824 */ /* 0x000fe200000e0691 */
[----:B------:R-:W-:Y:S01]  /*159c0*/  @P1 LEA R6, P0, R7, UR10, 0x1 ;  /* 0x0000000a07061c11 */ /* 0x000fe2000f8008ff */
[----:B------:R1:W-:Y:S01]  /*159d0*/  @!P6 STS.128 [R206+0x7000], RZ ;  /* 0x007000ffce00e388 */ /* 0x0003e20000000c00 */
[----:B------:R-:W-:-:S02]  /*159e0*/  @P2 LEA.HI.X R3, R0, UR11, R3, 0x1, P5 ;  /* 0x0000000b00032c11 */ /* 0x000fc4000a8f0c03 */
[----:B------:R-:W-:Y:S01]  /*159f0*/  @P1 LEA.HI.X R7, R7, UR11, R144, 0x1, P0 ;  /* 0x0000000b07071c11 */ /* 0x000fe200080f0c90 */
        /* <DEDUP_REMOVED lines=25> */
[----:B------:R-:W0:Y:S02]  /*15b90*/  LDGDEPBAR ;  /* 0x00000000000079af */ /* 0x000e240000000000 */
.L_x_1053:
[----:B-1----:R-:W-:Y:S01]  /*15ba0*/  FMNMX.FTZ R3, R38, R36, !PT ;  /* 0x0000002426037209 */ /* 0x002fe20007810000 */
        /* <DEDUP_REMOVED lines=54> */
[----:B------:R-:W1:Y:S02]  /*15f10*/  LDSM.16.MT88.4 R4, [R190+0xc000] ;  /* 0x00c00000be04783b */ /* 0x000e640000004200 */
[----:B------:R-:W-:Y:S01]  /*15f20*/  FMUL.FTZ R167, R3, UR5 ;  /* 0x0000000503a77c20 */ /* 0x000fe20008410000 */
        /* <DEDUP_REMOVED lines=8> */
[----:B------:R-:W-:Y:S01]  /*15fb0*/  FFMA.FTZ R145, R12, UR5, -R173 ;  /* 0x000000050c917c23 */ /* 0x000fe200080108ad */
[--C-:B------:R-:W-:Y:S01]  /*15fc0*/  FFMA.FTZ R152, R30, UR5, -R167.reuse ;  /* 0x000000051e987c23 */ /* 0x100fe200080108a7 */
[--C-:B------:R-:W-:Y:S01]  /*15fd0*/  FFMA.FTZ R157, R28, UR5, -R167.reuse ;  /* 0x000000051c9d7c23 */ /* 0x100fe200080108a7 */
[--C-:B------:R-:W-:Y:S01]  /*15fe0*/  FFMA.FTZ R153, R26, UR5, -R167.reuse ;  /* 0x000000051a997c23 */ /* 0x100fe200080108a7 */
[----:B------:R-:W-:Y:S01]  /*15ff0*/  FFMA.FTZ R148, R24, UR5, -R167 ;  /* 0x0000000518947c23 */ /* 0x000fe200080108a7 */
[----:B------:R-:W-:Y:S01]  /*16000*/  MUFU.EX2 R155, R155 ;  /* 0x0000009b009b7308 */ /* 0x000fe20000000800 */
[----:B------:R-:W-:Y:S01]  /*16010*/  FFMA.FTZ R0, R14, UR5, -R173 ;  /* 0x000000050e007c23 */ /* 0x000fe200080108ad */
[--C-:B------:R-:W-:Y:S01]  /*16020*/  FFMA.FTZ R135, R10, UR5, -R167.reuse ;  /* 0x000000050a877c23 */ /* 0x100fe200080108a7 */
[----:B------:R-:W-:Y:S01]  /*16030*/  FFMA.FTZ R2, R8, UR5, -R167 ;  /* 0x0000000508027c23 */ /* 0x000fe200080108a7 */
[----:B------:R-:W2:Y:S01]  /*16040*/  LDSM.16.MT88.4 R12, [R190+0xc800] ;  /* 0x00c80000be0c783b */ /* 0x000ea20000004200 */
[--C-:B------:R-:W-:Y:S01]  /*16050*/  FFMA.FTZ R149, R22, UR5, -R173.reuse ;  /* 0x0000000516957c23 */ /* 0x100fe200080108ad */
[----:B------:R-:W-:Y:S01]  /*16060*/  FFMA.FTZ R144, R20, UR5, -R173 ;  /* 0x0000000514907c23 */ /* 0x000fe200080108ad */
[--C-:B------:R-:W-:Y:S01]  /*16070*/  FFMA.FTZ R147, R18, UR5, -R167.reuse ;  /* 0x0000000512937c23 */ /* 0x100fe200080108a7 */
[----:B------:R-:W3:Y:S01]  /*16080*/  MUFU.EX2 R150, R150 ;  /* 0x0000009600967308 */ /* 0x000ee20000000800 */
[----:B------:R-:W4:Y:S01]  /*16090*/  LDSM.16.MT88.4 R8, [R192+0xe800] ;  /* 0x00e80000c008783b */ /* 0x000f220000004200 */
[----:B------:R-:W-:Y:S01]  /*160a0*/  FFMA.FTZ R134, R16, UR5, -R167 ;  /* 0x0000000510867c23 */ /* 0x000fe200080108a7 */
[--C-:B------:R-:W-:Y:S01]  /*160b0*/  FFMA.FTZ R154, R154, UR5, -R173.reuse ;  /* 0x000000059a9a7c23 */ /* 0x100fe200080108ad */
[--C-:B------:R-:W-:Y:S01]  /*160c0*/  FFMA.FTZ R159, R218, UR5, -R173.reuse ;  /* 0x00000005da9f7c23 */ /* 0x100fe200080108ad */
[----:B------:R-:W5:Y:S01]  /*160d0*/  LDSM.16.MT88.4 R20, [R189+0xe800] ;  /* 0x00e80000bd14783b */ /* 0x000f620000004200 */
[--C-:B------:R-:W-:Y:S01]  /*160e0*/  FFMA.FTZ R156, R156, UR5, -R173.reuse ;  /* 0x000000059c9c7c23 */ /* 0x100fe200080108ad */
[----:B------:R-:W-:Y:S01]  /*160f0*/  FFMA.FTZ R161, R216, UR5, -R173 ;  /* 0x00000005d8a17c23 */ /* 0x000fe200080108ad */
[----:B------:R-:W-:Y:S01]  /*16100*/  MUFU.EX2 R151, R151 ;  /* 0x0000009700977308 */ /* 0x000fe20000000800 */
[----:B------:R-:W5:Y:S01]  /*16110*/  LDSM.16.MT88.4 R16, [R188+0xe800] ;  /* 0x00e80000bc10783b */ /* 0x000f620000004200 */
[--C-:B------:R-:W-:Y:S01]  /*16120*/  FFMA.FTZ R158, R158, UR5, -R167.reuse ;  /* 0x000000059e9e7c23 */ /* 0x100fe200080108a7 */
[--C-:B------:R-:W-:Y:S01]  /*16130*/  FFMA.FTZ R163, R214, UR5, -R167.reuse ;  /* 0x00000005d6a37c23 */ /* 0x100fe200080108a7 */
[--C-:B------:R-:W-:Y:S01]  /*16140*/  FFMA.FTZ R166, R166, UR5, -R167.reuse ;  /* 0x00000005a6a67c23 */ /* 0x100fe200080108a7 */
[----:B------:R-:W-:Y:S01]  /*16150*/  LDSM.16.MT88.4 R36, [R192+0xc000] ;  /* 0x00c00000c024783b */ /* 0x000fe20000004200 */
[----:B------:R-:W-:Y:S01]  /*16160*/  FFMA.FTZ R169, R212, UR5, -R167 ;  /* 0x00000005d4a97c23 */ /* 0x000fe200080108a7 */
[--C-:B------:R-:W-:Y:S01]  /*16170*/  FFMA.FTZ R215, R171, UR5, -R173.reuse ;  /* 0x00000005abd77c23 */ /* 0x100fe200080108ad */
[----:B------:R-:W1:Y:S01]  /*16180*/  MUFU.EX2 R146, R146 ;  /* 0x0000009200927308 */ /* 0x000e620000000800 */
[----:B---3--:R-:W-:Y:S01]  /*16190*/  F2FP.F16.F32.PACK_AB R116, R150, R155 ;  /* 0x0000009b9674723e */ /* 0x008fe200000000ff */
        /* <DEDUP_REMOVED lines=11> */
[----:B------:R-:W-:-:S03]  /*16250*/  FADD.FTZ R150, R155, R150 ;  /* 0x000000969b967221 */ /* 0x000fc60000010000 */
[----:B------:R-:W3:Y:S01]  /*16260*/  MUFU.EX2 R157, R157 ;  /* 0x0000009d009d7308 */ /* 0x000ee20000000800 */
[----:B-1----:R-:W-:Y:S01]  /*16270*/  F2FP.F16.F32.PACK_AB R118, R146, R151 ;  /* 0x000000979276723e */ /* 0x002fe200000000ff */
[----:B------:R-:W-:-:S04]  /*16280*/  FADD.FTZ R151, R151, R150 ;  /* 0x0000009697977221 */ /* 0x000fc80000010000 */
[----:B------:R-:W-:Y:S02]  /*16290*/  FADD.FTZ R146, R146, R151 ;  /* 0x0000009792927221 */ /* 0x000fe40000010000 */
[----:B------:R-:W-:Y:S08]  /*162a0*/  MUFU.EX2 R153, R153 ;  /* 0x0000009900997308 */ /* 0x000ff00000000800 */
[----:B------:R-:W1:Y:S01]  /*162b0*/  MUFU.EX2 R148, R148 ;  /* 0x0000009400947308 */ /* 0x000e620000000800 */
[----:B---3--:R-:W-:Y:S01]  /*162c0*/  F2FP.F16.F32.PACK_AB R117, R157, R152 ;  /* 0x000000989d75723e */ /* 0x008fe200000000ff */
[----:B------:R-:W-:-:S06]  /*162d0*/  FADD.FTZ R152, R152, R157 ;  /* 0x0000009d98987221 */ /* 0x000fcc0000010000 */
[----:B------:R-:W-:Y:S08]  /*162e0*/  MUFU.EX2 R149, R149 ;  /* 0x0000009500957308 */ /* 0x000ff00000000800 */
[----:B------:R-:W3:Y:S01]  /*162f0*/  MUFU.EX2 R144, R144 ;  /* 0x0000009000907308 */ /* 0x000ee20000000800 */
[----:B-1----:R-:W-:Y:S01]  /*16300*/  F2FP.F16.F32.PACK_AB R119, R148, R153 ;  /* 0x000000999477723e */ /* 0x002fe200000000ff */
[----:B------:R-:W-:-:S04]  /*16310*/  FADD.FTZ R153, R153, R152 ;  /* 0x0000009899997221 */ /* 0x000fc80000010000 */
[----:B------:R-:W-:Y:S02]  /*16320*/  FADD.FTZ R148, R148, R153 ;  /* 0x0000009994947221 */ /* 0x000fe40000010000 */
[C---:B------:R-:W-:Y:S01]  /*16330*/  HMMA.16816.F32 R64, R116.reuse, R68, RZ ;  /* 0x000000447440723c */ /* 0x040fe200000018ff */
[----:B------:R-:W-:Y:S05]  /*16340*/  MUFU.EX2 R145, R145 ;  /* 0x0000009100917308 */ /* 0x000fea0000000800 */
[C---:B------:R-:W-:Y:S03]  /*16350*/  HMMA.16816.F32 R40, R116.reuse, R4, RZ ;  /* 0x000000047428723c */ /* 0x040fe600000018ff */
[----:B------:R-:W1:Y:S03]  /*16360*/  MUFU.EX2 R0, R0 ;  /* 0x0000000000007308 */ /* 0x000e660000000800 */
[----:B------:R-:W-:Y:S01]  /*16370*/  HMMA.16816.F32 R44, R116, R6, RZ ;  /* 0x00000006742c723c */ /* 0x000fe200000018ff */
[----:B---3--:R-:W-:Y:S01]  /*16380*/  F2FP.F16.F32.PACK_AB R4, R144, R149 ;  /* 0x000000959004723e */ /* 0x008fe200000000ff */
[----:B------:R-:W-:-:S03]  /*16390*/  FADD.FTZ R149, R149, R146 ;  /* 0x0000009295957221 */ /* 0x000fc60000010000 */
[----:B------:R-:W-:Y:S01]  /*163a0*/  MUFU.EX2 R147, R147 ;  /* 0x0000009300937308 */ /* 0x000fe20000000800 */
[----:B------:R-:W-:Y:S01]  /*163b0*/  HMMA.16816.F32 R68, R116, R70, RZ ;  /* 0x000000467444723c */ /* 0x000fe200000018ff */
[----:B------:R-:W-:-:S05]  /*163c0*/  FADD.FTZ R144, R144, R149 ;  /* 0x0000009590907221 */ /* 0x000fca0000010000 */
[----:B------:R-:W-:Y:S01]  /*163d0*/  HMMA.16816.F32 R80, R116, R84, RZ ;  /* 0x000000547450723c */ /* 0x000fe200000018ff */
[----:B------:R-:W3:Y:S01]  /*163e0*/  MUFU.EX2 R134, R134 ;  /* 0x0000008600867308 */ /* 0x000ee20000000800 */
[----:B-1----:R-:W-:Y:S01]  /*163f0*/  F2FP.F16.F32.PACK_AB R6, R0, R145 ;  /* 0x000000910006723e */ /* 0x002fe200000000ff */
[----:B------:R-:W-:-:S03]  /*16400*/  FADD.FTZ R145, R145, R144 ;  /* 0x0000009091917221 */ /* 0x000fc60000010000 */
[C---:B------:R-:W-:Y:S01]  /*16410*/  HMMA.16816.F32 R88, R116.reuse, R92, RZ ;  /* 0x0000005c7458723c */ /* 0x040fe200000018ff */
[----:B------:R-:W-:Y:S02]  /*16420*/  FADD.FTZ R145, R0, R145 ;  /* 0x0000009100917221 */ /* 0x000fe40000010000 */
[----:B------:R-:W-:Y:S03]  /*16430*/  MUFU.EX2 R135, R135 ;  /* 0x0000008700877308 */ /* 0x000fe60000000800 */
[C---:B------:R-:W-:Y:S05]  /*16440*/  HMMA.16816.F32 R84, R116.reuse, R86, RZ ;  /* 0x000000567454723c */ /* 0x040fea00000018ff */
[----:B------:R-:W1:Y:S01]  /*16450*/  MUFU.EX2 R2, R2 ;  /* 0x0000000200027308 */ /* 0x000e620000000800 */
[----:B---3--:R-:W-:Y:S01]  /*16460*/  F2FP.F16.F32.PACK_AB R5, R134, R147 ;  /* 0x000000938605723e */ /* 0x008fe200000000ff */
[----:B------:R-:W-:Y:S01]  /*16470*/  HMMA.16816.F32 R92, R116, R94, RZ ;  /* 0x0000005e745c723c */ /* 0x000fe200000018ff */
[----:B------:R-:W-:-:S04]  /*16480*/  FADD.FTZ R147, R147, R148 ;  /* 0x0000009493937221 */ /* 0x000fc80000010000 */
[----:B------:R-:W-:Y:S01]  /*16490*/  FADD.FTZ R134, R134, R147 ;  /* 0x0000009386867221 */ /* 0x000fe20000010000 */
[C---:B------:R-:W-:Y:S01]  /*164a0*/  HMMA.16816.F32 R96, R116.reuse, R100, RZ ;  /* 0x000000647460723c */ /* 0x040fe200000018ff */
[----:B------:R-:W-:Y:S05]  /*164b0*/  MUFU.EX2 R154, R154 ;  /* 0x0000009a009a7308 */ /* 0x000fea0000000800 */
[----:B------:R-:W-:Y:S01]  /*164c0*/  HMMA.16816.F32 R104, R116, R108, RZ ;  /* 0x0000006c7468723c */ /* 0x000fe200000018ff */
[----:B-1----:R-:W-:Y:S02]  /*164d0*/  F2FP.F16.F32.PACK_AB R7, R2, R135 ;  /* 0x000000870207723e */ /* 0x002fe400000000ff */
[----:B------:R-:W1:Y:S01]  /*164e0*/  MUFU.EX2 R159, R159 ;  /* 0x0000009f009f7308 */ /* 0x000e620000000800 */
[----:B------:R-:W-:-:S02]  /*164f0*/  FADD.FTZ R135, R135, R134 ;  /* 0x0000008687877221 */ /* 0x000fc40000010000 */
[----:B------:R-:W-:Y:S02]  /*16500*/  HMMA.16816.F32 R100, R116, R102, RZ ;  /* 0x000000667464723c */ /* 0x000fe400000018ff */
[----:B------:R-:W-:-:S04]  /*16510*/  FADD.FTZ R135, R2, R135 ;  /* 0x0000008702877221 */ /* 0x000fc80000010000 */
[C---:B--2---:R-:W-:Y:S01]  /*16520*/  HMMA.16816.F32 R40, R4.reuse, R12, R40 ;  /* 0x0000000c0428723c */ /* 0x044fe20000001828 */
[----:B------:R-:W-:Y:S05]  /*16530*/  MUFU.EX2 R156, R156 ;  /* 0x0000009c009c7308 */ /* 0x000fea0000000800 */
[C---:B------:R-:W-:Y:S01]  /*16540*/  HMMA.16816.F32 R44, R4.reuse, R14, R44 ;  /* 0x0000000e042c723c */ /* 0x040fe2000000182c */
[----:B------:R-:W2:Y:S02]  /*16550*/  LDSM.16.MT88.4 R12, [R192+0x10800] ;  /* 0x01080000c00c783b */ /* 0x000ea40000004200 */
[----:B------:R-:W-:Y:S03]  /*16560*/  MUFU.EX2 R161, R161 ;  /* 0x000000a100a17308 */ /* 0x000fe60000000800 */
[C---:B----4-:R-:W-:Y:S05]  /*16570*/  HMMA.16816.F32 R64, R4.reuse, R8, R64 ;  /* 0x000000080440723c */ /* 0x050fea0000001840 */
[----:B------:R-:W-:Y:S01]  /*16580*/  MUFU.EX2 R158, R158 ;  /* 0x0000009e009e7308 */ /* 0x000fe20000000800 */
[----:B------:R-:W-:Y:S01]  /*16590*/  HMMA.16816.F32 R68, R4, R10, R68 ;  /* 0x0000000a0444723c */ /* 0x000fe20000001844 */
[----:B------:R-:W3:Y:S05]  /*165a0*/  LDSM.16.MT88.4 R8, [R190+0x10800] ;  /* 0x01080000be08783b */ /* 0x000eea0000004200 */
[C---:B------:R-:W-:Y:S01]  /*165b0*/  HMMA.16816.F32 R108, R116.reuse, R110, RZ ;  /* 0x0000006e746c723c */ /* 0x040fe200000018ff */
[----:B------:R-:W4:Y:S05]  /*165c0*/  MUFU.EX2 R163, R163 ;  /* 0x000000a300a37308 */ /* 0x000f2a0000000800 */
[----:B------:R-:W-:Y:S03]  /*165d0*/  HMMA.16816.F32 R48, R116, R52, RZ ;  /* 0x000000347430723c */ /* 0x000fe600000018ff */
[----:B------:R-:W-:Y:S03]  /*165e0*/  MUFU.EX2 R166, R166 ;  /* 0x000000a600a67308 */ /* 0x000fe60000000800 */
[C---:B-----5:R-:W-:Y:S05]  /*165f0*/  HMMA.16816.F32 R80, R4.reuse, R20, R80 ;  /* 0x000000140450723c */ /* 0x060fea0000001850 */
        /* <DEDUP_REMOVED lines=139> */
[----:B------:R-:W-:Y:S01]  /*16eb0*/  ULDC UR5, c[0x0][0x250] ;  /* 0x0000940000057ab9 */ /* 0x000fe20000000800 */
[----:B------:R-:W-:Y:S01]  /*16ec0*/  IADD3 R211, R133, -0x2, RZ ;  /* 0xfffffffe85d37810 */ /* 0x000fe20007ffe0ff */
[----:B------:R-:W-:Y:S01]  /*16ed0*/  ULEA UR5, -UR5, URZ, 0x6 ;  /* 0x0000003f05057291 */ /* 0x000fe2000f8e313f */
[----:B------:R-:W-:Y:S01]  /*16ee0*/  MOV R0, R3 ;  /* 0x0000000300007202 */ /* 0x000fe20000000f00 */
[----:B------:R-:W-:Y:S01]  /*16ef0*/  IMAD.MOV.U32 R133, RZ, RZ, R132 ;  /* 0x000000ffff857224 */ /* 0x000fe200078e0084 */
[----:B------:R-:W-:Y:S01]  /*16f00*/  ULDC UR8, c[0x0][0x2d0] ;  /* 0x0000b40000087ab9 */ /* 0x000fe20000000800 */
[----:B------:R-:W-:Y:S02]  /*16f10*/  USHF.R.S32.HI UR4, URZ, 0x1f, UR5 ;  /* 0x0000001f3f047899 */ /* 0x000fe40008011405 */
[----:B------:R-:W-:Y:S01]  /*16f20*/  MOV R210, UR5 ;  /* 0x0000000500d27c02 */ /* 0x000fe20008000f00 */
[----:B------:R-:W-:Y:S01]  /*16f30*/  ULDC UR7, c[0x0][0x248] ;  /* 0x0000920000077ab9 */ /* 0x000fe20000000800 */
[----:B------:R-:W-:-:S02]  /*16f40*/  ULDC.64 UR10, c[0x0][0x208] ;  /* 0x00008200000a7ab9 */ /* 0x000fc40000000a00 */
[----:B------:R-:W-:Y:S01]  /*16f50*/  IMAD.U32 R207, RZ, RZ, UR4 ;  /* 0x00000004ffcf7e24 */ /* 0x000fe2000f8e00ff */
[----:B------:R-:W-:-:S06]  /*16f60*/  ULDC UR4, c[0x0][0x2ec] ;  /* 0x0000bb0000047ab9 */ /* 0x000fcc0000000800 */
.L_x_1060:
[----:B------:R-:W1:Y:S01]  /*16f70*/  S2R R2, SR_TID.X ;  /* 0x0000000000027919 */ /* 0x000e620000002100 */
[----:B------:R-:W-:Y:S04]  /*16f80*/  DEPBAR.LE SB0, 0x0 ;  /* 0x000080000000791a */ /* 0x000fe80000000000 */
[----:B------:R-:W-:Y:S01]  /*16f90*/  BAR.SYNC.DEFER_BLOCKING 0x0 ;  /* 0x0000000000007b1d */ /* 0x000fe20000010000 */
[----:B------:R-:W-:Y:S01]  /*16fa0*/  IMAD.MOV.U32 R8, RZ, RZ, R210 ;  /* 0x000000ffff087224 */ /* 0x000fe200078e00d2 */
[----:B-1----:R-:W-:Y:S04]  /*16fb0*/  SHF.R.S32.HI R3, RZ, 0x1f, R2 ;  /* 0x0000001fff037819 */ /* 0x002fe80000011402 */
[----:B------:R-:W-:Y:S04]  /*16fc0*/  LEA.HI R5, R3, R2, RZ, 0x3 ;  /* 0x0000000203057211 */ /* 0x000fe800078f18ff */
[----:B------:R-:W-:Y:S05]  /*16fd0*/  LOP3.LUT R5, R5, 0xfffffff8, RZ, 0xc0, !PT ;  /* 0xfffffff805057812 */ /* 0x000fea00078ec0ff */
[----:B------:R-:W-:Y:S04]  /*16fe0*/  IMAD.IADD R4, R2, 0x1, -R5 ;  /* 0x0000000102047824 */ /* 0x000fe800078e0a05 */
[----:B------:R-:W-:Y:S04]  /*16ff0*/  IMAD.SHL.U32 R4, R4, 0x8, RZ ;  /* 0x0000000804047824 */ /* 0x000fe800078e00ff */
[C---:B------:R-:W-:Y:S01]  /*17000*/  VIADD R5, R4.reuse, 0x80 ;  /* 0x0000008004057836 */ /* 0x040fe20000000000 */
[C---:B------:R-:W-:Y:S01]  /*17010*/  ISETP.GE.AND P1, PT, R4.reuse, UR8, PT ;  /* 0x0000000804007c0c */ /* 0x040fe2000bf26270 */
[----:B------:R-:W-:Y:S02]  /*17020*/  VIADD R132, R4, 0x40 ;  /* 0x0000004004847836 */ /* 0x000fe40000000000 */
[----:B------:R-:W-:Y:S01]  /*17030*/  IMAD.MOV.U32 R4, RZ, RZ, R207 ;  /* 0x000000ffff047224 */ /* 0x000fe200078e00cf */
[----:B------:R-:W-:Y:S04]  /*17040*/  ISETP.GE.AND P0, PT, R5, UR18, PT ;  /* 0x0000001205007c0c */ /* 0x000fe8000bf06270 */
[----:B------:R-:W-:Y:S02]  /*17050*/  SEL R5, RZ, 0x3fffc, P0 ;  /* 0x0003fffcff057807 */ /* 0x000fe40000000000 */
[----:B------:R-:W-:Y:S02]  /*17060*/  ISETP.GE.AND P0, PT, R132, UR18, PT ;  /* 0x0000001284007c0c */ /* 0x000fe4000bf06270 */
[----:B------:R-:W-:Y:S01]  /*17070*/  LOP3.LUT P2, RZ, R5, 0x4, RZ, 0xc0, !PT ;  /* 0x0000000405ff7812 */ /* 0x000fe2000784c0ff */
        /* <DEDUP_REMOVED lines=55> */
[----:B------:R-:W-:Y:S02]  /*173f0*/  IMAD R8, R11, R7, R8 ;  /* 0x000000070b087224 */ /* 0x000fe400078e0208 */
[----:B--2---:R-:W-:Y:S03]  /*17400*/  IMAD.IADD R13, R9, 0x1, -R10 ;  /* 0x00000001090d7824 */ /* 0x004fe600078e0a0a */
[----:B------:R-:W-:Y:S01]  /*17410*/  IADD3 R9, R15, R8, RZ ;  /* 0x000000080f097210 */ /* 0x000fe20007ffe0ff */
[----:B------:R-:W-:Y:S01]  /*17420*/  IMAD.MOV.U32 R8, RZ, RZ, R14 ;  /* 0x000000ffff087224 */ /* 0x000fe200078e000e */
[----:B------:R-:W-:Y:S03]  /*17430*/  SHF.R.S32.HI R7, RZ, 0x1f, R13 ;  /* 0x0000001fff077819 */ /* 0x000fe6000001140d */
[-C--:B---3--:R-:W-:Y:S04]  /*17440*/  IMAD.WIDE.U32 R8, R13, R4.reuse, R8 ;  /* 0x000000040d087225 */ /* 0x088fe800078e0008 */
[----:B------:R-:W-:Y:S04]  /*17450*/  IMAD R6, R7, R4, RZ ;  /* 0x0000000407067224 */ /* 0x000fe800078e02ff */
[----:B------:R-:W-:Y:S05]  /*17460*/  IMAD R6, R13, R5, R6 ;  /* 0x000000050d067224 */ /* 0x000fea00078e0206 */
[----:B------:R-:W-:Y:S07]  /*17470*/  IADD3 R4, R9, R6, RZ ;  /* 0x0000000609047210 */ /* 0x000fee0007ffe0ff */
.L_x_1057:
[C---:B------:R-:W-:Y:S02]  /*17480*/  LEA R134, P4, R8.reuse, R164, 0x1 ;  /* 0x000000a408867211 */ /* 0x040fe400078808ff */
[----:B------:R-:W-:Y:S02]  /*17490*/  IADD3 R7, P5, R201, R8, RZ ;  /* 0x00000008c9077210 */ /* 0x000fe40007fbe0ff */
[--C-:B------:R-:W-:Y:S02]  /*174a0*/  LEA.HI.X R135, R8, R165, R4.reuse, 0x1, P4 ;  /* 0x000000a508877211 */ /* 0x100fe400020f0c04 */
[CC--:B------:R-:W-:Y:S01]  /*174b0*/  @!P1 LEA R14, P4, R7.reuse, R164.reuse, 0x1 ;  /* 0x000000a4070e9211 */ /* 0x0c0fe200078808ff */
[C---:B------:R-:W-:Y:S01]  /*174c0*/  IMAD.X R6, R200.reuse, 0x1, R4, P5 ;  /* 0x00000001c8067824 */ /* 0x040fe200028e0604 */
[-C--:B------:R-:W-:Y:S01]  /*174d0*/  @!P0 LEA R10, P6, R7, R164.reuse, 0x1 ;  /* 0x000000a4070a8211 */ /* 0x080fe200078c08ff */
[----:B------:R-:W-:Y:S01]  /*174e0*/  @!PT LDS RZ, [RZ] ;  /* 0x00000000fffff984 */ /* 0x000fe20000000800 */
[----:B------:R-:W-:Y:S01]  /*174f0*/  @!PT LDS RZ, [RZ] ;  /* 0x00000000fffff984 */ /* 0x000fe20000000800 */
[----:B------:R-:W-:Y:S01]  /*17500*/  @!PT LDS RZ, [RZ] ;  /* 0x00000000fffff984 */ /* 0x000fe20000000800 */
[----:B------:R-:W-:Y:S01]  /*17510*/  @!P1 LDGSTS.E.BYPASS.LTC128B.128 [R206+0xc000], desc[UR10][R134.64] ;  /* 0x0c00000086ce9fae */ /* 0x000fe2000b901d4a */
[----:B------:R-:W-:Y:S02]  /*17520*/  IADD3 R5, P5, R201, R7, RZ ;  /* 0x00000007c9057210 */ /* 0x000fe40007fbe0ff */
[CCC-:B------:R-:W-:Y:S01]  /*17530*/  @!P1 LEA.HI.X R15, R7.reuse, R165.reuse, R6.reuse, 0x1, P4 ;  /* 0x000000a5070f9211 */ /* 0x1c0fe200020f0c06 */
[----:B------:R-:W-:Y:S01]  /*17540*/  @P1 STS.128 [R206+0xc000], RZ ;  /* 0x00c000ffce001388 */ /* 0x000fe20000000c00 */
[CCC-:B------:R-:W-:Y:S01]  /*17550*/  @!P0 LEA.HI.X R11, R7.reuse, R165.reuse, R6.reuse, 0x1, P6 ;  /* 0x000000a5070b8211 */ /* 0x1c0fe200030f0c06 */
[--C-:B------:R-:W-:Y:S01]  /*17560*/  IMAD.X R4, R200, 0x1, R6.reuse, P5 ;  /* 0x00000001c8047824 */ /* 0x100fe200028e0606 */
[-C--:B------:R-:W-:Y:S01]  /*17570*/  @P2 LEA R8, P5, R7, R164.reuse, 0x1 ;  /* 0x000000a407082211 */ /* 0x080fe200078a08ff */
[----:B------:R-:W-:Y:S01]  /*17580*/  @!PT LDS RZ, [RZ] ;  /* 0x00000000fffff984 */ /* 0x000fe20000000800 */
[----:B------:R-:W-:Y:S01]  /*17590*/  @!PT LDS RZ, [RZ] ;  /* 0x00000000fffff984 */ /* 0x000fe20000000800 */
[----:B------:R-:W-:Y:S01]  /*175a0*/  @!PT LDS RZ, [RZ] ;  /* 0x00000000fffff984 */ /* 0x000fe20000000800 */
[----:B------:R-:W-:Y:S01]  /*175b0*/  @!P0 LDGSTS.E.BYPASS.LTC128B.128 [R206+0xe000], desc[UR10][R134.64+0x80] ;  /* 0x0e00008086ce8fae */ /* 0x000fe2000b901d4a */
[-C--:B------:R-:W-:Y:S02]  /*175c0*/  @!P1 LEA R12, P4, R5, R164.reuse, 0x1 ;  /* 0x000000a4050c9211 */ /* 0x080fe400078808ff */
[-C--:B------:R-:W-:Y:S01]  /*175d0*/  @P2 LEA.HI.X R9, R7, R165.reuse, R6, 0x1, P5 ;  /* 0x000000a507092211 */ /* 0x080fe200028f0c06 */
[----:B------:R-:W-:Y:S01]  /*175e0*/  @P0 STS.128 [R206+0xe000], RZ ;  /* 0x00e000ffce000388 */ /* 0x000fe20000000c00 */
[CCC-:B------:R-:W-:Y:S02]  /*175f0*/  @!P1 LEA.HI.X R13, R5.reuse, R165.reuse, R4.reuse, 0x1, P4 ;  /* 0x000000a5050d9211 */ /* 0x1c0fe400020f0c04 */
[CC--:B------:R-:W-:Y:S01]  /*17600*/  @!P0 LEA R16, P5, R5.reuse, R164.reuse, 0x1 ;  /* 0x000000a405108211 */ /* 0x0c0fe200078a08ff */
[----:B------:R-:W-:Y:S01]  /*17610*/  @!PT LDS RZ, [RZ] ;  /* 0x00000000fffff984 */ /* 0x000fe20000000800 */
[----:B------:R-:W-:Y:S01]  /*17620*/  @!PT LDS RZ, [RZ] ;  /* 0x00000000fffff984 */ /* 0x000fe20000000800 */
[----:B------:R-:W-:Y:S01]  /*17630*/  @!PT LDS RZ, [RZ] ;  /* 0x00000000fffff984 */ /* 0x000fe20000000800 */
[----:B------:R-:W-:Y:S01]  /*17640*/  @P2 LDGSTS.E.BYPASS.LTC128B.128 [R206+0x10000], desc[UR10][R134.64+0x100] ;  /* 0x1000010086ce2fae */ /* 0x000fe2000b901d4a */
[CC--:B------:R-:W-:Y:S02]  /*17650*/  @P2 LEA R20, P4, R5.reuse, R164.reuse, 0x1 ;  /* 0x000000a405142211 */ /* 0x0c0fe400078808ff */
[--C-:B------:R-:W-:Y:S01]  /*17660*/  @!P0 LEA.HI.X R17, R5, R165, R4.reuse, 0x1, P5 ;  /* 0x000000a505118211 */ /* 0x100fe200028f0c04 */
[----:B------:R-:W-:Y:S01]  /*17670*/  @!P2 STS.128 [R206+0x10000], RZ ;  /* 0x010000ffce00a388 */ /* 0x000fe20000000c00 */
[----:B------:R-:W-:Y:S02]  /*17680*/  IADD3 R6, P6, R201, R5, RZ ;  /* 0x00000005c9067210 */ /* 0x000fe40007fde0ff */
[-CC-:B------:R-:W-:Y:S01]  /*17690*/  @P2 LEA.HI.X R21, R5, R165.reuse, R4.reuse, 0x1, P4 ;  /* 0x000000a505152211 */ /* 0x180fe200020f0c04 */
[----:B------:R-:W-:Y:S01]  /*176a0*/  @!PT LDS RZ, [RZ] ;  /* 0x00000000fffff984 */ /* 0x000fe20000000800 */
[----:B------:R-:W-:Y:S01]  /*176b0*/  @!PT LDS RZ, [RZ] ;  /* 0x00000000fffff984 */ /* 0x000fe20000000800 */
[----:B------:R-:W-:Y:S01]  /*176c0*/  @!PT LDS RZ, [RZ] ;  /* 0x00000000fffff984 */ /* 0x000fe20000000800 */
[----:B------:R-:W-:Y:S01]  /*176d0*/  @!P1 LDGSTS.E.BYPASS.LTC128B.128 [R206+0xc800], desc[UR10][R14.64] ;  /* 0x0c8000000ece9fae */ /* 0x000fe2000b901d4a */
[-C--:B------:R-:W-:Y:S01]  /*176e0*/  @!P0 LEA R22, P5, R6, R164.reuse, 0x1 ;  /* 0x000000a406168211 */ /* 0x080fe200078a08ff */
[----:B------:R-:W-:Y:S01]  /*176f0*/  IMAD.X R4, R200, 0x1, R4, P6 ;  /* 0x00000001c8047824 */ /* 0x000fe200030e0604 */
[CC--:B------:R-:W-:Y:S01]  /*17700*/  @!P1 LEA R28, P6, R6.reuse, R164.reuse, 0x1 ;  /* 0x000000a4061c9211 */ /* 0x0c0fe200078c08ff */
[----:B------:R-:W-:Y:S01]  /*17710*/  @P1 STS.128 [R206+0xc800], RZ ;  /* 0x00c800ffce001388 */ /* 0x000fe20000000c00 */
[C---:B------:R-:W-:Y:S02]  /*17720*/  @P2 LEA R30, P4, R6.reuse, R164, 0x1 ;  /* 0x000000a4061e2211 */ /* 0x040fe400078808ff */
[CCC-:B------:R-:W-:Y:S01]  /*17730*/  @!P1 LEA.HI.X R29, R6.reuse, R165.reuse, R4.reuse, 0x1, P6 ;  /* 0x000000a5061d9211 */ /* 0x1c0fe200030f0c04 */
[----:B------:R-:W-:Y:S01]  /*17740*/  @!PT LDS RZ, [RZ] ;  /* 0x00000000fffff984 */ /* 0x000fe20000000800 */
[----:B------:R-:W-:Y:S01]  /*17750*/  @!PT LDS RZ, [RZ] ;  /* 0x00000000fffff984 */ /* 0x000fe20000000800 */
[----:B------:R-:W-:Y:S01]  /*17760*/  @!PT LDS RZ, [RZ] ;  /* 0x00000000fffff984 */ /* 0x000fe20000000800 */
[----:B------:R-:W-:Y:S01]  /*17770*/  @!P0 LDGSTS.E.BYPASS.LTC128B.128 [R206+0xe800], desc[UR10][R10.64+0x80] ;  /* 0x0e8000800ace8fae */ /* 0x000fe2000b901d4a */
[CCC-:B------:R-:W-:Y:S02]  /*17780*/  @!P0 LEA.HI.X R23, R6.reuse, R165.reuse, R4.reuse, 0x1, P5 ;  /* 0x000000a506178211 */ /* 0x1c0fe400028f0c04 */
[----:B------:R-:W-:Y:S01]  /*17790*/  @P2 LEA.HI.X R31, R6, R165, R4, 0x1, P4 ;  /* 0x000000a5061f2211 */ /* 0x000fe200020f0c04 */
[----:B------:R-:W-:Y:S01]  /*177a0*/  @P0 STS.128 [R206+0xe800], RZ ;  /* 0x00e800ffce000388 */ /* 0x000fe20000000c00 */
[----:B------:R-:W-:Y:S03]  /*177b0*/  LEA.HI R3, R3, R2, RZ, 0x4 ;  /* 0x0000000203037211 */ /* 0x000fe600078f20ff */
[----:B------:R-:W-:Y:S01]  /*177c0*/  @!PT LDS RZ, [RZ] ;  /* 0x00000000fffff984 */ /* 0x000fe20000000800 */
[----:B------:R-:W-:Y:S01]  /*177d0*/  @!PT LDS RZ, [RZ] ;  /* 0x00000000fffff984 */ /* 0x000fe20000000800 */
[----:B------:R-:W-:Y:S01]  /*177e0*/  @!PT LDS RZ, [RZ] ;  /* 0x00000000fffff984 */ /* 0x000fe20000000800 */
[----:B------:R-:W-:Y:S01]  /*177f0*/  @P2 LDGSTS.E.BYPASS.LTC128B.128 [R206+0x10800], desc[UR10][R8.64+0x100] ;  /* 0x1080010008ce2fae */ /* 0x000fe2000b901d4a */
[----:B------:R-:W-:Y:S03]  /*17800*/  LOP3.LUT R3, R3, 0xfffffff0, RZ, 0xc0, !PT ;  /* 0xfffffff003037812 */ /* 0x000fe600078ec0ff */
[----:B------:R-:W-:Y:S02]  /*17810*/  @!P2 STS.128 [R206+0x10800], RZ ;  /* 0x010800ffce00a388 */ /* 0x000fe40000000c00 */
[----:B------:R-:W-:Y:S02]  /*17820*/  IMAD.IADD R3, R2, 0x1, -R3 ;  /* 0x0000000102037824 */ /* 0x000fe400078e0a03 */
[----:B------:R-:W-:Y:S01]  /*17830*/  @!PT LDS RZ, [RZ] ;  /* 0x00000000fffff984 */ /* 0x000fe20000000800 */
[----:B------:R-:W-:Y:S01]  /*17840*/  @!PT LDS RZ, [RZ] ;  /* 0x00000000fffff984 */ /* 0x000fe20000000800 */
[----:B------:R-:W-:Y:S01]  /*17850*/  @!PT LDS RZ, [RZ] ;  /* 0x00000000fffff984 */ /* 0x000fe20000000800 */
[----:B------:R-:W-:Y:S03]  /*17860*/  @!P1 LDGSTS.E.BYPASS.LTC128B.128 [R206+0xd000], desc[UR10][R12.64] ;  /* 0x0d0000000cce9fae */ /* 0x000fe6000b901d4a */
[----:B------:R-:W-:Y:S01]  /*17870*/  SHF.R.S32.HI R2, RZ, 0x1f, R3 ;  /* 0x0000001fff027819 */ /* 0x000fe20000011403 */
[----:B------:R-:W-:Y:S03]  /*17880*/  @P1 STS.128 [R206+0xd000], RZ ;  /* 0x00d000ffce001388 */ /* 0x000fe60000000c00 */
[----:B------:R-:W-:Y:S01]  /*17890*/  LEA.HI R2, R2, R3, RZ, 0x3 ;  /* 0x0000000302027211 */ /* 0x000fe200078f18ff */
[----:B------:R-:W-:Y:S01]  /*178a0*/  @!PT LDS RZ, [RZ] ;  /* 0x00000000fffff984 */ /* 0x000fe20000000800 */
[----:B------:R-:W-:Y:S01]  /*178b0*/  @!PT LDS RZ, [RZ] ;  /* 0x00000000fffff984 */ /* 0x000fe20000000800 */
[----:B------:R-:W-:Y:S01]  /*178c0*/  @!PT LDS RZ, [RZ] ;  /* 0x00000000fffff984 */ /* 0x000fe20000000800 */
[----:B------:R-:W-:Y:S03]  /*178d0*/  @!P0 LDGSTS.E.BYPASS.LTC128B.128 [R206+0xf000], desc[UR10][R16.64+0x80] ;  /* 0x0f00008010ce8fae */ /* 0x000fe6000b901d4a */
[----:B------:R-:W-:Y:S01]  /*178e0*/  LOP3.LUT R2, R2, 0xfffffff8, RZ, 0xc0, !PT ;  /* 0xfffffff802027812 */ /* 0x000fe200078ec0ff */
[----:B------:R-:W-:Y:S04]  /*178f0*/  @P0 STS.128 [R206+0xf000], RZ ;  /* 0x00f000ffce000388 */ /* 0x000fe80000000c00 */
[----:B------:R-:W-:Y:S01]  /*17900*/  @!PT LDS RZ, [RZ] ;  /* 0x00000000fffff984 */ /* 0x000fe20000000800 */
[----:B------:R-:W-:Y:S01]  /*17910*/  @!PT LDS RZ, [RZ] ;  /* 0x00000000fffff984 */ /* 0x000fe20000000800 */
[----:B------:R-:W-:Y:S01]  /*17920*/  @!PT LDS RZ, [RZ] ;  /* 0x00000000fffff984 */ /* 0x000fe20000000800 */
[----:B------:R-:W-:Y:S01]  /*17930*/  @P2 LDGSTS.E.BYPASS.LTC128B.128 [R206+0x11000], desc[UR10][R20.64+0x100] ;  /* 0x1100010014ce2fae */ /* 0x000fe2000b901d4a */
[----:B------:R-:W-:Y:S03]  /*17940*/  IMAD.IADD R3, R3, 0x1, -R2 ;  /* 0x0000000103037824 */ /* 0x000fe600078e0a02 */
[----:B------:R-:W-:Y:S04]  /*17950*/  @!P2 STS.128 [R206+0x11000], RZ ;  /* 0x011000ffce00a388 */ /* 0x000fe80000000c00 */
[----:B------:R-:W-:Y:S01]  /*17960*/  @!PT LDS RZ, [RZ] ;  /* 0x00000000fffff984 */ /* 0x000fe20000000800 */
[----:B------:R-:W-:Y:S01]  /*17970*/  @!PT LDS RZ, [RZ] ;  /* 0x00000000fffff984 */ /* 0x000fe20000000800 */
[----:B------:R-:W-:Y:S01]  /*17980*/  @!PT LDS RZ, [RZ] ;  /* 0x00000000fffff984 */ /* 0x000fe20000000800 */
[----:B------:R1:W-:Y:S04]  /*17990*/  @!P1 LDGSTS.E.BYPASS.LTC128B.128 [R206+0xd800], desc[UR10][R28.64] ;  /* 0x0d8000001cce9fae */ /* 0x0003e8000b901d4a */
[----:B------:R-:W-:Y:S04]  /*179a0*/  @P1 STS.128 [R206+0xd800], RZ ;  /* 0x00d800ffce001388 */ /* 0x000fe80000000c00 */
[----:B------:R-:W-:Y:S01]  /*179b0*/  @!PT LDS RZ, [RZ] ;  /* 0x00000000fffff984 */ /* 0x000fe20000000800 */
[----:B------:R-:W-:Y:S01]  /*179c0*/  @!PT LDS RZ, [RZ] ;  /* 0x00000000fffff984 */ /* 0x000fe20000000800 */
[----:B------:R-:W-:Y:S01]  /*179d0*/  @!PT LDS RZ, [RZ] ;  /* 0x00000000fffff984 */ /* 0x000fe20000000800 */
[----:B------:R2:W-:Y:S04]  /*179e0*/  @!P0 LDGSTS.E.BYPASS.LTC128B.128 [R206+0xf800], desc[UR10][R22.64+0x80] ;  /* 0x0f80008016ce8fae */ /* 0x0005e8000b901d4a */
[----:B------:R-:W-:Y:S01]  /*179f0*/  @P0 STS.128 [R206+0xf800], RZ ;  /* 0x00f800ffce000388 */ /* 0x000fe20000000c00 */
[----:B------:R-:W-:Y:S03]  /*17a00*/  LOP3.LUT P0, RZ, R3, 0x4, RZ, 0xc0, !PT ;  /* 0x0000000403ff7812 */ /* 0x000fe6000780c0ff */
[----:B------:R-:W-:Y:S01]  /*17a10*/  @!PT LDS RZ, [RZ] ;  /* 0x00000000fffff984 */ /* 0x000fe20000000800 */
[----:B------:R-:W-:Y:S01]  /*17a20*/  @!PT LDS RZ, [RZ] ;  /* 0x00000000fffff984 */ /* 0x000fe20000000800 */
[----:B------:R-:W-:Y:S01]  /*17a30*/  @!PT LDS RZ, [RZ] ;  /* 0x00000000fffff984 */ /* 0x000fe20000000800 */
[----:B------:R3:W-:Y:S04]  /*17a40*/  @P2 LDGSTS.E.BYPASS.LTC128B.128 [R206+0x11800], desc[UR10][R30.64+0x100] ;  /* 0x118001001ece2fae */ /* 0x0007e8000b901d4a */
[----:B------:R-:W-:Y:S04]  /*17a50*/  @!P2 STS.128 [R206+0x11800], RZ ;  /* 0x011800ffce00a388 */ /* 0x000fe80000000c00 */
[----:B------:R-:W-:Y:S01]  /*17a60*/  LDSM.16.M88.4 R136, [R197] ;  /* 0x00000000c588783b */ /* 0x000fe20000000200 */
[----:B-1----:R-:W-:Y:S03]  /*17a70*/  IMAD.MOV.U32 R28, RZ, RZ, 0x20 ;  /* 0x00000020ff1c7424 */ /* 0x002fe600078e00ff */
[----:B------:R-:W1:Y:S04]  /*17a80*/  LDSM.16.M88.4 R140, [R196+0x6000] ;  /* 0x00600000c48c783b */ /* 0x000e680000000200 */
[----:B------:R-:W4:Y:S01]  /*17a90*/  LDSM.16.M88.4 R16, [R196+0x6800] ;  /* 0x00680000c410783b */ /* 0x000f220000000200 */
[----:B------:R-:W-:Y:S02]  /*17aa0*/  SEL R28, R28, 0xffffffe0, !P0 ;  /* 0xffffffe01c1c7807 */ /* 0x000fe40004000000 */
[----:B------:R-:W-:Y:S01]  /*17ab0*/  ISETP.GE.AND P0, PT, R211, 0x1, PT ;  /* 0x00000001d300780c */ /* 0x000fe20003f06270 */
[----:B------:R-:W2:Y:S02]  /*17ac0*/  LDSM.16.M88.4 R24, [R196+0x7000] ;  /* 0x00700000c418783b */ /* 0x000ea40000000200 */
[----:B------:R-:W-:Y:S02]  /*17ad0*/  IMAD R2, R28, 0x2, R197 ;  /* 0x000000021c027824 */ /* 0x000fe400078e02c5 */
[----:B------:R-:W3:Y:S04]  /*17ae0*/  LDSM.16.M88.4 R32, [R196+0x7800] ;  /* 0x00780000c420783b */ /* 0x000ee80000000200 */
[----:B------:R-:W0:Y:S04]  /*17af0*/  LDGDEPBAR ;  /* 0x00000000000079af */ /* 0x000e280000000000 */
[----:B------:R-:W-:Y:S04]  /*17b00*/  LDSM.16.M88.4 R144, [R194] ;  /* 0x00000000c290783b */ /* 0x000fe80000000200 */
[----:B------:R-:W-:Y:S04]  /*17b10*/  LDSM.16.M88.4 R148, [R187] ;  /* 0x00000000bb94783b */ /* 0x000fe80000000200 */
[----:B------:R-:W-:Y:S04]  /*17b20*/  LDSM.16.M88.4 R152, [R186] ;  /* 0x00000000ba98783b */ /* 0x000fe80000000200 */
[----:B------:R-:W-:Y:S04]  /*17b30*/  LDSM.16.M88.4 R156, [R185] ;  /* 0x00000000b99c783b */ /* 0x000fe80000000200 */
[----:B------:R-:W-:Y:S01]  /*17b40*/  LDSM.16.M88.4 R160, [R2] ;  /* 0x0000000002a0783b */ /* 0x000fe20000000200 */
[C---:B-1----:R-:W-:Y:S03]  /*17b50*/  HMMA.16816.F32 R4, R136.reuse, R140, RZ ;  /* 0x0000008c8804723c */ /* 0x042fe600000018ff */
[----:B------:R-:W-:Y:S04]  /*17b60*/  LDSM.16.M88.4 R164, [R191+0x6000] ;  /* 0x00600000bfa4783b */ /* 0x000fe80000000200 */
[----:B------:R-:W-:Y:S01]  /*17b70*/  LDSM.16.M88.4 R168, [R191+0x6800] ;  /* 0x00680000bfa8783b */ /* 0x000fe20000000200 */
[C---:B------:R-:W-:Y:S03]  /*17b80*/  HMMA.16816.F32 R8, R136.reuse, R142, RZ ;  /* 0x0000008e8808723c */ /* 0x040fe600000018ff */
[----:B------:R-:W1:Y:S03]  /*17b90*/  LDSM.16.M88.4 R140, [R195] ;  /* 0x00000000c38c783b */ /* 0x000e660000000200 */
[C---:B----4-:R-:W-:Y:S01]  /*17ba0*/  HMMA.16816.F32 R12, R136.reuse, R16, RZ ;  /* 0x00000010880c723c */ /* 0x050fe200000018ff */
[----:B------:R-:W-:Y:S05]  /*17bb0*/  LDSM.16.M88.4 R172, [R191+0x7800] ;  /* 0x00780000bfac783b */ /* 0x000fea0000000200 */
        /* <DEDUP_REMOVED lines=14> */
[----:B------:R-:W3:Y:S05]  /*17ca0*/  LDSM.16.M88.4 R152, [R184+0x800] ;  /* 0x00080000b898783b */ /* 0x000eea0000000200 */
[C---:B------:R-:W-:Y:S06]  /*17cb0*/  HMMA.16816.F32 R28, R140.reuse, R156, R28 ;  /* 0x0000009c8c1c723c */ /* 0x040fec000000181c */
[----:B------:R-:W-:Y:S01]  /*17cc0*/  HMMA.16816.F32 R32, R140, R158, R32 ;  /* 0x0000009e8c20723c */ /* 0x000fe20000001820 */
[----:B------:R-:W4:Y:S04]  /*17cd0*/  LDSM.16.M88.4 R140, [R184+0x1000] ;  /* 0x00100000b88c783b */ /* 0x000f280000000200 */
[----:B------:R-:W5:Y:S01]  /*17ce0*/  LDSM.16.M88.4 R156, [R184+0x1800] ;  /* 0x00180000b89c783b */ /* 0x000f620000000200 */
[C---:B------:R-:W-:Y:S06]  /*17cf0*/  HMMA.16816.F32 R4, R160.reuse, R164, R4 ;  /* 0x000000a4a004723c */ /* 0x040fec0000001804 */
[C---:B------:R-:W-:Y:S01]  /*17d00*/  HMMA.16816.F32 R8, R160.reuse, R166, R8 ;  /* 0x000000a6a008723c */ /* 0x040fe20000001808 */
[----:B------:R-:W-:Y:S05]  /*17d10*/  LDSM.16.M88.4 R164, [R196+0x8000] ;  /* 0x00800000c4a4783b */ /* 0x000fea0000000200 */
[C---:B------:R-:W-:Y:S06]  /*17d20*/  HMMA.16816.F32 R12, R160.reuse, R168, R12 ;  /* 0x000000a8a00c723c */ /* 0x040fec000000180c */
[C---:B------:R-:W-:Y:S01]  /*17d30*/  HMMA.16816.F32 R16, R160.reuse, R170, R16 ;  /* 0x000000aaa010723c */ /* 0x040fe20000001810 */
[----:B------:R-:W-:Y:S05]  /*17d40*/  LDSM.16.M88.4 R168, [R196+0x8800] ;  /* 0x00880000c4a8783b */ /* 0x000fea0000000200 */
[C---:B--2---:R-:W-:Y:S06]  /*17d50*/  HMMA.16816.F32 R20, R160.reuse, R136, R20 ;  /* 0x00000088a014723c */ /* 0x044fec0000001814 */
[C---:B------:R-:W-:Y:S01]  /*17d60*/  HMMA.16816.F32 R24, R160.reuse, R138, R24 ;  /* 0x0000008aa018723c */ /* 0x040fe20000001818 */
[----:B------:R-:W2:Y:S05]  /*17d70*/  LDSM.16.M88.4 R136, [R197+0x2000] ;  /* 0x00200000c588783b */ /* 0x000eaa0000000200 */
[C---:B------:R-:W-:Y:S06]  /*17d80*/  HMMA.16816.F32 R28, R160.reuse, R172, R28 ;  /* 0x000000aca01c723c */ /* 0x040fec000000181c */
[----:B------:R-:W-:Y:S01]  /*17d90*/  HMMA.16816.F32 R32, R160, R174, R32 ;  /* 0x000000aea020723c */ /* 0x000fe20000001820 */
[----:B------:R-:W2:Y:S04]  /*17da0*/  LDSM.16.M88.4 R160, [R196+0x9000] ;  /* 0x00900000c4a0783b */ /* 0x000ea80000000200 */
[----:B------:R-:W2:Y:S01]  /*17db0*/  LDSM.16.M88.4 R172, [R196+0x9800] ;  /* 0x00980000c4ac783b */ /* 0x000ea20000000200 */
[C---:B-1----:R-:W-:Y:S06]  /*17dc0*/  HMMA.16816.F32 R4, R144.reuse, R148, R4 ;  /* 0x000000949004723c */ /* 0x042fec0000001804 */
[C---:B------:R-:W-:Y:S01]  /*17dd0*/  HMMA.16816.F32 R8, R144.reuse, R150, R8 ;  /* 0x000000969008723c */ /* 0x040fe20000001808 */
[----:B------:R-:W-:Y:S05]  /*17de0*/  LDSM.16.M88.4 R148, [R183] ;  /* 0x00000000b794783b */ /* 0x000fea0000000200 */
[C---:B---3--:R-:W-:Y:S06]  /*17df0*/  HMMA.16816.F32 R12, R144.reuse, R152, R12 ;  /* 0x00000098900c723c */ /* 0x048fec000000180c */
[C---:B------:R-:W-:Y:S01]  /*17e00*/  HMMA.16816.F32 R16, R144.reuse, R154, R16 ;  /* 0x0000009a9010723c */ /* 0x040fe20000001810 */
[----:B------:R-:W-:Y:S05]  /*17e10*/  LDSM.16.M88.4 R152, [R182] ;  /* 0x00000000b698783b */ /* 0x000fea0000000200 */
[C---:B----4-:R-:W-:Y:S06]  /*17e20*/  HMMA.16816.F32 R20, R144.reuse, R140, R20 ;  /* 0x0000008c9014723c */ /* 0x050fec0000001814 */
[C---:B------:R-:W-:Y:S01]  /*17e30*/  HMMA.16816.F32 R24, R144.reuse, R142, R24 ;  /* 0x0000008e9018723c */ /* 0x040fe20000001818 */
[----:B------:R-:W1:Y:S05]  /*17e40*/  LDSM.16.M88.4 R140, [R195+0x2000] ;  /* 0x00200000c38c783b */ /* 0x000e6a0000000200 */
[C---:B-----5:R-:W-:Y:S06]  /*17e50*/  HMMA.16816.F32 R28, R144.reuse, R156, R28 ;  /* 0x0000009c901c723c */ /* 0x060fec000000181c */
[----:B------:R-:W-:Y:S01]  /*17e60*/  HMMA.16816.F32 R32, R144, R158, R32 ;  /* 0x0000009e9020723c */ /* 0x000fe20000001820 */
[----:B------:R-:W3:Y:S04]  /*17e70*/  LDSM.16.M88.4 R144, [R181] ;  /* 0x00000000b590783b */ /* 0x000ee80000000200 */
[----:B------:R-:W4:Y:S01]  /*17e80*/  LDSM.16.M88.4 R156, [R180] ;  /* 0x00000000b49c783b */ /* 0x000f220000000200 */
[C---:B--2---:R-:W-:Y:S06]  /*17e90*/  HMMA.16816.F32 R4, R136.reuse, R164, R4 ;  /* 0x000000a48804723c */ /* 0x044fec0000001804 */
[C---:B------:R-:W-:Y:S01]  /*17ea0*/  HMMA.16816.F32 R8, R136.reuse, R166, R8 ;  /* 0x000000a68808723c */ /* 0x040fe20000001808 */
[----:B------:R-:W-:Y:S05]  /*17eb0*/  LDSM.16.M88.4 R164, [R191+0x8000] ;  /* 0x00800000bfa4783b */ /* 0x000fea0000000200 */
[C---:B------:R-:W-:Y:S06]  /*17ec0*/  HMMA.16816.F32 R12, R136.reuse, R168, R12 ;  /* 0x000000a8880c723c */ /* 0x040fec000000180c */
[C---:B------:R-:W-:Y:S01]  /*17ed0*/  HMMA.16816.F32 R16, R136.reuse, R170, R16 ;  /* 0x000000aa8810723c */ /* 0x040fe20000001810 */
[----:B------:R-:W-:Y:S05]  /*17ee0*/  LDSM.16.M88.4 R168, [R191+0x8800] ;  /* 0x00880000bfa8783b */ /* 0x000fea0000000200 */
[C---:B------:R-:W-:Y:S06]  /*17ef0*/  HMMA.16816.F32 R20, R136.reuse, R160, R20 ;  /* 0x000000a08814723c */ /* 0x040fec0000001814 */
[C---:B------:R-:W-:Y:S01]  /*17f00*/  HMMA.16816.F32 R24, R136.reuse, R162, R24 ;  /* 0x000000a28818723c */ /* 0x040fe20000001818 */
[----:B------:R-:W2:Y:S05]  /*17f10*/  LDSM.16.M88.4 R160, [R2+0x2000] ;  /* 0x0020000002a0783b */ /* 0x000eaa0000000200 */
[C---:B------:R-:W-:Y:S06]  /*17f20*/  HMMA.16816.F32 R28, R136.reuse, R172, R28 ;  /* 0x000000ac881c723c */ /* 0x040fec000000181c */
[----:B------:R-:W-:Y:S01]  /*17f30*/  HMMA.16816.F32 R32, R136, R174, R32 ;  /* 0x000000ae8820723c */ /* 0x000fe20000001820 */
[----:B------:R-:W5:Y:S04]  /*17f40*/  LDSM.16.M88.4 R136, [R191+0x9000] ;  /* 0x00900000bf88783b */ /* 0x000f680000000200 */
[----:B------:R-:W5:Y:S01]  /*17f50*/  LDSM.16.M88.4 R172, [R191+0x9800] ;  /* 0x00980000bfac783b */ /* 0x000f620000000200 */
[C---:B-1----:R-:W-:Y:S06]  /*17f60*/  HMMA.16816.F32 R4, R140.reuse, R148, R4 ;  /* 0x000000948c04723c */ /* 0x042fec0000001804 */
[C---:B------:R-:W-:Y:S01]  /*17f70*/  HMMA.16816.F32 R8, R140.reuse, R150, R8 ;  /* 0x000000968c08723c */ /* 0x040fe20000001808 */
[----:B------:R-:W-:Y:S05]  /*17f80*/  LDSM.16.M88.4 R148, [R184+0x2000] ;  /* 0x00200000b894783b */ /* 0x000fea0000000200 */
[C---:B------:R-:W-:Y:S06]  /*17f90*/  HMMA.16816.F32 R12, R140.reuse, R152, R12 ;  /* 0x000000988c0c723c */ /* 0x040fec000000180c */
[C---:B------:R-:W-:Y:S01]  /*17fa0*/  HMMA.16816.F32 R16, R140.reuse, R154, R16 ;  /* 0x0000009a8c10723c */ /* 0x040fe20000001810 */
[----:B------:R-:W-:Y:S05]  /*17fb0*/  LDSM.16.M88.4 R152, [R184+0x2800] ;  /* 0x00280000b898783b */ /* 0x000fea0000000200 */
[C---:B---3--:R-:W-:Y:S06]  /*17fc0*/  HMMA.16816.F32 R20, R140.reuse, R144, R20 ;  /* 0x000000908c14723c */ /* 0x048fec0000001814 */
[C---:B------:R-:W-:Y:S01]  /*17fd0*/  HMMA.16816.F32 R24, R140.reuse, R146, R24 ;  /* 0x000000928c18723c */ /* 0x040fe20000001818 */
[----:B------:R-:W1:Y:S05]  /*17fe0*/  LDSM.16.M88.4 R144, [R193+0x2000] ;  /* 0x00200000c190783b */ /* 0x000e6a0000000200 */
[C---:B----4-:R-:W-:Y:S06]  /*17ff0*/  HMMA.16816.F32 R28, R140.reuse, R156, R28 ;  /* 0x0000009c8c1c723c */ /* 0x050fec000000181c */
[----:B------:R-:W-:Y:S01]  /*18000*/  HMMA.16816.F32 R32, R140, R158, R32 ;  /* 0x0000009e8c20723c */ /* 0x000fe20000001820 */
[----:B------:R-:W3:Y:S04]  /*18010*/  LDSM.16.M88.4 R140, [R184+0x3000] ;  /* 0x00300000b88c783b */ /* 0x000ee80000000200 */
[----:B------:R-:W4:Y:S01]  /*18020*/  LDSM.16.M88.4 R156, [R184+0x3800] ;  /* 0x00380000b89c783b */ /* 0x000f220000000200 */
[C---:B--2---:R-:W-:Y:S06]  /*18030*/  HMMA.16816.F32 R4, R160.reuse, R164, R4 ;  /* 0x000000a4a004723c */ /* 0x044fec0000001804 */
[C---:B------:R-:W-:Y:S01]  /*18040*/  HMMA.16816.F32 R8, R160.reuse, R166, R8 ;  /* 0x000000a6a008723c */ /* 0x040fe20000001808 */
[----:B------:R-:W-:Y:S05]  /*18050*/  LDSM.16.M88.4 R164, [R196+0xa000] ;  /* 0x00a00000c4a4783b */ /* 0x000fea0000000200 */
[C---:B------:R-:W-:Y:S06]  /*18060*/  HMMA.16816.F32 R12, R160.reuse, R168, R12 ;  /* 0x000000a8a00c723c */ /* 0x040fec000000180c */
[C---:B------:R-:W-:Y:S01]  /*18070*/  HMMA.16816.F32 R16, R160.reuse, R170, R16 ;  /* 0x000000aaa010723c */ /* 0x040fe20000001810 */
[----:B------:R-:W-:Y:S05]  /*18080*/  LDSM.16.M88.4 R168, [R196+0xa800] ;  /* 0x00a80000c4a8783b */ /* 0x000fea0000000200 */
[C---:B-----5:R-:W-:Y:S06]  /*18090*/  HMMA.16816.F32 R20, R160.reuse, R136, R20 ;  /* 0x00000088a014723c */ /* 0x060fec0000001814 */
        /* <DEDUP_REMOVED lines=8> */
[----:B------:R-:W-:Y:S05]  /*18120*/  LDSM.16.M88.4 R148, [R179] ;  /* 0x00000000b394783b */ /* 0x000fea0000000200 */
[C---:B------:R-:W-:Y:S06]  /*18130*/  HMMA.16816.F32 R12, R144.reuse, R152, R12 ;  /* 0x00000098900c723c */ /* 0x040fec000000180c */
[C---:B------:R-:W-:Y:S01]  /*18140*/  HMMA.16816.F32 R16, R144.reuse, R154, R16 ;  /* 0x0000009a9010723c */ /* 0x040fe20000001810 */
[----:B------:R-:W-:Y:S05]  /*18150*/  LDSM.16.M88.4 R152, [R178] ;  /* 0x00000000b298783b */ /* 0x000fea0000000200 */
[C---:B---3--:R-:W-:Y:S06]  /*18160*/  HMMA.16816.F32 R20, R144.reuse, R140, R20 ;  /* 0x0000008c9014723c */ /* 0x048fec0000001814 */
[C---:B------:R-:W-:Y:S01]  /*18170*/  HMMA.16816.F32 R24, R144.reuse, R142, R24 ;  /* 0x0000008e9018723c */ /* 0x040fe20000001818 */
[----:B------:R-:W1:Y:S05]  /*18180*/  LDSM.16.M88.4 R140, [R195+0x4000] ;  /* 0x00400000c38c783b */ /* 0x000e6a0000000200 */
[C---:B----4-:R-:W-:Y:S06]  /*18190*/  HMMA.16816.F32 R28, R144.reuse, R156, R28 ;  /* 0x0000009c901c723c */ /* 0x050fec000000181c */
        /* <DEDUP_REMOVED lines=29> */
[C---:B--2---:R-:W-:Y:S01]  /*18370*/  HMMA.16816.F32 R4, R160.reuse, R164, R4 ;  /* 0x000000a4a004723c */ /* 0x044fe20000001804 */
[----:B------:R-:W-:Y:S04]  /*18380*/  DEPBAR.LE SB0, 0x0 ;  /* 0x000080000000791a */ /* 0x000fe80000000000 */
[----:B------:R-:W-:Y:S01]  /*18390*/  BAR.SYNC.DEFER_BLOCKING 0x0 ;  /* 0x0000000000007b1d */ /* 0x000fe20000010000 */
[C---:B------:R-:W-:Y:S05]  /*183a0*/  HMMA.16816.F32 R8, R160.reuse, R166, R8 ;  /* 0x000000a6a008723c */ /* 0x040fea0000001808 */
[----:B------:R-:W-:Y:S01]  /*183b0*/  IMAD.MOV.U32 R164, RZ, RZ, R134 ;  /* 0x000000ffffa47224 */ /* 0x000fe200078e0086 */
[C---:B------:R-:W-:Y:S05]  /*183c0*/  HMMA.16816.F32 R12, R160.reuse, R168, R12 ;  /* 0x000000a8a00c723c */ /* 0x040fea000000180c */
[----:B------:R-:W-:Y:S01]  /*183d0*/  IMAD.MOV.U32 R165, RZ, RZ, R135 ;  /* 0x000000ffffa57224 */ /* 0x000fe200078e0087 */
[C---:B------:R-:W-:Y:S06]  /*183e0*/  HMMA.16816.F32 R16, R160.reuse, R170, R16 ;  /* 0x000000aaa010723c */ /* 0x040fec0000001810 */
[C---:B-----5:R-:W-:Y:S06]  /*183f0*/  HMMA.16816.F32 R20, R160.reuse, R136, R20 ;  /* 0x00000088a014723c */ /* 0x060fec0000001814 */
[C---:B------:R-:W-:Y:S06]  /*18400*/  HMMA.16816.F32 R24, R160.reuse, R138, R24 ;  /* 0x0000008aa018723c */ /* 0x040fec0000001818 */
[C---:B------:R-:W-:Y:S06]  /*18410*/  HMMA.16816.F32 R28, R160.reuse, R172, R28 ;  /* 0x000000aca01c723c */ /* 0x040fec000000181c */
[----:B------:R-:W-:Y:S06]  /*18420*/  HMMA.16816.F32 R32, R160, R174, R32 ;  /* 0x000000aea020723c */ /* 0x000fec0000001820 */
[C---:B-1----:R-:W-:Y:S06]  /*18430*/  HMMA.16816.F32 R4, R144.reuse, R148, R4 ;  /* 0x000000949004723c */ /* 0x042fec0000001804 */
[C---:B------:R-:W-:Y:S06]  /*18440*/  HMMA.16816.F32 R8, R144.reuse, R150, R8 ;  /* 0x000000969008723c */ /* 0x040fec0000001808 */
[C---:B------:R-:W-:Y:S06]  /*18450*/  HMMA.16816.F32 R12, R144.reuse, R152, R12 ;  /* 0x00000098900c723c */ /* 0x040fec000000180c */
[C---:B------:R-:W-:Y:S06]  /*18460*/  HMMA.16816.F32 R16, R144.reuse, R154, R16 ;  /* 0x0000009a9010723c */ /* 0x040fec0000001810 */
[C---:B---3--:R-:W-:Y:S06]  /*18470*/  HMMA.16816.F32 R20, R144.reuse, R140, R20 ;  /* 0x0000008c9014723c */ /* 0x048fec0000001814 */
[C---:B------:R-:W-:Y:S06]  /*18480*/  HMMA.16816.F32 R24, R144.reuse, R142, R24 ;  /* 0x0000008e9018723c */ /* 0x040fec0000001818 */
[C---:B----4-:R-:W-:Y:S06]  /*18490*/  HMMA.16816.F32 R28, R144.reuse, R156, R28 ;  /* 0x0000009c901c723c */ /* 0x050fec000000181c */
[----:B------:R-:W-:Y:S01]  /*184a0*/  HMMA.16816.F32 R32, R144, R158, R32 ;  /* 0x0000009e9020723c */ /* 0x000fe20000001820 */
[----:B------:R-:W-:Y:S11]  /*184b0*/  @!UPT UIADD3 URZ, URZ, URZ, URZ ;  /* 0x0000003f3f3ff290 */ /* 0x000ff6000fffe03f */
[----:B------:R-:W-:Y:S01]  /*184c0*/  @!UPT UIADD3 URZ, URZ, URZ, URZ ;  /* 0x0000003f3f3ff290 */ /* 0x000fe2000fffe03f */
[----:B------:R-:W-:Y:S11]  /*184d0*/  @!P0 BRA `(.L_x_1058) ;  /* 0x0000000800708947 */ /* 0x000ff60003800000 */
[----:B------:R-:W-:Y:S01]  /*184e0*/  ISETP.GE.AND P0, PT, R132, UR18, PT ;  /* 0x0000001284007c0c */ /* 0x000fe2000bf06270 */
[----:B------:R-:W-:Y:S04]  /*184f0*/  ULEA UR6, -UR7, URZ, 0x6 ;  /* 0x0000003f07067291 */ /* 0x000fe8000f8e313f */
[----:B------:R-:W-:Y:S02]  /*18500*/  USHF.R.S32.HI UR5, URZ, 0x1f, UR6 ;  /* 0x0000001f3f057899 */ /* 0x000fe40008011406 */
[----:B------:R-:W-:Y:S04]  /*18510*/  IMAD.U32 R134, RZ, RZ, UR6 ;  /* 0x00000006ff867e24 */ /* 0x000fe8000f8e00ff */
        /* <DEDUP_REMOVED lines=63> */
.L_x_1059:
[CC--:B------:R-:W-:Y:S02]  /*18910*/  LEA R142, P5, R134.reuse, R208.reuse, 0x1 ;  /* 0x000000d0868e7211 */ /* 0x0c0fe400078a08ff */
[C---:B------:R-:W-:Y:S02]  /*18920*/  IADD3 R135, P4, R134.reuse, R199, RZ ;  /* 0x000000c786877210 */ /* 0x040fe40007f9e0ff */
[----:B------:R-:W-:Y:S02]  /*18930*/  LEA.HI.X R143, R134, R209, R2, 0x1, P5 ;  /* 0x000000d1868f7211 */ /* 0x000fe400028f0c02 */
[CC--:B------:R-:W-:Y:S01]  /*18940*/  @!P1 LEA R140, P6, R135.reuse, R208.reuse, 0x1 ;  /* 0x000000d0878c9211 */ /* 0x0c0fe200078c08ff */
[----:B------:R-:W-:Y:S01]  /*18950*/  IMAD.X R132, R2, 0x1, R198, P4 ;  /* 0x0000000102847824 */ /* 0x000fe200020e06c6 */
[CC--:B------:R-:W-:Y:S01]  /*18960*/  @!P0 LEA R136, P5, R135.reuse, R208.reuse, 0x1 ;  /* 0x000000d087888211 */ /* 0x0c0fe200078a08ff */
[----:B------:R-:W-:Y:S01]  /*18970*/  @!PT LDS RZ, [RZ] ;  /* 0x00000000fffff984 */ /* 0x000fe20000000800 */
[----:B------:R-:W-:Y:S01]  /*18980*/  @!PT LDS RZ, [RZ] ;  /* 0x00000000fffff984 */ /* 0x000fe20000000800 */
[----:B------:R-:W-:Y:S01]  /*18990*/  @!PT LDS RZ, [RZ] ;  /* 0x00000000fffff984 */ /* 0x000fe20000000800 */
[----:B------:R1:W-:Y:S01]  /*189a0*/  @!P1 LDGSTS.E.BYPASS.LTC128B.128 [R206+0x6000], desc[UR10][R142.64] ;  /* 0x060000008ece9fae */ /* 0x0003e2000b901d4a */
[C---:B------:R-:W-:Y:S02]  /*189b0*/  IADD3 R3, P4, R135.reuse, R199, RZ ;  /* 0x000000c787037210 */ /* 0x040fe40007f9e0ff */
[CCC-:B------:R-:W-:Y:S01]  /*189c0*/  @!P1 LEA.HI.X R141, R135.reuse, R209.reuse, R132.reuse, 0x1, P6 ;  /* 0x000000d1878d9211 */ /* 0x1c0fe200030f0c84 */
[----:B------:R1:W-:Y:S01]  /*189d0*/  @P1 STS.128 [R206+0x6000], RZ ;  /* 0x006000ffce001388 */ /* 0x0003e20000000c00 */
[CC--:B------:R-:W-:Y:S01]  /*189e0*/  @!P0 LEA.HI.X R137, R135.reuse, R209.reuse, R132, 0x1, P5 ;  /* 0x000000d187898211 */ /* 0x0c0fe200028f0c84 */
[----:B------:R-:W-:Y:S01]  /*189f0*/  IMAD.X R2, R132, 0x1, R198, P4 ;  /* 0x0000000184027824 */ /* 0x000fe200020e06c6 */
[-C--:B------:R-:W-:Y:S01]  /*18a00*/  @P2 LEA R134, P4, R135, R208.reuse, 0x1 ;  /* 0x000000d087862211 */ /* 0x080fe200078808ff */
[----:B------:R-:W-:Y:S01]  /*18a10*/  @!PT LDS RZ, [RZ] ;  /* 0x00000000fffff984 */ /* 0x000fe20000000800 */
[----:B------:R-:W-:Y:S01]  /*18a20*/  @!PT LDS RZ, [RZ] ;  /* 0x00000000fffff984 */ /* 0x000fe20000000800 */
[----:B------:R-:W-:Y:S01]  /*18a30*/  @!PT LDS RZ, [RZ] ;  /* 0x00000000fffff984 */ /* 0x000fe20000000800 */
[----:B------:R1:W-:Y:S01]  /*18a40*/  @!P0 LDGSTS.E.BYPASS.LTC128B.128 [R206+0x8000], desc[UR10][R142.64+0x80] ;  /* 0x080000808ece8fae */ /* 0x0003e2000b901d4a */
[-C--:B------:R-:W-:Y:S02]  /*18a50*/  @!P1 LEA R138, P6, R3, R208.reuse, 0x1 ;  /* 0x000000d0038a9211 */ /* 0x080fe400078c08ff */
[-C--:B------:R-:W-:Y:S01]  /*18a60*/  @P2 LEA.HI.X R135, R135, R209.reuse, R132, 0x1, P4 ;  /* 0x000000d187872211 */ /* 0x080fe200020f0c84 */
[----:B------:R1:W-:Y:S01]  /*18a70*/  @P0 STS.128 [R206+0x8000], RZ ;  /* 0x008000ffce000388 */ /* 0x0003e20000000c00 */
[CCC-:B------:R-:W-:Y:S02]  /*18a80*/  @!P1 LEA.HI.X R139, R3.reuse, R209.reuse, R2.reuse, 0x1, P6 ;  /* 0x000000d1038b9211 */ /* 0x1c0fe400030f0c02 */
[CC--:B------:R-:W-:Y:S01]  /*18a90*/  @!P0 LEA R146, P5, R3.reuse, R208.reuse, 0x1 ;  /* 0x000000d003928211 */ /* 0x0c0fe200078a08ff */
[----:B------:R-:W-:Y:S01]  /*18aa0*/  @!PT LDS RZ, [RZ] ;  /* 0x00000000fffff984 */ /* 0x000fe20000000800 */
[----:B------:R-:W-:Y:S01]  /*18ab0*/  @!PT LDS RZ, [RZ] ;  /* 0x00000000fffff984 */ /* 0x000fe20000000800 */
[----:B------:R-:W-:Y:S01]  /*18ac0*/  @!PT LDS RZ, [RZ] ;  /* 0x00000000fffff984 */ /* 0x000fe20000000800 */
[----:B------:R1:W-:Y:S01]  /*18ad0*/  @P2 LDGSTS.E.BYPASS.LTC128B.128 [R206+0xa000], desc[UR10][R142.64+0x100] ;  /* 0x0a0001008ece2fae */ /* 0x0003e2000b901d4a */
[CC--:B------:R-:W-:Y:S02]  /*18ae0*/  @P2 LEA R144, P4, R3.reuse, R208.reuse, 0x1 ;  /* 0x000000d003902211 */ /* 0x0c0fe400078808ff */
[CCC-:B------:R-:W-:Y:S01]  /*18af0*/  @!P0 LEA.HI.X R147, R3.reuse, R209.reuse, R2.reuse, 0x1, P5 ;  /* 0x000000d103938211 */ /* 0x1c0fe200028f0c02 */
[----:B------:R1:W-:Y:S01]  /*18b00*/  @!P2 STS.128 [R206+0xa000], RZ ;  /* 0x00a000ffce00a388 */ /* 0x0003e20000000c00 */
[C---:B------:R-:W-:Y:S02]  /*18b10*/  @P2 LEA.HI.X R145, R3.reuse, R209, R2, 0x1, P4 ;  /* 0x000000d103912211 */ /* 0x040fe400020f0c02 */
[----:B------:R-:W-:Y:S01]  /*18b20*/  IADD3 R132, P6, R3, R199, RZ ;  /* 0x000000c703847210 */ /* 0x000fe20007fde0ff */
[----:B------:R-:W-:Y:S01]  /*18b30*/  @!PT LDS RZ, [RZ] ;  /* 0x00000000fffff984 */ /* 0x000fe20000000800 */
[----:B------:R-:W-:Y:S01]  /*18b40*/  @!PT LDS RZ, [RZ] ;  /* 0x00000000fffff984 */ /* 0x000fe20000000800 */
[----:B------:R-:W-:Y:S01]  /*18b50*/  @!PT LDS RZ, [RZ] ;  /* 0x00000000fffff984 */ /* 0x000fe20000000800 */
[----:B------:R1:W-:Y:S03]  /*18b60*/  @!P1 LDGSTS.E.BYPASS.LTC128B.128 [R206+0x6800], desc[UR10][R140.64] ;  /* 0x068000008cce9fae */ /* 0x0003e6000b901d4a */
[CC--:B------:R-:W-:Y:S01]  /*18b70*/  @!P0 LEA R148, P5, R132.reuse, R208.reuse, 0x1 ;  /* 0x000000d084948211 */ /* 0x0c0fe200078a08ff */
[----:B------:R1:W-:Y:S01]  /*18b80*/  @P1 STS.128 [R206+0x6800], RZ ;  /* 0x006800ffce001388 */ /* 0x0003e20000000c00 */
[-C--:B------:R-:W-:Y:S01]  /*18b90*/  @P2 LEA R152, P4, R132, R208.reuse, 0x1 ;  /* 0x000000d084982211 */ /* 0x080fe200078808ff */
[----:B------:R-:W-:Y:S01]  /*18ba0*/  IMAD.X R2, R2, 0x1, R198, P6 ;  /* 0x0000000102027824 */ /* 0x000fe200030e06c6 */
[C---:B------:R-:W-:Y:S01]  /*18bb0*/  @!P1 LEA R150, P6, R132.reuse, R208, 0x1 ;  /* 0x000000d084969211 */ /* 0x040fe200078c08ff */
[----:B------:R-:W-:Y:S01]  /*18bc0*/  @!PT LDS RZ, [RZ] ;  /* 0x00000000fffff984 */ /* 0x000fe20000000800 */
[----:B------:R-:W-:Y:S01]  /*18bd0*/  @!PT LDS RZ, [RZ] ;  /* 0x00000000fffff984 */ /* 0x000fe20000000800 */
[----:B------:R-:W-:Y:S01]  /*18be0*/  @!PT LDS RZ, [RZ] ;  /* 0x00000000fffff984 */ /* 0x000fe20000000800 */
[----:B------:R1:W-:Y:S01]  /*18bf0*/  @!P0 LDGSTS.E.BYPASS.LTC128B.128 [R206+0x8800], desc[UR10][R136.64+0x80] ;  /* 0x0880008088ce8fae */ /* 0x0003e2000b901d4a */
[----:B------:R-:W-:Y:S02]  /*18c00*/  IMAD.MOV.U32 R208, RZ, RZ, R142 ;  /* 0x000000ffffd07224 */ /* 0x000fe400078e008e */
[CCC-:B------:R-:W-:Y:S01]  /*18c10*/  @!P1 LEA.HI.X R151, R132.reuse, R209.reuse, R2.reuse, 0x1, P6 ;  /* 0x000000d184979211 */ /* 0x1c0fe200030f0c02 */
[----:B------:R1:W-:Y:S01]  /*18c20*/  @P0 STS.128 [R206+0x8800], RZ ;  /* 0x008800ffce000388 */ /* 0x0003e20000000c00 */
[CCC-:B------:R-:W-:Y:S02]  /*18c30*/  @!P0 LEA.HI.X R149, R132.reuse, R209.reuse, R2.reuse, 0x1, P5 ;  /* 0x000000d184958211 */ /* 0x1c0fe400028f0c02 */
[----:B------:R-:W-:Y:S01]  /*18c40*/  @P2 LEA.HI.X R153, R132, R209, R2, 0x1, P4 ;  /* 0x000000d184992211 */ /* 0x000fe200020f0c02 */
[----:B------:R-:W-:Y:S01]  /*18c50*/  @!PT LDS RZ, [RZ] ;  /* 0x00000000fffff984 */ /* 0x000fe20000000800 */
[----:B------:R-:W-:Y:S01]  /*18c60*/  @!PT LDS RZ, [RZ] ;  /* 0x00000000fffff984 */ /* 0x000fe20000000800 */
[----:B------:R-:W-:Y:S01]  /*18c70*/  @!PT LDS RZ, [RZ] ;  /* 0x00000000fffff984 */ /* 0x000fe20000000800 */
[----:B------:R1:W-:Y:S01]  /*18c80*/  @P2 LDGSTS.E.BYPASS.LTC128B.128 [R206+0xa800], desc[UR10][R134.64+0x100] ;  /* 0x0a80010086ce2fae */ /* 0x0003e2000b901d4a */
[----:B------:R-:W-:Y:S03]  /*18c90*/  IMAD.MOV.U32 R209, RZ, RZ, R143 ;  /* 0x000000ffffd17224 */ /* 0x000fe600078e008f */
[----:B------:R1:W-:Y:S04]  /*18ca0*/  @!P2 STS.128 [R206+0xa800], RZ ;  /* 0x00a800ffce00a388 */ /* 0x0003e80000000c00 */
        /* <DEDUP_REMOVED lines=30> */
[----:B------:R-:W0:Y:S02]  /*18e90*/  LDGDEPBAR ;  /* 0x00000000000079af */ /* 0x000e240000000000 */
.L_x_1058:
        /* <DEDUP_REMOVED lines=412> */
.L_x_1056:
        /* <DEDUP_REMOVED lines=23> */
[-C--:B------:R-:W-:Y:S02]  /*1a9d0*/  IADD3 R11, -R11, R0.reuse, RZ ;  /* 0x000000000b0b7210 */ /* 0x080fe40007ffe1ff */
[----:B------:R-:W-:Y:S01]  /*1a9e0*/  LOP3.LUT R9, R9, 0xfffffff8, RZ, 0xc0, !PT ;  /* 0xfffffff809097812 */ /* 0x000fe200078ec0ff */
[----:B------:R-:W2:Y:S03]  /*1a9f0*/  @P4 LDC R25, c[0x0][0x2e8] ;  /* 0x0000ba00ff194b82 */ /* 0x000ea60000000800 */
[----:B------:R-:W-:Y:S01]  /*1aa00*/  IADD3 R9, R10, -R9, RZ ;  /* 0x800000090a097210 */ /* 0x000fe20007ffe0ff */
[----:B------:R-:W3:Y:S01]  /*1aa10*/  @P4 MUFU.RCP R5, R4 ;  /* 0x0000000400054308 */ /* 0x000ee20000001000 */
[----:B------:R-:W-:-:S02]  /*1aa20*/  LEA.HI R10, R7, R0, RZ, 0x5 ;  /* 0x00000000070a7211 */ /* 0x000fc400078f28ff */
[C---:B------:R-:W-:Y:S02]  /*1aa30*/  SHF.L.U32 R12, R9.reuse, 0x6, RZ ;  /* 0x00000006090c7819 */ /* 0x040fe400000006ff */
[----:B------:R-:W-:Y:S02]  /*1aa40*/  SHF.R.S32.HI R8, RZ, 0x5, R10 ;  /* 0x00000005ff087819 */ /* 0x000fe4000001140a */
[----:B------:R-:W-:Y:S01]  /*1aa50*/  LOP3.LUT R12, R12, 0x1c0, RZ, 0xc0, !PT ;  /* 0x000001c00c0c7812 */ /* 0x000fe200078ec0ff */
[----:B------:R-:W4:Y:S01]  /*1aa60*/  @P4 MUFU.LG2 R4, R4 ;  /* 0x0000000400044308 */ /* 0x000f220000000c00 */
        /* <DEDUP_REMOVED lines=9> */
[----:B---3--:R-:W-:Y:S01]  /*1ab00*/  FMUL.FTZ R128, R5, R128 ;  /* 0x0000008005807220 */ /* 0x008fe20000410000 */
        /* <DEDUP_REMOVED lines=160> */
[C---:B------:R-:W-:Y:S01]  /*1b510*/  FMUL.FTZ R119, R6.reuse, R119 ;  /* 0x0000007706777220 */ /* 0x040fe20000410000 */
[----:B------:R-:W-:Y:S01]  /*1b520*/  F2FP.F16.F32.PACK_AB R100, R101, R100 ;  /* 0x000000646564723e */ /* 0x000fe200000000ff */
[----:B------:R-:W-:Y:S01]  /*1b530*/  STS [R17+0x2000], R80 ;  /* 0x0020005011007388 */ /* 0x000fe20000000800 */
[----:B------:R-:W-:Y:S01]  /*1b540*/  F2FP.F16.F32.PACK_AB R102, R103, R102 ;  /* 0x000000666766723e */ /* 0x000fe200000000ff */
[----:B------:R-:W-:Y:S01]  /*1b550*/  FMUL.FTZ R5, R5, R117 ;  /* 0x0000007505057220 */ /* 0x000fe20000410000 */
[----:B------:R-:W-:Y:S01]  /*1b560*/  FMUL.FTZ R6, R6, R118 ;  /* 0x0000007606067220 */ /* 0x000fe20000410000 */
[----:B------:R-:W-:Y:S01]  /*1b570*/  STS [R17+0x2400], R82 ;  /* 0x0024005211007388 */ /* 0x000fe20000000800 */
[----:B------:R-:W-:Y:S01]  /*1b580*/  F2FP.F16.F32.PACK_AB R104, R105, R104 ;  /* 0x000000686968723e */ /* 0x000fe200000000ff */
[----:B------:R-:W1:Y:S01]  /*1b590*/  @P3 LDC R12, c[0x0][0x2e8] ;  /* 0x0000ba00ff0c3b82 */ /* 0x000e620000000800 */
[----:B------:R-:W-:Y:S01]  /*1b5a0*/  F2FP.F16.F32.PACK_AB R106, R107, R106 ;  /* 0x0000006a6b6a723e */ /* 0x000fe200000000ff */
[----:B------:R-:W-:Y:S01]  /*1b5b0*/  STS [R19+0x2000], R84 ;  /* 0x0020005413007388 */ /* 0x000fe20000000800 */
[----:B------:R-:W-:Y:S01]  /*1b5c0*/  F2FP.F16.F32.PACK_AB R108, R109, R108 ;  /* 0x0000006c6d6c723e */ /* 0x000fe200000000ff */
[----:B------:R-:W3:Y:S01]  /*1b5d0*/  @P3 MUFU.LG2 R2, R2 ;  /* 0x0000000200023308 */ /* 0x000ee20000000c00 */
[----:B------:R-:W-:Y:S01]  /*1b5e0*/  F2FP.F16.F32.PACK_AB R110, R111, R110 ;  /* 0x0000006e6f6e723e */ /* 0x000fe200000000ff */
[----:B------:R-:W-:Y:S01]  /*1b5f0*/  STS [R19+0x2400], R86 ;  /* 0x0024005613007388 */ /* 0x000fe20000000800 */
[----:B------:R-:W-:Y:S01]  /*1b600*/  F2FP.F16.F32.PACK_AB R124, R125, R124 ;  /* 0x0000007c7d7c723e */ /* 0x000fe200000000ff */
[----:B------:R-:W-:Y:S01]  /*1b610*/  ULDC.U8 UR4, c[0x0][0x3d8] ;  /* 0x0000f60000047ab9 */ /* 0x000fe20000000000 */
[----:B------:R-:W-:Y:S01]  /*1b620*/  F2FP.F16.F32.PACK_AB R126, R127, R126 ;  /* 0x0000007e7f7e723e */ /* 0x000fe200000000ff */
[----:B------:R-:W-:Y:S01]  /*1b630*/  STS [R21+0x2000], R88 ;  /* 0x0020005815007388 */ /* 0x000fe20000000800 */
[----:B------:R-:W-:-:S02]  /*1b640*/  F2FP.F16.F32.PACK_AB R112, R113, R112 ;  /* 0x000000707170723e */ /* 0x000fc400000000ff */
[----:B------:R-:W-:Y:S01]  /*1b650*/  F2FP.F16.F32.PACK_AB R114, R115, R114 ;  /* 0x000000727372723e */ /* 0x000fe200000000ff */
[----:B------:R-:W-:Y:S01]  /*1b660*/  STS [R21+0x2400], R90 ;  /* 0x0024005a15007388 */ /* 0x000fe20000000800 */
[----:B------:R-:W-:Y:S02]  /*1b670*/  F2FP.F16.F32.PACK_AB R120, R121, R120 ;  /* 0x000000787978723e */ /* 0x000fe400000000ff */
[----:B------:R-:W-:Y:S01]  /*1b680*/  F2FP.F16.F32.PACK_AB R122, R123, R122 ;  /* 0x0000007a7b7a723e */ /* 0x000fe200000000ff */
[----:B------:R-:W-:Y:S01]  /*1b690*/  STS [R23+0x2000], R92 ;  /* 0x0020005c17007388 */ /* 0x000fe20000000800 */
[----:B------:R-:W-:Y:S02]  /*1b6a0*/  F2FP.F16.F32.PACK_AB R5, R5, R116 ;  /* 0x000000740505723e */ /* 0x000fe400000000ff */
[----:B------:R-:W-:Y:S01]  /*1b6b0*/  F2FP.F16.F32.PACK_AB R6, R119, R6 ;  /* 0x000000067706723e */ /* 0x000fe200000000ff */
[----:B------:R-:W-:Y:S01]  /*1b6c0*/  STS [R23+0x2400], R94 ;  /* 0x0024005e17007388 */ /* 0x000fe20000000800 */
[----:B------:R-:W-:-:S03]  /*1b6d0*/  ISETP.NE.AND P0, PT, RZ, UR4, PT ;  /* 0x00000004ff007c0c */ /* 0x000fc6000bf05270 */
[----:B------:R-:W-:Y:S04]  /*1b6e0*/  STS [R11+0x4000], R96 ;  /* 0x004000600b007388 */ /* 0x000fe80000000800 */
[----:B------:R5:W-:Y:S04]  /*1b6f0*/  STS [R11+0x4400], R98 ;  /* 0x004400620b007388 */ /* 0x000be80000000800 */
[----:B------:R-:W-:Y:S04]  /*1b700*/  STS [R13+0x4000], R100 ;  /* 0x004000640d007388 */ /* 0x000fe80000000800 */
[----:B------:R4:W-:Y:S04]  /*1b710*/  STS [R13+0x4400], R102 ;  /* 0x004400660d007388 */ /* 0x0009e80000000800 */
[----:B------:R-:W-:Y:S04]  /*1b720*/  STS [R15+0x4000], R104 ;  /* 0x004000680f007388 */ /* 0x000fe80000000800 */
[----:B------:R-:W-:Y:S04]  /*1b730*/  STS [R15+0x4400], R106 ;  /* 0x0044006a0f007388 */ /* 0x000fe80000000800 */
[----:B------:R-:W-:Y:S04]  /*1b740*/  STS [R9+0x4000], R108 ;  /* 0x0040006c09007388 */ /* 0x000fe80000000800 */
[----:B------:R2:W-:Y:S01]  /*1b750*/  STS [R9+0x4400], R110 ;  /* 0x0044006e09007388 */ /* 0x0005e20000000800 */
[----:B-----5:R-:W-:-:S03]  /*1b760*/  MOV R11, 0x7f800000 ;  /* 0x7f800000000b7802 */ /* 0x020fc60000000f00 */
[----:B------:R1:W-:Y:S04]  /*1b770*/  STS [R17+0x4000], R124 ;  /* 0x0040007c11007388 */ /* 0x0003e80000000800 */
[----:B------:R1:W-:Y:S01]  /*1b780*/  STS [R17+0x4400], R126 ;  /* 0x0044007e11007388 */ /* 0x0003e20000000800 */
[----:B----4-:R-:W-:-:S03]  /*1b790*/  MOV R13, 0x7f800000 ;  /* 0x7f800000000d7802 */ /* 0x010fc60000000f00 */
[----:B------:R4:W-:Y:S04]  /*1b7a0*/  STS [R19+0x4000], R112 ;  /* 0x0040007013007388 */ /* 0x0009e80000000800 */
[----:B------:R4:W-:Y:S04]  /*1b7b0*/  STS [R19+0x4400], R114 ;  /* 0x0044007213007388 */ /* 0x0009e80000000800 */
[----:B------:R4:W-:Y:S04]  /*1b7c0*/  STS [R21+0x4000], R120 ;  /* 0x0040007815007388 */ /* 0x0009e80000000800 */
[----:B------:R4:W-:Y:S01]  /*1b7d0*/  STS [R21+0x4400], R122 ;  /* 0x0044007a15007388 */ /* 0x0009e20000000800 */
[----:B--2---:R-:W-:Y:S01]  /*1b7e0*/  @P4 FMUL.FTZ R9, R4, 0.69314718246459960938 ;  /* 0x3f31721804094820 */ /* 0x004fe20000410000 */
[----:B---3--:R-:W-:-:S02]  /*1b7f0*/  @P3 FMUL.FTZ R4, R2, 0.69314718246459960938 ;  /* 0x3f31721802043820 */ /* 0x008fc40000410000 */
[----:B------:R4:W-:Y:S01]  /*1b800*/  STS [R23+0x4000], R5 ;  /* 0x0040000517007388 */ /* 0x0009e20000000800 */
[----:B------:R-:W-:Y:S01]  /*1b810*/  @P4 FFMA.FTZ R11, R132, R25, R9 ;  /* 0x00000019840b4223 */ /* 0x000fe20000010009 */
[----:B-1----:R-:W-:Y:S02]  /*1b820*/  @P3 FFMA.FTZ R13, R3, R12, R4 ;  /* 0x0000000c030d3223 */ /* 0x002fe40000010004 */
[----:B------:R4:W-:Y:S01]  /*1b830*/  STS [R23+0x4400], R6 ;  /* 0x0044000617007388 */ /* 0x0009e20000000800 */
[----:B------:R-:W-:Y:S05]  /*1b840*/  @!P0 BRA `(.L_x_1061) ;  /* 0x0000000000248947 */ /* 0x000fea0003800000 */
[----:B------:R-:W1:Y:S01]  /*1b850*/  S2R R17, SR_CTAID.Y ;  /* 0x0000000000117919 */ /* 0x000e620000002600 */
[----:B------:R-:W1:Y:S01]  /*1b860*/  LDC R2, c[0x0][0x2c4] ;  /* 0x0000b100ff027b82 */ /* 0x000e620000000800 */
[----:B------:R-:W-:Y:S01]  /*1b870*/  ISETP.NE.AND P0, PT, R203, -0x1, PT ;  /* 0xffffffffcb00780c */ /* 0x000fe20003f05270 */
[----:B------:R-:W2:Y:S06]  /*1b880*/  S2R R32, SR_CTAID.Z ;  /* 0x0000000000207919 */ /* 0x000eac0000002700 */
[----:B------:R-:W2:Y:S01]  /*1b890*/  LDC R3, c[0x0][0x2e4] ;  /* 0x0000b900ff037b82 */ /* 0x000ea20000000800 */
[----:B-1----:R-:W-:-:S05]  /*1b8a0*/  IMAD R2, R17, R2, RZ ;  /* 0x0000000211027224 */ /* 0x002fca00078e02ff */
[----:B----4-:R-:W-:-:S05]  /*1b8b0*/  SEL R6, R2, R203, !P0 ;  /* 0x000000cb02067207 */ /* 0x010fca0004000000 */
[----:B--2---:R-:W-:Y:S01]  /*1b8c0*/  IMAD R6, R32, R3, R6 ;  /* 0x0000000320067224 */ /* 0x004fe200078e0206 */
[----:B------:R-:W-:Y:S06]  /*1b8d0*/  BRA `(.L_x_1062) ;  /* 0x0000000000187947 */ /* 0x000fec0003800000 */
.L_x_1061:
[----:B------:R-:W1:Y:S01]  /*1b8e0*/  S2R R32, SR_CTAID.Z ;  /* 0x0000000000207919 */ /* 0x000e620000002700 */
[----:B------:R-:W1:Y:S01]  /*1b8f0*/  LDC R2, c[0x0][0x270] ;  /* 0x00009c00ff027b82 */ /* 0x000e620000000800 */
[----:B------:R-:W1:Y:S07]  /*1b900*/  S2R R17, SR_CTAID.Y ;  /* 0x0000000000117919 */ /* 0x000e6e0000002600 */
[----:B----4-:R-:W2:Y:S01]  /*1b910*/  LDC R6, c[0x0][0x2c4] ;  /* 0x0000b100ff067b82 */ /* 0x010ea20000000800 */
[----:B-1----:R-:W-:-:S04]  /*1b920*/  IMAD R3, R17, R2, R32 ;  /* 0x0000000211037224 */ /* 0x002fc800078e0220 */
[----:B--2---:R-:W-:-:S07]  /*1b930*/  IMAD R6, R3, R6, RZ ;  /* 0x0000000603067224 */ /* 0x004fce00078e02ff */
.L_x_1062:
[----:B------:R-:W-:Y:S01]  /*1b940*/  LOP3.LUT R5, R10, 0xffffffe0, RZ, 0xc0, !PT ;  /* 0xffffffe00a057812 */ /* 0x000fe200078ec0ff */
[----:B------:R-:W1:Y:S01]  /*1b950*/  S2R R9, SR_TID.X ;  /* 0x0000000000097919 */ /* 0x000e620000002100 */
[----:B------:R-:W-:Y:S01]  /*1b960*/  SHF.R.S32.HI R3, RZ, 0x1f, R8 ;  /* 0x0000001fff037819 */ /* 0x000fe20000011408 */
[----:B------:R-:W-:Y:S01]  /*1b970*/  ULDC.64 UR6, c[0x0][0x208] ;  /* 0x0000820000067ab9 */ /* 0x000fe20000000a00 */
[----:B------:R-:W-:Y:S01]  /*1b980*/  BSSY B0, `(.L_x_1063) ;  /* 0x000001a000007945 */ /* 0x000fe20003800000 */
[----:B------:R-:W-:Y:S01]  /*1b990*/  IMAD.IADD R4, R0, 0x1, -R5 ;  /* 0x0000000100047824 */ /* 0x000fe200078e0a05 */
[----:B------:R-:W-:Y:S01]  /*1b9a0*/  LEA.HI R3, R3, R8, RZ, 0x2 ;  /* 0x0000000803037211 */ /* 0x000fe200078f10ff */
[----:B------:R-:W-:Y:S03]  /*1b9b0*/  BAR.SYNC.DEFER_BLOCKING 0x0 ;  /* 0x0000000000007b1d */ /* 0x000fe60000010000 */
[----:B------:R-:W-:-:S02]  /*1b9c0*/  LOP3.LUT P0, RZ, R4, 0x3, RZ, 0xc0, !PT ;  /* 0x0000000304ff7812 */ /* 0x000fc4000780c0ff */
[----:B------:R-:W-:Y:S02]  /*1b9d0*/  SHF.R.S32.HI R5, RZ, 0x1f, R4 ;  /* 0x0000001fff057819 */ /* 0x000fe40000011404 */
[----:B------:R-:W-:Y:S02]  /*1b9e0*/  LOP3.LUT R3, R3, 0xffffffc, RZ, 0xc0, !PT ;  /* 0x0ffffffc03037812 */ /* 0x000fe400078ec0ff */
[----:B------:R-:W-:-:S03]  /*1b9f0*/  LEA.HI R2, R5, R4, RZ, 0x2 ;  /* 0x0000000405027211 */ /* 0x000fc600078f10ff */
[----:B------:R-:W-:Y:S01]  /*1ba00*/  IMAD.IADD R3, R8, 0x1, -R3 ;  /* 0x0000000108037824 */ /* 0x000fe200078e0a03 */
[----:B------:R-:W-:-:S05]  /*1ba10*/  SHF.R.S32.HI R2, RZ, 0x2, R2 ;  /* 0x00000002ff027819 */ /* 0x000fca0000011402 */
[----:B------:R-:W-:Y:S01]  /*1ba20*/  IMAD R15, R3, 0x10, R2 ;  /* 0x00000010030f7824 */ /* 0x000fe200078e0202 */
[----:B------:R-:W-:Y:S06]  /*1ba30*/  @P0 BRA `(.L_x_1064) ;  /* 0x0000000000380947 */ /* 0x000fec0003800000 */
[----:B------:R-:W2:Y:S01]  /*1ba40*/  S2R R3, SR_CTAID.X ;  /* 0x0000000000037919 */ /* 0x000ea20000002500 */
[----:B------:R-:W-:Y:S01]  /*1ba50*/  VIADD R5, R15, 0x8 ;  /* 0x000000080f057836 */ /* 0x000fe20000000000 */
[----:B------:R-:W-:Y:S01]  /*1ba60*/  ULDC.64 UR4, c[0x0][0x2b0] ;  /* 0x0000ac0000047ab9 */ /* 0x000fe20000000a00 */
[C---:B--2---:R-:W-:Y:S02]  /*1ba70*/  IMAD R6, R3.reuse, 0x40, R6 ;  /* 0x0000004003067824 */ /* 0x044fe400078e0206 */
[----:B------:R-:W-:-:S03]  /*1ba80*/  IMAD R2, R3, -0x40, R202 ;  /* 0xffffffc003027824 */ /* 0x000fc600078e02ca */
[----:B------:R-:W-:Y:S02]  /*1ba90*/  SHF.R.S32.HI R4, RZ, 0x1f, R6 ;  /* 0x0000001fff047819 */ /* 0x000fe40000011406 */
[----:B------:R-:W-:Y:S02]  /*1baa0*/  IADD3 R3, P0, R15, R6, RZ ;  /* 0x000000060f037210 */ /* 0x000fe40007f1e0ff */
[-C--:B------:R-:W-:Y:S02]  /*1bab0*/  ISETP.GE.AND P1, PT, R5, R2.reuse, PT ;  /* 0x000000020500720c */ /* 0x080fe40003f26270 */
[C---:B------:R-:W-:Y:S02]  /*1bac0*/  ISETP.GE.AND P2, PT, R15.reuse, R2, PT ;  /* 0x000000020f00720c */ /* 0x040fe40003f46270 */
[----:B------:R-:W-:Y:S02]  /*1bad0*/  LEA.HI.X.SX32 R4, R15, R4, 0x1, P0 ;  /* 0x000000040f047211 */ /* 0x000fe400000f0eff */
[----:B------:R-:W-:-:S04]  /*1bae0*/  LEA R2, P0, R3, UR4, 0x2 ;  /* 0x0000000403027c11 */ /* 0x000fc8000f8010ff */
[----:B------:R-:W-:-:S05]  /*1baf0*/  LEA.HI.X R3, R3, UR5, R4, 0x2, P0 ;  /* 0x0000000503037c11 */ /* 0x000fca00080f1404 */
[----:B------:R2:W-:Y:S04]  /*1bb00*/  @!P2 STG.E desc[UR6][R2.64], R11 ;  /* 0x0000000b0200a986 */ /* 0x0005e8000c101906 */
[----:B------:R2:W-:Y:S02]  /*1bb10*/  @!P1 STG.E desc[UR6][R2.64+0x20], R13 ;  /* 0x0000200d02009986 */ /* 0x0005e4000c101906 */
.L_x_1064:
[----:B------:R-:W-:Y:S05]  /*1bb20*/  BSYNC B0 ;  /* 0x0000000000007941 */ /* 0x000fea0003800000 */
.L_x_1063:
[----:B------:R-:W3:Y:S01]  /*1bb30*/  S2UR UR5, SR_CTAID.X ;  /* 0x00000000000579c3 */ /* 0x000ee20000002500 */
[----:B--2---:R-:W-:Y:S01]  /*1bb40*/  LEA.HI R11, R7, R0, RZ, 0x3 ;  /* 0x00000000070b7211 */ /* 0x004fe200078f18ff */
[----:B------:R2:W4:Y:S01]  /*1bb50*/  LDS.128 R12, [R206+0x1800] ;  /* 0x00180000ce0c7984 */ /* 0x0005220000000c00 */
[----:B------:R-:W-:Y:S01]  /*1bb60*/  SHF.R.S32.HI R19, RZ, 0x1f, R17 ;  /* 0x0000001fff137819 */ /* 0x000fe20000011411 */
[----:B------:R-:W-:Y:S01]  /*1bb70*/  BSSY B0, `(.L_x_1065) ;  /* 0x0000041000007945 */ /* 0x000fe20003800000 */
[----:B------:R-:W-:Y:S02]  /*1bb80*/  LOP3.LUT R11, R11, 0xfffffff8, RZ, 0xc0, !PT ;  /* 0xfffffff80b0b7812 */ /* 0x000fe400078ec0ff */
[----:B------:R-:W-:Y:S01]  /*1bb90*/  ISETP.NE.AND P0, PT, R203, -0x1, PT ;  /* 0xffffffffcb00780c */ /* 0x000fe20003f05270 */
[----:B------:R-:W5:Y:S01]  /*1bba0*/  LDC.64 R2, c[0x0][0x290] ;  /* 0x0000a400ff027b82 */ /* 0x000f620000000a00 */
[----:B-1----:R-:W-:Y:S01]  /*1bbb0*/  SHF.R.S32.HI R10, RZ, 0x1f, R9 ;  /* 0x0000001fff0a7819 */ /* 0x002fe20000011409 */
[----:B------:R-:W-:-:S03]  /*1bbc0*/  IMAD.IADD R28, R0, 0x1, -R11 ;  /* 0x00000001001c7824 */ /* 0x000fc600078e0a0b */
[----:B------:R-:W-:Y:S01]  /*1bbd0*/  LEA.HI R10, R10, R9, RZ, 0x3 ;  /* 0x000000090a0a7211 */ /* 0x000fe200078f18ff */
[----:B------:R-:W-:Y:S02]  /*1bbe0*/  IMAD.SHL.U32 R28, R28, 0x8, RZ ;  /* 0x000000081c1c7824 */ /* 0x000fe400078e00ff */
[----:B------:R-:W1:Y:S01]  /*1bbf0*/  LDC.64 R4, c[0x0][0x298] ;  /* 0x0000a600ff047b82 */ /* 0x000e620000000a00 */
[----:B------:R-:W-:Y:S02]  /*1bc00*/  SHF.R.S32.HI R6, RZ, 0x3, R10 ;  /* 0x00000003ff067819 */ /* 0x000fe4000001140a */
[----:B------:R-:W-:Y:S02]  /*1bc10*/  SHF.R.S32.HI R29, RZ, 0x1f, R28 ;  /* 0x0000001fff1d7819 */ /* 0x000fe4000001141c */
[----:B------:R-:W-:Y:S01]  /*1bc20*/  LOP3.LUT R10, R10, 0xfffffff8, RZ, 0xc0, !PT ;  /* 0xfffffff80a0a7812 */ /* 0x000fe200078ec0ff */
[----:B------:R-:W-:Y:S01]  /*1bc30*/  VIADD R8, R6, 0x10 ;  /* 0x0000001006087836 */ /* 0x000fe20000000000 */
[----:B---3--:R-:W-:-:S02]  /*1bc40*/  USHF.L.U32 UR5, UR5, 0x6, URZ ;  /* 0x0000000605057899 */ /* 0x008fc4000800063f */
[----:B------:R-:W-:Y:S02]  /*1bc50*/  IADD3 R0, -R10, R9, RZ ;  /* 0x000000090a007210 */ /* 0x000fe40007ffe1ff */
[----:B------:R-:W-:Y:S02]  /*1bc60*/  USHF.R.S32.HI UR4, URZ, 0x1f, UR5 ;  /* 0x0000001f3f047899 */ /* 0x000fe40008011405 */
[----:B------:R-:W-:Y:S02]  /*1bc70*/  VIADD R7, R202, -UR5 ;  /* 0x80000005ca077c36 */ /* 0x000fe40008000000 */
[-C--:B-----5:R-:W-:Y:S02]  /*1bc80*/  IMAD R16, R19, R2.reuse, RZ ;  /* 0x0000000213107224 */ /* 0x0a0fe400078e02ff */
[C---:B------:R-:W-:Y:S01]  /*1bc90*/  IMAD.WIDE.U32 R24, R17.reuse, R2, RZ ;  /* 0x0000000211187225 */ /* 0x040fe200078e00ff */
[----:B------:R-:W-:Y:S02]  /*1bca0*/  ISETP.GE.AND P6, PT, R8, R7, PT ;  /* 0x000000070800720c */ /* 0x000fe40003fc6270 */
[----:B------:R2:W3:Y:S01]  /*1bcb0*/  LDS.128 R8, [R206+0x3800] ;  /* 0x00380000ce087984 */ /* 0x0004e20000000c00 */
[----:B------:R-:W-:Y:S01]  /*1bcc0*/  IMAD R3, R17, R3, R16 ;  /* 0x0000000311037224 */ /* 0x000fe200078e0210 */
[----:B------:R-:W-:Y:S01]  /*1bcd0*/  SHF.R.S32.HI R17, RZ, 0x1f, R32 ;  /* 0x0000001fff117819 */ /* 0x000fe20000011420 */
[----:B-1----:R-:W-:-:S04]  /*1bce0*/  IMAD.WIDE.U32 R22, R203, R4, RZ ;  /* 0x00000004cb167225 */ /* 0x002fc800078e00ff */
[----:B------:R-:W-:Y:S01]  /*1bcf0*/  IMAD.WIDE.U32 R20, R4, UR5, R28 ;  /* 0x0000000504147c25 */ /* 0x000fe2000f8e001c */
[----:B------:R-:W-:-:S03]  /*1bd00*/  SEL R2, R24, R22, !P0 ;  /* 0x0000001618027207 */ /* 0x000fc60004000000 */
[----:B------:R-:W-:Y:S02]  /*1bd10*/  IMAD R16, R4, UR4, RZ ;  /* 0x0000000404107c24 */ /* 0x000fe4000f8e02ff */
[----:B------:R-:W-:Y:S02]  /*1bd20*/  IMAD R18, R203, R5, R23 ;  /* 0x00000005cb127224 */ /* 0x000fe400078e0217 */
[----:B------:R-:W-:Y:S01]  /*1bd30*/  @!P0 IMAD.IADD R18, R25, 0x1, R3 ;  /* 0x0000000119128824 */ /* 0x000fe200078e0203 */
[----:B------:R-:W-:Y:S01]  /*1bd40*/  IADD3 R20, P0, R2, R20, RZ ;  /* 0x0000001402147210 */ /* 0x000fe20007f1e0ff */
[----:B------:R-:W-:Y:S01]  /*1bd50*/  IMAD R3, R5, UR5, R16 ;  /* 0x0000000505037c24 */ /* 0x000fe2000f8e0210 */
[----:B------:R-:W-:Y:S01]  /*1bd60*/  ULDC.64 UR4, c[0x0][0x2a0] ;  /* 0x0000a80000047ab9 */ /* 0x000fe20000000a00 */
[----:B------:R-:W-:Y:S01]  /*1bd70*/  IADD3 R16, R6, 0x20, RZ ;  /* 0x0000002006107810 */ /* 0x000fe20007ffe0ff */
[----:B------:R-:W-:Y:S01]  /*1bd80*/  IMAD R17, R17, UR4, RZ ;  /* 0x0000000411117c24 */ /* 0x000fe2000f8e02ff */
[----:B------:R2:W1:Y:S01]  /*1bd90*/  LDS.128 R24, [R206] ;  /* 0x00000000ce187984 */ /* 0x0004620000000c00 */
[----:B------:R-:W-:Y:S01]  /*1bda0*/  IADD3.X R21, R18, R21, R3, P0, !PT ;  /* 0x0000001512157210 */ /* 0x000fe200007fe403 */
[----:B------:R-:W-:Y:S01]  /*1bdb0*/  VIADD R2, R6, 0x30 ;  /* 0x0000003006027836 */ /* 0x000fe20000000000 */
[-C--:B------:R-:W-:Y:S01]  /*1bdc0*/  ISETP.GE.AND P5, PT, R16, R7.reuse, PT ;  /* 0x000000071000720c */ /* 0x080fe20003fa6270 */
[----:B------:R-:W-:Y:S01]  /*1bdd0*/  IMAD R35, R32, UR5, R17 ;  /* 0x0000000520237c24 */ /* 0x000fe2000f8e0211 */
[-C--:B------:R-:W-:Y:S01]  /*1bde0*/  ISETP.GE.AND P0, PT, R6, R7.reuse, PT ;  /* 0x000000070600720c */ /* 0x080fe20003f06270 */
[----:B------:R-:W-:Y:S01]  /*1bdf0*/  IMAD.WIDE.U32 R32, R32, UR4, R20 ;  /* 0x0000000420207c25 */ /* 0x000fe2000f8e0014 */
[----:B------:R2:W1:Y:S01]  /*1be00*/  LDS.128 R16, [R206+0x4000] ;  /* 0x00400000ce107984 */ /* 0x0004620000000c00 */
[----:B------:R-:W-:-:S02]  /*1be10*/  ISETP.GE.AND P4, PT, R2, R7, PT ;  /* 0x000000070200720c */ /* 0x000fc40003f86270 */
[----:B------:R-:W-:Y:S01]  /*1be20*/  IMAD.SHL.U32 R0, R0, 0x8, RZ ;  /* 0x0000000800007824 */ /* 0x000fe200078e00ff */
[----:B------:R2:W1:Y:S01]  /*1be30*/  LDS.128 R20, [R206+0x2000] ;  /* 0x00200000ce147984 */ /* 0x0004620000000c00 */
[----:B------:R-:W-:Y:S02]  /*1be40*/  SHF.R.S32.HI R3, RZ, 0x1f, R6 ;  /* 0x0000001fff037819 */ /* 0x000fe40000011406 */
[----:B------:R-:W-:Y:S02]  /*1be50*/  IADD3 R35, R35, R33, RZ ;  /* 0x0000002123237210 */ /* 0x000fe40007ffe0ff */
[C---:B------:R-:W-:Y:S01]  /*1be60*/  IADD3 R2, R0.reuse, 0x40, RZ ;  /* 0x0000004000027810 */ /* 0x040fe20007ffe0ff */
[----:B------:R-:W-:Y:S01]  /*1be70*/  VIADD R0, R0, 0x80 ;  /* 0x0000008000007836 */ /* 0x000fe20000000000 */
[----:B----4-:R-:W-:Y:S06]  /*1be80*/  @P0 BRA `(.L_x_1066) ;  /* 0x00000000003c0947 */ /* 0x010fec0003800000 */
[-C--:B------:R-:W-:Y:S01]  /*1be90*/  IMAD R7, R3, R4.reuse, RZ ;  /* 0x0000000403077224 */ /* 0x080fe200078e02ff */
[----:B------:R-:W-:Y:S01]  /*1bea0*/  ULDC UR8, c[0x0][0x2d0] ;  /* 0x0000b40000087ab9 */ /* 0x000fe20000000800 */
[----:B------:R-:W-:Y:S01]  /*1beb0*/  IMAD.MOV.U32 R34, RZ, RZ, R32 ;  /* 0x000000ffff227224 */ /* 0x000fe200078e0020 */
[----:B------:R-:W-:Y:S01]  /*1bec0*/  ISETP.GE.AND P2, PT, R28, UR8, PT ;  /* 0x000000081c007c0c */ /* 0x000fe2000bf46270 */
[----:B------:R-:W-:Y:S01]  /*1bed0*/  IMAD R7, R6, R5, R7 ;  /* 0x0000000506077224 */ /* 0x000fe200078e0207 */
[----:B------:R-:W-:Y:S01]  /*1bee0*/  ISETP.GE.AND P1, PT, R2, UR8, PT ;  /* 0x0000000802007c0c */ /* 0x000fe2000bf26270 */
[----:B------:R-:W-:Y:S01]  /*1bef0*/  IMAD.WIDE.U32 R30, R6, R4, R34 ;  /* 0x00000004061e7225 */ /* 0x000fe200078e0022 */
[----:B------:R-:W-:Y:S01]  /*1bf00*/  ISETP.GE.AND P0, PT, R0, UR8, PT ;  /* 0x0000000800007c0c */ /* 0x000fe2000bf06270 */
[----:B------:R-:W-:Y:S02]  /*1bf10*/  ULDC.64 UR4, c[0x0][0x280] ;  /* 0x0000a00000047ab9 */ /* 0x000fe40000000a00 */
[----:B------:R-:W-:Y:S01]  /*1bf20*/  IMAD.IADD R7, R7, 0x1, R31 ;  /* 0x0000000107077824 */ /* 0x000fe200078e021f */
[----:B------:R-:W-:-:S04]  /*1bf30*/  LEA R36, P3, R30, UR4, 0x1 ;  /* 0x000000041e247c11 */ /* 0x000fc8000f8608ff */
[----:B------:R-:W-:-:S05]  /*1bf40*/  LEA.HI.X R37, R30, UR5, R7, 0x1, P3 ;  /* 0x000000051e257c11 */ /* 0x000fca00098f0c07 */
[----:B-1----:R4:W-:Y:S04]  /*1bf50*/  @!P2 STG.E.128 desc[UR6][R36.64], R24 ;  /* 0x000000182400a986 */ /* 0x0029e8000c101d06 */
[----:B------:R4:W-:Y:S04]  /*1bf60*/  @!P1 STG.E.128 desc[UR6][R36.64+0x80], R20 ;  /* 0x0000801424009986 */ /* 0x0009e8000c101d06 */
[----:B------:R4:W-:Y:S02]  /*1bf70*/  @!P0 STG.E.128 desc[UR6][R36.64+0x100], R16 ;  /* 0x0001001024008986 */ /* 0x0009e4000c101d06 */
.L_x_1066:
[----:B------:R-:W-:Y:S05]  /*1bf80*/  BSYNC B0 ;  /* 0x0000000000007941 */ /* 0x000fea0003800000 */
.L_x_1065:
[----:B-1--4-:R1:W4:Y:S01]  /*1bf90*/  LDS.128 R24, [R206+0x800] ;  /* 0x00080000ce187984 */ /* 0x0123220000000c00 */
[----:B------:R-:W-:Y:S03]  /*1bfa0*/  BSSY B0, `(.L_x_1067) ;  /* 0x0000016000007945 */ /* 0x000fe60003800000 */
[----:B------:R1:W1:Y:S04]  /*1bfb0*/  LDS.128 R20, [R206+0x2800] ;  /* 0x00280000ce147984 */ /* 0x0002680000000c00 */
[----:B------:R1:W1:Y:S01]  /*1bfc0*/  LDS.128 R16, [R206+0x4800] ;  /* 0x00480000ce107984 */ /* 0x0002620000000c00 */
[----:B------:R-:W-:Y:S05]  /*1bfd0*/  @P6 BRA `(.L_x_1068) ;  /* 0x0000000000486947 */ /* 0x000fea0003800000 */
        /* <DEDUP_REMOVED lines=15> */
[----:B----4-:R4:W-:Y:S04]  /*1c0d0*/  @!P2 STG.E.128 desc[UR6][R38.64], R24 ;  /* 0x000000182600a986 */ /* 0x0109e8000c101d06 */
[----:B-1----:R4:W-:Y:S04]  /*1c0e0*/  @!P1 STG.E.128 desc[UR6][R38.64+0x80], R20 ;  /* 0x0000801426009986 */ /* 0x0029e8000c101d06 */
[----:B------:R4:W-:Y:S02]  /*1c0f0*/  @!P0 STG.E.128 desc[UR6][R38.64+0x100], R16 ;  /* 0x0001001026008986 */ /* 0x0009e4000c101d06 */
.L_x_1068:
[----:B------:R-:W-:Y:S05]  /*1c100*/  BSYNC B0 ;  /* 0x0000000000007941 */ /* 0x000fea0003800000 */
.L_x_1067:
[----:B----4-:R4:W2:Y:S01]  /*1c110*/  LDS.128 R24, [R206+0x1000] ;  /* 0x00100000ce187984 */ /* 0x0108a20000000c00 */
[----:B------:R-:W-:Y:S03]  /*1c120*/  BSSY B0, `(.L_x_1069) ;  /* 0x0000016000007945 */ /* 0x000fe60003800000 */
[----:B-1----:R4:W1:Y:S04]  /*1c130*/  LDS.128 R20, [R206+0x3000] ;  /* 0x00300000ce147984 */ /* 0x0028680000000c00 */
        /* <DEDUP_REMOVED lines=17> */
[----:B--2---:R2:W-:Y:S04]  /*1c250*/  @!P2 STG.E.128 desc[UR6][R38.64], R24 ;  /* 0x000000182600a986 */ /* 0x0045e8000c101d06 */
[----:B-1----:R2:W-:Y:S04]  /*1c260*/  @!P1 STG.E.128 desc[UR6][R38.64+0x80], R20 ;  /* 0x0000801426009986 */ /* 0x0025e8000c101d06 */
[----:B------:R2:W-:Y:S02]  /*1c270*/  @!P0 STG.E.128 desc[UR6][R38.64+0x100], R16 ;  /* 0x0001001026008986 */ /* 0x0005e4000c101d06 */
.L_x_1070:
[----:B------:R-:W-:Y:S05]  /*1c280*/  BSYNC B0 ;  /* 0x0000000000007941 */ /* 0x000fea0003800000 */
.L_x_1069:
[----:B--2-4-:R-:W2:Y:S01]  /*1c290*/  LDS.128 R204, [R206+0x5800] ;  /* 0x00580000cecc7984 */ /* 0x014ea20000000c00 */
[----:B------:R-:W-:Y:S05]  /*1c2a0*/  @P4 EXIT ;  /* 0x000000000000494d */ /* 0x000fea0003800000 */
[----:B------:R-:W-:Y:S01]  /*1c2b0*/  IADD3 R6, P0, R6, 0x30, RZ ;  /* 0x0000003006067810 */ /* 0x000fe20007f1e0ff */
[----:B-1----:R-:W-:Y:S01]  /*1c2c0*/  IMAD.MOV.U32 R16, RZ, RZ, R32 ;  /* 0x000000ffff107224 */ /* 0x002fe200078e0020 */
        /* <DEDUP_REMOVED lines=14> */
[----:B---3--:R1:W-:Y:S01]  /*1c3b0*/  @!P1 STG.E.128 desc[UR6][R2.64+0x80], R8 ;  /* 0x0000800802009986 */ /* 0x0083e2000c101d06 */
[----:B------:R-:W-:Y:S05]  /*1c3c0*/  @P0 EXIT ;  /* 0x000000000000094d */ /* 0x000fea0003800000 */
[----:B--2---:R-:W-:Y:S01]  /*1c3d0*/  STG.E.128 desc[UR6][R2.64+0x100], R204 ;  /* 0x000100cc02007986 */ /* 0x004fe2000c101d06 */
[----:B------:R-:W-:Y:S05]  /*1c3e0*/  EXIT ;  /* 0x000000000000794d */ /* 0x000fea0003800000 */
.L_x_1071:
        /* <DEDUP_REMOVED lines=9> */
.L_x_7450:


//--------------------- .text._ZN5flash24flash_fwd_splitkv_kernelI23Flash_fwd_kernel_traitsILi192ELi64ELi64ELi4ELb0ELb0EN7cutlass6half_tE19Flash_kernel_traitsILi192ELi64ELi64ELi4ES3_EELb0ELb0ELb0ELb0ELb0ELb1ELb0ELb1EEEvNS_16Flash_fwd_paramsE --------------------------
	.section	.text._ZN5flash24flash_fwd_splitkv_kernelI23Flash_fwd_kernel_traitsILi192ELi64ELi64ELi4ELb0ELb0EN7cutlass6half_tE19Flash_kernel_traitsILi192ELi64ELi64ELi4ES3_EELb0ELb0ELb0ELb0ELb0ELb1ELb0ELb1EEEvNS_16Flash_fwd_paramsE,"ax",@progbits
	.align	128
        .global         _ZN5flash24flash_fwd_splitkv_kernelI23Flash_fwd_kernel_traitsILi192ELi64ELi64ELi4ELb0ELb0EN7cutlass6half_tE19Flash_kernel_traitsILi192ELi64ELi64ELi4ES3_EELb0ELb0ELb0ELb0ELb0ELb1ELb0ELb1EEEvNS_16Flash_fwd_paramsE
        .type           _ZN5flash24flash_fwd_splitkv_kernelI23Flash_fwd_kernel_traitsILi192ELi64ELi64ELi4ELb0ELb0EN7cutlass6half_tE19Flash_kernel_traitsILi192ELi64ELi64ELi4ES3_EELb0ELb0ELb0ELb0ELb0ELb1ELb0ELb1EEEvNS_16Flash_fwd_paramsE,@function
        .size           _ZN5flash24flash_fwd_splitkv_kernelI23Flash_fwd_kernel_traitsILi192ELi64ELi64ELi4ELb0ELb0EN7cutlass6half_tE19Flash_kernel_traitsILi192ELi64ELi64ELi4ES3_EELb0ELb0ELb0ELb0ELb0ELb1ELb0ELb1EEEvNS_16Flash_fwd_paramsE,(.L_x_7451 - _ZN5flash24flash_fwd_splitkv_kernelI23Flash_fwd_kernel_traitsILi192ELi64ELi64ELi4ELb0ELb0EN7cutlass6half_tE19Flash_kernel_traitsILi192ELi64ELi64ELi4ES3_EELb0ELb0ELb0ELb0ELb0ELb1ELb0ELb1EEEvNS_16Flash_fwd_paramsE)
        .other          _ZN5flash24flash_fwd_splitkv_kernelI23Flash_fwd_kernel_traitsILi192ELi64ELi64ELi4ELb0ELb0EN7cutlass6half_tE19Flash_kernel_traitsILi192ELi64ELi64ELi4ES3_EELb0ELb0ELb0ELb0ELb0ELb1ELb0ELb1EEEvNS_16Flash_fwd_paramsE,@"STO_CUDA_ENTRY STV_DEFAULT"
_ZN5flash24flash_fwd_splitkv_kernelI23Flash_fwd_kernel_traitsILi192ELi64ELi64ELi4ELb0ELb0EN7cutlass6half_tE19Flash_kernel_traitsILi192ELi64ELi64ELi4ES3_EELb0ELb0ELb0ELb0ELb0ELb1ELb0ELb1EEEvNS_16Flash_fwd_paramsE:
.text._ZN5flash24flash_fwd_splitkv_kernelI23Flash_fwd_kernel_traitsILi192ELi64ELi64ELi4ELb0ELb0EN7cutlass6half_tE19Flash_kernel_traitsILi192ELi64ELi64ELi4ES3_EELb0ELb0ELb0ELb0ELb0ELb1ELb0ELb1EEEvNS_16Flash_fwd_paramsE:
        /* <DEDUP_REMOVED lines=41> */
.L_x_1072:
[----:B------:R-:W2:Y:S02]  /*0290*/  LDC R87, c[0x0][0x2c8] ;  /* 0x0000b200ff577b82 */ /* 0x000ea40000000800 */
.L_x_1073:
        /* <DEDUP_REMOVED lines=90> */
.L_x_1076:
[----:B------:R-:W-:Y:S05]  /*0840*/  BSYNC B0 ;  /* 0x0000000000007941 */ /* 0x000fea0003800000 */
.L_x_1075:
        /* <DEDUP_REMOVED lines=21> */
.L_x_1078:
[----:B------:R-:W-:Y:S05]  /*09a0*/  BSYNC B0 ;  /* 0x0000000000007941 */ /* 0x000fea0003800000 */
.L_x_1077:
        /* <DEDUP_REMOVED lines=22> */
.L_x_1080:
[----:B------:R-:W-:Y:S05]  /*0b10*/  BSYNC B0 ;  /* 0x0000000000007941 */ /* 0x000fea0003800000 */
.L_x_1079:
        /* <DEDUP_REMOVED lines=22> */
.L_x_1082:
[----:B------:R-:W-:Y:S05]  /*0c80*/  BSYNC B0 ;  /* 0x0000000000007941 */ /* 0x000fea0003800000 */
.L_x_1081:
        /* <DEDUP_REMOVED lines=15> */
.L_x_1074:
        /* <DEDUP_REMOVED lines=22> */
.L_x_1083:
        /* <DEDUP_REMOVED lines=81> */
.L_x_1084:
        /* <DEDUP_REMOVED lines=48> */
.L_x_1086:
        /* <DEDUP_REMOVED lines=30> */
.L_x_1085:
        /* <DEDUP_REMOVED lines=268> */
.L_x_1180:
        /* <DEDUP_REMOVED lines=21> */
.L_x_1089:
[----:B------:R-:W-:Y:S05]  /*2ae0*/  BSYNC B0 ;  /* 0x0000000000007941 */ /* 0x000fea0003800000 */
.L_x_1088:
        /* <DEDUP_REMOVED lines=15> */
.L_x_1091:
[----:B------:R-:W-:Y:S05]  /*2be0*/  BSYNC B0 ;  /* 0x0000000000007941 */ /* 0x000fea0003800000 */
.L_x_1090:
        /* <DEDUP_REMOVED lines=18> */
.L_x_1093:
[----:B------:R-:W-:Y:S05]  /*2d10*/  BSYNC B0 ;  /* 0x0000000000007941 */ /* 0x000fea0003800000 */
.L_x_1092:
        /* <DEDUP_REMOVED lines=17> */
.L_x_1095:
[----:B------:R-:W-:Y:S05]  /*2e30*/  BSYNC B0 ;  /* 0x0000000000007941 */ /* 0x000fea0003800000 */
.L_x_1094:
        /* <DEDUP_REMOVED lines=64> */
.L_x_1101:
[----:B------:R-:W-:Y:S05]  /*3240*/  BSYNC B0 ;  /* 0x0000000000007941 */ /* 0x000fea0003800000 */
.L_x_1100:
        /* <DEDUP_REMOVED lines=52> */
.L_x_1103:
[----:B------:R-:W-:Y:S05]  /*3590*/  BSYNC B0 ;  /* 0x0000000000007941 */ /* 0x000fea0003800000 */
.L_x_1102:
        /* <DEDUP_REMOVED lines=51> */
.L_x_1099:
[----:B------:R-:W-:Y:S05]  /*38d0*/  BSYNC B1 ;  /* 0x0000000000017941 */ /* 0x000fea0003800000 */
.L_x_1098:
        /* <DEDUP_REMOVED lines=70> */
.L_x_1107:
[----:B------:R-:W-:Y:S05]  /*3d40*/  BSYNC B0 ;  /* 0x0000000000007941 */ /* 0x000fea0003800000 */
.L_x_1106:
        /* <DEDUP_REMOVED lines=55> */
.L_x_1109:
[----:B------:R-:W-:Y:S05]  /*40c0*/  BSYNC B0 ;  /* 0x0000000000007941 */ /* 0x000fea0003800000 */
.L_x_1108:
        /* <DEDUP_REMOVED lines=54> */
.L_x_1105:
[----:B------:R-:W-:Y:S05]  /*4430*/  BSYNC B1 ;  /* 0x0000000000017941 */ /* 0x000fea0003800000 */
.L_x_1104:
        /* <DEDUP_REMOVED lines=70> */
.L_x_1113:
[----:B------:R-:W-:Y:S05]  /*48a0*/  BSYNC B0 ;  /* 0x0000000000007941 */ /* 0x000fea0003800000 */
.L_x_1112:
        /* <DEDUP_REMOVED lines=55> */
.L_x_1115:
[----:B------:R-:W-:Y:S05]  /*4c20*/  BSYNC B0 ;  /* 0x0000000000007941 */ /* 0x000fea0003800000 */
.L_x_1114:
        /* <DEDUP_REMOVED lines=54> */
.L_x_1111:
[----:B------:R-:W-:Y:S05]  /*4f90*/  BSYNC B1 ;  /* 0x0000000000017941 */ /* 0x000fea0003800000 */
.L_x_1110:
        /* <DEDUP_REMOVED lines=75> */
.L_x_1119:
[----:B------:R-:W-:Y:S05]  /*5450*/  BSYNC B0 ;  /* 0x0000000000007941 */ /* 0x000fea0003800000 */
.L_x_1118:
        /* <DEDUP_REMOVED lines=55> */
.L_x_1121:
[----:B------:R-:W-:Y:S05]  /*57d0*/  BSYNC B0 ;  /* 0x0000000000007941 */ /* 0x000fea0003800000 */
.L_x_1120:
        /* <DEDUP_REMOVED lines=54> */
.L_x_1117:
[----:B------:R-:W-:Y:S05]  /*5b40*/  BSYNC B1 ;  /* 0x0000000000017941 */ /* 0x000fea0003800000 */
.L_x_1116:
        /* <DEDUP_REMOVED lines=8> */
.L_x_1097:
        /* <DEDUP_REMOVED lines=96> */
.L_x_1128:
[----:B------:R-:W-:Y:S05]  /*61d0*/  BSYNC B0 ;  /* 0x0000000000007941 */ /* 0x000fea0003800000 */
.L_x_1127:
[----:B-----5:R4:W-:Y:S02]  /*61e0*/  STG.E.128 desc[UR6][R120.64], R52 ;  /* 0x0000003478007986 */ /* 0x0209e4000c101d06 */
.L_x_1126:
[----:B------:R-:W-:Y:S05]  /*61f0*/  BSYNC B1 ;  /* 0x0000000000017941 */ /* 0x000fea0003800000 */
.L_x_1125:
        /* <DEDUP_REMOVED lines=95> */
.L_x_1132:
[----:B------:R-:W-:Y:S05]  /*67f0*/  BSYNC B0 ;  /* 0x0000000000007941 */ /* 0x000fea0003800000 */
.L_x_1131:
[----:B-----5:R1:W-:Y:S02]  /*6800*/  STG.E.128 desc[UR6][R120.64+0x80], R52 ;  /* 0x0000803478007986 */ /* 0x0203e4000c101d06 */
.L_x_1130:
[----:B------:R-:W-:Y:S05]  /*6810*/  BSYNC B1 ;  /* 0x0000000000017941 */ /* 0x000fea0003800000 */
.L_x_1129:
        /* <DEDUP_REMOVED lines=94> */
.L_x_1134:
[----:B------:R-:W-:Y:S05]  /*6e00*/  BSYNC B0 ;  /* 0x0000000000007941 */ /* 0x000fea0003800000 */
.L_x_1133:
[----:B-----5:R4:W-:Y:S02]  /*6e10*/  STG.E.128 desc[UR6][R120.64+0x100], R52 ;  /* 0x0001003478007986 */ /* 0x0209e4000c101d06 */
.L_x_1124:
[----:B------:R-:W-:Y:S05]  /*6e20*/  BSYNC B2 ;  /* 0x0000000000027941 */ /* 0x000fea0003800000 */
.L_x_1123:
        /* <DEDUP_REMOVED lines=104> */
.L_x_1140:
[----:B------:R-:W-:Y:S05]  /*74b0*/  BSYNC B0 ;  /* 0x0000000000007941 */ /* 0x000fea0003800000 */
.L_x_1139:
[----:B-----5:R4:W-:Y:S02]  /*74c0*/  STG.E.128 desc[UR6][R166.64], R56 ;  /* 0x00000038a6007986 */ /* 0x0209e4000c101d06 */
.L_x_1138:
[----:B------:R-:W-:Y:S05]  /*74d0*/  BSYNC B1 ;  /* 0x0000000000017941 */ /* 0x000fea0003800000 */
.L_x_1137:
        /* <DEDUP_REMOVED lines=98> */
.L_x_1144:
[----:B------:R-:W-:Y:S05]  /*7b00*/  BSYNC B0 ;  /* 0x0000000000007941 */ /* 0x000fea0003800000 */
.L_x_1143:
[----:B-----5:R4:W-:Y:S02]  /*7b10*/  STG.E.128 desc[UR6][R166.64], R56 ;  /* 0x00000038a6007986 */ /* 0x0209e4000c101d06 */
.L_x_1142:
[----:B------:R-:W-:Y:S05]  /*7b20*/  BSYNC B1 ;  /* 0x0000000000017941 */ /* 0x000fea0003800000 */
.L_x_1141:
        /* <DEDUP_REMOVED lines=97> */
.L_x_1146:
[----:B------:R-:W-:Y:S05]  /*8140*/  BSYNC B0 ;  /* 0x0000000000007941 */ /* 0x000fea0003800000 */
.L_x_1145:
[----:B-----5:R1:W-:Y:S02]  /*8150*/  STG.E.128 desc[UR6][R166.64], R56 ;  /* 0x00000038a6007986 */ /* 0x0203e4000c101d06 */
.L_x_1136:
[----:B------:R-:W-:Y:S05]  /*8160*/  BSYNC B2 ;  /* 0x0000000000027941 */ /* 0x000fea0003800000 */
.L_x_1135:
        /* <DEDUP_REMOVED lines=104> */
.L_x_1152:
[----:B------:R-:W-:Y:S05]  /*87f0*/  BSYNC B0 ;  /* 0x0000000000007941 */ /* 0x000fea0003800000 */
.L_x_1151:
[----:B-----5:R4:W-:Y:S02]  /*8800*/  STG.E.128 desc[UR6][R166.64], R56 ;  /* 0x00000038a6007986 */ /* 0x0209e4000c101d06 */
.L_x_1150:
[----:B------:R-:W-:Y:S05]  /*8810*/  BSYNC B1 ;  /* 0x0000000000017941 */ /* 0x000fea0003800000 */
.L_x_1149:
        /* <DEDUP_REMOVED lines=98> */
.L_x_1156:
[----:B------:R-:W-:Y:S05]  /*8e40*/  BSYNC B0 ;  /* 0x0000000000007941 */ /* 0x000fea0003800000 */
.L_x_1155:
[----:B-----5:R4:W-:Y:S02]  /*8e50*/  STG.E.128 desc[UR6][R166.64], R56 ;  /* 0x00000038a6007986 */ /* 0x0209e4000c101d06 */
.L_x_1154:
[----:B------:R-:W-:Y:S05]  /*8e60*/  BSYNC B1 ;  /* 0x0000000000017941 */ /* 0x000fea0003800000 */
.L_x_1153:
        /* <DEDUP_REMOVED lines=97> */
.L_x_1158:
[----:B------:R-:W-:Y:S05]  /*9480*/  BSYNC B0 ;  /* 0x0000000000007941 */ /* 0x000fea0003800000 */
.L_x_1157:
[----:B-----5:R1:W-:Y:S02]  /*9490*/  STG.E.128 desc[UR6][R166.64], R56 ;  /* 0x00000038a6007986 */ /* 0x0203e4000c101d06 */
.L_x_1148:
[----:B------:R-:W-:Y:S05]  /*94a0*/  BSYNC B2 ;  /* 0x0000000000027941 */ /* 0x000fea0003800000 */
.L_x_1147:
        /* <DEDUP_REMOVED lines=109> */
.L_x_1164:
[----:B------:R-:W-:Y:S05]  /*9b80*/  BSYNC B0 ;  /* 0x0000000000007941 */ /* 0x000fea0003800000 */
.L_x_1163:
[----:B-----5:R1:W-:Y:S02]  /*9b90*/  STG.E.128 desc[UR6][R168.64], R56 ;  /* 0x00000038a8007986 */ /* 0x0203e4000c101d06 */
.L_x_1162:
[----:B------:R-:W-:Y:S05]  /*9ba0*/  BSYNC B1 ;  /* 0x0000000000017941 */ /* 0x000fea0003800000 */
.L_x_1161:
        /* <DEDUP_REMOVED lines=98> */
.L_x_1168:
[----:B------:R-:W-:Y:S05]  /*a1d0*/  BSYNC B0 ;  /* 0x0000000000007941 */ /* 0x000fea0003800000 */
.L_x_1167:
[----:B-----5:R4:W-:Y:S02]  /*a1e0*/  STG.E.128 desc[UR6][R168.64], R56 ;  /* 0x00000038a8007986 */ /* 0x0209e4000c101d06 */
.L_x_1166:
[----:B------:R-:W-:Y:S05]  /*a1f0*/  BSYNC B1 ;  /* 0x0000000000017941 */ /* 0x000fea0003800000 */
.L_x_1165:
        /* <DEDUP_REMOVED lines=97> */
.L_x_1170:
[----:B------:R-:W-:Y:S05]  /*a810*/  BSYNC B0 ;  /* 0x0000000000007941 */ /* 0x000fea0003800000 */
.L_x_1169:
[----:B-----5:R4:W-:Y:S02]  /*a820*/  STG.E.128 desc[UR6][R162.64], R56 ;  /* 0x00000038a2007986 */ /* 0x0209e4000c101d06 */
.L_x_1160:
[----:B------:R-:W-:Y:S05]  /*a830*/  BSYNC B2 ;  /* 0x0000000000027941 */ /* 0x000fea0003800000 */
.L_x_1159:
        /* <DEDUP_REMOVED lines=8> */
.L_x_1096:
        /* <DEDUP_REMOVED lines=21> */
.L_x_1172:
[----:B------:R-:W-:Y:S05]  /*aa10*/  BSYNC B0 ;  /* 0x0000000000007941 */ /* 0x000fea0003800000 */
.L_x_1171:
        /* <DEDUP_REMOVED lines=24> */
.L_x_1174:
[----:B------:R-:W-:Y:S05]  /*aba0*/  BSYNC B0 ;  /* 0x0000000000007941 */ /* 0x000fea0003800000 */
.L_x_1173:
        /* <DEDUP_REMOVED lines=24> */
.L_x_1176:
[----:B------:R-:W-:Y:S05]  /*ad30*/  BSYNC B0 ;  /* 0x0000000000007941 */ /* 0x000fea0003800000 */
.L_x_1175:
        /* <DEDUP_REMOVED lines=29> */
.L_x_1177:
[----:B------:R-:W-:Y:S05]  /*af10*/  BSYNC B0 ;  /* 0x0000000000007941 */ /* 0x000fea0003800000 */
.L_x_1122:
        /* <DEDUP_REMOVED lines=81> */
.L_x_1178:
        /* <DEDUP_REMOVED lines=9> */
.L_x_1179:
[----:B------:R-:W-:Y:S04]  /*b4c0*/  IADD3 R11, R11, -0x1, RZ ;  /* 0xffffffff0b0b7810 */ /* 0x000fe80007ffe0ff */
[----:B------:R-:W-:Y:S11]  /*b4d0*/  ISETP.GT.AND P0, PT, R11, R84, PT ;  /* 0x000000540b00720c */ /* 0x000ff60003f04270 */
[----:B------:R-:W-:Y:S02]  /*b4e0*/  @!UPT UIADD3 URZ, URZ, URZ, URZ ;  /* 0x0000003f3f3ff290 */ /* 0x000fe4000fffe03f */
[----:B------:R-:W-:Y:S05]  /*b4f0*/  @P0 BRA `(.L_x_1180) ;  /* 0xffffff7400240947 */ /* 0x000fea000383ffff */
.L_x_1087:
        /* <DEDUP_REMOVED lines=108> */
.L_x_1189:
[----:B------:R-:W-:Y:S05]  /*bbc0*/  BSYNC B0 ;  /* 0x0000000000007941 */ /* 0x000fea0003800000 */
.L_x_1188:
[----:B-----5:R3:W-:Y:S02]  /*bbd0*/  STS.128 [R214], R24 ;  /* 0x00000018d6007388 */ /* 0x0207e40000000c00 */
.L_x_1187:
[----:B------:R-:W-:Y:S05]  /*bbe0*/  BSYNC B1 ;  /* 0x0000000000017941 */ /* 0x000fea0003800000 */
.L_x_1186:
        /* <DEDUP_REMOVED lines=48> */
.L_x_1193:
[----:B------:R-:W-:Y:S05]  /*bef0*/  BSYNC B0 ;  /* 0x0000000000007941 */ /* 0x000fea0003800000 */
.L_x_1192:
[----:B-----5:R1:W-:Y:S02]  /*bf00*/  STS.128 [R214+0x2000], R24 ;  /* 0x00200018d6007388 */ /* 0x0203e40000000c00 */
.L_x_1191:
[----:B------:R-:W-:Y:S05]  /*bf10*/  BSYNC B1 ;  /* 0x0000000000017941 */ /* 0x000fea0003800000 */
.L_x_1190:
        /* <DEDUP_REMOVED lines=44> */
.L_x_1195:
[----:B------:R-:W-:Y:S05]  /*c1e0*/  BSYNC B0 ;  /* 0x0000000000007941 */ /* 0x000fea0003800000 */
.L_x_1194:
[----:B-----5:R2:W-:Y:S02]  /*c1f0*/  STS.128 [R214+0x4000], R32 ;  /* 0x00400020d6007388 */ /* 0x0205e40000000c00 */
.L_x_1185:
[----:B------:R-:W-:Y:S05]  /*c200*/  BSYNC B2 ;  /* 0x0000000000027941 */ /* 0x000fea0003800000 */
.L_x_1184:
        /* <DEDUP_REMOVED lines=54> */
.L_x_1201:
[----:B------:R-:W-:Y:S05]  /*c570*/  BSYNC B0 ;  /* 0x0000000000007941 */ /* 0x000fea0003800000 */
.L_x_1200:
[----:B-----5:R3:W-:Y:S02]  /*c580*/  STS.128 [R214+0x800], R24 ;  /* 0x00080018d6007388 */ /* 0x0207e40000000c00 */
.L_x_1199:
[----:B------:R-:W-:Y:S05]  /*c590*/  BSYNC B1 ;  /* 0x0000000000017941 */ /* 0x000fea0003800000 */
.L_x_1198:
        /* <DEDUP_REMOVED lines=47> */
.L_x_1205:
[----:B------:R-:W-:Y:S05]  /*c890*/  BSYNC B0 ;  /* 0x0000000000007941 */ /* 0x000fea0003800000 */
.L_x_1204:
[----:B-----5:R3:W-:Y:S02]  /*c8a0*/  STS.128 [R214+0x2800], R24 ;  /* 0x00280018d6007388 */ /* 0x0207e40000000c00 */
.L_x_1203:
[----:B------:R-:W-:Y:S05]  /*c8b0*/  BSYNC B1 ;  /* 0x0000000000017941 */ /* 0x000fea0003800000 */
.L_x_1202:
        /* <DEDUP_REMOVED lines=47> */
.L_x_1207:
[----:B------:R-:W-:Y:S05]  /*cbb0*/  BSYNC B0 ;  /* 0x0000000000007941 */ /* 0x000fea0003800000 */
.L_x_1206:
[----:B-----5:R3:W-:Y:S02]  /*cbc0*/  STS.128 [R214+0x4800], R24 ;  /* 0x00480018d6007388 */ /* 0x0207e40000000c00 */
.L_x_1197:
[----:B------:R-:W-:Y:S05]  /*cbd0*/  BSYNC B2 ;  /* 0x0000000000027941 */ /* 0x000fea0003800000 */
.L_x_1196:
        /* <DEDUP_REMOVED lines=54> */
.L_x_1213:
[----:B------:R-:W-:Y:S05]  /*cf40*/  BSYNC B0 ;  /* 0x0000000000007941 */ /* 0x000fea0003800000 */
.L_x_1212:
[----:B-----5:R1:W-:Y:S02]  /*cf50*/  STS.128 [R214+0x1000], R24 ;  /* 0x00100018d6007388 */ /* 0x0203e40000000c00 */
.L_x_1211:
[----:B------:R-:W-:Y:S05]  /*cf60*/  BSYNC B1 ;  /* 0x0000000000017941 */ /* 0x000fea0003800000 */
.L_x_1210:
        /* <DEDUP_REMOVED lines=47> */
.L_x_1217:
[----:B------:R-:W-:Y:S05]  /*d260*/  BSYNC B0 ;  /* 0x0000000000007941 */ /* 0x000fea0003800000 */
.L_x_1216:
[----:B-----5:R3:W-:Y:S02]  /*d270*/  STS.128 [R214+0x3000], R24 ;  /* 0x00300018d6007388 */ /* 0x0207e40000000c00 */
.L_x_1215:
[----:B------:R-:W-:Y:S05]  /*d280*/  BSYNC B1 ;  /* 0x0000000000017941 */ /* 0x000fea0003800000 */
.L_x_1214:
        /* <DEDUP_REMOVED lines=46> */
.L_x_1219:
[----:B------:R-:W-:Y:S05]  /*d570*/  BSYNC B0 ;  /* 0x0000000000007941 */ /* 0x000fea0003800000 */
.L_x_1218:
[----:B-----5:R3:W-:Y:S02]  /*d580*/  STS.128 [R214+0x5000], R24 ;  /* 0x00500018d6007388 */ /* 0x0207e40000000c00 */
.L_x_1209:
[----:B------:R-:W-:Y:S05]  /*d590*/  BSYNC B2 ;  /* 0x0000000000027941 */ /* 0x000fea0003800000 */
.L_x_1208:
        /* <DEDUP_REMOVED lines=54> */
.L_x_1224:
[----:B------:R-:W-:Y:S05]  /*d900*/  BSYNC B0 ;  /* 0x0000000000007941 */ /* 0x000fea0003800000 */
.L_x_1223:
[----:B-----5:R3:W-:Y:S02]  /*d910*/  STS.128 [R214+0x1800], R24 ;  /* 0x00180018d6007388 */ /* 0x0207e40000000c00 */
.L_x_1222:
[----:B------:R-:W-:Y:S05]  /*d920*/  BSYNC B1 ;  /* 0x0000000000017941 */ /* 0x000fea0003800000 */
.L_x_1221:
        /* <DEDUP_REMOVED lines=45> */
.L_x_1228:
[----:B------:R-:W-:Y:S05]  /*dc00*/  BSYNC B0 ;  /* 0x0000000000007941 */ /* 0x000fea0003800000 */
.L_x_1227:
[----:B-----5:R3:W-:Y:S02]  /*dc10*/  STS.128 [R214+0x3800], R12 ;  /* 0x0038000cd6007388 */ /* 0x0207e40000000c00 */
.L_x_1226:
[----:B------:R-:W-:Y:S05]  /*dc20*/  BSYNC B1 ;  /* 0x0000000000017941 */ /* 0x000fea0003800000 */
.L_x_1225:
        /* <DEDUP_REMOVED lines=44> */
.L_x_1230:
[----:B------:R-:W-:Y:S05]  /*def0*/  BSYNC B0 ;  /* 0x0000000000007941 */ /* 0x000fea0003800000 */
.L_x_1229:
[----:B-----5:R3:W-:Y:S01]  /*df00*/  STS.128 [R214+0x5800], R12 ;  /* 0x0058000cd6007388 */ /* 0x0207e20000000c00 */
[----:B------:R-:W-:Y:S05]  /*df10*/  BRA `(.L_x_1220) ;  /* 0x0000004c00dc7947 */ /* 0x000fea0003800000 */
.L_x_1183:
        /* <DEDUP_REMOVED lines=93> */
.L_x_1236:
[----:B------:R-:W-:Y:S05]  /*e4f0*/  BSYNC B0 ;  /* 0x0000000000007941 */ /* 0x000fea0003800000 */
.L_x_1235:
[----:B-----5:R3:W-:Y:S02]  /*e500*/  STS.128 [R214], R28 ;  /* 0x0000001cd6007388 */ /* 0x0207e40000000c00 */
.L_x_1234:
[----:B------:R-:W-:Y:S05]  /*e510*/  BSYNC B1 ;  /* 0x0000000000017941 */ /* 0x000fea0003800000 */
.L_x_1233:
        /* <DEDUP_REMOVED lines=89> */
.L_x_1240:
[----:B------:R-:W-:Y:S05]  /*eab0*/  BSYNC B0 ;  /* 0x0000000000007941 */ /* 0x000fea0003800000 */
.L_x_1239:
[----:B-----5:R1:W-:Y:S02]  /*eac0*/  STS.128 [R214+0x2000], R28 ;  /* 0x0020001cd6007388 */ /* 0x0203e40000000c00 */
.L_x_1238:
[----:B------:R-:W-:Y:S05]  /*ead0*/  BSYNC B1 ;  /* 0x0000000000017941 */ /* 0x000fea0003800000 */
.L_x_1237:
        /* <DEDUP_REMOVED lines=88> */
.L_x_1242:
[----:B------:R-:W-:Y:S05]  /*f060*/  BSYNC B0 ;  /* 0x0000000000007941 */ /* 0x000fea0003800000 */
.L_x_1241:
[----:B-----5:R3:W-:Y:S02]  /*f070*/  STS.128 [R214+0x4000], R28 ;  /* 0x0040001cd6007388 */ /* 0x0207e40000000c00 */
.L_x_1232:
[----:B------:R-:W-:Y:S05]  /*f080*/  BSYNC B2 ;  /* 0x0000000000027941 */ /* 0x000fea0003800000 */
.L_x_1231:
        /* <DEDUP_REMOVED lines=97> */
.L_x_1248:
[----:B------:R-:W-:Y:S05]  /*f6a0*/  BSYNC B0 ;  /* 0x0000000000007941 */ /* 0x000fea0003800000 */
.L_x_1247:
[----:B-----5:R3:W-:Y:S02]  /*f6b0*/  STS.128 [R214+0x800], R28 ;  /* 0x0008001cd6007388 */ /* 0x0207e40000000c00 */
.L_x_1246:
[----:B------:R-:W-:Y:S05]  /*f6c0*/  BSYNC B1 ;  /* 0x0000000000017941 */ /* 0x000fea0003800000 */
.L_x_1245:
        /* <DEDUP_REMOVED lines=90> */
.L_x_1252:
[----:B------:R-:W-:Y:S05]  /*fc70*/  BSYNC B0 ;  /* 0x0000000000007941 */ /* 0x000fea0003800000 */
.L_x_1251:
[----:B-----5:R3:W-:Y:S02]  /*fc80*/  STS.128 [R214+0x2800], R28 ;  /* 0x0028001cd6007388 */ /* 0x0207e40000000c00 */
.L_x_1250:
[----:B------:R-:W-:Y:S05]  /*fc90*/  BSYNC B1 ;  /* 0x0000000000017941 */ /* 0x000fea0003800000 */
.L_x_1249:
        /* <DEDUP_REMOVED lines=89> */
.L_x_1254:
[----:B------:R-:W-:Y:S05]  /*10230*/  BSYNC B0 ;  /* 0x0000000000007941 */ /* 0x000fea0003800000 */
.L_x_1253:
[----:B-----5:R3:W-:Y:S02]  /*10240*/  STS.128 [R214+0x4800], R28 ;  /* 0x0048001cd6007388 */ /* 0x0207e40000000c00 */
.L_x_1244:
[----:B------:R-:W-:Y:S05]  /*10250*/  BSYNC B2 ;  /* 0x0000000000027941 */ /* 0x000fea0003800000 */
.L_x_1243:
        /* <DEDUP_REMOVED lines=97> */
.L_x_1260:
[----:B------:R-:W-:Y:S05]  /*10870*/  BSYNC B0 ;  /* 0x0000000000007941 */ /* 0x000fea0003800000 */
.L_x_1259:
[----:B-----5:R1:W-:Y:S02]  /*10880*/  STS.128 [R214+0x1000], R28 ;  /* 0x0010001cd6007388 */ /* 0x0203e40000000c00 */
.L_x_1258:
[----:B------:R-:W-:Y:S05]  /*10890*/  BSYNC B1 ;  /* 0x0000000000017941 */ /* 0x000fea0003800000 */
.L_x_1257:
        /* <DEDUP_REMOVED lines=90> */
.L_x_1264:
[----:B------:R-:W-:Y:S05]  /*10e40*/  BSYNC B0 ;  /* 0x0000000000007941 */ /* 0x000fea0003800000 */
.L_x_1263:
[----:B-----5:R3:W-:Y:S02]  /*10e50*/  STS.128 [R214+0x3000], R28 ;  /* 0x0030001cd6007388 */ /* 0x0207e40000000c00 */
.L_x_1262:
[----:B------:R-:W-:Y:S05]  /*10e60*/  BSYNC B1 ;  /* 0x0000000000017941 */ /* 0x000fea0003800000 */
.L_x_1261:
        /* <DEDUP_REMOVED lines=89> */
.L_x_1266:
[----:B------:R-:W-:Y:S05]  /*11400*/  BSYNC B0 ;  /* 0x0000000000007941 */ /* 0x000fea0003800000 */
.L_x_1265:
[----:B-----5:R1:W-:Y:S02]  /*11410*/  STS.128 [R214+0x5000], R24 ;  /* 0x00500018d6007388 */ /* 0x0203e40000000c00 */
.L_x_1256:
[----:B------:R-:W-:Y:S05]  /*11420*/  BSYNC B2 ;  /* 0x0000000000027941 */ /* 0x000fea0003800000 */
.L_x_1255:
        /* <DEDUP_REMOVED lines=96> */
.L_x_1270:
[----:B------:R-:W-:Y:S05]  /*11a30*/  BSYNC B0 ;  /* 0x0000000000007941 */ /* 0x000fea0003800000 */
.L_x_1269:
[----:B-----5:R1:W-:Y:S02]  /*11a40*/  STS.128 [R214+0x1800], R16 ;  /* 0x00180010d6007388 */ /* 0x0203e40000000c00 */
.L_x_1268:
[----:B------:R-:W-:Y:S05]  /*11a50*/  BSYNC B1 ;  /* 0x0000000000017941 */ /* 0x000fea0003800000 */
.L_x_1267:
        /* <DEDUP_REMOVED lines=90> */
.L_x_1274:
[----:B------:R-:W-:Y:S05]  /*12000*/  BSYNC B0 ;  /* 0x0000000000007941 */ /* 0x000fea0003800000 */
.L_x_1273:
[----:B-----5:R1:W-:Y:S02]  /*12010*/  STS.128 [R214+0x3800], R16 ;  /* 0x00380010d6007388 */ /* 0x0203e40000000c00 */
.L_x_1272:
[----:B------:R-:W-:Y:S05]  /*12020*/  BSYNC B1 ;  /* 0x0000000000017941 */ /* 0x000fea0003800000 */
.L_x_1271:
        /* <DEDUP_REMOVED lines=92> */
.L_x_1276:
[----:B------:R-:W-:Y:S05]  /*125f0*/  BSYNC B0 ;  /* 0x0000000000007941 */ /* 0x000fea0003800000 */
.L_x_1275:
[----:B-----5:R1:W-:Y:S01]  /*12600*/  STS.128 [R214+0x5800], R12 ;  /* 0x0058000cd6007388 */ /* 0x0203e20000000c00 */
[----:B------:R-:W-:Y:S05]  /*12610*/  BRA `(.L_x_1220) ;  /* 0x00000008001c7947 */ /* 0x000fea0003800000 */
.L_x_1182:
        /* <DEDUP_REMOVED lines=36> */
.L_x_1278:
[----:B------:R-:W-:Y:S05]  /*12860*/  BSYNC B0 ;  /* 0x0000000000007941 */ /* 0x000fea0003800000 */
.L_x_1277:
        /* <DEDUP_REMOVED lines=32> */
.L_x_1280:
[----:B------:R-:W-:Y:S05]  /*12a70*/  BSYNC B0 ;  /* 0x0000000000007941 */ /* 0x000fea0003800000 */
.L_x_1279:
        /* <DEDUP_REMOVED lines=31> */
.L_x_1282:
[----:B------:R-:W-:Y:S05]  /*12c70*/  BSYNC B0 ;  /* 0x0000000000007941 */ /* 0x000fea0003800000 */
.L_x_1281:
        /* <DEDUP_REMOVED lines=33> */
.L_x_1220:
[----:B------:R-:W-:Y:S05]  /*12e90*/  BSYNC B3 ;  /* 0x0000000000037941 */ /* 0x000fea0003800000 */
.L_x_1181:
        /* <DEDUP_REMOVED lines=30> */
.L_x_1285:
[----:B------:R3:W-:Y:S02]  /*13080*/  STS.128 [R214+0xa000], RZ ;  /* 0x00a000ffd6007388 */ /* 0x0007e40000000c00 */
.L_x_1284:
[----:B------:R-:W-:Y:S05]  /*13090*/  BSYNC B0 ;  /* 0x0000000000007941 */ /* 0x000fea0003800000 */
.L_x_1283:
        /* <DEDUP_REMOVED lines=31> */
.L_x_1288:
[----:B------:R4:W-:Y:S02]  /*13290*/  STS.128 [R214+0xa800], RZ ;  /* 0x00a800ffd6007388 */ /* 0x0009e40000000c00 */
.L_x_1287:
[----:B------:R-:W-:Y:S05]  /*132a0*/  BSYNC B0 ;  /* 0x0000000000007941 */ /* 0x000fea0003800000 */
.L_x_1286:
        /* <DEDUP_REMOVED lines=34> */
.L_x_1291:
[----:B------:R4:W-:Y:S02]  /*134d0*/  STS.128 [R214+0xb000], RZ ;  /* 0x00b000ffd6007388 */ /* 0x0009e40000000c00 */
.L_x_1290:
[----:B------:R-:W-:Y:S05]  /*134e0*/  BSYNC B0 ;  /* 0x0000000000007941 */ /* 0x000fea0003800000 */
.L_x_1289:
        /* <DEDUP_REMOVED lines=34> */
.L_x_1293:
[----:B------:R-:W-:Y:S05]  /*13710*/  BSYNC B0 ;  /* 0x0000000000007941 */ /* 0x000fea0003800000 */
.L_x_1292:
        /* <DEDUP_REMOVED lines=33> */
.L_x_1296:
[----:B------:R1:W-:Y:S02]  /*13930*/  STS.128 [R214+0x10000], RZ ;  /* 0x010000ffd6007388 */ /* 0x0003e40000000c00 */
.L_x_1295:
[----:B------:R-:W-:Y:S05]  /*13940*/  BSYNC B0 ;  /* 0x0000000000007941 */ /* 0x000fea0003800000 */
.L_x_1294:
        /* <DEDUP_REMOVED lines=34> */
.L_x_1299:
[----:B------:R4:W-:Y:S02]  /*13b70*/  STS.128 [R214+0x10800], RZ ;  /* 0x010800ffd6007388 */ /* 0x0009e40000000c00 */
.L_x_1298:
[----:B------:R-:W-:Y:S05]  /*13b80*/  BSYNC B0 ;  /* 0x0000000000007941 */ /* 0x000fea0003800000 */
.L_x_1297:
        /* <DEDUP_REMOVED lines=37> */
.L_x_1302:
[----:B------:R4:W-:Y:S02]  /*13de0*/  STS.128 [R214+0x11000], RZ ;  /* 0x011000ffd6007388 */ /* 0x0009e40000000c00 */
.L_x_1301:
[----:B------:R-:W-:Y:S05]  /*13df0*/  BSYNC B0 ;  /* 0x0000000000007941 */ /* 0x000fea0003800000 */
.L_x_1300:
        /* <DEDUP_REMOVED lines=50> */
.L_x_1304:
[----:B------:R-:W-:Y:S05]  /*14120*/  BSYNC B0 ;  /* 0x0000000000007941 */ /* 0x000fea0003800000 */
.L_x_1303:
[----:B----4-:R-:W-:Y:S01]  /*14130*/  LDSM.16.M88.4 R8, [R205] ;  /* 0x00000000cd08783b */ /* 0x010fe20000000200 */
[----:B------:R-:W-:Y:S01]  /*14140*/  R2P PR, R62, 0x6 ;  /* 0x000000063e007804 */ /* 0x000fe20000000000 */
[C---:B------:R-:W-:Y:S01]  /*14150*/  VIADD R3, R204.reuse, 0x6000 ;  /* 0x00006000cc037836 */ /* 0x040fe20000000000 */
[----:B------:R-:W-:Y:S01]  /*14160*/  ULDC UR5, c[0x0][0x39c] ;  /* 0x0000e70000057ab9 */ /* 0x000fe20000000800 */
[----:B------:R-:W4:Y:S01]  /*14170*/  LDSM.16.M88.4 R24, [R204+0x6000] ;  /* 0x00600000cc18783b */ /* 0x000f220000000200 */
[----:B------:R-:W-:Y:S02]  /*14180*/  VIADD R202, R204, 0x6020 ;  /* 0x00006020ccca7836 */ /* 0x000fe40000000000 */
[--C-:B------:R-:W-:Y:S01]  /*14190*/  IMAD R203, R46, 0x2, R205.reuse ;  /* 0x000000022ecb7824 */ /* 0x100fe200078e02cd */
[----:B------:R-:W5:Y:S01]  /*141a0*/  LDSM.16.M88.4 R64, [R204+0x6800] ;  /* 0x00680000cc40783b */ /* 0x000f620000000200 */
[----:B------:R-:W-:-:S03]  /*141b0*/  IMAD R44, R45, 0x2, R205 ;  /* 0x000000022d2c7824 */ /* 0x000fc600078e02cd */
[----:B------:R-:W-:Y:S01]  /*141c0*/  LDSM.16.M88.4 R72, [R203] ;  /* 0x00000000cb48783b */ /* 0x000fe20000000200 */
[----:B------:R-:W-:Y:S02]  /*141d0*/  LEA R201, R45, R203, 0x1 ;  /* 0x000000cb2dc97211 */ /* 0x000fe400078e08ff */
[----:B------:R-:W-:Y:S01]  /*141e0*/  @P1 IADD3 R202, R3, -0x20, RZ ;  /* 0xffffffe003ca1810 */ /* 0x000fe20007ffe0ff */
[----:B------:R-:W2:Y:S01]  /*141f0*/  LDSM.16.M88.4 R52, [R204+0x7000] ;  /* 0x00700000cc34783b */ /* 0x000ea20000000200 */
[----:B------:R-:W-:Y:S02]  /*14200*/  IMAD.MOV.U32 R3, RZ, RZ, 0x40 ;  /* 0x00000040ff037424 */ /* 0x000fe400078e00ff */
[C---:B------:R-:W-:Y:S01]  /*14210*/  IADD3 R195, R202.reuse, 0x800, RZ ;  /* 0x00000800cac37810 */ /* 0x040fe20007ffe0ff */
[----:B------:R-:W3:Y:S01]  /*14220*/  LDSM.16.M88.4 R68, [R202] ;  /* 0x00000000ca44783b */ /* 0x000ee20000000200 */
[C---:B------:R-:W-:Y:S01]  /*14230*/  VIADD R194, R202.reuse, 0x1000 ;  /* 0x00001000cac27836 */ /* 0x040fe20000000000 */
[----:B------:R-:W-:Y:S01]  /*14240*/  SEL R3, R3, 0xffffffc0, !P2 ;  /* 0xffffffc003037807 */ /* 0x000fe20005000000 */
[C---:B------:R-:W-:Y:S01]  /*14250*/  VIADD R193, R202.reuse, 0x1800 ;  /* 0x00001800cac17836 */ /* 0x040fe20000000000 */
[----:B------:R-:W1:Y:S01]  /*14260*/  LDSM.16.M88.4 R32, [R204+0x7800] ;  /* 0x00780000cc20783b */ /* 0x000e620000000200 */
        /* <DEDUP_REMOVED lines=8> */
[----:B------:R-:W1:Y:S01]  /*142f0*/  LDSM.16.M88.4 R92, [R199+0x6000] ;  /* 0x00600000c75c783b */ /* 0x000e620000000200 */
[----:B------:R-:W-:-:S02]  /*14300*/  VIADD R187, R202, 0x4000 ;  /* 0x00004000cabb7836 */ /* 0x000fc40000000000 */
[C---:B------:R-:W-:Y:S01]  /*14310*/  VIADD R186, R202.reuse, 0x4800 ;  /* 0x00004800caba7836 */ /* 0x040fe20000000000 */
[----:B------:R-:W1:Y:S01]  /*14320*/  LDSM.16.M88.4 R20, [R202+0x800] ;  /* 0x00080000ca14783b */ /* 0x000e620000000200 */
[----:B------:R-:W-:-:S03]  /*14330*/  VIADD R184, R202, 0x5800 ;  /* 0x00005800cab87836 */ /* 0x000fc60000000000 */
[----:B------:R-:W1:Y:S01]  /*14340*/  LDSM.16.M88.4 R28, [R202+0x1000] ;  /* 0x00100000ca1c783b */ /* 0x000e620000000200 */
[C---:B----4-:R-:W-:Y:S03]  /*14350*/  HMMA.16816.F32 R12, R8.reuse, R24, RZ ;  /* 0x00000018080c723c */ /* 0x050fe600000018ff */
[----:B------:R-:W4:Y:S04]  /*14360*/  LDSM.16.M88.4 R48, [R202+0x1800] ;  /* 0x00180000ca30783b */ /* 0x000f280000000200 */
[----:B------:R-:W-:Y:S01]  /*14370*/  LDSM.16.M88.4 R16, [R201] ;  /* 0x00000000c910783b */ /* 0x000fe20000000200 */
[C---:B------:R-:W-:Y:S03]  /*14380*/  HMMA.16816.F32 R24, R8.reuse, R26, RZ ;  /* 0x0000001a0818723c */ /* 0x040fe600000018ff */
[----:B------:R-:W4:Y:S03]  /*14390*/  LDSM.16.M88.4 R88, [R192] ;  /* 0x00000000c058783b */ /* 0x000f260000000200 */
[C---:B-----5:R-:W-:Y:S01]  /*143a0*/  HMMA.16816.F32 R36, R8.reuse, R64, RZ ;  /* 0x000000400824723c */ /* 0x060fe200000018ff */
[----:B------:R-:W5:Y:S04]  /*143b0*/  LDSM.16.M88.4 R4, [R199+0x6800] ;  /* 0x00680000c704783b */ /* 0x000f680000000200 */
[----:B------:R-:W5:Y:S01]  /*143c0*/  LDSM.16.M88.4 R40, [R199+0x7000] ;  /* 0x00700000c728783b */ /* 0x000f620000000200 */
[----:B--2---:R-:W-:Y:S03]  /*143d0*/  HMMA.16816.F32 R56, R8, R52, RZ ;  /* 0x000000340838723c */ /* 0x004fe600000018ff */
[----:B------:R-:W2:Y:S03]  /*143e0*/  LDSM.16.M88.4 R76, [R199+0x7800] ;  /* 0x00780000c74c783b */ /* 0x000ea60000000200 */
        /* <DEDUP_REMOVED lines=8> */
[C---:B-1----:R-:W-:Y:S06]  /*14470*/  HMMA.16816.F32 R84, R8.reuse, R32, RZ ;  /* 0x000000200854723c */ /* 0x042fec00000018ff */
        /* <DEDUP_REMOVED lines=10> */
[----:B------:R-:W1:Y:S05]  /*14520*/  LDSM.16.M88.4 R28, [R205+0x2000] ;  /* 0x00200000cd1c783b */ /* 0x000e6a0000000200 */
[C---:B----4-:R-:W-:Y:S06]  /*14530*/  HMMA.16816.F32 R84, R72.reuse, R48, R84 ;  /* 0x000000304854723c */ /* 0x050fec0000001854 */
[----:B------:R-:W-:Y:S01]  /*14540*/  HMMA.16816.F32 R72, R72, R50, R8 ;  /* 0x000000324848723c */ /* 0x000fe20000001808 */
[----:B------:R-:W3:Y:S04]  /*14550*/  LDSM.16.M88.4 R48, [R192+0x1800] ;  /* 0x00180000c030783b */ /* 0x000ee80000000200 */
[----:B------:R-:W-:Y:S01]  /*14560*/  LDSM.16.M88.4 R8, [R204+0x8800] ;  /* 0x00880000cc08783b */ /* 0x000fe20000000200 */
[C---:B------:R-:W-:Y:S06]  /*14570*/  HMMA.16816.F32 R12, R16.reuse, R88, R12 ;  /* 0x00000058100c723c */ /* 0x040fec000000180c */
[----:B------:R-:W-:Y:S01]  /*14580*/  HMMA.16816.F32 R24, R16, R90, R24 ;  /* 0x0000005a1018723c */ /* 0x000fe20000001818 */
[----:B------:R-:W-:Y:S05]  /*14590*/  LDSM.16.M88.4 R88, [R202+0x3800] ;  /* 0x00380000ca58783b */ /* 0x000fea0000000200 */
[C---:B-----5:R-:W-:Y:S06]  /*145a0*/  HMMA.16816.F32 R36, R80.reuse, R4, R36 ;  /* 0x000000045024723c */ /* 0x060fec0000001824 */
[C---:B------:R-:W-:Y:S01]  /*145b0*/  HMMA.16816.F32 R64, R80.reuse, R6, R64 ;  /* 0x000000065040723c */ /* 0x040fe20000001840 */
[----:B------:R-:W-:Y:S05]  /*145c0*/  LDSM.16.M88.4 R4, [R204+0x9000] ;  /* 0x00900000cc04783b */ /* 0x000fea0000000200 */
[C---:B------:R-:W-:Y:S06]  /*145d0*/  HMMA.16816.F32 R56, R80.reuse, R40, R56 ;  /* 0x000000285038723c */ /* 0x040fec0000001838 */
[C---:B------:R-:W-:Y:S01]  /*145e0*/  HMMA.16816.F32 R52, R80.reuse, R42, R52 ;  /* 0x0000002a5034723c */ /* 0x040fe20000001834 */
[----:B------:R-:W4:Y:S05]  /*145f0*/  LDSM.16.M88.4 R40, [R202+0x2000] ;  /* 0x00200000ca28783b */ /* 0x000f2a0000000200 */
[C---:B--2---:R-:W-:Y:S06]  /*14600*/  HMMA.16816.F32 R84, R80.reuse, R76, R84 ;  /* 0x0000004c5054723c */ /* 0x044fec0000001854 */
[----:B------:R-:W-:Y:S01]  /*14610*/  HMMA.16816.F32 R80, R80, R78, R72 ;  /* 0x0000004e5050723c */ /* 0x000fe20000001848 */
[----:B------:R-:W-:Y:S04]  /*14620*/  LDSM.16.M88.4 R76, [R44+0x2000] ;  /* 0x002000002c4c783b */ /* 0x000fe80000000200 */
[----:B------:R-:W-:Y:S01]  /*14630*/  LDSM.16.M88.4 R72, [R199+0x9000] ;  /* 0x00900000c748783b */ /* 0x000fe20000000200 */
[C---:B-1----:R-:W-:Y:S06]  /*14640*/  HMMA.16816.F32 R12, R28.reuse, R68, R12 ;  /* 0x000000441c0c723c */ /* 0x042fec000000180c */
        /* <DEDUP_REMOVED lines=8> */
[C---:B---3--:R-:W-:Y:S06]  /*146d0*/  HMMA.16816.F32 R84, R16.reuse, R48, R84 ;  /* 0x000000301054723c */ /* 0x048fec0000001854 */
[----:B------:R-:W-:Y:S01]  /*146e0*/  HMMA.16816.F32 R80, R16, R50, R80 ;  /* 0x000000321050723c */ /* 0x000fe20000001850 */
[----:B------:R-:W2:Y:S04]  /*146f0*/  LDSM.16.M88.4 R16, [R202+0x2800] ;  /* 0x00280000ca10783b */ /* 0x000ea80000000200 */
[----:B------:R-:W-:Y:S01]  /*14700*/  LDSM.16.M88.4 R48, [R201+0x2000] ;  /* 0x00200000c930783b */ /* 0x000fe20000000200 */
[C---:B----4-:R-:W-:Y:S06]  /*14710*/  HMMA.16816.F32 R12, R92.reuse, R40, R12 ;  /* 0x000000285c0c723c */ /* 0x050fec000000180c */
[----:B------:R-:W-:Y:S01]  /*14720*/  HMMA.16816.F32 R24, R92, R42, R24 ;  /* 0x0000002a5c18723c */ /* 0x000fe20000001818 */
[----:B------:R-:W-:Y:S05]  /*14730*/  LDSM.16.M88.4 R40, [R192+0x2800] ;  /* 0x00280000c028783b */ /* 0x000fea0000000200 */
[C---:B------:R-:W-:Y:S06]  /*14740*/  HMMA.16816.F32 R36, R28.reuse, R8, R36 ;  /* 0x000000081c24723c */ /* 0x040fec0000001824 */
[C---:B------:R-:W-:Y:S01]  /*14750*/  HMMA.16816.F32 R64, R28.reuse, R10, R64 ;  /* 0x0000000a1c40723c */ /* 0x040fe20000001840 */
[----:B------:R-:W3:Y:S05]  /*14760*/  LDSM.16.M88.4 R8, [R192+0x2000] ;  /* 0x00200000c008783b */ /* 0x000eea0000000200 */
[C---:B------:R-:W-:Y:S06]  /*14770*/  HMMA.16816.F32 R56, R28.reuse, R4, R56 ;  /* 0x000000041c38723c */ /* 0x040fec0000001838 */
[----:B------:R-:W-:Y:S01]  /*14780*/  HMMA.16816.F32 R52, R28, R6, R52 ;  /* 0x000000061c34723c */ /* 0x000fe20000001834 */
[----:B------:R-:W4:Y:S05]  /*14790*/  LDSM.16.M88.4 R4, [R202+0x3000] ;  /* 0x00300000ca04783b */ /* 0x000f2a0000000200 */
[C---:B-1----:R-:W-:Y:S06]  /*147a0*/  HMMA.16816.F32 R12, R76.reuse, R20, R12 ;  /* 0x000000144c0c723c */ /* 0x042fec000000180c */
[----:B------:R-:W-:Y:S01]  /*147b0*/  HMMA.16816.F32 R24, R76, R22, R24 ;  /* 0x000000164c18723c */ /* 0x000fe20000001818 */
[----:B------:R-:W-:Y:S05]  /*147c0*/  LDSM.16.M88.4 R20, [R203+0x4000] ;  /* 0x00400000cb14783b */ /* 0x000fea0000000200 */
[C---:B------:R-:W-:Y:S06]  /*147d0*/  HMMA.16816.F32 R84, R28.reuse, R32, R84 ;  /* 0x000000201c54723c */ /* 0x040fec0000001854 */
[----:B------:R-:W-:Y:S01]  /*147e0*/  HMMA.16816.F32 R80, R28, R34, R80 ;  /* 0x000000221c50723c */ /* 0x000fe20000001850 */
[----:B------:R-:W1:Y:S04]  /*147f0*/  LDSM.16.M88.4 R32, [R205+0x4000] ;  /* 0x00400000cd20783b */ /* 0x000e680000000200 */
[----:B------:R-:W-:Y:S01]  /*14800*/  LDSM.16.M88.4 R28, [R204+0xa800] ;  /* 0x00a80000cc1c783b */ /* 0x000fe20000000200 */
[----:B--2---:R-:W-:Y:S06]  /*14810*/  HMMA.16816.F32 R36, R92, R16, R36 ;  /* 0x000000105c24723c */ /* 0x004fec0000001824 */
[C---:B---3--:R-:W-:Y:S06]  /*14820*/  HMMA.16816.F32 R12, R48.reuse, R8, R12 ;  /* 0x00000008300c723c */ /* 0x048fec000000180c */
[----:B------:R-:W-:Y:S01]  /*14830*/  HMMA.16816.F32 R24, R48, R10, R24 ;  /* 0x0000000a3018723c */ /* 0x000fe20000001818 */
[----:B------:R-:W-:Y:S05]  /*14840*/  LDSM.16.M88.4 R8, [R44+0x4000] ;  /* 0x004000002c08783b */ /* 0x000fea0000000200 */
[----:B------:R-:W-:Y:S01]  /*14850*/  HMMA.16816.F32 R64, R92, R18, R64 ;  /* 0x000000125c40723c */ /* 0x000fe20000001840 */
[----:B------:R-:W2:Y:S05]  /*14860*/  LDSM.16.M88.4 R16, [R202+0x4000] ;  /* 0x00400000ca10783b */ /* 0x000eaa0000000200 */
[----:B------:R-:W-:Y:S06]  /*14870*/  HMMA.16816.F32 R36, R76, R100, R36 ;  /* 0x000000644c24723c */ /* 0x000fec0000001824 */
[C---:B----4-:R-:W-:Y:S06]  /*14880*/  HMMA.16816.F32 R56, R92.reuse, R4, R56 ;  /* 0x000000045c38723c */ /* 0x050fec0000001838 */
[----:B------:R-:W-:Y:S01]  /*14890*/  HMMA.16816.F32 R52, R92, R6, R52 ;  /* 0x000000065c34723c */ /* 0x000fe20000001834 */
[----:B------:R-:W-:Y:S05]  /*148a0*/  LDSM.16.M88.4 R4, [R199+0xa000] ;  /* 0x00a00000c704783b */ /* 0x000fea0000000200 */
[----:B-1----:R-:W-:Y:S06]  /*148b0*/  HMMA.16816.F32 R12, R32, R96, R12 ;  /* 0x00000060200c723c */ /* 0x002fec000000180c */
[C---:B------:R-:W-:Y:S06]  /*148c0*/  HMMA.16816.F32 R84, R92.reuse, R88, R84 ;  /* 0x000000585c54723c */ /* 0x040fec0000001854 */
[----:B------:R-:W-:Y:S01]  /*148d0*/  HMMA.16816.F32 R80, R92, R90, R80 ;  /* 0x0000005a5c50723c */ /* 0x000fe20000001850 */
[----:B------:R-:W1:Y:S04]  /*148e0*/  LDSM.16.M88.4 R88, [R192+0x3000] ;  /* 0x00300000c058783b */ /* 0x000e680000000200 */
        /* <DEDUP_REMOVED lines=8> */
[C---:B--2---:R-:W-:Y:S06]  /*14970*/  HMMA.16816.F32 R12, R20.reuse, R16, R12 ;  /* 0x00000010140c723c */ /* 0x044fec000000180c */
[----:B------:R-:W-:Y:S01]  /*14980*/  HMMA.16816.F32 R24, R20, R18, R24 ;  /* 0x000000121418723c */ /* 0x000fe20000001818 */
[----:B------:R-:W2:Y:S05]  /*14990*/  LDSM.16.M88.4 R16, [R204+0xb000] ;  /* 0x00b00000cc10783b */ /* 0x000eaa0000000200 */
[----:B------:R-:W-:Y:S01]  /*149a0*/  HMMA.16816.F32 R64, R48, R42, R64 ;  /* 0x0000002a3040723c */ /* 0x000fe20000001840 */
[----:B------:R-:W-:Y:S05]  /*149b0*/  LDSM.16.M88.4 R40, [R199+0xa800] ;  /* 0x00a80000c728783b */ /* 0x000fea0000000200 */
[----:B------:R-:W-:Y:S06]  /*149c0*/  HMMA.16816.F32 R36, R32, R28, R36 ;  /* 0x0000001c2024723c */ /* 0x000fec0000001824 */
[C---:B------:R-:W-:Y:S06]  /*149d0*/  HMMA.16816.F32 R84, R76.reuse, R68, R84 ;  /* 0x000000444c54723c */ /* 0x040fec0000001854 */
[----:B------:R-:W-:Y:S01]  /*149e0*/  HMMA.16816.F32 R80, R76, R70, R80 ;  /* 0x000000464c50723c */ /* 0x000fe20000001850 */
[----:B------:R-:W4:Y:S05]  /*149f0*/  LDSM.16.M88.4 R68, [R192+0x3800] ;  /* 0x00380000c044783b */ /* 0x000f2a0000000200 */
[C---:B-1----:R-:W-:Y:S06]  /*14a00*/  HMMA.16816.F32 R100, R48.reuse, R88, R100 ;  /* 0x000000583064723c */ /* 0x042fec0000001864 */
[----:B------:R-:W-:Y:S06]  /*14a10*/  HMMA.16816.F32 R52, R48, R90, R52 ;  /* 0x0000005a3034723c */ /* 0x000fec0000001834 */
[C---:B------:R-:W-:Y:S06]  /*14a20*/  HMMA.16816.F32 R12, R8.reuse, R4, R12 ;  /* 0x00000004080c723c */ /* 0x040fec000000180c */
[----:B------:R-:W-:Y:S01]  /*14a30*/  HMMA.16816.F32 R24, R8, R6, R24 ;  /* 0x000000060818723c */ /* 0x000fe20000001818 */
[----:B------:R-:W1:Y:S05]  /*14a40*/  LDSM.16.M88.4 R4, [R202+0x5000] ;  /* 0x00500000ca04783b */ /* 0x000e6a0000000200 */
[----:B------:R-:W-:Y:S01]  /*14a50*/  HMMA.16816.F32 R64, R32, R30, R64 ;  /* 0x0000001e2040723c */ /* 0x000fe20000001840 */
[----:B------:R-:W-:Y:S05]  /*14a60*/  LDSM.16.M88.4 R28, [R192+0x4800] ;  /* 0x00480000c01c783b */ /* 0x000fea0000000200 */
[----:B---3--:R-:W-:Y:S06]  /*14a70*/  HMMA.16816.F32 R36, R20, R92, R36 ;  /* 0x0000005c1424723c */ /* 0x008fec0000001824 */
[C---:B--2---:R-:W-:Y:S06]  /*14a80*/  HMMA.16816.F32 R100, R32.reuse, R16, R100 ;  /* 0x000000102064723c */ /* 0x044fec0000001864 */
[----:B------:R-:W-:Y:S01]  /*14a90*/  HMMA.16816.F32 R52, R32, R18, R52 ;  /* 0x000000122034723c */ /* 0x000fe20000001834 */
[----:B------:R-:W2:Y:S05]  /*14aa0*/  LDSM.16.M88.4 R16, [R204+0xb800] ;  /* 0x00b80000cc10783b */ /* 0x000eaa0000000200 */
[C---:B----4-:R-:W-:Y:S06]  /*14ab0*/  HMMA.16816.F32 R84, R48.reuse, R68, R84 ;  /* 0x000000443054723c */ /* 0x050fec0000001854 */
[----:B------:R-:W-:Y:S06]  /*14ac0*/  HMMA.16816.F32 R80, R48, R70, R80 ;  /* 0x000000463050723c */ /* 0x000fec0000001850 */
[----:B------:R-:W-:Y:S06]  /*14ad0*/  HMMA.16816.F32 R24, R96, R58, R24 ;  /* 0x0000003a6018723c */ /* 0x000fec0000001818 */
[----:B------:R-:W-:Y:S06]  /*14ae0*/  HMMA.16816.F32 R64, R20, R94, R64 ;  /* 0x0000005e1440723c */ /* 0x000fec0000001840 */
[----:B------:R-:W-:Y:S06]  /*14af0*/  HMMA.16816.F32 R36, R8, R40, R36 ;  /* 0x000000280824723c */ /* 0x000fec0000001824 */
[C---:B-1----:R-:W-:Y:S06]  /*14b00*/  HMMA.16816.F32 R100, R20.reuse, R4, R100 ;  /* 0x000000041464723c */ /* 0x042fec0000001864 */
[----:B------:R-:W-:Y:S01]  /*14b10*/  HMMA.16816.F32 R52, R20, R6, R52 ;  /* 0x000000061434723c */ /* 0x000fe20000001834 */
[----:B------:R-:W1:Y:S01]  /*14b20*/  LDSM.16.M88.4 R4, [R202+0x5800] ;  /* 0x00580000ca04783b */ /* 0x000e620000000200 */
[----:B------:R-:W-:Y:S01]  /*14b30*/  FMUL.FTZ R24, R24, UR5 ;  /* 0x0000000518187c20 */ /* 0x000fe20008410000 */
[----:B------:R-:W-:Y:S01]  /*14b40*/  FMUL.FTZ R25, R25, UR5 ;  /* 0x0000000519197c20 */ /* 0x000fe20008410000 */
[----:B------:R-:W-:Y:S01]  /*14b50*/  FMUL.FTZ R26, R26, UR5 ;  /* 0x000000051a1a7c20 */ /* 0x000fe20008410000 */
[----:B------:R-:W-:Y:S01]  /*14b60*/  FMUL.FTZ R44, R27, UR5 ;  /* 0x000000051b2c7c20 */ /* 0x000fe20008410000 */
[----:B------:R-:W-:Y:S01]  /*14b70*/  HMMA.16816.F32 R12, R96, R56, R12 ;  /* 0x00000038600c723c */ /* 0x000fe2000000180c */
[----:B------:R-:W3:Y:S04]  /*14b80*/  LDSM.16.M88.4 R56, [R199+0xb000] ;  /* 0x00b00000c738783b */ /* 0x000ee80000000200 */
[----:B------:R-:W-:Y:S01]  /*14b90*/  MUFU.TANH R44, R44 ;  /* 0x0000002c002c7308 */ /* 0x000fe20000002400 */
[C---:B--2---:R-:W-:Y:S06]  /*14ba0*/  HMMA.16816.F32 R84, R32.reuse, R16, R84 ;  /* 0x000000102054723c */ /* 0x044fec0000001854 */
[----:B------:R-:W-:Y:S01]  /*14bb0*/  HMMA.16816.F32 R80, R32, R18, R80 ;  /* 0x000000122050723c */ /* 0x000fe20000001850 */
[----:B------:R-:W-:Y:S05]  /*14bc0*/  LDSM.16.M88.4 R16, [R192+0x5800] ;  /* 0x00580000c010783b */ /* 0x000fea0000000200 */
[----:B------:R-:W-:Y:S01]  /*14bd0*/  HMMA.16816.F32 R64, R8, R42, R64 ;  /* 0x0000002a0840723c */ /* 0x000fe20000001840 */
[----:B------:R-:W-:Y:S05]  /*14be0*/  MUFU.TANH R43, R26 ;  /* 0x0000001a002b7308 */ /* 0x000fea0000002400 */
[----:B------:R-:W-:Y:S01]  /*14bf0*/  HMMA.16816.F32 R36, R96, R28, R36 ;  /* 0x0000001c6024723c */ /* 0x000fe20000001824 */
[----:B------:R-:W-:Y:S01]  /*14c00*/  FMUL.FTZ R13, R13, UR5 ;  /* 0x000000050d0d7c20 */ /* 0x000fe20008410000 */
[----:B------:R-:W-:Y:S01]  /*14c10*/  FMUL.FTZ R3, R12, UR5 ;  /* 0x000000050c037c20 */ /* 0x000fe20008410000 */
[----:B------:R-:W-:Y:S01]  /*14c20*/  MUFU.TANH R28, R24 ;  /* 0x00000018001c7308 */ /* 0x000fe20000002400 */
[----:B------:R-:W-:Y:S01]  /*14c30*/  FMUL.FTZ R41, R14, UR5 ;  /* 0x000000050e297c20 */ /* 0x000fe20008410000 */
[----:B------:R-:W-:-:S06]  /*14c40*/  FMUL.FTZ R42, R15, UR5 ;  /* 0x000000050f2a7c20 */ /* 0x000fcc0008410000 */
[----:B------:R2:W-:Y:S01]  /*14c50*/  MUFU.TANH R29, R25 ;  /* 0x00000019001d7308 */ /* 0x0005e20000002400 */
[C---:B-1----:R-:W-:Y:S06]  /*14c60*/  HMMA.16816.F32 R84, R20.reuse, R4, R84 ;  /* 0x000000041454723c */ /* 0x042fec0000001854 */
[----:B------:R-:W-:Y:S01]  /*14c70*/  HMMA.16816.F32 R80, R20, R6, R80 ;  /* 0x000000061450723c */ /* 0x000fe20000001850 */
[----:B------:R1:W-:Y:S05]  /*14c80*/  MUFU.TANH R40, R13 ;  /* 0x0000000d00287308 */ /* 0x0003ea0000002400 */
[----:B---3--:R-:W-:Y:S01]  /*14c90*/  HMMA.16816.F32 R52, R8, R58, R52 ;  /* 0x0000003a0834723c */ /* 0x008fe20000001834 */
[----:B------:R-:W-:-:S02]  /*14ca0*/  IMAD.SHL.U32 R6, R60, 0x2, RZ ;  /* 0x000000023c067824 */ /* 0x000fc400078e00ff */
[----:B------:R-:W-:Y:S01]  /*14cb0*/  MUFU.TANH R3, R3 ;  /* 0x0000000300037308 */ /* 0x000fe20000002400 */
[----:B--2---:R-:W2:Y:S02]  /*14cc0*/  LDSM.16.M88.4 R24, [R199+0xb800] ;  /* 0x00b80000c718783b */ /* 0x004ea40000000200 */
[----:B------:R-:W-:Y:S01]  /*14cd0*/  HMMA.16816.F32 R100, R8, R56, R100 ;  /* 0x000000380864723c */ /* 0x000fe20000001864 */
[----:B------:R-:W-:-:S04]  /*14ce0*/  LOP3.LUT R6, R6, 0x6, RZ, 0xc0, !PT ;  /* 0x0000000606067812 */ /* 0x000fc800078ec0ff */
[----:B------:R-:W3:Y:S01]  /*14cf0*/  MUFU.TANH R41, R41 ;  /* 0x0000002900297308 */ /* 0x000ee20000002400 */
[----:B-1----:R-:W1:Y:S01]  /*14d00*/  LDSM.16.M88.4 R12, [R192+0x5000] ;  /* 0x00500000c00c783b */ /* 0x002e620000000200 */
[----:B------:R-:W-:Y:S01]  /*14d10*/  IMAD R7, R133, 0x40, R6 ;  /* 0x0000004085077824 */ /* 0x000fe200078e0206 */
[----:B------:R-:W-:Y:S01]  /*14d20*/  HMMA.16816.F32 R64, R96, R30, R64 ;  /* 0x0000001e6040723c */ /* 0x000fe20000001840 */
[----:B------:R-:W-:-:S04]  /*14d30*/  DEPBAR.LE SB0, 0x0 ;  /* 0x000080000000791a */ /* 0x000fc80000000000 */
[C---:B------:R-:W-:Y:S01]  /*14d40*/  IADD3 R6, R7.reuse, -0x40, RZ ;  /* 0xffffffc007067810 */ /* 0x040fe20007ffe0ff */
[----:B------:R-:W4:Y:S01]  /*14d50*/  MUFU.TANH R42, R42 ;  /* 0x0000002a002a7308 */ /* 0x000f220000002400 */
[----:B------:R-:W-:Y:S01]  /*14d60*/  FMUL.FTZ R30, R36, UR5 ;  /* 0x00000005241e7c20 */ /* 0x000fe20008410000 */
[----:B------:R-:W-:Y:S01]  /*14d70*/  FMUL.FTZ R36, R38, UR5 ;  /* 0x0000000526247c20 */ /* 0x000fe20008410000 */
[-C--:B------:R-:W-:Y:S01]  /*14d80*/  ISETP.GE.AND P5, PT, R6, R61.reuse, PT ;  /* 0x0000003d0600720c */ /* 0x080fe20003fa6270 */
[----:B------:R-:W-:Y:S02]  /*14d90*/  VIADD R6, R7, 0xffffffd1 ;  /* 0xffffffd107067836 */ /* 0x000fe40000000000 */
[----:B------:R-:W-:Y:S01]  /*14da0*/  FMUL.FTZ R31, R37, UR5 ;  /* 0x00000005251f7c20 */ /* 0x000fe20008410000 */
[----:B------:R-:W-:Y:S01]  /*14db0*/  FMUL.FTZ R37, R39, UR5 ;  /* 0x0000000527257c20 */ /* 0x000fe20008410000 */
[----:B---3--:R-:W-:Y:S01]  /*14dc0*/  FSEL R22, R41, -INF , !P5 ;  /* 0xff80000029167808 */ /* 0x008fe20006800000 */
[----:B------:R-:W-:Y:S01]  /*14dd0*/  MUFU.TANH R30, R30 ;  /* 0x0000001e001e7308 */ /* 0x000fe20000002400 */
[----:B------:R-:W-:Y:S01]  /*14de0*/  ISETP.GE.AND P6, PT, R6, R61, PT ;  /* 0x0000003d0600720c */ /* 0x000fe20003fc6270 */
[----:B------:R-:W-:-:S06]  /*14df0*/  VIADD R6, R7, 0xffffffd8 ;  /* 0xffffffd807067836 */ /* 0x000fcc0000000000 */
[----:B------:R-:W3:Y:S01]  /*14e00*/  MUFU.TANH R36, R36 ;  /* 0x0000002400247308 */ /* 0x000ee20000002400 */
[----:B------:R-:W-:Y:S01]  /*14e10*/  FMUL.FTZ R5, R65, UR5 ;  /* 0x0000000541057c20 */ /* 0x000fe20008410000 */
[----:B------:R-:W-:Y:S01]  /*14e20*/  FMUL.FTZ R4, R67, UR5 ;  /* 0x0000000543047c20 */ /* 0x000fe20008410000 */
[C---:B--2---:R-:W-:Y:S05]  /*14e30*/  HMMA.16816.F32 R84, R8.reuse, R24, R84 ;  /* 0x000000180854723c */ /* 0x044fea0000001854 */
[----:B------:R-:W-:Y:S01]  /*14e40*/  MUFU.TANH R31, R31 ;  /* 0x0000001f001f7308 */ /* 0x000fe20000002400 */
[----:B------:R-:W-:Y:S01]  /*14e50*/  HMMA.16816.F32 R80, R8, R26, R80 ;  /* 0x0000001a0850723c */ /* 0x000fe20000001850 */
[----:B------:R-:W-:-:S02]  /*14e60*/  FSEL R24, R3, -INF , !P5 ;  /* 0xff80000003187808 */ /* 0x000fc40006800000 */
[----:B------:R-:W-:Y:S01]  /*14e70*/  ISETP.GE.AND P5, PT, R6, R61, PT ;  /* 0x0000003d0600720c */ /* 0x000fe20003fa6270 */
[----:B------:R-:W-:-:S03]  /*14e80*/  VIADD R6, R7, 0xffffffd9 ;  /* 0xffffffd907067836 */ /* 0x000fc60000000000 */
[----:B------:R-:W2:Y:S01]  /*14e90*/  MUFU.TANH R37, R37 ;  /* 0x0000002500257308 */ /* 0x000ea20000002400 */
[----:B-1----:R-:W-:Y:S01]  /*14ea0*/  HMMA.16816.F32 R52, R96, R14, R52 ;  /* 0x0000000e6034723c */ /* 0x002fe20000001834 */
[C---:B------:R-:W-:Y:S02]  /*14eb0*/  VIADD R10, R7.reuse, 0xffffffc1 ;  /* 0xffffffc1070a7836 */ /* 0x040fe40000000000 */
[----:B------:R-:W-:-:S03]  /*14ec0*/  VIADD R8, R7, 0xffffffc8 ;  /* 0xffffffc807087836 */ /* 0x000fc60000000000 */
[C---:B------:R-:W-:Y:S01]  /*14ed0*/  HMMA.16816.F32 R100, R96.reuse, R12, R100 ;  /* 0x0000000c6064723c */ /* 0x040fe20000001864 */
[-C--:B------:R-:W-:Y:S01]  /*14ee0*/  ISETP.GE.AND P2, PT, R10, R61.reuse, PT ;  /* 0x0000003d0a00720c */ /* 0x080fe20003f46270 */
[C---:B------:R-:W-:Y:S01]  /*14ef0*/  VIADD R10, R7.reuse, 0xffffffc9 ;  /* 0xffffffc9070a7836 */ /* 0x040fe20000000000 */
[-C--:B------:R-:W-:Y:S01]  /*14f00*/  ISETP.GE.AND P1, PT, R8, R61.reuse, PT ;  /* 0x0000003d0800720c */ /* 0x080fe20003f26270 */
[----:B------:R-:W-:Y:S01]  /*14f10*/  MUFU.TANH R5, R5 ;  /* 0x0000000500057308 */ /* 0x000fe20000002400 */
[----:B----4-:R-:W-:Y:S01]  /*14f20*/  FSEL R42, R42, -INF , !P2 ;  /* 0xff8000002a2a7808 */ /* 0x010fe20005000000 */
[C---:B------:R-:W-:Y:S01]  /*14f30*/  HMMA.16816.F32 R84, R96.reuse, R16, R84 ;  /* 0x000000106054723c */ /* 0x040fe20000001854 */
[----:B------:R-:W-:Y:S01]  /*14f40*/  FSEL R40, R40, -INF , !P2 ;  /* 0xff80000028287808 */ /* 0x000fe20005000000 */
[----:B------:R-:W-:Y:S01]  /*14f50*/  FMUL.FTZ R12, R64, UR5 ;  /* 0x00000005400c7c20 */ /* 0x000fe20008410000 */
[----:B------:R-:W-:Y:S01]  /*14f60*/  ISETP.GE.AND P2, PT, R6, R61, PT ;  /* 0x0000003d0600720c */ /* 0x000fe20003f46270 */
[----:B------:R-:W-:Y:S01]  /*14f70*/  FMUL.FTZ R13, R66, UR5 ;  /* 0x00000005420d7c20 */ /* 0x000fe20008410000 */
[----:B------:R-:W-:Y:S01]  /*14f80*/  IADD3 R6, R7, -0x20, RZ ;  /* 0xffffffe007067810 */ /* 0x000fe20007ffe0ff */
[----:B------:R-:W-:Y:S01]  /*14f90*/  HMMA.16816.F32 R80, R96, R18, R80 ;  /* 0x000000126050723c */ /* 0x000fe20000001850 */
[----:B------:R-:W-:Y:S01]  /*14fa0*/  FSEL R20, R43, -INF , !P1 ;  /* 0xff8000002b147808 */ /* 0x000fe20004800000 */
[----:B------:R-:W-:Y:S01]  /*14fb0*/  MUFU.TANH R12, R12 ;  /* 0x0000000c000c7308 */ /* 0x000fe20000002400 */
[----:B------:R-:W-:-:S02]  /*14fc0*/  FSEL R28, R28, -INF , !P1 ;  /* 0xff8000001c1c7808 */ /* 0x000fc40004800000 */
[-C--:B------:R-:W-:Y:S01]  /*14fd0*/  ISETP.GE.AND P1, PT, R6, R61.reuse, PT ;  /* 0x0000003d0600720c */ /* 0x080fe20003f26270 */
[C---:B------:R-:W-:Y:S01]  /*14fe0*/  VIADD R6, R7.reuse, 0xffffffe1 ;  /* 0xffffffe107067836 */ /* 0x040fe20000000000 */
[-C--:B------:R-:W-:Y:S01]  /*14ff0*/  ISETP.GE.AND P0, PT, R10, R61.reuse, PT ;  /* 0x0000003d0a00720c */ /* 0x080fe20003f06270 */
[----:B------:R-:W-:Y:S01]  /*15000*/  FMUL.FTZ R52, R52, UR5 ;  /* 0x0000000534347c20 */ /* 0x000fe20008410000 */
[----:B------:R-:W-:Y:S01]  /*15010*/  IADD3 R8, R7, -0x30, RZ ;  /* 0xffffffd007087810 */ /* 0x000fe20007ffe0ff */
[----:B------:R-:W1:Y:S01]  /*15020*/  MUFU.TANH R13, R13 ;  /* 0x0000000d000d7308 */ /* 0x000e620000002400 */
[----:B------:R-:W-:Y:S01]  /*15030*/  FMUL.FTZ R54, R54, UR5 ;  /* 0x0000000536367c20 */ /* 0x000fe20008410000 */
[----:B------:R-:W-:Y:S01]  /*15040*/  FSEL R44, R44, -INF , !P0 ;  /* 0xff8000002c2c7808 */ /* 0x000fe20004000000 */
[----:B------:R-:W-:Y:S01]  /*15050*/  FMUL.FTZ R100, R100, UR5 ;  /* 0x0000000564647c20 */ /* 0x000fe20008410000 */
[----:B------:R-:W-:Y:S01]  /*15060*/  FSEL R26, R29, -INF , !P0 ;  /* 0xff8000001d1a7808 */ /* 0x000fe20004000000 */
[----:B------:R-:W-:Y:S01]  /*15070*/  FMUL.FTZ R102, R102, UR5 ;  /* 0x0000000566667c20 */ /* 0x000fe20008410000 */
[-C--:B------:R-:W-:Y:S01]  /*15080*/  ISETP.GE.AND P0, PT, R6, R61.reuse, PT ;  /* 0x0000003d0600720c */ /* 0x080fe20003f06270 */
[----:B------:R-:W-:Y:S01]  /*15090*/  VIADD R6, R7, 0xffffffe8 ;  /* 0xffffffe807067836 */ /* 0x000fe20000000000 */
[-C--:B------:R-:W-:Y:S01]  /*150a0*/  ISETP.GE.AND P4, PT, R8, R61.reuse, PT ;  /* 0x0000003d0800720c */ /* 0x080fe20003f86270 */
[----:B------:R-:W4:Y:S01]  /*150b0*/  MUFU.TANH R4, R4 ;  /* 0x0000000400047308 */ /* 0x000f220000002400 */
[----:B------:R-:W-:Y:S01]  /*150c0*/  FMUL.FTZ R101, R101, UR5 ;  /* 0x0000000565657c20 */ /* 0x000fe20008410000 */
[----:B------:R-:W-:Y:S01]  /*150d0*/  FMUL.FTZ R103, R103, UR5 ;  /* 0x0000000567677c20 */ /* 0x000fe20008410000 */
[----:B---3--:R-:W-:Y:S01]  /*150e0*/  FSEL R10, R36, -INF , !P4 ;  /* 0xff800000240a7808 */ /* 0x008fe20006000000 */
[----:B------:R-:W-:Y:S01]  /*150f0*/  FMUL.FTZ R53, R53, UR5 ;  /* 0x0000000535357c20 */ /* 0x000fe20008410000 */
[----:B------:R-:W-:Y:S01]  /*15100*/  FSEL R18, R30, -INF , !P4 ;  /* 0xff8000001e127808 */ /* 0x000fe20006000000 */
[----:B------:R-:W-:Y:S01]  /*15110*/  FMUL.FTZ R55, R55, UR5 ;  /* 0x0000000537377c20 */ /* 0x000fe20008410000 */
[-C--:B------:R-:W-:Y:S01]  /*15120*/  ISETP.GE.AND P4, PT, R6, R61.reuse, PT ;  /* 0x0000003d0600720c */ /* 0x080fe20003f86270 */
[----:B------:R-:W-:Y:S01]  /*15130*/  MUFU.TANH R156, R52 ;  /* 0x00000034009c7308 */ /* 0x000fe20000002400 */
[C---:B------:R-:W-:Y:S01]  /*15140*/  VIADD R6, R7.reuse, 0xffffffe9 ;  /* 0xffffffe907067836 */ /* 0x040fe20000000000 */
[----:B------:R-:W-:Y:S01]  /*15150*/  IADD3 R30, R7, -0x10, RZ ;  /* 0xfffffff0071e7810 */ /* 0x000fe20007ffe0ff */
[----:B------:R-:W-:Y:S01]  /*15160*/  FMUL.FTZ R84, R84, UR5 ;  /* 0x0000000554547c20 */ /* 0x000fe20008410000 */
[----:B--2---:R-:W-:Y:S01]  /*15170*/  FSEL R8, R37, -INF , !P6 ;  /* 0xff80000025087808 */ /* 0x004fe20007000000 */
[----:B------:R-:W-:Y:S01]  /*15180*/  FMUL.FTZ R85, R85, UR5 ;  /* 0x0000000555557c20 */ /* 0x000fe20008410000 */
[----:B------:R-:W-:Y:S01]  /*15190*/  FSEL R16, R31, -INF , !P6 ;  /* 0xff8000001f107808 */ /* 0x000fe20007000000 */
[----:B------:R-:W-:Y:S01]  /*151a0*/  FMUL.FTZ R86, R86, UR5 ;  /* 0x0000000556567c20 */ /* 0x000fe20008410000 */
[----:B------:R-:W2:Y:S01]  /*151b0*/  MUFU.TANH R166, R54 ;  /* 0x0000003600a67308 */ /* 0x000ea20000002400 */
[-C--:B------:R-:W-:Y:S01]  /*151c0*/  ISETP.GE.AND P6, PT, R6, R61.reuse, PT ;  /* 0x0000003d0600720c */ /* 0x080fe20003fc6270 */
[----:B------:R-:W-:Y:S01]  /*151d0*/  FMUL.FTZ R87, R87, UR5 ;  /* 0x0000000557577c20 */ /* 0x000fe20008410000 */
[----:B-1----:R-:W-:Y:S01]  /*151e0*/  FSEL R6, R13, -INF , !P5 ;  /* 0xff8000000d067808 */ /* 0x002fe20006800000 */
[----:B------:R-:W-:Y:S01]  /*151f0*/  FMUL.FTZ R80, R80, UR5 ;  /* 0x0000000550507c20 */ /* 0x000fe20008410000 */
[----:B------:R-:W-:Y:S01]  /*15200*/  FSEL R14, R12, -INF , !P5 ;  /* 0xff8000000c0e7808 */ /* 0x000fe20006800000 */
[----:B------:R-:W-:Y:S01]  /*15210*/  FMUL.FTZ R82, R82, UR5 ;  /* 0x0000000552527c20 */ /* 0x000fe20008410000 */
[----:B------:R-:W-:Y:S01]  /*15220*/  ISETP.GE.AND P5, PT, R30, R61, PT ;  /* 0x0000003d1e00720c */ /* 0x000fe20003fa6270 */
[----:B------:R-:W1:Y:S01]  /*15230*/  MUFU.TANH R154, R100 ;  /* 0x00000064009a7308 */ /* 0x000e620000002400 */
[----:B------:R-:W-:-:S02]  /*15240*/  VIADD R30, R7, 0xfffffff1 ;  /* 0xfffffff1071e7836 */ /* 0x000fc40000000000 */
[----:B------:R-:W-:Y:S01]  /*15250*/  FMUL.FTZ R81, R81, UR5 ;  /* 0x0000000551517c20 */ /* 0x000fe20008410000 */
[----:B------:R-:W-:Y:S01]  /*15260*/  FMUL.FTZ R83, R83, UR5 ;  /* 0x0000000553537c20 */ /* 0x000fe20008410000 */
[----:B----4-:R-:W-:Y:S02]  /*15270*/  FSEL R4, R4, -INF , !P2 ;  /* 0xff80000004047808 */ /* 0x010fe40005000000 */
[----:B------:R-:W-:Y:S01]  /*15280*/  FSEL R12, R5, -INF , !P2 ;  /* 0xff800000050c7808 */ /* 0x000fe20005000000 */
[----:B------:R-:W3:Y:S01]  /*15290*/  MUFU.TANH R158, R102 ;  /* 0x00000066009e7308 */ /* 0x000ee20000002400 */
[----:B------:R-:W-:Y:S01]  /*152a0*/  ISETP.GE.AND P2, PT, R30, R61, PT ;  /* 0x0000003d1e00720c */ /* 0x000fe20003f46270 */
[----:B------:R-:W-:Y:S01]  /*152b0*/  VIADD R30, R7, 0xfffffff8 ;  /* 0xfffffff8071e7836 */ /* 0x000fe20000000000 */
[----:B--2---:R-:W-:Y:S02]  /*152c0*/  FSEL R166, R166, -INF , !P4 ;  /* 0xff800000a6a67808 */ /* 0x004fe40006000000 */
[----:B------:R-:W-:-:S02]  /*152d0*/  FSEL R156, R156, -INF , !P4 ;  /* 0xff8000009c9c7808 */ /* 0x000fc40006000000 */
[----:B------:R-:W-:Y:S01]  /*152e0*/  ISETP.GE.AND P4, PT, R133, 0x2, PT ;  /* 0x000000028500780c */ /* 0x000fe20003f86270 */
[----:B------:R-:W2:Y:S01]  /*152f0*/  MUFU.TANH R218, R101 ;  /* 0x0000006500da7308 */ /* 0x000ea20000002400 */
[----:B-1----:R-:W-:-:S07]  /*15300*/  FSEL R154, R154, -INF , !P1 ;  /* 0xff8000009a9a7808 */ /* 0x002fce0004800000 */
[----:B------:R-:W1:Y:S01]  /*15310*/  MUFU.TANH R180, R103 ;  /* 0x0000006700b47308 */ /* 0x000e620000002400 */
[----:B---3--:R-:W-:Y:S02]  /*15320*/  FSEL R158, R158, -INF , !P1 ;  /* 0xff8000009e9e7808 */ /* 0x008fe40004800000 */
[----:B------:R-:W-:Y:S01]  /*15330*/  ISETP.GE.AND P1, PT, R30, R61, PT ;  /* 0x0000003d1e00720c */ /* 0x000fe20003f26270 */
[----:B------:R-:W-:-:S04]  /*15340*/  VIADD R30, R7, 0xfffffff9 ;  /* 0xfffffff9071e7836 */ /* 0x000fc80000000000 */
[----:B------:R-:W3:Y:S01]  /*15350*/  MUFU.TANH R182, R53 ;  /* 0x0000003500b67308 */ /* 0x000ee20000002400 */
[----:B--2---:R-:W-:-:S07]  /*15360*/  FSEL R218, R218, -INF , !P0 ;  /* 0xff800000dada7808 */ /* 0x004fce0004000000 */
[----:B------:R-:W2:Y:S01]  /*15370*/  MUFU.TANH R178, R55 ;  /* 0x0000003700b27308 */ /* 0x000ea20000002400 */
[----:B-1----:R-:W-:Y:S02]  /*15380*/  FSEL R180, R180, -INF , !P0 ;  /* 0xff800000b4b47808 */ /* 0x002fe40004000000 */
[----:B------:R-:W-:-:S05]  /*15390*/  ISETP.GE.AND P0, PT, R30, R61, PT ;  /* 0x0000003d1e00720c */ /* 0x000fca0003f06270 */
[----:B------:R-:W1:Y:S01]  /*153a0*/  MUFU.TANH R176, R84 ;  /* 0x0000005400b07308 */ /* 0x000e620000002400 */
[----:B---3--:R-:W-:-:S07]  /*153b0*/  FSEL R182, R182, -INF , !P6 ;  /* 0xff800000b6b67808 */ /* 0x008fce0007000000 */
[----:B------:R-:W3:Y:S01]  /*153c0*/  MUFU.TANH R174, R85 ;  /* 0x0000005500ae7308 */ /* 0x000ee20000002400 */
[----:B--2---:R-:W-:-:S07]  /*153d0*/  FSEL R178, R178, -INF , !P6 ;  /* 0xff800000b2b27808 */ /* 0x004fce0007000000 */
[----:B------:R-:W2:Y:S01]  /*153e0*/  MUFU.TANH R170, R86 ;  /* 0x0000005600aa7308 */ /* 0x000ea20000002400 */
[----:B-1----:R-:W-:-:S07]  /*153f0*/  FSEL R176, R176, -INF , !P5 ;  /* 0xff800000b0b07808 */ /* 0x002fce0006800000 */
        /* <DEDUP_REMOVED lines=9> */
[----:B--2---:R-:W-:Y:S02]  /*15490*/  FSEL R162, R162, -INF , !P1 ;  /* 0xff800000a2a27808 */ /* 0x004fe40004800000 */
[----:B-1----:R-:W-:Y:S02]  /*154a0*/  FSEL R160, R160, -INF , !P0 ;  /* 0xff800000a0a07808 */ /* 0x002fe40004000000 */
[----:B---3--:R-:W-:Y:S01]  /*154b0*/  FSEL R171, R171, -INF , !P0 ;  /* 0xff800000abab7808 */ /* 0x008fe20004000000 */
[----:B------:R-:W-:Y:S06]  /*154c0*/  BAR.SYNC.DEFER_BLOCKING 0x0 ;  /* 0x0000000000007b1d */ /* 0x000fec0000010000 */
[----:B------:R-:W-:Y:S05]  /*154d0*/  @!P4 BRA `(.L_x_1305) ;  /* 0x0000000800b4c947 */ /* 0x000fea0003800000 */
        /* <DEDUP_REMOVED lines=22> */
[C---:B------:R-:W-:Y:S01]  /*15640*/  IMAD R32, R3.reuse, R32, R9 ;  /* 0x0000002003207224 */ /* 0x040fe200078e0209 */
[----:B------:R-:W-:Y:S01]  /*15650*/  LOP3.LUT R9, RZ, R5, RZ, 0x33, !PT ;  /* 0x00000005ff097212 */ /* 0x000fe200078e33ff */
        /* <DEDUP_REMOVED lines=10> */
[----:B------:R-:W-:-:S07]  /*15700*/  ISETP.NE.AND P1, PT, R5, RZ, PT ;  /* 0x000000ff0500720c */ /* 0x000fce0003f25270 */
        /* <DEDUP_REMOVED lines=12> */
[----:B------:R-:W-:Y:S01]  /*157d0*/  IMAD.WIDE.U32 R32, R5, UR8, RZ ;  /* 0x0000000805207c25 */ /* 0x000fe2000f8e00ff */
[----:B------:R-:W-:-:S05]  /*157e0*/  SHF.R.S32.HI R3, RZ, 0x1f, R5 ;  /* 0x0000001fff037819 */ /* 0x000fca0000011405 */
[----:B------:R-:W-:-:S04]  /*157f0*/  IMAD R30, R3, UR8, RZ ;  /* 0x00000008031e7c24 */ /* 0x000fc8000f8e02ff */
[----:B------:R-:W-:Y:S01]  /*15800*/  IMAD R30, R5, UR9, R30 ;  /* 0x00000009051e7c24 */ /* 0x000fe2000f8e021e */
[----:B------:R-:W-:-:S04]  /*15810*/  ULDC.64 UR8, c[0x0][0x230] ;  /* 0x00008c0000087ab9 */ /* 0x000fc80000000a00 */
        /* <DEDUP_REMOVED lines=8> */
.L_x_1306:
[----:B------:R-:W1:Y:S02]  /*158a0*/  LDC R30, c[0x0][0x248] ;  /* 0x00009200ff1e7b82 */ /* 0x000e640000000800 */
[----:B-1----:R-:W-:-:S04]  /*158b0*/  LEA R30, -R30, RZ, 0x6 ;  /* 0x000000ff1e1e7211 */ /* 0x002fc800078e31ff */
[----:B------:R-:W-:-:S07]  /*158c0*/  SHF.R.S32.HI R5, RZ, 0x1f, R30 ;  /* 0x0000001fff057819 */ /* 0x000fce000001141e */
.L_x_1307:
        /* <DEDUP_REMOVED lines=46> */
[C---:B------:R-:W-:Y:S01]  /*15bb0*/  @P2 IMAD.X R5, R3.reuse, 0x1, R145, P0 ;  /* 0x0000000103052824 */ /* 0x040fe200000e0691 */
[----:B------:R-:W-:Y:S01]  /*15bc0*/  @P6 LEA.HI.X R49, R2, R217, R3, 0x1, P5 ;  /* 0x000000d902316211 */ /* 0x000fe200028f0c03 */
[----:B------:R1:W-:Y:S01]  /*15bd0*/  @!P6 STS.128 [R214+0x6800], RZ ;  /* 0x006800ffd600e388 */ /* 0x0003e20000000c00 */
[----:B------:R-:W-:Y:S02]  /*15be0*/  @P2 LEA R38, P5, R30, UR10, 0x1 ;  /* 0x0000000a1e262c11 */ /* 0x000fe4000f8a08ff */
[----:B------:R-:W-:Y:S01]  /*15bf0*/  @P1 IADD3 R0, P0, R2, R142, RZ ;  /* 0x0000008e02001210 */ /* 0x000fe20007f1e0ff */
        /* <DEDUP_REMOVED lines=59> */
.L_x_1305:
        /* <DEDUP_REMOVED lines=68> */
[----:B------:R-:W1:Y:S01]  /*163f0*/  LDSM.16.MT88.4 R40, [R200+0xe000] ;  /* 0x00e00000c828783b */ /* 0x000e620000004200 */
        /* <DEDUP_REMOVED lines=36> */
[--C-:B------:R-:W-:Y:S01]  /*16640*/  FFMA.FTZ R162, R162, UR5, -R167.reuse ;  /* 0x00000005a2a27c23 */ /* 0x100fe200080108a7 */
[----:B------:R-:W-:Y:S01]  /*16650*/  FFMA.FTZ R221, R160, UR5, -R167 ;  /* 0x00000005a0dd7c23 */ /* 0x000fe200080108a7 */
[----:B------:R-:W-:-:S04]  /*16660*/  FADD.FTZ R150, R155, R150 ;  /* 0x000000969b967221 */ /* 0x000fc80000010000 */
        /* <DEDUP_REMOVED lines=16> */
[----:B------:R-:W1:Y:S01]  /*16770*/  MUFU.EX2 R0, R0 ;  /* 0x0000000000007308 */ /* 0x000e620000000800 */
[C---:B---3--:R-:W-:Y:S01]  /*16780*/  F2FP.F16.F32.PACK_AB R4, R144.reuse, R149 ;  /* 0x000000959004723e */ /* 0x048fe200000000ff */
[----:B------:R-:W-:Y:S01]  /*16790*/  FADD.FTZ R149, R149, R146 ;  /* 0x0000009295957221 */ /* 0x000fe20000010000 */
[----:B------:R-:W-:Y:S03]  /*167a0*/  HMMA.16816.F32 R116, R96, R118, RZ ;  /* 0x000000766074723c */ /* 0x000fe600000018ff */
[----:B------:R-:W-:-:S02]  /*167b0*/  FADD.FTZ R144, R144, R149 ;  /* 0x0000009590907221 */ /* 0x000fc40000010000 */
[----:B------:R-:W-:Y:S01]  /*167c0*/  MUFU.EX2 R147, R147 ;  /* 0x0000009300937308 */ /* 0x000fe20000000800 */
[C---:B------:R-:W-:Y:S06]  /*167d0*/  HMMA.16816.F32 R40, R96.reuse, R42, RZ ;  /* 0x0000002a6028723c */ /* 0x040fec00000018ff */
        /* <DEDUP_REMOVED lines=183> */
[----:B------:R-:W-:Y:S01]  /*17350*/  ULDC UR8, c[0x0][0x39c] ;  /* 0x0000e70000087ab9 */ /* 0x000fe20000000800 */
[----:B------:R-:W-:Y:S01]  /*17360*/  ULDC.64 UR10, c[0x0][0x208] ;  /* 0x00008200000a7ab9 */ /* 0x000fe20000000a00 */
[----:B------:R-:W-:Y:S01]  /*17370*/  IMAD.U32 R215, RZ, RZ, UR4 ;  /* 0x00000004ffd77e24 */ /* 0x000fe2000f8e00ff */
[----:B------:R-:W-:-:S06]  /*17380*/  ULDC UR4, c[0x0][0x2ec] ;  /* 0x0000bb0000047ab9 */ /* 0x000fcc0000000800 */
.L_x_1312:
        /* <DEDUP_REMOVED lines=81> */
.L_x_1309:
[C---:B------:R-:W-:Y:S02]  /*178a0*/  LEA R224, P4, R8.reuse, R164, 0x1 ;  /* 0x000000a408e07211 */ /* 0x040fe400078808ff */
[----:B------:R-:W-:Y:S02]  /*178b0*/  IADD3 R7, P5, R209, R8, RZ ;  /* 0x00000008d1077210 */ /* 0x000fe40007fbe0ff */
[-C--:B------:R-:W-:Y:S02]  /*178c0*/  LEA.HI.X R225, R8, R165.reuse, R4, 0x1, P4 ;  /* 0x000000a508e17211 */ /* 0x080fe400020f0c04 */
[C---:B------:R-:W-:Y:S02]  /*178d0*/  @!P1 LEA R14, P4, R7.reuse, R164, 0x1 ;  /* 0x000000a4070e9211 */ /* 0x040fe400078808ff */
[C---:B------:R-:W-:Y:S01]  /*178e0*/  IADD3.X R6, R208.reuse, R4, RZ, P5, !PT ;  /* 0x00000004d0067210 */ /* 0x040fe20002ffe4ff */
[----:B------:R-:W-:Y:S01]  /*178f0*/  @!PT LDS RZ, [RZ] ;  /* 0x00000000fffff984 */ /* 0x000fe20000000800 */
[----:B------:R-:W-:Y:S01]  /*17900*/  @!PT LDS RZ, [RZ] ;  /* 0x00000000fffff984 */ /* 0x000fe20000000800 */
[----:B------:R-:W-:Y:S01]  /*17910*/  @!PT LDS RZ, [RZ] ;  /* 0x00000000fffff984 */ /* 0x000fe20000000800 */
[----:B------:R-:W-:Y:S01]  /*17920*/  @!P1 LDGSTS.E.BYPASS.LTC128B.128 [R214+0xc000], desc[UR10][R224.64] ;  /* 0x0c000000e0d69fae */ /* 0x000fe2000b901d4a */
[C---:B------:R-:W-:Y:S02]  /*17930*/  @!P0 LEA R10, P6, R7.reuse, R164, 0x1 ;  /* 0x000000a4070a8211 */ /* 0x040fe400078c08ff */
[--C-:B------:R-:W-:Y:S01]  /*17940*/  @!P1 LEA.HI.X R15, R7, R165, R6.reuse, 0x1, P4 ;  /* 0x000000a5070f9211 */ /* 0x100fe200020f0c06 */
[----:B------:R-:W-:Y:S01]  /*17950*/  @P1 STS.128 [R214+0xc000], RZ ;  /* 0x00c000ffd6001388 */ /* 0x000fe20000000c00 */
[----:B------:R-:W-:Y:S02]  /*17960*/  IADD3 R5, P5, R209, R7, RZ ;  /* 0x00000007d1057210 */ /* 0x000fe40007fbe0ff */
[CCC-:B------:R-:W-:Y:S01]  /*17970*/  @!P0 LEA.HI.X R11, R7.reuse, R165.reuse, R6.reuse, 0x1, P6 ;  /* 0x000000a5070b8211 */ /* 0x1c0fe200030f0c06 */
[----:B------:R-:W-:Y:S01]  /*17980*/  @!PT LDS RZ, [RZ] ;  /* 0x00000000fffff984 */ /* 0x000fe20000000800 */
[----:B------:R-:W-:Y:S01]  /*17990*/  @!PT LDS RZ, [RZ] ;  /* 0x00000000fffff984 */ /* 0x000fe20000000800 */
[----:B------:R-:W-:Y:S01]  /*179a0*/  @!PT LDS RZ, [RZ] ;  /* 0x00000000fffff984 */ /* 0x000fe20000000800 */
[----:B------:R-:W-:Y:S01]  /*179b0*/  @!P0 LDGSTS.E.BYPASS.LTC128B.128 [R214+0xe000], desc[UR10][R224.64+0x80] ;  /* 0x0e000080e0d68fae */ /* 0x000fe2000b901d4a */
[----:B------:R-:W-:Y:S02]  /*179c0*/  IADD3.X R4, R208, R6, RZ, P5, !PT ;  /* 0x00000006d0047210 */ /* 0x000fe40002ffe4ff */
[-C--:B------:R-:W-:Y:S01]  /*179d0*/  @P2 LEA R8, P5, R7, R164.reuse, 0x1 ;  /* 0x000000a407082211 */ /* 0x080fe200078a08ff */
[----:B------:R-:W-:Y:S01]  /*179e0*/  @P0 STS.128 [R214+0xe000], RZ ;  /* 0x00e000ffd6000388 */ /* 0x000fe20000000c00 */
[-C--:B------:R-:W-:Y:S02]  /*179f0*/  @!P1 LEA R12, P4, R5, R164.reuse, 0x1 ;  /* 0x000000a4050c9211 */ /* 0x080fe400078808ff */
[-C--:B------:R-:W-:Y:S01]  /*17a00*/  @P2 LEA.HI.X R9, R7, R165.reuse, R6, 0x1, P5 ;  /* 0x000000a507092211 */ /* 0x080fe200028f0c06 */
[----:B------:R-:W-:Y:S01]  /*17a10*/  @!PT LDS RZ, [RZ] ;  /* 0x00000000fffff984 */ /* 0x000fe20000000800 */
[----:B------:R-:W-:Y:S01]  /*17a20*/  @!PT LDS RZ, [RZ] ;  /* 0x00000000fffff984 */ /* 0x000fe20000000800 */
[----:B------:R-:W-:Y:S01]  /*17a30*/  @!PT LDS RZ, [RZ] ;  /* 0x00000000fffff984 */ /* 0x000fe20000000800 */
[----:B------:R-:W-:Y:S01]  /*17a40*/  @P2 LDGSTS.E.BYPASS.LTC128B.128 [R214+0x10000], desc[UR10][R224.64+0x100] ;  /* 0x10000100e0d62fae */ /* 0x000fe2000b901d4a */
[CCC-:B------:R-:W-:Y:S02]  /*17a50*/  @!P1 LEA.HI.X R13, R5.reuse, R165.reuse, R4.reuse, 0x1, P4 ;  /* 0x000000a5050d9211 */ /* 0x1c0fe400020f0c04 */
[CC--:B------:R-:W-:Y:S01]  /*17a60*/  @!P0 LEA R18, P5, R5.reuse, R164.reuse, 0x1 ;  /* 0x000000a405128211 */ /* 0x0c0fe200078a08ff */
[----:B------:R-:W-:Y:S01]  /*17a70*/  @!P2 STS.128 [R214+0x10000], RZ ;  /* 0x010000ffd600a388 */ /* 0x000fe20000000c00 */
[CC--:B------:R-:W-:Y:S02]  /*17a80*/  @P2 LEA R16, P4, R5.reuse, R164.reuse, 0x1 ;  /* 0x000000a405102211 */ /* 0x0c0fe400078808ff */
[--C-:B------:R-:W-:Y:S01]  /*17a90*/  @!P0 LEA.HI.X R19, R5, R165, R4.reuse, 0x1, P5 ;  /* 0x000000a505138211 */ /* 0x100fe200028f0c04 */
[----:B------:R-:W-:Y:S01]  /*17aa0*/  @!PT LDS RZ, [RZ] ;  /* 0x00000000fffff984 */ /* 0x000fe20000000800 */
[----:B------:R-:W-:Y:S01]  /*17ab0*/  @!PT LDS RZ, [RZ] ;  /* 0x00000000fffff984 */ /* 0x000fe20000000800 */
[----:B------:R-:W-:Y:S01]  /*17ac0*/  @!PT LDS RZ, [RZ] ;  /* 0x00000000fffff984 */ /* 0x000fe20000000800 */
[----:B------:R-:W-:Y:S01]  /*17ad0*/  @!P1 LDGSTS.E.BYPASS.LTC128B.128 [R214+0xc800], desc[UR10][R14.64] ;  /* 0x0c8000000ed69fae */ /* 0x000fe2000b901d4a */
[----:B------:R-:W-:Y:S02]  /*17ae0*/  IADD3 R6, P6, R209, R5, RZ ;  /* 0x00000005d1067210 */ /* 0x000fe40007fde0ff */
[-CC-:B------:R-:W-:Y:S01]  /*17af0*/  @P2 LEA.HI.X R17, R5, R165.reuse, R4.reuse, 0x1, P4 ;  /* 0x000000a505112211 */ /* 0x180fe200020f0c04 */
[----:B------:R-:W-:Y:S01]  /*17b00*/  @P1 STS.128 [R214+0xc800], RZ ;  /* 0x00c800ffd6001388 */ /* 0x000fe20000000c00 */
[-C--:B------:R-:W-:Y:S01]  /*17b10*/  @!P0 LEA R20, P5, R6, R164.reuse, 0x1 ;  /* 0x000000a406148211 */ /* 0x080fe200078a08ff */
[----:B------:R-:W-:Y:S01]  /*17b20*/  IMAD.X R4, R208, 0x1, R4, P6 ;  /* 0x00000001d0047824 */ /* 0x000fe200030e0604 */
[CC--:B------:R-:W-:Y:S01]  /*17b30*/  @!P1 LEA R22, P6, R6.reuse, R164.reuse, 0x1 ;  /* 0x000000a406169211 */ /* 0x0c0fe200078c08ff */
[----:B------:R-:W-:Y:S01]  /*17b40*/  @!PT LDS RZ, [RZ] ;  /* 0x00000000fffff984 */ /* 0x000fe20000000800 */
[----:B------:R-:W-:Y:S01]  /*17b50*/  @!PT LDS RZ, [RZ] ;  /* 0x00000000fffff984 */ /* 0x000fe20000000800 */
[----:B------:R-:W-:Y:S01]  /*17b60*/  @!PT LDS RZ, [RZ] ;  /* 0x00000000fffff984 */ /* 0x000fe20000000800 */
[----:B------:R-:W-:Y:S01]  /*17b70*/  @!P0 LDGSTS.E.BYPASS.LTC128B.128 [R214+0xe800], desc[UR10][R10.64+0x80] ;  /* 0x0e8000800ad68fae */ /* 0x000fe2000b901d4a */
[C---:B------:R-:W-:Y:S02]  /*17b80*/  @P2 LEA R28, P4, R6.reuse, R164, 0x1 ;  /* 0x000000a4061c2211 */ /* 0x040fe400078808ff */
[CCC-:B------:R-:W-:Y:S01]  /*17b90*/  @!P1 LEA.HI.X R23, R6.reuse, R165.reuse, R4.reuse, 0x1, P6 ;  /* 0x000000a506179211 */ /* 0x1c0fe200030f0c04 */
[----:B------:R-:W-:Y:S01]  /*17ba0*/  @P0 STS.128 [R214+0xe800], RZ ;  /* 0x00e800ffd6000388 */ /* 0x000fe20000000c00 */
[CCC-:B------:R-:W-:Y:S02]  /*17bb0*/  @!P0 LEA.HI.X R21, R6.reuse, R165.reuse, R4.reuse, 0x1, P5 ;  /* 0x000000a506158211 */ /* 0x1c0fe400028f0c04 */
[----:B------:R-:W-:Y:S01]  /*17bc0*/  @P2 LEA.HI.X R29, R6, R165, R4, 0x1, P4 ;  /* 0x000000a5061d2211 */ /* 0x000fe200020f0c04 */
[----:B------:R-:W-:Y:S01]  /*17bd0*/  @!PT LDS RZ, [RZ] ;  /* 0x00000000fffff984 */ /* 0x000fe20000000800 */
[----:B------:R-:W-:Y:S01]  /*17be0*/  @!PT LDS RZ, [RZ] ;  /* 0x00000000fffff984 */ /* 0x000fe20000000800 */
[----:B------:R-:W-:Y:S01]  /*17bf0*/  @!PT LDS RZ, [RZ] ;  /* 0x00000000fffff984 */ /* 0x000fe20000000800 */
[----:B------:R-:W-:Y:S01]  /*17c00*/  @P2 LDGSTS.E.BYPASS.LTC128B.128 [R214+0x10800], desc[UR10][R8.64+0x100] ;  /* 0x1080010008d62fae */ /* 0x000fe2000b901d4a */
[-C--:B------:R-:W-:Y:S03]  /*17c10*/  LEA.HI R2, R2, R3.reuse, RZ, 0x4 ;  /* 0x0000000302027211 */ /* 0x080fe600078f20ff */
[----:B------:R-:W-:Y:S01]  /*17c20*/  @!P2 STS.128 [R214+0x10800], RZ ;  /* 0x010800ffd600a388 */ /* 0x000fe20000000c00 */
[----:B------:R-:W-:Y:S03]  /*17c30*/  LOP3.LUT R2, R2, 0xfffffff0, RZ, 0xc0, !PT ;  /* 0xfffffff002027812 */ /* 0x000fe600078ec0ff */
[----:B------:R-:W-:Y:S01]  /*17c40*/  @!PT LDS RZ, [RZ] ;  /* 0x00000000fffff984 */ /* 0x000fe20000000800 */
[----:B------:R-:W-:Y:S01]  /*17c50*/  @!PT LDS RZ, [RZ] ;  /* 0x00000000fffff984 */ /* 0x000fe20000000800 */
[----:B------:R-:W-:Y:S01]  /*17c60*/  @!PT LDS RZ, [RZ] ;  /* 0x00000000fffff984 */ /* 0x000fe20000000800 */
[----:B------:R1:W-:Y:S01]  /*17c70*/  @!P1 LDGSTS.E.BYPASS.LTC128B.128 [R214+0xd000], desc[UR10][R12.64] ;  /* 0x0d0000000cd69fae */ /* 0x0003e2000b901d4a */
[----:B------:R-:W-:Y:S03]  /*17c80*/  IADD3 R2, -R2, R3, RZ ;  /* 0x0000000302027210 */ /* 0x000fe60007ffe1ff */
[----:B------:R-:W-:Y:S01]  /*17c90*/  @P1 STS.128 [R214+0xd000], RZ ;  /* 0x00d000ffd6001388 */ /* 0x000fe20000000c00 */
[----:B------:R-:W-:Y:S03]  /*17ca0*/  SHF.R.S32.HI R3, RZ, 0x1f, R2 ;  /* 0x0000001fff037819 */ /* 0x000fe60000011402 */
[----:B------:R-:W-:Y:S01]  /*17cb0*/  @!PT LDS RZ, [RZ] ;  /* 0x00000000fffff984 */ /* 0x000fe20000000800 */
[----:B------:R-:W-:Y:S01]  /*17cc0*/  @!PT LDS RZ, [RZ] ;  /* 0x00000000fffff984 */ /* 0x000fe20000000800 */
[----:B------:R-:W-:Y:S01]  /*17cd0*/  @!PT LDS RZ, [RZ] ;  /* 0x00000000fffff984 */ /* 0x000fe20000000800 */
[----:B------:R-:W-:Y:S01]  /*17ce0*/  @!P0 LDGSTS.E.BYPASS.LTC128B.128 [R214+0xf000], desc[UR10][R18.64+0x80] ;  /* 0x0f00008012d68fae */ /* 0x000fe2000b901d4a */
[----:B------:R-:W-:Y:S03]  /*17cf0*/  LEA.HI R3, R3, R2, RZ, 0x3 ;  /* 0x0000000203037211 */ /* 0x000fe600078f18ff */
[----:B------:R-:W-:Y:S01]  /*17d00*/  @P0 STS.128 [R214+0xf000], RZ ;  /* 0x00f000ffd6000388 */ /* 0x000fe20000000c00 */
[----:B------:R-:W-:Y:S03]  /*17d10*/  LOP3.LUT R3, R3, 0xfffffff8, RZ, 0xc0, !PT ;  /* 0xfffffff803037812 */ /* 0x000fe600078ec0ff */
[----:B------:R-:W-:Y:S01]  /*17d20*/  @!PT LDS RZ, [RZ] ;  /* 0x00000000fffff984 */ /* 0x000fe20000000800 */
[----:B------:R-:W-:Y:S01]  /*17d30*/  @!PT LDS RZ, [RZ] ;  /* 0x00000000fffff984 */ /* 0x000fe20000000800 */
[----:B------:R-:W-:Y:S01]  /*17d40*/  @!PT LDS RZ, [RZ] ;  /* 0x00000000fffff984 */ /* 0x000fe20000000800 */
[----:B------:R2:W-:Y:S02]  /*17d50*/  @P2 LDGSTS.E.BYPASS.LTC128B.128 [R214+0x11000], desc[UR10][R16.64+0x100] ;  /* 0x1100010010d62fae */ /* 0x0005e4000b901d4a */
[----:B------:R-:W-:Y:S02]  /*17d60*/  IMAD.IADD R3, R2, 0x1, -R3 ;  /* 0x0000000102037824 */ /* 0x000fe400078e0a03 */
[----:B------:R-:W-:Y:S04]  /*17d70*/  @!P2 STS.128 [R214+0x11000], RZ ;  /* 0x011000ffd600a388 */ /* 0x000fe80000000c00 */
[----:B------:R-:W-:Y:S01]  /*17d80*/  @!PT LDS RZ, [RZ] ;  /* 0x00000000fffff984 */ /* 0x000fe20000000800 */
[----:B------:R-:W-:Y:S01]  /*17d90*/  @!PT LDS RZ, [RZ] ;  /* 0x00000000fffff984 */ /* 0x000fe20000000800 */
[----:B------:R-:W-:Y:S01]  /*17da0*/  @!PT LDS RZ, [RZ] ;  /* 0x00000000fffff984 */ /* 0x000fe20000000800 */
[----:B------:R-:W-:Y:S01]  /*17db0*/  @!P1 LDGSTS.E.BYPASS.LTC128B.128 [R214+0xd800], desc[UR10][R22.64] ;  /* 0x0d80000016d69fae */ /* 0x000fe2000b901d4a */
[----:B-1----:R-:W-:Y:S03]  /*17dc0*/  MOV R12, 0x20 ;  /* 0x00000020000c7802 */ /* 0x002fe60000000f00 */
        /* <DEDUP_REMOVED lines=10> */
[----:B------:R3:W-:Y:S01]  /*17e70*/  @P2 LDGSTS.E.BYPASS.LTC128B.128 [R214+0x11800], desc[UR10][R28.64+0x100] ;  /* 0x118001001cd62fae */ /* 0x0007e2000b901d4a */
[----:B------:R-:W-:Y:S02]  /*17e80*/  SEL R12, R12, 0xffffffe0, !P0 ;  /* 0xffffffe00c0c7807 */ /* 0x000fe40004000000 */
[----:B------:R-:W-:Y:S01]  /*17e90*/  ISETP.GE.AND P0, PT, R219, 0x1, PT ;  /* 0x00000001db00780c */ /* 0x000fe20003f06270 */
[----:B------:R-:W-:Y:S02]  /*17ea0*/  @!P2 STS.128 [R214+0x11800], RZ ;  /* 0x011800ffd600a388 */ /* 0x000fe40000000c00 */
[----:B------:R-:W-:Y:S02]  /*17eb0*/  IMAD R2, R12, 0x2, R205 ;  /* 0x000000020c027824 */ /* 0x000fe400078e02cd */
[----:B------:R-:W-:Y:S04]  /*17ec0*/  LDSM.16.M88.4 R136, [R205] ;  /* 0x00000000cd88783b */ /* 0x000fe80000000200 */
[----:B------:R-:W4:Y:S04]  /*17ed0*/  LDSM.16.M88.4 R8, [R204+0x6000] ;  /* 0x00600000cc08783b */ /* 0x000f280000000200 */
[----:B--2---:R-:W2:Y:S04]  /*17ee0*/  LDSM.16.M88.4 R16, [R204+0x6800] ;  /* 0x00680000cc10783b */ /* 0x004ea80000000200 */
[----:B------:R-:W1:Y:S04]  /*17ef0*/  LDSM.16.M88.4 R24, [R204+0x7000] ;  /* 0x00700000cc18783b */ /* 0x000e680000000200 */
[----:B------:R-:W3:Y:S04]  /*17f00*/  LDSM.16.M88.4 R32, [R204+0x7800] ;  /* 0x00780000cc20783b */ /* 0x000ee80000000200 */
[----:B------:R-:W0:Y:S04]  /*17f10*/  LDGDEPBAR ;  /* 0x00000000000079af */ /* 0x000e280000000000 */
[----:B------:R-:W-:Y:S04]  /*17f20*/  LDSM.16.M88.4 R140, [R203] ;  /* 0x00000000cb8c783b */ /* 0x000fe80000000200 */
[----:B------:R-:W5:Y:S04]  /*17f30*/  LDSM.16.M88.4 R144, [R202] ;  /* 0x00000000ca90783b */ /* 0x000f680000000200 */
[----:B------:R-:W5:Y:S04]  /*17f40*/  LDSM.16.M88.4 R148, [R195] ;  /* 0x00000000c394783b */ /* 0x000f680000000200 */
[----:B------:R-:W5:Y:S04]  /*17f50*/  LDSM.16.M88.4 R152, [R194] ;  /* 0x00000000c298783b */ /* 0x000f680000000200 */
[----:B------:R-:W5:Y:S01]  /*17f60*/  LDSM.16.M88.4 R156, [R193] ;  /* 0x00000000c19c783b */ /* 0x000f620000000200 */
[C---:B----4-:R-:W-:Y:S03]  /*17f70*/  HMMA.16816.F32 R4, R136.reuse, R8, RZ ;  /* 0x000000088804723c */ /* 0x050fe600000018ff */
[----:B------:R-:W-:Y:S04]  /*17f80*/  LDSM.16.M88.4 R160, [R2] ;  /* 0x0000000002a0783b */ /* 0x000fe80000000200 */
[----:B------:R-:W4:Y:S01]  /*17f90*/  LDSM.16.M88.4 R164, [R199+0x6000] ;  /* 0x00600000c7a4783b */ /* 0x000f220000000200 */
[C---:B------:R-:W-:Y:S03]  /*17fa0*/  HMMA.16816.F32 R8, R136.reuse, R10, RZ ;  /* 0x0000000a8808723c */ /* 0x040fe600000018ff */
[----:B------:R-:W-:Y:S03]  /*17fb0*/  LDSM.16.M88.4 R168, [R199+0x7000] ;  /* 0x00700000c7a8783b */ /* 0x000fe60000000200 */
[C---:B--2---:R-:W-:Y:S01]  /*17fc0*/  HMMA.16816.F32 R12, R136.reuse, R16, RZ ;  /* 0x00000010880c723c */ /* 0x044fe200000018ff */
[----:B------:R-:W-:Y:S04]  /*17fd0*/  LDSM.16.M88.4 R172, [R199+0x7800] ;  /* 0x00780000c7ac783b */ /* 0x000fe80000000200 */
[----:B------:R-:W-:Y:S01]  /*17fe0*/  LDSM.16.M88.4 R176, [R201] ;  /* 0x00000000c9b0783b */ /* 0x000fe20000000200 */
[C---:B------:R-:W-:Y:S03]  /*17ff0*/  HMMA.16816.F32 R16, R136.reuse, R18, RZ ;  /* 0x000000128810723c */ /* 0x040fe600000018ff */
[----:B------:R-:W-:Y:S03]  /*18000*/  LDSM.16.M88.4 R180, [R192] ;  /* 0x00000000c0b4783b */ /* 0x000fe60000000200 */
[C---:B-1----:R-:W-:Y:S06]  /*18010*/  HMMA.16816.F32 R20, R136.reuse, R24, RZ ;  /* 0x000000188814723c */ /* 0x042fec00000018ff */
[C---:B------:R-:W-:Y:S06]  /*18020*/  HMMA.16816.F32 R24, R136.reuse, R26, RZ ;  /* 0x0000001a8818723c */ /* 0x040fec00000018ff */
[C---:B---3--:R-:W-:Y:S06]  /*18030*/  HMMA.16816.F32 R28, R136.reuse, R32, RZ ;  /* 0x00000020881c723c */ /* 0x048fec00000018ff */
[----:B------:R-:W-:Y:S01]  /*18040*/  HMMA.16816.F32 R32, R136, R34, RZ ;  /* 0x000000228820723c */ /* 0x000fe200000018ff */
[----:B------:R-:W1:Y:S05]  /*18050*/  LDSM.16.M88.4 R136, [R199+0x6800] ;  /* 0x00680000c788783b */ /* 0x000e6a0000000200 */
[C---:B-----5:R-:W-:Y:S06]  /*18060*/  HMMA.16816.F32 R4, R140.reuse, R144, R4 ;  /* 0x000000908c04723c */ /* 0x060fec0000001804 */
        /* <DEDUP_REMOVED lines=10> */
[----:B------:R-:W2:Y:S04]  /*18110*/  LDSM.16.M88.4 R140, [R192+0x800] ;  /* 0x00080000c08c783b */ /* 0x000ea80000000200 */
[----:B------:R-:W3:Y:S01]  /*18120*/  LDSM.16.M88.4 R156, [R204+0x8000] ;  /* 0x00800000cc9c783b */ /* 0x000ee20000000200 */
[C---:B----4-:R-:W-:Y:S06]  /*18130*/  HMMA.16816.F32 R4, R160.reuse, R164, R4 ;  /* 0x000000a4a004723c */ /* 0x050fec0000001804 */
[C---:B------:R-:W-:Y:S01]  /*18140*/  HMMA.16816.F32 R8, R160.reuse, R166, R8 ;  /* 0x000000a6a008723c */ /* 0x040fe20000001808 */
[----:B------:R-:W-:Y:S05]  /*18150*/  LDSM.16.M88.4 R164, [R204+0x9800] ;  /* 0x00980000cca4783b */ /* 0x000fea0000000200 */
[C---:B-1----:R-:W-:Y:S06]  /*18160*/  HMMA.16816.F32 R12, R160.reuse, R136, R12 ;  /* 0x00000088a00c723c */ /* 0x042fec000000180c */
[C---:B------:R-:W-:Y:S01]  /*18170*/  HMMA.16816.F32 R16, R160.reuse, R138, R16 ;  /* 0x0000008aa010723c */ /* 0x040fe20000001810 */
[----:B------:R-:W1:Y:S05]  /*18180*/  LDSM.16.M88.4 R136, [R204+0x8800] ;  /* 0x00880000cc88783b */ /* 0x000e6a0000000200 */
[C---:B------:R-:W-:Y:S06]  /*18190*/  HMMA.16816.F32 R20, R160.reuse, R168, R20 ;  /* 0x000000a8a014723c */ /* 0x040fec0000001814 */
[C---:B------:R-:W-:Y:S01]  /*181a0*/  HMMA.16816.F32 R24, R160.reuse, R170, R24 ;  /* 0x000000aaa018723c */ /* 0x040fe20000001818 */
[----:B------:R-:W-:Y:S05]  /*181b0*/  LDSM.16.M88.4 R168, [R203+0x2000] ;  /* 0x00200000cba8783b */ /* 0x000fea0000000200 */
[C---:B------:R-:W-:Y:S06]  /*181c0*/  HMMA.16816.F32 R28, R160.reuse, R172, R28 ;  /* 0x000000aca01c723c */ /* 0x040fec000000181c */
[----:B------:R-:W-:Y:S01]  /*181d0*/  HMMA.16816.F32 R32, R160, R174, R32 ;  /* 0x000000aea020723c */ /* 0x000fe20000001820 */
[----:B------:R-:W4:Y:S04]  /*181e0*/  LDSM.16.M88.4 R160, [R204+0x9000] ;  /* 0x00900000cca0783b */ /* 0x000f280000000200 */
[----:B------:R-:W5:Y:S01]  /*181f0*/  LDSM.16.M88.4 R172, [R191] ;  /* 0x00000000bfac783b */ /* 0x000f620000000200 */
[C---:B------:R-:W-:Y:S06]  /*18200*/  HMMA.16816.F32 R4, R176.reuse, R180, R4 ;  /* 0x000000b4b004723c */ /* 0x040fec0000001804 */
[C---:B------:R-:W-:Y:S01]  /*18210*/  HMMA.16816.F32 R8, R176.reuse, R182, R8 ;  /* 0x000000b6b008723c */ /* 0x040fe20000001808 */
[----:B------:R-:W-:Y:S05]  /*18220*/  LDSM.16.M88.4 R180, [R199+0x8000] ;  /* 0x00800000c7b4783b */ /* 0x000fea0000000200 */
[C---:B--2---:R-:W-:Y:S06]  /*18230*/  HMMA.16816.F32 R12, R176.reuse, R140, R12 ;  /* 0x0000008cb00c723c */ /* 0x044fec000000180c */
[C---:B------:R-:W-:Y:S01]  /*18240*/  HMMA.16816.F32 R16, R176.reuse, R142, R16 ;  /* 0x0000008eb010723c */ /* 0x040fe20000001810 */
[----:B------:R-:W2:Y:S05]  /*18250*/  LDSM.16.M88.4 R140, [R190] ;  /* 0x00000000be8c783b */ /* 0x000eaa0000000200 */
[C---:B------:R-:W-:Y:S06]  /*18260*/  HMMA.16816.F32 R20, R176.reuse, R144, R20 ;  /* 0x00000090b014723c */ /* 0x040fec0000001814 */
[C---:B------:R-:W-:Y:S01]  /*18270*/  HMMA.16816.F32 R24, R176.reuse, R146, R24 ;  /* 0x00000092b018723c */ /* 0x040fe20000001818 */
[----:B------:R-:W2:Y:S05]  /*18280*/  LDSM.16.M88.4 R144, [R189] ;  /* 0x00000000bd90783b */ /* 0x000eaa0000000200 */
[C---:B------:R-:W-:Y:S06]  /*18290*/  HMMA.16816.F32 R28, R176.reuse, R148, R28 ;  /* 0x00000094b01c723c */ /* 0x040fec000000181c */
[----:B------:R-:W-:Y:S01]  /*182a0*/  HMMA.16816.F32 R32, R176, R150, R32 ;  /* 0x00000096b020723c */ /* 0x000fe20000001820 */
[----:B------:R-:W2:Y:S04]  /*182b0*/  LDSM.16.M88.4 R148, [R188] ;  /* 0x00000000bc94783b */ /* 0x000ea80000000200 */
[----:B------:R-:W2:Y:S01]  /*182c0*/  LDSM.16.M88.4 R176, [R2+0x2000] ;  /* 0x0020000002b0783b */ /* 0x000ea20000000200 */
[C---:B---3--:R-:W-:Y:S06]  /*182d0*/  HMMA.16816.F32 R4, R152.reuse, R156, R4 ;  /* 0x0000009c9804723c */ /* 0x048fec0000001804 */
[C---:B------:R-:W-:Y:S01]  /*182e0*/  HMMA.16816.F32 R8, R152.reuse, R158, R8 ;  /* 0x0000009e9808723c */ /* 0x040fe20000001808 */
[----:B------:R-:W-:Y:S05]  /*182f0*/  LDSM.16.M88.4 R156, [R199+0x9800] ;  /* 0x00980000c79c783b */ /* 0x000fea0000000200 */
[C---:B-1----:R-:W-:Y:S06]  /*18300*/  HMMA.16816.F32 R12, R152.reuse, R136, R12 ;  /* 0x00000088980c723c */ /* 0x042fec000000180c */
[C---:B------:R-:W-:Y:S01]  /*18310*/  HMMA.16816.F32 R16, R152.reuse, R138, R16 ;  /* 0x0000008a9810723c */ /* 0x040fe20000001810 */
[----:B------:R-:W1:Y:S05]  /*18320*/  LDSM.16.M88.4 R136, [R199+0x8800] ;  /* 0x00880000c788783b */ /* 0x000e6a0000000200 */
[C---:B----4-:R-:W-:Y:S06]  /*18330*/  HMMA.16816.F32 R20, R152.reuse, R160, R20 ;  /* 0x000000a09814723c */ /* 0x050fec0000001814 */
[C---:B------:R-:W-:Y:S01]  /*18340*/  HMMA.16816.F32 R24, R152.reuse, R162, R24 ;  /* 0x000000a29818723c */ /* 0x040fe20000001818 */
[----:B------:R-:W-:Y:S05]  /*18350*/  LDSM.16.M88.4 R160, [R201+0x2000] ;  /* 0x00200000c9a0783b */ /* 0x000fea0000000200 */
[C---:B------:R-:W-:Y:S06]  /*18360*/  HMMA.16816.F32 R28, R152.reuse, R164, R28 ;  /* 0x000000a4981c723c */ /* 0x040fec000000181c */
[----:B------:R-:W-:Y:S01]  /*18370*/  HMMA.16816.F32 R32, R152, R166, R32 ;  /* 0x000000a69820723c */ /* 0x000fe20000001820 */
[----:B------:R-:W3:Y:S04]  /*18380*/  LDSM.16.M88.4 R152, [R199+0x9000] ;  /* 0x00900000c798783b */ /* 0x000ee80000000200 */
[----:B------:R-:W4:Y:S01]  /*18390*/  LDSM.16.M88.4 R164, [R192+0x2000] ;  /* 0x00200000c0a4783b */ /* 0x000f220000000200 */
[C---:B-----5:R-:W-:Y:S06]  /*183a0*/  HMMA.16816.F32 R4, R168.reuse, R172, R4 ;  /* 0x000000aca804723c */ /* 0x060fec0000001804 */
[C---:B------:R-:W-:Y:S01]  /*183b0*/  HMMA.16816.F32 R8, R168.reuse, R174, R8 ;  /* 0x000000aea808723c */ /* 0x040fe20000001808 */
[----:B------:R-:W-:Y:S05]  /*183c0*/  LDSM.16.M88.4 R172, [R204+0xa000] ;  /* 0x00a00000ccac783b */ /* 0x000fea0000000200 */
[C---:B--2---:R-:W-:Y:S06]  /*183d0*/  HMMA.16816.F32 R12, R168.reuse, R140, R12 ;  /* 0x0000008ca80c723c */ /* 0x044fec000000180c */
[C---:B------:R-:W-:Y:S01]  /*183e0*/  HMMA.16816.F32 R16, R168.reuse, R142, R16 ;  /* 0x0000008ea810723c */ /* 0x040fe20000001810 */
[----:B------:R-:W2:Y:S05]  /*183f0*/  LDSM.16.M88.4 R140, [R192+0x2800] ;  /* 0x00280000c08c783b */ /* 0x000eaa0000000200 */
[C---:B------:R-:W-:Y:S06]  /*18400*/  HMMA.16816.F32 R20, R168.reuse, R144, R20 ;  /* 0x00000090a814723c */ /* 0x040fec0000001814 */
[C---:B------:R-:W-:Y:S01]  /*18410*/  HMMA.16816.F32 R24, R168.reuse, R146, R24 ;  /* 0x00000092a818723c */ /* 0x040fe20000001818 */
[----:B------:R-:W5:Y:S05]  /*18420*/  LDSM.16.M88.4 R144, [R192+0x3000] ;  /* 0x00300000c090783b */ /* 0x000f6a0000000200 */
[C---:B------:R-:W-:Y:S06]  /*18430*/  HMMA.16816.F32 R28, R168.reuse, R148, R28 ;  /* 0x00000094a81c723c */ /* 0x040fec000000181c */
[----:B------:R-:W-:Y:S01]  /*18440*/  HMMA.16816.F32 R32, R168, R150, R32 ;  /* 0x00000096a820723c */ /* 0x000fe20000001820 */
[----:B------:R-:W5:Y:S04]  /*18450*/  LDSM.16.M88.4 R148, [R192+0x3800] ;  /* 0x00380000c094783b */ /* 0x000f680000000200 */
[----:B------:R-:W5:Y:S01]  /*18460*/  LDSM.16.M88.4 R168, [R205+0x4000] ;  /* 0x00400000cda8783b */ /* 0x000f620000000200 */
[C---:B------:R-:W-:Y:S06]  /*18470*/  HMMA.16816.F32 R4, R176.reuse, R180, R4 ;  /* 0x000000b4b004723c */ /* 0x040fec0000001804 */
[C---:B------:R-:W-:Y:S01]  /*18480*/  HMMA.16816.F32 R8, R176.reuse, R182, R8 ;  /* 0x000000b6b008723c */ /* 0x040fe20000001808 */
[----:B------:R-:W-:Y:S05]  /*18490*/  LDSM.16.M88.4 R180, [R187] ;  /* 0x00000000bbb4783b */ /* 0x000fea0000000200 */
[C---:B-1----:R-:W-:Y:S06]  /*184a0*/  HMMA.16816.F32 R12, R176.reuse, R136, R12 ;  /* 0x00000088b00c723c */ /* 0x042fec000000180c */
[C---:B------:R-:W-:Y:S01]  /*184b0*/  HMMA.16816.F32 R16, R176.reuse, R138, R16 ;  /* 0x0000008ab010723c */ /* 0x040fe20000001810 */
[----:B------:R-:W1:Y:S05]  /*184c0*/  LDSM.16.M88.4 R136, [R204+0xa800] ;  /* 0x00a80000cc88783b */ /* 0x000e6a0000000200 */
[C---:B---3--:R-:W-:Y:S06]  /*184d0*/  HMMA.16816.F32 R20, R176.reuse, R152, R20 ;  /* 0x00000098b014723c */ /* 0x048fec0000001814 */
        /* <DEDUP_REMOVED lines=8> */
[----:B------:R-:W-:Y:S05]  /*18560*/  LDSM.16.M88.4 R164, [R199+0xa000] ;  /* 0x00a00000c7a4783b */ /* 0x000fea0000000200 */
[C---:B--2---:R-:W-:Y:S06]  /*18570*/  HMMA.16816.F32 R12, R160.reuse, R140, R12 ;  /* 0x0000008ca00c723c */ /* 0x044fec000000180c */
[C---:B------:R-:W-:Y:S01]  /*18580*/  HMMA.16816.F32 R16, R160.reuse, R142, R16 ;  /* 0x0000008ea010723c */ /* 0x040fe20000001810 */
[----:B------:R-:W2:Y:S05]  /*18590*/  LDSM.16.M88.4 R140, [R186] ;  /* 0x00000000ba8c783b */ /* 0x000eaa0000000200 */
[C---:B-----5:R-:W-:Y:S06]  /*185a0*/  HMMA.16816.F32 R20, R160.reuse, R144, R20 ;  /* 0x00000090a014723c */ /* 0x060fec0000001814 */
[C---:B------:R-:W-:Y:S01]  /*185b0*/  HMMA.16816.F32 R24, R160.reuse, R146, R24 ;  /* 0x00000092a018723c */ /* 0x040fe20000001818 */
[----:B------:R-:W4:Y:S05]  /*185c0*/  LDSM.16.M88.4 R144, [R185] ;  /* 0x00000000b990783b */ /* 0x000f2a0000000200 */
[C---:B------:R-:W-:Y:S06]  /*185d0*/  HMMA.16816.F32 R28, R160.reuse, R148, R28 ;  /* 0x00000094a01c723c */ /* 0x040fec000000181c */
[----:B------:R-:W-:Y:S01]  /*185e0*/  HMMA.16816.F32 R32, R160, R150, R32 ;  /* 0x00000096a020723c */ /* 0x000fe20000001820 */
[----:B------:R-:W5:Y:S04]  /*185f0*/  LDSM.16.M88.4 R148, [R184] ;  /* 0x00000000b894783b */ /* 0x000f680000000200 */
[----:B------:R-:W5:Y:S01]  /*18600*/  LDSM.16.M88.4 R160, [R2+0x4000] ;  /* 0x0040000002a0783b */ /* 0x000f620000000200 */
[C---:B------:R-:W-:Y:S06]  /*18610*/  HMMA.16816.F32 R4, R168.reuse, R172, R4 ;  /* 0x000000aca804723c */ /* 0x040fec0000001804 */
[C---:B------:R-:W-:Y:S01]  /*18620*/  HMMA.16816.F32 R8, R168.reuse, R174, R8 ;  /* 0x000000aea808723c */ /* 0x040fe20000001808 */
[----:B------:R-:W-:Y:S05]  /*18630*/  LDSM.16.M88.4 R172, [R192+0x4000] ;  /* 0x00400000c0ac783b */ /* 0x000fea0000000200 */
        /* <DEDUP_REMOVED lines=10> */
[C---:B------:R-:W-:Y:S06]  /*186e0*/  HMMA.16816.F32 R4, R176.reuse, R180, R4 ;  /* 0x000000b4b004723c */ /* 0x040fec0000001804 */
[C---:B------:R-:W-:Y:S06]  /*186f0*/  HMMA.16816.F32 R8, R176.reuse, R182, R8 ;  /* 0x000000b6b008723c */ /* 0x040fec0000001808 */
[C---:B--2---:R-:W-:Y:S06]  /*18700*/  HMMA.16816.F32 R12, R176.reuse, R140, R12 ;  /* 0x0000008cb00c723c */ /* 0x044fec000000180c */
[C---:B------:R-:W-:Y:S06]  /*18710*/  HMMA.16816.F32 R16, R176.reuse, R142, R16 ;  /* 0x0000008eb010723c */ /* 0x040fec0000001810 */
[C---:B----4-:R-:W-:Y:S06]  /*18720*/  HMMA.16816.F32 R20, R176.reuse, R144, R20 ;  /* 0x00000090b014723c */ /* 0x050fec0000001814 */
[C---:B------:R-:W-:Y:S06]  /*18730*/  HMMA.16816.F32 R24, R176.reuse, R146, R24 ;  /* 0x00000092b018723c */ /* 0x040fec0000001818 */
[C---:B-----5:R-:W-:Y:S06]  /*18740*/  HMMA.16816.F32 R28, R176.reuse, R148, R28 ;  /* 0x00000094b01c723c */ /* 0x060fec000000181c */
[----:B------:R-:W-:Y:S06]  /*18750*/  HMMA.16816.F32 R32, R176, R150, R32 ;  /* 0x00000096b020723c */ /* 0x000fec0000001820 */
[C---:B------:R-:W-:Y:S06]  /*18760*/  HMMA.16816.F32 R4, R160.reuse, R164, R4 ;  /* 0x000000a4a004723c */ /* 0x040fec0000001804 */
[C---:B------:R-:W-:Y:S05]  /*18770*/  HMMA.16816.F32 R8, R160.reuse, R166, R8 ;  /* 0x000000a6a008723c */ /* 0x040fea0000001808 */
[----:B------:R-:W-:Y:S01]  /*18780*/  IMAD.MOV.U32 R165, RZ, RZ, R225 ;  /* 0x000000ffffa57224 */ /* 0x000fe200078e00e1 */
[C---:B-1----:R-:W-:Y:S05]  /*18790*/  HMMA.16816.F32 R12, R160.reuse, R136, R12 ;  /* 0x00000088a00c723c */ /* 0x042fea000000180c */
[----:B------:R-:W-:Y:S01]  /*187a0*/  MOV R164, R224 ;  /* 0x000000e000a47202 */ /* 0x000fe20000000f00 */
[C---:B------:R-:W-:Y:S01]  /*187b0*/  HMMA.16816.F32 R16, R160.reuse, R138, R16 ;  /* 0x0000008aa010723c */ /* 0x040fe20000001810 */
[----:B------:R-:W1:Y:S05]  /*187c0*/  LDSM.16.M88.4 R136, [R192+0x4800] ;  /* 0x00480000c088783b */ /* 0x000e6a0000000200 */
[C---:B---3--:R-:W-:Y:S06]  /*187d0*/  HMMA.16816.F32 R20, R160.reuse, R152, R20 ;  /* 0x00000098a014723c */ /* 0x048fec0000001814 */
[C---:B------:R-:W-:Y:S06]  /*187e0*/  HMMA.16816.F32 R24, R160.reuse, R154, R24 ;  /* 0x0000009aa018723c */ /* 0x040fec0000001818 */
[C---:B------:R-:W-:Y:S06]  /*187f0*/  HMMA.16816.F32 R28, R160.reuse, R156, R28 ;  /* 0x0000009ca01c723c */ /* 0x040fec000000181c */
[----:B------:R-:W-:Y:S06]  /*18800*/  HMMA.16816.F32 R32, R160, R158, R32 ;  /* 0x0000009ea020723c */ /* 0x000fec0000001820 */
[C---:B------:R-:W-:Y:S06]  /*18810*/  HMMA.16816.F32 R4, R168.reuse, R172, R4 ;  /* 0x000000aca804723c */ /* 0x040fec0000001804 */
[C---:B------:R-:W-:Y:S06]  /*18820*/  HMMA.16816.F32 R8, R168.reuse, R174, R8 ;  /* 0x000000aea808723c */ /* 0x040fec0000001808 */
[C---:B-1----:R-:W-:Y:S06]  /*18830*/  HMMA.16816.F32 R12, R168.reuse, R136, R12 ;  /* 0x00000088a80c723c */ /* 0x042fec000000180c */
[C---:B------:R-:W-:Y:S06]  /*18840*/  HMMA.16816.F32 R16, R168.reuse, R138, R16 ;  /* 0x0000008aa810723c */ /* 0x040fec0000001810 */
[----:B------:R-:W-:Y:S01]  /*18850*/  FMUL.FTZ R175, R4, UR8 ;  /* 0x0000000804af7c20 */ /* 0x000fe20008410000 */
[----:B------:R-:W-:Y:S01]  /*18860*/  FMUL.FTZ R173, R5, UR8 ;  /* 0x0000000805ad7c20 */ /* 0x000fe20008410000 */
[----:B------:R-:W-:Y:S03]  /*18870*/  FMUL.FTZ R167, R6, UR8 ;  /* 0x0000000806a77c20 */ /* 0x000fe60008410000 */
[----:B------:R-:W-:Y:S01]  /*18880*/  FMUL.FTZ R243, R7, UR8 ;  /* 0x0000000807f37c20 */ /* 0x000fe20008410000 */
[----:B------:R-:W1:Y:S01]  /*18890*/  MUFU.TANH R175, R175 ;  /* 0x000000af00af7308 */ /* 0x000e620000002400 */
[----:B------:R-:W2:Y:S01]  /*188a0*/  LDSM.16.M88.4 R4, [R192+0x5000] ;  /* 0x00500000c004783b */ /* 0x000ea20000000200 */
[----:B------:R-:W-:Y:S01]  /*188b0*/  FMUL.FTZ R8, R8, UR8 ;  /* 0x0000000808087c20 */ /* 0x000fe20008410000 */
[----:B------:R-:W-:Y:S01]  /*188c0*/  FMUL.FTZ R9, R9, UR8 ;  /* 0x0000000809097c20 */ /* 0x000fe20008410000 */
[----:B------:R-:W-:Y:S01]  /*188d0*/  FMUL.FTZ R10, R10, UR8 ;  /* 0x000000080a0a7c20 */ /* 0x000fe20008410000 */
[----:B------:R-:W-:Y:S01]  /*188e0*/  FMUL.FTZ R11, R11, UR8 ;  /* 0x000000080b0b7c20 */ /* 0x000fe20008410000 */
[----:B------:R-:W-:Y:S01]  /*188f0*/  FMUL.FTZ R12, R12, UR8 ;  /* 0x000000080c0c7c20 */ /* 0x000fe20008410000 */
[----:B------:R-:W-:Y:S03]  /*18900*/  FMUL.FTZ R13, R13, UR8 ;  /* 0x000000080d0d7c20 */ /* 0x000fe60008410000 */
[----:B------:R-:W3:Y:S01]  /*18910*/  MUFU.TANH R241, R8 ;  /* 0x0000000800f17308 */ /* 0x000ee20000002400 */
[----:B------:R-:W-:Y:S01]  /*18920*/  FMUL.FTZ R14, R14, UR8 ;  /* 0x000000080e0e7c20 */ /* 0x000fe20008410000 */
[----:B------:R-:W-:Y:S01]  /*18930*/  FMUL.FTZ R15, R15, UR8 ;  /* 0x000000080f0f7c20 */ /* 0x000fe20008410000 */
[----:B------:R-:W-:Y:S01]  /*18940*/  FMUL.FTZ R16, R16, UR8 ;  /* 0x0000000810107c20 */ /* 0x000fe20008410000 */
[----:B------:R-:W-:Y:S01]  /*18950*/  FMUL.FTZ R17, R17, UR8 ;  /* 0x0000000811117c20 */ /* 0x000fe20008410000 */
[----:B------:R-:W-:Y:S01]  /*18960*/  FMUL.FTZ R18, R18, UR8 ;  /* 0x0000000812127c20 */ /* 0x000fe20008410000 */
[----:B------:R-:W-:Y:S04]  /*18970*/  FMUL.FTZ R19, R19, UR8 ;  /* 0x0000000813137c20 */ /* 0x000fe80008410000 */
[----:B------:R-:W4:Y:S10]  /*18980*/  MUFU.TANH R239, R9 ;  /* 0x0000000900ef7308 */ /* 0x000f340000002400 */
[----:B------:R-:W1:Y:S10]  /*18990*/  MUFU.TANH R237, R10 ;  /* 0x0000000a00ed7308 */ /* 0x000e740000002400 */
[----:B------:R5:W1:Y:S10]  /*189a0*/  MUFU.TANH R245, R11 ;  /* 0x0000000b00f57308 */ /* 0x000a740000002400 */
[----:B------:R-:W1:Y:S01]  /*189b0*/  MUFU.TANH R173, R173 ;  /* 0x000000ad00ad7308 */ /* 0x000e620000002400 */
[C---:B--2---:R-:W-:Y:S06]  /*189c0*/  HMMA.16816.F32 R20, R168.reuse, R4, R20 ;  /* 0x00000004a814723c */ /* 0x044fec0000001814 */
[C---:B------:R-:W-:Y:S03]  /*189d0*/  HMMA.16816.F32 R24, R168.reuse, R6, R24 ;  /* 0x00000006a818723c */ /* 0x040fe60000001818 */
[----:B------:R-:W2:Y:S01]  /*189e0*/  MUFU.TANH R167, R167 ;  /* 0x000000a700a77308 */ /* 0x000ea20000002400 */
[----:B-----5:R-:W5:Y:S02]  /*189f0*/  LDSM.16.M88.4 R8, [R192+0x5800] ;  /* 0x00580000c008783b */ /* 0x020f640000000200 */
[----:B------:R-:W-:Y:S07]  /*18a00*/  DEPBAR.LE SB0, 0x0 ;  /* 0x000080000000791a */ /* 0x000fee0000000000 */
[----:B------:R-:W1:Y:S01]  /*18a10*/  MUFU.TANH R243, R243 ;  /* 0x000000f300f37308 */ /* 0x000e620000002400 */
[----:B------:R-:W-:Y:S09]  /*18a20*/  BAR.SYNC.DEFER_BLOCKING 0x0 ;  /* 0x0000000000007b1d */ /* 0x000ff20000010000 */
[----:B------:R1:W1:Y:S01]  /*18a30*/  MUFU.TANH R235, R12 ;  /* 0x0000000c00eb7308 */ /* 0x0002620000002400 */
[----:B------:R-:W-:Y:S01]  /*18a40*/  FMUL.FTZ R20, R20, UR8 ;  /* 0x0000000814147c20 */ /* 0x000fe20008410000 */
[----:B------:R-:W-:Y:S01]  /*18a50*/  FMUL.FTZ R21, R21, UR8 ;  /* 0x0000000815157c20 */ /* 0x000fe20008410000 */
[----:B------:R-:W-:Y:S01]  /*18a60*/  FMUL.FTZ R22, R22, UR8 ;  /* 0x0000000816167c20 */ /* 0x000fe20008410000 */
[----:B------:R-:W-:Y:S01]  /*18a70*/  FMUL.FTZ R23, R23, UR8 ;  /* 0x0000000817177c20 */ /* 0x000fe20008410000 */
[----:B------:R-:W-:Y:S01]  /*18a80*/  FMUL.FTZ R24, R24, UR8 ;  /* 0x0000000818187c20 */ /* 0x000fe20008410000 */
[----:B------:R-:W-:Y:S04]  /*18a90*/  FMUL.FTZ R25, R25, UR8 ;  /* 0x0000000819197c20 */ /* 0x000fe80008410000 */
[----:B------:R1:W1:Y:S01]  /*18aa0*/  MUFU.TANH R233, R13 ;  /* 0x0000000d00e97308 */ /* 0x0002620000002400 */
[----:B------:R-:W-:Y:S01]  /*18ab0*/  FMUL.FTZ R26, R26, UR8 ;  /* 0x000000081a1a7c20 */ /* 0x000fe20008410000 */
[----:B------:R-:W-:Y:S08]  /*18ac0*/  FMUL.FTZ R27, R27, UR8 ;  /* 0x000000081b1b7c20 */ /* 0x000ff00008410000 */
[----:B------:R1:W1:Y:S10]  /*18ad0*/  MUFU.TANH R177, R14 ;  /* 0x0000000e00b17308 */ /* 0x0002740000002400 */
[----:B------:R1:W1:Y:S01]  /*18ae0*/  MUFU.TANH R179, R15 ;  /* 0x0000000f00b37308 */ /* 0x0002620000002400 */
[C---:B-----5:R-:W-:Y:S06]  /*18af0*/  HMMA.16816.F32 R28, R168.reuse, R8, R28 ;  /* 0x00000008a81c723c */ /* 0x060fec000000181c */
[----:B------:R-:W-:Y:S03]  /*18b00*/  HMMA.16816.F32 R32, R168, R10, R32 ;  /* 0x0000000aa820723c */ /* 0x000fe60000001820 */
[----:B------:R1:W1:Y:S10]  /*18b10*/  MUFU.TANH R183, R16 ;  /* 0x0000001000b77308 */ /* 0x0002740000002400 */
[----:B------:R1:W1:Y:S10]  /*18b20*/  MUFU.TANH R181, R17 ;  /* 0x0000001100b57308 */ /* 0x0002740000002400 */
        /* <DEDUP_REMOVED lines=8> */
[----:B------:R-:W-:Y:S01]  /*18bb0*/  FMUL.FTZ R34, R34, UR8 ;  /* 0x0000000822227c20 */ /* 0x000fe20008410000 */
[----:B------:R-:W-:Y:S07]  /*18bc0*/  FMUL.FTZ R35, R35, UR8 ;  /* 0x0000000823237c20 */ /* 0x000fee0008410000 */
[----:B------:R1:W1:Y:S10]  /*18bd0*/  MUFU.TANH R231, R20 ;  /* 0x0000001400e77308 */ /* 0x0002740000002400 */
        /* <DEDUP_REMOVED lines=14> */
[----:B------:R1:W1:Y:S01]  /*18cc0*/  MUFU.TANH R133, R35 ;  /* 0x0000002300857308 */ /* 0x0002620000002400 */
[----:B--234-:R-:W-:Y:S05]  /*18cd0*/  @!P0 BRA `(.L_x_1310) ;  /* 0x0000000800708947 */ /* 0x01cfea0003800000 */
[----:B------:R-:W-:Y:S01]  /*18ce0*/  ISETP.GE.AND P0, PT, R132, UR18, PT ;  /* 0x0000001284007c0c */ /* 0x000fe2000bf06270 */
[----:B------:R-:W-:Y:S04]  /*18cf0*/  ULEA UR6, -UR7, URZ, 0x6 ;  /* 0x0000003f07067291 */ /* 0x000fe8000f8e313f */
[----:B------:R-:W-:Y:S02]  /*18d00*/  USHF.R.S32.HI UR5, URZ, 0x1f, UR6 ;  /* 0x0000001f3f057899 */ /* 0x000fe40008011406 */
[----:B------:R-:W-:Y:S04]  /*18d10*/  IMAD.U32 R6, RZ, RZ, UR6 ;  /* 0x00000006ff067e24 */ /* 0x000fe8000f8e00ff */
        /* <DEDUP_REMOVED lines=41> */
[----:B-1----:R-:W-:Y:S02]  /*18fb0*/  LEA R12, P5, R3, R212, 0x2 ;  /* 0x000000d4030c7211 */ /* 0x002fe400078a10ff */
[----:B------:R-:W-:Y:S02]  /*18fc0*/  SEL R9, R5, R2, !P4 ;  /* 0x0000000205097207 */ /* 0x000fe40006000000 */
[-C--:B------:R-:W-:Y:S01]  /*18fd0*/  LEA.HI.X.SX32 R13, R3, R213.reuse, 0x2, P5 ;  /* 0x000000d5030d7211 */ /* 0x080fe200028f16ff */
[----:B------:R-:W1:Y:S01]  /*18fe0*/  LDC R5, c[0x0][0x24c] ;  /* 0x00009300ff057b82 */ /* 0x000e620000000800 */
        /* <DEDUP_REMOVED lines=9> */
[C---:B-1----:R-:W-:Y:S01]  /*19080*/  IMAD R4, R8.reuse, R5, R4 ;  /* 0x0000000508047224 */ /* 0x042fe200078e0204 */
        /* <DEDUP_REMOVED lines=8> */
.L_x_1311:
[CC--:B-1----:R-:W-:Y:S02]  /*19110*/  LEA R14, P5, R6.reuse, R216.reuse, 0x1 ;  /* 0x000000d8060e7211 */ /* 0x0c2fe400078a08ff */
        /* <DEDUP_REMOVED lines=88> */
.L_x_1310:
[----:B-1----:R-:W-:Y:S01]  /*196a0*/  FMNMX.FTZ R2, R175, R135, !PT ;  /* 0x00000087af027209 */ /* 0x002fe20007810000 */
[----:B--2---:R-:W-:Y:S01]  /*196b0*/  LDSM.16.MT88.4 R16, [R200+0xc000] ;  /* 0x00c00000c810783b */ /* 0x004fe20000004200 */
        /* <DEDUP_REMOVED lines=42> */
[C---:B------:R-:W-:Y:S01]  /*19960*/  FMUL.FTZ R144, R3.reuse, UR4 ;  /* 0x0000000403907c20 */ /* 0x040fe20008410000 */
[C---:B------:R-:W-:Y:S01]  /*19970*/  FADD.FTZ R0, -R3.reuse, R0 ;  /* 0x0000000003007221 */ /* 0x040fe20000010100 */
[C---:B------:R-:W-:Y:S01]  /*19980*/  FSETP.NEU.FTZ.AND P0, PT, R132.reuse, -INF , PT ;  /* 0xff8000008400780b */ /* 0x040fe20003f1d000 */
[C---:B------:R-:W-:Y:S01]  /*19990*/  FMUL.FTZ R148, R132.reuse, UR4 ;  /* 0x0000000484947c20 */ /* 0x040fe20008410000 */
[----:B------:R-:W-:Y:S01]  /*199a0*/  FADD.FTZ R2, -R132, R135 ;  /* 0x0000008784027221 */ /* 0x000fe20000010100 */
[----:B------:R-:W-:Y:S01]  /*199b0*/  FMUL.FTZ R6, R0, UR4 ;  /* 0x0000000400067c20 */ /* 0x000fe20008410000 */
[----:B------:R-:W-:Y:S02]  /*199c0*/  MOV R135, R132 ;  /* 0x0000008400877202 */ /* 0x000fe40000000f00 */
[----:B------:R-:W-:Y:S01]  /*199d0*/  FSEL R148, R148, RZ, P0 ;  /* 0x000000ff94947208 */ /* 0x000fe20000000000 */
[----:B------:R-:W-:Y:S01]  /*199e0*/  FMUL.FTZ R5, R2, UR4 ;  /* 0x0000000402057c20 */ /* 0x000fe20008410000 */
[----:B------:R-:W-:Y:S01]  /*199f0*/  FSETP.NEU.FTZ.AND P0, PT, R3, -INF , PT ;  /* 0xff8000000300780b */ /* 0x000fe20003f1d000 */
[----:B------:R-:W1:Y:S02]  /*19a00*/  MUFU.EX2 R0, R6 ;  /* 0x0000000600007308 */ /* 0x000e640000000800 */
        /* <DEDUP_REMOVED lines=9> */
[--C-:B------:R-:W-:Y:S01]  /*19aa0*/  FFMA.FTZ R166, R245, UR4, -R144.reuse ;  /* 0x00000004f5a67c23 */ /* 0x100fe20008010890 */
[----:B------:R-:W2:Y:S01]  /*19ab0*/  MUFU.EX2 R2, R5 ;  /* 0x0000000500027308 */ /* 0x000ea20000000800 */
[--C-:B------:R-:W-:Y:S01]  /*19ac0*/  FFMA.FTZ R174, R177, UR4, -R144.reuse ;  /* 0x00000004b1ae7c23 */ /* 0x100fe20008010890 */
[--C-:B------:R-:W-:Y:S01]  /*19ad0*/  FFMA.FTZ R179, R179, UR4, -R144.reuse ;  /* 0x00000004b3b37c23 */ /* 0x100fe20008010890 */
[--C-:B------:R-:W-:Y:S01]  /*19ae0*/  FFMA.FTZ R178, R143, UR4, -R144.reuse ;  /* 0x000000048fb27c23 */ /* 0x100fe20008010890 */
[--C-:B------:R-:W-:Y:S01]  /*19af0*/  FFMA.FTZ R182, R227, UR4, -R144.reuse ;  /* 0x00000004e3b67c23 */ /* 0x100fe20008010890 */
[C---:B-1----:R-:W-:Y:S01]  /*19b00*/  FMUL.FTZ R6, R0.reuse, R130 ;  /* 0x0000008200067220 */ /* 0x042fe20000410000 */
[C---:B------:R-:W-:Y:S01]  /*19b10*/  FMUL.FTZ R7, R0.reuse, R131 ;  /* 0x0000008300077220 */ /* 0x040fe20000410000 */
[C---:B------:R-:W-:Y:S03]  /*19b20*/  FMUL.FTZ R10, R0.reuse, R126 ;  /* 0x0000007e000a7220 */ /* 0x040fe60000410000 */
        /* <DEDUP_REMOVED lines=14> */
[C---:B------:R-:W-:Y:S01]  /*19c10*/  FMUL.FTZ R13, R2.reuse, R121 ;  /* 0x00000079020d7220 */ /* 0x040fe20000410000 */
[C---:B------:R-:W-:Y:S03]  /*19c20*/  FMUL.FTZ R20, R2.reuse, R112 ;  /* 0x0000007002147220 */ /* 0x040fe60000410000 */
[----:B------:R-:W-:Y:S01]  /*19c30*/  MUFU.EX2 R173, R173 ;  /* 0x000000ad00ad7308 */ /* 0x000fe20000000800 */
[----:B------:R-:W2:Y:S01]  /*19c40*/  LDSM.16.MT88.4 R120, [R200+0xe000] ;  /* 0x00e00000c878783b */ /* 0x000ea20000004200 */
[C---:B------:R-:W-:Y:S01]  /*19c50*/  FMUL.FTZ R21, R2.reuse, R113 ;  /* 0x0000007102157220 */ /* 0x040fe20000410000 */
[C---:B------:R-:W-:Y:S01]  /*19c60*/  FMUL.FTZ R28, R2.reuse, R104 ;  /* 0x00000068021c7220 */ /* 0x040fe20000410000 */
[----:B------:R-:W-:Y:S01]  /*19c70*/  FMUL.FTZ R29, R2, R105 ;  /* 0x00000069021d7220 */ /* 0x000fe20000410000 */
[--C-:B------:R-:W-:Y:S01]  /*19c80*/  FFMA.FTZ R227, R163, UR4, -R144.reuse ;  /* 0x00000004a3e37c23 */ /* 0x100fe20008010890 */
[----:B------:R-:W-:Y:S01]  /*19c90*/  FFMA.FTZ R222, R157, UR4, -R144 ;  /* 0x000000049dde7c23 */ /* 0x000fe20008010890 */
[----:B------:R-:W-:Y:S03]  /*19ca0*/  FFMA.FTZ R224, R153, UR4, -R148 ;  /* 0x0000000499e07c23 */ /* 0x000fe60008010894 */
[----:B------:R-:W3:Y:S01]  /*19cb0*/  MUFU.EX2 R168, R168 ;  /* 0x000000a800a87308 */ /* 0x000ee20000000800 */
[----:B-1----:R-:W-:Y:S01]  /*19cc0*/  F2FP.F16.F32.PACK_AB R128, R171, R175 ;  /* 0x000000afab80723e */ /* 0x002fe200000000ff */
[----:B------:R-:W1:Y:S01]  /*19cd0*/  LDSM.16.MT88.4 R104, [R198+0xe000] ;  /* 0x00e00000c668783b */ /* 0x000e620000004200 */
[----:B------:R-:W-:Y:S01]  /*19ce0*/  FFMA.FTZ R226, R149, UR4, -R144 ;  /* 0x0000000495e27c23 */ /* 0x000fe20008010890 */
[----:B------:R-:W-:Y:S01]  /*19cf0*/  FFMA.FTZ R228, R146, UR4, -R148 ;  /* 0x0000000492e47c23 */ /* 0x000fe20008010894 */
[--C-:B------:R-:W-:Y:S01]  /*19d00*/  FFMA.FTZ R134, R134, UR4, -R144.reuse ;  /* 0x0000000486867c23 */ /* 0x100fe20008010890 */
[----:B------:R-:W-:Y:S01]  /*19d10*/  FFMA.FTZ R133, R133, UR4, -R144 ;  /* 0x0000000485857c23 */ /* 0x000fe20008010890 */
[C---:B------:R-:W-:Y:S03]  /*19d20*/  FMUL.FTZ R36, R2.reuse, R36 ;  /* 0x0000002402247220 */ /* 0x040fe60000410000 */
[----:B------:R-:W-:Y:S01]  /*19d30*/  MUFU.EX2 R170, R170 ;  /* 0x000000aa00aa7308 */ /* 0x000fe20000000800 */
[----:B------:R-:W-:Y:S01]  /*19d40*/  FMUL.FTZ R37, R2, R37 ;  /* 0x0000002502257220 */ /* 0x000fe20000410000 */
[----:B------:R-:W-:Y:S01]  /*19d50*/  LDSM.16.MT88.4 R112, [R200+0x10000] ;  /* 0x01000000c870783b */ /* 0x000fe20000004200 */
[C---:B------:R-:W-:Y:S01]  /*19d60*/  FMUL.FTZ R38, R0.reuse, R38 ;  /* 0x0000002600267220 */ /* 0x040fe20000410000 */
[----:B------:R-:W-:Y:S01]  /*19d70*/  FMUL.FTZ R39, R0, R39 ;  /* 0x0000002700277220 */ /* 0x000fe20000410000 */
[C---:B------:R-:W-:Y:S01]  /*19d80*/  FMUL.FTZ R40, R2.reuse, R40 ;  /* 0x0000002802287220 */ /* 0x040fe20000410000 */
[----:B------:R-:W-:Y:S01]  /*19d90*/  FMUL.FTZ R41, R2, R41 ;  /* 0x0000002902297220 */ /* 0x000fe20000410000 */
[----:B------:R-:W-:Y:S03]  /*19da0*/  FMUL.FTZ R42, R0, R42 ;  /* 0x0000002a002a7220 */ /* 0x000fe60000410000 */
[----:B------:R-:W4:Y:S01]  /*19db0*/  MUFU.EX2 R169, R169 ;  /* 0x000000a900a97308 */ /* 0x000f220000000800 */
[----:B---3--:R-:W-:Y:S01]  /*19dc0*/  F2FP.F16.F32.PACK_AB R129, R168, R173 ;  /* 0x000000ada881723e */ /* 0x008fe200000000ff */
[----:B------:R-:W-:Y:S01]  /*19dd0*/  LDSM.16.MT88.4 R124, [R200+0xe800] ;  /* 0x00e80000c87c783b */ /* 0x000fe20000004200 */
[----:B------:R-:W-:Y:S01]  /*19de0*/  FMUL.FTZ R43, R0, R43 ;  /* 0x0000002b002b7220 */ /* 0x000fe20000410000 */
        /* <DEDUP_REMOVED lines=68> */
[C---:B------:R-:W-:Y:S01]  /*1a230*/  FMUL.FTZ R83, R0.reuse, R83 ;  /* 0x0000005300537220 */ /* 0x040fe20000410000 */
[----:B------:R-:W-:Y:S01]  /*1a240*/  FFMA.FTZ R176, R183, UR4, -R148 ;  /* 0x00000004b7b07c23 */ /* 0x000fe20008010894 */
[C---:B------:R-:W-:Y:S01]  /*1a250*/  HMMA.16816.F32 R28, R128.reuse, R136, R28 ;  /* 0x00000088801c723c */ /* 0x040fe2000000181c */
[----:B------:R-:W-:Y:S04]  /*1a260*/  MUFU.EX2 R220, R220 ;  /* 0x000000dc00dc7308 */ /* 0x000fe80000000800 */
[C---:B------:R-:W-:Y:S01]  /*1a270*/  FMUL.FTZ R34, R0.reuse, R102 ;  /* 0x0000006600227220 */ /* 0x040fe20000410000 */
[----:B------:R-:W-:Y:S01]  /*1a280*/  FMUL.FTZ R35, R0, R103 ;  /* 0x0000006700237220 */ /* 0x000fe20000410000 */
[----:B------:R-:W-:Y:S01]  /*1a290*/  FFMA.FTZ R183, R141, UR4, -R144 ;  /* 0x000000048db77c23 */ /* 0x000fe20008010890 */
[----:B------:R-:W4:Y:S03]  /*1a2a0*/  LDSM.16.MT88.4 R100, [R196+0xe000] ;  /* 0x00e00000c464783b */ /* 0x000f260000004200 */
[----:B------:R-:W-:Y:S01]  /*1a2b0*/  MUFU.EX2 R176, R176 ;  /* 0x000000b000b07308 */ /* 0x000fe20000000800 */
[C---:B------:R-:W-:Y:S01]  /*1a2c0*/  FMUL.FTZ R84, R2.reuse, R84 ;  /* 0x0000005402547220 */ /* 0x040fe20000410000 */
[----:B------:R-:W-:Y:S01]  /*1a2d0*/  FMUL.FTZ R85, R2, R85 ;  /* 0x0000005502557220 */ /* 0x000fe20000410000 */
[C---:B------:R-:W-:Y:S02]  /*1a2e0*/  HMMA.16816.F32 R32, R128.reuse, R138, R32 ;  /* 0x0000008a8020723c */ /* 0x040fe40000001820 */
[----:B------:R-:W-:Y:S01]  /*1a2f0*/  LDSM.16.MT88.4 R136, [R198+0xe800] ;  /* 0x00e80000c688783b */ /* 0x000fe20000004200 */
[C---:B------:R-:W-:Y:S01]  /*1a300*/  FMUL.FTZ R86, R0.reuse, R86 ;  /* 0x0000005600567220 */ /* 0x040fe20000410000 */
[----:B------:R-:W-:Y:S02]  /*1a310*/  FMUL.FTZ R87, R0, R87 ;  /* 0x0000005700577220 */ /* 0x000fe40000410000 */
[C---:B--2---:R-:W-:Y:S01]  /*1a320*/  HMMA.16816.F32 R36, R128.reuse, R120, R36 ;  /* 0x000000788024723c */ /* 0x044fe20000001824 */
[----:B------:R-:W-:Y:S03]  /*1a330*/  MUFU.EX2 R183, R183 ;  /* 0x000000b700b77308 */ /* 0x000fe60000000800 */
[----:B------:R-:W-:Y:S02]  /*1a340*/  LDSM.16.MT88.4 R140, [R197+0xe800] ;  /* 0x00e80000c58c783b */ /* 0x000fe40000004200 */
[C---:B------:R-:W-:Y:S05]  /*1a350*/  HMMA.16816.F32 R40, R128.reuse, R122, R40 ;  /* 0x0000007a8028723c */ /* 0x040fea0000001828 */
[----:B------:R-:W-:Y:S01]  /*1a360*/  MUFU.EX2 R222, R222 ;  /* 0x000000de00de7308 */ /* 0x000fe20000000800 */
[----:B------:R-:W-:Y:S01]  /*1a370*/  FFMA.FTZ R172, R235, UR4, -R148 ;  /* 0x00000004ebac7c23 */ /* 0x000fe20008010894 */
[C---:B-1----:R-:W-:Y:S01]  /*1a380*/  HMMA.16816.F32 R44, R128.reuse, R104, R44 ;  /* 0x00000068802c723c */ /* 0x042fe2000000182c */
[----:B------:R-:W-:Y:S03]  /*1a390*/  LDSM.16.MT88.4 R120, [R196+0xc800] ;  /* 0x00c80000c478783b */ /* 0x000fe60000004200 */
[----:B------:R-:W-:Y:S02]  /*1a3a0*/  FFMA.FTZ R235, R147, UR4, -R144 ;  /* 0x0000000493eb7c23 */ /* 0x000fe40008010890 */
[C---:B------:R-:W-:Y:S02]  /*1a3b0*/  HMMA.16816.F32 R48, R128.reuse, R106, R48 ;  /* 0x0000006a8030723c */ /* 0x040fe40000001830 */
[----:B------:R-:W-:Y:S01]  /*1a3c0*/  MUFU.EX2 R172, R172 ;  /* 0x000000ac00ac7308 */ /* 0x000fe20000000800 */
[----:B------:R-:W1:Y:S02]  /*1a3d0*/  LDSM.16.MT88.4 R104, [R198+0x10000] ;  /* 0x01000000c668783b */ /* 0x000e640000004200 */
[--C-:B------:R-:W-:Y:S01]  /*1a3e0*/  FFMA.FTZ R181, R181, UR4, -R148.reuse ;  /* 0x00000004b5b57c23 */ /* 0x100fe20008010894 */
[C---:B---3--:R-:W-:Y:S06]  /*1a3f0*/  HMMA.16816.F32 R52, R128.reuse, R108, R52 ;  /* 0x0000006c8034723c */ /* 0x048fec0000001834 */
[----:B------:R-:W-:Y:S01]  /*1a400*/  MUFU.EX2 R224, R224 ;  /* 0x000000e000e07308 */ /* 0x000fe20000000800 */
[--C-:B------:R-:W-:Y:S01]  /*1a410*/  FFMA.FTZ R233, R233, UR4, -R148.reuse ;  /* 0x00000004e9e97c23 */ /* 0x100fe20008010894 */
[C---:B------:R-:W-:Y:S01]  /*1a420*/  HMMA.16816.F32 R56, R128.reuse, R110, R56 ;  /* 0x0000006e8038723c */ /* 0x040fe20000001838 */
[----:B------:R-:W-:Y:S02]  /*1a430*/  LDSM.16.MT88.4 R108, [R200+0xc800] ;  /* 0x00c80000c86c783b */ /* 0x000fe40000004200 */
[C---:B------:R-:W-:Y:S03]  /*1a440*/  FMUL.FTZ R88, R2.reuse, R88 ;  /* 0x0000005802587220 */ /* 0x040fe60000410000 */
[C---:B----4-:R-:W-:Y:S02]  /*1a450*/  HMMA.16816.F32 R60, R128.reuse, R100, R60 ;  /* 0x00000064803c723c */ /* 0x050fe4000000183c */
[----:B------:R2:W3:Y:S03]  /*1a460*/  MUFU.EX2 R177, R233 ;  /* 0x000000e900b17308 */ /* 0x0004e60000000800 */
[----:B------:R-:W-:Y:S01]  /*1a470*/  FMUL.FTZ R89, R2, R89 ;  /* 0x0000005902597220 */ /* 0x000fe20000410000 */
[C---:B------:R-:W-:Y:S01]  /*1a480*/  HMMA.16816.F32 R64, R128.reuse, R102, R64 ;  /* 0x000000668040723c */ /* 0x040fe20000001840 */
[----:B------:R-:W4:Y:S05]  /*1a490*/  LDSM.16.MT88.4 R100, [R197+0x10000] ;  /* 0x01000000c564783b */ /* 0x000f2a0000004200 */
[----:B------:R-:W5:Y:S01]  /*1a4a0*/  MUFU.EX2 R181, R181 ;  /* 0x000000b500b57308 */ /* 0x000f620000000800 */
[C---:B------:R-:W-:Y:S01]  /*1a4b0*/  FMUL.FTZ R90, R0.reuse, R90 ;  /* 0x0000005a005a7220 */ /* 0x040fe20000410000 */
[C---:B------:R-:W-:Y:S03]  /*1a4c0*/  HMMA.16816.F32 R68, R128.reuse, R112, R68 ;  /* 0x000000708044723c */ /* 0x040fe60000001844 */
[----:B------:R-:W-:Y:S03]  /*1a4d0*/  FMUL.FTZ R91, R0, R91 ;  /* 0x0000005b005b7220 */ /* 0x000fe60000410000 */
[C---:B------:R-:W-:Y:S01]  /*1a4e0*/  HMMA.16816.F32 R72, R128.reuse, R114, R72 ;  /* 0x000000728048723c */ /* 0x040fe20000001848 */
[----:B------:R-:W-:Y:S01]  /*1a4f0*/  LDSM.16.MT88.4 R112, [R198+0xc800] ;  /* 0x00c80000c670783b */ /* 0x000fe20000004200 */
[----:B------:R-:W-:Y:S03]  /*1a500*/  MUFU.EX2 R226, R226 ;  /* 0x000000e200e27308 */ /* 0x000fe60000000800 */
[--C-:B--2---:R-:W-:Y:S01]  /*1a510*/  FFMA.FTZ R233, R151, UR4, -R148.reuse ;  /* 0x0000000497e97c23 */ /* 0x104fe20008010894 */
[C---:B------:R-:W-:Y:S01]  /*1a520*/  FMUL.FTZ R92, R2.reuse, R92 ;  /* 0x0000005c025c7220 */ /* 0x040fe20000410000 */
[C---:B-1----:R-:W-:Y:S05]  /*1a530*/  HMMA.16816.F32 R76, R128.reuse, R104, R76 ;  /* 0x00000068804c723c */ /* 0x042fea000000184c */
[----:B------:R-:W-:Y:S01]  /*1a540*/  MUFU.EX2 R235, R235 ;  /* 0x000000eb00eb7308 */ /* 0x000fe20000000800 */
[----:B------:R-:W-:Y:S01]  /*1a550*/  FMUL.FTZ R93, R2, R93 ;  /* 0x0000005d025d7220 */ /* 0x000fe20000410000 */
[C---:B------:R-:W-:Y:S01]  /*1a560*/  FMUL.FTZ R94, R0.reuse, R94 ;  /* 0x0000005e005e7220 */ /* 0x040fe20000410000 */
[C---:B------:R-:W-:Y:S01]  /*1a570*/  HMMA.16816.F32 R80, R128.reuse, R106, R80 ;  /* 0x0000006a8050723c */ /* 0x040fe20000001850 */
[----:B------:R-:W1:Y:S02]  /*1a580*/  LDSM.16.MT88.4 R104, [R196+0x10000] ;  /* 0x01000000c468783b */ /* 0x000e640000004200 */
[----:B------:R-:W-:Y:S01]  /*1a590*/  FMUL.FTZ R95, R0, R95 ;  /* 0x0000005f005f7220 */ /* 0x000fe20000410000 */
[C---:B------:R-:W-:Y:S01]  /*1a5a0*/  FMUL.FTZ R96, R2.reuse, R96 ;  /* 0x0000006002607220 */ /* 0x040fe20000410000 */
[----:B------:R-:W-:Y:S01]  /*1a5b0*/  FMUL.FTZ R97, R2, R97 ;  /* 0x0000006102617220 */ /* 0x000fe20000410000 */
[C---:B------:R-:W-:Y:S01]  /*1a5c0*/  FMUL.FTZ R98, R0.reuse, R98 ;  /* 0x0000006200627220 */ /* 0x040fe20000410000 */
[----:B------:R-:W-:Y:S01]  /*1a5d0*/  MUFU.EX2 R233, R233 ;  /* 0x000000e900e97308 */ /* 0x000fe20000000800 */
[----:B------:R-:W-:Y:S03]  /*1a5e0*/  FMUL.FTZ R99, R0, R99 ;  /* 0x0000006300637220 */ /* 0x000fe60000410000 */
[----:B------:R-:W-:Y:S01]  /*1a5f0*/  FFMA.FTZ R180, R231, UR4, -R148 ;  /* 0x00000004e7b47c23 */ /* 0x000fe20008010894 */
[----:B------:R-:W-:Y:S01]  /*1a600*/  FFMA.FTZ R231, R155, UR4, -R144 ;  /* 0x000000049be77c23 */ /* 0x000fe20008010890 */
[--C-:B------:R-:W-:Y:S01]  /*1a610*/  FFMA.FTZ R225, R229, UR4, -R148.reuse ;  /* 0x00000004e5e17c23 */ /* 0x100fe20008010894 */
[----:B------:R-:W-:Y:S01]  /*1a620*/  LDSM.16.MT88.4 R152, [R197+0xf800] ;  /* 0x00f80000c598783b */ /* 0x000fe20000004200 */
[C---:B----4-:R-:W-:Y:S02]  /*1a630*/  HMMA.16816.F32 R84, R128.reuse, R100, R84 ;  /* 0x000000648054723c */ /* 0x050fe40000001854 */
[----:B------:R-:W-:Y:S01]  /*1a640*/  MUFU.EX2 R228, R228 ;  /* 0x000000e400e47308 */ /* 0x000fe20000000800 */
[--C-:B------:R-:W-:Y:S01]  /*1a650*/  FFMA.FTZ R229, R159, UR4, -R148.reuse ;  /* 0x000000049fe57c23 */ /* 0x100fe20008010894 */
[----:B------:R-:W-:Y:S01]  /*1a660*/  FFMA.FTZ R148, R145, UR4, -R148 ;  /* 0x0000000491947c23 */ /* 0x000fe20008010894 */
[----:B------:R-:W-:Y:S01]  /*1a670*/  FFMA.FTZ R175, R2, R223, R175 ;  /* 0x000000df02af7223 */ /* 0x000fe200000100af */
[C---:B------:R-:W-:Y:S01]  /*1a680*/  HMMA.16816.F32 R88, R128.reuse, R102, R88 ;  /* 0x000000668058723c */ /* 0x040fe20000001858 */
[----:B------:R-:W-:Y:S05]  /*1a690*/  LDSM.16.MT88.4 R144, [R200+0xf800] ;  /* 0x00f80000c890783b */ /* 0x000fea0000004200 */
[----:B------:R2:W-:Y:S01]  /*1a6a0*/  MUFU.EX2 R237, R148 ;  /* 0x0000009400ed7308 */ /* 0x0005e20000000800 */
[----:B---3--:R-:W-:Y:S01]  /*1a6b0*/  F2FP.F16.F32.PACK_AB R100, R177, R172 ;  /* 0x000000acb164723e */ /* 0x008fe200000000ff */
[----:B------:R-:W-:Y:S03]  /*1a6c0*/  FFMA.FTZ R173, R0, R221, R173 ;  /* 0x000000dd00ad7223 */ /* 0x000fe600000100ad */
[----:B------:R-:W-:Y:S01]  /*1a6d0*/  F2FP.F16.F32.PACK_AB R101, R179, R174 ;  /* 0x000000aeb365723e */ /* 0x000fe200000000ff */
[----:B------:R-:W-:Y:S01]  /*1a6e0*/  FADD.FTZ R175, R171, R175 ;  /* 0x000000afabaf7221 */ /* 0x000fe20000010000 */
[----:B------:R-:W-:Y:S01]  /*1a6f0*/  LDSM.16.MT88.4 R156, [R196+0xf800] ;  /* 0x00f80000c49c783b */ /* 0x000fe20000004200 */
[----:B-----5:R-:W-:Y:S02]  /*1a700*/  F2FP.F16.F32.PACK_AB R102, R181, R176 ;  /* 0x000000b0b566723e */ /* 0x020fe400000000ff */
[----:B------:R-:W-:Y:S01]  /*1a710*/  MUFU.EX2 R180, R180 ;  /* 0x000000b400b47308 */ /* 0x000fe20000000800 */
[----:B------:R-:W-:Y:S01]  /*1a720*/  F2FP.F16.F32.PACK_AB R103, R183, R178 ;  /* 0x000000b2b767723e */ /* 0x000fe200000000ff */
[----:B------:R-:W-:Y:S01]  /*1a730*/  FADD.FTZ R168, R168, R173 ;  /* 0x000000ada8a87221 */ /* 0x000fe20000010000 */
[----:B------:R-:W-:Y:S01]  /*1a740*/  IADD3 R0, R219, -0x1, RZ ;  /* 0xffffffffdb007810 */ /* 0x000fe20007ffe0ff */
[----:B------:R-:W-:Y:S02]  /*1a750*/  FADD.FTZ R170, R170, R175 ;  /* 0x000000afaaaa7221 */ /* 0x000fe40000010000 */
[----:B------:R-:W-:Y:S01]  /*1a760*/  FADD.FTZ R167, R167, R168 ;  /* 0x000000a8a7a77221 */ /* 0x000fe20000010000 */
[C---:B-1----:R-:W-:Y:S01]  /*1a770*/  HMMA.16816.F32 R92, R128.reuse, R104, R92 ;  /* 0x00000068805c723c */ /* 0x042fe2000000185c */
[----:B--2---:R-:W-:Y:S02]  /*1a780*/  LDSM.16.MT88.4 R148, [R198+0xf800] ;  /* 0x00f80000c694783b */ /* 0x004fe40000004200 */
[----:B------:R-:W1:Y:S01]  /*1a790*/  MUFU.EX2 R225, R225 ;  /* 0x000000e100e17308 */ /* 0x000e620000000800 */
[----:B------:R-:W-:Y:S01]  /*1a7a0*/  FADD.FTZ R169, R169, R170 ;  /* 0x000000aaa9a97221 */ /* 0x000fe20000010000 */
[----:B------:R-:W-:Y:S01]  /*1a7b0*/  FADD.FTZ R167, R166, R167 ;  /* 0x000000a7a6a77221 */ /* 0x000fe20000010000 */
[----:B------:R-:W-:Y:S01]  /*1a7c0*/  MOV R219, R0 ;  /* 0x0000000000db7202 */ /* 0x000fe20000000f00 */
[----:B------:R-:W-:Y:S02]  /*1a7d0*/  HMMA.16816.F32 R96, R128, R106, R96 ;  /* 0x0000006a8060723c */ /* 0x000fe40000001860 */
[----:B------:R-:W2:Y:S04]  /*1a7e0*/  LDSM.16.MT88.4 R104, [R196+0xe800] ;  /* 0x00e80000c468783b */ /* 0x000ea80000004200 */
[----:B------:R-:W3:Y:S01]  /*1a7f0*/  MUFU.EX2 R229, R229 ;  /* 0x000000e500e57308 */ /* 0x000ee20000000800 */
[----:B------:R-:W-:Y:S01]  /*1a800*/  FADD.FTZ R172, R172, R169 ;  /* 0x000000a9acac7221 */ /* 0x000fe20000010000 */
[C---:B------:R-:W-:Y:S02]  /*1a810*/  HMMA.16816.F32 R4, R100.reuse, R108, R4 ;  /* 0x0000006c6404723c */ /* 0x040fe40000001804 */
[----:B------:R-:W-:Y:S04]  /*1a820*/  LDSM.16.MT88.4 R128, [R196+0xd000] ;  /* 0x00d00000c480783b */ /* 0x000fe80000004200 */
[C---:B------:R-:W-:Y:S02]  /*1a830*/  HMMA.16816.F32 R8, R100.reuse, R110, R8 ;  /* 0x0000006e6408723c */ /* 0x040fe40000001808 */
[----:B------:R-:W4:Y:S03]  /*1a840*/  MUFU.EX2 R231, R231 ;  /* 0x000000e700e77308 */ /* 0x000f260000000800 */
[----:B------:R-:W-:Y:S01]  /*1a850*/  FADD.FTZ R174, R174, R167 ;  /* 0x000000a7aeae7221 */ /* 0x000fe20000010000 */
[C---:B------:R-:W-:Y:S01]  /*1a860*/  HMMA.16816.F32 R12, R100.reuse, R112, R12 ;  /* 0x00000070640c723c */ /* 0x040fe2000000180c */
[----:B------:R-:W5:Y:S05]  /*1a870*/  LDSM.16.MT88.4 R108, [R200+0x10800] ;  /* 0x01080000c86c783b */ /* 0x000f6a0000004200 */
[----:B------:R-:W-:Y:S01]  /*1a880*/  MUFU.EX2 R134, R134 ;  /* 0x0000008600867308 */ /* 0x000fe20000000800 */
[----:B------:R-:W-:Y:S01]  /*1a890*/  FADD.FTZ R177, R177, R172 ;  /* 0x000000acb1b17221 */ /* 0x000fe20000010000 */
[C---:B------:R-:W-:Y:S01]  /*1a8a0*/  HMMA.16816.F32 R16, R100.reuse, R114, R16 ;  /* 0x000000726410723c */ /* 0x040fe20000001810 */
[----:B------:R-:W3:Y:S07]  /*1a8b0*/  LDSM.16.MT88.4 R112, [R198+0x10800] ;  /* 0x01080000c670783b */ /* 0x000eee0000004200 */
[----:B------:R-:W4:Y:S01]  /*1a8c0*/  MUFU.EX2 R133, R133 ;  /* 0x0000008500857308 */ /* 0x000f220000000800 */
[C---:B------:R-:W-:Y:S03]  /*1a8d0*/  HMMA.16816.F32 R20, R100.reuse, R116, R20 ;  /* 0x000000746414723c */ /* 0x040fe60000001814 */
[----:B------:R-:W-:Y:S03]  /*1a8e0*/  FADD.FTZ R179, R179, R174 ;  /* 0x000000aeb3b37221 */ /* 0x000fe60000010000 */
[C---:B------:R-:W-:Y:S01]  /*1a8f0*/  HMMA.16816.F32 R24, R100.reuse, R118, R24 ;  /* 0x000000766418723c */ /* 0x040fe20000001818 */
[----:B------:R-:W4:Y:S04]  /*1a900*/  LDSM.16.MT88.4 R116, [R197+0x10800] ;  /* 0x01080000c574783b */ /* 0x000f280000004200 */
        /* <DEDUP_REMOVED lines=10> */
[----:B------:R-:W-:Y:S01]  /*1a9b0*/  MOV R0, R3 ;  /* 0x0000000300007202 */ /* 0x000fe20000000f00 */
        /* <DEDUP_REMOVED lines=9> */
[C---:B-----5:R-:W-:Y:S06]  /*1aa50*/  HMMA.16816.F32 R68, R100.reuse, R108, R68 ;  /* 0x0000006c6444723c */ /* 0x060fec0000001844 */
[C---:B------:R-:W-:Y:S05]  /*1aa60*/  HMMA.16816.F32 R72, R100.reuse, R110, R72 ;  /* 0x0000006e6448723c */ /* 0x040fea0000001848 */
[----:B-1----:R-:W-:Y:S01]  /*1aa70*/  F2FP.F16.F32.PACK_AB R108, R225, R180 ;  /* 0x000000b4e16c723e */ /* 0x002fe200000000ff */
[C---:B---3--:R-:W-:Y:S05]  /*1aa80*/  HMMA.16816.F32 R76, R100.reuse, R112, R76 ;  /* 0x00000070644c723c */ /* 0x048fea000000184c */
[----:B------:R-:W-:Y:S01]  /*1aa90*/  F2FP.F16.F32.PACK_AB R109, R227, R182 ;  /* 0x000000b6e36d723e */ /* 0x000fe200000000ff */
[C---:B------:R-:W-:Y:S01]  /*1aaa0*/  HMMA.16816.F32 R80, R100.reuse, R114, R80 ;  /* 0x000000726450723c */ /* 0x040fe20000001850 */
[----:B------:R-:W1:Y:S04]  /*1aab0*/  LDSM.16.MT88.4 R112, [R197+0xd000] ;  /* 0x00d00000c570783b */ /* 0x000e680000004200 */
[----:B------:R-:W-:Y:S01]  /*1aac0*/  F2FP.F16.F32.PACK_AB R110, R229, R220 ;  /* 0x000000dce56e723e */ /* 0x000fe200000000ff */
[C---:B----4-:R-:W-:Y:S05]  /*1aad0*/  HMMA.16816.F32 R84, R100.reuse, R116, R84 ;  /* 0x000000746454723c */ /* 0x050fea0000001854 */
        /* <DEDUP_REMOVED lines=88> */
.L_x_1308:
        /* <DEDUP_REMOVED lines=264> */
.L_x_1313:
[----:B------:R-:W1:Y:S01]  /*1c0e0*/  S2R R32, SR_CTAID.Z ;  /* 0x0000000000207919 */ /* 0x000e620000002700 */
[----:B------:R-:W1:Y:S01]  /*1c0f0*/  LDC R2, c[0x0][0x270] ;  /* 0x00009c00ff027b82 */ /* 0x000e620000000800 */
[----:B------:R-:W1:Y:S07]  /*1c100*/  S2R R17, SR_CTAID.Y ;  /* 0x0000000000117919 */ /* 0x000e6e0000002600 */
[----:B----4-:R-:W2:Y:S01]  /*1c110*/  LDC R6, c[0x0][0x2c4] ;  /* 0x0000b100ff067b82 */ /* 0x010ea20000000800 */
[----:B-1----:R-:W-:-:S04]  /*1c120*/  IMAD R3, R17, R2, R32 ;  /* 0x0000000211037224 */ /* 0x002fc800078e0220 */
[----:B--2---:R-:W-:-:S07]  /*1c130*/  IMAD R6, R3, R6, RZ ;  /* 0x0000000603067224 */ /* 0x004fce00078e02ff */
.L_x_1314:
        /* <DEDUP_REMOVED lines=30> */
.L_x_1316:
[----:B------:R-:W-:Y:S05]  /*1c320*/  BSYNC B0 ;  /* 0x0000000000007941 */ /* 0x000fea0003800000 */
.L_x_1315:
        /* <DEDUP_REMOVED lines=69> */
.L_x_1318:
[----:B------:R-:W-:Y:S05]  /*1c780*/  BSYNC B0 ;  /* 0x0000000000007941 */ /* 0x000fea0003800000 */
.L_x_1317:
        /* <DEDUP_REMOVED lines=23> */
.L_x_1320:
[----:B------:R-:W-:Y:S05]  /*1c900*/  BSYNC B0 ;  /* 0x0000000000007941 */ /* 0x000fea0003800000 */
.L_x_1319:
        /* <DEDUP_REMOVED lines=23> */
.L_x_1322:
[----:B------:R-:W-:Y:S05]  /*1ca80*/  BSYNC B0 ;  /* 0x0000000000007941 */ /* 0x000fea0003800000 */
.L_x_1321:
        /* <DEDUP_REMOVED lines=22> */
.L_x_1323:
        /* <DEDUP_REMOVED lines=9> */
.L_x_7451:


//--------------------- .text._ZN5flash24flash_fwd_splitkv_kernelI23Flash_fwd_kernel_traitsILi192ELi64ELi64ELi4ELb0ELb0EN7cutlass6half_tE19Flash_kernel_traitsILi192ELi64ELi64ELi4ES3_EELb0ELb0ELb0ELb0ELb0ELb0ELb1ELb0EEEvNS_16Flash_fwd_paramsE --------------------------
	.section	.text._ZN5flash24flash_fwd_splitkv_kernelI23Flash_fwd_kernel_traitsILi192ELi64ELi64ELi4ELb0ELb0EN7cutlass6half_tE19Flash_kernel_traitsILi192ELi64ELi64ELi4ES3_EELb0ELb0ELb0ELb0ELb0ELb0ELb1ELb0EEEvNS_16Flash_fwd_paramsE,"ax",@progbits
	.align	128
        .global         _ZN5flash24flash_fwd_splitkv_kernelI23Flash_fwd_kernel_traitsILi192ELi64ELi64ELi4ELb0ELb0EN7cutlass6half_tE19Flash_kernel_traitsILi192ELi64ELi64ELi4ES3_EELb0ELb0ELb0ELb0ELb0ELb0ELb1ELb0EEEvNS_16Flash_fwd_paramsE
        .type           _ZN5flash24flash_fwd_splitkv_kernelI23Flash_fwd_kernel_traitsILi192ELi64ELi64ELi4ELb0ELb0EN7cutlass6half_tE19Flash_kernel_traitsILi192ELi64ELi64ELi4ES3_EELb0ELb0ELb0ELb0ELb0ELb0ELb1ELb0EEEvNS_16Flash_fwd_paramsE,@function
        .size           _ZN5flash24flash_fwd_splitkv_kernelI23Flash_fwd_kernel_traitsILi192ELi64ELi64ELi4ELb0ELb0EN7cutlass6half_tE19Flash_kernel_traitsILi192ELi64ELi64ELi4ES3_EELb0ELb0ELb0ELb0ELb0ELb0ELb1ELb0EEEvNS_16Flash_fwd_paramsE,(.L_x_7452 - _ZN5flash24flash_fwd_splitkv_kernelI23Flash_fwd_kernel_traitsILi192ELi64ELi64ELi4ELb0ELb0EN7cutlass6half_tE19Flash_kernel_traitsILi192ELi64ELi64ELi4ES3_EELb0ELb0ELb0ELb0ELb0ELb0ELb1ELb0EEEvNS_16Flash_fwd_paramsE)
        .other          _ZN5flash24flash_fwd_splitkv_kernelI23Flash_fwd_kernel_traitsILi192ELi64ELi64ELi4ELb0ELb0EN7cutlass6half_tE19Flash_kernel_traitsILi192ELi64ELi64ELi4ES3_EELb0ELb0ELb0ELb0ELb0ELb0ELb1ELb0EEEvNS_16Flash_fwd_paramsE,@"STO_CUDA_ENTRY STV_DEFAULT"
_ZN5flash24flash_fwd_splitkv_kernelI23Flash_fwd_kernel_traitsILi192ELi64ELi64ELi4ELb0ELb0EN7cutlass6half_tE19Flash_kernel_traitsILi192ELi64ELi64ELi4ES3_EELb0ELb0ELb0ELb0ELb0ELb0ELb1ELb0EEEvNS_16Flash_fwd_paramsE:
.text._ZN5flash24flash_fwd_splitkv_kernelI23Flash_fwd_kernel_traitsILi192ELi64ELi64ELi4ELb0ELb0EN7cutlass6half_tE19Flash_kernel_traitsILi192ELi64ELi64ELi4ES3_EELb0ELb0ELb0ELb0ELb0ELb0ELb1ELb0EEEvNS_16Flash_fwd_paramsE:
[----:B------:R-:W-:Y:S08]  /*0000*/  LDC R1, c[0x0][0x28] ;  /* 0x00000a00ff017b82 */ /* 0x000ff00000000800 */
[----:B------:R-:W1:Y:S01]  /*0010*/  LDC R5, c[0x0][0x270] ;  /* 0x00009c00ff057b82 */ /* 0x000e620000000800 */
[----:B------:R-:W-:Y:S01]  /*0020*/  MOV R2, RZ ;  /* 0x000000ff00027202 */ /* 0x000fe20000000f00 */
[----:B------:R-:W-:Y:S01]  /*0030*/  ULDC.64 UR4, c[0x0][0x2f0] ;  /* 0x0000bc0000047ab9 */ /* 0x000fe20000000a00 */
[----:B------:R-:W-:Y:S01]  /*0040*/  ULDC.64 UR8, c[0x0][0x208] ;  /* 0x0000820000087ab9 */ /* 0x000fe20000000a00 */
[----:B------:R-:W-:-:S04]  /*0050*/  ISETP.NE.U32.AND P1, PT, RZ, UR4, PT ;  /* 0x00000004ff007c0c */ /* 0x000fc8000bf25070 */
[----:B------:R-:W2:Y:S01]  /*0060*/  S2UR UR6, SR_CTAID.Z ;  /* 0x00000000000679c3 */ /* 0x000ea20000002700 */
[----:B------:R-:W-:-:S07]  /*0070*/  ISETP.NE.AND.EX P1, PT, RZ, UR5, PT, P1 ;  /* 0x00000005ff007c0c */ /* 0x000fce000bf25310 */
[----:B------:R-:W3:Y:S01]  /*0080*/  LDC.64 R8, c[0x0][0x2f8] ;  /* 0x0000be00ff087b82 */ /* 0x000ee20000000a00 */
[----:B-1----:R-:W1:Y:S01]  /*0090*/  I2F.U32.RP R6, R5 ;  /* 0x0000000500067306 */ /* 0x002e620000209000 */
[----:B------:R-:W-:-:S07]  /*00a0*/  ISETP.NE.U32.AND P2, PT, R5, RZ, PT ;  /* 0x000000ff0500720c */ /* 0x000fce0003f45070 */
[----:B-1----:R-:W1:Y:S02]  /*00b0*/  MUFU.RCP R4, R6 ;  /* 0x0000000600047308 */ /* 0x002e640000001000 */
[----:B-1----:R-:W-:-:S06]  /*00c0*/  VIADD R4, R4, 0xffffffe ;  /* 0x0ffffffe04047836 */ /* 0x002fcc0000000000 */
[----:B------:R-:W1:Y:S02]  /*00d0*/  F2I.FTZ.U32.TRUNC.NTZ R3, R4 ;  /* 0x0000000400037305 */ /* 0x000e64000021f000 */
[----:B-1----:R-:W-:Y:S01]  /*00e0*/  IMAD.MOV R0, RZ, RZ, -R3 ;  /* 0x000000ffff007224 */ /* 0x002fe200078e0a03 */
[----:B------:R-:W1:Y:S03]  /*00f0*/  LDC.U8 R4, c[0x0][0x3c2] ;  /* 0x0000f080ff047b82 */ /* 0x000e660000000000 */
[----:B------:R-:W-:-:S04]  /*0100*/  IMAD R7, R0, R5, RZ ;  /* 0x0000000500077224 */ /* 0x000fc800078e02ff */
[----:B------:R-:W-:Y:S02]  /*0110*/  IMAD.HI.U32 R7, R3, R7, R2 ;  /* 0x0000000703077227 */ /* 0x000fe400078e0002 */
[----:B------:R-:W4:Y:S04]  /*0120*/  LDC.64 R2, c[0x0][0x300] ;  /* 0x0000c000ff027b82 */ /* 0x000f280000000a00 */
[----:B--2---:R-:W-:-:S04]  /*0130*/  IMAD.HI.U32 R207, R7, UR6, RZ ;  /* 0x0000000607cf7c27 */ /* 0x004fc8000f8e00ff */
[----:B------:R-:W-:Y:S01]  /*0140*/  IMAD.MOV R0, RZ, RZ, -R207 ;  /* 0x000000ffff007224 */ /* 0x000fe200078e0acf */
[----:B------:R-:W2:Y:S03]  /*0150*/  LDC.64 R6, c[0x0][0x2f0] ;  /* 0x0000bc00ff067b82 */ /* 0x000ea60000000a00 */
[----:B------:R-:W-:-:S05]  /*0160*/  IMAD R0, R5, R0, UR6 ;  /* 0x0000000605007e24 */ /* 0x000fca000f8e0200 */
[----:B------:R-:W-:Y:S02]  /*0170*/  ISETP.GE.U32.AND P4, PT, R0, R5, PT ;  /* 0x000000050000720c */ /* 0x000fe40003f86070 */
[----:B----4-:R-:W-:-:S04]  /*0180*/  ISETP.NE.U32.AND P0, PT, R2, RZ, PT ;  /* 0x000000ff0200720c */ /* 0x010fc80003f05070 */
[----:B------:R-:W-:-:S07]  /*0190*/  ISETP.NE.AND.EX P0, PT, R3, RZ, PT, P0 ;  /* 0x000000ff0300720c */ /* 0x000fce0003f05300 */
[----:B------:R-:W-:Y:S01]  /*01a0*/  @P4 IMAD.IADD R0, R0, 0x1, -R5 ;  /* 0x0000000100004824 */ /* 0x000fe200078e0a05 */
[----:B------:R-:W-:Y:S01]  /*01b0*/  @P4 IADD3 R207, R207, 0x1, RZ ;  /* 0x00000001cfcf4810 */ /* 0x000fe20007ffe0ff */
[----:B------:R-:W4:Y:S03]  /*01c0*/  LDC.64 R2, c[0x0][0x2f8] ;  /* 0x0000be00ff027b82 */ /* 0x000f260000000a00 */
[----:B------:R-:W-:Y:S02]  /*01d0*/  ISETP.GE.U32.AND P3, PT, R0, R5, PT ;  /* 0x000000050000720c */ /* 0x000fe40003f66070 */
[----:B------:R-:W-:-:S11]  /*01e0*/  MOV R0, 0xffffffff ;  /* 0xffffffff00007802 */ /* 0x000fd60000000f00 */
[----:B------:R-:W-:Y:S01]  /*01f0*/  @P3 VIADD R207, R207, 0x1 ;  /* 0x00000001cfcf3836 */ /* 0x000fe20000000000 */
[----:B------:R-:W-:-:S05]  /*0200*/  @!P2 LOP3.LUT R207, RZ, R5, RZ, 0x33, !PT ;  /* 0x00000005ffcfa212 */ /* 0x000fca00078e33ff */
[C---:B--2---:R-:W-:Y:S01]  /*0210*/  IMAD.WIDE R14, R207.reuse, 0x4, R6 ;  /* 0x00000004cf0e7825 */ /* 0x044fe200078e0206 */
[----:B-1----:R-:W-:Y:S01]  /*0220*/  ISETP.NE.AND P3, PT, R4, RZ, PT ;  /* 0x000000ff0400720c */ /* 0x002fe20003f65270 */
[----:B------:R-:W1:Y:S03]  /*0230*/  @P0 LDC.64 R6, c[0x0][0x300] ;  /* 0x0000c000ff060b82 */ /* 0x000e660000000a00 */
[----:B------:R-:W2:Y:S04]  /*0240*/  @P1 LDG.E R0, desc[UR8][R14.64] ;  /* 0x000000080e001981 */ /* 0x000ea8000c1e1900 */
[----:B------:R-:W2:Y:S01]  /*0250*/  @P1 LDG.E R199, desc[UR8][R14.64+0x4] ;  /* 0x000004080ec71981 */ /* 0x000ea2000c1e1900 */
[----:B----4-:R-:W-:Y:S01]  /*0260*/  ISETP.EQ.U32.AND P2, PT, R2, RZ, PT ;  /* 0x000000ff0200720c */ /* 0x010fe20003f42070 */
[----:B---3--:R-:W-:Y:S01]  /*0270*/  IMAD.WIDE R8, R207, 0x4, R8 ;  /* 0x00000004cf087825 */ /* 0x008fe200078e0208 */
[----:B------:R-:W-:-:S02]  /*0280*/  MOV R12, 0xffffffff ;  /* 0xffffffff000c7802 */ /* 0x000fc40000000f00 */
[----:B------:R-:W-:Y:S01]  /*0290*/  ISETP.EQ.OR.EX P2, PT, R3, RZ, !P3, P2 ;  /* 0x000000ff0300720c */ /* 0x000fe20005f42720 */
[----:B------:R-:W-:Y:S01]  /*02a0*/  IMAD.MOV.U32 R11, RZ, RZ, RZ ;  /* 0x000000ffff0b7224 */ /* 0x000fe200078e00ff */
[----:B------:R-:W3:Y:S01]  /*02b0*/  S2R R33, SR_CTAID.X ;  /* 0x0000000000217919 */ /* 0x000ee20000002500 */
[----:B------:R-:W4:Y:S01]  /*02c0*/  S2R R4, SR_CTAID.Y ;  /* 0x0000000000047919 */ /* 0x000f220000002600 */
[----:B-1----:R-:W-:-:S09]  /*02d0*/  @P0 IMAD.WIDE R6, R207, 0x4, R6 ;  /* 0x00000004cf060825 */ /* 0x002fd200078e0206 */
[----:B------:R1:W5:Y:S04]  /*02e0*/  @!P2 LDG.E R12, desc[UR8][R8.64] ;  /* 0x00000008080ca981 */ /* 0x000368000c1e1900 */
[----:B------:R1:W5:Y:S01]  /*02f0*/  @P0 LDG.E R11, desc[UR8][R6.64] ;  /* 0x00000008060b0981 */ /* 0x000362000c1e1900 */
[----:B------:R-:W-:Y:S01]  /*0300*/  ISETP.NE.U32.AND P0, PT, R2, RZ, PT ;  /* 0x000000ff0200720c */ /* 0x000fe20003f05070 */
[----:B------:R-:W1:Y:S03]  /*0310*/  S2R R82, SR_TID.X ;  /* 0x0000000000527919 */ /* 0x000e660000002100 */
[----:B------:R-:W-:Y:S02]  /*0320*/  ISETP.NE.AND.EX P0, PT, R3, RZ, PT, P0 ;  /* 0x000000ff0300720c */ /* 0x000fe40003f05300 */
[----:B------:R-:W-:-:S05]  /*0330*/  IADD3 R28, -R207, RZ, RZ ;  /* 0x000000ffcf1c7210 */ /* 0x000fca0007ffe1ff */
[----:B------:R-:W-:Y:S02]  /*0340*/  IMAD R28, R5, R28, UR6 ;  /* 0x00000006051c7e24 */ /* 0x000fe4000f8e021c */
[----:B--2---:R-:W-:-:S06]  /*0350*/  @P1 IMAD.IADD R199, R199, 0x1, -R0 ;  /* 0x00000001c7c71824 */ /* 0x004fcc00078e0a00 */
[----:B------:R-:W2:Y:S01]  /*0360*/  @!P1 LDC R199, c[0x0][0x2c4] ;  /* 0x0000b100ffc79b82 */ /* 0x000ea20000000800 */
[----:B-1-34-:R-:W-:Y:S05]  /*0370*/  @!P0 BRA `(.L_x_1324) ;  /* 0x0000000000108947 */ /* 0x01afea0003800000 */
[----:B------:R-:W3:Y:S02]  /*0380*/  @P3 LDG.E R3, desc[UR8][R8.64+0x4] ;  /* 0x0000040808033981 */ /* 0x000ee4000c1e1900 */
[----:B---3-5:R-:W-:-:S06]  /*0390*/  @P3 IADD3 R6, R3, -R12, RZ ;  /* 0x8000000c03063210 */ /* 0x028fcc0007ffe0ff */
[----:B------:R3:W5:Y:S01]  /*03a0*/  @!P3 LDG.E R6, desc[UR8][R8.64] ;  /* 0x000000080806b981 */ /* 0x000762000c1e1900 */
[----:B------:R-:W-:Y:S05]  /*03b0*/  BRA `(.L_x_1325) ;  /* 0x0000000000047947 */ /* 0x000fea0003800000 */
.L_x_1324:
[----:B------:R-:W1:Y:S02]  /*03c0*/  LDC R6, c[0x0][0x2c8] ;  /* 0x0000b200ff067b82 */ /* 0x000e640000000800 */
.L_x_1325:
[----:B------:R-:W4:Y:S02]  /*03d0*/  LDC.64 R2, c[0x0][0x308] ;  /* 0x0000c200ff027b82 */ /* 0x000f240000000a00 */
[----:B----4-:R-:W-:-:S04]  /*03e0*/  ISETP.NE.U32.AND P3, PT, R2, RZ, PT ;  /* 0x000000ff0200720c */ /* 0x010fc80003f65070 */
[----:B------:R-:W-:-:S13]  /*03f0*/  ISETP.NE.AND.EX P3, PT, R3, RZ, PT, P3 ;  /* 0x000000ff0300720c */ /* 0x000fda0003f65330 */
[----:B------:R-:W4:Y:S02]  /*0400*/  @P3 LDC.64 R2, c[0x0][0x308] ;  /* 0x0000c200ff023b82 */ /* 0x000f240000000a00 */
[----:B----4-:R-:W-:-:S05]  /*0410*/  @P3 IMAD.WIDE R2, R207, 0x4, R2 ;  /* 0x00000004cf023825 */ /* 0x010fca00078e0202 */
[----:B------:R4:W5:Y:S01]  /*0420*/  @P3 LDG.E R84, desc[UR8][R2.64] ;  /* 0x0000000802543981 */ /* 0x000962000c1e1900 */
[----:B---3--:R-:W-:-:S05]  /*0430*/  IMAD.SHL.U32 R8, R33, 0x40, RZ ;  /* 0x0000004021087824 */ /* 0x008fca00078e00ff */
[----:B--2---:R-:W-:-:S13]  /*0440*/  ISETP.GT.AND P0, PT, R199, R8, PT ;  /* 0x00000008c700720c */ /* 0x004fda0003f04270 */
[----:B------:R-:W-:Y:S05]  /*0450*/  @!P0 EXIT ;  /* 0x000000000000894d */ /* 0x000fea0003800000 */
[----:B------:R-:W2:Y:S01]  /*0460*/  LDC R9, c[0x0][0x10] ;  /* 0x00000400ff097b82 */ /* 0x000ea20000000800 */
[----:B-----5:R-:W-:-:S07]  /*0470*/  @P3 IMAD.IADD R84, R84, 0x1, -R11 ;  /* 0x0000000154543824 */ /* 0x020fce00078e0a0b */
[----:B----4-:R-:W3:Y:S01]  /*0480*/  LDC R3, c[0x0][0x2c8] ;  /* 0x0000b200ff037b82 */ /* 0x010ee20000000800 */
[----:B--2---:R-:W-:-:S04]  /*0490*/  IABS R13, R9 ;  /* 0x00000009000d7213 */ /* 0x004fc80000000000 */
[----:B------:R-:W2:Y:S01]  /*04a0*/  I2F.RP R7, R13 ;  /* 0x0000000d00077306 */ /* 0x000ea20000209400 */
[----:B---3--:R-:W-:-:S05]  /*04b0*/  VIADD R3, R3, 0x3f ;  /* 0x0000003f03037836 */ /* 0x008fca0000000000 */
[----:B------:R-:W-:-:S04]  /*04c0*/  SHF.R.S32.HI R16, RZ, 0x1f, R3 ;  /* 0x0000001fff107819 */ /* 0x000fc80000011403 */
[----:B------:R-:W-:Y:S01]  /*04d0*/  LEA.HI R16, R16, R3, RZ, 0x6 ;  /* 0x0000000310107211 */ /* 0x000fe200078f30ff */
[----:B--2---:R-:W2:Y:S03]  /*04e0*/  MUFU.RCP R14, R7 ;  /* 0x00000007000e7308 */ /* 0x004ea60000001000 */
[----:B------:R-:W-:-:S05]  /*04f0*/  LEA.HI.SX32 R16, R16, R9, 0x1a ;  /* 0x0000000910107211 */ /* 0x000fca00078fd2ff */
[----:B------:R-:W-:-:S05]  /*0500*/  VIADD R16, R16, 0xffffffff ;  /* 0xffffffff10107836 */ /* 0x000fca0000000000 */
[----:B------:R-:W-:Y:S02]  /*0510*/  IABS R3, R16 ;  /* 0x0000001000037213 */ /* 0x000fe40000000000 */
[----:B------:R-:W-:Y:S01]  /*0520*/  LOP3.LUT R16, R16, R9, RZ, 0x3c, !PT ;  /* 0x0000000910107212 */ /* 0x000fe200078e3cff */
[----:B--2---:R-:W-:-:S03]  /*0530*/  VIADD R14, R14, 0xffffffe ;  /* 0x0ffffffe0e0e7836 */ /* 0x004fc60000000000 */
[----:B------:R-:W-:Y:S01]  /*0540*/  ISETP.GE.AND P0, PT, R16, RZ, PT ;  /* 0x000000ff1000720c */ /* 0x000fe20003f06270 */
[----:B------:R-:W2:Y:S02]  /*0550*/  F2I.FTZ.U32.TRUNC.NTZ R15, R14 ;  /* 0x0000000e000f7305 */ /* 0x000ea4000021f000 */
[----:B--2---:R-:W-:Y:S02]  /*0560*/  IMAD.MOV R2, RZ, RZ, -R15 ;  /* 0x000000ffff027224 */ /* 0x004fe400078e0a0f */
[----:B------:R-:W-:Y:S02]  /*0570*/  IMAD.MOV.U32 R14, RZ, RZ, RZ ;  /* 0x000000ffff0e7224 */ /* 0x000fe400078e00ff */
[----:B------:R-:W-:Y:S01]  /*0580*/  IMAD R7, R2, R13, RZ ;  /* 0x0000000d02077224 */ /* 0x000fe200078e02ff */
[----:B------:R-:W-:-:S03]  /*0590*/  IABS R2, R9 ;  /* 0x0000000900027213 */ /* 0x000fc60000000000 */
[----:B------:R-:W-:-:S04]  /*05a0*/  IMAD.HI.U32 R7, R15, R7, R14 ;  /* 0x000000070f077227 */ /* 0x000fc800078e000e */
[----:B------:R-:W-:Y:S02]  /*05b0*/  IMAD.MOV R2, RZ, RZ, -R2 ;  /* 0x000000ffff027224 */ /* 0x000fe400078e0a02 */
[----:B------:R-:W-:Y:S02]  /*05c0*/  IMAD.HI.U32 R10, R7, R3, RZ ;  /* 0x00000003070a7227 */ /* 0x000fe400078e00ff */
[----:B------:R-:W2:Y:S02]  /*05d0*/  @!P3 LDC R7, c[0x0][0x2cc] ;  /* 0x0000b300ff07bb82 */ /* 0x000ea40000000800 */
[----:B------:R-:W-:-:S05]  /*05e0*/  IMAD R14, R10, R2, R3 ;  /* 0x000000020a0e7224 */ /* 0x000fca00078e0203 */
[----:B------:R-:W-:Y:S01]  /*05f0*/  ISETP.GT.U32.AND P1, PT, R13, R14, PT ;  /* 0x0000000e0d00720c */ /* 0x000fe20003f24070 */
[----:B------:R-:W3:-:S12]  /*0600*/  @!P3 LDC.64 R2, c[0x0][0x318] ;  /* 0x0000c600ff02bb82 */ /* 0x000ed80000000a00 */
[----:B------:R-:W-:Y:S02]  /*0610*/  @!P1 IMAD.IADD R14, R14, 0x1, -R13 ;  /* 0x000000010e0e9824 */ /* 0x000fe400078e0a0d */
[----:B------:R-:W-:Y:S01]  /*0620*/  @!P1 VIADD R10, R10, 0x1 ;  /* 0x000000010a0a9836 */ /* 0x000fe20000000000 */
[----:B------:R-:W-:Y:S02]  /*0630*/  ISETP.NE.AND P1, PT, R9, RZ, PT ;  /* 0x000000ff0900720c */ /* 0x000fe40003f25270 */
[----:B------:R-:W-:Y:S02]  /*0640*/  ISETP.GE.U32.AND P4, PT, R14, R13, PT ;  /* 0x0000000d0e00720c */ /* 0x000fe40003f86070 */
[----:B---3--:R-:W-:-:S04]  /*0650*/  @!P3 ISETP.NE.U32.AND P2, PT, R2, RZ, PT ;  /* 0x000000ff0200b20c */ /* 0x008fc80003f45070 */
[----:B------:R-:W-:-:S07]  /*0660*/  @!P3 ISETP.NE.AND.EX P2, PT, R3, RZ, PT, P2 ;  /* 0x000000ff0300b20c */ /* 0x000fce0003f45320 */
[----:B------:R-:W-:Y:S01]  /*0670*/  @P4 VIADD R10, R10, 0x1 ;  /* 0x000000010a0a4836 */ /* 0x000fe20000000000 */
[----:B--2---:R-:W-:-:S03]  /*0680*/  @!P3 SEL R7, R7, RZ, P2 ;  /* 0x000000ff0707b207 */ /* 0x004fc60001000000 */
[----:B------:R-:W-:Y:S01]  /*0690*/  @!P0 IMAD.MOV R10, RZ, RZ, -R10 ;  /* 0x000000ffff0a8224 */ /* 0x000fe200078e0a0a */
[----:B------:R-:W-:Y:S02]  /*06a0*/  @!P1 LOP3.LUT R10, RZ, R9, RZ, 0x33, !PT ;  /* 0x00000009ff0a9212 */ /* 0x000fe400078e33ff */
[----:B-1----:R-:W-:-:S03]  /*06b0*/  @!P3 IADD3 R84, R7, R6, -R11 ;  /* 0x000000060754b210 */ /* 0x002fc60007ffe80b */
[----:B------:R-:W-:Y:S02]  /*06c0*/  IMAD R200, R10, R4, RZ ;  /* 0x000000040ac87224 */ /* 0x000fe400078e02ff */
[----:B------:R-:W-:-:S05]  /*06d0*/  VIADD R3, R84, 0x3f ;  /* 0x0000003f54037836 */ /* 0x000fca0000000000 */
[----:B------:R-:W-:-:S04]  /*06e0*/  SHF.R.S32.HI R2, RZ, 0x1f, R3 ;  /* 0x0000001fff027819 */ /* 0x000fc80000011403 */
[----:B------:R-:W-:-:S04]  /*06f0*/  LEA.HI R2, R2, R3, RZ, 0x6 ;  /* 0x0000000302027211 */ /* 0x000fc800078f30ff */
[----:B------:R-:W-:-:S04]  /*0700*/  SHF.R.S32.HI R133, RZ, 0x6, R2 ;  /* 0x00000006ff857819 */ /* 0x000fc80000011402 */
[----:B------:R-:W-:-:S04]  /*0710*/  VIADDMNMX R133, R200, R10, R133, PT ;  /* 0x0000000ac8857246 */ /* 0x000fc80003800185 */
[----:B------:R-:W-:-:S13]  /*0720*/  ISETP.GE.AND P0, PT, R200, R133, PT ;  /* 0x00000085c800720c */ /* 0x000fda0003f06270 */
[----:B------:R-:W-:Y:S05]  /*0730*/  @!P0 BRA `(.L_x_1326) ;  /* 0x0000000800588947 */ /* 0x000fea0003800000 */
[----:B------:R-:W1:Y:S01]  /*0740*/  LDC.64 R2, c[0x0][0x2c0] ;  /* 0x0000b000ff027b82 */ /* 0x000e620000000a00 */
[----:B------:R-:W-:Y:S01]  /*0750*/  SHF.R.S32.HI R7, RZ, 0x1f, R82 ;  /* 0x0000001fff077819 */ /* 0x000fe20000011452 */
[----:B------:R-:W-:Y:S01]  /*0760*/  ULDC UR4, c[0x0][0x2dc] ;  /* 0x0000b70000047ab9 */ /* 0x000fe20000000800 */
[----:B------:R-:W-:Y:S02]  /*0770*/  BSSY B0, `(.L_x_1327) ;  /* 0x0000029000007945 */ /* 0x000fe40003800000 */
[----:B------:R-:W-:-:S04]  /*0780*/  LEA.HI R6, R7, R82, RZ, 0x4 ;  /* 0x0000005207067211 */ /* 0x000fc800078f20ff */
[----:B------:R-:W-:-:S05]  /*0790*/  LOP3.LUT R7, R6, 0xfffffff0, RZ, 0xc0, !PT ;  /* 0xfffffff006077812 */ /* 0x000fca00078ec0ff */
[----:B------:R-:W-:-:S05]  /*07a0*/  IMAD.IADD R82, R82, 0x1, -R7 ;  /* 0x0000000152527824 */ /* 0x000fca00078e0a07 */
[----:B------:R-:W-:Y:S01]  /*07b0*/  ISETP.NE.AND P6, PT, R82, RZ, PT ;  /* 0x000000ff5200720c */ /* 0x000fe20003fc5270 */
[----:B-1----:R-:W-:-:S04]  /*07c0*/  IMAD R2, R4, R2, R207 ;  /* 0x0000000204027224 */ /* 0x002fc800078e02cf */
[----:B------:R-:W-:Y:S01]  /*07d0*/  IMAD R0, R2, R5, R28 ;  /* 0x0000000502007224 */ /* 0x000fe200078e021c */
[----:B------:R-:W-:Y:S01]  /*07e0*/  SHF.R.S32.HI R5, RZ, 0x4, R6 ;  /* 0x00000004ff057819 */ /* 0x000fe20000011406 */
[----:B------:R-:W-:Y:S02]  /*07f0*/  IMAD.SHL.U32 R2, R82, 0x4, RZ ;  /* 0x0000000452027824 */ /* 0x000fe400078e00ff */
[--C-:B------:R-:W-:Y:S02]  /*0800*/  IMAD R0, R0, R3, R8.reuse ;  /* 0x0000000300007224 */ /* 0x100fe400078e0208 */
[----:B------:R-:W-:Y:S01]  /*0810*/  IMAD.IADD R8, R199, 0x1, -R8 ;  /* 0x00000001c7087824 */ /* 0x000fe200078e0a08 */
[--C-:B------:R-:W-:Y:S01]  /*0820*/  SHF.R.S32.HI R3, RZ, 0x1f, R2.reuse ;  /* 0x0000001fff037819 */ /* 0x100fe20000011402 */
[----:B------:R-:W-:Y:S01]  /*0830*/  IMAD R7, R0, UR4, RZ ;  /* 0x0000000400077c24 */ /* 0x000fe2000f8e02ff */
[----:B------:R-:W-:Y:S01]  /*0840*/  ULDC.64 UR4, c[0x0][0x288] ;  /* 0x0000a20000047ab9 */ /* 0x000fe20000000a00 */
[C---:B------:R-:W-:Y:S01]  /*0850*/  VIADD R19, R5.reuse, 0x8 ;  /* 0x0000000805137836 */ /* 0x040fe20000000000 */
[C---:B------:R-:W-:Y:S01]  /*0860*/  ISETP.GE.AND P2, PT, R5.reuse, R8, PT ;  /* 0x000000080500720c */ /* 0x040fe20003f46270 */
[----:B------:R-:W-:-:S03]  /*0870*/  IMAD.WIDE R10, R5, 0xc0, R2 ;  /* 0x000000c0050a7825 */ /* 0x000fc600078e0202 */
[----:B------:R-:W-:Y:S01]  /*0880*/  ISETP.GE.AND P4, PT, R19, R8, PT ;  /* 0x000000081300720c */ /* 0x000fe20003f86270 */
[----:B------:R-:W-:Y:S01]  /*0890*/  VIADD R17, R5, 0x10 ;  /* 0x0000001005117836 */ /* 0x000fe20000000000 */
[----:B------:R-:W-:Y:S01]  /*08a0*/  IADD3 R4, P0, R7, R10, RZ ;  /* 0x0000000a07047210 */ /* 0x000fe20007f1e0ff */
[C---:B------:R-:W-:Y:S02]  /*08b0*/  VIADD R15, R5.reuse, 0x18 ;  /* 0x00000018050f7836 */ /* 0x040fe40000000000 */
[----:B------:R-:W-:Y:S01]  /*08c0*/  VIADD R13, R5, 0x20 ;  /* 0x00000020050d7836 */ /* 0x000fe20000000000 */
[----:B------:R-:W-:Y:S01]  /*08d0*/  LEA.HI.X.SX32 R7, R7, R11, 0x1, P0 ;  /* 0x0000000b07077211 */ /* 0x000fe200000f0eff */
[C---:B------:R-:W-:Y:S01]  /*08e0*/  VIADD R11, R5.reuse, 0x28 ;  /* 0x00000028050b7836 */ /* 0x040fe20000000000 */
[----:B------:R-:W-:Y:S01]  /*08f0*/  LEA R20, P0, R4, UR4, 0x2 ;  /* 0x0000000404147c11 */ /* 0x000fe2000f8010ff */
[----:B------:R-:W-:Y:S01]  /*0900*/  VIADD R9, R5, 0x30 ;  /* 0x0000003005097836 */ /* 0x000fe20000000000 */
[-C--:B------:R-:W-:Y:S01]  /*0910*/  ISETP.GE.AND P3, PT, R17, R8.reuse, PT ;  /* 0x000000081100720c */ /* 0x080fe20003f66270 */
[----:B------:R-:W-:Y:S01]  /*0920*/  VIADD R10, R2, 0x40 ;  /* 0x00000040020a7836 */ /* 0x000fe20000000000 */
[----:B------:R-:W-:Y:S01]  /*0930*/  LEA.HI.X R21, R4, UR5, R7, 0x2, P0 ;  /* 0x0000000504157c11 */ /* 0x000fe200080f1407 */
[----:B------:R-:W-:Y:S01]  /*0940*/  VIADD R6, R2, 0x80 ;  /* 0x0000008002067836 */ /* 0x000fe20000000000 */
[----:B------:R-:W-:-:S02]  /*0950*/  ISETP.GE.AND P5, PT, R15, R8, PT ;  /* 0x000000080f00720c */ /* 0x000fc40003fa6270 */
[-C--:B------:R-:W-:Y:S02]  /*0960*/  ISETP.GE.AND P0, PT, R13, R8.reuse, PT ;  /* 0x000000080d00720c */ /* 0x080fe40003f06270 */
[----:B------:R-:W-:Y:S01]  /*0970*/  ISETP.GE.AND P1, PT, R11, R8, PT ;  /* 0x000000080b00720c */ /* 0x000fe20003f26270 */
[----:B------:R-:W-:-:S12]  /*0980*/  @P2 BRA `(.L_x_1328) ;  /* 0x00000000001c2947 */ /* 0x000fd80003800000 */
[----:B------:R-:W-:Y:S02]  /*0990*/  ULDC UR4, c[0x0][0x2d0] ;  /* 0x0000b40000047ab9 */ /* 0x000fe40000000800 */
[----:B------:R-:W-:-:S13]  /*09a0*/  ISETP.GE.AND P2, PT, R2, UR4, PT ;  /* 0x0000000402007c0c */ /* 0x000fda000bf46270 */
[----:B------:R1:W-:Y:S01]  /*09b0*/  @!P2 STG.E.128 desc[UR8][R20.64], RZ ;  /* 0x000000ff1400a986 */ /* 0x0003e2000c101d08 */
[----:B------:R-:W-:-:S13]  /*09c0*/  ISETP.GE.AND P2, PT, R10, UR4, PT ;  /* 0x000000040a007c0c */ /* 0x000fda000bf46270 */
[----:B------:R1:W-:Y:S01]  /*09d0*/  @!P2 STG.E.128 desc[UR8][R20.64+0x100], RZ ;  /* 0x000100ff1400a986 */ /* 0x0003e2000c101d08 */
[----:B------:R-:W-:-:S13]  /*09e0*/  ISETP.GE.AND P2, PT, R6, UR4, PT ;  /* 0x0000000406007c0c */ /* 0x000fda000bf46270 */
[----:B------:R1:W-:Y:S02]  /*09f0*/  @!P2 STG.E.128 desc[UR8][R20.64+0x200], RZ ;  /* 0x000200ff1400a986 */ /* 0x0003e4000c101d08 */
.L_x_1328:
[----:B------:R-:W-:Y:S05]  /*0a00*/  BSYNC B0 ;  /* 0x0000000000007941 */ /* 0x000fea0003800000 */
.L_x_1327:
[----:B------:R-:W-:Y:S01]  /*0a10*/  BSSY B0, `(.L_x_1329) ;  /* 0x000000b000007945 */ /* 0x000fe20003800000 */
[----:B------:R-:W-:Y:S02]  /*0a20*/  ISETP.GE.AND P2, PT, R9, R8, PT ;  /* 0x000000080900720c */ /* 0x000fe40003f46270 */
[----:B------:R-:W-:Y:S01]  /*0a30*/  IADD3 R7, R5, 0x38, RZ ;  /* 0x0000003805077810 */ /* 0x000fe20007ffe0ff */
[----:B------:R-:W-:Y:S05]  /*0a40*/  @P4 BRA `(.L_x_1330) ;  /* 0x00000000001c4947 */ /* 0x000fea0003800000 */
[----:B------:R-:W-:Y:S02]  /*0a50*/  ULDC UR4, c[0x0][0x2d0] ;  /* 0x0000b40000047ab9 */ /* 0x000fe40000000800 */
[----:B------:R-:W-:-:S13]  /*0a60*/  ISETP.GE.AND P4, PT, R2, UR4, PT ;  /* 0x0000000402007c0c */ /* 0x000fda000bf86270 */
[----:B------:R2:W-:Y:S01]  /*0a70*/  @!P4 STG.E.128 desc[UR8][R20.64+0x1800], RZ ;  /* 0x001800ff1400c986 */ /* 0x0005e2000c101d08 */
[----:B------:R-:W-:-:S13]  /*0a80*/  ISETP.GE.AND P4, PT, R10, UR4, PT ;  /* 0x000000040a007c0c */ /* 0x000fda000bf86270 */
[----:B------:R2:W-:Y:S01]  /*0a90*/  @!P4 STG.E.128 desc[UR8][R20.64+0x1900], RZ ;  /* 0x001900ff1400c986 */ /* 0x0005e2000c101d08 */
[----:B------:R-:W-:-:S13]  /*0aa0*/  ISETP.GE.AND P4, PT, R6, UR4, PT ;  /* 0x0000000406007c0c */ /* 0x000fda000bf86270 */
[----:B------:R2:W-:Y:S02]  /*0ab0*/  @!P4 STG.E.128 desc[UR8][R20.64+0x1a00], RZ ;  /* 0x001a00ff1400c986 */ /* 0x0005e4000c101d08 */
.L_x_1330:
[----:B------:R-:W-:Y:S05]  /*0ac0*/  BSYNC B0 ;  /* 0x0000000000007941 */ /* 0x000fea0003800000 */
.L_x_1329:
[----:B------:R-:W-:Y:S01]  /*0ad0*/  BSSY B0, `(.L_x_1331) ;  /* 0x000000a000007945 */ /* 0x000fe20003800000 */
[----:B------:R-:W-:-:S03]  /*0ae0*/  ISETP.GE.AND P4, PT, R7, R8, PT ;  /* 0x000000080700720c */ /* 0x000fc60003f86270 */
[----:B------:R-:W-:Y:S10]  /*0af0*/  @P3 BRA `(.L_x_1332) ;  /* 0x00000000001c3947 */ /* 0x000ff40003800000 */
[----:B------:R-:W-:Y:S02]  /*0b00*/  ULDC UR4, c[0x0][0x2d0] ;  /* 0x0000b40000047ab9 */ /* 0x000fe40000000800 */
[----:B------:R-:W-:-:S13]  /*0b10*/  ISETP.GE.AND P3, PT, R2, UR4, PT ;  /* 0x0000000402007c0c */ /* 0x000fda000bf66270 */
[----:B------:R3:W-:Y:S01]  /*0b20*/  @!P3 STG.E.128 desc[UR8][R20.64+0x3000], RZ ;  /* 0x003000ff1400b986 */ /* 0x0007e2000c101d08 */
[----:B------:R-:W-:-:S13]  /*0b30*/  ISETP.GE.AND P3, PT, R10, UR4, PT ;  /* 0x000000040a007c0c */ /* 0x000fda000bf66270 */
[----:B------:R3:W-:Y:S01]  /*0b40*/  @!P3 STG.E.128 desc[UR8][R20.64+0x3100], RZ ;  /* 0x003100ff1400b986 */ /* 0x0007e2000c101d08 */
[----:B------:R-:W-:-:S13]  /*0b50*/  ISETP.GE.AND P3, PT, R6, UR4, PT ;  /* 0x0000000406007c0c */ /* 0x000fda000bf66270 */
[----:B------:R3:W-:Y:S02]  /*0b60*/  @!P3 STG.E.128 desc[UR8][R20.64+0x3200], RZ ;  /* 0x003200ff1400b986 */ /* 0x0007e4000c101d08 */
.L_x_1332:
[----:B------:R-:W-:Y:S05]  /*0b70*/  BSYNC B0 ;  /* 0x0000000000007941 */ /* 0x000fea0003800000 */
.L_x_1331:
[----:B------:R-:W-:Y:S01]  /*0b80*/  BSSY B0, `(.L_x_1333) ;  /* 0x000000a000007945 */ /* 0x000fe20003800000 */
[----:B------:R-:W-:-:S03]  /*0b90*/  IADD3 R4, P3, R0, R5, RZ ;  /* 0x0000000500047210 */ /* 0x000fc60007f7e0ff */
        /* <DEDUP_REMOVED lines=8> */
.L_x_1334:
[----:B------:R-:W-:Y:S05]  /*0c20*/  BSYNC B0 ;  /* 0x0000000000007941 */ /* 0x000fea0003800000 */
.L_x_1333:
[----:B------:R-:W-:Y:S01]  /*0c30*/  BSSY B0, `(.L_x_1335) ;  /* 0x000000b000007945 */ /* 0x000fe20003800000 */
[----:B------:R-:W-:Y:S02]  /*0c40*/  ISETP.GE.OR P5, PT, R5, R8, P6 ;  /* 0x000000080500720c */ /* 0x000fe400037a6670 */
[----:B------:R-:W-:Y:S01]  /*0c50*/  SHF.R.S32.HI R0, RZ, 0x1f, R0 ;  /* 0x0000001fff007819 */ /* 0x000fe20000011400 */
        /* <DEDUP_REMOVED lines=8> */
.L_x_1336:
[----:B------:R-:W-:Y:S05]  /*0ce0*/  BSYNC B0 ;  /* 0x0000000000007941 */ /* 0x000fea0003800000 */
.L_x_1335:
[----:B------:R-:W-:Y:S04]  /*0cf0*/  BSSY B0, `(.L_x_1337) ;  /* 0x0000009000007945 */ /* 0x000fe80003800000 */
[----:B------:R-:W-:Y:S05]  /*0d00*/  @P1 BRA `(.L_x_1338) ;  /* 0x00000000001c1947 */ /* 0x000fea0003800000 */
[----:B------:R-:W-:Y:S02]  /*0d10*/  ULDC UR4, c[0x0][0x2d0] ;  /* 0x0000b40000047ab9 */ /* 0x000fe40000000800 */
[----:B------:R-:W-:Y:S02]  /*0d20*/  ISETP.GE.AND P0, PT, R2, UR4, PT ;  /* 0x0000000402007c0c */ /* 0x000fe4000bf06270 */
[----:B------:R-:W-:-:S11]  /*0d30*/  ISETP.GE.AND P1, PT, R10, UR4, PT ;  /* 0x000000040a007c0c */ /* 0x000fd6000bf26270 */
[----:B------:R1:W-:Y:S01]  /*0d40*/  @!P0 STG.E.128 desc[UR8][R20.64+0x7800], RZ ;  /* 0x007800ff14008986 */ /* 0x0003e2000c101d08 */
[----:B------:R-:W-:-:S03]  /*0d50*/  ISETP.GE.AND P0, PT, R6, UR4, PT ;  /* 0x0000000406007c0c */ /* 0x000fc6000bf06270 */
[----:B------:R1:W-:Y:S10]  /*0d60*/  @!P1 STG.E.128 desc[UR8][R20.64+0x7900], RZ ;  /* 0x007900ff14009986 */ /* 0x0003f4000c101d08 */
[----:B------:R1:W-:Y:S02]  /*0d70*/  @!P0 STG.E.128 desc[UR8][R20.64+0x7a00], RZ ;  /* 0x007a00ff14008986 */ /* 0x0003e4000c101d08 */
.L_x_1338:
[----:B------:R-:W-:Y:S05]  /*0d80*/  BSYNC B0 ;  /* 0x0000000000007941 */ /* 0x000fea0003800000 */
.L_x_1337:
[----:B------:R-:W-:Y:S04]  /*0d90*/  BSSY B0, `(.L_x_1339) ;  /* 0x0000009000007945 */ /* 0x000fe80003800000 */
[----:B------:R-:W-:Y:S05]  /*0da0*/  @P2 BRA `(.L_x_1340) ;  /* 0x00000000001c2947 */ /* 0x000fea0003800000 */
[----:B------:R-:W-:Y:S02]  /*0db0*/  ULDC UR4, c[0x0][0x2d0] ;  /* 0x0000b40000047ab9 */ /* 0x000fe40000000800 */
[----:B------:R-:W-:Y:S02]  /*0dc0*/  ISETP.GE.AND P2, PT, R2, UR4, PT ;  /* 0x0000000402007c0c */ /* 0x000fe4000bf46270 */
[----:B------:R-:W-:Y:S02]  /*0dd0*/  ISETP.GE.AND P1, PT, R10, UR4, PT ;  /* 0x000000040a007c0c */ /* 0x000fe4000bf26270 */
[----:B------:R-:W-:-:S09]  /*0de0*/  ISETP.GE.AND P0, PT, R6, UR4, PT ;  /* 0x0000000406007c0c */ /* 0x000fd2000bf06270 */
[----:B------:R1:W-:Y:S04]  /*0df0*/  @!P2 STG.E.128 desc[UR8][R20.64+0x9000], RZ ;  /* 0x009000ff1400a986 */ /* 0x0003e8000c101d08 */
[----:B------:R1:W-:Y:S04]  /*0e00*/  @!P1 STG.E.128 desc[UR8][R20.64+0x9100], RZ ;  /* 0x009100ff14009986 */ /* 0x0003e8000c101d08 */
[----:B------:R1:W-:Y:S02]  /*0e10*/  @!P0 STG.E.128 desc[UR8][R20.64+0x9200], RZ ;  /* 0x009200ff14008986 */ /* 0x0003e4000c101d08 */
.L_x_1340:
[----:B------:R-:W-:Y:S05]  /*0e20*/  BSYNC B0 ;  /* 0x0000000000007941 */ /* 0x000fea0003800000 */
.L_x_1339:
        /* <DEDUP_REMOVED lines=9> */
.L_x_1342:
[----:B------:R-:W-:Y:S05]  /*0ec0*/  BSYNC B0 ;  /* 0x0000000000007941 */ /* 0x000fea0003800000 */
.L_x_1341:
[----:B------:R-:W-:Y:S01]  /*0ed0*/  ULDC.64 UR4, c[0x0][0x2b8] ;  /* 0x0000ae0000047ab9 */ /* 0x000fe20000000a00 */
[----:B------:R-:W-:Y:S02]  /*0ee0*/  LEA.HI.X.SX32 R5, R5, R0, 0x1, P3 ;  /* 0x0000000005057211 */ /* 0x000fe400018f0eff */
[C---:B------:R-:W-:Y:S02]  /*0ef0*/  LEA R2, P0, R4.reuse, UR4, 0x2 ;  /* 0x0000000404027c11 */ /* 0x040fe4000f8010ff */
[-C--:B------:R-:W-:Y:S02]  /*0f00*/  ISETP.GE.OR P4, PT, R19, R8.reuse, P6 ;  /* 0x000000081300720c */ /* 0x080fe40003786670 */
[----:B------:R-:W-:Y:S01]  /*0f10*/  LEA.HI.X R3, R4, UR5, R5, 0x2, P0 ;  /* 0x0000000504037c11 */ /* 0x000fe200080f1405 */
[----:B------:R-:W-:Y:S01]  /*0f20*/  @!P5 IMAD.MOV.U32 R5, RZ, RZ, -0x800000 ;  /* 0xff800000ff05d424 */ /* 0x000fe200078e00ff */
[-C--:B------:R-:W-:Y:S02]  /*0f30*/  ISETP.GE.OR P3, PT, R17, R8.reuse, P6 ;  /* 0x000000081100720c */ /* 0x080fe40003766670 */
[----:B------:R-:W-:-:S02]  /*0f40*/  ISETP.GE.OR P2, PT, R15, R8, P6 ;  /* 0x000000080f00720c */ /* 0x000fc40003746670 */
[----:B------:R1:W-:Y:S01]  /*0f50*/  @!P5 STG.E desc[UR8][R2.64], R5 ;  /* 0x000000050200d986 */ /* 0x0003e2000c101908 */
[-C--:B------:R-:W-:Y:S02]  /*0f60*/  ISETP.GE.OR P1, PT, R13, R8.reuse, P6 ;  /* 0x000000080d00720c */ /* 0x080fe40003726670 */
[-C--:B------:R-:W-:Y:S02]  /*0f70*/  ISETP.GE.OR P0, PT, R11, R8.reuse, P6 ;  /* 0x000000080b00720c */ /* 0x080fe40003706670 */
[-C--:B------:R-:W-:Y:S01]  /*0f80*/  ISETP.GE.OR P5, PT, R9, R8.reuse, P6 ;  /* 0x000000080900720c */ /* 0x080fe200037a6670 */
[----:B------:R-:W-:Y:S01]  /*0f90*/  @!P4 IMAD.MOV.U32 R17, RZ, RZ, -0x800000 ;  /* 0xff800000ff11c424 */ /* 0x000fe200078e00ff */
[----:B------:R-:W-:Y:S02]  /*0fa0*/  ISETP.GE.OR P6, PT, R7, R8, P6 ;  /* 0x000000080700720c */ /* 0x000fe400037c6670 */
[----:B------:R-:W-:Y:S02]  /*0fb0*/  @!P3 IMAD.MOV.U32 R15, RZ, RZ, -0x800000 ;  /* 0xff800000ff0fb424 */ /* 0x000fe400078e00ff */
[----:B------:R-:W-:Y:S01]  /*0fc0*/  @!P2 IMAD.MOV.U32 R13, RZ, RZ, -0x800000 ;  /* 0xff800000ff0da424 */ /* 0x000fe200078e00ff */
[----:B------:R1:W-:Y:S02]  /*0fd0*/  @!P4 STG.E desc[UR8][R2.64+0x20], R17 ;  /* 0x000020110200c986 */ /* 0x0003e4000c101908 */
[----:B------:R-:W-:-:S02]  /*0fe0*/  @!P1 IMAD.MOV.U32 R11, RZ, RZ, -0x800000 ;  /* 0xff800000ff0b9424 */ /* 0x000fc400078e00ff */
[----:B------:R-:W-:Y:S01]  /*0ff0*/  @!P0 IMAD.MOV.U32 R9, RZ, RZ, -0x800000 ;  /* 0xff800000ff098424 */ /* 0x000fe200078e00ff */
[----:B------:R1:W-:Y:S01]  /*1000*/  @!P3 STG.E desc[UR8][R2.64+0x40], R15 ;  /* 0x0000400f0200b986 */ /* 0x0003e2000c101908 */
[----:B------:R-:W-:-:S03]  /*1010*/  @!P5 IMAD.MOV.U32 R7, RZ, RZ, -0x800000 ;  /* 0xff800000ff07d424 */ /* 0x000fc600078e00ff */
[----:B------:R1:W-:Y:S04]  /*1020*/  @!P2 STG.E desc[UR8][R2.64+0x60], R13 ;  /* 0x0000600d0200a986 */ /* 0x0003e8000c101908 */
[----:B------:R1:W-:Y:S04]  /*1030*/  @!P1 STG.E desc[UR8][R2.64+0x80], R11 ;  /* 0x0000800b02009986 */ /* 0x0003e8000c101908 */
[----:B------:R1:W-:Y:S04]  /*1040*/  @!P0 STG.E desc[UR8][R2.64+0xa0], R9 ;  /* 0x0000a00902008986 */ /* 0x0003e8000c101908 */
[----:B------:R1:W-:Y:S01]  /*1050*/  @!P5 STG.E desc[UR8][R2.64+0xc0], R7 ;  /* 0x0000c0070200d986 */ /* 0x0003e2000c101908 */
[----:B------:R-:W-:Y:S05]  /*1060*/  @P6 EXIT ;  /* 0x000000000000694d */ /* 0x000fea0003800000 */
[----:B-1----:R-:W-:-:S05]  /*1070*/  MOV R5, 0xff800000 ;  /* 0xff80000000057802 */ /* 0x002fca0000000f00 */
[----:B------:R-:W-:Y:S01]  /*1080*/  STG.E desc[UR8][R2.64+0xe0], R5 ;  /* 0x0000e00502007986 */ /* 0x000fe2000c101908 */
[----:B------:R-:W-:Y:S05]  /*1090*/  EXIT ;  /* 0x000000000000794d */ /* 0x000fea0003800000 */
.L_x_1326:
        /* <DEDUP_REMOVED lines=24> */
.L_x_1343:
[----:B------:R-:W-:Y:S05]  /*1220*/  @!P0 BRA `(.L_x_1344) ;  /* 0x00000004003c8947 */ /* 0x000fea0003800000 */
[----:B------:R-:W2:Y:S01]  /*1230*/  LDC R13, c[0x0][0x380] ;  /* 0x0000e000ff0d7b82 */ /* 0x000ea20000000800 */
[----:B------:R-:W-:Y:S01]  /*1240*/  LEA R14, R133, 0xffffffc0, 0x6 ;  /* 0xffffffc0850e7811 */ /* 0x000fe200078e30ff */
[----:B------:R-:W-:-:S03]  /*1250*/  ULDC.64 UR4, c[0x0][0x230] ;  /* 0x00008c0000047ab9 */ /* 0x000fc60000000a00 */
[----:B-1----:R-:W-:Y:S02]  /*1260*/  IABS R2, R14 ;  /* 0x0000000e00027213 */ /* 0x002fe40000000000 */
[----:B------:R-:W-:Y:S01]  /*1270*/  MOV R16, RZ ;  /* 0x000000ff00107202 */ /* 0x000fe20000000f00 */
[----:B------:R-:W1:Y:S01]  /*1280*/  LDC.64 R80, c[0x0][0x248] ;  /* 0x00009200ff507b82 */ /* 0x000e620000000a00 */
[----:B--2---:R-:W-:-:S04]  /*1290*/  IABS R4, R13 ;  /* 0x0000000d00047213 */ /* 0x004fc80000000000 */
[----:B------:R-:W2:Y:S08]  /*12a0*/  I2F.RP R5, R4 ;  /* 0x0000000400057306 */ /* 0x000eb00000209400 */
[----:B--2---:R-:W2:Y:S02]  /*12b0*/  MUFU.RCP R6, R5 ;  /* 0x0000000500067308 */ /* 0x004ea40000001000 */
[----:B--2---:R-:W-:-:S06]  /*12c0*/  IADD3 R6, R6, 0xffffffe, RZ ;  /* 0x0ffffffe06067810 */ /* 0x004fcc0007ffe0ff */
[----:B------:R-:W2:Y:S02]  /*12d0*/  F2I.FTZ.U32.TRUNC.NTZ R7, R6 ;  /* 0x0000000600077305 */ /* 0x000ea4000021f000 */
[----:B--2---:R-:W-:Y:S01]  /*12e0*/  IMAD.MOV R3, RZ, RZ, -R7 ;  /* 0x000000ffff037224 */ /* 0x004fe200078e0a07 */
[----:B------:R-:W-:-:S03]  /*12f0*/  MOV R6, RZ ;  /* 0x000000ff00067202 */ /* 0x000fc60000000f00 */
[----:B------:R-:W-:-:S04]  /*1300*/  IMAD R3, R3, R4, RZ ;  /* 0x0000000403037224 */ /* 0x000fc800078e02ff */
[----:B------:R-:W-:Y:S02]  /*1310*/  IMAD.HI.U32 R3, R7, R3, R6 ;  /* 0x0000000307037227 */ /* 0x000fe400078e0006 */
[----:B------:R-:W2:Y:S04]  /*1320*/  LDC R7, c[0x0][0x278] ;  /* 0x00009e00ff077b82 */ /* 0x000ea80000000800 */
        /* <DEDUP_REMOVED lines=13> */
[----:B------:R-:W-:-:S05]  /*1400*/  IMAD.WIDE R18, R11, 0x4, R208 ;  /* 0x000000040b127825 */ /* 0x000fca00078e02d0 */
[----:B------:R3:W4:Y:S01]  /*1410*/  LDG.E R4, desc[UR8][R18.64] ;  /* 0x0000000812047981 */ /* 0x000722000c1e1900 */
[----:B--2---:R-:W-:Y:S01]  /*1420*/  IABS R2, R7 ;  /* 0x0000000700027213 */ /* 0x004fe20000000000 */
[----:B------:R-:W-:-:S03]  /*1430*/  IMAD.MOV R11, RZ, RZ, -R11 ;  /* 0x000000ffff0b7224 */ /* 0x000fc600078e0a0b */
[----:B------:R-:W2:Y:S01]  /*1440*/  I2F.RP R6, R2 ;  /* 0x0000000200067306 */ /* 0x000ea20000209400 */
[----:B------:R-:W-:-:S05]  /*1450*/  IMAD R14, R13, R11, R14 ;  /* 0x0000000b0d0e7224 */ /* 0x000fca00078e020e */
[----:B------:R-:W-:Y:S02]  /*1460*/  SHF.R.S32.HI R15, RZ, 0x1f, R14 ;  /* 0x0000001fff0f7819 */ /* 0x000fe4000001140e */
[----:B--2---:R-:W2:Y:S02]  /*1470*/  MUFU.RCP R17, R6 ;  /* 0x0000000600117308 */ /* 0x004ea40000001000 */
[----:B--2---:R-:W-:-:S06]  /*1480*/  IADD3 R17, R17, 0xffffffe, RZ ;  /* 0x0ffffffe11117810 */ /* 0x004fcc0007ffe0ff */
[----:B------:R-:W2:Y:S02]  /*1490*/  F2I.FTZ.U32.TRUNC.NTZ R17, R17 ;  /* 0x0000001100117305 */ /* 0x000ea4000021f000 */
[----:B--2---:R-:W-:-:S04]  /*14a0*/  IMAD.MOV R3, RZ, RZ, -R17 ;  /* 0x000000ffff037224 */ /* 0x004fc800078e0a11 */
[----:B------:R-:W-:Y:S01]  /*14b0*/  IMAD R5, R3, R2, RZ ;  /* 0x0000000203057224 */ /* 0x000fe200078e02ff */
[----:B------:R-:W-:-:S03]  /*14c0*/  IABS R3, R28 ;  /* 0x0000001c00037213 */ /* 0x000fc60000000000 */
[----:B------:R-:W-:-:S04]  /*14d0*/  IMAD.HI.U32 R16, R17, R5, R16 ;  /* 0x0000000511107227 */ /* 0x000fc800078e0010 */
[----:B------:R-:W-:-:S04]  /*14e0*/  IMAD.MOV.U32 R5, RZ, RZ, R3 ;  /* 0x000000ffff057224 */ /* 0x000fc800078e0003 */
[----:B---3--:R-:W-:-:S05]  /*14f0*/  IMAD.HI.U32 R18, R16, R5, RZ ;  /* 0x0000000510127227 */ /* 0x008fca00078e00ff */
        /* <DEDUP_REMOVED lines=8> */
[----:B------:R-:W-:Y:S02]  /*1580*/  ISETP.GE.AND P1, PT, R2, RZ, PT ;  /* 0x000000ff0200720c */ /* 0x000fe40003f26270 */
[----:B------:R-:W2:Y:S05]  /*1590*/  LDC.64 R2, c[0x0][0x238] ;  /* 0x00008e00ff027b82 */ /* 0x000eaa0000000a00 */
[----:B------:R-:W-:-:S06]  /*15a0*/  @P3 IADD3 R18, R18, 0x1, RZ ;  /* 0x0000000112123810 */ /* 0x000fcc0007ffe0ff */
[----:B------:R-:W-:Y:S01]  /*15b0*/  @!P1 IMAD.MOV R18, RZ, RZ, -R18 ;  /* 0x000000ffff129224 */ /* 0x000fe200078e0a12 */
[----:B------:R-:W-:-:S04]  /*15c0*/  @!P2 LOP3.LUT R18, RZ, R7, RZ, 0x33, !PT ;  /* 0x00000007ff12a212 */ /* 0x000fc800078e33ff */
[----:B------:R-:W-:Y:S02]  /*15d0*/  SHF.R.S32.HI R7, RZ, 0x1f, R18 ;  /* 0x0000001fff077819 */ /* 0x000fe40000011412 */
[----:B----4-:R-:W-:Y:S01]  /*15e0*/  SHF.R.S32.HI R5, RZ, 0x1f, R4 ;  /* 0x0000001fff057819 */ /* 0x010fe20000011404 */
[----:B-----5:R-:W-:-:S04]  /*15f0*/  IMAD.WIDE.U32 R10, R4, UR4, RZ ;  /* 0x00000004040a7c25 */ /* 0x020fc8000f8e00ff */
[C---:B------:R-:W-:Y:S02]  /*1600*/  IMAD R9, R5.reuse, UR4, RZ ;  /* 0x0000000405097c24 */ /* 0x040fe4000f8e02ff */
[----:B--2---:R-:W-:Y:S02]  /*1610*/  IMAD R5, R5, R2, RZ ;  /* 0x0000000205057224 */ /* 0x004fe400078e02ff */
[C---:B------:R-:W-:Y:S01]  /*1620*/  IMAD R6, R4.reuse, UR5, R9 ;  /* 0x0000000504067c24 */ /* 0x040fe2000f8e0209 */
[----:B------:R-:W-:Y:S01]  /*1630*/  ULDC.64 UR4, c[0x0][0x260] ;  /* 0x0000980000047ab9 */ /* 0x000fe20000000a00 */
[----:B------:R-:W-:Y:S02]  /*1640*/  IMAD R3, R4, R3, R5 ;  /* 0x0000000304037224 */ /* 0x000fe400078e0205 */
[----:B------:R-:W-:Y:S01]  /*1650*/  IMAD R9, R7, UR4, RZ ;  /* 0x0000000407097c24 */ /* 0x000fe2000f8e02ff */
[----:B------:R-:W-:Y:S01]  /*1660*/  IADD3 R11, R11, R6, RZ ;  /* 0x000000060b0b7210 */ /* 0x000fe20007ffe0ff */
[----:B-1----:R-:W-:-:S02]  /*1670*/  IMAD R6, R15, R80, RZ ;  /* 0x000000500f067224 */ /* 0x002fc400078e02ff */
[----:B------:R-:W-:-:S04]  /*1680*/  IMAD.WIDE.U32 R4, R4, R2, RZ ;  /* 0x0000000204047225 */ /* 0x000fc800078e00ff */
[C---:B------:R-:W-:Y:S02]  /*1690*/  IMAD R6, R14.reuse, R81, R6 ;  /* 0x000000510e067224 */ /* 0x040fe400078e0206 */
[----:B------:R-:W-:-:S04]  /*16a0*/  IMAD.WIDE.U32 R10, R14, R80, R10 ;  /* 0x000000500e0a7225 */ /* 0x000fc800078e000a */
[C---:B------:R-:W-:Y:S01]  /*16b0*/  IMAD R23, R18.reuse, UR5, R9 ;  /* 0x0000000512177c24 */ /* 0x040fe2000f8e0209 */
[----:B------:R-:W-:Y:S01]  /*16c0*/  IADD3 R11, R11, R6, RZ ;  /* 0x000000060b0b7210 */ /* 0x000fe20007ffe0ff */
[----:B------:R-:W-:Y:S01]  /*16d0*/  IMAD.MOV.U32 R6, RZ, RZ, R4 ;  /* 0x000000ffff067224 */ /* 0x000fe200078e0004 */
[----:B------:R-:W-:Y:S01]  /*16e0*/  IADD3 R9, R5, R3, RZ ;  /* 0x0000000305097210 */ /* 0x000fe20007ffe0ff */
[----:B------:R-:W-:-:S05]  /*16f0*/  IMAD.WIDE.U32 R38, R18, UR4, R10 ;  /* 0x0000000412267c25 */ /* 0x000fca000f8e000a */
[----:B------:R-:W-:Y:S01]  /*1700*/  IADD3 R23, R39, R23, RZ ;  /* 0x0000001727177210 */ /* 0x000fe20007ffe0ff */
[----:B------:R-:W-:Y:S06]  /*1710*/  BRA `(.L_x_1345) ;  /* 0x0000000400347947 */ /* 0x000fec0003800000 */
.L_x_1344:
        /* <DEDUP_REMOVED lines=18> */
[----:B------:R-:W-:-:S03]  /*1840*/  ISETP.GE.AND P2, PT, R6, RZ, PT ;  /* 0x000000ff0600720c */ /* 0x000fc60003f46270 */
[----:B------:R-:W-:-:S04]  /*1850*/  IMAD.HI.U32 R18, R7, R4, RZ ;  /* 0x0000000407127227 */ /* 0x000fc800078e00ff */
[----:B------:R-:W-:Y:S02]  /*1860*/  IMAD.MOV R2, RZ, RZ, -R18 ;  /* 0x000000ffff027224 */ /* 0x000fe400078e0a12 */
[C---:B--2---:R-:W-:Y:S02]  /*1870*/  @P4 IMAD R7, R16.reuse, R81, RZ ;  /* 0x0000005110074224 */ /* 0x044fe400078e02ff */
[C---:B------:R-:W-:Y:S02]  /*1880*/  IMAD R2, R3.reuse, R2, R4 ;  /* 0x0000000203027224 */ /* 0x040fe400078e0204 */
[----:B------:R-:W1:Y:S01]  /*1890*/  @P4 LDC.64 R4, c[0x0][0x250] ;  /* 0x00009400ff044b82 */ /* 0x000e620000000a00 */
[----:B------:R-:W-:Y:S02]  /*18a0*/  @P4 IMAD.WIDE.U32 R16, R16, R80, RZ ;  /* 0x0000005010104225 */ /* 0x000fe400078e00ff */
[----:B------:R-:W-:-:S03]  /*18b0*/  ISETP.GT.U32.AND P1, PT, R3, R2, PT ;  /* 0x000000020300720c */ /* 0x000fc60003f24070 */
[----:B------:R-:W-:Y:S02]  /*18c0*/  @P4 IADD3 R7, R17, R7, RZ ;  /* 0x0000000711074210 */ /* 0x000fe40007ffe0ff */
[----:B------:R-:W-:-:S08]  /*18d0*/  @P4 MOV R6, R16 ;  /* 0x0000001000064202 */ /* 0x000fd00000000f00 */
[-C--:B------:R-:W-:Y:S02]  /*18e0*/  @!P1 IADD3 R2, R2, -R3.reuse, RZ ;  /* 0x8000000302029210 */ /* 0x080fe40007ffe0ff */
[----:B------:R-:W-:Y:S02]  /*18f0*/  @!P1 IADD3 R18, R18, 0x1, RZ ;  /* 0x0000000112129810 */ /* 0x000fe40007ffe0ff */
[----:B------:R-:W-:Y:S02]  /*1900*/  ISETP.GE.U32.AND P3, PT, R2, R3, PT ;  /* 0x000000030200720c */ /* 0x000fe40003f66070 */
[----:B------:R-:W2:Y:S01]  /*1910*/  LDC.64 R2, c[0x0][0x260] ;  /* 0x00009800ff027b82 */ /* 0x000ea20000000a00 */
[----:B------:R-:W-:-:S10]  /*1920*/  ISETP.NE.AND P1, PT, R9, RZ, PT ;  /* 0x000000ff0900720c */ /* 0x000fd40003f25270 */
[----:B------:R-:W-:-:S04]  /*1930*/  @P3 VIADD R18, R18, 0x1 ;  /* 0x0000000112123836 */ /* 0x000fc80000000000 */
[----:B------:R-:W-:Y:S01]  /*1940*/  @!P2 IMAD.MOV R18, RZ, RZ, -R18 ;  /* 0x000000ffff12a224 */ /* 0x000fe200078e0a12 */
        /* <DEDUP_REMOVED lines=14> */
.L_x_1346:
[----:B------:R-:W-:Y:S01]  /*1a30*/  IMAD R13, R15, R80, RZ ;  /* 0x000000500f0d7224 */ /* 0x000fe200078e02ff */
[----:B------:R-:W-:Y:S01]  /*1a40*/  @!P1 LOP3.LUT R18, RZ, R9, RZ, 0x33, !PT ;  /* 0x00000009ff129212 */ /* 0x000fe200078e33ff */
[----:B------:R-:W-:Y:S01]  /*1a50*/  IMAD.WIDE.U32 R16, R80, R14, R6 ;  /* 0x0000000e50107225 */ /* 0x000fe200078e0006 */
[----:B------:R-:W-:Y:S02]  /*1a60*/  @P4 IADD3 R9, R11, R12, RZ ;  /* 0x0000000c0b094210 */ /* 0x000fe40007ffe0ff */
[----:B------:R-:W-:Y:S01]  /*1a70*/  SHF.R.S32.HI R7, RZ, 0x1f, R18 ;  /* 0x0000001fff077819 */ /* 0x000fe20000011412 */
[----:B------:R-:W-:-:S04]  /*1a80*/  IMAD R13, R81, R14, R13 ;  /* 0x0000000e510d7224 */ /* 0x000fc800078e020d */
[----:B--2---:R-:W-:Y:S01]  /*1a90*/  IMAD R6, R7, R2, RZ ;  /* 0x0000000207067224 */ /* 0x004fe200078e02ff */
[----:B------:R-:W-:Y:S01]  /*1aa0*/  IADD3 R17, R17, R13, RZ ;  /* 0x0000000d11117210 */ /* 0x000fe20007ffe0ff */
[----:B-1----:R-:W-:-:S04]  /*1ab0*/  @P4 IMAD.WIDE.U32 R12, R9, R4, RZ ;  /* 0x00000004090c4225 */ /* 0x002fc800078e00ff */
[----:B------:R-:W-:-:S04]  /*1ac0*/  IMAD.WIDE.U32 R38, R18, R2, R16 ;  /* 0x0000000212267225 */ /* 0x000fc800078e0010 */
[----:B------:R-:W-:Y:S01]  /*1ad0*/  IMAD R3, R18, R3, R6 ;  /* 0x0000000312037224 */ /* 0x000fe200078e0206 */
[----:B------:R-:W-:Y:S01]  /*1ae0*/  @P4 MOV R6, R12 ;  /* 0x0000000c00064202 */ /* 0x000fe20000000f00 */
[----:B------:R-:W-:-:S03]  /*1af0*/  @P4 IMAD R9, R9, R5, R13 ;  /* 0x0000000509094224 */ /* 0x000fc600078e020d */
[----:B------:R-:W-:Y:S01]  /*1b00*/  IADD3 R23, R39, R3, RZ ;  /* 0x0000000327177210 */ /* 0x000fe20007ffe0ff */
[----:B------:R-:W-:Y:S06]  /*1b10*/  @P4 BRA `(.L_x_1345) ;  /* 0x0000000000344947 */ /* 0x000fec0003800000 */
[----:B------:R-:W1:Y:S01]  /*1b20*/  LDC.64 R4, c[0x0][0x250] ;  /* 0x00009400ff047b82 */ /* 0x000e620000000a00 */
[----:B------:R-:W-:-:S07]  /*1b30*/  SHF.R.S32.HI R9, RZ, 0x1f, R11 ;  /* 0x0000001fff097819 */ /* 0x000fce000001140b */
[----:B------:R-:W2:Y:S01]  /*1b40*/  LDC.64 R2, c[0x0][0x238] ;  /* 0x00008e00ff027b82 */ /* 0x000ea20000000a00 */
[-C--:B-1----:R-:W-:Y:S01]  /*1b50*/  IMAD R6, R9, R4.reuse, RZ ;  /* 0x0000000409067224 */ /* 0x082fe200078e02ff */
[----:B-----5:R-:W-:Y:S01]  /*1b60*/  SHF.R.S32.HI R9, RZ, 0x1f, R10 ;  /* 0x0000001fff097819 */ /* 0x020fe2000001140a */
[----:B------:R-:W-:-:S04]  /*1b70*/  IMAD.WIDE.U32 R12, R11, R4, RZ ;  /* 0x000000040b0c7225 */ /* 0x000fc800078e00ff */
[----:B------:R-:W-:Y:S02]  /*1b80*/  IMAD R5, R11, R5, R6 ;  /* 0x000000050b057224 */ /* 0x000fe400078e0206 */
[----:B--2---:R-:W-:-:S03]  /*1b90*/  IMAD R9, R9, R2, RZ ;  /* 0x0000000209097224 */ /* 0x004fc600078e02ff */
[----:B------:R-:W-:Y:S01]  /*1ba0*/  IADD3 R13, R13, R5, RZ ;  /* 0x000000050d0d7210 */ /* 0x000fe20007ffe0ff */
[C---:B------:R-:W-:Y:S02]  /*1bb0*/  IMAD R9, R10.reuse, R3, R9 ;  /* 0x000000030a097224 */ /* 0x040fe400078e0209 */
[----:B------:R-:W-:-:S05]  /*1bc0*/  IMAD.WIDE.U32 R2, R10, R2, R12 ;  /* 0x000000020a027225 */ /* 0x000fca00078e000c */
[----:B------:R-:W-:Y:S02]  /*1bd0*/  IADD3 R9, R3, R9, RZ ;  /* 0x0000000903097210 */ /* 0x000fe40007ffe0ff */
[----:B------:R-:W-:-:S07]  /*1be0*/  MOV R6, R2 ;  /* 0x0000000200067202 */ /* 0x000fce0000000f00 */
.L_x_1345:
[----:B------:R-:W-:Y:S01]  /*1bf0*/  ISETP.NE.AND P1, PT, R0, -0x1, PT ;  /* 0xffffffff0000780c */ /* 0x000fe20003f25270 */
[----:B------:R-:W1:Y:S01]  /*1c00*/  S2UR UR10, SR_CgaCtaId ;  /* 0x00000000000a79c3 */ /* 0x000e620000008800 */
[----:B------:R-:W-:Y:S01]  /*1c10*/  SHF.R.S32.HI R13, RZ, 0x1f, R82 ;  /* 0x0000001fff0d7819 */ /* 0x000fe20000011452 */
[----:B------:R-:W-:Y:S01]  /*1c20*/  ULDC.64 UR6, c[0x0][0x268] ;  /* 0x00009a0000067ab9 */ /* 0x000fe20000000a00 */
[----:B------:R-:W-:Y:S01]  /*1c30*/  IMAD.IADD R199, R199, 0x1, -R8 ;  /* 0x00000001c7c77824 */ /* 0x000fe200078e0a08 */
[----:B------:R-:W-:Y:S01]  /*1c40*/  ULDC.64 UR4, c[0x0][0x258] ;  /* 0x0000960000047ab9 */ /* 0x000fe20000000a00 */
[-C--:B------:R-:W-:Y:S01]  /*1c50*/  LEA.HI R22, R13, R82.reuse, RZ, 0x4 ;  /* 0x000000520d167211 */ /* 0x080fe200078f20ff */
[----:B------:R-:W-:Y:S01]  /*1c60*/  IMAD R7, R7, UR6, RZ ;  /* 0x0000000607077c24 */ /* 0x000fe2000f8e02ff */
[----:B------:R-:W-:Y:S01]  /*1c70*/  LEA.HI R205, R13, R82, RZ, 0x6 ;  /* 0x000000520dcd7211 */ /* 0x000fe200078f30ff */
[----:B------:R-:W2:Y:S01]  /*1c80*/  LDC.64 R134, c[0x0][0x250] ;  /* 0x00009400ff867b82 */ /* 0x000ea20000000a00 */
[----:B------:R-:W-:Y:S01]  /*1c90*/  BSSY B0, `(.L_x_1347) ;  /* 0x0000060000007945 */ /* 0x000fe20003800000 */
[----:B------:R-:W-:Y:S01]  /*1ca0*/  IMAD R12, R18, UR7, R7 ;  /* 0x00000007120c7c24 */ /* 0x000fe2000f8e0207 */
[----:B------:R-:W-:Y:S01]  /*1cb0*/  MOV R7, 0x10 ;  /* 0x0000001000077802 */ /* 0x000fe20000000f00 */
[----:B------:R-:W-:Y:S01]  /*1cc0*/  IMAD.SHL.U32 R205, R205, 0x8, RZ ;  /* 0x00000008cdcd7824 */ /* 0x000fe200078e00ff */
[----:B------:R-:W-:Y:S01]  /*1cd0*/  @!P1 SHF.R.S32.HI R17, RZ, 0x1f, R207 ;  /* 0x0000001fff119819 */ /* 0x000fe200000114cf */
[----:B------:R-:W-:-:S02]  /*1ce0*/  VIADD R83, R133, 0xffffffff ;  /* 0xffffffff85537836 */ /* 0x000fc40000000000 */
[----:B------:R-:W3:Y:S08]  /*1cf0*/  @P1 LDC.64 R2, c[0x0][0x240] ;  /* 0x00009000ff021b82 */ /* 0x000ef00000000a00 */
[----:B------:R-:W4:Y:S01]  /*1d00*/  @!P1 LDC.64 R4, c[0x0][0x228] ;  /* 0x00008a00ff049b82 */ /* 0x000f220000000a00 */
[----:B---3-5:R-:W-:Y:S01]  /*1d10*/  @P1 IMAD.WIDE.U32 R10, R0, R2, RZ ;  /* 0x00000002000a1225 */ /* 0x028fe200078e00ff */
[----:B------:R-:W-:-:S03]  /*1d20*/  LEA.HI R2, R13, R82, RZ, 0x3 ;  /* 0x000000520d027211 */ /* 0x000fc600078f18ff */
[----:B------:R-:W-:Y:S01]  /*1d30*/  @P1 IMAD R3, R0, R3, R11 ;  /* 0x0000000300031224 */ /* 0x000fe200078e020b */
[----:B------:R-:W-:Y:S02]  /*1d40*/  LOP3.LUT R11, R2, 0xfffffff8, RZ, 0xc0, !PT ;  /* 0xfffffff8020b7812 */ /* 0x000fe400078ec0ff */
[----:B------:R-:W-:Y:S01]  /*1d50*/  SHF.R.S32.HI R20, RZ, 0x3, R2 ;  /* 0x00000003ff147819 */ /* 0x000fe20000011402 */
[----:B----4-:R-:W-:Y:S01]  /*1d60*/  @!P1 IMAD R0, R17, R4, RZ ;  /* 0x0000000411009224 */ /* 0x010fe200078e02ff */
[----:B------:R-:W-:Y:S01]  /*1d70*/  LOP3.LUT R17, R22, 0xfffffff0, RZ, 0xc0, !PT ;  /* 0xfffffff016117812 */ /* 0x000fe200078ec0ff */
[----:B------:R-:W-:Y:S01]  /*1d80*/  IMAD.IADD R2, R82, 0x1, -R11 ;  /* 0x0000000152027824 */ /* 0x000fe200078e0a0b */
[----:B------:R-:W-:Y:S01]  /*1d90*/  ISETP.GE.AND P5, PT, R20, R199, PT ;  /* 0x000000c71400720c */ /* 0x000fe20003fa6270 */
[----:B------:R-:W-:Y:S01]  /*1da0*/  @!P1 IMAD R5, R207, R5, R0 ;  /* 0x00000005cf059224 */ /* 0x000fe200078e0200 */
[----:B------:R-:W-:Y:S01]  /*1db0*/  SHF.R.S32.HI R21, RZ, 0x1f, R20 ;  /* 0x0000001fff157819 */ /* 0x000fe20000011414 */
[----:B------:R-:W-:Y:S01]  /*1dc0*/  IMAD.IADD R17, R82, 0x1, -R17 ;  /* 0x0000000152117824 */ /* 0x000fe200078e0a11 */
[----:B------:R-:W-:Y:S01]  /*1dd0*/  IADD3 R16, R20, 0x30, RZ ;  /* 0x0000003014107810 */ /* 0x000fe20007ffe0ff */
[----:B------:R-:W-:-:S02]  /*1de0*/  IMAD.SHL.U32 R206, R2, 0x8, RZ ;  /* 0x0000000802ce7824 */ /* 0x000fc400078e00ff */
[----:B------:R-:W-:Y:S01]  /*1df0*/  @!P1 IMAD.WIDE.U32 R24, R207, R4, RZ ;  /* 0x00000004cf189225 */ /* 0x000fe200078e00ff */
[----:B------:R-:W-:Y:S02]  /*1e00*/  SHF.R.S32.HI R0, RZ, 0x1f, R17 ;  /* 0x0000001fff007819 */ /* 0x000fe40000011411 */
[----:B------:R-:W-:Y:S01]  /*1e10*/  SHF.R.S32.HI R36, RZ, 0x1f, R206 ;  /* 0x0000001fff247819 */ /* 0x000fe200000114ce */
[----:B------:R-:W-:Y:S01]  /*1e20*/  IMAD.SHL.U32 R19, R20, 0x40, RZ ;  /* 0x0000004014137824 */ /* 0x000fe200078e00ff */
[----:B------:R-:W-:Y:S01]  /*1e30*/  LEA.HI R0, R0, R17, RZ, 0x3 ;  /* 0x0000001100007211 */ /* 0x000fe200078f18ff */
[----:B------:R-:W-:Y:S01]  /*1e40*/  @!P1 IMAD.MOV.U32 R10, RZ, RZ, R24 ;  /* 0x000000ffff0a9224 */ /* 0x000fe200078e0018 */
[----:B------:R-:W-:Y:S01]  /*1e50*/  IADD3 R24, P2, R206, R6, RZ ;  /* 0x00000006ce187210 */ /* 0x000fe20007f5e0ff */
[----:B------:R-:W-:Y:S01]  /*1e60*/  VIADD R26, R20, 0x10 ;  /* 0x00000010141a7836 */ /* 0x000fe20000000000 */
[----:B------:R-:W-:Y:S01]  /*1e70*/  LOP3.LUT R4, R0, 0xfffffff8, RZ, 0xc0, !PT ;  /* 0xfffffff800047812 */ /* 0x000fe200078ec0ff */
[----:B------:R-:W-:Y:S01]  /*1e80*/  IMAD.WIDE R32, R33, 0x40, R20 ;  /* 0x0000004021207825 */ /* 0x000fe200078e0214 */
[----:B------:R-:W-:-:S02]  /*1e90*/  LOP3.LUT R19, R19, 0x1c0, RZ, 0xc0, !PT ;  /* 0x000001c013137812 */ /* 0x000fc400078ec0ff */
[----:B------:R-:W-:Y:S01]  /*1ea0*/  @!P1 IADD3 R3, R25, R5, RZ ;  /* 0x0000000519039210 */ /* 0x000fe20007ffe0ff */
[----:B------:R-:W-:Y:S01]  /*1eb0*/  IMAD.IADD R17, R17, 0x1, -R4 ;  /* 0x0000000111117824 */ /* 0x000fe200078e0a04 */
[----:B------:R-:W-:Y:S01]  /*1ec0*/  SHF.R.S32.HI R4, RZ, 0x1f, R28 ;  /* 0x0000001fff047819 */ /* 0x000fe2000001141c */
[----:B------:R-:W-:Y:S01]  /*1ed0*/  IMAD.X R25, R36, 0x1, R9, P2 ;  /* 0x0000000124197824 */ /* 0x000fe200010e0609 */
[----:B------:R-:W-:Y:S01]  /*1ee0*/  LOP3.LUT R11, R19, 0x38, R206, 0xf8, !PT ;  /* 0x00000038130b7812 */ /* 0x000fe200078ef8ce */
[----:B------:R-:W-:Y:S01]  /*1ef0*/  IMAD.MOV.U32 R5, RZ, RZ, 0x20 ;  /* 0x00000020ff057424 */ /* 0x000fe200078e00ff */
[----:B------:R-:W-:Y:S01]  /*1f00*/  SHF.R.U32.HI R8, RZ, 0x3, R19 ;  /* 0x00000003ff087819 */ /* 0x000fe20000011613 */
[----:B------:R-:W-:Y:S01]  /*1f10*/  IMAD.WIDE.U32 R18, R18, UR6, R24 ;  /* 0x0000000612127c25 */ /* 0x000fe2000f8e0018 */
[----:B------:R-:W-:Y:S02]  /*1f20*/  IADD3 R10, P1, R206, R10, RZ ;  /* 0x0000000ace0a7210 */ /* 0x000fe40007f3e0ff */
[----:B------:R-:W-:Y:S01]  /*1f30*/  LOP3.LUT R8, R11, R8, RZ, 0x3c, !PT ;  /* 0x000000080b087212 */ /* 0x000fe200078e3cff */
[----:B------:R-:W-:Y:S01]  /*1f40*/  IMAD R31, R4, UR4, RZ ;  /* 0x00000004041f7c24 */ /* 0x000fe2000f8e02ff */
[----:B------:R-:W-:Y:S01]  /*1f50*/  ISETP.GE.AND P4, PT, R26, R199, PT ;  /* 0x000000c71a00720c */ /* 0x000fe20003f86270 */
[----:B------:R-:W-:Y:S01]  /*1f60*/  VIADD R24, R20, 0x20 ;  /* 0x0000002014187836 */ /* 0x000fe20000000000 */
[----:B------:R-:W-:Y:S01]  /*1f70*/  LOP3.LUT R205, R8, 0xfffffe00, R205, 0xf8, !PT ;  /* 0xfffffe0008cd7812 */ /* 0x000fe200078ef8cd */
[----:B------:R-:W-:-:S02]  /*1f80*/  IMAD.X R11, R36, 0x1, R3, P1 ;  /* 0x00000001240b7824 */ /* 0x000fc400008e0603 */
[----:B------:R-:W-:Y:S01]  /*1f90*/  IMAD R31, R28, UR5, R31 ;  /* 0x000000051c1f7c24 */ /* 0x000fe2000f8e021f */
[----:B------:R-:W-:Y:S01]  /*1fa0*/  ISETP.GE.AND P3, PT, R24, R199, PT ;  /* 0x000000c71800720c */ /* 0x000fe20003f66270 */
[----:B------:R-:W-:Y:S01]  /*1fb0*/  IMAD.WIDE.U32 R28, R28, UR4, R10 ;  /* 0x000000041c1c7c25 */ /* 0x000fe2000f8e000a */
[----:B------:R-:W-:Y:S02]  /*1fc0*/  UMOV UR4, 0x400 ;  /* 0x0000040000047882 */ /* 0x000fe40000000000 */
[----:B-1----:R-:W-:Y:S01]  /*1fd0*/  ULEA UR4, UR10, UR4, 0x18 ;  /* 0x000000040a047291 */ /* 0x002fe2000f8ec03f */
[----:B------:R-:W-:Y:S01]  /*1fe0*/  R2P PR, R17, 0x6 ;  /* 0x0000000611007804 */ /* 0x000fe20000000000 */
[C---:B------:R-:W-:Y:S02]  /*1ff0*/  VIADD R6, R206.reuse, 0x40 ;  /* 0x00000040ce067836 */ /* 0x040fe40000000000 */
[----:B------:R-:W-:Y:S02]  /*2000*/  VIADD R4, R206, 0x80 ;  /* 0x00000080ce047836 */ /* 0x000fe40000000000 */
[----:B------:R-:W-:Y:S01]  /*2010*/  LEA R205, R205, UR4, 0x1 ;  /* 0x00000004cdcd7c11 */ /* 0x000fe2000f8e08ff */
[----:B------:R-:W-:Y:S01]  /*2020*/  IMAD.IADD R31, R29, 0x1, R31 ;  /* 0x000000011d1f7824 */ /* 0x000fe200078e021f */
[----:B------:R-:W-:-:S02]  /*2030*/  SEL R7, R7, 0xfffffff0, !P1 ;  /* 0xfffffff007077807 */ /* 0x000fc40004800000 */
        /* <DEDUP_REMOVED lines=37> */
.L_x_1348:
[----:B------:R-:W-:Y:S05]  /*2290*/  BSYNC B0 ;  /* 0x0000000000007941 */ /* 0x000fea0003800000 */
.L_x_1347:
[----:B------:R-:W-:Y:S01]  /*22a0*/  IADD3 R34, P1, R206, R38, RZ ;  /* 0x00000026ce227210 */ /* 0x000fe20007f3e0ff */
[----:B------:R-:W-:Y:S01]  /*22b0*/  IMAD.SHL.U32 R3, R83, 0x40, RZ ;  /* 0x0000004053037824 */ /* 0x000fe200078e00ff */
        /* <DEDUP_REMOVED lines=43> */
.L_x_1350:
[----:B------:R-:W-:Y:S05]  /*2570*/  BSYNC B0 ;  /* 0x0000000000007941 */ /* 0x000fea0003800000 */
.L_x_1349:
        /* <DEDUP_REMOVED lines=40> */
.L_x_1352:
[----:B------:R-:W-:Y:S05]  /*2800*/  BSYNC B0 ;  /* 0x0000000000007941 */ /* 0x000fea0003800000 */
.L_x_1351:
        /* <DEDUP_REMOVED lines=39> */
.L_x_1354:
[----:B------:R-:W-:Y:S05]  /*2a80*/  BSYNC B0 ;  /* 0x0000000000007941 */ /* 0x000fea0003800000 */
.L_x_1353:
        /* <DEDUP_REMOVED lines=41> */
.L_x_1356:
[----:B------:R-:W-:Y:S05]  /*2d20*/  BSYNC B0 ;  /* 0x0000000000007941 */ /* 0x000fea0003800000 */
.L_x_1355:
        /* <DEDUP_REMOVED lines=33> */
.L_x_1358:
[----:B------:R-:W-:Y:S05]  /*2f40*/  BSYNC B0 ;  /* 0x0000000000007941 */ /* 0x000fea0003800000 */
.L_x_1357:
        /* <DEDUP_REMOVED lines=34> */
.L_x_1360:
[----:B------:R-:W-:Y:S05]  /*3170*/  BSYNC B0 ;  /* 0x0000000000007941 */ /* 0x000fea0003800000 */
.L_x_1359:
        /* <DEDUP_REMOVED lines=40> */
.L_x_1362:
[----:B------:R-:W-:Y:S05]  /*3400*/  BSYNC B0 ;  /* 0x0000000000007941 */ /* 0x000fea0003800000 */
.L_x_1361:
        /* <DEDUP_REMOVED lines=67> */
.L_x_1364:
[----:B------:R-:W-:Y:S05]  /*3840*/  BSYNC B0 ;  /* 0x0000000000007941 */ /* 0x000fea0003800000 */
.L_x_1363:
        /* <DEDUP_REMOVED lines=10> */
[C---:B------:R-:W-:Y:S01]  /*38f0*/  @!P3 LEA R16, P1, R202.reuse, R214, 0x1 ;  /* 0x000000d6ca10b211 */ /* 0x040fe200078208ff */
[----:B------:R1:W-:Y:S01]  /*3900*/  @P3 STS.128 [R205+0xc800], RZ ;  /* 0x00c800ffcd003388 */ /* 0x0003e20000000c00 */
[C---:B------:R-:W-:Y:S02]  /*3910*/  @!P2 LEA R10, P6, R9.reuse, UR6, 0x1 ;  /* 0x00000006090aac11 */ /* 0x040fe4000f8c08ff */
        /* <DEDUP_REMOVED lines=20> */
.L_x_1366:
[----:B------:R-:W-:Y:S05]  /*3a60*/  BSYNC B0 ;  /* 0x0000000000007941 */ /* 0x000fea0003800000 */
.L_x_1365:
        /* <DEDUP_REMOVED lines=35> */
.L_x_1368:
[----:B------:R-:W-:Y:S05]  /*3ca0*/  BSYNC B0 ;  /* 0x0000000000007941 */ /* 0x000fea0003800000 */
.L_x_1367:
        /* <DEDUP_REMOVED lines=16> */
[----:B------:R-:W-:Y:S01]  /*3db0*/  @!P2 LEA R14, P4, R12, UR6, 0x1 ;  /* 0x000000060c0eac11 */ /* 0x000fe2000f8808ff */
[----:B-1----:R-:W-:-:S03]  /*3dc0*/  @!P3 IMAD.WIDE.U32 R10, R134, 0x60, R214 ;  /* 0x00000060860ab825 */ /* 0x002fc600078e00d6 */
        /* <DEDUP_REMOVED lines=19> */
.L_x_1370:
[----:B------:R-:W-:Y:S05]  /*3f00*/  BSYNC B0 ;  /* 0x0000000000007941 */ /* 0x000fea0003800000 */
.L_x_1369:
[----:B------:R-:W-:Y:S01]  /*3f10*/  LDSM.16.M88.4 R48, [R198] ;  /* 0x00000000c630783b */ /* 0x000fe20000000200 */
[----:B------:R-:W-:Y:S01]  /*3f20*/  R2P PR, R2, 0x6 ;  /* 0x0000000602007804 */ /* 0x000fe20000000000 */
[----:B------:R-:W-:Y:S01]  /*3f30*/  VIADD R2, R197, 0x6000 ;  /* 0x00006000c5027836 */ /* 0x000fe20000000000 */
[----:B------:R-:W-:Y:S01]  /*3f40*/  ISETP.GT.AND P5, PT, R83, R200, PT ;  /* 0x000000c85300720c */ /* 0x000fe20003fa4270 */
[----:B------:R-:W5:Y:S01]  /*3f50*/  LDSM.16.M88.4 R24, [R197+0x6000] ;  /* 0x00600000c518783b */ /* 0x000f620000000200 */
[----:B------:R-:W-:Y:S02]  /*3f60*/  VIADD R195, R197, 0x6020 ;  /* 0x00006020c5c37836 */ /* 0x000fe40000000000 */
[--C-:B------:R-:W-:Y:S01]  /*3f70*/  IMAD R196, R7, 0x2, R198.reuse ;  /* 0x0000000207c47824 */ /* 0x100fe200078e02c6 */
[----:B-1----:R-:W1:Y:S01]  /*3f80*/  LDSM.16.M88.4 R16, [R197+0x6800] ;  /* 0x00680000c510783b */ /* 0x002e620000000200 */
[C---:B------:R-:W-:Y:S02]  /*3f90*/  IMAD R194, R5.reuse, 0x2, R198 ;  /* 0x0000000205c27824 */ /* 0x040fe400078e02c6 */
[----:B------:R-:W-:Y:S01]  /*3fa0*/  IMAD R193, R5, 0x2, R196 ;  /* 0x0000000205c17824 */ /* 0x000fe200078e02c4 */
[----:B------:R-:W3:Y:S01]  /*3fb0*/  LDSM.16.M88.4 R60, [R197+0x7000] ;  /* 0x00700000c53c783b */ /* 0x000ee20000000200 */
[----:B------:R-:W-:-:S02]  /*3fc0*/  IMAD.SHL.U32 R82, R82, 0x2, RZ ;  /* 0x0000000252527824 */ /* 0x000fc400078e00ff */
[----:B------:R-:W-:Y:S01]  /*3fd0*/  @P1 VIADD R195, R2, 0xffffffe0 ;  /* 0xffffffe002c31836 */ /* 0x000fe20000000000 */
[----:B------:R-:W4:Y:S01]  /*3fe0*/  LDSM.16.M88.4 R32, [R197+0x7800] ;  /* 0x00780000c520783b */ /* 0x000f220000000200 */
[----:B------:R-:W-:Y:S01]  /*3ff0*/  IMAD.MOV.U32 R2, RZ, RZ, 0x40 ;  /* 0x00000040ff027424 */ /* 0x000fe200078e00ff */
[----:B------:R-:W-:Y:S01]  /*4000*/  LOP3.LUT R82, R82, 0x6, RZ, 0xc0, !PT ;  /* 0x0000000652527812 */ /* 0x000fe200078ec0ff */
[C---:B------:R-:W-:Y:S01]  /*4010*/  VIADD R187, R195.reuse, 0x800 ;  /* 0x00000800c3bb7836 */ /* 0x040fe20000000000 */
[----:B------:R-:W-:Y:S01]  /*4020*/  LDSM.16.M88.4 R44, [R196] ;  /* 0x00000000c42c783b */ /* 0x000fe20000000200 */
[C---:B------:R-:W-:Y:S01]  /*4030*/  VIADD R186, R195.reuse, 0x1000 ;  /* 0x00001000c3ba7836 */ /* 0x040fe20000000000 */
[----:B------:R-:W-:Y:S01]  /*4040*/  SEL R2, R2, 0xffffffc0, !P2 ;  /* 0xffffffc002027807 */ /* 0x000fe20005000000 */
[C---:B------:R-:W-:Y:S01]  /*4050*/  VIADD R185, R195.reuse, 0x1800 ;  /* 0x00001800c3b97836 */ /* 0x040fe20000000000 */
[----:B--2---:R-:W2:Y:S01]  /*4060*/  LDSM.16.M88.4 R12, [R195] ;  /* 0x00000000c30c783b */ /* 0x004ea20000000200 */
[----:B------:R-:W-:-:S02]  /*4070*/  VIADD R183, R195, 0x2000 ;  /* 0x00002000c3b77836 */ /* 0x000fc40000000000 */
[----:B------:R-:W-:Y:S01]  /*4080*/  IMAD.IADD R191, R197, 0x1, R2 ;  /* 0x00000001c5bf7824 */ /* 0x000fe200078e0202 */
[----:B------:R-:W2:Y:S01]  /*4090*/  LDSM.16.M88.4 R40, [R195+0x800] ;  /* 0x00080000c328783b */ /* 0x000ea20000000200 */
[----:B------:R-:W-:Y:S02]  /*40a0*/  IMAD.IADD R184, R2, 0x1, R195 ;  /* 0x0000000102b87824 */ /* 0x000fe400078e02c3 */
[C---:B------:R-:W-:Y:S01]  /*40b0*/  VIADD R182, R195.reuse, 0x2800 ;  /* 0x00002800c3b67836 */ /* 0x040fe20000000000 */
[----:B------:R-:W2:Y:S01]  /*40c0*/  LDSM.16.M88.4 R36, [R195+0x1000] ;  /* 0x00100000c324783b */ /* 0x000ea20000000200 */
[C---:B------:R-:W-:Y:S02]  /*40d0*/  VIADD R181, R195.reuse, 0x3000 ;  /* 0x00003000c3b57836 */ /* 0x040fe40000000000 */
[C---:B------:R-:W-:Y:S01]  /*40e0*/  VIADD R180, R195.reuse, 0x3800 ;  /* 0x00003800c3b47836 */ /* 0x040fe20000000000 */
[----:B------:R-:W2:Y:S01]  /*40f0*/  LDSM.16.M88.4 R68, [R195+0x1800] ;  /* 0x00180000c344783b */ /* 0x000ea20000000200 */
[----:B------:R-:W-:-:S02]  /*4100*/  VIADD R179, R195, 0x4000 ;  /* 0x00004000c3b37836 */ /* 0x000fc40000000000 */
[C---:B------:R-:W-:Y:S01]  /*4110*/  VIADD R178, R195.reuse, 0x4800 ;  /* 0x00004800c3b27836 */ /* 0x040fe20000000000 */
[----:B------:R-:W-:Y:S01]  /*4120*/  LDSM.16.M88.4 R52, [R194] ;  /* 0x00000000c234783b */ /* 0x000fe20000000200 */
[C---:B------:R-:W-:Y:S02]  /*4130*/  VIADD R177, R195.reuse, 0x5000 ;  /* 0x00005000c3b17836 */ /* 0x040fe40000000000 */
[----:B------:R-:W-:Y:S01]  /*4140*/  VIADD R176, R195, 0x5800 ;  /* 0x00005800c3b07836 */ /* 0x000fe20000000000 */
[C---:B-----5:R-:W-:Y:S01]  /*4150*/  HMMA.16816.F32 R28, R48.reuse, R24, RZ ;  /* 0x00000018301c723c */ /* 0x060fe200000018ff */
[----:B------:R-:W5:Y:S04]  /*4160*/  LDSM.16.M88.4 R8, [R191+0x6000] ;  /* 0x00600000bf08783b */ /* 0x000f680000000200 */
[----:B------:R-:W-:Y:S01]  /*4170*/  LDSM.16.M88.4 R72, [R191+0x7800] ;  /* 0x00780000bf48783b */ /* 0x000fe20000000200 */
[C---:B------:R-:W-:Y:S03]  /*4180*/  HMMA.16816.F32 R24, R48.reuse, R26, RZ ;  /* 0x0000001a3018723c */ /* 0x040fe600000018ff */
[----:B------:R-:W-:Y:S03]  /*4190*/  LDSM.16.M88.4 R76, [R191+0x9800] ;  /* 0x00980000bf4c783b */ /* 0x000fe60000000200 */
[C---:B-1----:R-:W-:Y:S01]  /*41a0*/  HMMA.16816.F32 R20, R48.reuse, R16, RZ ;  /* 0x000000103014723c */ /* 0x042fe200000018ff */
[----:B------:R-:W0:Y:S05]  /*41b0*/  LDGDEPBAR ;  /* 0x00000000000079af */ /* 0x000e2a0000000000 */
[C---:B---3--:R-:W-:Y:S06]  /*41c0*/  HMMA.16816.F32 R64, R48.reuse, R60, RZ ;  /* 0x0000003c3040723c */ /* 0x048fec00000018ff */
[C---:B------:R-:W-:Y:S06]  /*41d0*/  HMMA.16816.F32 R16, R48.reuse, R18, RZ ;  /* 0x000000123010723c */ /* 0x040fec00000018ff */
[C---:B------:R-:W-:Y:S06]  /*41e0*/  HMMA.16816.F32 R60, R48.reuse, R62, RZ ;  /* 0x0000003e303c723c */ /* 0x040fec00000018ff */
[C---:B----4-:R-:W-:Y:S06]  /*41f0*/  HMMA.16816.F32 R56, R48.reuse, R32, RZ ;  /* 0x000000203038723c */ /* 0x050fec00000018ff */
[----:B------:R-:W-:Y:S01]  /*4200*/  HMMA.16816.F32 R48, R48, R34, RZ ;  /* 0x000000223030723c */ /* 0x000fe200000018ff */
[----:B------:R-:W1:Y:S05]  /*4210*/  LDSM.16.M88.4 R32, [R191+0x6800] ;  /* 0x00680000bf20783b */ /* 0x000e6a0000000200 */
[C---:B--2---:R-:W-:Y:S06]  /*4220*/  HMMA.16816.F32 R28, R44.reuse, R12, R28 ;  /* 0x0000000c2c1c723c */ /* 0x044fec000000181c */
[C---:B------:R-:W-:Y:S01]  /*4230*/  HMMA.16816.F32 R24, R44.reuse, R14, R24 ;  /* 0x0000000e2c18723c */ /* 0x040fe20000001818 */
[----:B------:R-:W2:Y:S05]  /*4240*/  LDSM.16.M88.4 R12, [R191+0x7000] ;  /* 0x00700000bf0c783b */ /* 0x000eaa0000000200 */
[C---:B------:R-:W-:Y:S06]  /*4250*/  HMMA.16816.F32 R20, R44.reuse, R40, R20 ;  /* 0x000000282c14723c */ /* 0x040fec0000001814 */
[C---:B------:R-:W-:Y:S01]  /*4260*/  HMMA.16816.F32 R16, R44.reuse, R42, R16 ;  /* 0x0000002a2c10723c */ /* 0x040fe20000001810 */
[----:B------:R-:W-:Y:S05]  /*4270*/  LDSM.16.M88.4 R40, [R184] ;  /* 0x00000000b828783b */ /* 0x000fea0000000200 */
[C---:B------:R-:W-:Y:S06]  /*4280*/  HMMA.16816.F32 R64, R44.reuse, R36, R64 ;  /* 0x000000242c40723c */ /* 0x040fec0000001840 */
[C---:B------:R-:W-:Y:S01]  /*4290*/  HMMA.16816.F32 R60, R44.reuse, R38, R60 ;  /* 0x000000262c3c723c */ /* 0x040fe2000000183c */
[----:B------:R-:W3:Y:S05]  /*42a0*/  LDSM.16.M88.4 R36, [R193] ;  /* 0x00000000c124783b */ /* 0x000eea0000000200 */
[C---:B------:R-:W-:Y:S06]  /*42b0*/  HMMA.16816.F32 R56, R44.reuse, R68, R56 ;  /* 0x000000442c38723c */ /* 0x040fec0000001838 */
[----:B------:R-:W-:Y:S01]  /*42c0*/  HMMA.16816.F32 R48, R44, R70, R48 ;  /* 0x000000462c30723c */ /* 0x000fe20000001830 */
[----:B------:R-:W4:Y:S04]  /*42d0*/  LDSM.16.M88.4 R44, [R184+0x800] ;  /* 0x00080000b82c783b */ /* 0x000f280000000200 */
[----:B------:R-:W-:Y:S01]  /*42e0*/  LDSM.16.M88.4 R68, [R184+0x1800] ;  /* 0x00180000b844783b */ /* 0x000fe20000000200 */
[C---:B-----5:R-:W-:Y:S06]  /*42f0*/  HMMA.16816.F32 R28, R52.reuse, R8, R28 ;  /* 0x00000008341c723c */ /* 0x060fec000000181c */
[C---:B------:R-:W-:Y:S01]  /*4300*/  HMMA.16816.F32 R24, R52.reuse, R10, R24 ;  /* 0x0000000a3418723c */ /* 0x040fe20000001818 */
[----:B------:R-:W5:Y:S05]  /*4310*/  LDSM.16.M88.4 R8, [R184+0x1000] ;  /* 0x00100000b808783b */ /* 0x000f6a0000000200 */
[C---:B-1----:R-:W-:Y:S06]  /*4320*/  HMMA.16816.F32 R20, R52.reuse, R32, R20 ;  /* 0x000000203414723c */ /* 0x042fec0000001814 */
[C---:B------:R-:W-:Y:S01]  /*4330*/  HMMA.16816.F32 R16, R52.reuse, R34, R16 ;  /* 0x000000223410723c */ /* 0x040fe20000001810 */
[----:B------:R-:W-:Y:S05]  /*4340*/  LDSM.16.M88.4 R32, [R198+0x2000] ;  /* 0x00200000c620783b */ /* 0x000fea0000000200 */
[C---:B--2---:R-:W-:Y:S06]  /*4350*/  HMMA.16816.F32 R64, R52.reuse, R12, R64 ;  /* 0x0000000c3440723c */ /* 0x044fec0000001840 */
[C---:B------:R-:W-:Y:S01]  /*4360*/  HMMA.16816.F32 R60, R52.reuse, R14, R60 ;  /* 0x0000000e343c723c */ /* 0x040fe2000000183c */
[----:B------:R-:W1:Y:S05]  /*4370*/  LDSM.16.M88.4 R12, [R197+0x8000] ;  /* 0x00800000c50c783b */ /* 0x000e6a0000000200 */
[C---:B------:R-:W-:Y:S06]  /*4380*/  HMMA.16816.F32 R56, R52.reuse, R72, R56 ;  /* 0x000000483438723c */ /* 0x040fec0000001838 */
[----:B------:R-:W-:Y:S01]  /*4390*/  HMMA.16816.F32 R52, R52, R74, R48 ;  /* 0x0000004a3434723c */ /* 0x000fe20000001830 */
[----:B------:R-:W2:Y:S04]  /*43a0*/  LDSM.16.M88.4 R48, [R197+0x8800] ;  /* 0x00880000c530783b */ /* 0x000ea80000000200 */
[----:B------:R-:W-:Y:S01]  /*43b0*/  LDSM.16.M88.4 R72, [R197+0x9800] ;  /* 0x00980000c548783b */ /* 0x000fe20000000200 */
[C---:B---3--:R-:W-:Y:S06]  /*43c0*/  HMMA.16816.F32 R28, R36.reuse, R40, R28 ;  /* 0x00000028241c723c */ /* 0x048fec000000181c */
[C---:B------:R-:W-:Y:S01]  /*43d0*/  HMMA.16816.F32 R24, R36.reuse, R42, R24 ;  /* 0x0000002a2418723c */ /* 0x040fe20000001818 */
[----:B------:R-:W3:Y:S05]  /*43e0*/  LDSM.16.M88.4 R40, [R197+0x9000] ;  /* 0x00900000c528783b */ /* 0x000eea0000000200 */
[C---:B----4-:R-:W-:Y:S06]  /*43f0*/  HMMA.16816.F32 R20, R36.reuse, R44, R20 ;  /* 0x0000002c2414723c */ /* 0x050fec0000001814 */
[C---:B------:R-:W-:Y:S01]  /*4400*/  HMMA.16816.F32 R16, R36.reuse, R46, R16 ;  /* 0x0000002e2410723c */ /* 0x040fe20000001810 */
[----:B------:R-:W-:Y:S05]  /*4410*/  LDSM.16.M88.4 R44, [R195+0x2000] ;  /* 0x00200000c32c783b */ /* 0x000fea0000000200 */
[C---:B-----5:R-:W-:Y:S06]  /*4420*/  HMMA.16816.F32 R64, R36.reuse, R8, R64 ;  /* 0x000000082440723c */ /* 0x060fec0000001840 */
[C---:B------:R-:W-:Y:S01]  /*4430*/  HMMA.16816.F32 R60, R36.reuse, R10, R60 ;  /* 0x0000000a243c723c */ /* 0x040fe2000000183c */
[----:B------:R-:W4:Y:S05]  /*4440*/  LDSM.16.M88.4 R8, [R196+0x2000] ;  /* 0x00200000c408783b */ /* 0x000f2a0000000200 */
[C---:B------:R-:W-:Y:S06]  /*4450*/  HMMA.16816.F32 R56, R36.reuse, R68, R56 ;  /* 0x000000442438723c */ /* 0x040fec0000001838 */
[----:B------:R-:W-:Y:S01]  /*4460*/  HMMA.16816.F32 R52, R36, R70, R52 ;  /* 0x000000462434723c */ /* 0x000fe20000001834 */
[----:B------:R-:W5:Y:S04]  /*4470*/  LDSM.16.M88.4 R68, [R195+0x2800] ;  /* 0x00280000c344783b */ /* 0x000f680000000200 */
[----:B------:R-:W5:Y:S01]  /*4480*/  LDSM.16.M88.4 R36, [R195+0x3000] ;  /* 0x00300000c324783b */ /* 0x000f620000000200 */
[C---:B-1----:R-:W-:Y:S06]  /*4490*/  HMMA.16816.F32 R28, R32.reuse, R12, R28 ;  /* 0x0000000c201c723c */ /* 0x042fec000000181c */
[C---:B------:R-:W-:Y:S01]  /*44a0*/  HMMA.16816.F32 R24, R32.reuse, R14, R24 ;  /* 0x0000000e2018723c */ /* 0x040fe20000001818 */
[----:B------:R-:W1:Y:S05]  /*44b0*/  LDSM.16.M88.4 R12, [R195+0x3800] ;  /* 0x00380000c30c783b */ /* 0x000e6a0000000200 */
[C---:B--2---:R-:W-:Y:S06]  /*44c0*/  HMMA.16816.F32 R20, R32.reuse, R48, R20 ;  /* 0x000000302014723c */ /* 0x044fec0000001814 */
[C---:B------:R-:W-:Y:S01]  /*44d0*/  HMMA.16816.F32 R16, R32.reuse, R50, R16 ;  /* 0x000000322010723c */ /* 0x040fe20000001810 */
[----:B------:R-:W-:Y:S05]  /*44e0*/  LDSM.16.M88.4 R48, [R191+0x8000] ;  /* 0x00800000bf30783b */ /* 0x000fea0000000200 */
[C---:B---3--:R-:W-:Y:S06]  /*44f0*/  HMMA.16816.F32 R64, R32.reuse, R40, R64 ;  /* 0x000000282040723c */ /* 0x048fec0000001840 */
[C---:B------:R-:W-:Y:S01]  /*4500*/  HMMA.16816.F32 R60, R32.reuse, R42, R60 ;  /* 0x0000002a203c723c */ /* 0x040fe2000000183c */
[----:B------:R-:W2:Y:S05]  /*4510*/  LDSM.16.M88.4 R40, [R194+0x2000] ;  /* 0x00200000c228783b */ /* 0x000eaa0000000200 */
[C---:B------:R-:W-:Y:S06]  /*4520*/  HMMA.16816.F32 R56, R32.reuse, R72, R56 ;  /* 0x000000482038723c */ /* 0x040fec0000001838 */
[----:B------:R-:W-:Y:S01]  /*4530*/  HMMA.16816.F32 R52, R32, R74, R52 ;  /* 0x0000004a2034723c */ /* 0x000fe20000001834 */
[----:B------:R-:W3:Y:S04]  /*4540*/  LDSM.16.M88.4 R32, [R191+0x8800] ;  /* 0x00880000bf20783b */ /* 0x000ee80000000200 */
[----:B------:R-:W-:Y:S01]  /*4550*/  LDSM.16.M88.4 R72, [R184+0x3800] ;  /* 0x00380000b848783b */ /* 0x000fe20000000200 */
[C---:B----4-:R-:W-:Y:S06]  /*4560*/  HMMA.16816.F32 R28, R8.reuse, R44, R28 ;  /* 0x0000002c081c723c */ /* 0x050fec000000181c */
[C---:B------:R-:W-:Y:S01]  /*4570*/  HMMA.16816.F32 R24, R8.reuse, R46, R24 ;  /* 0x0000002e0818723c */ /* 0x040fe20000001818 */
[----:B------:R-:W4:Y:S05]  /*4580*/  LDSM.16.M88.4 R44, [R191+0x9000] ;  /* 0x00900000bf2c783b */ /* 0x000f2a0000000200 */
[C---:B-----5:R-:W-:Y:S06]  /*4590*/  HMMA.16816.F32 R20, R8.reuse, R68, R20 ;  /* 0x000000440814723c */ /* 0x060fec0000001814 */
[C---:B------:R-:W-:Y:S01]  /*45a0*/  HMMA.16816.F32 R16, R8.reuse, R70, R16 ;  /* 0x000000460810723c */ /* 0x040fe20000001810 */
[----:B------:R-:W-:Y:S05]  /*45b0*/  LDSM.16.M88.4 R68, [R193+0x2000] ;  /* 0x00200000c144783b */ /* 0x000fea0000000200 */
[C---:B------:R-:W-:Y:S06]  /*45c0*/  HMMA.16816.F32 R64, R8.reuse, R36, R64 ;  /* 0x000000240840723c */ /* 0x040fec0000001840 */
[C---:B------:R-:W-:Y:S01]  /*45d0*/  HMMA.16816.F32 R60, R8.reuse, R38, R60 ;  /* 0x00000026083c723c */ /* 0x040fe2000000183c */
[----:B------:R-:W5:Y:S05]  /*45e0*/  LDSM.16.M88.4 R36, [R184+0x2000] ;  /* 0x00200000b824783b */ /* 0x000f6a0000000200 */
[C---:B-1----:R-:W-:Y:S06]  /*45f0*/  HMMA.16816.F32 R56, R8.reuse, R12, R56 ;  /* 0x0000000c0838723c */ /* 0x042fec0000001838 */
        /* <DEDUP_REMOVED lines=8> */
[----:B------:R-:W2:Y:S05]  /*4680*/  LDSM.16.M88.4 R32, [R198+0x4000] ;  /* 0x00400000c620783b */ /* 0x000eaa0000000200 */
[C---:B----4-:R-:W-:Y:S06]  /*4690*/  HMMA.16816.F32 R64, R40.reuse, R44, R64 ;  /* 0x0000002c2840723c */ /* 0x050fec0000001840 */
[----:B------:R-:W-:Y:S01]  /*46a0*/  HMMA.16816.F32 R60, R40, R46, R60 ;  /* 0x0000002e283c723c */ /* 0x000fe2000000183c */
[----:B------:R-:W3:Y:S05]  /*46b0*/  LDSM.16.M88.4 R44, [R197+0xa800] ;  /* 0x00a80000c52c783b */ /* 0x000eea0000000200 */
[C---:B-----5:R-:W-:Y:S06]  /*46c0*/  HMMA.16816.F32 R28, R68.reuse, R36, R28 ;  /* 0x00000024441c723c */ /* 0x060fec000000181c */
[----:B------:R-:W-:Y:S01]  /*46d0*/  HMMA.16816.F32 R24, R68, R38, R24 ;  /* 0x000000264418723c */ /* 0x000fe20000001818 */
[----:B------:R-:W-:Y:S05]  /*46e0*/  LDSM.16.M88.4 R36, [R197+0xb800] ;  /* 0x00b80000c524783b */ /* 0x000fea0000000200 */
[C---:B------:R-:W-:Y:S06]  /*46f0*/  HMMA.16816.F32 R56, R40.reuse, R76, R56 ;  /* 0x0000004c2838723c */ /* 0x040fec0000001838 */
[----:B------:R-:W-:Y:S01]  /*4700*/  HMMA.16816.F32 R52, R40, R78, R52 ;  /* 0x0000004e2834723c */ /* 0x000fe20000001834 */
[----:B------:R-:W4:Y:S04]  /*4710*/  LDSM.16.M88.4 R40, [R197+0xb000] ;  /* 0x00b00000c528783b */ /* 0x000f280000000200 */
[----:B------:R-:W-:Y:S01]  /*4720*/  LDSM.16.M88.4 R76, [R196+0x4000] ;  /* 0x00400000c44c783b */ /* 0x000fe20000000200 */
[C---:B-1----:R-:W-:Y:S06]  /*4730*/  HMMA.16816.F32 R20, R68.reuse, R12, R20 ;  /* 0x0000000c4414723c */ /* 0x042fec0000001814 */
[C---:B------:R-:W-:Y:S01]  /*4740*/  HMMA.16816.F32 R16, R68.reuse, R14, R16 ;  /* 0x0000000e4410723c */ /* 0x040fe20000001810 */
[----:B------:R-:W1:Y:S05]  /*4750*/  LDSM.16.M88.4 R12, [R195+0x4000] ;  /* 0x00400000c30c783b */ /* 0x000e6a0000000200 */
[C---:B------:R-:W-:Y:S06]  /*4760*/  HMMA.16816.F32 R64, R68.reuse, R8, R64 ;  /* 0x000000084440723c */ /* 0x040fec0000001840 */
[----:B------:R-:W-:Y:S01]  /*4770*/  HMMA.16816.F32 R60, R68, R10, R60 ;  /* 0x0000000a443c723c */ /* 0x000fe2000000183c */
[----:B------:R-:W5:Y:S05]  /*4780*/  LDSM.16.M88.4 R8, [R195+0x4800] ;  /* 0x00480000c308783b */ /* 0x000f6a0000000200 */
[C---:B--2---:R-:W-:Y:S06]  /*4790*/  HMMA.16816.F32 R28, R32.reuse, R48, R28 ;  /* 0x00000030201c723c */ /* 0x044fec000000181c */
[C---:B------:R-:W-:Y:S01]  /*47a0*/  HMMA.16816.F32 R24, R32.reuse, R50, R24 ;  /* 0x000000322018723c */ /* 0x040fe20000001818 */
[----:B------:R-:W-:Y:S05]  /*47b0*/  LDSM.16.M88.4 R48, [R194+0x4000] ;  /* 0x00400000c230783b */ /* 0x000fea0000000200 */
[C---:B---3--:R-:W-:Y:S06]  /*47c0*/  HMMA.16816.F32 R20, R32.reuse, R44, R20 ;  /* 0x0000002c2014723c */ /* 0x048fec0000001814 */
[----:B------:R-:W-:Y:S01]  /*47d0*/  HMMA.16816.F32 R16, R32, R46, R16 ;  /* 0x0000002e2010723c */ /* 0x000fe20000001810 */
[----:B------:R-:W2:Y:S05]  /*47e0*/  LDSM.16.M88.4 R44, [R191+0xa000] ;  /* 0x00a00000bf2c783b */ /* 0x000eaa0000000200 */
[C---:B------:R-:W-:Y:S06]  /*47f0*/  HMMA.16816.F32 R56, R68.reuse, R72, R56 ;  /* 0x000000484438723c */ /* 0x040fec0000001838 */
[----:B------:R-:W-:Y:S01]  /*4800*/  HMMA.16816.F32 R52, R68, R74, R52 ;  /* 0x0000004a4434723c */ /* 0x000fe20000001834 */
[----:B------:R-:W3:Y:S04]  /*4810*/  LDSM.16.M88.4 R72, [R195+0x5000] ;  /* 0x00500000c348783b */ /* 0x000ee80000000200 */
[----:B------:R-:W3:Y:S01]  /*4820*/  LDSM.16.M88.4 R68, [R195+0x5800] ;  /* 0x00580000c344783b */ /* 0x000ee20000000200 */
[C---:B----4-:R-:W-:Y:S06]  /*4830*/  HMMA.16816.F32 R64, R32.reuse, R40, R64 ;  /* 0x000000282040723c */ /* 0x050fec0000001840 */
[----:B------:R-:W-:Y:S01]  /*4840*/  HMMA.16816.F32 R60, R32, R42, R60 ;  /* 0x0000002a203c723c */ /* 0x000fe2000000183c */
[----:B------:R-:W4:Y:S05]  /*4850*/  LDSM.16.M88.4 R40, [R191+0xa800] ;  /* 0x00a80000bf28783b */ /* 0x000f2a0000000200 */
[C---:B-1----:R-:W-:Y:S06]  /*4860*/  HMMA.16816.F32 R28, R76.reuse, R12, R28 ;  /* 0x0000000c4c1c723c */ /* 0x042fec000000181c */
[C---:B------:R-:W-:Y:S01]  /*4870*/  HMMA.16816.F32 R24, R76.reuse, R14, R24 ;  /* 0x0000000e4c18723c */ /* 0x040fe20000001818 */
[----:B------:R-:W-:Y:S05]  /*4880*/  LDSM.16.M88.4 R12, [R193+0x4000] ;  /* 0x00400000c10c783b */ /* 0x000fea0000000200 */
[C---:B-----5:R-:W-:Y:S06]  /*4890*/  HMMA.16816.F32 R20, R76.reuse, R8, R20 ;  /* 0x000000084c14723c */ /* 0x060fec0000001814 */
[----:B------:R-:W-:Y:S01]  /*48a0*/  HMMA.16816.F32 R16, R76, R10, R16 ;  /* 0x0000000a4c10723c */ /* 0x000fe20000001810 */
[----:B------:R-:W1:Y:S05]  /*48b0*/  LDSM.16.M88.4 R8, [R184+0x4000] ;  /* 0x00400000b808783b */ /* 0x000e6a0000000200 */
[C---:B------:R-:W-:Y:S06]  /*48c0*/  HMMA.16816.F32 R56, R32.reuse, R36, R56 ;  /* 0x000000242038723c */ /* 0x040fec0000001838 */
[----:B------:R-:W-:Y:S01]  /*48d0*/  HMMA.16816.F32 R52, R32, R38, R52 ;  /* 0x000000262034723c */ /* 0x000fe20000001834 */
[----:B------:R-:W5:Y:S04]  /*48e0*/  LDSM.16.M88.4 R36, [R191+0xb000] ;  /* 0x00b00000bf24783b */ /* 0x000f680000000200 */
[----:B------:R-:W5:Y:S01]  /*48f0*/  LDSM.16.M88.4 R32, [R191+0xb800] ;  /* 0x00b80000bf20783b */ /* 0x000f620000000200 */
[C---:B--2---:R-:W-:Y:S06]  /*4900*/  HMMA.16816.F32 R28, R48.reuse, R44, R28 ;  /* 0x0000002c301c723c */ /* 0x044fec000000181c */
[----:B------:R-:W-:Y:S06]  /*4910*/  HMMA.16816.F32 R24, R48, R46, R24 ;  /* 0x0000002e3018723c */ /* 0x000fec0000001818 */
[C---:B---3--:R-:W-:Y:S06]  /*4920*/  HMMA.16816.F32 R64, R76.reuse, R72, R64 ;  /* 0x000000484c40723c */ /* 0x048fec0000001840 */
[C---:B------:R-:W-:Y:S06]  /*4930*/  HMMA.16816.F32 R56, R76.reuse, R68, R56 ;  /* 0x000000444c38723c */ /* 0x040fec0000001838 */
[C---:B------:R-:W-:Y:S06]  /*4940*/  HMMA.16816.F32 R60, R76.reuse, R74, R60 ;  /* 0x0000004a4c3c723c */ /* 0x040fec000000183c */
[----:B------:R-:W-:Y:S01]  /*4950*/  HMMA.16816.F32 R68, R76, R70, R52 ;  /* 0x000000464c44723c */ /* 0x000fe20000001834 */
[----:B------:R-:W2:Y:S05]  /*4960*/  LDSM.16.M88.4 R52, [R184+0x4800] ;  /* 0x00480000b834783b */ /* 0x000eaa0000000200 */
[C---:B----4-:R-:W-:Y:S06]  /*4970*/  HMMA.16816.F32 R20, R48.reuse, R40, R20 ;  /* 0x000000283014723c */ /* 0x050fec0000001814 */
[----:B------:R-:W-:Y:S01]  /*4980*/  HMMA.16816.F32 R16, R48, R42, R16 ;  /* 0x0000002a3010723c */ /* 0x000fe20000001810 */
[----:B------:R-:W3:Y:S05]  /*4990*/  LDSM.16.M88.4 R40, [R184+0x5000] ;  /* 0x00500000b828783b */ /* 0x000eea0000000200 */
[C---:B-1----:R-:W-:Y:S06]  /*49a0*/  HMMA.16816.F32 R28, R12.reuse, R8, R28 ;  /* 0x000000080c1c723c */ /* 0x042fec000000181c */
[----:B------:R-:W-:Y:S01]  /*49b0*/  HMMA.16816.F32 R24, R12, R10, R24 ;  /* 0x0000000a0c18723c */ /* 0x000fe20000001818 */
[----:B------:R-:W1:Y:S01]  /*49c0*/  LDSM.16.M88.4 R8, [R184+0x5800] ;  /* 0x00580000b808783b */ /* 0x000e620000000200 */
[----:B------:R-:W-:-:S04]  /*49d0*/  DEPBAR.LE SB0, 0x0 ;  /* 0x000080000000791a */ /* 0x000fc80000000000 */
[C---:B-----5:R-:W-:Y:S06]  /*49e0*/  HMMA.16816.F32 R64, R48.reuse, R36, R64 ;  /* 0x000000243040723c */ /* 0x060fec0000001840 */
[----:B------:R-:W-:Y:S01]  /*49f0*/  HMMA.16816.F32 R60, R48, R38, R60 ;  /* 0x00000026303c723c */ /* 0x000fe2000000183c */
[----:B------:R-:W-:-:S04]  /*4a00*/  IMAD.IADD R37, R3, 0x1, R82 ;  /* 0x0000000103257824 */ /* 0x000fc800078e0252 */
[C---:B------:R-:W-:Y:S01]  /*4a10*/  VIADD R45, R37.reuse, 0x1 ;  /* 0x00000001252d7836 */ /* 0x040fe20000000000 */
[C---:B------:R-:W-:Y:S01]  /*4a20*/  HMMA.16816.F32 R56, R48.reuse, R32, R56 ;  /* 0x000000203038723c */ /* 0x040fe20000001838 */
[C---:B------:R-:W-:Y:S01]  /*4a30*/  VIADD R39, R37.reuse, 0x8 ;  /* 0x0000000825277836 */ /* 0x040fe20000000000 */
[-C--:B------:R-:W-:Y:S02]  /*4a40*/  ISETP.GE.AND P1, PT, R37, R84.reuse, PT ;  /* 0x000000542500720c */ /* 0x080fe40003f26270 */
[-C--:B------:R-:W-:Y:S02]  /*4a50*/  ISETP.GE.AND P6, PT, R45, R84.reuse, PT ;  /* 0x000000542d00720c */ /* 0x080fe40003fc6270 */
[----:B------:R-:W-:Y:S01]  /*4a60*/  HMMA.16816.F32 R68, R48, R34, R68 ;  /* 0x000000223044723c */ /* 0x000fe20000001844 */
[----:B------:R-:W-:Y:S01]  /*4a70*/  VIADD R33, R37, 0x10 ;  /* 0x0000001025217836 */ /* 0x000fe20000000000 */
[----:B------:R-:W-:Y:S01]  /*4a80*/  ISETP.GE.AND P4, PT, R39, R84, PT ;  /* 0x000000542700720c */ /* 0x000fe20003f86270 */
[----:B------:R-:W-:Y:S01]  /*4a90*/  VIADD R39, R37, 0x11 ;  /* 0x0000001125277836 */ /* 0x000fe20000000000 */
[----:B------:R-:W-:-:S02]  /*4aa0*/  FSEL R32, R30, -INF , !P1 ;  /* 0xff8000001e207808 */ /* 0x000fc40004800000 */
[C---:B--2---:R-:W-:Y:S01]  /*4ab0*/  HMMA.16816.F32 R20, R12.reuse, R52, R20 ;  /* 0x000000340c14723c */ /* 0x044fe20000001814 */
[----:B------:R-:W-:Y:S01]  /*4ac0*/  VIADD R35, R37, 0x9 ;  /* 0x0000000925237836 */ /* 0x000fe20000000000 */
[-C--:B------:R-:W-:Y:S02]  /*4ad0*/  ISETP.GE.AND P2, PT, R33, R84.reuse, PT ;  /* 0x000000542100720c */ /* 0x080fe40003f46270 */
[----:B------:R-:W-:Y:S02]  /*4ae0*/  FSEL R33, R28, -INF , !P1 ;  /* 0xff8000001c217808 */ /* 0x000fe40004800000 */
[C---:B---3--:R-:W-:Y:S01]  /*4af0*/  HMMA.16816.F32 R64, R12.reuse, R40, R64 ;  /* 0x000000280c40723c */ /* 0x048fe20000001840 */
[-C--:B------:R-:W-:Y:S01]  /*4b00*/  ISETP.GE.AND P3, PT, R35, R84.reuse, PT ;  /* 0x000000542300720c */ /* 0x080fe20003f66270 */
[----:B------:R-:W-:Y:S01]  /*4b10*/  VIADD R35, R37, 0x18 ;  /* 0x0000001825237836 */ /* 0x000fe20000000000 */
[----:B------:R-:W-:Y:S01]  /*4b20*/  FSEL R28, R31, -INF , !P6 ;  /* 0xff8000001f1c7808 */ /* 0x000fe20007000000 */
[----:B------:R-:W-:Y:S01]  /*4b30*/  VIADD R31, R37, 0x20 ;  /* 0x00000020251f7836 */ /* 0x000fe20000000000 */
[-C--:B------:R-:W-:Y:S01]  /*4b40*/  ISETP.GE.AND P1, PT, R39, R84.reuse, PT ;  /* 0x000000542700720c */ /* 0x080fe20003f26270 */
[----:B------:R-:W-:Y:S01]  /*4b50*/  HMMA.16816.F32 R16, R12, R54, R16 ;  /* 0x000000360c10723c */ /* 0x000fe20000001810 */
[----:B------:R-:W-:Y:S01]  /*4b60*/  FSEL R29, R29, -INF , !P6 ;  /* 0xff8000001d1d7808 */ /* 0x000fe20007000000 */
[----:B------:R-:W-:Y:S01]  /*4b70*/  VIADD R39, R37, 0x19 ;  /* 0x0000001925277836 */ /* 0x000fe20000000000 */
[----:B------:R-:W-:Y:S01]  /*4b80*/  BAR.SYNC.DEFER_BLOCKING 0x0 ;  /* 0x0000000000007b1d */ /* 0x000fe20000010000 */
[----:B------:R-:W-:-:S02]  /*4b90*/  ISETP.GE.AND P6, PT, R35, R84, PT ;  /* 0x000000542300720c */ /* 0x000fc40003fc6270 */
[C---:B------:R-:W-:Y:S01]  /*4ba0*/  HMMA.16816.F32 R60, R12.reuse, R42, R60 ;  /* 0x0000002a0c3c723c */ /* 0x040fe2000000183c */
[----:B------:R-:W-:Y:S02]  /*4bb0*/  FSEL R35, R24, -INF , !P4 ;  /* 0xff80000018237808 */ /* 0x000fe40006000000 */
[----:B------:R-:W-:Y:S02]  /*4bc0*/  FSEL R24, R27, -INF , !P3 ;  /* 0xff8000001b187808 */ /* 0x000fe40005800000 */
[----:B------:R-:W-:Y:S01]  /*4bd0*/  FSEL R27, R25, -INF , !P3 ;  /* 0xff800000191b7808 */ /* 0x000fe20005800000 */
[C---:B-1----:R-:W-:Y:S01]  /*4be0*/  HMMA.16816.F32 R56, R12.reuse, R8, R56 ;  /* 0x000000080c38723c */ /* 0x042fe20000001838 */
[----:B------:R-:W-:Y:S02]  /*4bf0*/  FSEL R26, R26, -INF , !P4 ;  /* 0xff8000001a1a7808 */ /* 0x000fe40006000000 */
[-C--:B------:R-:W-:Y:S01]  /*4c00*/  ISETP.GE.AND P3, PT, R31, R84.reuse, PT ;  /* 0x000000541f00720c */ /* 0x080fe20003f66270 */
[----:B------:R-:W-:Y:S01]  /*4c10*/  VIADD R31, R37, 0x28 ;  /* 0x00000028251f7836 */ /* 0x000fe20000000000 */
[----:B------:R-:W-:Y:S01]  /*4c20*/  ISETP.GE.AND P4, PT, R39, R84, PT ;  /* 0x000000542700720c */ /* 0x000fe20003f86270 */
[----:B------:R-:W-:Y:S01]  /*4c30*/  HMMA.16816.F32 R68, R12, R10, R68 ;  /* 0x0000000a0c44723c */ /* 0x000fe20000001844 */
[----:B------:R-:W-:Y:S01]  /*4c40*/  VIADD R39, R37, 0x21 ;  /* 0x0000002125277836 */ /* 0x000fe20000000000 */
[----:B------:R-:W-:-:S02]  /*4c50*/  FSEL R25, R20, -INF , !P2 ;  /* 0xff80000014197808 */ /* 0x000fc40005000000 */
[----:B------:R-:W-:Y:S02]  /*4c60*/  FSEL R162, R66, -INF , !P3 ;  /* 0xff80000042a27808 */ /* 0x000fe40005800000 */
[----:B------:R-:W-:Y:S01]  /*4c70*/  FSEL R169, R64, -INF , !P3 ;  /* 0xff80000040a97808 */ /* 0x000fe20005800000 */
[----:B------:R-:W-:Y:S01]  /*4c80*/  VIADD R11, R37, 0x31 ;  /* 0x00000031250b7836 */ /* 0x000fe20000000000 */
[----:B------:R-:W-:Y:S01]  /*4c90*/  FSEL R20, R23, -INF , !P1 ;  /* 0xff80000017147808 */ /* 0x000fe20004800000 */
[C---:B------:R-:W-:Y:S01]  /*4ca0*/  VIADD R23, R37.reuse, 0x29 ;  /* 0x0000002925177836 */ /* 0x040fe20000000000 */
[----:B------:R-:W-:Y:S01]  /*4cb0*/  FSEL R22, R22, -INF , !P2 ;  /* 0xff80000016167808 */ /* 0x000fe20005000000 */
[----:B------:R-:W-:Y:S01]  /*4cc0*/  VIADD R13, R37, 0x30 ;  /* 0x00000030250d7836 */ /* 0x000fe20000000000 */
[-C--:B------:R-:W-:Y:S01]  /*4cd0*/  ISETP.GE.AND P3, PT, R11, R84.reuse, PT ;  /* 0x000000540b00720c */ /* 0x080fe20003f66270 */
[----:B------:R-:W-:Y:S01]  /*4ce0*/  VIADD R11, R37, 0x38 ;  /* 0x00000038250b7836 */ /* 0x000fe20000000000 */
[----:B------:R-:W-:Y:S01]  /*4cf0*/  FSEL R21, R21, -INF , !P1 ;  /* 0xff80000015157808 */ /* 0x000fe20004800000 */
[----:B------:R-:W-:Y:S01]  /*4d00*/  VIADD R37, R37, 0x39 ;  /* 0x0000003925257836 */ /* 0x000fe20000000000 */
[----:B------:R-:W-:-:S02]  /*4d10*/  ISETP.GE.AND P2, PT, R39, R84, PT ;  /* 0x000000542700720c */ /* 0x000fc40003f46270 */
[----:B------:R-:W-:Y:S02]  /*4d20*/  ISETP.GE.AND P1, PT, R31, R84, PT ;  /* 0x000000541f00720c */ /* 0x000fe40003f26270 */
[----:B------:R-:W-:Y:S02]  /*4d30*/  FSEL R18, R18, -INF , !P6 ;  /* 0xff80000012127808 */ /* 0x000fe40007000000 */
[----:B------:R-:W-:Y:S02]  /*4d40*/  FSEL R9, R16, -INF , !P6 ;  /* 0xff80000010097808 */ /* 0x000fe40007000000 */
[----:B------:R-:W-:Y:S02]  /*4d50*/  FSEL R2, R19, -INF , !P4 ;  /* 0xff80000013027808 */ /* 0x000fe40006000000 */
[----:B------:R-:W-:Y:S02]  /*4d60*/  FSEL R17, R17, -INF , !P4 ;  /* 0xff80000011117808 */ /* 0x000fe40006000000 */
[----:B------:R-:W-:-:S02]  /*4d70*/  FSEL R212, R67, -INF , !P2 ;  /* 0xff80000043d47808 */ /* 0x000fc40005000000 */
[----:B------:R-:W-:Y:S02]  /*4d80*/  FSEL R161, R65, -INF , !P2 ;  /* 0xff80000041a17808 */ /* 0x000fe40005000000 */
[----:B------:R-:W-:Y:S02]  /*4d90*/  FSEL R166, R62, -INF , !P1 ;  /* 0xff8000003ea67808 */ /* 0x000fe40004800000 */
[----:B------:R-:W-:Y:S02]  /*4da0*/  FSEL R165, R60, -INF , !P1 ;  /* 0xff8000003ca57808 */ /* 0x000fe40004800000 */
[-C--:B------:R-:W-:Y:S02]  /*4db0*/  ISETP.GE.AND P6, PT, R23, R84.reuse, PT ;  /* 0x000000541700720c */ /* 0x080fe40003fc6270 */
[-C--:B------:R-:W-:Y:S02]  /*4dc0*/  ISETP.GE.AND P4, PT, R13, R84.reuse, PT ;  /* 0x000000540d00720c */ /* 0x080fe40003f86270 */
        /* <DEDUP_REMOVED lines=36> */
[C---:B------:R-:W-:Y:S01]  /*5010*/  IMAD R11, R8.reuse, R11, R12 ;  /* 0x0000000b080b7224 */ /* 0x040fe200078e020c */
[----:B------:R-:W-:Y:S02]  /*5020*/  LOP3.LUT R12, RZ, R10, RZ, 0x33, !PT ;  /* 0x0000000aff0c7212 */ /* 0x000fe400078e33ff */
        /* <DEDUP_REMOVED lines=34> */
.L_x_1372:
[----:B------:R-:W-:-:S04]  /*5250*/  LEA R80, -R80, RZ, 0x6 ;  /* 0x000000ff50507211 */ /* 0x000fc800078e31ff */
[----:B------:R-:W-:-:S07]  /*5260*/  SHF.R.S32.HI R3, RZ, 0x1f, R80 ;  /* 0x0000001fff037819 */ /* 0x000fce0000011450 */
.L_x_1373:
[----:B------:R-:W-:Y:S01]  /*5270*/  ULDC UR5, c[0x0][0x2d0] ;  /* 0x0000b40000057ab9 */ /* 0x000fe20000000800 */
[----:B------:R-:W-:Y:S01]  /*5280*/  BSSY B0, `(.L_x_1374) ;  /* 0x0000083000007945 */ /* 0x000fe20003800000 */
[----:B------:R-:W-:Y:S02]  /*5290*/  ISETP.GE.AND P3, PT, R6, UR5, PT ;  /* 0x0000000506007c0c */ /* 0x000fe4000bf66270 */
[----:B------:R-:W-:Y:S02]  /*52a0*/  ISETP.GE.AND P4, PT, R206, UR5, PT ;  /* 0x00000005ce007c0c */ /* 0x000fe4000bf86270 */
[----:B------:R-:W-:-:S09]  /*52b0*/  ISETP.GE.AND P2, PT, R4, UR5, PT ;  /* 0x0000000504007c0c */ /* 0x000fd2000bf46270 */
[----:B------:R-:W1:Y:S01]  /*52c0*/  @!P3 LDC.64 R14, c[0x0][0x218] ;  /* 0x00008600ff0ebb82 */ /* 0x000e620000000a00 */
[CC--:B------:R-:W-:Y:S01]  /*52d0*/  @!P3 IADD3 R19, P1, R80.reuse, R145.reuse, RZ ;  /* 0x000000915013b210 */ /* 0x0c0fe20007f3e0ff */
[----:B------:R2:W-:Y:S01]  /*52e0*/  @P4 STS.128 [R205+0x6000], RZ ;  /* 0x006000ffcd004388 */ /* 0x0005e20000000c00 */
[----:B------:R-:W-:-:S03]  /*52f0*/  @!P4 IADD3 R4, P6, R80, R145, RZ ;  /* 0x000000915004c210 */ /* 0x000fc60007fde0ff */
[C-C-:B------:R-:W-:Y:S02]  /*5300*/  @!P3 IMAD.X R6, R3.reuse, 0x1, R144.reuse, P1 ;  /* 0x000000010306b824 */ /* 0x140fe400008e0690 */
[----:B------:R-:W3:Y:S01]  /*5310*/  @!P4 LDC.64 R12, c[0x0][0x218] ;  /* 0x00008600ff0ccb82 */ /* 0x000ee20000000a00 */
[----:B------:R-:W-:-:S07]  /*5320*/  @!P4 IMAD.X R8, R3, 0x1, R144, P6 ;  /* 0x000000010308c824 */ /* 0x000fce00030e0690 */
[----:B------:R-:W4:Y:S08]  /*5330*/  @!P2 LDC.64 R10, c[0x0][0x218] ;  /* 0x00008600ff0aab82 */ /* 0x000f300000000a00 */
[----:B------:R-:W5:Y:S01]  /*5340*/  @!P4 LDC.64 R30, c[0x0][0x218] ;  /* 0x00008600ff1ecb82 */ /* 0x000f620000000a00 */
[----:B-1----:R-:W-:-:S04]  /*5350*/  @!P3 LEA R38, P1, R19, R14, 0x1 ;  /* 0x0000000e1326b211 */ /* 0x002fc800078208ff */
[----:B------:R-:W-:Y:S02]  /*5360*/  @!P3 LEA.HI.X R39, R19, R15, R6, 0x1, P1 ;  /* 0x0000000f1327b211 */ /* 0x000fe400008f0c06 */
[----:B------:R-:W-:Y:S01]  /*5370*/  @!P2 IADD3 R6, P1, R80, R145, RZ ;  /* 0x000000915006a210 */ /* 0x000fe20007f3e0ff */
[----:B------:R-:W1:Y:S01]  /*5380*/  @!P3 LDC.64 R14, c[0x0][0x218] ;  /* 0x00008600ff0ebb82 */ /* 0x000e620000000a00 */
[----:B---3--:R-:W-:-:S04]  /*5390*/  @!P4 LEA R42, P6, R4, R12, 0x1 ;  /* 0x0000000c042ac211 */ /* 0x008fc800078c08ff */
[----:B------:R-:W-:Y:S01]  /*53a0*/  @!P4 LEA.HI.X R43, R4, R13, R8, 0x1, P6 ;  /* 0x0000000d042bc211 */ /* 0x000fe200030f0c08 */
[----:B------:R-:W-:Y:S01]  /*53b0*/  @!P2 IMAD.X R8, R3, 0x1, R144, P1 ;  /* 0x000000010308a824 */ /* 0x000fe200008e0690 */
[----:B------:R-:W-:Y:S01]  /*53c0*/  IADD3 R4, P6, R204, R80, RZ ;  /* 0x00000050cc047210 */ /* 0x000fe20007fde0ff */
[----:B------:R-:W3:Y:S01]  /*53d0*/  @!P2 LDC.64 R12, c[0x0][0x218] ;  /* 0x00008600ff0cab82 */ /* 0x000ee20000000a00 */
[----:B----4-:R-:W-:Y:S01]  /*53e0*/  @!P2 LEA R36, P1, R6, R10, 0x1 ;  /* 0x0000000a0624a211 */ /* 0x010fe200078208ff */
[----:B------:R-:W-:Y:S01]  /*53f0*/  @!PT LDS RZ, [RZ] ;  /* 0x00000000fffff984 */ /* 0x000fe20000000800 */
[----:B------:R-:W-:Y:S01]  /*5400*/  @!PT LDS RZ, [RZ] ;  /* 0x00000000fffff984 */ /* 0x000fe20000000800 */
[----:B------:R-:W-:Y:S01]  /*5410*/  @!PT LDS RZ, [RZ] ;  /* 0x00000000fffff984 */ /* 0x000fe20000000800 */
[----:B------:R2:W-:Y:S02]  /*5420*/  @!P4 LDGSTS.E.BYPASS.LTC128B.128 [R205+0x6000], desc[UR8][R42.64] ;  /* 0x060000002acdcfae */ /* 0x0005e4000b901d48 */
[----:B------:R-:W-:Y:S01]  /*5430*/  IMAD.X R19, R203, 0x1, R3, P6 ;  /* 0x00000001cb137824 */ /* 0x000fe200030e0603 */
[----:B------:R-:W-:Y:S01]  /*5440*/  @!P4 IADD3 R23, P6, R4, R145, RZ ;  /* 0x000000910417c210 */ /* 0x000fe20007fde0ff */
[----:B------:R2:W-:Y:S01]  /*5450*/  @P3 STS.128 [R205+0x8000], RZ ;  /* 0x008000ffcd003388 */ /* 0x0005e20000000c00 */
[----:B------:R-:W-:-:S02]  /*5460*/  @!P2 LEA.HI.X R37, R6, R11, R8, 0x1, P1 ;  /* 0x0000000b0625a211 */ /* 0x000fc400008f0c08 */
[----:B------:R-:W4:Y:S01]  /*5470*/  @!P4 LDC.64 R10, c[0x0][0x218] ;  /* 0x00008600ff0acb82 */ /* 0x000f220000000a00 */
[----:B------:R-:W-:Y:S01]  /*5480*/  @!P4 IMAD.X R6, R19, 0x1, R144, P6 ;  /* 0x000000011306c824 */ /* 0x000fe200030e0690 */
[----:B------:R-:W-:Y:S01]  /*5490*/  @!P3 IADD3 R8, P1, R4, R145, RZ ;  /* 0x000000910408b210 */ /* 0x000fe20007f3e0ff */
[----:B------:R-:W-:Y:S01]  /*54a0*/  @!PT LDS RZ, [RZ] ;  /* 0x00000000fffff984 */ /* 0x000fe20000000800 */
[----:B------:R-:W-:Y:S01]  /*54b0*/  @!PT LDS RZ, [RZ] ;  /* 0x00000000fffff984 */ /* 0x000fe20000000800 */
[----:B------:R-:W-:Y:S01]  /*54c0*/  @!PT LDS RZ, [RZ] ;  /* 0x00000000fffff984 */ /* 0x000fe20000000800 */
[----:B------:R2:W-:Y:S01]  /*54d0*/  @!P3 LDGSTS.E.BYPASS.LTC128B.128 [R205+0x8000], desc[UR8][R38.64+0x80] ;  /* 0x0800008026cdbfae */ /* 0x0005e2000b901d48 */
[----:B-----5:R-:W-:-:S03]  /*54e0*/  @!P4 LEA R40, P6, R23, R30, 0x1 ;  /* 0x0000001e1728c211 */ /* 0x020fc600078c08ff */
[----:B------:R-:W-:Y:S01]  /*54f0*/  @!P3 IMAD.X R16, R19, 0x1, R144, P1 ;  /* 0x000000011310b824 */ /* 0x000fe200008e0690 */
[----:B------:R-:W-:Y:S01]  /*5500*/  @!P4 LEA.HI.X R41, R23, R31, R6, 0x1, P6 ;  /* 0x0000001f1729c211 */ /* 0x000fe200030f0c06 */
[----:B------:R2:W-:Y:S01]  /*5510*/  @P2 STS.128 [R205+0xa000], RZ ;  /* 0x00a000ffcd002388 */ /* 0x0005e20000000c00 */
[----:B------:R-:W5:Y:S01]  /*5520*/  @!P3 LDC.64 R30, c[0x0][0x218] ;  /* 0x00008600ff1ebb82 */ /* 0x000f620000000a00 */
[----:B-1----:R-:W-:Y:S02]  /*5530*/  @!P3 LEA R44, P6, R8, R14, 0x1 ;  /* 0x0000000e082cb211 */ /* 0x002fe400078c08ff */
[----:B------:R-:W-:Y:S01]  /*5540*/  @!P2 IADD3 R6, P1, R4, R145, RZ ;  /* 0x000000910406a210 */ /* 0x000fe20007f3e0ff */
[----:B------:R-:W-:Y:S01]  /*5550*/  @!PT LDS RZ, [RZ] ;  /* 0x00000000fffff984 */ /* 0x000fe20000000800 */
[----:B------:R-:W-:Y:S01]  /*5560*/  @!PT LDS RZ, [RZ] ;  /* 0x00000000fffff984 */ /* 0x000fe20000000800 */
[----:B------:R-:W-:Y:S01]  /*5570*/  @!PT LDS RZ, [RZ] ;  /* 0x00000000fffff984 */ /* 0x000fe20000000800 */
[----:B------:R2:W-:Y:S01]  /*5580*/  @!P2 LDGSTS.E.BYPASS.LTC128B.128 [R205+0xa000], desc[UR8][R36.64+0x100] ;  /* 0x0a00010024cdafae */ /* 0x0005e2000b901d48 */
[----:B------:R-:W-:Y:S02]  /*5590*/  @!P3 LEA.HI.X R45, R8, R15, R16, 0x1, P6 ;  /* 0x0000000f082db211 */ /* 0x000fe400030f0c10 */
[----:B------:R-:W-:Y:S01]  /*55a0*/  IADD3 R4, P6, R204, R4, RZ ;  /* 0x00000004cc047210 */ /* 0x000fe20007fde0ff */
[----:B------:R-:W-:Y:S01]  /*55b0*/  @!P2 IMAD.X R8, R19, 0x1, R144, P1 ;  /* 0x000000011308a824 */ /* 0x000fe200008e0690 */
[C---:B---3--:R-:W-:Y:S01]  /*55c0*/  @!P2 LEA R46, P1, R6.reuse, R12, 0x1 ;  /* 0x0000000c062ea211 */ /* 0x048fe200078208ff */
[----:B------:R-:W1:Y:S01]  /*55d0*/  @!P2 LDC.64 R14, c[0x0][0x218] ;  /* 0x00008600ff0eab82 */ /* 0x000e620000000a00 */
[----:B------:R2:W-:Y:S01]  /*55e0*/  @P4 STS.128 [R205+0x6800], RZ ;  /* 0x006800ffcd004388 */ /* 0x0005e20000000c00 */
[----:B------:R-:W-:Y:S01]  /*55f0*/  IMAD.X R19, R203, 0x1, R19, P6 ;  /* 0x00000001cb137824 */ /* 0x000fe200030e0613 */
[----:B------:R-:W-:-:S02]  /*5600*/  @!P2 LEA.HI.X R47, R6, R13, R8, 0x1, P1 ;  /* 0x0000000d062fa211 */ /* 0x000fc400008f0c08 */
[CC--:B------:R-:W-:Y:S01]  /*5610*/  @!P4 IADD3 R6, P1, R4.reuse, R145.reuse, RZ ;  /* 0x000000910406c210 */ /* 0x0c0fe20007f3e0ff */
[----:B------:R-:W-:Y:S01]  /*5620*/  @!PT LDS RZ, [RZ] ;  /* 0x00000000fffff984 */ /* 0x000fe20000000800 */
[----:B------:R-:W-:Y:S01]  /*5630*/  @!PT LDS RZ, [RZ] ;  /* 0x00000000fffff984 */ /* 0x000fe20000000800 */
[----:B------:R-:W-:Y:S01]  /*5640*/  @!PT LDS RZ, [RZ] ;  /* 0x00000000fffff984 */ /* 0x000fe20000000800 */
[----:B------:R2:W-:Y:S01]  /*5650*/  @!P4 LDGSTS.E.BYPASS.LTC128B.128 [R205+0x6800], desc[UR8][R40.64] ;  /* 0x0680000028cdcfae */ /* 0x0005e2000b901d48 */
[----:B------:R-:W-:Y:S01]  /*5660*/  @!P3 IADD3 R16, P6, R4, R145, RZ ;  /* 0x000000910410b210 */ /* 0x000fe20007fde0ff */
[----:B------:R-:W3:Y:S02]  /*5670*/  @!P4 LDC.64 R12, c[0x0][0x218] ;  /* 0x00008600ff0ccb82 */ /* 0x000ee40000000a00 */
[C---:B------:R-:W-:Y:S01]  /*5680*/  @!P4 IMAD.X R8, R19.reuse, 0x1, R144, P1 ;  /* 0x000000011308c824 */ /* 0x040fe200008e0690 */
[C---:B----4-:R-:W-:Y:S01]  /*5690*/  @!P4 LEA R48, P1, R6.reuse, R10, 0x1 ;  /* 0x0000000a0630c211 */ /* 0x050fe200078208ff */
[----:B------:R2:W-:Y:S03]  /*56a0*/  @P3 STS.128 [R205+0x8800], RZ ;  /* 0x008800ffcd003388 */ /* 0x0005e60000000c00 */
[----:B------:R-:W-:Y:S01]  /*56b0*/  @!P4 LEA.HI.X R49, R6, R11, R8, 0x1, P1 ;  /* 0x0000000b0631c211 */ /* 0x000fe200008f0c08 */
[----:B------:R-:W-:Y:S01]  /*56c0*/  @!P3 IMAD.X R8, R19, 0x1, R144, P6 ;  /* 0x000000011308b824 */ /* 0x000fe200030e0690 */
[----:B------:R-:W4:Y:S01]  /*56d0*/  @!P3 LDC.64 R10, c[0x0][0x218] ;  /* 0x00008600ff0abb82 */ /* 0x000f220000000a00 */
[----:B-----5:R-:W-:Y:S01]  /*56e0*/  @!P3 LEA R30, P6, R16, R30, 0x1 ;  /* 0x0000001e101eb211 */ /* 0x020fe200078c08ff */
[----:B------:R-:W-:Y:S01]  /*56f0*/  @!PT LDS RZ, [RZ] ;  /* 0x00000000fffff984 */ /* 0x000fe20000000800 */
[----:B------:R-:W-:Y:S01]  /*5700*/  @!PT LDS RZ, [RZ] ;  /* 0x00000000fffff984 */ /* 0x000fe20000000800 */
[----:B------:R-:W-:Y:S01]  /*5710*/  @!PT LDS RZ, [RZ] ;  /* 0x00000000fffff984 */ /* 0x000fe20000000800 */
[----:B------:R2:W-:Y:S01]  /*5720*/  @!P3 LDGSTS.E.BYPASS.LTC128B.128 [R205+0x8800], desc[UR8][R44.64+0x80] ;  /* 0x088000802ccdbfae */ /* 0x0005e2000b901d48 */
[----:B------:R-:W-:-:S02]  /*5730*/  @!P2 IADD3 R6, P1, R4, R145, RZ ;  /* 0x000000910406a210 */ /* 0x000fc40007f3e0ff */
[----:B------:R-:W-:Y:S01]  /*5740*/  @!P3 LEA.HI.X R31, R16, R31, R8, 0x1, P6 ;  /* 0x0000001f101fb211 */ /* 0x000fe200030f0c08 */
[----:B------:R2:W-:Y:S01]  /*5750*/  @P2 STS.128 [R205+0xa800], RZ ;  /* 0x00a800ffcd002388 */ /* 0x0005e20000000c00 */
[----:B------:R-:W-:Y:S01]  /*5760*/  IADD3 R8, P6, R204, R4, RZ ;  /* 0x00000004cc087210 */ /* 0x000fe20007fde0ff */
[----:B------:R-:W-:Y:S01]  /*5770*/  @!P2 IMAD.X R4, R19, 0x1, R144, P1 ;  /* 0x000000011304a824 */ /* 0x000fe200008e0690 */
[C---:B-1----:R-:W-:Y:S01]  /*5780*/  @!P2 LEA R14, P1, R6.reuse, R14, 0x1 ;  /* 0x0000000e060ea211 */ /* 0x042fe200078208ff */
[----:B------:R-:W-:Y:S01]  /*5790*/  @!PT LDS RZ, [RZ] ;  /* 0x00000000fffff984 */ /* 0x000fe20000000800 */
[----:B------:R-:W-:Y:S01]  /*57a0*/  @!PT LDS RZ, [RZ] ;  /* 0x00000000fffff984 */ /* 0x000fe20000000800 */
[----:B------:R-:W-:Y:S01]  /*57b0*/  @!PT LDS RZ, [RZ] ;  /* 0x00000000fffff984 */ /* 0x000fe20000000800 */
[----:B------:R2:W-:Y:S02]  /*57c0*/  @!P2 LDGSTS.E.BYPASS.LTC128B.128 [R205+0xa800], desc[UR8][R46.64+0x100] ;  /* 0x0a8001002ecdafae */ /* 0x0005e4000b901d48 */
[----:B------:R-:W-:Y:S01]  /*57d0*/  IMAD.X R19, R203, 0x1, R19, P6 ;  /* 0x00000001cb137824 */ /* 0x000fe200030e0613 */
[----:B------:R-:W-:Y:S01]  /*57e0*/  @!P2 LEA.HI.X R15, R6, R15, R4, 0x1, P1 ;  /* 0x0000000f060fa211 */ /* 0x000fe200008f0c04 */
[----:B------:R2:W-:Y:S01]  /*57f0*/  @P4 STS.128 [R205+0x7000], RZ ;  /* 0x007000ffcd004388 */ /* 0x0005e20000000c00 */
[----:B------:R-:W-:-:S02]  /*5800*/  @!P4 IADD3 R4, P6, R8, R145, RZ ;  /* 0x000000910804c210 */ /* 0x000fc40007fde0ff */
[----:B------:R-:W-:Y:S01]  /*5810*/  @!P3 IADD3 R6, P1, R8, R145, RZ ;  /* 0x000000910806b210 */ /* 0x000fe20007f3e0ff */
[----:B------:R-:W-:Y:S01]  /*5820*/  @!PT LDS RZ, [RZ] ;  /* 0x00000000fffff984 */ /* 0x000fe20000000800 */
[----:B------:R-:W-:Y:S01]  /*5830*/  @!PT LDS RZ, [RZ] ;  /* 0x00000000fffff984 */ /* 0x000fe20000000800 */
[----:B------:R-:W-:Y:S01]  /*5840*/  @!PT LDS RZ, [RZ] ;  /* 0x00000000fffff984 */ /* 0x000fe20000000800 */
[----:B------:R2:W-:Y:S02]  /*5850*/  @!P4 LDGSTS.E.BYPASS.LTC128B.128 [R205+0x7000], desc[UR8][R48.64] ;  /* 0x0700000030cdcfae */ /* 0x0005e4000b901d48 */
[C---:B------:R-:W-:Y:S01]  /*5860*/  @!P4 IMAD.X R16, R19.reuse, 0x1, R144, P6 ;  /* 0x000000011310c824 */ /* 0x040fe200030e0690 */
[C---:B---3--:R-:W-:Y:S01]  /*5870*/  @!P4 LEA R12, P6, R4.reuse, R12, 0x1 ;  /* 0x0000000c040cc211 */ /* 0x048fe200078c08ff */
[----:B------:R2:W-:Y:S03]  /*5880*/  @P3 STS.128 [R205+0x9000], RZ ;  /* 0x009000ffcd003388 */ /* 0x0005e60000000c00 */
[----:B------:R-:W-:Y:S01]  /*5890*/  @!P4 LEA.HI.X R13, R4, R13, R16, 0x1, P6 ;  /* 0x0000000d040dc211 */ /* 0x000fe200030f0c10 */
[----:B------:R-:W-:Y:S01]  /*58a0*/  @!P3 IMAD.X R4, R19, 0x1, R144, P1 ;  /* 0x000000011304b824 */ /* 0x000fe200008e0690 */
[C---:B----4-:R-:W-:Y:S01]  /*58b0*/  @!P3 LEA R10, P1, R6.reuse, R10, 0x1 ;  /* 0x0000000a060ab211 */ /* 0x050fe200078208ff */
[----:B------:R-:W-:Y:S01]  /*58c0*/  @!PT LDS RZ, [RZ] ;  /* 0x00000000fffff984 */ /* 0x000fe20000000800 */
[----:B------:R-:W-:Y:S01]  /*58d0*/  @!PT LDS RZ, [RZ] ;  /* 0x00000000fffff984 */ /* 0x000fe20000000800 */
[----:B------:R-:W-:Y:S01]  /*58e0*/  @!PT LDS RZ, [RZ] ;  /* 0x00000000fffff984 */ /* 0x000fe20000000800 */
[----:B------:R2:W-:Y:S03]  /*58f0*/  @!P3 LDGSTS.E.BYPASS.LTC128B.128 [R205+0x9000], desc[UR8][R30.64+0x80] ;  /* 0x090000801ecdbfae */ /* 0x0005e6000b901d48 */
[----:B------:R-:W-:Y:S01]  /*5900*/  @!P3 LEA.HI.X R11, R6, R11, R4, 0x1, P1 ;  /* 0x0000000b060bb211 */ /* 0x000fe200008f0c04 */
        /* <DEDUP_REMOVED lines=26> */
.L_x_1375:
[----:B------:R-:W-:Y:S05]  /*5ab0*/  BSYNC B0 ;  /* 0x0000000000007941 */ /* 0x000fea0003800000 */
.L_x_1374:
[----:B------:R-:W0:Y:S01]  /*5ac0*/  LDGDEPBAR ;  /* 0x00000000000079af */ /* 0x000e220000000000 */
[----:B------:R-:W-:-:S04]  /*5ad0*/  IADD3 R145, P1, R80, R145, RZ ;  /* 0x0000009150917210 */ /* 0x000fc80007f3e0ff */
[----:B------:R-:W-:-:S09]  /*5ae0*/  IADD3.X R144, R3, R144, RZ, P1, !PT ;  /* 0x0000009003907210 */ /* 0x000fd20000ffe4ff */
.L_x_1371:
        /* <DEDUP_REMOVED lines=47> */
[----:B------:R-:W3:Y:S04]  /*5de0*/  LDSM.16.MT88.4 R108, [R190+0x10000] ;  /* 0x01000000be6c783b */ /* 0x000ee80000004200 */
        /* <DEDUP_REMOVED lines=23> */
[----:B------:R-:W1:Y:S01]  /*5f60*/  LDSM.16.MT88.4 R8, [R192+0xe800] ;  /* 0x00e80000c008783b */ /* 0x000e620000004200 */
[--C-:B------:R-:W-:Y:S01]  /*5f70*/  FFMA.FTZ R151, R25, UR5, -R174.reuse ;  /* 0x0000000519977c23 */ /* 0x100fe200080108ae */
[--C-:B------:R-:W-:Y:S01]  /*5f80*/  FFMA.FTZ R148, R21, UR5, -R174.reuse ;  /* 0x0000000515947c23 */ /* 0x100fe200080108ae */
[--C-:B------:R-:W-:Y:S01]  /*5f90*/  FFMA.FTZ R0, R17, UR5, -R174.reuse ;  /* 0x0000000511007c23 */ /* 0x100fe200080108ae */
[--C-:B------:R-:W-:Y:S01]  /*5fa0*/  FFMA.FTZ R149, R22, UR5, -R167.reuse ;  /* 0x0000000516957c23 */ /* 0x100fe200080108a7 */
[--C-:B------:R-:W-:Y:S01]  /*5fb0*/  FFMA.FTZ R146, R20, UR5, -R167.reuse ;  /* 0x0000000514927c23 */ /* 0x100fe200080108a7 */
[--C-:B------:R-:W-:Y:S01]  /*5fc0*/  FFMA.FTZ R135, R18, UR5, -R167.reuse ;  /* 0x0000000512877c23 */ /* 0x100fe200080108a7 */
[----:B------:R-:W2:Y:S01]  /*5fd0*/  MUFU.EX2 R154, R154 ;  /* 0x0000009a009a7308 */ /* 0x000ea20000000800 */
[--C-:B------:R-:W-:Y:S01]  /*5fe0*/  FFMA.FTZ R2, R2, UR5, -R167.reuse ;  /* 0x0000000502027c23 */ /* 0x100fe200080108a7 */
[----:B------:R-:W4:Y:S01]  /*5ff0*/  LDSM.16.MT88.4 R20, [R189+0xe800] ;  /* 0x00e80000bd14783b */ /* 0x000f220000004200 */
[--C-:B------:R-:W-:Y:S01]  /*6000*/  FFMA.FTZ R158, R169, UR5, -R174.reuse ;  /* 0x00000005a99e7c23 */ /* 0x100fe200080108ae */
[--C-:B------:R-:W-:Y:S01]  /*6010*/  FFMA.FTZ R160, R165, UR5, -R174.reuse ;  /* 0x00000005a5a07c23 */ /* 0x100fe200080108ae */
[--C-:B------:R-:W-:Y:S01]  /*6020*/  FFMA.FTZ R161, R161, UR5, -R174.reuse ;  /* 0x00000005a1a17c23 */ /* 0x100fe200080108ae */
[----:B------:R-:W5:Y:S01]  /*6030*/  LDSM.16.MT88.4 R16, [R188+0xe800] ;  /* 0x00e80000bc10783b */ /* 0x000f620000004200 */
        /* <DEDUP_REMOVED lines=10> */
[----:B--2---:R-:W-:Y:S01]  /*60e0*/  F2FP.F16.F32.PACK_AB R116, R154, R157 ;  /* 0x0000009d9a74723e */ /* 0x004fe200000000ff */
        /* <DEDUP_REMOVED lines=13> */
[----:B------:R-:W2:Y:S01]  /*61c0*/  MUFU.EX2 R159, R159 ;  /* 0x0000009f009f7308 */ /* 0x000ea20000000800 */
[----:B---3--:R-:W-:Y:S01]  /*61d0*/  F2FP.F16.F32.PACK_AB R118, R150, R153 ;  /* 0x000000999676723e */ /* 0x008fe200000000ff */
[----:B------:R-:W-:Y:S01]  /*61e0*/  FADD.FTZ R153, R153, R154 ;  /* 0x0000009a99997221 */ /* 0x000fe20000010000 */
[----:B------:R-:W-:-:S03]  /*61f0*/  LEA R212, P1, R145, UR4, 0x1 ;  /* 0x0000000491d47c11 */ /* 0x000fc6000f8208ff */
[----:B------:R-:W-:Y:S01]  /*6200*/  FADD.FTZ R150, R150, R153 ;  /* 0x0000009996967221 */ /* 0x000fe20000010000 */
[----:B------:R-:W-:Y:S01]  /*6210*/  LEA.HI.X R213, R145, UR5, R144, 0x1, P1 ;  /* 0x0000000591d57c11 */ /* 0x000fe200088f0c90 */
[----:B------:R-:W-:Y:S08]  /*6220*/  MUFU.EX2 R155, R155 ;  /* 0x0000009b009b7308 */ /* 0x000ff00000000800 */
[----:B------:R-:W3:Y:S01]  /*6230*/  MUFU.EX2 R152, R152 ;  /* 0x0000009800987308 */ /* 0x000ee20000000800 */
[----:B--2---:R-:W-:Y:S01]  /*6240*/  F2FP.F16.F32.PACK_AB R117, R159, R156 ;  /* 0x0000009c9f75723e */ /* 0x004fe200000000ff */
[----:B------:R-:W-:-:S06]  /*6250*/  FADD.FTZ R156, R156, R159 ;  /* 0x0000009f9c9c7221 */ /* 0x000fcc0000010000 */
[----:B------:R-:W-:Y:S08]  /*6260*/  MUFU.EX2 R151, R151 ;  /* 0x0000009700977308 */ /* 0x000ff00000000800 */
[----:B------:R-:W2:Y:S01]  /*6270*/  MUFU.EX2 R148, R148 ;  /* 0x0000009400947308 */ /* 0x000ea20000000800 */
[----:B---3--:R-:W-:Y:S01]  /*6280*/  F2FP.F16.F32.PACK_AB R119, R152, R155 ;  /* 0x0000009b9877723e */ /* 0x008fe200000000ff */
[----:B------:R-:W-:-:S04]  /*6290*/  FADD.FTZ R155, R155, R156 ;  /* 0x0000009c9b9b7221 */ /* 0x000fc80000010000 */
[----:B------:R-:W-:Y:S02]  /*62a0*/  FADD.FTZ R152, R152, R155 ;  /* 0x0000009b98987221 */ /* 0x000fe40000010000 */
[C---:B------:R-:W-:Y:S01]  /*62b0*/  HMMA.16816.F32 R40, R116.reuse, R44, RZ ;  /* 0x0000002c7428723c */ /* 0x040fe200000018ff */
[----:B------:R-:W-:Y:S05]  /*62c0*/  MUFU.EX2 R147, R147 ;  /* 0x0000009300937308 */ /* 0x000fea0000000800 */
[C---:B------:R-:W-:Y:S03]  /*62d0*/  HMMA.16816.F32 R64, R116.reuse, R68, RZ ;  /* 0x000000447440723c */ /* 0x040fe600000018ff */
[----:B------:R-:W3:Y:S01]  /*62e0*/  MUFU.EX2 R0, R0 ;  /* 0x0000000000007308 */ /* 0x000ee20000000800 */
[C---:B--2---:R-:W-:Y:S01]  /*62f0*/  F2FP.F16.F32.PACK_AB R4, R148.reuse, R151 ;  /* 0x000000979404723e */ /* 0x044fe200000000ff */
[----:B------:R-:W-:Y:S01]  /*6300*/  FADD.FTZ R151, R151, R150 ;  /* 0x0000009697977221 */ /* 0x000fe20000010000 */
[----:B------:R-:W-:Y:S03]  /*6310*/  HMMA.16816.F32 R44, R116, R46, RZ ;  /* 0x0000002e742c723c */ /* 0x000fe600000018ff */
[----:B------:R-:W-:-:S02]  /*6320*/  FADD.FTZ R148, R148, R151 ;  /* 0x0000009794947221 */ /* 0x000fc40000010000 */
[----:B------:R-:W-:Y:S01]  /*6330*/  MUFU.EX2 R149, R149 ;  /* 0x0000009500957308 */ /* 0x000fe20000000800 */
[C---:B------:R-:W-:Y:S06]  /*6340*/  HMMA.16816.F32 R68, R116.reuse, R70, RZ ;  /* 0x000000467444723c */ /* 0x040fec00000018ff */
[----:B------:R-:W-:Y:S01]  /*6350*/  HMMA.16816.F32 R80, R116, R84, RZ ;  /* 0x000000547450723c */ /* 0x000fe200000018ff */
[----:B------:R-:W2:Y:S01]  /*6360*/  MUFU.EX2 R146, R146 ;  /* 0x0000009200927308 */ /* 0x000ea20000000800 */
[----:B---3--:R-:W-:Y:S01]  /*6370*/  F2FP.F16.F32.PACK_AB R6, R0, R147 ;  /* 0x000000930006723e */ /* 0x008fe200000000ff */
[----:B------:R-:W-:-:S03]  /*6380*/  FADD.FTZ R147, R147, R148 ;  /* 0x0000009493937221 */ /* 0x000fc60000010000 */
[C---:B------:R-:W-:Y:S01]  /*6390*/  HMMA.16816.F32 R88, R116.reuse, R92, RZ ;  /* 0x0000005c7458723c */ /* 0x040fe200000018ff */
[----:B------:R-:W-:Y:S02]  /*63a0*/  FADD.FTZ R147, R0, R147 ;  /* 0x0000009300937221 */ /* 0x000fe40000010000 */
[----:B------:R-:W-:Y:S03]  /*63b0*/  MUFU.EX2 R135, R135 ;  /* 0x0000008700877308 */ /* 0x000fe60000000800 */
[C---:B------:R-:W-:Y:S05]  /*63c0*/  HMMA.16816.F32 R84, R116.reuse, R86, RZ ;  /* 0x000000567454723c */ /* 0x040fea00000018ff */
[----:B------:R-:W3:Y:S01]  /*63d0*/  MUFU.EX2 R2, R2 ;  /* 0x0000000200027308 */ /* 0x000ee20000000800 */
[----:B--2---:R-:W-:Y:S01]  /*63e0*/  F2FP.F16.F32.PACK_AB R5, R146, R149 ;  /* 0x000000959205723e */ /* 0x004fe200000000ff */
[----:B------:R-:W-:Y:S01]  /*63f0*/  HMMA.16816.F32 R92, R116, R94, RZ ;  /* 0x0000005e745c723c */ /* 0x000fe200000018ff */
[----:B------:R-:W-:-:S04]  /*6400*/  FADD.FTZ R149, R149, R152 ;  /* 0x0000009895957221 */ /* 0x000fc80000010000 */
[----:B------:R-:W-:Y:S01]  /*6410*/  FADD.FTZ R146, R146, R149 ;  /* 0x0000009592927221 */ /* 0x000fe20000010000 */
[C---:B------:R-:W-:Y:S01]  /*6420*/  HMMA.16816.F32 R96, R116.reuse, R100, RZ ;  /* 0x000000647460723c */ /* 0x040fe200000018ff */
[----:B------:R-:W-:Y:S05]  /*6430*/  MUFU.EX2 R158, R158 ;  /* 0x0000009e009e7308 */ /* 0x000fea0000000800 */
[----:B------:R-:W-:Y:S01]  /*6440*/  HMMA.16816.F32 R104, R116, R108, RZ ;  /* 0x0000006c7468723c */ /* 0x000fe200000018ff */
[----:B---3--:R-:W-:Y:S02]  /*6450*/  F2FP.F16.F32.PACK_AB R7, R2, R135 ;  /* 0x000000870207723e */ /* 0x008fe400000000ff */
[----:B------:R-:W2:Y:S01]  /*6460*/  MUFU.EX2 R161, R161 ;  /* 0x000000a100a17308 */ /* 0x000ea20000000800 */
[----:B------:R-:W-:-:S02]  /*6470*/  FADD.FTZ R135, R135, R146 ;  /* 0x0000009287877221 */ /* 0x000fc40000010000 */
[----:B------:R-:W-:Y:S02]  /*6480*/  HMMA.16816.F32 R100, R116, R102, RZ ;  /* 0x000000667464723c */ /* 0x000fe400000018ff */
[----:B------:R-:W-:-:S04]  /*6490*/  FADD.FTZ R135, R2, R135 ;  /* 0x0000008702877221 */ /* 0x000fc80000010000 */
[C---:B------:R-:W-:Y:S01]  /*64a0*/  HMMA.16816.F32 R40, R4.reuse, R12, R40 ;  /* 0x0000000c0428723c */ /* 0x040fe20000001828 */
[----:B------:R-:W-:Y:S05]  /*64b0*/  MUFU.EX2 R160, R160 ;  /* 0x000000a000a07308 */ /* 0x000fea0000000800 */
[C---:B------:R-:W-:Y:S01]  /*64c0*/  HMMA.16816.F32 R44, R4.reuse, R14, R44 ;  /* 0x0000000e042c723c */ /* 0x040fe2000000182c */
[----:B------:R-:W3:Y:S02]  /*64d0*/  LDSM.16.MT88.4 R12, [R192+0x10800] ;  /* 0x01080000c00c783b */ /* 0x000ee40000004200 */
[----:B------:R-:W-:Y:S03]  /*64e0*/  MUFU.EX2 R163, R163 ;  /* 0x000000a300a37308 */ /* 0x000fe60000000800 */
[C---:B-1----:R-:W-:Y:S05]  /*64f0*/  HMMA.16816.F32 R64, R4.reuse, R8, R64 ;  /* 0x000000080440723c */ /* 0x042fea0000001840 */
[----:B------:R-:W-:Y:S01]  /*6500*/  MUFU.EX2 R162, R162 ;  /* 0x000000a200a27308 */ /* 0x000fe20000000800 */
[----:B------:R-:W-:Y:S01]  /*6510*/  HMMA.16816.F32 R68, R4, R10, R68 ;  /* 0x0000000a0444723c */ /* 0x000fe20000001844 */
[----:B------:R-:W1:Y:S05]  /*6520*/  LDSM.16.MT88.4 R8, [R190+0x10800] ;  /* 0x01080000be08783b */ /* 0x000e6a0000004200 */
[C---:B------:R-:W-:Y:S01]  /*6530*/  HMMA.16816.F32 R108, R116.reuse, R110, RZ ;  /* 0x0000006e746c723c */ /* 0x040fe200000018ff */
[----:B------:R-:W2:Y:S05]  /*6540*/  MUFU.EX2 R165, R165 ;  /* 0x000000a500a57308 */ /* 0x000eaa0000000800 */
[----:B------:R-:W-:Y:S03]  /*6550*/  HMMA.16816.F32 R48, R116, R52, RZ ;  /* 0x000000347430723c */ /* 0x000fe600000018ff */
[----:B------:R-:W-:Y:S03]  /*6560*/  MUFU.EX2 R166, R166 ;  /* 0x000000a600a67308 */ /* 0x000fe60000000800 */
[C---:B----4-:R-:W-:Y:S05]  /*6570*/  HMMA.16816.F32 R80, R4.reuse, R20, R80 ;  /* 0x000000140450723c */ /* 0x050fea0000001850 */
[----:B------:R-:W4:Y:S01]  /*6580*/  MUFU.EX2 R169, R169 ;  /* 0x000000a900a97308 */ /* 0x000f220000000800 */
[C---:B------:R-:W-:Y:S01]  /*6590*/  HMMA.16816.F32 R84, R4.reuse, R22, R84 ;  /* 0x000000160454723c */ /* 0x040fe20000001854 */
[----:B------:R-:W2:Y:S05]  /*65a0*/  LDSM.16.MT88.4 R20, [R189+0x10800] ;  /* 0x01080000bd14783b */ /* 0x000eaa0000004200 */
[C---:B-----5:R-:W-:Y:S01]  /*65b0*/  HMMA.16816.F32 R88, R4.reuse, R16, R88 ;  /* 0x000000100458723c */ /* 0x060fe20000001858 */
[----:B------:R-:W-:Y:S05]  /*65c0*/  MUFU.EX2 R210, R210 ;  /* 0x000000d200d27308 */ /* 0x000fea0000000800 */
[----:B------:R-:W-:Y:S01]  /*65d0*/  HMMA.16816.F32 R92, R4, R18, R92 ;  /* 0x00000012045c723c */ /* 0x000fe2000000185c */
[----:B------:R-:W5:Y:S02]  /*65e0*/  LDSM.16.MT88.4 R16, [R188+0x10800] ;  /* 0x01080000bc10783b */ /* 0x000f640000004200 */
[----:B------:R-:W4:Y:S03]  /*65f0*/  MUFU.EX2 R175, R175 ;  /* 0x000000af00af7308 */ /* 0x000f260000000800 */
[----:B------:R-:W-:Y:S05]  /*6600*/  HMMA.16816.F32 R52, R116, R54, RZ ;  /* 0x000000367434723c */ /* 0x000fea00000018ff */
[----:B------:R-:W-:Y:S01]  /*6610*/  MUFU.EX2 R173, R173 ;  /* 0x000000ad00ad7308 */ /* 0x000fe20000000800 */
[C---:B---3--:R-:W-:Y:S06]  /*6620*/  HMMA.16816.F32 R96, R4.reuse, R12, R96 ;  /* 0x0000000c0460723c */ /* 0x048fec0000001860 */
[C---:B------:R-:W-:Y:S01]  /*6630*/  HMMA.16816.F32 R100, R4.reuse, R14, R100 ;  /* 0x0000000e0464723c */ /* 0x040fe20000001864 */
[----:B------:R-:W3:Y:S01]  /*6640*/  LDSM.16.MT88.4 R12, [R189+0xd000] ;  /* 0x00d00000bd0c783b */ /* 0x000ee20000004200 */
[----:B------:R-:W-:Y:S04]  /*6650*/  MUFU.EX2 R174, R174 ;  /* 0x000000ae00ae7308 */ /* 0x000fe80000000800 */
[C---:B-1----:R-:W-:Y:S04]  /*6660*/  HMMA.16816.F32 R104, R4.reuse, R8, R104 ;  /* 0x000000080468723c */ /* 0x042fe80000001868 */
[----:B------:R-:W-:Y:S02]  /*6670*/  MUFU.EX2 R171, R171 ;  /* 0x000000ab00ab7308 */ /* 0x000fe40000000800 */
[----:B------:R-:W-:Y:S01]  /*6680*/  HMMA.16816.F32 R108, R4, R10, R108 ;  /* 0x0000000a046c723c */ /* 0x000fe2000000186c */
[----:B------:R-:W1:Y:S05]  /*6690*/  LDSM.16.MT88.4 R8, [R189+0xf000] ;  /* 0x00f00000bd08783b */ /* 0x000e6a0000004200 */
[C---:B------:R-:W-:Y:S01]  /*66a0*/  HMMA.16816.F32 R128, R116.reuse, R36, RZ ;  /* 0x000000247480723c */ /* 0x040fe200000018ff */
[----:B------:R-:W1:Y:S05]  /*66b0*/  MUFU.EX2 R170, R170 ;  /* 0x000000aa00aa7308 */ /* 0x000e6a0000000800 */
[C---:B------:R-:W-:Y:S03]  /*66c0*/  HMMA.16816.F32 R56, R116.reuse, R60, RZ ;  /* 0x0000003c7438723c */ /* 0x040fe600000018ff */
[----:B------:R-:W-:Y:S03]  /*66d0*/  MUFU.EX2 R168, R168 ;  /* 0x000000a800a87308 */ /* 0x000fe60000000800 */
[C---:B------:R-:W-:Y:S05]  /*66e0*/  HMMA.16816.F32 R72, R116.reuse, R76, RZ ;  /* 0x0000004c7448723c */ /* 0x040fea00000018ff */
[----:B------:R-:W1:Y:S01]  /*66f0*/  MUFU.EX2 R217, R217 ;  /* 0x000000d900d97308 */ /* 0x000e620000000800 */
        /* <DEDUP_REMOVED lines=24> */
[----:B------:R-:W-:Y:S01]  /*6880*/  HMMA.16816.F32 R116, R4, R18, R116 ;  /* 0x000000120474723c */ /* 0x000fe20000001874 */
[----:B------:R-:W5:Y:S06]  /*6890*/  LDSM.16.MT88.4 R16, [R192+0x11000] ;  /* 0x01100000c010783b */ /* 0x000f6c0000004200 */
[----:B------:R-:W-:Y:S01]  /*68a0*/  F2FP.F16.F32.PACK_AB R4, R161, R158 ;  /* 0x0000009ea104723e */ /* 0x000fe200000000ff */
[----:B------:R-:W-:Y:S01]  /*68b0*/  FADD.FTZ R158, R158, R147 ;  /* 0x000000939e9e7221 */ /* 0x000fe20000010000 */
[----:B------:R-:W-:Y:S01]  /*68c0*/  F2FP.F16.F32.PACK_AB R5, R165, R162 ;  /* 0x000000a2a505723e */ /* 0x000fe200000000ff */
[----:B------:R-:W-:Y:S01]  /*68d0*/  FADD.FTZ R162, R162, R135 ;  /* 0x00000087a2a27221 */ /* 0x000fe20000010000 */
[----:B------:R-:W-:Y:S01]  /*68e0*/  F2FP.F16.F32.PACK_AB R6, R163, R160 ;  /* 0x000000a0a306723e */ /* 0x000fe200000000ff */
[----:B------:R-:W-:Y:S01]  /*68f0*/  FADD.FTZ R161, R161, R158 ;  /* 0x0000009ea1a17221 */ /* 0x000fe20000010000 */
[----:B----4-:R-:W-:Y:S01]  /*6900*/  F2FP.F16.F32.PACK_AB R7, R169, R166 ;  /* 0x000000a6a907723e */ /* 0x010fe200000000ff */
[----:B------:R-:W-:-:S02]  /*6910*/  FADD.FTZ R165, R165, R162 ;  /* 0x000000a2a5a57221 */ /* 0x000fc40000010000 */
[----:B------:R-:W-:Y:S02]  /*6920*/  FADD.FTZ R160, R160, R161 ;  /* 0x000000a1a0a07221 */ /* 0x000fe40000010000 */
[----:B------:R-:W-:Y:S02]  /*6930*/  FADD.FTZ R166, R166, R165 ;  /* 0x000000a5a6a67221 */ /* 0x000fe40000010000 */
[----:B---3--:R-:W-:Y:S01]  /*6940*/  HMMA.16816.F32 R48, R4, R12, R48 ;  /* 0x0000000c0430723c */ /* 0x008fe20000001830 */
[----:B------:R-:W-:Y:S01]  /*6950*/  FADD.FTZ R163, R163, R160 ;  /* 0x000000a0a3a37221 */ /* 0x000fe20000010000 */
[----:B------:R-:W-:-:S04]  /*6960*/  FADD.FTZ R166, R169, R166 ;  /* 0x000000a6a9a67221 */ /* 0x000fc80000010000 */
[C---:B------:R-:W-:Y:S01]  /*6970*/  HMMA.16816.F32 R52, R4.reuse, R14, R52 ;  /* 0x0000000e0434723c */ /* 0x040fe20000001834 */
[----:B------:R-:W3:Y:S05]  /*6980*/  LDSM.16.MT88.4 R12, [R190+0x11000] ;  /* 0x01100000be0c783b */ /* 0x000eea0000004200 */
[C---:B-1----:R-:W-:Y:S06]  /*6990*/  HMMA.16816.F32 R80, R4.reuse, R8, R80 ;  /* 0x000000080450723c */ /* 0x042fec0000001850 */
[C---:B------:R-:W-:Y:S01]  /*69a0*/  HMMA.16816.F32 R84, R4.reuse, R10, R84 ;  /* 0x0000000a0454723c */ /* 0x040fe20000001854 */
[----:B------:R-:W1:Y:S05]  /*69b0*/  LDSM.16.MT88.4 R8, [R189+0x11000] ;  /* 0x01100000bd08783b */ /* 0x000e6a0000004200 */
[C---:B--2---:R-:W-:Y:S06]  /*69c0*/  HMMA.16816.F32 R88, R4.reuse, R20, R88 ;  /* 0x000000140458723c */ /* 0x044fec0000001858 */
[C---:B------:R-:W-:Y:S01]  /*69d0*/  HMMA.16816.F32 R92, R4.reuse, R22, R92 ;  /* 0x00000016045c723c */ /* 0x040fe2000000185c */
[----:B------:R-:W2:Y:S05]  /*69e0*/  LDSM.16.MT88.4 R20, [R188+0x11000] ;  /* 0x01100000bc14783b */ /* 0x000eaa0000004200 */
[C---:B-----5:R-:W-:Y:S06]  /*69f0*/  HMMA.16816.F32 R96, R4.reuse, R16, R96 ;  /* 0x000000100460723c */ /* 0x060fec0000001860 */
[C---:B------:R-:W-:Y:S01]  /*6a00*/  HMMA.16816.F32 R100, R4.reuse, R18, R100 ;  /* 0x000000120464723c */ /* 0x040fe20000001864 */
[----:B------:R-:W4:Y:S05]  /*6a10*/  LDSM.16.MT88.4 R16, [R192+0xd800] ;  /* 0x00d80000c010783b */ /* 0x000f2a0000004200 */
[C---:B---3--:R-:W-:Y:S06]  /*6a20*/  HMMA.16816.F32 R104, R4.reuse, R12, R104 ;  /* 0x0000000c0468723c */ /* 0x048fec0000001868 */
[C---:B------:R-:W-:Y:S01]  /*6a30*/  HMMA.16816.F32 R108, R4.reuse, R14, R108 ;  /* 0x0000000e046c723c */ /* 0x040fe2000000186c */
[----:B------:R-:W3:Y:S05]  /*6a40*/  LDSM.16.MT88.4 R12, [R190+0xd800] ;  /* 0x00d80000be0c783b */ /* 0x000eea0000004200 */
[C---:B-1----:R-:W-:Y:S06]  /*6a50*/  HMMA.16816.F32 R124, R4.reuse, R8, R124 ;  /* 0x00000008047c723c */ /* 0x042fec000000187c */
[C---:B------:R-:W-:Y:S01]  /*6a60*/  HMMA.16816.F32 R112, R4.reuse, R10, R112 ;  /* 0x0000000a0470723c */ /* 0x040fe20000001870 */
[----:B------:R-:W1:Y:S05]  /*6a70*/  LDSM.16.MT88.4 R8, [R189+0xf800] ;  /* 0x00f80000bd08783b */ /* 0x000e6a0000004200 */
        /* <DEDUP_REMOVED lines=15> */
[C---:B--2---:R-:W-:Y:S06]  /*6b70*/  HMMA.16816.F32 R120, R4.reuse, R20, R120 ;  /* 0x000000140478723c */ /* 0x044fec0000001878 */
[----:B------:R-:W-:Y:S01]  /*6b80*/  HMMA.16816.F32 R116, R4, R22, R116 ;  /* 0x000000160474723c */ /* 0x000fe20000001874 */
[----:B------:R-:W2:Y:S06]  /*6b90*/  LDSM.16.MT88.4 R20, [R192+0x11800] ;  /* 0x01180000c014783b */ /* 0x000eac0000004200 */
        /* <DEDUP_REMOVED lines=31> */
[C---:B--2---:R-:W-:Y:S06]  /*6d90*/  HMMA.16816.F32 R96, R4.reuse, R20, R96 ;  /* 0x000000140460723c */ /* 0x044fec0000001860 */
[C---:B------:R-:W-:Y:S06]  /*6da0*/  HMMA.16816.F32 R100, R4.reuse, R22, R100 ;  /* 0x000000160464723c */ /* 0x040fec0000001864 */
[C---:B----4-:R-:W-:Y:S06]  /*6db0*/  HMMA.16816.F32 R104, R4.reuse, R16, R104 ;  /* 0x000000100468723c */ /* 0x050fec0000001868 */
[C---:B------:R-:W-:Y:S06]  /*6dc0*/  HMMA.16816.F32 R108, R4.reuse, R18, R108 ;  /* 0x00000012046c723c */ /* 0x040fec000000186c */
[C---:B---3--:R-:W-:Y:S06]  /*6dd0*/  HMMA.16816.F32 R124, R4.reuse, R12, R124 ;  /* 0x0000000c047c723c */ /* 0x048fec000000187c */
[C---:B------:R-:W-:Y:S06]  /*6de0*/  HMMA.16816.F32 R112, R4.reuse, R14, R112 ;  /* 0x0000000e0470723c */ /* 0x040fec0000001870 */
[C---:B-1----:R-:W-:Y:S06]  /*6df0*/  HMMA.16816.F32 R120, R4.reuse, R8, R120 ;  /* 0x000000080478723c */ /* 0x042fec0000001878 */
        /* <DEDUP_REMOVED lines=11> */
.L_x_1380:
[----:B------:R-:W-:Y:S04]  /*6eb0*/  DEPBAR.LE SB0, 0x0 ;  /* 0x000080000000791a */ /* 0x000fe80000000000 */
[----:B------:R-:W-:Y:S01]  /*6ec0*/  BAR.SYNC.DEFER_BLOCKING 0x0 ;  /* 0x0000000000007b1d */ /* 0x000fe20000010000 */
[C---:B------:R-:W-:Y:S01]  /*6ed0*/  ISETP.GE.AND P5, PT, R206.reuse, UR10, PT ;  /* 0x0000000ace007c0c */ /* 0x040fe2000bfa6270 */
[C---:B------:R-:W-:Y:S02]  /*6ee0*/  VIADD R3, R206.reuse, 0x40 ;  /* 0x00000040ce037836 */ /* 0x040fe40000000000 */
[----:B------:R-:W-:Y:S02]  /*6ef0*/  VIADD R2, R206, 0x80 ;  /* 0x00000080ce027836 */ /* 0x000fe40000000000 */
[----:B------:R-:W-:Y:S01]  /*6f00*/  IMAD.MOV.U32 R132, RZ, RZ, R210 ;  /* 0x000000ffff847224 */ /* 0x000fe200078e00d2 */
[----:B------:R-:W-:Y:S02]  /*6f10*/  ISETP.GE.AND P4, PT, R3, UR10, PT ;  /* 0x0000000a03007c0c */ /* 0x000fe4000bf86270 */
[----:B------:R-:W-:Y:S02]  /*6f20*/  ISETP.GE.AND P3, PT, R2, UR10, PT ;  /* 0x0000000a02007c0c */ /* 0x000fe4000bf66270 */
[----:B------:R-:W-:Y:S01]  /*6f30*/  MOV R3, R211 ;  /* 0x000000d300037202 */ /* 0x000fe20000000f00 */
[----:B------:R-:W-:Y:S10]  /*6f40*/  @!P0 BRA `(.L_x_1377) ;  /* 0x0000000000f88947 */ /* 0x000ff40003800000 */
        /* <DEDUP_REMOVED lines=56> */
[-C--:B---3--:R-:W-:Y:S01]  /*72d0*/  IMAD.WIDE.U32 R10, R7, R2.reuse, R10 ;  /* 0x00000002070a7225 */ /* 0x088fe200078e000a */
[----:B------:R-:W-:Y:S05]  /*72e0*/  SHF.R.S32.HI R5, RZ, 0x1f, R7 ;  /* 0x0000001fff057819 */ /* 0x000fea0000011407 */
[----:B------:R-:W-:Y:S04]  /*72f0*/  IMAD R4, R5, R2, RZ ;  /* 0x0000000205047224 */ /* 0x000fe800078e02ff */
[----:B------:R-:W-:Y:S01]  /*7300*/  IMAD R4, R7, R3, R4 ;  /* 0x0000000307047224 */ /* 0x000fe200078e0204 */
[----:B------:R-:W-:Y:S03]  /*7310*/  MOV R3, R10 ;  /* 0x0000000a00037202 */ /* 0x000fe60000000f00 */
[----:B------:R-:W-:Y:S07]  /*7320*/  IMAD.IADD R132, R11, 0x1, R4 ;  /* 0x000000010b847824 */ /* 0x000fee00078e0204 */
.L_x_1377:
[C---:B------:R-:W-:Y:S01]  /*7330*/  LEA R2, P1, R3.reuse, R214, 0x1 ;  /* 0x000000d603027211 */ /* 0x040fe200078208ff */
[----:B------:R-:W-:Y:S01]  /*7340*/  @P5 STS.128 [R205+0xc000], RZ ;  /* 0x00c000ffcd005388 */ /* 0x000fe20000000c00 */
[C---:B------:R-:W-:Y:S02]  /*7350*/  IADD3 R223, P2, R3.reuse, R202, RZ ;  /* 0x000000ca03df7210 */ /* 0x040fe40007f5e0ff */
[-C--:B------:R-:W-:Y:S02]  /*7360*/  LEA.HI.X R3, R3, R221.reuse, R132, 0x1, P1 ;  /* 0x000000dd03037211 */ /* 0x080fe400008f0c84 */
[CC--:B------:R-:W-:Y:S01]  /*7370*/  @!P5 LEA R226, P6, R223.reuse, R214.reuse, 0x1 ;  /* 0x000000d6dfe2d211 */ /* 0x0c0fe200078c08ff */
[--C-:B------:R-:W-:Y:S01]  /*7380*/  IMAD.X R134, R132, 0x1, R201.reuse, P2 ;  /* 0x0000000184867824 */ /* 0x100fe200010e06c9 */
[CC--:B------:R-:W-:Y:S01]  /*7390*/  @!P4 LEA R224, P2, R223.reuse, R214.reuse, 0x1 ;  /* 0x000000d6dfe0c211 */ /* 0x0c0fe200078408ff */
[----:B------:R-:W-:Y:S01]  /*73a0*/  @!PT LDS RZ, [RZ] ;  /* 0x00000000fffff984 */ /* 0x000fe20000000800 */
[----:B------:R-:W-:Y:S01]  /*73b0*/  @!PT LDS RZ, [RZ] ;  /* 0x00000000fffff984 */ /* 0x000fe20000000800 */
[----:B------:R-:W-:Y:S01]  /*73c0*/  @!PT LDS RZ, [RZ] ;  /* 0x00000000fffff984 */ /* 0x000fe20000000800 */
[----:B------:R-:W-:Y:S01]  /*73d0*/  @!P5 LDGSTS.E.BYPASS.LTC128B.128 [R205+0xc000], desc[UR8][R2.64] ;  /* 0x0c00000002cddfae */ /* 0x000fe2000b901d48 */
[C---:B------:R-:W-:Y:S02]  /*73e0*/  @!P3 LEA R222, P1, R223.reuse, R214, 0x1 ;  /* 0x000000d6dfdeb211 */ /* 0x040fe400078208ff */
[CCC-:B------:R-:W-:Y:S01]  /*73f0*/  @!P5 LEA.HI.X R227, R223.reuse, R221.reuse, R134.reuse, 0x1, P6 ;  /* 0x000000dddfe3d211 */ /* 0x1c0fe200030f0c86 */
[----:B------:R-:W-:Y:S01]  /*7400*/  @P4 STS.128 [R205+0xe000], RZ ;  /* 0x00e000ffcd004388 */ /* 0x000fe20000000c00 */
[CCC-:B------:R-:W-:Y:S02]  /*7410*/  @!P4 LEA.HI.X R225, R223.reuse, R221.reuse, R134.reuse, 0x1, P2 ;  /* 0x000000dddfe1c211 */ /* 0x1c0fe400010f0c86 */
[C---:B------:R-:W-:Y:S01]  /*7420*/  IADD3 R135, P6, R223.reuse, R202, RZ ;  /* 0x000000cadf877210 */ /* 0x040fe20007fde0ff */
[----:B------:R-:W-:Y:S01]  /*7430*/  @!PT LDS RZ, [RZ] ;  /* 0x00000000fffff984 */ /* 0x000fe20000000800 */
[----:B------:R-:W-:Y:S01]  /*7440*/  @!PT LDS RZ, [RZ] ;  /* 0x00000000fffff984 */ /* 0x000fe20000000800 */
[----:B------:R-:W-:Y:S01]  /*7450*/  @!PT LDS RZ, [RZ] ;  /* 0x00000000fffff984 */ /* 0x000fe20000000800 */
[----:B------:R-:W-:Y:S01]  /*7460*/  @!P4 LDGSTS.E.BYPASS.LTC128B.128 [R205+0xe000], desc[UR8][R2.64+0x80] ;  /* 0x0e00008002cdcfae */ /* 0x000fe2000b901d48 */
[-C--:B------:R-:W-:Y:S02]  /*7470*/  @!P3 LEA.HI.X R223, R223, R221.reuse, R134, 0x1, P1 ;  /* 0x000000dddfdfb211 */ /* 0x080fe400008f0c86 */
[CC--:B------:R-:W-:Y:S01]  /*7480*/  @!P4 LEA R230, P2, R135.reuse, R214.reuse, 0x1 ;  /* 0x000000d687e6c211 */ /* 0x0c0fe200078408ff */
[----:B------:R-:W-:Y:S01]  /*7490*/  @P3 STS.128 [R205+0x10000], RZ ;  /* 0x010000ffcd003388 */ /* 0x000fe20000000c00 */
[--C-:B------:R-:W-:Y:S01]  /*74a0*/  IMAD.X R134, R134, 0x1, R201.reuse, P6 ;  /* 0x0000000186867824 */ /* 0x100fe200030e06c9 */
[CC--:B------:R-:W-:Y:S02]  /*74b0*/  @!P5 LEA R232, P6, R135.reuse, R214.reuse, 0x1 ;  /* 0x000000d687e8d211 */ /* 0x0c0fe400078c08ff */
        /* <DEDUP_REMOVED lines=14> */
[-C--:B------:R-:W-:Y:S01]  /*75a0*/  @!P4 LEA R234, P2, R132, R214.reuse, 0x1 ;  /* 0x000000d684eac211 */ /* 0x080fe200078408ff */
[----:B------:R-:W-:Y:S01]  /*75b0*/  @P4 STS.128 [R205+0xe800], RZ ;  /* 0x00e800ffcd004388 */ /* 0x000fe20000000c00 */
[----:B------:R-:W-:Y:S01]  /*75c0*/  IMAD.X R134, R134, 0x1, R201, P6 ;  /* 0x0000000186867824 */ /* 0x000fe200030e06c9 */
[CC--:B------:R-:W-:Y:S02]  /*75d0*/  @!P5 LEA R236, P6, R132.reuse, R214.reuse, 0x1 ;  /* 0x000000d684ecd211 */ /* 0x0c0fe400078c08ff */
[----:B------:R-:W-:Y:S01]  /*75e0*/  @!PT LDS RZ, [RZ] ;  /* 0x00000000fffff984 */ /* 0x000fe20000000800 */
[----:B------:R-:W-:Y:S01]  /*75f0*/  @!PT LDS RZ, [RZ] ;  /* 0x00000000fffff984 */ /* 0x000fe20000000800 */
[----:B------:R-:W-:Y:S01]  /*7600*/  @!PT LDS RZ, [RZ] ;  /* 0x00000000fffff984 */ /* 0x000fe20000000800 */
[----:B------:R-:W-:Y:S01]  /*7610*/  @!P4 LDGSTS.E.BYPASS.LTC128B.128 [R205+0xe800], desc[UR8][R224.64+0x80] ;  /* 0x0e800080e0cdcfae */ /* 0x000fe2000b901d48 */
[C---:B------:R-:W-:Y:S01]  /*7620*/  @!P3 LEA R220, P1, R132.reuse, R214, 0x1 ;  /* 0x000000d684dcb211 */ /* 0x040fe200078208ff */
[----:B------:R-:W-:Y:S01]  /*7630*/  IMAD.MOV.U32 R214, RZ, RZ, R2 ;  /* 0x000000ffffd67224 */ /* 0x000fe200078e0002 */
[CCC-:B------:R-:W-:Y:S01]  /*7640*/  @!P5 LEA.HI.X R237, R132.reuse, R221.reuse, R134.reuse, 0x1, P6 ;  /* 0x000000dd84edd211 */ /* 0x1c0fe200030f0c86 */
[----:B------:R-:W-:Y:S01]  /*7650*/  @P3 STS.128 [R205+0x10800], RZ ;  /* 0x010800ffcd003388 */ /* 0x000fe20000000c00 */
[CCC-:B------:R-:W-:Y:S02]  /*7660*/  @!P4 LEA.HI.X R235, R132.reuse, R221.reuse, R134.reuse, 0x1, P2 ;  /* 0x000000dd84ebc211 */ /* 0x1c0fe400010f0c86 */
[----:B------:R-:W-:Y:S01]  /*7670*/  @!P3 LEA.HI.X R221, R132, R221, R134, 0x1, P1 ;  /* 0x000000dd84ddb211 */ /* 0x000fe200008f0c86 */
[----:B------:R-:W-:Y:S01]  /*7680*/  @!PT LDS RZ, [RZ] ;  /* 0x00000000fffff984 */ /* 0x000fe20000000800 */
[----:B------:R-:W-:Y:S01]  /*7690*/  @!PT LDS RZ, [RZ] ;  /* 0x00000000fffff984 */ /* 0x000fe20000000800 */
[----:B------:R-:W-:Y:S01]  /*76a0*/  @!PT LDS RZ, [RZ] ;  /* 0x00000000fffff984 */ /* 0x000fe20000000800 */
[----:B------:R-:W-:Y:S01]  /*76b0*/  @!P3 LDGSTS.E.BYPASS.LTC128B.128 [R205+0x10800], desc[UR8][R222.64+0x100] ;  /* 0x10800100decdbfae */ /* 0x000fe2000b901d48 */
[----:B------:R-:W-:Y:S03]  /*76c0*/  ISETP.GT.AND P1, PT, R215, R200, PT ;  /* 0x000000c8d700720c */ /* 0x000fe60003f24270 */
        /* <DEDUP_REMOVED lines=247> */
[----:B------:R-:W2:Y:S03]  /*8640*/  LDG.E R136, desc[UR8][R142.64] ;  /* 0x000000088e887981 */ /* 0x000ea6000c1e1900 */
[C---:B------:R-:W-:Y:S01]  /*8650*/  IMAD.WIDE.U32 R140, R132.reuse, UR7, RZ ;  /* 0x00000007848c7c25 */ /* 0x040fe2000f8e00ff */
[----:B------:R-:W-:Y:S05]  /*8660*/  SHF.R.S32.HI R137, RZ, 0x1f, R132 ;  /* 0x0000001fff897819 */ /* 0x000fea0000011484 */
[----:B------:R-:W-:Y:S04]  /*8670*/  IMAD R137, R137, UR7, RZ ;  /* 0x0000000789897c24 */ /* 0x000fe8000f8e02ff */
[----:B-1----:R-:W-:Y:S05]  /*8680*/  IMAD R137, R132, R134, R137 ;  /* 0x0000008684897224 */ /* 0x002fea00078e0289 */
        /* <DEDUP_REMOVED lines=8> */
.L_x_1379:
[----:B------:R1:W-:Y:S01]  /*8710*/  @P5 STS.128 [R205+0x6000], RZ ;  /* 0x006000ffcd005388 */ /* 0x0003e20000000c00 */
[CC--:B------:R-:W-:Y:S02]  /*8720*/  LEA R140, P1, R3.reuse, R212.reuse, 0x1 ;  /* 0x000000d4038c7211 */ /* 0x0c0fe400078208ff */
[C---:B------:R-:W-:Y:S02]  /*8730*/  IADD3 R135, P2, R204.reuse, R3, RZ ;  /* 0x00000003cc877210 */ /* 0x040fe40007f5e0ff */
[-CC-:B------:R-:W-:Y:S02]  /*8740*/  LEA.HI.X R141, R3, R213.reuse, R2.reuse, 0x1, P1 ;  /* 0x000000d5038d7211 */ /* 0x180fe400008f0c02 */
[-C--:B------:R-:W-:Y:S01]  /*8750*/  @!P5 LEA R138, P6, R135, R212.reuse, 0x1 ;  /* 0x000000d4878ad211 */ /* 0x080fe200078c08ff */
        /* <DEDUP_REMOVED lines=9> */
[C-C-:B------:R-:W-:Y:S02]  /*87f0*/  @!P4 LEA.HI.X R137, R135.reuse, R213, R132.reuse, 0x1, P2 ;  /* 0x000000d58789c211 */ /* 0x140fe400010f0c84 */
[C---:B------:R-:W-:Y:S01]  /*8800*/  IADD3 R3, P6, R204.reuse, R135, RZ ;  /* 0x00000087cc037210 */ /* 0x040fe20007fde0ff */
[----:B------:R-:W-:Y:S01]  /*8810*/  @!PT LDS RZ, [RZ] ;  /* 0x00000000fffff984 */ /* 0x000fe20000000800 */
[----:B------:R-:W-:Y:S01]  /*8820*/  @!PT LDS RZ, [RZ] ;  /* 0x00000000fffff984 */ /* 0x000fe20000000800 */
[----:B------:R-:W-:Y:S01]  /*8830*/  @!PT LDS RZ, [RZ] ;  /* 0x00000000fffff984 */ /* 0x000fe20000000800 */
[----:B------:R1:W-:Y:S01]  /*8840*/  @!P4 LDGSTS.E.BYPASS.LTC128B.128 [R205+0x8000], desc[UR8][R140.64+0x80] ;  /* 0x080000808ccdcfae */ /* 0x0003e2000b901d48 */
[-CC-:B------:R-:W-:Y:S02]  /*8850*/  @!P3 LEA.HI.X R135, R135, R213.reuse, R132.reuse, 0x1, P1 ;  /* 0x000000d58787b211 */ /* 0x180fe400008f0c84 */
[CC--:B------:R-:W-:Y:S01]  /*8860*/  @!P4 LEA R144, P2, R3.reuse, R212.reuse, 0x1 ;  /* 0x000000d40390c211 */ /* 0x0c0fe200078408ff */
[----:B------:R1:W-:Y:S01]  /*8870*/  @P3 STS.128 [R205+0xa000], RZ ;  /* 0x00a000ffcd003388 */ /* 0x0003e20000000c00 */
[-C--:B------:R-:W-:Y:S01]  /*8880*/  @!P3 LEA R142, P1, R3, R212.reuse, 0x1 ;  /* 0x000000d4038eb211 */ /* 0x080fe200078208ff */
        /* <DEDUP_REMOVED lines=65> */
.L_x_1378:
        /* <DEDUP_REMOVED lines=155> */
[----:B------:R-:W-:Y:S01]  /*9650*/  ISETP.GT.AND P1, PT, R215, R200, PT ;  /* 0x000000c8d700720c */ /* 0x000fe20003f24270 */
        /* <DEDUP_REMOVED lines=256> */
.L_x_1376:
[----:B------:R-:W1:Y:S01]  /*a660*/  SHFL.BFLY PT, R0, R217, 0x2, 0x1f ;  /* 0x0c401f00d9007f89 */ /* 0x000e6200000e0000 */
[----:B------:R-:W2:Y:S01]  /*a670*/  S2UR UR4, SR_CgaCtaId ;  /* 0x00000000000479c3 */ /* 0x000ea20000008800 */
[----:B------:R-:W-:Y:S01]  /*a680*/  MOV R7, 0x3f800000 ;  /* 0x3f80000000077802 */ /* 0x000fe20000000f00 */
[----:B------:R-:W-:Y:S01]  /*a690*/  UMOV UR5, 0x400 ;  /* 0x0000040000057882 */ /* 0x000fe20000000000 */
[----:B------:R-:W3:Y:S01]  /*a6a0*/  SHFL.BFLY PT, R2, R219, 0x2, 0x1f ;  /* 0x0c401f00db027f89 */ /* 0x000ee200000e0000 */
[----:B------:R-:W-:Y:S01]  /*a6b0*/  MOV R6, 0x3f800000 ;  /* 0x3f80000000067802 */ /* 0x000fe20000000f00 */
[----:B------:R-:W-:Y:S01]  /*a6c0*/  BSSY B0, `(.L_x_1381) ;  /* 0x0000102000007945 */ /* 0x000fe20003800000 */
[----:B------:R-:W4:Y:S02]  /*a6d0*/  S2R R11, SR_TID.X ;  /* 0x00000000000b7919 */ /* 0x000f240000002100 */
[----:B------:R-:W-:Y:S06]  /*a6e0*/  BAR.SYNC.DEFER_BLOCKING 0x0 ;  /* 0x0000000000007b1d */ /* 0x000fec0000010000 */
[----:B------:R-:W5:Y:S01]  /*a6f0*/  S2R R28, SR_CTAID.Y ;  /* 0x00000000001c7919 */ /* 0x000f620000002600 */
[----:B-1----:R-:W-:Y:S01]  /*a700*/  FADD.FTZ R5, R0, R217 ;  /* 0x000000d900057221 */ /* 0x002fe20000010000 */
[----:B--2---:R-:W-:Y:S01]  /*a710*/  ULEA UR4, UR4, UR5, 0x18 ;  /* 0x0000000504047291 */ /* 0x004fe2000f8ec03f */
[----:B------:R-:W1:Y:S01]  /*a720*/  S2R R0, SR_TID.X ;  /* 0x0000000000007919 */ /* 0x000e620000002100 */
[----:B------:R-:W2:Y:S01]  /*a730*/  S2UR UR5, SR_CTAID.X ;  /* 0x00000000000579c3 */ /* 0x000ea20000002500 */
[----:B---3--:R-:W-:-:S02]  /*a740*/  FADD.FTZ R9, R2, R219 ;  /* 0x000000db02097221 */ /* 0x008fc40000010000 */
[----:B------:R-:W3:Y:S04]  /*a750*/  SHFL.BFLY PT, R2, R5, 0x1, 0x1f ;  /* 0x0c201f0005027f89 */ /* 0x000ee800000e0000 */
[----:B------:R-:W5:Y:S01]  /*a760*/  SHFL.BFLY PT, R4, R9, 0x1, 0x1f ;  /* 0x0c201f0009047f89 */ /* 0x000f6200000e0000 */
[----:B----4-:R-:W-:-:S04]  /*a770*/  SHF.R.S32.HI R8, RZ, 0x1f, R11 ;  /* 0x0000001fff087819 */ /* 0x010fc8000001140b */
[----:B------:R-:W-:-:S04]  /*a780*/  LEA.HI R8, R8, R11, RZ, 0x4 ;  /* 0x0000000b08087211 */ /* 0x000fc800078f20ff */
[----:B------:R-:W-:Y:S01]  /*a790*/  SHF.R.S32.HI R8, RZ, 0x4, R8 ;  /* 0x00000004ff087819 */ /* 0x000fe20000011408 */
[----:B--2---:R-:W-:Y:S01]  /*a7a0*/  USHF.L.U32 UR5, UR5, 0x6, URZ ;  /* 0x0000000605057899 */ /* 0x004fe2000800063f */
[----:B---3--:R-:W-:Y:S01]  /*a7b0*/  FADD.FTZ R2, R5, R2 ;  /* 0x0000000205027221 */ /* 0x008fe20000010000 */
[----:B-----5:R-:W-:Y:S01]  /*a7c0*/  FADD.FTZ R4, R9, R4 ;  /* 0x0000000409047221 */ /* 0x020fe20000010000 */
[----:B-1----:R-:W-:-:S03]  /*a7d0*/  SHF.R.S32.HI R9, RZ, 0x1f, R0 ;  /* 0x0000001fff097819 */ /* 0x002fc60000011400 */
[----:B------:R-:W-:Y:S02]  /*a7e0*/  FSETP.NE.FTZ.AND P3, PT, R2, RZ, PT ;  /* 0x000000ff0200720b */ /* 0x000fe40003f75000 */
[CC--:B------:R-:W-:Y:S02]  /*a7f0*/  LEA.HI R10, R9.reuse, R0.reuse, RZ, 0x2 ;  /* 0x00000000090a7211 */ /* 0x0c0fe400078f10ff */
[----:B------:R-:W-:Y:S02]  /*a800*/  FSETP.NE.FTZ.AND P4, PT, R4, RZ, PT ;  /* 0x000000ff0400720b */ /* 0x000fe40003f95000 */
[--C-:B------:R-:W-:Y:S02]  /*a810*/  SHF.R.S32.HI R12, RZ, 0x2, R10.reuse ;  /* 0x00000002ff0c7819 */ /* 0x100fe4000001140a */
[----:B------:R-:W-:Y:S02]  /*a820*/  SHF.R.S32.HI R5, RZ, 0x1f, R10 ;  /* 0x0000001fff057819 */ /* 0x000fe4000001140a */
[----:B------:R-:W-:-:S02]  /*a830*/  LEA.HI R11, R9, R0, RZ, 0x4 ;  /* 0x00000000090b7211 */ /* 0x000fc400078f20ff */
[----:B------:R-:W-:Y:S01]  /*a840*/  LEA.HI R5, R5, R12, RZ, 0x3 ;  /* 0x0000000c05057211 */ /* 0x000fe200078f18ff */
[----:B------:R-:W1:Y:S01]  /*a850*/  @P3 MUFU.RCP R6, R2 ;  /* 0x0000000200063308 */ /* 0x000e620000001000 */
[----:B------:R-:W-:Y:S02]  /*a860*/  LEA.HI R9, R9, R0, RZ, 0x5 ;  /* 0x0000000009097211 */ /* 0x000fe400078f28ff */
[----:B------:R-:W-:Y:S02]  /*a870*/  LOP3.LUT R5, R5, 0xfffffff8, RZ, 0xc0, !PT ;  /* 0xfffffff805057812 */ /* 0x000fe400078ec0ff */
[----:B------:R-:W-:Y:S02]  /*a880*/  LOP3.LUT R15, R10, 0x1ffffffc, RZ, 0xc0, !PT ;  /* 0x1ffffffc0a0f7812 */ /* 0x000fe400078ec0ff */
[----:B------:R-:W-:Y:S01]  /*a890*/  IADD3 R5, R12, -R5, RZ ;  /* 0x800000050c057210 */ /* 0x000fe20007ffe0ff */
[----:B------:R-:W2:Y:S01]  /*a8a0*/  @P4 MUFU.RCP R7, R4 ;  /* 0x0000000400074308 */ /* 0x000ea20000001000 */
[----:B------:R-:W-:-:S02]  /*a8b0*/  LOP3.LUT R11, R11, 0xfffffff0, RZ, 0xc0, !PT ;  /* 0xfffffff00b0b7812 */ /* 0x000fc400078ec0ff */
[----:B------:R-:W-:Y:S02]  /*a8c0*/  SHF.L.U32 R17, R5, 0x6, RZ ;  /* 0x0000000605117819 */ /* 0x000fe400000006ff */
[----:B------:R-:W-:Y:S02]  /*a8d0*/  SHF.R.S32.HI R10, RZ, 0x5, R9 ;  /* 0x00000005ff0a7819 */ /* 0x000fe40000011409 */
[-C--:B------:R-:W-:Y:S01]  /*a8e0*/  IADD3 R15, -R15, R0.reuse, RZ ;  /* 0x000000000f0f7210 */ /* 0x080fe20007ffe1ff */
[----:B------:R-:W-:Y:S01]  /*a8f0*/  @P4 MUFU.LG2 R4, R4 ;  /* 0x0000000400044308 */ /* 0x000fe20000000c00 */
[----:B------:R-:W-:Y:S01]  /*a900*/  LOP3.LUT R13, R5, 0x1, RZ, 0xc0, !PT ;  /* 0x00000001050d7812 */ /* 0x000fe200078ec0ff */
[C---:B-1----:R-:W-:Y:S01]  /*a910*/  FMUL.FTZ R131, R6.reuse, R131 ;  /* 0x0000008306837220 */ /* 0x042fe20000410000 */
[----:B------:R-:W-:Y:S01]  /*a920*/  IADD3 R11, -R11, R0, RZ ;  /* 0x000000000b0b7210 */ /* 0x000fe20007ffe1ff */
[C---:B------:R-:W-:Y:S01]  /*a930*/  FMUL.FTZ R130, R6.reuse, R130 ;  /* 0x0000008206827220 */ /* 0x040fe20000410000 */
[----:B------:R-:W-:Y:S01]  /*a940*/  LOP3.LUT R17, R17, 0x1c0, RZ, 0xc0, !PT ;  /* 0x000001c011117812 */ /* 0x000fe200078ec0ff */
[----:B------:R-:W-:Y:S01]  /*a950*/  FMUL.FTZ R39, R6, R39 ;  /* 0x0000002706277220 */ /* 0x000fe20000410000 */
[----:B------:R-:W-:Y:S01]  /*a960*/  LEA R12, R10, R15, 0x9 ;  /* 0x0000000f0a0c7211 */ /* 0x000fe200078e48ff */
[----:B------:R-:W-:Y:S01]  /*a970*/  FMUL.FTZ R38, R6, R38 ;  /* 0x0000002606267220 */ /* 0x000fe20000410000 */
[----:B------:R-:W-:Y:S01]  /*a980*/  ISETP.NE.U32.AND P0, PT, R13, 0x1, PT ;  /* 0x000000010d00780c */ /* 0x000fe20003f05070 */
[C---:B--2---:R-:W-:Y:S01]  /*a990*/  FMUL.FTZ R128, R7.reuse, R128 ;  /* 0x0000008007807220 */ /* 0x044fe20000410000 */
[----:B------:R-:W-:Y:S01]  /*a9a0*/  SHF.L.U32 R13, R8, 0x6, RZ ;  /* 0x00000006080d7819 */ /* 0x000fe200000006ff */
[----:B------:R-:W-:Y:S01]  /*a9b0*/  FMUL.FTZ R129, R7, R129 ;  /* 0x0000008107817220 */ /* 0x000fe20000410000 */
[----:B------:R-:W-:Y:S01]  /*a9c0*/  LEA.HI R15, R11, R11, RZ, 0x1 ;  /* 0x0000000b0b0f7211 */ /* 0x000fe200078f08ff */
[----:B------:R-:W-:Y:S01]  /*a9d0*/  FMUL.FTZ R36, R7, R36 ;  /* 0x0000002407247220 */ /* 0x000fe20000410000 */
[----:B------:R-:W-:Y:S01]  /*a9e0*/  LEA.HI R17, R17, R17, RZ, 0x1d ;  /* 0x0000001111117211 */ /* 0x000fe200078fe8ff */
[----:B------:R-:W-:Y:S01]  /*a9f0*/  FMUL.FTZ R37, R7, R37 ;  /* 0x0000002507257220 */ /* 0x000fe20000410000 */
[----:B------:R-:W-:Y:S01]  /*aa00*/  LOP3.LUT R13, R13, 0x1c0, RZ, 0xc0, !PT ;  /* 0x000001c00d0d7812 */ /* 0x000fe200078ec0ff */
[----:B------:R-:W-:Y:S01]  /*aa10*/  FMUL.FTZ R40, R7, R40 ;  /* 0x0000002807287220 */ /* 0x000fe20000410000 */
[----:B------:R-:W-:Y:S01]  /*aa20*/  SHF.L.U32 R14, R15, 0x2, RZ ;  /* 0x000000020f0e7819 */ /* 0x000fe200000006ff */
[C---:B------:R-:W-:Y:S01]  /*aa30*/  FMUL.FTZ R41, R7.reuse, R41 ;  /* 0x0000002907297220 */ /* 0x040fe20000410000 */
[----:B------:R-:W-:Y:S01]  /*aa40*/  LEA R12, R12, R17, 0x1 ;  /* 0x000000110c0c7211 */ /* 0x000fe200078e08ff */
[----:B------:R-:W-:Y:S01]  /*aa50*/  FMUL.FTZ R44, R7, R44 ;  /* 0x0000002c072c7220 */ /* 0x000fe20000410000 */
[----:B------:R-:W-:Y:S01]  /*aa60*/  LOP3.LUT R14, R13, 0x38, R14, 0xf8, !PT ;  /* 0x000000380d0e7812 */ /* 0x000fe200078ef80e */
[----:B------:R-:W-:Y:S01]  /*aa70*/  FMUL.FTZ R45, R7, R45 ;  /* 0x0000002d072d7220 */ /* 0x000fe20000410000 */
[----:B------:R-:W-:Y:S01]  /*aa80*/  R2P PR, R5, 0x6 ;  /* 0x0000000605007804 */ /* 0x000fe20000000000 */
[C---:B------:R-:W-:Y:S01]  /*aa90*/  FMUL.FTZ R48, R7.reuse, R48 ;  /* 0x0000003007307220 */ /* 0x040fe20000410000 */
[----:B------:R-:W-:Y:S01]  /*aaa0*/  SHF.R.U32.HI R13, RZ, 0x3, R13 ;  /* 0x00000003ff0d7819 */ /* 0x000fe2000001160d */
[----:B------:R-:W-:Y:S01]  /*aab0*/  FMUL.FTZ R49, R7, R49 ;  /* 0x0000003107317220 */ /* 0x000fe20000410000 */
[----:B------:R-:W-:Y:S01]  /*aac0*/  LOP3.LUT R16, R15, 0xffffffe, RZ, 0xc0, !PT ;  /* 0x0ffffffe0f107812 */ /* 0x000fe200078ec0ff */
[C---:B------:R-:W-:Y:S01]  /*aad0*/  FMUL.FTZ R52, R7.reuse, R52 ;  /* 0x0000003407347220 */ /* 0x040fe20000410000 */
[----:B------:R-:W-:Y:S01]  /*aae0*/  LEA R12, R12, UR4, 0x2 ;  /* 0x000000040c0c7c11 */ /* 0x000fe2000f8e10ff */
[C---:B------:R-:W-:Y:S01]  /*aaf0*/  FMUL.FTZ R53, R7.reuse, R53 ;  /* 0x0000003507357220 */ /* 0x040fe20000410000 */
[----:B------:R-:W-:Y:S01]  /*ab00*/  MOV R5, 0x40 ;  /* 0x0000004000057802 */ /* 0x000fe20000000f00 */
[C---:B------:R-:W-:Y:S01]  /*ab10*/  FMUL.FTZ R56, R7.reuse, R56 ;  /* 0x0000003807387220 */ /* 0x040fe20000410000 */
        /* <DEDUP_REMOVED lines=34> */
[----:B------:R-:W-:Y:S01]  /*ad40*/  FMUL.FTZ R117, R7, R117 ;  /* 0x0000007507757220 */ /* 0x000fe20000410000 */
        /* <DEDUP_REMOVED lines=45> */
[----:B------:R-:W-:Y:S01]  /*b020*/  LOP3.LUT R13, R14, R13, RZ, 0x3c, !PT ;  /* 0x0000000d0e0d7212 */ /* 0x000fe200078e3cff */
[----:B------:R-:W-:Y:S01]  /*b030*/  STS.64 [R12], R128 ;  /* 0x000000800c007388 */ /* 0x000fe20000000a00 */
[----:B------:R-:W-:Y:S01]  /*b040*/  IADD3 R16, R11, -R16, RZ ;  /* 0x800000100b107210 */ /* 0x000fe20007ffe0ff */
[----:B------:R-:W1:Y:S01]  /*b050*/  @P3 MUFU.LG2 R2, R2 ;  /* 0x0000000200023308 */ /* 0x000e620000000c00 */
[----:B------:R-:W-:Y:S01]  /*b060*/  IADD3 R6, R12, -0x20, RZ ;  /* 0xffffffe00c067810 */ /* 0x000fe20007ffe0ff */
[----:B------:R-:W-:Y:S01]  /*b070*/  STS.64 [R12+0x800], R130 ;  /* 0x000800820c007388 */ /* 0x000fe20000000a00 */
[----:B------:R-:W-:-:S02]  /*b080*/  SEL R5, R5, 0xffffffc0, !P1 ;  /* 0xffffffc005057807 */ /* 0x000fc40004800000 */
[----:B------:R-:W-:Y:S02]  /*b090*/  @P0 IADD3 R6, R12, 0x20, RZ ;  /* 0x000000200c060810 */ /* 0x000fe40007ffe0ff */
[----:B------:R-:W-:Y:S02]  /*b0a0*/  SEL R7, R7, 0xffffff80, !P2 ;  /* 0xffffff8007077807 */ /* 0x000fe40005000000 */
[----:B------:R-:W-:Y:S01]  /*b0b0*/  LEA R13, R16, R13, 0x2 ;  /* 0x0000000d100d7211 */ /* 0x000fe200078e10ff */
[----:B------:R-:W-:Y:S01]  /*b0c0*/  STS.64 [R6], R36 ;  /* 0x0000002406007388 */ /* 0x000fe20000000a00 */
[C---:B------:R-:W-:Y:S02]  /*b0d0*/  IADD3 R14, R12.reuse, R5, RZ ;  /* 0x000000050c0e7210 */ /* 0x040fe40007ffe0ff */
[----:B------:R-:W-:Y:S01]  /*b0e0*/  IADD3 R16, R5, R6, RZ ;  /* 0x0000000605107210 */ /* 0x000fe20007ffe0ff */
[----:B------:R-:W-:Y:S01]  /*b0f0*/  STS.64 [R6+0x800], R38 ;  /* 0x0008002606007388 */ /* 0x000fe20000000a00 */
[----:B------:R-:W-:-:S02]  /*b100*/  IADD3 R5, R12, R7, RZ ;  /* 0x000000070c057210 */ /* 0x000fc40007ffe0ff */
[----:B------:R-:W-:Y:S01]  /*b110*/  IADD3 R15, R7, R6, RZ ;  /* 0x00000006070f7210 */ /* 0x000fe20007ffe0ff */
[----:B------:R-:W-:Y:S01]  /*b120*/  STS.64 [R14], R40 ;  /* 0x000000280e007388 */ /* 0x000fe20000000a00 */
[-C--:B------:R-:W-:Y:S01]  /*b130*/  IADD3 R17, R14, R7.reuse, RZ ;  /* 0x000000070e117210 */ /* 0x080fe20007ffe0ff */
[----:B-1----:R-:W-:Y:S01]  /*b140*/  @P3 FMUL.FTZ R2, R2, 0.69314718246459960938 ;  /* 0x3f31721802023820 */ /* 0x002fe20000410000 */
[----:B------:R-:W-:Y:S01]  /*b150*/  IADD3 R7, R16, R7, RZ ;  /* 0x0000000710077210 */ /* 0x000fe20007ffe0ff */
[----:B------:R-:W-:Y:S01]  /*b160*/  STS.64 [R14+0x800], R42 ;  /* 0x0008002a0e007388 */ /* 0x000fe20000000a00 */
[----:B------:R-:W-:Y:S02]  /*b170*/  LOP3.LUT R29, R9, 0xffffffe0, RZ, 0xc0, !PT ;  /* 0xffffffe0091d7812 */ /* 0x000fe400078ec0ff */
[----:B------:R-:W-:Y:S01]  /*b180*/  SHF.R.S32.HI R9, RZ, 0x1f, R10 ;  /* 0x0000001fff097819 */ /* 0x000fe2000001140a */
[----:B------:R-:W-:Y:S01]  /*b190*/  STS.64 [R16], R44 ;  /* 0x0000002c10007388 */ /* 0x000fe20000000a00 */
[----:B------:R-:W-:Y:S01]  /*b1a0*/  IADD3 R30, -R29, R0, RZ ;  /* 0x000000001d1e7210 */ /* 0x000fe20007ffe1ff */
[----:B------:R-:W-:Y:S01]  /*b1b0*/  @P4 FMUL.FTZ R29, R4, 0.69314718246459960938 ;  /* 0x3f317218041d4820 */ /* 0x000fe20000410000 */
[----:B------:R-:W1:Y:S01]  /*b1c0*/  @P3 LDC R0, c[0x0][0x2e8] ;  /* 0x0000ba00ff003b82 */ /* 0x000e620000000800 */
[----:B------:R-:W-:Y:S01]  /*b1d0*/  STS.64 [R16+0x800], R46 ;  /* 0x0008002e10007388 */ /* 0x000fe20000000a00 */
[----:B------:R-:W-:-:S02]  /*b1e0*/  LOP3.LUT P0, RZ, R30, 0x3, RZ, 0xc0, !PT ;  /* 0x000000031eff7812 */ /* 0x000fc4000780c0ff */
[----:B------:R-:W-:Y:S01]  /*b1f0*/  SHF.L.U32 R4, R11, 0x2, RZ ;  /* 0x000000020b047819 */ /* 0x000fe200000006ff */
[----:B------:R-:W-:Y:S04]  /*b200*/  STS.64 [R5], R48 ;  /* 0x0000003005007388 */ /* 0x000fe80000000a00 */
[----:B------:R-:W-:Y:S04]  /*b210*/  STS.64 [R5+0x800], R50 ;  /* 0x0008003205007388 */ /* 0x000fe80000000a00 */
[----:B------:R-:W-:Y:S04]  /*b220*/  STS.64 [R15], R52 ;  /* 0x000000340f007388 */ /* 0x000fe80000000a00 */
[----:B------:R-:W-:Y:S04]  /*b230*/  STS.64 [R15+0x800], R54 ;  /* 0x000800360f007388 */ /* 0x000fe80000000a00 */
[----:B------:R-:W-:Y:S04]  /*b240*/  STS.64 [R17], R56 ;  /* 0x0000003811007388 */ /* 0x000fe80000000a00 */
[----:B------:R-:W-:Y:S04]  /*b250*/  STS.64 [R17+0x800], R58 ;  /* 0x0008003a11007388 */ /* 0x000fe80000000a00 */
[----:B------:R-:W-:Y:S04]  /*b260*/  STS.64 [R7], R60 ;  /* 0x0000003c07007388 */ /* 0x000fe80000000a00 */
[----:B------:R-:W-:Y:S04]  /*b270*/  STS.64 [R7+0x800], R62 ;  /* 0x0008003e07007388 */ /* 0x000fe80000000a00 */
        /* <DEDUP_REMOVED lines=19> */
[----:B------:R2:W-:Y:S04]  /*b3b0*/  STS.64 [R6+0x8800], R102 ;  /* 0x0088006606007388 */ /* 0x0005e80000000a00 */
[----:B------:R-:W-:Y:S04]  /*b3c0*/  STS.64 [R14+0x8000], R104 ;  /* 0x008000680e007388 */ /* 0x000fe80000000a00 */
[----:B------:R3:W-:Y:S04]  /*b3d0*/  STS.64 [R14+0x8800], R106 ;  /* 0x0088006a0e007388 */ /* 0x0007e80000000a00 */
[----:B------:R-:W-:Y:S04]  /*b3e0*/  STS.64 [R16+0x8000], R108 ;  /* 0x0080006c10007388 */ /* 0x000fe80000000a00 */
[----:B------:R-:W-:Y:S04]  /*b3f0*/  STS.64 [R16+0x8800], R110 ;  /* 0x0088006e10007388 */ /* 0x000fe80000000a00 */
[----:B------:R-:W-:Y:S04]  /*b400*/  STS.64 [R5+0x8000], R124 ;  /* 0x0080007c05007388 */ /* 0x000fe80000000a00 */
[----:B------:R4:W-:Y:S01]  /*b410*/  STS.64 [R5+0x8800], R126 ;  /* 0x0088007e05007388 */ /* 0x0009e20000000a00 */
[----:B--2---:R-:W-:-:S03]  /*b420*/  LEA R6, R13, UR4, 0x2 ;  /* 0x000000040d067c11 */ /* 0x004fc6000f8e10ff */
[----:B------:R-:W-:Y:S01]  /*b430*/  STS.64 [R15+0x8000], R112 ;  /* 0x008000700f007388 */ /* 0x000fe20000000a00 */
[----:B------:R-:W2:Y:S03]  /*b440*/  S2UR UR4, SR_CTAID.Z ;  /* 0x00000000000479c3 */ /* 0x000ea60000002700 */
[----:B------:R5:W-:Y:S01]  /*b450*/  STS.64 [R15+0x8800], R114 ;  /* 0x008800720f007388 */ /* 0x000be20000000a00 */
[----:B---3--:R-:W-:-:S03]  /*b460*/  LEA.HI R14, R9, R10, RZ, 0x2 ;  /* 0x0000000a090e7211 */ /* 0x008fc600078f10ff */
[----:B------:R-:W-:Y:S01]  /*b470*/  STS.64 [R17+0x8000], R120 ;  /* 0x0080007811007388 */ /* 0x000fe20000000a00 */
[----:B------:R-:W3:Y:S01]  /*b480*/  LDC.64 R12, c[0x0][0x2c0] ;  /* 0x0000b000ff0c7b82 */ /* 0x000ee20000000a00 */
[----:B------:R-:W-:Y:S02]  /*b490*/  SHF.R.S32.HI R9, RZ, 0x1f, R30 ;  /* 0x0000001fff097819 */ /* 0x000fe4000001141e */
[----:B------:R-:W-:Y:S02]  /*b4a0*/  STS.64 [R17+0x8800], R122 ;  /* 0x0088007a11007388 */ /* 0x000fe40000000a00 */
[----:B------:R-:W-:Y:S02]  /*b4b0*/  LEA.HI R9, R9, R30, RZ, 0x2 ;  /* 0x0000001e09097211 */ /* 0x000fe400078f10ff */
[----:B------:R-:W-:Y:S02]  /*b4c0*/  STS.64 [R7+0x8000], R116 ;  /* 0x0080007407007388 */ /* 0x000fe40000000a00 */
[----:B------:R-:W-:-:S02]  /*b4d0*/  SHF.R.S32.HI R9, RZ, 0x2, R9 ;  /* 0x00000002ff097819 */ /* 0x000fc40000011409 */
[----:B------:R2:W-:Y:S01]  /*b4e0*/  STS.64 [R7+0x8800], R118 ;  /* 0x0088007607007388 */ /* 0x0005e20000000a00 */
[----:B----4-:R-:W4:Y:S08]  /*b4f0*/  LDC R5, c[0x0][0x270] ;  /* 0x00009c00ff057b82 */ /* 0x010f300000000800 */
[----:B------:R-:W-:Y:S01]  /*b500*/  BAR.SYNC.DEFER_BLOCKING 0x0 ;  /* 0x0000000000007b1d */ /* 0x000fe20000010000 */
[----:B-----5:R-:W-:-:S02]  /*b510*/  LOP3.LUT R15, R14, 0xffffffc, RZ, 0xc0, !PT ;  /* 0x0ffffffc0e0f7812 */ /* 0x020fc400078ec0ff */
[----:B------:R-:W-:Y:S01]  /*b520*/  IADD3 R14, -R207, RZ, RZ ;  /* 0x000000ffcf0e7210 */ /* 0x000fe20007ffe1ff */
[----:B---3--:R-:W-:Y:S01]  /*b530*/  IMAD R12, R28, R12, R207 ;  /* 0x0000000c1c0c7224 */ /* 0x008fe200078e02cf */
[----:B------:R-:W-:Y:S02]  /*b540*/  IADD3 R10, -R15, R10, RZ ;  /* 0x0000000a0f0a7210 */ /* 0x000fe40007ffe1ff */
[----:B------:R-:W-:Y:S01]  /*b550*/  MOV R15, 0xff800000 ;  /* 0xff800000000f7802 */ /* 0x000fe20000000f00 */
[----:B-1----:R-:W-:Y:S01]  /*b560*/  @P3 FFMA.FTZ R15, R3, R0, R2 ;  /* 0x00000000030f3223 */ /* 0x002fe20000010002 */
[----:B------:R-:W-:Y:S02]  /*b570*/  LEA R10, R10, R9, 0x4 ;  /* 0x000000090a0a7211 */ /* 0x000fe400078e20ff */
[----:B------:R-:W-:Y:S01]  /*b580*/  MOV R9, 0xff800000 ;  /* 0xff80000000097802 */ /* 0x000fe20000000f00 */
[----:B--2---:R-:W1:Y:S01]  /*b590*/  @P4 LDC R7, c[0x0][0x2e8] ;  /* 0x0000ba00ff074b82 */ /* 0x004e620000000800 */
[----:B------:R2:W3:Y:S01]  /*b5a0*/  LDS.128 R24, [R6+0x3800] ;  /* 0x0038000006187984 */ /* 0x0004e20000000c00 */
[----:B----4-:R-:W-:-:S03]  /*b5b0*/  IMAD R14, R5, R14, UR4 ;  /* 0x00000004050e7e24 */ /* 0x010fc6000f8e020e */
[----:B------:R2:W4:Y:S01]  /*b5c0*/  LDS.128 R20, [R6+0x7800] ;  /* 0x0078000006147984 */ /* 0x0005220000000c00 */
[----:B------:R-:W-:Y:S01]  /*b5d0*/  IMAD R12, R12, R5, R14 ;  /* 0x000000050c0c7224 */ /* 0x000fe200078e020e */
[----:B------:R-:W-:Y:S02]  /*b5e0*/  SHF.R.S32.HI R5, RZ, 0x1f, R4 ;  /* 0x0000001fff057819 */ /* 0x000fe40000011404 */
[----:B------:R2:W2:Y:S01]  /*b5f0*/  LDS.128 R16, [R6+0xb800] ;  /* 0x00b8000006107984 */ /* 0x0004a20000000c00 */
[----:B------:R-:W-:Y:S02]  /*b600*/  IMAD R13, R12, R13, UR5 ;  /* 0x000000050c0d7e24 */ /* 0x000fe4000f8e020d */
[----:B-1----:R-:W-:Y:S01]  /*b610*/  @P4 FFMA.FTZ R9, R132, R7, R29 ;  /* 0x0000000784094223 */ /* 0x002fe2000001001d */
[----:B---34-:R-:W-:Y:S06]  /*b620*/  @P0 BRA `(.L_x_1382) ;  /* 0x00000000002c0947 */ /* 0x018fec0003800000 */
[C---:B------:R-:W-:Y:S01]  /*b630*/  VIADD R12, R10.reuse, 0x8 ;  /* 0x000000080a0c7836 */ /* 0x040fe20000000000 */
[----:B------:R-:W-:Y:S01]  /*b640*/  SHF.R.S32.HI R2, RZ, 0x1f, R10 ;  /* 0x0000001fff027819 */ /* 0x000fe2000001140a */
[----:B------:R-:W-:Y:S01]  /*b650*/  ULDC.64 UR4, c[0x0][0x2b8] ;  /* 0x0000ae0000047ab9 */ /* 0x000fe20000000a00 */
[C---:B------:R-:W-:Y:S02]  /*b660*/  IADD3 R0, P0, R13.reuse, R10, RZ ;  /* 0x0000000a0d007210 */ /* 0x040fe40007f1e0ff */
[-C--:B------:R-:W-:Y:S02]  /*b670*/  ISETP.GE.AND P2, PT, R10, R199.reuse, PT ;  /* 0x000000c70a00720c */ /* 0x080fe40003f46270 */
[----:B------:R-:W-:Y:S02]  /*b680*/  ISETP.GE.AND P1, PT, R12, R199, PT ;  /* 0x000000c70c00720c */ /* 0x000fe40003f26270 */
[----:B------:R-:W-:Y:S02]  /*b690*/  LEA.HI.X.SX32 R3, R13, R2, 0x1, P0 ;  /* 0x000000020d037211 */ /* 0x000fe400000f0eff */
[----:B------:R-:W-:-:S04]  /*b6a0*/  LEA R2, P0, R0, UR4, 0x2 ;  /* 0x0000000400027c11 */ /* 0x000fc8000f8010ff */
[----:B------:R-:W-:-:S05]  /*b6b0*/  LEA.HI.X R3, R0, UR5, R3, 0x2, P0 ;  /* 0x0000000500037c11 */ /* 0x000fca00080f1403 */
[----:B------:R1:W-:Y:S04]  /*b6c0*/  @!P2 STG.E desc[UR8][R2.64], R9 ;  /* 0x000000090200a986 */ /* 0x0003e8000c101908 */
[----:B------:R1:W-:Y:S02]  /*b6d0*/  @!P1 STG.E desc[UR8][R2.64+0x20], R15 ;  /* 0x0000200f02009986 */ /* 0x0003e4000c101908 */
.L_x_1382:
[----:B------:R-:W-:Y:S05]  /*b6e0*/  BSYNC B0 ;  /* 0x0000000000007941 */ /* 0x000fea0003800000 */
.L_x_1381:
[C---:B------:R-:W-:Y:S01]  /*b6f0*/  VIADD R0, R8.reuse, 0x18 ;  /* 0x0000001808007836 */ /* 0x040fe20000000000 */
[----:B------:R-:W-:Y:S01]  /*b700*/  ULDC UR4, c[0x0][0x2dc] ;  /* 0x0000b70000047ab9 */ /* 0x000fe20000000800 */
[----:B------:R-:W-:Y:S01]  /*b710*/  IMAD.WIDE R10, R8, 0xc0, R4 ;  /* 0x000000c0080a7825 */ /* 0x000fe200078e0204 */
[----:B------:R3:W4:Y:S01]  /*b720*/  LDS.128 R28, [R6] ;  /* 0x00000000061c7984 */ /* 0x0007220000000c00 */
[----:B------:R-:W-:Y:S01]  /*b730*/  BSSY B0, `(.L_x_1383) ;  /* 0x0000021000007945 */ /* 0x000fe20003800000 */
[-C--:B------:R-:W-:Y:S01]  /*b740*/  ISETP.GE.AND P2, PT, R0, R199.reuse, PT ;  /* 0x000000c70000720c */ /* 0x080fe20003f46270 */
[----:B-1----:R-:W-:Y:S01]  /*b750*/  IMAD R3, R13, UR4, RZ ;  /* 0x000000040d037c24 */ /* 0x002fe2000f8e02ff */
[----:B------:R-:W-:Y:S01]  /*b760*/  ULDC.64 UR4, c[0x0][0x288] ;  /* 0x0000a20000047ab9 */ /* 0x000fe20000000a00 */
[C---:B------:R-:W-:Y:S02]  /*b770*/  VIADD R0, R8.reuse, 0x20 ;  /* 0x0000002008007836 */ /* 0x040fe40000000000 */
[C---:B------:R-:W-:Y:S01]  /*b780*/  VIADD R2, R8.reuse, 0x10 ;  /* 0x0000001008027836 */ /* 0x040fe20000000000 */
[C---:B------:R-:W-:Y:S01]  /*b790*/  IADD3 R10, P3, R3.reuse, R10, RZ ;  /* 0x0000000a030a7210 */ /* 0x040fe20007f7e0ff */
[----:B------:R-:W-:Y:S01]  /*b7a0*/  VIADD R12, R8, 0x8 ;  /* 0x00000008080c7836 */ /* 0x000fe20000000000 */
[----:B------:R-:W-:Y:S01]  /*b7b0*/  ISETP.GE.AND P6, PT, R0, R199, PT ;  /* 0x000000c70000720c */ /* 0x000fe20003fc6270 */
[----:B------:R-:W-:Y:S01]  /*b7c0*/  VIADD R0, R8, 0x30 ;  /* 0x0000003008007836 */ /* 0x000fe20000000000 */
[----:B------:R-:W-:-:S02]  /*b7d0*/  LEA.HI.X.SX32 R3, R3, R11, 0x1, P3 ;  /* 0x0000000b03037211 */ /* 0x000fc400018f0eff */
[----:B------:R-:W-:Y:S02]  /*b7e0*/  LEA R32, P3, R10, UR4, 0x2 ;  /* 0x000000040a207c11 */ /* 0x000fe4000f8610ff */
[-C--:B------:R-:W-:Y:S01]  /*b7f0*/  ISETP.GE.AND P1, PT, R2, R199.reuse, PT ;  /* 0x000000c70200720c */ /* 0x080fe20003f26270 */
[----:B------:R-:W-:Y:S01]  /*b800*/  VIADD R2, R8, 0x28 ;  /* 0x0000002808027836 */ /* 0x000fe20000000000 */
[----:B------:R-:W-:Y:S02]  /*b810*/  LEA.HI.X R33, R10, UR5, R3, 0x2, P3 ;  /* 0x000000050a217c11 */ /* 0x000fe400098f1403 */
[-C--:B------:R-:W-:Y:S01]  /*b820*/  ISETP.GE.AND P4, PT, R0, R199.reuse, PT ;  /* 0x000000c70000720c */ /* 0x080fe20003f86270 */
[----:B------:R-:W-:Y:S01]  /*b830*/  VIADD R0, R8, 0x38 ;  /* 0x0000003808007836 */ /* 0x000fe20000000000 */
[-C--:B------:R-:W-:Y:S02]  /*b840*/  ISETP.GE.AND P0, PT, R12, R199.reuse, PT ;  /* 0x000000c70c00720c */ /* 0x080fe40003f06270 */
[-C--:B------:R-:W-:Y:S01]  /*b850*/  ISETP.GE.AND P3, PT, R8, R199.reuse, PT ;  /* 0x000000c70800720c */ /* 0x080fe20003f66270 */
[----:B------:R3:W1:Y:S01]  /*b860*/  LDS.128 R12, [R6+0x4000] ;  /* 0x00400000060c7984 */ /* 0x0006620000000c00 */
[----:B------:R-:W-:Y:S01]  /*b870*/  ISETP.GE.AND P5, PT, R2, R199, PT ;  /* 0x000000c70200720c */ /* 0x000fe20003fa6270 */
[----:B------:R-:W-:-:S02]  /*b880*/  VIADD R2, R4, 0x40 ;  /* 0x0000004004027836 */ /* 0x000fc40000000000 */
[----:B------:R3:W1:Y:S08]  /*b890*/  LDS.128 R8, [R6+0x8000] ;  /* 0x0080000006087984 */ /* 0x0006700000000c00 */
[----:B------:R-:W-:Y:S05]  /*b8a0*/  @P3 BRA `(.L_x_1384) ;  /* 0x0000000000243947 */ /* 0x000fea0003800000 */
[----:B------:R-:W-:Y:S01]  /*b8b0*/  ULDC UR4, c[0x0][0x2d0] ;  /* 0x0000b40000047ab9 */ /* 0x000fe20000000800 */
[----:B------:R-:W-:Y:S01]  /*b8c0*/  VIADD R3, R2, 0x40 ;  /* 0x0000004002037836 */ /* 0x000fe20000000000 */
[----:B------:R-:W-:-:S13]  /*b8d0*/  ISETP.GE.AND P3, PT, R4, UR4, PT ;  /* 0x0000000404007c0c */ /* 0x000fda000bf66270 */
[----:B----4-:R4:W-:Y:S04]  /*b8e0*/  @!P3 STG.E.64 desc[UR8][R32.64], R28 ;  /* 0x0000001c2000b986 */ /* 0x0109e8000c101b08 */
[----:B------:R4:W-:Y:S01]  /*b8f0*/  @!P3 STG.E.64 desc[UR8][R32.64+0x8], R30 ;  /* 0x0000081e2000b986 */ /* 0x0009e2000c101b08 */
[----:B------:R-:W-:-:S13]  /*b900*/  ISETP.GE.AND P3, PT, R2, UR4, PT ;  /* 0x0000000402007c0c */ /* 0x000fda000bf66270 */
[----:B-1----:R4:W-:Y:S01]  /*b910*/  @!P3 STG.E.128 desc[UR8][R32.64+0x100], R12 ;  /* 0x0001000c2000b986 */ /* 0x0029e2000c101d08 */
[----:B------:R-:W-:-:S13]  /*b920*/  ISETP.GE.AND P3, PT, R3, UR4, PT ;  /* 0x0000000403007c0c */ /* 0x000fda000bf66270 */
[----:B------:R4:W-:Y:S02]  /*b930*/  @!P3 STG.E.128 desc[UR8][R32.64+0x200], R8 ;  /* 0x000200082000b986 */ /* 0x0009e4000c101d08 */
.L_x_1384:
[----:B------:R-:W-:Y:S05]  /*b940*/  BSYNC B0 ;  /* 0x0000000000007941 */ /* 0x000fea0003800000 */
.L_x_1383:
[----:B----4-:R4:W2:Y:S01]  /*b950*/  LDS.128 R28, [R6+0x800] ;  /* 0x00080000061c7984 */ /* 0x0108a20000000c00 */
[----:B------:R-:W-:Y:S01]  /*b960*/  BSSY B0, `(.L_x_1385) ;  /* 0x000000d000007945 */ /* 0x000fe20003800000 */
[----:B------:R-:W-:Y:S02]  /*b970*/  ISETP.GE.AND P3, PT, R0, R199, PT ;  /* 0x000000c70000720c */ /* 0x000fe40003f66270 */
[----:B-1----:R4:W1:Y:S04]  /*b980*/  LDS.128 R12, [R6+0x4800] ;  /* 0x00480000060c7984 */ /* 0x0028680000000c00 */
[----:B------:R4:W1:Y:S01]  /*b990*/  LDS.128 R8, [R6+0x8800] ;  /* 0x0088000006087984 */ /* 0x0008620000000c00 */
[----:B------:R-:W-:Y:S06]  /*b9a0*/  @P0 BRA `(.L_x_1386) ;  /* 0x0000000000200947 */ /* 0x000fec0003800000 */
[----:B------:R-:W-:Y:S01]  /*b9b0*/  ULDC UR4, c[0x0][0x2d0] ;  /* 0x0000b40000047ab9 */ /* 0x000fe20000000800 */
[----:B------:R-:W-:Y:S01]  /*b9c0*/  VIADD R0, R2, 0x40 ;  /* 0x0000004002007836 */ /* 0x000fe20000000000 */
[----:B------:R-:W-:-:S13]  /*b9d0*/  ISETP.GE.AND P0, PT, R4, UR4, PT ;  /* 0x0000000404007c0c */ /* 0x000fda000bf06270 */
[----:B--2---:R2:W-:Y:S01]  /*b9e0*/  @!P0 STG.E.128 desc[UR8][R32.64+0x1800], R28 ;  /* 0x0018001c20008986 */ /* 0x0045e2000c101d08 */
[----:B------:R-:W-:-:S13]  /*b9f0*/  ISETP.GE.AND P0, PT, R2, UR4, PT ;  /* 0x0000000402007c0c */ /* 0x000fda000bf06270 */
[----:B-1----:R2:W-:Y:S01]  /*ba00*/  @!P0 STG.E.128 desc[UR8][R32.64+0x1900], R12 ;  /* 0x0019000c20008986 */ /* 0x0025e2000c101d08 */
[----:B------:R-:W-:-:S13]  /*ba10*/  ISETP.GE.AND P0, PT, R0, UR4, PT ;  /* 0x0000000400007c0c */ /* 0x000fda000bf06270 */
[----:B------:R2:W-:Y:S02]  /*ba20*/  @!P0 STG.E.128 desc[UR8][R32.64+0x1a00], R8 ;  /* 0x001a000820008986 */ /* 0x0005e4000c101d08 */
.L_x_1386:
[----:B------:R-:W-:Y:S05]  /*ba30*/  BSYNC B0 ;  /* 0x0000000000007941 */ /* 0x000fea0003800000 */
.L_x_1385:
[----:B--2---:R2:W2:Y:S01]  /*ba40*/  LDS.128 R28, [R6+0x1000] ;  /* 0x00100000061c7984 */ /* 0x0044a20000000c00 */
[----:B------:R-:W-:Y:S03]  /*ba50*/  BSSY B0, `(.L_x_1387) ;  /* 0x000000c000007945 */ /* 0x000fe60003800000 */
[----:B-1----:R1:W1:Y:S04]  /*ba60*/  LDS.128 R12, [R6+0x5000] ;  /* 0x00500000060c7984 */ /* 0x0022680000000c00 */
[----:B------:R1:W1:Y:S01]  /*ba70*/  LDS.128 R8, [R6+0x9000] ;  /* 0x0090000006087984 */ /* 0x0002620000000c00 */
[----:B------:R-:W-:Y:S05]  /*ba80*/  @P1 BRA `(.L_x_1388) ;  /* 0x0000000000201947 */ /* 0x000fea0003800000 */
[----:B------:R-:W-:Y:S01]  /*ba90*/  ULDC UR4, c[0x0][0x2d0] ;  /* 0x0000b40000047ab9 */ /* 0x000fe20000000800 */
[----:B------:R-:W-:Y:S01]  /*baa0*/  VIADD R0, R2, 0x40 ;  /* 0x0000004002007836 */ /* 0x000fe20000000000 */
[----:B------:R-:W-:Y:S02]  /*bab0*/  ISETP.GE.AND P0, PT, R4, UR4, PT ;  /* 0x0000000404007c0c */ /* 0x000fe4000bf06270 */
[----:B------:R-:W-:-:S11]  /*bac0*/  ISETP.GE.AND P1, PT, R2, UR4, PT ;  /* 0x0000000402007c0c */ /* 0x000fd6000bf26270 */
[----:B--2---:R2:W-:Y:S01]  /*bad0*/  @!P0 STG.E.128 desc[UR8][R32.64+0x3000], R28 ;  /* 0x0030001c20008986 */ /* 0x0045e2000c101d08 */
[----:B------:R-:W-:-:S03]  /*bae0*/  ISETP.GE.AND P0, PT, R0, UR4, PT ;  /* 0x0000000400007c0c */ /* 0x000fc6000bf06270 */
[----:B-1----:R2:W-:Y:S10]  /*baf0*/  @!P1 STG.E.128 desc[UR8][R32.64+0x3100], R12 ;  /* 0x0031000c20009986 */ /* 0x0025f4000c101d08 */
[----:B------:R2:W-:Y:S02]  /*bb00*/  @!P0 STG.E.128 desc[UR8][R32.64+0x3200], R8 ;  /* 0x0032000820008986 */ /* 0x0005e4000c101d08 */
.L_x_1388:
[----:B------:R-:W-:Y:S05]  /*bb10*/  BSYNC B0 ;  /* 0x0000000000007941 */ /* 0x000fea0003800000 */
.L_x_1387:
[----:B--2---:R2:W2:Y:S01]  /*bb20*/  LDS.128 R28, [R6+0x1800] ;  /* 0x00180000061c7984 */ /* 0x0044a20000000c00 */
[----:B------:R-:W-:Y:S03]  /*bb30*/  BSSY B0, `(.L_x_1389) ;  /* 0x000000c000007945 */ /* 0x000fe60003800000 */
[----:B-1----:R1:W1:Y:S04]  /*bb40*/  LDS.128 R12, [R6+0x5800] ;  /* 0x00580000060c7984 */ /* 0x0022680000000c00 */
[----:B------:R1:W1:Y:S01]  /*bb50*/  LDS.128 R8, [R6+0x9800] ;  /* 0x0098000006087984 */ /* 0x0002620000000c00 */
[----:B------:R-:W-:Y:S05]  /*bb60*/  @P2 BRA `(.L_x_1390) ;  /* 0x0000000000202947 */ /* 0x000fea0003800000 */
[----:B------:R-:W-:Y:S01]  /*bb70*/  VIADD R0, R2, 0x40 ;  /* 0x0000004002007836 */ /* 0x000fe20000000000 */
[----:B------:R-:W-:Y:S02]  /*bb80*/  ULDC UR4, c[0x0][0x2d0] ;  /* 0x0000b40000047ab9 */ /* 0x000fe40000000800 */
[----:B------:R-:W-:Y:S02]  /*bb90*/  ISETP.GE.AND P2, PT, R4, UR4, PT ;  /* 0x0000000404007c0c */ /* 0x000fe4000bf46270 */
[----:B------:R-:W-:Y:S02]  /*bba0*/  ISETP.GE.AND P1, PT, R2, UR4, PT ;  /* 0x0000000402007c0c */ /* 0x000fe4000bf26270 */
[----:B------:R-:W-:-:S09]  /*bbb0*/  ISETP.GE.AND P0, PT, R0, UR4, PT ;  /* 0x0000000400007c0c */ /* 0x000fd2000bf06270 */
[----:B--2---:R2:W-:Y:S04]  /*bbc0*/  @!P2 STG.E.128 desc[UR8][R32.64+0x4800], R28 ;  /* 0x0048001c2000a986 */ /* 0x0045e8000c101d08 */
[----:B-1----:R2:W-:Y:S04]  /*bbd0*/  @!P1 STG.E.128 desc[UR8][R32.64+0x4900], R12 ;  /* 0x0049000c20009986 */ /* 0x0025e8000c101d08 */
[----:B------:R2:W-:Y:S02]  /*bbe0*/  @!P0 STG.E.128 desc[UR8][R32.64+0x4a00], R8 ;  /* 0x004a000820008986 */ /* 0x0005e4000c101d08 */
.L_x_1390:
[----:B------:R-:W-:Y:S05]  /*bbf0*/  BSYNC B0 ;  /* 0x0000000000007941 */ /* 0x000fea0003800000 */
.L_x_1389:
        /* <DEDUP_REMOVED lines=13> */
.L_x_1392:
[----:B------:R-:W-:Y:S05]  /*bcd0*/  BSYNC B0 ;  /* 0x0000000000007941 */ /* 0x000fea0003800000 */
.L_x_1391:
        /* <DEDUP_REMOVED lines=13> */
.L_x_1394:
[----:B------:R-:W-:Y:S05]  /*bdb0*/  BSYNC B0 ;  /* 0x0000000000007941 */ /* 0x000fea0003800000 */
.L_x_1393:
[----:B-12---:R1:W2:Y:S01]  /*bdc0*/  LDS.128 R12, [R6+0x3000] ;  /* 0x00300000060c7984 */ /* 0x0062a20000000c00 */
[----:B------:R-:W-:Y:S03]  /*bdd0*/  BSSY B0, `(.L_x_1395) ;  /* 0x000000c000007945 */ /* 0x000fe60003800000 */
[----:B------:R1:W1:Y:S04]  /*bde0*/  LDS.128 R8, [R6+0x7000] ;  /* 0x0070000006087984 */ /* 0x0002680000000c00 */
        /* <DEDUP_REMOVED lines=10> */
.L_x_1396:
[----:B------:R-:W-:Y:S05]  /*be90*/  BSYNC B0 ;  /* 0x0000000000007941 */ /* 0x000fea0003800000 */
.L_x_1395:
[----:B------:R-:W-:Y:S05]  /*bea0*/  @P3 EXIT ;  /* 0x000000000000394d */ /* 0x000fea0003800000 */
[----:B------:R-:W-:Y:S02]  /*beb0*/  ULDC UR4, c[0x0][0x2d0] ;  /* 0x0000b40000047ab9 */ /* 0x000fe40000000800 */
[C---:B------:R-:W-:Y:S01]  /*bec0*/  ISETP.GE.AND P1, PT, R2.reuse, UR4, PT ;  /* 0x0000000402007c0c */ /* 0x040fe2000bf26270 */
[----:B------:R-:W-:Y:S01]  /*bed0*/  VIADD R2, R2, 0x40 ;  /* 0x0000004002027836 */ /* 0x000fe20000000000 */
[----:B------:R-:W-:-:S04]  /*bee0*/  ISETP.GE.AND P2, PT, R4, UR4, PT ;  /* 0x0000000404007c0c */ /* 0x000fc8000bf46270 */
[----:B------:R-:W-:-:S07]  /*bef0*/  ISETP.GE.AND P0, PT, R2, UR4, PT ;  /* 0x0000000402007c0c */ /* 0x000fce000bf06270 */
[----:B------:R1:W-:Y:S04]  /*bf00*/  @!P1 STG.E.128 desc[UR8][R32.64+0xa900], R20 ;  /* 0x00a9001420009986 */ /* 0x0003e8000c101d08 */
[----:B------:R1:W-:Y:S02]  /*bf10*/  @!P2 STG.E.128 desc[UR8][R32.64+0xa800], R24 ;  /* 0x00a800182000a986 */ /* 0x0003e4000c101d08 */
[----:B------:R-:W-:Y:S05]  /*bf20*/  @P0 EXIT ;  /* 0x000000000000094d */ /* 0x000fea0003800000 */
[----:B------:R-:W-:Y:S01]  /*bf30*/  STG.E.128 desc[UR8][R32.64+0xaa00], R16 ;  /* 0x00aa001020007986 */ /* 0x000fe2000c101d08 */
[----:B------:R-:W-:Y:S05]  /*bf40*/  EXIT ;  /* 0x000000000000794d */ /* 0x000fea0003800000 */
.L_x_1397:
        /* <DEDUP_REMOVED lines=11> */
.L_x_7452:


//--------------------- .text._ZN5flash24flash_fwd_splitkv_kernelI23Flash_fwd_kernel_traitsILi192ELi64ELi64ELi4ELb0ELb0EN7cutlass6half_tE19Flash_kernel_traitsILi192ELi64ELi64ELi4ES3_EELb0ELb0ELb0ELb0ELb0ELb1ELb1ELb0EEEvNS_16Flash_fwd_paramsE --------------------------
	.section	.text._ZN5flash24flash_fwd_splitkv_kernelI23Flash_fwd_kernel_traitsILi192ELi64ELi64ELi4ELb0ELb0EN7cutlass6half_tE19Flash_kernel_traitsILi192ELi64ELi64ELi4ES3_EELb0ELb0ELb0ELb0ELb0ELb1ELb1ELb0EEEvNS_16Flash_fwd_paramsE,"ax",@progbits
	.align	128
        .global         _ZN5flash24flash_fwd_splitkv_kernelI23Flash_fwd_kernel_traitsILi192ELi64ELi64ELi4ELb0ELb0EN7cutlass6half_tE19Flash_kernel_traitsILi192ELi64ELi64ELi4ES3_EELb0ELb0ELb0ELb0ELb0ELb1ELb1ELb0EEEvNS_16Flash_fwd_paramsE
        .type           _ZN5flash24flash_fwd_splitkv_kernelI23Flash_fwd_kernel_traitsILi192ELi64ELi64ELi4ELb0ELb0EN7cutlass6half_tE19Flash_kernel_traitsILi192ELi64ELi64ELi4ES3_EELb0ELb0ELb0ELb0ELb0ELb1ELb1ELb0EEEvNS_16Flash_fwd_paramsE,@function
        .size           _ZN5flash24flash_fwd_splitkv_kernelI23Flash_fwd_kernel_traitsILi192ELi64ELi64ELi4ELb0ELb0EN7cutlass6half_tE19Flash_kernel_traitsILi192ELi64ELi64ELi4ES3_EELb0ELb0ELb0ELb0ELb0ELb1ELb1ELb0EEEvNS_16Flash_fwd_paramsE,(.L_x_7453 - _ZN5flash24flash_fwd_splitkv_kernelI23Flash_fwd_kernel_traitsILi192ELi64ELi64ELi4ELb0ELb0EN7cutlass6half_tE19Flash_kernel_traitsILi192ELi64ELi64ELi4ES3_EELb0ELb0ELb0ELb0ELb0ELb1ELb1ELb0EEEvNS_16Flash_fwd_paramsE)
        .other          _ZN5flash24flash_fwd_splitkv_kernelI23Flash_fwd_kernel_traitsILi192ELi64ELi64ELi4ELb0ELb0EN7cutlass6half_tE19Flash_kernel_traitsILi192ELi64ELi64ELi4ES3_EELb0ELb0ELb0ELb0ELb0ELb1ELb1ELb0EEEvNS_16Flash_fwd_paramsE,@"STO_CUDA_ENTRY STV_DEFAULT"
_ZN5flash24flash_fwd_splitkv_kernelI23Flash_fwd_kernel_traitsILi192ELi64ELi64ELi4ELb0ELb0EN7cutlass6half_tE19Flash_kernel_traitsILi192ELi64ELi64ELi4ES3_EELb0ELb0ELb0ELb0ELb0ELb1ELb1ELb0EEEvNS_16Flash_fwd_paramsE:
.text._ZN5flash24flash_fwd_splitkv_kernelI23Flash_fwd_kernel_traitsILi192ELi64ELi64ELi4ELb0ELb0EN7cutlass6half_tE19Flash_kernel_traitsILi192ELi64ELi64ELi4ES3_EELb0ELb0ELb0ELb0ELb0ELb1ELb1ELb0EEEvNS_16Flash_fwd_paramsE:
        /* <DEDUP_REMOVED lines=60> */
.L_x_1398:
[----:B------:R-:W1:Y:S02]  /*03c0*/  LDC R6, c[0x0][0x2c8] ;  /* 0x0000b200ff067b82 */ /* 0x000e640000000800 */
.L_x_1399:
        /* <DEDUP_REMOVED lines=99> */
.L_x_1402:
[----:B------:R-:W-:Y:S05]  /*0a00*/  BSYNC B0 ;  /* 0x0000000000007941 */ /* 0x000fea0003800000 */
.L_x_1401:
        /* <DEDUP_REMOVED lines=11> */
.L_x_1404:
[----:B------:R-:W-:Y:S05]  /*0ac0*/  BSYNC B0 ;  /* 0x0000000000007941 */ /* 0x000fea0003800000 */
.L_x_1403:
        /* <DEDUP_REMOVED lines=10> */
.L_x_1406:
[----:B------:R-:W-:Y:S05]  /*0b70*/  BSYNC B0 ;  /* 0x0000000000007941 */ /* 0x000fea0003800000 */
.L_x_1405:
        /* <DEDUP_REMOVED lines=10> */
.L_x_1408:
[----:B------:R-:W-:Y:S05]  /*0c20*/  BSYNC B0 ;  /* 0x0000000000007941 */ /* 0x000fea0003800000 */
.L_x_1407:
        /* <DEDUP_REMOVED lines=11> */
.L_x_1410:
[----:B------:R-:W-:Y:S05]  /*0ce0*/  BSYNC B0 ;  /* 0x0000000000007941 */ /* 0x000fea0003800000 */
.L_x_1409:
        /* <DEDUP_REMOVED lines=9> */
.L_x_1412:
[----:B------:R-:W-:Y:S05]  /*0d80*/  BSYNC B0 ;  /* 0x0000000000007941 */ /* 0x000fea0003800000 */
.L_x_1411:
        /* <DEDUP_REMOVED lines=9> */
.L_x_1414:
[----:B------:R-:W-:Y:S05]  /*0e20*/  BSYNC B0 ;  /* 0x0000000000007941 */ /* 0x000fea0003800000 */
.L_x_1413:
        /* <DEDUP_REMOVED lines=9> */
.L_x_1416:
[----:B------:R-:W-:Y:S05]  /*0ec0*/  BSYNC B0 ;  /* 0x0000000000007941 */ /* 0x000fea0003800000 */
.L_x_1415:
        /* <DEDUP_REMOVED lines=29> */
.L_x_1400:
        /* <DEDUP_REMOVED lines=24> */
.L_x_1417:
        /* <DEDUP_REMOVED lines=80> */
.L_x_1418:
        /* <DEDUP_REMOVED lines=49> */
.L_x_1420:
        /* <DEDUP_REMOVED lines=28> */
.L_x_1419:
        /* <DEDUP_REMOVED lines=106> */
.L_x_1422:
[----:B------:R-:W-:Y:S05]  /*2290*/  BSYNC B0 ;  /* 0x0000000000007941 */ /* 0x000fea0003800000 */
.L_x_1421:
        /* <DEDUP_REMOVED lines=45> */
.L_x_1424:
[----:B------:R-:W-:Y:S05]  /*2570*/  BSYNC B0 ;  /* 0x0000000000007941 */ /* 0x000fea0003800000 */
.L_x_1423:
        /* <DEDUP_REMOVED lines=40> */
.L_x_1426:
[----:B------:R-:W-:Y:S05]  /*2800*/  BSYNC B0 ;  /* 0x0000000000007941 */ /* 0x000fea0003800000 */
.L_x_1425:
        /* <DEDUP_REMOVED lines=39> */
.L_x_1428:
[----:B------:R-:W-:Y:S05]  /*2a80*/  BSYNC B0 ;  /* 0x0000000000007941 */ /* 0x000fea0003800000 */
.L_x_1427:
        /* <DEDUP_REMOVED lines=41> */
.L_x_1430:
[----:B------:R-:W-:Y:S05]  /*2d20*/  BSYNC B0 ;  /* 0x0000000000007941 */ /* 0x000fea0003800000 */
.L_x_1429:
        /* <DEDUP_REMOVED lines=33> */
.L_x_1432:
[----:B------:R-:W-:Y:S05]  /*2f40*/  BSYNC B0 ;  /* 0x0000000000007941 */ /* 0x000fea0003800000 */
.L_x_1431:
        /* <DEDUP_REMOVED lines=34> */
.L_x_1434:
[----:B------:R-:W-:Y:S05]  /*3170*/  BSYNC B0 ;  /* 0x0000000000007941 */ /* 0x000fea0003800000 */
.L_x_1433:
        /* <DEDUP_REMOVED lines=40> */
.L_x_1436:
[----:B------:R-:W-:Y:S05]  /*3400*/  BSYNC B0 ;  /* 0x0000000000007941 */ /* 0x000fea0003800000 */
.L_x_1435:
        /* <DEDUP_REMOVED lines=67> */
.L_x_1438:
[----:B------:R-:W-:Y:S05]  /*3840*/  BSYNC B0 ;  /* 0x0000000000007941 */ /* 0x000fea0003800000 */
.L_x_1437:
        /* <DEDUP_REMOVED lines=33> */
.L_x_1440:
[----:B------:R-:W-:Y:S05]  /*3a60*/  BSYNC B0 ;  /* 0x0000000000007941 */ /* 0x000fea0003800000 */
.L_x_1439:
        /* <DEDUP_REMOVED lines=35> */
.L_x_1442:
[----:B------:R-:W-:Y:S05]  /*3ca0*/  BSYNC B0 ;  /* 0x0000000000007941 */ /* 0x000fea0003800000 */
.L_x_1441:
        /* <DEDUP_REMOVED lines=37> */
.L_x_1444:
[----:B------:R-:W-:Y:S05]  /*3f00*/  BSYNC B0 ;  /* 0x0000000000007941 */ /* 0x000fea0003800000 */
.L_x_1443:
[----:B--2---:R-:W-:Y:S01]  /*3f10*/  LDSM.16.M88.4 R12, [R206] ;  /* 0x00000000ce0c783b */ /* 0x004fe20000000200 */
[----:B------:R-:W-:Y:S01]  /*3f20*/  R2P PR, R2, 0x6 ;  /* 0x0000000602007804 */ /* 0x000fe20000000000 */
[C---:B------:R-:W-:Y:S01]  /*3f30*/  VIADD R2, R205.reuse, 0x6000 ;  /* 0x00006000cd027836 */ /* 0x040fe20000000000 */
[----:B------:R-:W-:Y:S01]  /*3f40*/  ULDC UR5, c[0x0][0x39c] ;  /* 0x0000e70000057ab9 */ /* 0x000fe20000000800 */
[----:B------:R-:W1:Y:S01]  /*3f50*/  LDSM.16.M88.4 R28, [R205+0x6000] ;  /* 0x00600000cd1c783b */ /* 0x000e620000000200 */
[----:B------:R-:W-:Y:S01]  /*3f60*/  VIADD R203, R205, 0x6020 ;  /* 0x00006020cdcb7836 */ /* 0x000fe20000000000 */
[----:B------:R-:W-:Y:S01]  /*3f70*/  ISETP.GT.AND P5, PT, R103, R208, PT ;  /* 0x000000d06700720c */ /* 0x000fe20003fa4270 */
        /* <DEDUP_REMOVED lines=149> */
[C---:B--2---:R-:W-:Y:S06]  /*48d0*/  HMMA.16816.F32 R80, R48.reuse, R64, R80 ;  /* 0x000000403050723c */ /* 0x044fec0000001850 */
[----:B------:R-:W-:Y:S06]  /*48e0*/  HMMA.16816.F32 R76, R48, R66, R76 ;  /* 0x00000042304c723c */ /* 0x000fec000000184c */
[----:B------:R-:W-:Y:S01]  /*48f0*/  HMMA.16816.F32 R60, R24, R90, R60 ;  /* 0x0000005a183c723c */ /* 0x000fe2000000183c */
[----:B------:R-:W-:Y:S01]  /*4900*/  FMUL.FTZ R17, R17, UR5 ;  /* 0x0000000511117c20 */ /* 0x000fe20008410000 */
[----:B------:R-:W-:-:S04]  /*4910*/  FMUL.FTZ R2, R16, UR5 ;  /* 0x0000000510027c20 */ /* 0x000fc80008410000 */
[----:B------:R-:W-:Y:S01]  /*4920*/  HMMA.16816.F32 R40, R12, R44, R40 ;  /* 0x0000002c0c28723c */ /* 0x000fe20000001828 */
[----:B------:R-:W-:Y:S01]  /*4930*/  FMUL.FTZ R28, R28, UR5 ;  /* 0x000000051c1c7c20 */ /* 0x000fe20008410000 */
[----:B------:R-:W-:Y:S01]  /*4940*/  FMUL.FTZ R29, R29, UR5 ;  /* 0x000000051d1d7c20 */ /* 0x000fe20008410000 */
[----:B------:R-:W-:Y:S01]  /*4950*/  FMUL.FTZ R30, R30, UR5 ;  /* 0x000000051e1e7c20 */ /* 0x000fe20008410000 */
[----:B------:R2:W-:Y:S02]  /*4960*/  MUFU.TANH R44, R17 ;  /* 0x00000011002c7308 */ /* 0x0005e40000002400 */
[----:B----4-:R-:W-:Y:S01]  /*4970*/  HMMA.16816.F32 R96, R24, R8, R96 ;  /* 0x000000081860723c */ /* 0x010fe20000001860 */
[----:B------:R-:W-:-:S05]  /*4980*/  FMUL.FTZ R45, R18, UR5 ;  /* 0x00000005122d7c20 */ /* 0x000fca0008410000 */
[----:B------:R-:W-:Y:S01]  /*4990*/  HMMA.16816.F32 R52, R24, R10, R52 ;  /* 0x0000000a1834723c */ /* 0x000fe20000001834 */
[----:B------:R-:W4:Y:S01]  /*49a0*/  LDSM.16.M88.4 R8, [R203+0x5800] ;  /* 0x00580000cb08783b */ /* 0x000f220000000200 */
[----:B------:R-:W-:Y:S04]  /*49b0*/  MUFU.TANH R2, R2 ;  /* 0x0000000200027308 */ /* 0x000fe80000002400 */
[C---:B-1----:R-:W-:Y:S04]  /*49c0*/  HMMA.16816.F32 R80, R36.reuse, R20, R80 ;  /* 0x000000142450723c */ /* 0x042fe80000001850 */
[----:B------:R-:W1:Y:S02]  /*49d0*/  MUFU.TANH R45, R45 ;  /* 0x0000002d002d7308 */ /* 0x000e640000002400 */
[----:B------:R-:W-:Y:S01]  /*49e0*/  HMMA.16816.F32 R76, R36, R22, R76 ;  /* 0x00000016244c723c */ /* 0x000fe2000000184c */
[----:B------:R-:W-:Y:S05]  /*49f0*/  LDSM.16.M88.4 R20, [R192+0x5800] ;  /* 0x00580000c014783b */ /* 0x000fea0000000200 */
[----:B------:R-:W-:Y:S01]  /*4a00*/  HMMA.16816.F32 R60, R12, R46, R60 ;  /* 0x0000002e0c3c723c */ /* 0x000fe2000000183c */
[----:B------:R-:W-:Y:S05]  /*4a10*/  MUFU.TANH R47, R30 ;  /* 0x0000001e002f7308 */ /* 0x000fea0000002400 */
[----:B------:R-:W-:Y:S01]  /*4a20*/  HMMA.16816.F32 R40, R92, R32, R40 ;  /* 0x000000205c28723c */ /* 0x000fe20000001828 */
[----:B------:R-:W-:-:S02]  /*4a30*/  FMUL.FTZ R46, R19, UR5 ;  /* 0x00000005132e7c20 */ /* 0x000fc40008410000 */
[----:B------:R-:W-:Y:S01]  /*4a40*/  MUFU.TANH R32, R28 ;  /* 0x0000001c00207308 */ /* 0x000fe20000002400 */
[----:B--2---:R-:W2:Y:S02]  /*4a50*/  LDSM.16.M88.4 R16, [R192+0x5000] ;  /* 0x00500000c010783b */ /* 0x004ea40000000200 */
[C---:B---3--:R-:W-:Y:S05]  /*4a60*/  HMMA.16816.F32 R96, R12.reuse, R56, R96 ;  /* 0x000000380c60723c */ /* 0x048fea0000001860 */
[----:B------:R3:W-:Y:S01]  /*4a70*/  MUFU.TANH R33, R29 ;  /* 0x0000001d00217308 */ /* 0x0007e20000002400 */
[----:B------:R-:W-:Y:S01]  /*4a80*/  HMMA.16816.F32 R52, R12, R58, R52 ;  /* 0x0000003a0c34723c */ /* 0x000fe20000001834 */
[----:B------:R-:W-:-:S05]  /*4a90*/  FMUL.FTZ R56, R31, UR5 ;  /* 0x000000051f387c20 */ /* 0x000fca0008410000 */
[C---:B----4-:R-:W-:Y:S01]  /*4aa0*/  HMMA.16816.F32 R80, R24.reuse, R8, R80 ;  /* 0x000000081850723c */ /* 0x050fe20000001850 */
[----:B------:R-:W4:Y:S05]  /*4ab0*/  MUFU.TANH R46, R46 ;  /* 0x0000002e002e7308 */ /* 0x000f2a0000002400 */
[----:B------:R-:W-:Y:S03]  /*4ac0*/  HMMA.16816.F32 R76, R24, R10, R76 ;  /* 0x0000000a184c723c */ /* 0x000fe6000000184c */
[----:B------:R-:W5:Y:S01]  /*4ad0*/  MUFU.TANH R56, R56 ;  /* 0x0000003800387308 */ /* 0x000f620000002400 */
[----:B---3--:R-:W3:Y:S01]  /*4ae0*/  LDSM.16.M88.4 R28, [R199+0xb800] ;  /* 0x00b80000c71c783b */ /* 0x008ee20000000200 */
[----:B------:R-:W-:-:S04]  /*4af0*/  DEPBAR.LE SB0, 0x0 ;  /* 0x000080000000791a */ /* 0x000fc80000000000 */
[----:B------:R-:W-:Y:S01]  /*4b00*/  IMAD.SHL.U32 R10, R102, 0x2, RZ ;  /* 0x00000002660a7824 */ /* 0x000fe200078e00ff */
[----:B------:R-:W-:Y:S04]  /*4b10*/  HMMA.16816.F32 R60, R92, R34, R60 ;  /* 0x000000225c3c723c */ /* 0x000fe8000000183c */
[----:B------:R-:W-:-:S03]  /*4b20*/  LOP3.LUT R10, R10, 0x6, RZ, 0xc0, !PT ;  /* 0x000000060a0a7812 */ /* 0x000fc600078ec0ff */
[----:B------:R-:W-:Y:S01]  /*4b30*/  FMUL.FTZ R34, R40, UR5 ;  /* 0x0000000528227c20 */ /* 0x000fe20008410000 */
[----:B------:R-:W-:Y:S01]  /*4b40*/  FMUL.FTZ R40, R42, UR5 ;  /* 0x000000052a287c20 */ /* 0x000fe20008410000 */
[----:B------:R-:W-:Y:S01]  /*4b50*/  FMUL.FTZ R35, R41, UR5 ;  /* 0x0000000529237c20 */ /* 0x000fe20008410000 */
[C---:B--2---:R-:W-:Y:S01]  /*4b60*/  HMMA.16816.F32 R52, R92.reuse, R18, R52 ;  /* 0x000000125c34723c */ /* 0x044fe20000001834 */
[----:B------:R-:W-:Y:S02]  /*4b70*/  FMUL.FTZ R41, R43, UR5 ;  /* 0x000000052b297c20 */ /* 0x000fe40008410000 */
[----:B------:R-:W-:Y:S03]  /*4b80*/  MUFU.TANH R34, R34 ;  /* 0x0000002200227308 */ /* 0x000fe60000002400 */
[----:B------:R-:W-:Y:S01]  /*4b90*/  HMMA.16816.F32 R96, R92, R16, R96 ;  /* 0x000000105c60723c */ /* 0x000fe20000001860 */
[----:B------:R-:W-:-:S04]  /*4ba0*/  IMAD.IADD R19, R3, 0x1, R10 ;  /* 0x0000000103137824 */ /* 0x000fc800078e020a */
[----:B------:R-:W2:Y:S01]  /*4bb0*/  MUFU.TANH R40, R40 ;  /* 0x0000002800287308 */ /* 0x000ea20000002400 */
[C---:B------:R-:W-:Y:S02]  /*4bc0*/  IADD3 R11, R19.reuse, 0x1, RZ ;  /* 0x00000001130b7810 */ /* 0x040fe40007ffe0ff */
[-C--:B------:R-:W-:Y:S01]  /*4bd0*/  ISETP.GE.AND P1, PT, R19, R104.reuse, PT ;  /* 0x000000681300720c */ /* 0x080fe20003f26270 */
[----:B------:R-:W-:Y:S01]  /*4be0*/  FMUL.FTZ R17, R63, UR5 ;  /* 0x000000053f117c20 */ /* 0x000fe20008410000 */
[-C--:B------:R-:W-:Y:S01]  /*4bf0*/  ISETP.GE.AND P6, PT, R11, R104.reuse, PT ;  /* 0x000000680b00720c */ /* 0x080fe20003fc6270 */
[----:B------:R-:W-:Y:S01]  /*4c00*/  VIADD R11, R19, 0x9 ;  /* 0x00000009130b7836 */ /* 0x000fe20000000000 */
[----:B-1----:R-:W-:Y:S01]  /*4c10*/  FSEL R24, R45, -INF , !P1 ;  /* 0xff8000002d187808 */ /* 0x002fe20004800000 */
[----:B------:R-:W-:Y:S01]  /*4c20*/  FMUL.FTZ R16, R60, UR5 ;  /* 0x000000053c107c20 */ /* 0x000fe20008410000 */
[----:B------:R-:W-:Y:S01]  /*4c30*/  FSEL R25, R2, -INF , !P1 ;  /* 0xff80000002197808 */ /* 0x000fe20004800000 */
[----:B------:R-:W-:Y:S01]  /*4c40*/  FMUL.FTZ R8, R62, UR5 ;  /* 0x000000053e087c20 */ /* 0x000fe20008410000 */
[-C--:B------:R-:W-:Y:S01]  /*4c50*/  ISETP.GE.AND P3, PT, R11, R104.reuse, PT ;  /* 0x000000680b00720c */ /* 0x080fe20003f66270 */
[----:B------:R-:W1:Y:S01]  /*4c60*/  MUFU.TANH R17, R17 ;  /* 0x0000001100117308 */ /* 0x000e620000002400 */
[C---:B---3--:R-:W-:Y:S01]  /*4c70*/  HMMA.16816.F32 R80, R12.reuse, R28, R80 ;  /* 0x0000001c0c50723c */ /* 0x048fe20000001850 */
[----:B------:R-:W-:Y:S01]  /*4c80*/  IADD3 R11, R19, 0x11, RZ ;  /* 0x00000011130b7810 */ /* 0x000fe20007ffe0ff */
[----:B------:R-:W-:Y:S01]  /*4c90*/  FMUL.FTZ R9, R61, UR5 ;  /* 0x000000053d097c20 */ /* 0x000fe20008410000 */
[----:B----4-:R-:W-:Y:S01]  /*4ca0*/  FSEL R46, R46, -INF , !P6 ;  /* 0xff8000002e2e7808 */ /* 0x010fe20007000000 */
[----:B------:R-:W-:Y:S01]  /*4cb0*/  FMUL.FTZ R52, R52, UR5 ;  /* 0x0000000534347c20 */ /* 0x000fe20008410000 */
[-C--:B------:R-:W-:Y:S01]  /*4cc0*/  ISETP.GE.AND P1, PT, R11, R104.reuse, PT ;  /* 0x000000680b00720c */ /* 0x080fe20003f26270 */
[----:B------:R-:W-:Y:S01]  /*4cd0*/  HMMA.16816.F32 R76, R12, R30, R76 ;  /* 0x0000001e0c4c723c */ /* 0x000fe2000000184c */
[----:B------:R-:W-:Y:S01]  /*4ce0*/  VIADD R11, R19, 0x18 ;  /* 0x00000018130b7836 */ /* 0x000fe20000000000 */
[----:B------:R-:W-:Y:S01]  /*4cf0*/  FSEL R27, R44, -INF , !P6 ;  /* 0xff8000002c1b7808 */ /* 0x000fe20007000000 */
[----:B------:R-:W-:Y:S01]  /*4d00*/  FMUL.FTZ R96, R96, UR5 ;  /* 0x0000000560607c20 */ /* 0x000fe20008410000 */
[----:B------:R-:W-:Y:S01]  /*4d10*/  FMUL.FTZ R98, R98, UR5 ;  /* 0x0000000562627c20 */ /* 0x000fe20008410000 */
[----:B------:R-:W-:Y:S01]  /*4d20*/  MUFU.TANH R35, R35 ;  /* 0x0000002300237308 */ /* 0x000fe20000002400 */
[----:B------:R-:W-:Y:S01]  /*4d30*/  ISETP.GE.AND P6, PT, R11, R104, PT ;  /* 0x000000680b00720c */ /* 0x000fe20003fc6270 */
[----:B------:R-:W-:-:S02]  /*4d40*/  VIADD R13, R19, 0x8 ;  /* 0x00000008130d7836 */ /* 0x000fc40000000000 */
[----:B------:R-:W-:Y:S01]  /*4d50*/  FMUL.FTZ R97, R97, UR5 ;  /* 0x0000000561617c20 */ /* 0x000fe20008410000 */
[----:B------:R-:W-:Y:S02]  /*4d60*/  VIADD R11, R19, 0x19 ;  /* 0x00000019130b7836 */ /* 0x000fe40000000000 */
[----:B------:R-:W-:Y:S01]  /*4d70*/  FMUL.FTZ R99, R99, UR5 ;  /* 0x0000000563637c20 */ /* 0x000fe20008410000 */
[----:B------:R-:W-:Y:S01]  /*4d80*/  FMUL.FTZ R54, R54, UR5 ;  /* 0x0000000536367c20 */ /* 0x000fe20008410000 */
[-C--:B------:R-:W-:Y:S01]  /*4d90*/  ISETP.GE.AND P4, PT, R13, R104.reuse, PT ;  /* 0x000000680d00720c */ /* 0x080fe20003f86270 */
[----:B------:R-:W3:Y:S01]  /*4da0*/  MUFU.TANH R41, R41 ;  /* 0x0000002900297308 */ /* 0x000ee20000002400 */
[----:B------:R-:W-:Y:S01]  /*4db0*/  VIADD R13, R19, 0x10 ;  /* 0x00000010130d7836 */ /* 0x000fe20000000000 */
[----:B-----5:R-:W-:Y:S01]  /*4dc0*/  FSEL R56, R56, -INF , !P3 ;  /* 0xff80000038387808 */ /* 0x020fe20005800000 */
[----:B------:R-:W-:Y:S01]  /*4dd0*/  FMUL.FTZ R53, R53, UR5 ;  /* 0x0000000535357c20 */ /* 0x000fe20008410000 */
[----:B------:R-:W-:Y:S01]  /*4de0*/  FSEL R14, R47, -INF , !P4 ;  /* 0xff8000002f0e7808 */ /* 0x000fe20006000000 */
[C---:B------:R-:W-:Y:S01]  /*4df0*/  HMMA.16816.F32 R80, R92.reuse, R20, R80 ;  /* 0x000000145c50723c */ /* 0x040fe20000001850 */
[----:B------:R-:W-:Y:S01]  /*4e00*/  FSEL R29, R32, -INF , !P4 ;  /* 0xff800000201d7808 */ /* 0x000fe20006000000 */
[----:B------:R-:W-:Y:S01]  /*4e10*/  FMUL.FTZ R55, R55, UR5 ;  /* 0x0000000537377c20 */ /* 0x000fe20008410000 */
[-C--:B------:R-:W-:Y:S01]  /*4e20*/  ISETP.GE.AND P4, PT, R11, R104.reuse, PT ;  /* 0x000000680b00720c */ /* 0x080fe20003f86270 */
[----:B------:R-:W-:Y:S01]  /*4e30*/  MUFU.TANH R16, R16 ;  /* 0x0000001000107308 */ /* 0x000fe20000002400 */
[----:B------:R-:W-:Y:S01]  /*4e40*/  VIADD R11, R19, 0x20 ;  /* 0x00000020130b7836 */ /* 0x000fe20000000000 */
[----:B------:R-:W-:Y:S01]  /*4e50*/  HMMA.16816.F32 R76, R92, R22, R76 ;  /* 0x000000165c4c723c */ /* 0x000fe2000000184c */
[----:B------:R-:W-:Y:S01]  /*4e60*/  FSEL R33, R33, -INF , !P3 ;  /* 0xff80000021217808 */ /* 0x000fe20005800000 */
[----:B------:R-:W-:Y:S01]  /*4e70*/  VIADD R21, R19, 0x29 ;  /* 0x0000002913157836 */ /* 0x000fe20000000000 */
[----:B------:R-:W-:-:S02]  /*4e80*/  ISETP.GE.AND P2, PT, R13, R104, PT ;  /* 0x000000680d00720c */ /* 0x000fc40003f46270 */
[-C--:B------:R-:W-:Y:S01]  /*4e90*/  ISETP.GE.AND P3, PT, R11, R104.reuse, PT ;  /* 0x000000680b00720c */ /* 0x080fe20003f66270 */
[----:B------:R-:W4:Y:S01]  /*4ea0*/  MUFU.TANH R8, R8 ;  /* 0x0000000800087308 */ /* 0x000f220000002400 */
[----:B------:R-:W-:Y:S02]  /*4eb0*/  IADD3 R11, R19, 0x21, RZ ;  /* 0x00000021130b7810 */ /* 0x000fe40007ffe0ff */
[----:B--2---:R-:W-:Y:S02]  /*4ec0*/  FSEL R12, R40, -INF , !P2 ;  /* 0xff800000280c7808 */ /* 0x004fe40005000000 */
[----:B------:R-:W-:Y:S02]  /*4ed0*/  FSEL R15, R34, -INF , !P2 ;  /* 0xff800000220f7808 */ /* 0x000fe40005000000 */
[----:B------:R-:W-:Y:S01]  /*4ee0*/  ISETP.GE.AND P2, PT, R11, R104, PT ;  /* 0x000000680b00720c */ /* 0x000fe20003f46270 */
[----:B------:R-:W-:Y:S01]  /*4ef0*/  MUFU.TANH R169, R96 ;  /* 0x0000006000a97308 */ /* 0x000fe20000002400 */
[----:B------:R-:W-:Y:S01]  /*4f00*/  VIADD R11, R19, 0x28 ;  /* 0x00000028130b7836 */ /* 0x000fe20000000000 */
[----:B-1----:R-:W-:-:S02]  /*4f10*/  FSEL R2, R17, -INF , !P4 ;  /* 0xff80000011027808 */ /* 0x002fc40006000000 */
[----:B------:R-:W-:Y:S01]  /*4f20*/  FMUL.FTZ R80, R80, UR5 ;  /* 0x0000000550507c20 */ /* 0x000fe20008410000 */
[----:B------:R-:W-:Y:S01]  /*4f30*/  FMUL.FTZ R81, R81, UR5 ;  /* 0x0000000551517c20 */ /* 0x000fe20008410000 */
[----:B------:R-:W-:Y:S01]  /*4f40*/  FMUL.FTZ R82, R82, UR5 ;  /* 0x0000000552527c20 */ /* 0x000fe20008410000 */
[----:B------:R-:W-:Y:S01]  /*4f50*/  FMUL.FTZ R83, R83, UR5 ;  /* 0x0000000553537c20 */ /* 0x000fe20008410000 */
[----:B------:R-:W1:Y:S01]  /*4f60*/  MUFU.TANH R162, R98 ;  /* 0x0000006200a27308 */ /* 0x000e620000002400 */
[----:B------:R-:W-:Y:S01]  /*4f70*/  IADD3 R17, R19, 0x31, RZ ;  /* 0x0000003113117810 */ /* 0x000fe20007ffe0ff */
[----:B------:R-:W-:Y:S01]  /*4f80*/  FMUL.FTZ R76, R76, UR5 ;  /* 0x000000054c4c7c20 */ /* 0x000fe20008410000 */
[----:B------:R-:W-:Y:S01]  /*4f90*/  FMUL.FTZ R78, R78, UR5 ;  /* 0x000000054e4e7c20 */ /* 0x000fe20008410000 */
[----:B------:R-:W-:Y:S01]  /*4fa0*/  FMUL.FTZ R79, R79, UR5 ;  /* 0x000000054f4f7c20 */ /* 0x000fe20008410000 */
[----:B------:R-:W-:Y:S01]  /*4fb0*/  FMUL.FTZ R77, R77, UR5 ;  /* 0x000000054d4d7c20 */ /* 0x000fe20008410000 */
[----:B---3--:R-:W-:-:S02]  /*4fc0*/  FSEL R10, R41, -INF , !P1 ;  /* 0xff800000290a7808 */ /* 0x008fc40004800000 */
[----:B------:R-:W2:Y:S01]  /*4fd0*/  MUFU.TANH R9, R9 ;  /* 0x0000000900097308 */ /* 0x000ea20000002400 */
[----:B------:R-:W-:Y:S02]  /*4fe0*/  FSEL R13, R35, -INF , !P1 ;  /* 0xff800000230d7808 */ /* 0x000fe40004800000 */
[----:B------:R-:W-:Y:S02]  /*4ff0*/  ISETP.GE.AND P1, PT, R11, R104, PT ;  /* 0x000000680b00720c */ /* 0x000fe40003f26270 */
[----:B----4-:R-:W-:Y:S02]  /*5000*/  FSEL R8, R8, -INF , !P6 ;  /* 0xff80000008087808 */ /* 0x010fe40007000000 */
[----:B------:R-:W-:Y:S01]  /*5010*/  FSEL R11, R16, -INF , !P6 ;  /* 0xff800000100b7808 */ /* 0x000fe20007000000 */
[----:B------:R-:W3:Y:S01]  /*5020*/  MUFU.TANH R161, R97 ;  /* 0x0000006100a17308 */ /* 0x000ee20000002400 */
[----:B-1----:R-:W-:Y:S02]  /*5030*/  FSEL R162, R162, -INF , !P3 ;  /* 0xff800000a2a27808 */ /* 0x002fe40005800000 */
[----:B------:R-:W-:-:S02]  /*5040*/  FSEL R169, R169, -INF , !P3 ;  /* 0xff800000a9a97808 */ /* 0x000fc40005800000 */
[-C--:B------:R-:W-:Y:S01]  /*5050*/  ISETP.GE.AND P6, PT, R21, R104.reuse, PT ;  /* 0x000000681500720c */ /* 0x080fe20003fc6270 */
[----:B------:R-:W-:Y:S01]  /*5060*/  VIADD R21, R19, 0x30 ;  /* 0x0000003013157836 */ /* 0x000fe20000000000 */
[-C--:B------:R-:W-:Y:S01]  /*5070*/  ISETP.GE.AND P3, PT, R17, R104.reuse, PT ;  /* 0x000000681100720c */ /* 0x080fe20003f66270 */
[----:B------:R-:W1:Y:S01]  /*5080*/  MUFU.TANH R178, R99 ;  /* 0x0000006300b27308 */ /* 0x000e620000002400 */
[----:B------:R-:W-:Y:S01]  /*5090*/  VIADD R17, R19, 0x38 ;  /* 0x0000003813117836 */ /* 0x000fe20000000000 */
[----:B--2---:R-:W-:Y:S01]  /*50a0*/  FSEL R9, R9, -INF , !P4 ;  /* 0xff80000009097808 */ /* 0x004fe20006000000 */
[----:B------:R-:W-:Y:S01]  /*50b0*/  VIADD R19, R19, 0x39 ;  /* 0x0000003913137836 */ /* 0x000fe20000000000 */
        /* <DEDUP_REMOVED lines=9> */
[----:B---3--:R-:W-:Y:S02]  /*5150*/  FSEL R166, R166, -INF , !P1 ;  /* 0xff800000a6a67808 */ /* 0x008fe40004800000 */
[----:B------:R-:W-:-:S05]  /*5160*/  ISETP.GE.AND P1, PT, R19, R104, PT ;  /* 0x000000681300720c */ /* 0x000fca0003f26270 */
        /* <DEDUP_REMOVED lines=15> */
[----:B--2---:R-:W-:Y:S02]  /*5260*/  FSEL R168, R168, -INF , !P2 ;  /* 0xff800000a8a87808 */ /* 0x004fe40005000000 */
[----:B---3--:R-:W-:Y:S02]  /*5270*/  FSEL R164, R164, -INF , !P1 ;  /* 0xff800000a4a47808 */ /* 0x008fe40004800000 */
[----:B-1----:R-:W-:Y:S01]  /*5280*/  FSEL R171, R171, -INF , !P1 ;  /* 0xff800000abab7808 */ /* 0x002fe20004800000 */
        /* <DEDUP_REMOVED lines=61> */
.L_x_1446:
[----:B------:R-:W-:-:S04]  /*5660*/  LEA R100, -R100, RZ, 0x6 ;  /* 0x000000ff64647211 */ /* 0x000fc800078e31ff */
[----:B------:R-:W-:-:S07]  /*5670*/  SHF.R.S32.HI R3, RZ, 0x1f, R100 ;  /* 0x0000001fff037819 */ /* 0x000fce0000011464 */
.L_x_1447:
        /* <DEDUP_REMOVED lines=12> */
[----:B------:R-:W4:Y:S01]  /*5740*/  @!P2 LDC.64 R16, c[0x0][0x218] ;  /* 0x00008600ff10ab82 */ /* 0x000f220000000a00 */
[----:B-1----:R-:W-:-:S07]  /*5750*/  @!P3 LEA R34, P1, R31, R20, 0x1 ;  /* 0x000000141f22b211 */ /* 0x002fce00078208ff */
[----:B------:R-:W1:Y:S01]  /*5760*/  @!P4 LDC.64 R22, c[0x0][0x218] ;  /* 0x00008600ff16cb82 */ /* 0x000e620000000a00 */
[----:B------:R-:W-:Y:S02]  /*5770*/  @!P3 LEA.HI.X R35, R31, R21, R6, 0x1, P1 ;  /* 0x000000151f23b211 */ /* 0x000fe400008f0c06 */
[----:B------:R-:W-:Y:S02]  /*5780*/  @!P2 IADD3 R6, P1, R100, R145, RZ ;  /* 0x000000916406a210 */ /* 0x000fe40007f3e0ff */
[----:B---3--:R-:W-:-:S03]  /*5790*/  @!P4 LEA R40, P6, R4, R18, 0x1 ;  /* 0x000000120428c211 */ /* 0x008fc600078c08ff */
[----:B------:R-:W3:Y:S01]  /*57a0*/  @!P3 LDC.64 R20, c[0x0][0x218] ;  /* 0x00008600ff14bb82 */ /* 0x000ee20000000a00 */
[----:B------:R-:W-:Y:S01]  /*57b0*/  @!P4 LEA.HI.X R41, R4, R19, R26, 0x1, P6 ;  /* 0x000000130429c211 */ /* 0x000fe200030f0c1a */
[----:B------:R-:W-:Y:S01]  /*57c0*/  @!P2 IMAD.X R26, R3, 0x1, R144, P1 ;  /* 0x00000001031aa824 */ /* 0x000fe200008e0690 */
[----:B------:R-:W-:Y:S02]  /*57d0*/  IADD3 R4, P6, R212, R100, RZ ;  /* 0x00000064d4047210 */ /* 0x000fe40007fde0ff */
[----:B----4-:R-:W-:-:S03]  /*57e0*/  @!P2 LEA R30, P1, R6, R16, 0x1 ;  /* 0x00000010061ea211 */ /* 0x010fc600078208ff */
[----:B------:R-:W4:Y:S01]  /*57f0*/  @!P2 LDC.64 R18, c[0x0][0x218] ;  /* 0x00008600ff12ab82 */ /* 0x000f220000000a00 */
[----:B------:R-:W-:Y:S01]  /*5800*/  @!PT LDS RZ, [RZ] ;  /* 0x00000000fffff984 */ /* 0x000fe20000000800 */
[----:B------:R-:W-:Y:S01]  /*5810*/  @!PT LDS RZ, [RZ] ;  /* 0x00000000fffff984 */ /* 0x000fe20000000800 */
[----:B------:R-:W-:Y:S01]  /*5820*/  @!PT LDS RZ, [RZ] ;  /* 0x00000000fffff984 */ /* 0x000fe20000000800 */
[----:B------:R5:W-:Y:S01]  /*5830*/  @!P4 LDGSTS.E.BYPASS.LTC128B.128 [R213+0x6000], desc[UR8][R40.64] ;  /* 0x0600000028d5cfae */ /* 0x000be2000b901d48 */
[----:B------:R-:W-:Y:S01]  /*5840*/  IMAD.X R37, R211, 0x1, R3, P6 ;  /* 0x00000001d3257824 */ /* 0x000fe200030e0603 */
[----:B------:R-:W-:Y:S02]  /*5850*/  @!P4 IADD3 R39, P6, R4, R145, RZ ;  /* 0x000000910427c210 */ /* 0x000fe40007fde0ff */
[----:B------:R-:W-:Y:S01]  /*5860*/  @!P2 LEA.HI.X R31, R6, R17, R26, 0x1, P1 ;  /* 0x00000011061fa211 */ /* 0x000fe200008f0c1a */
[----:B------:R2:W-:Y:S01]  /*5870*/  @P3 STS.128 [R213+0x8000], RZ ;  /* 0x008000ffd5003388 */ /* 0x0005e20000000c00 */
[----:B------:R-:W-:Y:S01]  /*5880*/  @!P3 IADD3 R26, P1, R4, R145, RZ ;  /* 0x00000091041ab210 */ /* 0x000fe20007f3e0ff */
[--C-:B------:R-:W-:Y:S01]  /*5890*/  @!P4 IMAD.X R6, R37, 0x1, R144.reuse, P6 ;  /* 0x000000012506c824 */ /* 0x100fe200030e0690 */
[----:B-1----:R-:W-:Y:S01]  /*58a0*/  @!P4 LEA R38, P6, R39, R22, 0x1 ;  /* 0x000000162726c211 */ /* 0x002fe200078c08ff */
[----:B------:R-:W1:Y:S01]  /*58b0*/  @!P4 LDC.64 R16, c[0x0][0x218] ;  /* 0x00008600ff10cb82 */ /* 0x000e620000000a00 */
[----:B------:R-:W-:Y:S01]  /*58c0*/  @!PT LDS RZ, [RZ] ;  /* 0x00000000fffff984 */ /* 0x000fe20000000800 */
[----:B------:R-:W-:Y:S01]  /*58d0*/  @!PT LDS RZ, [RZ] ;  /* 0x00000000fffff984 */ /* 0x000fe20000000800 */
[----:B------:R-:W-:Y:S01]  /*58e0*/  @!PT LDS RZ, [RZ] ;  /* 0x00000000fffff984 */ /* 0x000fe20000000800 */
[----:B------:R2:W-:Y:S01]  /*58f0*/  @!P3 LDGSTS.E.BYPASS.LTC128B.128 [R213+0x8000], desc[UR8][R34.64+0x80] ;  /* 0x0800008022d5bfae */ /* 0x0005e2000b901d48 */
[----:B------:R-:W-:Y:S01]  /*5900*/  @!P3 IMAD.X R22, R37, 0x1, R144, P1 ;  /* 0x000000012516b824 */ /* 0x000fe200008e0690 */
[----:B------:R-:W-:-:S02]  /*5910*/  @!P4 LEA.HI.X R39, R39, R23, R6, 0x1, P6 ;  /* 0x000000172727c211 */ /* 0x000fc400030f0c06 */
[----:B------:R-:W-:Y:S01]  /*5920*/  @!P2 IADD3 R6, P1, R4, R145, RZ ;  /* 0x000000910406a210 */ /* 0x000fe20007f3e0ff */
[----:B------:R2:W-:Y:S01]  /*5930*/  @P2 STS.128 [R213+0xa000], RZ ;  /* 0x00a000ffd5002388 */ /* 0x0005e20000000c00 */
[----:B---3--:R-:W-:-:S03]  /*5940*/  @!P3 LEA R42, P6, R26, R20, 0x1 ;  /* 0x000000141a2ab211 */ /* 0x008fc600078c08ff */
[----:B------:R-:W-:Y:S01]  /*5950*/  @!P2 IMAD.X R20, R37, 0x1, R144, P1 ;  /* 0x000000012514a824 */ /* 0x000fe200008e0690 */
[----:B------:R-:W-:Y:S01]  /*5960*/  @!P3 LEA.HI.X R43, R26, R21, R22, 0x1, P6 ;  /* 0x000000151a2bb211 */ /* 0x000fe200030f0c16 */
[----:B------:R-:W-:Y:S01]  /*5970*/  @!PT LDS RZ, [RZ] ;  /* 0x00000000fffff984 */ /* 0x000fe20000000800 */
[----:B------:R-:W-:Y:S01]  /*5980*/  @!PT LDS RZ, [RZ] ;  /* 0x00000000fffff984 */ /* 0x000fe20000000800 */
[----:B------:R-:W-:Y:S01]  /*5990*/  @!PT LDS RZ, [RZ] ;  /* 0x00000000fffff984 */ /* 0x000fe20000000800 */
[----:B------:R2:W-:Y:S01]  /*59a0*/  @!P2 LDGSTS.E.BYPASS.LTC128B.128 [R213+0xa000], desc[UR8][R30.64+0x100] ;  /* 0x0a0001001ed5afae */ /* 0x0005e2000b901d48 */
[----:B------:R-:W5:Y:S01]  /*59b0*/  @!P3 LDC.64 R22, c[0x0][0x218] ;  /* 0x00008600ff16bb82 */ /* 0x000f620000000a00 */
[----:B----4-:R-:W-:Y:S02]  /*59c0*/  @!P2 LEA R44, P1, R6, R18, 0x1 ;  /* 0x00000012062ca211 */ /* 0x010fe400078208ff */
[----:B------:R-:W-:Y:S01]  /*59d0*/  IADD3 R4, P6, R212, R4, RZ ;  /* 0x00000004d4047210 */ /* 0x000fe20007fde0ff */
[----:B------:R2:W-:Y:S01]  /*59e0*/  @P4 STS.128 [R213+0x6800], RZ ;  /* 0x006800ffd5004388 */ /* 0x0005e20000000c00 */
[----:B------:R-:W-:Y:S02]  /*59f0*/  @!P2 LEA.HI.X R45, R6, R19, R20, 0x1, P1 ;  /* 0x00000013062da211 */ /* 0x000fe400008f0c14 */
[CC--:B------:R-:W-:Y:S01]  /*5a00*/  @!P4 IADD3 R6, P1, R4.reuse, R145.reuse, RZ ;  /* 0x000000910406c210 */ /* 0x0c0fe20007f3e0ff */
[----:B------:R-:W3:Y:S01]  /*5a10*/  @!P2 LDC.64 R20, c[0x0][0x218] ;  /* 0x00008600ff14ab82 */ /* 0x000ee20000000a00 */
        /* <DEDUP_REMOVED lines=8> */
[----:B------:R2:W-:Y:S01]  /*5aa0*/  @P3 STS.128 [R213+0x8800], RZ ;  /* 0x008800ffd5003388 */ /* 0x0005e20000000c00 */
[----:B------:R-:W1:Y:S02]  /*5ab0*/  @!P4 LDC.64 R18, c[0x0][0x218] ;  /* 0x00008600ff12cb82 */ /* 0x000e640000000a00 */
[----:B------:R-:W-:Y:S01]  /*5ac0*/  @!P4 LEA.HI.X R49, R6, R17, R26, 0x1, P1 ;  /* 0x000000110631c211 */ /* 0x000fe200008f0c1a */
[C---:B------:R-:W-:Y:S01]  /*5ad0*/  @!P3 IMAD.X R26, R37.reuse, 0x1, R144, P6 ;  /* 0x00000001251ab824 */ /* 0x040fe200030e0690 */
[----:B------:R-:W-:Y:S01]  /*5ae0*/  @!P2 IADD3 R6, P1, R4, R145, RZ ;  /* 0x000000910406a210 */ /* 0x000fe20007f3e0ff */
[----:B------:R-:W-:Y:S01]  /*5af0*/  @!PT LDS RZ, [RZ] ;  /* 0x00000000fffff984 */ /* 0x000fe20000000800 */
[----:B------:R-:W-:Y:S01]  /*5b00*/  @!PT LDS RZ, [RZ] ;  /* 0x00000000fffff984 */ /* 0x000fe20000000800 */
[----:B------:R-:W-:Y:S01]  /*5b10*/  @!PT LDS RZ, [RZ] ;  /* 0x00000000fffff984 */ /* 0x000fe20000000800 */
[----:B------:R2:W-:Y:S03]  /*5b20*/  @!P3 LDGSTS.E.BYPASS.LTC128B.128 [R213+0x8800], desc[UR8][R42.64+0x80] ;  /* 0x088000802ad5bfae */ /* 0x0005e6000b901d48 */
        /* <DEDUP_REMOVED lines=10> */
[C---:B---3--:R-:W-:Y:S01]  /*5bd0*/  @!P2 LEA R20, P1, R6.reuse, R20, 0x1 ;  /* 0x000000140614a211 */ /* 0x048fe200078208ff */
        /* <DEDUP_REMOVED lines=46> */
.L_x_1449:
[----:B------:R-:W-:Y:S05]  /*5ec0*/  BSYNC B0 ;  /* 0x0000000000007941 */ /* 0x000fea0003800000 */
.L_x_1448:
[----:B------:R-:W0:Y:S01]  /*5ed0*/  LDGDEPBAR ;  /* 0x00000000000079af */ /* 0x000e220000000000 */
[----:B------:R-:W-:-:S04]  /*5ee0*/  IADD3 R145, P1, R100, R145, RZ ;  /* 0x0000009164917210 */ /* 0x000fc80007f3e0ff */
[----:B------:R-:W-:-:S09]  /*5ef0*/  IADD3.X R144, R3, R144, RZ, P1, !PT ;  /* 0x0000009003907210 */ /* 0x000fd20000ffe4ff */
.L_x_1445:
        /* <DEDUP_REMOVED lines=76> */
[--C-:B------:R-:W-:Y:S01]  /*63c0*/  FFMA.FTZ R135, R8, UR5, -R167.reuse ;  /* 0x0000000508877c23 */ /* 0x100fe200080108a7 */
[----:B------:R-:W-:Y:S01]  /*63d0*/  LDSM.16.MT88.4 R12, [R198+0xc800] ;  /* 0x00c80000c60c783b */ /* 0x000fe20000004200 */
[----:B------:R-:W1:Y:S01]  /*63e0*/  MUFU.EX2 R154, R154 ;  /* 0x0000009a009a7308 */ /* 0x000e620000000800 */
[--C-:B------:R-:W-:Y:S01]  /*63f0*/  FFMA.FTZ R2, R2, UR5, -R167.reuse ;  /* 0x0000000502027c23 */ /* 0x100fe200080108a7 */
[--C-:B------:R-:W-:Y:S01]  /*6400*/  FFMA.FTZ R158, R169, UR5, -R174.reuse ;  /* 0x00000005a99e7c23 */ /* 0x100fe200080108ae */
[----:B------:R-:W-:Y:S01]  /*6410*/  LDSM.16.MT88.4 R8, [R200+0xe800] ;  /* 0x00e80000c808783b */ /* 0x000fe20000004200 */
[--C-:B------:R-:W-:Y:S01]  /*6420*/  FFMA.FTZ R160, R165, UR5, -R174.reuse ;  /* 0x00000005a5a07c23 */ /* 0x100fe200080108ae */
[--C-:B------:R-:W-:Y:S01]  /*6430*/  FFMA.FTZ R161, R161, UR5, -R174.reuse ;  /* 0x00000005a1a17c23 */ /* 0x100fe200080108ae */
[--C-:B------:R-:W-:Y:S01]  /*6440*/  FFMA.FTZ R163, R163, UR5, -R174.reuse ;  /* 0x00000005a3a37c23 */ /* 0x100fe200080108ae */
[----:B------:R-:W2:Y:S01]  /*6450*/  LDSM.16.MT88.4 R56, [R197+0xe000] ;  /* 0x00e00000c538783b */ /* 0x000ea20000004200 */
        /* <DEDUP_REMOVED lines=9> */
[----:B-1----:R-:W-:Y:S01]  /*64f0*/  F2FP.F16.F32.PACK_AB R96, R154, R157 ;  /* 0x0000009d9a60723e */ /* 0x002fe200000000ff */
[--C-:B------:R-:W-:Y:S01]  /*6500*/  FFMA.FTZ R175, R175, UR5, -R174.reuse ;  /* 0x00000005afaf7c23 */ /* 0x100fe200080108ae */
[----:B------:R-:W-:Y:S01]  /*6510*/  LDSM.16.MT88.4 R136, [R200+0xc800] ;  /* 0x00c80000c888783b */ /* 0x000fe20000004200 */
[--C-:B------:R-:W-:Y:S01]  /*6520*/  FFMA.FTZ R173, R173, UR5, -R174.reuse ;  /* 0x00000005adad7c23 */ /* 0x100fe200080108ae */
[----:B------:R-:W-:Y:S01]  /*6530*/  FFMA.FTZ R174, R171, UR5, -R174 ;  /* 0x00000005abae7c23 */ /* 0x000fe200080108ae */
[--C-:B------:R-:W-:Y:S01]  /*6540*/  FFMA.FTZ R171, R172, UR5, -R167.reuse ;  /* 0x00000005acab7c23 */ /* 0x100fe200080108a7 */
[----:B------:R-:W-:Y:S01]  /*6550*/  LDSM.16.MT88.4 R28, [R196+0xc800] ;  /* 0x00c80000c41c783b */ /* 0x000fe20000004200 */
[----:B------:R-:W-:Y:S01]  /*6560*/  MUFU.EX2 R156, R156 ;  /* 0x0000009c009c7308 */ /* 0x000fe20000000800 */
[--C-:B------:R-:W-:Y:S01]  /*6570*/  FFMA.FTZ R170, R170, UR5, -R167.reuse ;  /* 0x00000005aaaa7c23 */ /* 0x100fe200080108a7 */
[--C-:B------:R-:W-:Y:S01]  /*6580*/  FFMA.FTZ R168, R168, UR5, -R167.reuse ;  /* 0x00000005a8a87c23 */ /* 0x100fe200080108a7 */
[----:B------:R-:W-:Y:S01]  /*6590*/  LDSM.16.MT88.4 R24, [R198+0xe800] ;  /* 0x00e80000c618783b */ /* 0x000fe20000004200 */
        /* <DEDUP_REMOVED lines=211> */
.L_x_1454:
        /* <DEDUP_REMOVED lines=72> */
.L_x_1451:
[C---:B------:R-:W-:Y:S01]  /*7750*/  LEA R2, P1, R3.reuse, R222, 0x1 ;  /* 0x000000de03027211 */ /* 0x040fe200078208ff */
[----:B------:R-:W-:Y:S01]  /*7760*/  @P5 STS.128 [R213+0xc000], RZ ;  /* 0x00c000ffd5005388 */ /* 0x000fe20000000c00 */
[C---:B------:R-:W-:Y:S02]  /*7770*/  IADD3 R231, P2, R3.reuse, R210, RZ ;  /* 0x000000d203e77210 */ /* 0x040fe40007f5e0ff */
[----:B------:R-:W-:Y:S02]  /*7780*/  LEA.HI.X R3, R3, R229, R132, 0x1, P1 ;  /* 0x000000e503037211 */ /* 0x000fe400008f0c84 */
[CC--:B------:R-:W-:Y:S02]  /*7790*/  @!P5 LEA R234, P6, R231.reuse, R222.reuse, 0x1 ;  /* 0x000000dee7ead211 */ /* 0x0c0fe400078c08ff */
[----:B------:R-:W-:Y:S01]  /*77a0*/  IADD3.X R134, R132, R209, RZ, P2, !PT ;  /* 0x000000d184867210 */ /* 0x000fe200017fe4ff */
[----:B------:R-:W-:Y:S01]  /*77b0*/  @!PT LDS RZ, [RZ] ;  /* 0x00000000fffff984 */ /* 0x000fe20000000800 */
[----:B------:R-:W-:Y:S01]  /*77c0*/  @!PT LDS RZ, [RZ] ;  /* 0x00000000fffff984 */ /* 0x000fe20000000800 */
[----:B------:R-:W-:Y:S01]  /*77d0*/  @!PT LDS RZ, [RZ] ;  /* 0x00000000fffff984 */ /* 0x000fe20000000800 */
[----:B------:R-:W-:Y:S01]  /*77e0*/  @!P5 LDGSTS.E.BYPASS.LTC128B.128 [R213+0xc000], desc[UR8][R2.64] ;  /* 0x0c00000002d5dfae */ /* 0x000fe2000b901d48 */
[CC--:B------:R-:W-:Y:S02]  /*77f0*/  @!P4 LEA R232, P2, R231.reuse, R222.reuse, 0x1 ;  /* 0x000000dee7e8c211 */ /* 0x0c0fe400078408ff */
[CCC-:B------:R-:W-:Y:S01]  /*7800*/  @!P5 LEA.HI.X R235, R231.reuse, R229.reuse, R134.reuse, 0x1, P6 ;  /* 0x000000e5e7ebd211 */ /* 0x1c0fe200030f0c86 */
[----:B------:R-:W-:Y:S01]  /*7810*/  @P4 STS.128 [R213+0xe000], RZ ;  /* 0x00e000ffd5004388 */ /* 0x000fe20000000c00 */
[CCC-:B------:R-:W-:Y:S02]  /*7820*/  @!P4 LEA.HI.X R233, R231.reuse, R229.reuse, R134.reuse, 0x1, P2 ;  /* 0x000000e5e7e9c211 */ /* 0x1c0fe400010f0c86 */
[C---:B------:R-:W-:Y:S01]  /*7830*/  @!P3 LEA R230, P1, R231.reuse, R222, 0x1 ;  /* 0x000000dee7e6b211 */ /* 0x040fe200078208ff */
[----:B------:R-:W-:Y:S01]  /*7840*/  @!PT LDS RZ, [RZ] ;  /* 0x00000000fffff984 */ /* 0x000fe20000000800 */
[----:B------:R-:W-:Y:S01]  /*7850*/  @!PT LDS RZ, [RZ] ;  /* 0x00000000fffff984 */ /* 0x000fe20000000800 */
[----:B------:R-:W-:Y:S01]  /*7860*/  @!PT LDS RZ, [RZ] ;  /* 0x00000000fffff984 */ /* 0x000fe20000000800 */
[----:B------:R-:W-:Y:S01]  /*7870*/  @!P4 LDGSTS.E.BYPASS.LTC128B.128 [R213+0xe000], desc[UR8][R2.64+0x80] ;  /* 0x0e00008002d5cfae */ /* 0x000fe2000b901d48 */
[C---:B------:R-:W-:Y:S02]  /*7880*/  IADD3 R133, P6, R231.reuse, R210, RZ ;  /* 0x000000d2e7857210 */ /* 0x040fe40007fde0ff */
[----:B------:R-:W-:Y:S01]  /*7890*/  @!P3 LEA.HI.X R231, R231, R229, R134, 0x1, P1 ;  /* 0x000000e5e7e7b211 */ /* 0x000fe200008f0c86 */
[----:B------:R-:W-:Y:S01]  /*78a0*/  @P3 STS.128 [R213+0x10000], RZ ;  /* 0x010000ffd5003388 */ /* 0x000fe20000000c00 */
[----:B------:R-:W-:Y:S02]  /*78b0*/  IADD3.X R134, R134, R209, RZ, P6, !PT ;  /* 0x000000d186867210 */ /* 0x000fe400037fe4ff */
[CC--:B------:R-:W-:Y:S01]  /*78c0*/  @!P5 LEA R240, P6, R133.reuse, R222.reuse, 0x1 ;  /* 0x000000de85f0d211 */ /* 0x0c0fe200078c08ff */
        /* <DEDUP_REMOVED lines=30> */
[----:B------:R-:W-:Y:S03]  /*7ab0*/  @!P3 LDGSTS.E.BYPASS.LTC128B.128 [R213+0x10800], desc[UR8][R230.64+0x100] ;  /* 0x10800100e6d5bfae */ /* 0x000fe6000b901d48 */
[----:B------:R-:W-:Y:S01]  /*7ac0*/  @!P3 LEA.HI.X R229, R132, R229, R134, 0x1, P1 ;  /* 0x000000e584e5b211 */ /* 0x000fe200008f0c86 */
[----:B------:R-:W-:Y:S01]  /*7ad0*/  @P5 STS.128 [R213+0xd000], RZ ;  /* 0x00d000ffd5005388 */ /* 0x000fe20000000c00 */
[----:B------:R-:W-:Y:S03]  /*7ae0*/  ISETP.GT.AND P1, PT, R223, R208, PT ;  /* 0x000000d0df00720c */ /* 0x000fe60003f24270 */
        /* <DEDUP_REMOVED lines=201> */
[----:B------:R-:W2:Y:S01]  /*8780*/  MUFU.TANH R167, R133 ;  /* 0x0000008500a77308 */ /* 0x000ea20000002400 */
        /* <DEDUP_REMOVED lines=8> */
[C---:B-1----:R-:W-:Y:S03]  /*8810*/  HMMA.16816.F32 R28, R176.reuse, R136, R28 ;  /* 0x00000088b01c723c */ /* 0x042fe6000000181c */
[----:B------:R-:W-:Y:S01]  /*8820*/  FMUL.FTZ R232, R25, UR10 ;  /* 0x0000000a19e87c20 */ /* 0x000fe20008410000 */
[----:B------:R-:W-:Y:S01]  /*8830*/  FMUL.FTZ R237, R26, UR10 ;  /* 0x0000000a1aed7c20 */ /* 0x000fe20008410000 */
[----:B------:R-:W-:Y:S01]  /*8840*/  FMUL.FTZ R235, R27, UR10 ;  /* 0x0000000a1beb7c20 */ /* 0x000fe20008410000 */
[----:B------:R-:W-:Y:S03]  /*8850*/  HMMA.16816.F32 R32, R176, R138, R32 ;  /* 0x0000008ab020723c */ /* 0x000fe60000001820 */
[----:B------:R-:W1:Y:S02]  /*8860*/  MUFU.TANH R251, R251 ;  /* 0x000000fb00fb7308 */ /* 0x000e640000002400 */
[----:B------:R-:W-:Y:S01]  /*8870*/  FMUL.FTZ R222, R8, UR10 ;  /* 0x0000000a08de7c20 */ /* 0x000fe20008410000 */
[----:B------:R-:W-:Y:S07]  /*8880*/  FMUL.FTZ R132, R11, UR10 ;  /* 0x0000000a0b847c20 */ /* 0x000fee0008410000 */
[----:B------:R5:W1:Y:S10]  /*8890*/  MUFU.TANH R170, R222 ;  /* 0x000000de00aa7308 */ /* 0x000a740000002400 */
[----:B------:R-:W1:Y:S01]  /*88a0*/  MUFU.TANH R252, R252 ;  /* 0x000000fc00fc7308 */ /* 0x000e620000002400 */
        /* <DEDUP_REMOVED lines=8> */
[----:B------:R-:W-:Y:S01]  /*8930*/  FMUL.FTZ R35, R35, UR10 ;  /* 0x0000000a23237c20 */ /* 0x000fe20008410000 */
[----:B-----5:R-:W-:Y:S06]  /*8940*/  MOV R222, R2 ;  /* 0x0000000200de7202 */ /* 0x020fec0000000f00 */
[----:B------:R-:W2:Y:S10]  /*8950*/  MUFU.TANH R246, R246 ;  /* 0x000000f600f67308 */ /* 0x000eb40000002400 */
        /* <DEDUP_REMOVED lines=81> */
[C---:B--2---:R-:W-:Y:S02]  /*8e70*/  IMAD R4, R8.reuse, R5, R4 ;  /* 0x0000000508047224 */ /* 0x044fe400078e0204 */
[----:B------:R-:W-:Y:S05]  /*8e80*/  IMAD.WIDE.U32 R8, R8, UR7, RZ ;  /* 0x0000000708087c25 */ /* 0x000fea000f8e00ff */
[----:B------:R-:W-:Y:S01]  /*8e90*/  IADD3 R9, R9, R4, RZ ;  /* 0x0000000409097210 */ /* 0x000fe20007ffe0ff */
[----:B---3--:R-:W-:Y:S04]  /*8ea0*/  IMAD.IADD R6, R6, 0x1, -R7 ;  /* 0x0000000106067824 */ /* 0x008fe800078e0a07 */
[CC--:B----4-:R-:W-:Y:S01]  /*8eb0*/  IMAD.WIDE.U32 R8, R6.reuse, R2.reuse, R8 ;  /* 0x0000000206087225 */ /* 0x0d0fe200078e0008 */
[----:B------:R-:W-:Y:S05]  /*8ec0*/  SHF.R.S32.HI R5, RZ, 0x1f, R6 ;  /* 0x0000001fff057819 */ /* 0x000fea0000011406 */
[----:B------:R-:W-:Y:S04]  /*8ed0*/  IMAD R5, R5, R2, RZ ;  /* 0x0000000205057224 */ /* 0x000fe800078e02ff */
[----:B------:R-:W-:Y:S01]  /*8ee0*/  IMAD R5, R6, R3, R5 ;  /* 0x0000000306057224 */ /* 0x000fe200078e0205 */
[----:B------:R-:W-:Y:S03]  /*8ef0*/  MOV R3, R8 ;  /* 0x0000000800037202 */ /* 0x000fe60000000f00 */
[----:B------:R-:W-:Y:S07]  /*8f00*/  IMAD.IADD R2, R9, 0x1, R5 ;  /* 0x0000000109027824 */ /* 0x000fee00078e0205 */
.L_x_1453:
        /* <DEDUP_REMOVED lines=20> */
[C---:B------:R-:W-:Y:S03]  /*9050*/  IADD3 R3, P6, R212.reuse, R5, RZ ;  /* 0x00000005d4037210 */ /* 0x040fe60007fde0ff */
        /* <DEDUP_REMOVED lines=68> */
.L_x_1452:
[----:B------:R-:W-:Y:S01]  /*94a0*/  FMNMX.FTZ R5, R250, R135, !PT ;  /* 0x00000087fa057209 */ /* 0x000fe20007810000 */
[----:B--2---:R-:W-:Y:S01]  /*94b0*/  LDSM.16.MT88.4 R16, [R200+0xc000] ;  /* 0x00c00000c810783b */ /* 0x004fe20000004200 */
[----:B-1----:R-:W-:Y:S02]  /*94c0*/  FMNMX.FTZ R2, R251, R0, !PT ;  /* 0x00000000fb027209 */ /* 0x002fe40007810000 */
        /* <DEDUP_REMOVED lines=161> */
[----:B------:R-:W-:Y:S01]  /*9ee0*/  ISETP.GT.AND P1, PT, R223, R208, PT ;  /* 0x000000d0df00720c */ /* 0x000fe20003f24270 */
        /* <DEDUP_REMOVED lines=247> */
.L_x_1450:
        /* <DEDUP_REMOVED lines=264> */
.L_x_1456:
[----:B------:R-:W-:Y:S05]  /*bee0*/  BSYNC B0 ;  /* 0x0000000000007941 */ /* 0x000fea0003800000 */
.L_x_1455:
        /* <DEDUP_REMOVED lines=37> */
.L_x_1458:
[----:B------:R-:W-:Y:S05]  /*c140*/  BSYNC B0 ;  /* 0x0000000000007941 */ /* 0x000fea0003800000 */
.L_x_1457:
        /* <DEDUP_REMOVED lines=14> */
.L_x_1460:
[----:B------:R-:W-:Y:S05]  /*c230*/  BSYNC B0 ;  /* 0x0000000000007941 */ /* 0x000fea0003800000 */
.L_x_1459:
        /* <DEDUP_REMOVED lines=13> */
.L_x_1462:
[----:B------:R-:W-:Y:S05]  /*c310*/  BSYNC B0 ;  /* 0x0000000000007941 */ /* 0x000fea0003800000 */
.L_x_1461:
        /* <DEDUP_REMOVED lines=13> */
.L_x_1464:
[----:B------:R-:W-:Y:S05]  /*c3f0*/  BSYNC B0 ;  /* 0x0000000000007941 */ /* 0x000fea0003800000 */
.L_x_1463:
        /* <DEDUP_REMOVED lines=13> */
.L_x_1466:
[----:B------:R-:W-:Y:S05]  /*c4d0*/  BSYNC B0 ;  /* 0x0000000000007941 */ /* 0x000fea0003800000 */
.L_x_1465:
        /* <DEDUP_REMOVED lines=13> */
.L_x_1468:
[----:B------:R-:W-:Y:S05]  /*c5b0*/  BSYNC B0 ;  /* 0x0000000000007941 */ /* 0x000fea0003800000 */
.L_x_1467:
        /* <DEDUP_REMOVED lines=13> */
.L_x_1470:
[----:B------:R-:W-:Y:S05]  /*c690*/  BSYNC B0 ;  /* 0x0000000000007941 */ /* 0x000fea0003800000 */
.L_x_1469:
        /* <DEDUP_REMOVED lines=11> */
.L_x_1471:
        /* <DEDUP_REMOVED lines=11> */
.L_x_7453:


//--------------------- .text._ZN5flash24flash_fwd_splitkv_kernelI23Flash_fwd_kernel_traitsILi192ELi64ELi64ELi4ELb0ELb0EN7cutlass6half_tE19Flash_kernel_traitsILi192ELi64ELi64ELi4ES3_EELb0ELb0ELb0ELb0ELb0ELb0ELb1ELb1EEEvNS_16Flash_fwd_paramsE --------------------------
	.section	.text._ZN5flash24flash_fwd_splitkv_kernelI23Flash_fwd_kernel_traitsILi192ELi64ELi64ELi4ELb0ELb0EN7cutlass6half_tE19Flash_kernel_traitsILi192ELi64ELi64ELi4ES3_EELb0ELb0ELb0ELb0ELb0ELb0ELb1ELb1EEEvNS_16Flash_fwd_paramsE,"ax",@progbits
	.align	128
        .global         _ZN5flash24flash_fwd_splitkv_kernelI23Flash_fwd_kernel_traitsILi192ELi64ELi64ELi4ELb0ELb0EN7cutlass6half_tE19Flash_kernel_traitsILi192ELi64ELi64ELi4ES3_EELb0ELb0ELb0ELb0ELb0ELb0ELb1ELb1EEEvNS_16Flash_fwd_paramsE
        .type           _ZN5flash24flash_fwd_splitkv_kernelI23Flash_fwd_kernel_traitsILi192ELi64ELi64ELi4ELb0ELb0EN7cutlass6half_tE19Flash_kernel_traitsILi192ELi64ELi64ELi4ES3_EELb0ELb0ELb0ELb0ELb0ELb0ELb1ELb1EEEvNS_16Flash_fwd_paramsE,@function
        .size           _ZN5flash24flash_fwd_splitkv_kernelI23Flash_fwd_kernel_traitsILi192ELi64ELi64ELi4ELb0ELb0EN7cutlass6half_tE19Flash_kernel_traitsILi192ELi64ELi64ELi4ES3_EELb0ELb0ELb0ELb0ELb0ELb0ELb1ELb1EEEvNS_16Flash_fwd_paramsE,(.L_x_7454 - _ZN5flash24flash_fwd_splitkv_kernelI23Flash_fwd_kernel_traitsILi192ELi64ELi64ELi4ELb0ELb0EN7cutlass6half_tE19Flash_kernel_traitsILi192ELi64ELi64ELi4ES3_EELb0ELb0ELb0ELb0ELb0ELb0ELb1ELb1EEEvNS_16Flash_fwd_paramsE)
        .other          _ZN5flash24flash_fwd_splitkv_kernelI23Flash_fwd_kernel_traitsILi192ELi64ELi64ELi4ELb0ELb0EN7cutlass6half_tE19Flash_kernel_traitsILi192ELi64ELi64ELi4ES3_EELb0ELb0ELb0ELb0ELb0ELb0ELb1ELb1EEEvNS_16Flash_fwd_paramsE,@"STO_CUDA_ENTRY STV_DEFAULT"
_ZN5flash24flash_fwd_splitkv_kernelI23Flash_fwd_kernel_traitsILi192ELi64ELi64ELi4ELb0ELb0EN7cutlass6half_tE19Flash_kernel_traitsILi192ELi64ELi64ELi4ES3_EELb0ELb0ELb0ELb0ELb0ELb0ELb1ELb1EEEvNS_16Flash_fwd_paramsE:
.text._ZN5flash24flash_fwd_splitkv_kernelI23Flash_fwd_kernel_traitsILi192ELi64ELi64ELi4ELb0ELb0EN7cutlass6half_tE19Flash_kernel_traitsILi192ELi64ELi64ELi4ES3_EELb0ELb0ELb0ELb0ELb0ELb0ELb1ELb1EEEvNS_16Flash_fwd_paramsE:
[----:B------:R-:W-:Y:S08]  /*0000*/  LDC R1, c[0x0][0x28] ;  /* 0x00000a00ff017b82 */ /* 0x000ff00000000800 */
[----:B------:R-:W1:Y:S01]  /*0010*/  LDC R5, c[0x0][0x270] ;  /* 0x00009c00ff057b82 */ /* 0x000e620000000800 */
[----:B------:R-:W-:Y:S01]  /*0020*/  ULDC.64 UR6, c[0x0][0x2f0] ;  /* 0x0000bc0000067ab9 */ /* 0x000fe20000000a00 */
[----:B------:R-:W-:Y:S01]  /*0030*/  MOV R10, 0xffffffff ;  /* 0xffffffff000a7802 */ /* 0x000fe20000000f00 */
[----:B------:R-:W-:Y:S01]  /*0040*/  ULDC.64 UR8, c[0x0][0x300] ;  /* 0x0000c00000087ab9 */ /* 0x000fe20000000a00 */
[----:B------:R-:W-:-:S04]  /*0050*/  ISETP.NE.U32.AND P0, PT, RZ, UR6, PT ;  /* 0x00000006ff007c0c */ /* 0x000fc8000bf05070 */
[----:B------:R-:W2:Y:S01]  /*0060*/  S2UR UR4, SR_CTAID.Z ;  /* 0x00000000000479c3 */ /* 0x000ea20000002700 */
[----:B------:R-:W-:Y:S01]  /*0070*/  ISETP.NE.AND.EX P0, PT, RZ, UR7, PT, P0 ;  /* 0x00000007ff007c0c */ /* 0x000fe2000bf05300 */
[----:B------:R-:W-:-:S06]  /*0080*/  ULDC.64 UR6, c[0x0][0x208] ;  /* 0x0000820000067ab9 */ /* 0x000fcc0000000a00 */
[----:B------:R-:W3:Y:S01]  /*0090*/  LDC.64 R12, c[0x0][0x2f0] ;  /* 0x0000bc00ff0c7b82 */ /* 0x000ee20000000a00 */
[----:B-1----:R-:W1:Y:S01]  /*00a0*/  I2F.U32.RP R4, R5 ;  /* 0x0000000500047306 */ /* 0x002e620000209000 */
[----:B------:R-:W-:-:S06]  /*00b0*/  ISETP.NE.U32.AND P1, PT, R5, RZ, PT ;  /* 0x000000ff0500720c */ /* 0x000fcc0003f25070 */
[----:B------:R-:W4:Y:S08]  /*00c0*/  LDC.64 R8, c[0x0][0x2f8] ;  /* 0x0000be00ff087b82 */ /* 0x000f300000000a00 */
[----:B------:R-:W4:Y:S01]  /*00d0*/  LDC.64 R156, c[0x0][0x300] ;  /* 0x0000c000ff9c7b82 */ /* 0x000f220000000a00 */
[----:B-1----:R-:W1:Y:S02]  /*00e0*/  MUFU.RCP R2, R4 ;  /* 0x0000000400027308 */ /* 0x002e640000001000 */
[----:B-1----:R-:W-:-:S06]  /*00f0*/  VIADD R2, R2, 0xffffffe ;  /* 0x0ffffffe02027836 */ /* 0x002fcc0000000000 */
[----:B------:R-:W1:Y:S02]  /*0100*/  F2I.FTZ.U32.TRUNC.NTZ R3, R2 ;  /* 0x0000000200037305 */ /* 0x000e64000021f000 */
[----:B-1----:R-:W-:Y:S01]  /*0110*/  IMAD.MOV R0, RZ, RZ, -R3 ;  /* 0x000000ffff007224 */ /* 0x002fe200078e0a03 */
[----:B------:R-:W-:-:S03]  /*0120*/  MOV R2, RZ ;  /* 0x000000ff00027202 */ /* 0x000fc60000000f00 */
[----:B------:R-:W-:-:S04]  /*0130*/  IMAD R7, R0, R5, RZ ;  /* 0x0000000500077224 */ /* 0x000fc800078e02ff */
[----:B------:R-:W-:Y:S02]  /*0140*/  IMAD.HI.U32 R7, R3, R7, R2 ;  /* 0x0000000703077227 */ /* 0x000fe400078e0002 */
[----:B------:R-:W1:Y:S04]  /*0150*/  LDC.64 R2, c[0x0][0x2f8] ;  /* 0x0000be00ff027b82 */ /* 0x000e680000000a00 */
[----:B--2---:R-:W-:-:S04]  /*0160*/  IMAD.HI.U32 R203, R7, UR4, RZ ;  /* 0x0000000407cb7c27 */ /* 0x004fc8000f8e00ff */
[----:B------:R-:W-:-:S04]  /*0170*/  IMAD.MOV R0, RZ, RZ, -R203 ;  /* 0x000000ffff007224 */ /* 0x000fc800078e0acb */
[----:B------:R-:W-:-:S05]  /*0180*/  IMAD R0, R5, R0, UR4 ;  /* 0x0000000405007e24 */ /* 0x000fca000f8e0200 */
[----:B------:R-:W-:-:S13]  /*0190*/  ISETP.GE.U32.AND P3, PT, R0, R5, PT ;  /* 0x000000050000720c */ /* 0x000fda0003f66070 */
[----:B------:R-:W-:Y:S01]  /*01a0*/  @P3 IMAD.IADD R0, R0, 0x1, -R5 ;  /* 0x0000000100003824 */ /* 0x000fe200078e0a05 */
[----:B------:R-:W-:-:S04]  /*01b0*/  @P3 IADD3 R203, R203, 0x1, RZ ;  /* 0x00000001cbcb3810 */ /* 0x000fc80007ffe0ff */
[-C--:B------:R-:W-:Y:S02]  /*01c0*/  ISETP.GE.U32.AND P2, PT, R0, R5.reuse, PT ;  /* 0x000000050000720c */ /* 0x080fe40003f46070 */
[----:B------:R-:W2:Y:S11]  /*01d0*/  LDC.U8 R0, c[0x0][0x3c2] ;  /* 0x0000f080ff007b82 */ /* 0x000eb60000000000 */
[----:B------:R-:W-:Y:S01]  /*01e0*/  @P2 VIADD R203, R203, 0x1 ;  /* 0x00000001cbcb2836 */ /* 0x000fe20000000000 */
[----:B------:R-:W-:-:S05]  /*01f0*/  @!P1 LOP3.LUT R203, RZ, R5, RZ, 0x33, !PT ;  /* 0x00000005ffcb9212 */ /* 0x000fca00078e33ff */
[----:B---3--:R-:W-:-:S05]  /*0200*/  IMAD.WIDE R12, R203, 0x4, R12 ;  /* 0x00000004cb0c7825 */ /* 0x008fca00078e020c */
[----:B------:R-:W3:Y:S04]  /*0210*/  @P0 LDG.E R10, desc[UR6][R12.64] ;  /* 0x000000060c0a0981 */ /* 0x000ee8000c1e1900 */
[----:B------:R-:W3:Y:S01]  /*0220*/  @P0 LDG.E R7, desc[UR6][R12.64+0x4] ;  /* 0x000004060c070981 */ /* 0x000ee2000c1e1900 */
[----:B--2---:R-:W-:Y:S01]  /*0230*/  ISETP.NE.AND P1, PT, R0, RZ, PT ;  /* 0x000000ff0000720c */ /* 0x004fe20003f25270 */
[----:B------:R-:W-:Y:S01]  /*0240*/  IMAD.MOV.U32 R6, RZ, RZ, -0x1 ;  /* 0xffffffffff067424 */ /* 0x000fe200078e00ff */
[----:B-1----:R-:W-:Y:S01]  /*0250*/  ISETP.EQ.U32.AND P2, PT, R2, RZ, PT ;  /* 0x000000ff0200720c */ /* 0x002fe20003f42070 */
[----:B----4-:R-:W-:Y:S01]  /*0260*/  IMAD.WIDE R8, R203, 0x4, R8 ;  /* 0x00000004cb087825 */ /* 0x010fe200078e0208 */
[----:B------:R-:W-:Y:S02]  /*0270*/  ISETP.NE.U32.AND P5, PT, RZ, UR8, PT ;  /* 0x00000008ff007c0c */ /* 0x000fe4000bfa5070 */
[----:B------:R-:W-:Y:S01]  /*0280*/  ISETP.EQ.OR.EX P2, PT, R3, RZ, !P1, P2 ;  /* 0x000000ff0300720c */ /* 0x000fe20004f42720 */
[----:B------:R-:W-:Y:S01]  /*0290*/  IMAD.WIDE R156, R203, 0x4, R156 ;  /* 0x00000004cb9c7825 */ /* 0x000fe200078e029c */
[----:B------:R-:W-:-:S02]  /*02a0*/  ISETP.NE.AND.EX P5, PT, RZ, UR9, PT, P5 ;  /* 0x00000009ff007c0c */ /* 0x000fc4000bfa5350 */
[----:B------:R-:W-:-:S09]  /*02b0*/  MOV R11, RZ ;  /* 0x000000ff000b7202 */ /* 0x000fd20000000f00 */
[----:B------:R1:W5:Y:S04]  /*02c0*/  @!P2 LDG.E R6, desc[UR6][R8.64] ;  /* 0x000000060806a981 */ /* 0x000368000c1e1900 */
[----:B------:R1:W5:Y:S01]  /*02d0*/  @P5 LDG.E R11, desc[UR6][R156.64] ;  /* 0x000000069c0b5981 */ /* 0x000362000c1e1900 */
[----:B------:R-:W-:Y:S01]  /*02e0*/  IADD3 R152, -R203, RZ, RZ ;  /* 0x000000ffcb987210 */ /* 0x000fe20007ffe1ff */
[----:B------:R-:W2:Y:S04]  /*02f0*/  S2R R27, SR_CTAID.X ;  /* 0x00000000001b7919 */ /* 0x000ea80000002500 */
[----:B------:R-:W-:Y:S01]  /*0300*/  IMAD R152, R5, R152, UR4 ;  /* 0x0000000405987e24 */ /* 0x000fe2000f8e0298 */
[----:B------:R-:W4:Y:S01]  /*0310*/  S2R R0, SR_CTAID.Y ;  /* 0x0000000000007919 */ /* 0x000f220000002600 */
[----:B------:R-:W1:Y:S01]  /*0320*/  S2R R60, SR_TID.X ;  /* 0x00000000003c7919 */ /* 0x000e620000002100 */
[----:B---3--:R-:W-:-:S06]  /*0330*/  @P0 IMAD.IADD R202, R7, 0x1, -R10 ;  /* 0x0000000107ca0824 */ /* 0x008fcc00078e0a0a */
[----:B------:R-:W3:Y:S01]  /*0340*/  @!P0 LDC R202, c[0x0][0x2c4] ;  /* 0x0000b100ffca8b82 */ /* 0x000ee20000000800 */
[----:B------:R-:W-:-:S04]  /*0350*/  ISETP.NE.U32.AND P0, PT, R2, RZ, PT ;  /* 0x000000ff0200720c */ /* 0x000fc80003f05070 */
[----:B------:R-:W-:-:S13]  /*0360*/  ISETP.NE.AND.EX P0, PT, R3, RZ, PT, P0 ;  /* 0x000000ff0300720c */ /* 0x000fda0003f05300 */
[----:B-12-4-:R-:W-:Y:S05]  /*0370*/  @!P0 BRA `(.L_x_1472) ;  /* 0x0000000000108947 */ /* 0x016fea0003800000 */
[----:B------:R-:W2:Y:S02]  /*0380*/  @P1 LDG.E R3, desc[UR6][R8.64+0x4] ;  /* 0x0000040608031981 */ /* 0x000ea4000c1e1900 */
[----:B--2--5:R-:W-:-:S06]  /*0390*/  @P1 IADD3 R12, R3, -R6, RZ ;  /* 0x80000006030c1210 */ /* 0x024fcc0007ffe0ff */
[----:B------:R2:W5:Y:S01]  /*03a0*/  @!P1 LDG.E R12, desc[UR6][R8.64] ;  /* 0x00000006080c9981 */ /* 0x000562000c1e1900 */
[----:B------:R-:W-:Y:S05]  /*03b0*/  BRA `(.L_x_1473) ;  /* 0x0000000000047947 */ /* 0x000fea0003800000 */
.L_x_1472:
[----:B------:R-:W1:Y:S02]  /*03c0*/  LDC R12, c[0x0][0x2c8] ;  /* 0x0000b200ff0c7b82 */ /* 0x000e640000000800 */
.L_x_1473:
[----:B------:R-:W4:Y:S02]  /*03d0*/  LDC.64 R2, c[0x0][0x308] ;  /* 0x0000c200ff027b82 */ /* 0x000f240000000a00 */
[----:B----4-:R-:W-:-:S04]  /*03e0*/  ISETP.NE.U32.AND P3, PT, R2, RZ, PT ;  /* 0x000000ff0200720c */ /* 0x010fc80003f65070 */
[----:B------:R-:W-:-:S13]  /*03f0*/  ISETP.NE.AND.EX P3, PT, R3, RZ, PT, P3 ;  /* 0x000000ff0300720c */ /* 0x000fda0003f65330 */
[----:B------:R-:W4:Y:S02]  /*0400*/  @P3 LDC.64 R2, c[0x0][0x308] ;  /* 0x0000c200ff023b82 */ /* 0x000f240000000a00 */
[----:B----4-:R-:W-:-:S05]  /*0410*/  @P3 IMAD.WIDE R2, R203, 0x4, R2 ;  /* 0x00000004cb023825 */ /* 0x010fca00078e0202 */
[----:B------:R4:W5:Y:S01]  /*0420*/  @P3 LDG.E R14, desc[UR6][R2.64] ;  /* 0x00000006020e3981 */ /* 0x000962000c1e1900 */
[----:B------:R-:W-:-:S05]  /*0430*/  IMAD.SHL.U32 R141, R27, 0x40, RZ ;  /* 0x000000401b8d7824 */ /* 0x000fca00078e00ff */
[----:B---3--:R-:W-:-:S13]  /*0440*/  ISETP.GT.AND P0, PT, R202, R141, PT ;  /* 0x0000008dca00720c */ /* 0x008fda0003f04270 */
[----:B------:R-:W-:Y:S05]  /*0450*/  @!P0 EXIT ;  /* 0x000000000000894d */ /* 0x000fea0003800000 */
[----:B------:R-:W2:Y:S01]  /*0460*/  LDC R7, c[0x0][0x10] ;  /* 0x00000400ff077b82 */ /* 0x000ea20000000800 */
[--C-:B-1---5:R-:W-:Y:S02]  /*0470*/  IMAD.IADD R83, R12, 0x1, -R11.reuse ;  /* 0x000000010c537824 */ /* 0x122fe400078e0a0b */
[----:B------:R-:W-:-:S05]  /*0480*/  @P3 IMAD.IADD R61, R14, 0x1, -R11 ;  /* 0x000000010e3d3824 */ /* 0x000fca00078e0a0b */
[----:B----4-:R-:W1:Y:S01]  /*0490*/  LDC R3, c[0x0][0x2c8] ;  /* 0x0000b200ff037b82 */ /* 0x010e620000000800 */
[-C--:B--2---:R-:W-:Y:S02]  /*04a0*/  IABS R9, R7.reuse ;  /* 0x0000000700097213 */ /* 0x084fe40000000000 */
[----:B------:R-:W-:Y:S02]  /*04b0*/  IABS R13, R7 ;  /* 0x00000007000d7213 */ /* 0x000fe40000000000 */
[----:B------:R-:W2:Y:S03]  /*04c0*/  I2F.RP R4, R9 ;  /* 0x0000000900047306 */ /* 0x000ea60000209400 */
[----:B------:R-:W-:Y:S02]  /*04d0*/  IMAD.MOV R13, RZ, RZ, -R13 ;  /* 0x000000ffff0d7224 */ /* 0x000fe400078e0a0d */
[----:B-1----:R-:W-:-:S05]  /*04e0*/  VIADD R3, R3, 0x3f ;  /* 0x0000003f03037836 */ /* 0x002fca0000000000 */
[----:B------:R-:W-:-:S04]  /*04f0*/  SHF.R.S32.HI R16, RZ, 0x1f, R3 ;  /* 0x0000001fff107819 */ /* 0x000fc80000011403 */
[----:B------:R-:W-:Y:S01]  /*0500*/  LEA.HI R16, R16, R3, RZ, 0x6 ;  /* 0x0000000310107211 */ /* 0x000fe200078f30ff */
[----:B--2---:R-:W1:Y:S03]  /*0510*/  MUFU.RCP R18, R4 ;  /* 0x0000000400127308 */ /* 0x004e660000001000 */
[----:B------:R-:W-:-:S05]  /*0520*/  LEA.HI.SX32 R16, R16, R7, 0x1a ;  /* 0x0000000710107211 */ /* 0x000fca00078fd2ff */
[----:B------:R-:W-:Y:S02]  /*0530*/  VIADD R16, R16, 0xffffffff ;  /* 0xffffffff10107836 */ /* 0x000fe40000000000 */
[----:B-1----:R-:W-:-:S03]  /*0540*/  VIADD R18, R18, 0xffffffe ;  /* 0x0ffffffe12127836 */ /* 0x002fc60000000000 */
[----:B------:R-:W-:Y:S02]  /*0550*/  IABS R4, R16 ;  /* 0x0000001000047213 */ /* 0x000fe40000000000 */
[----:B------:R-:W-:Y:S01]  /*0560*/  LOP3.LUT R16, R16, R7, RZ, 0x3c, !PT ;  /* 0x0000000710107212 */ /* 0x000fe200078e3cff */
[----:B------:R-:W1:Y:S03]  /*0570*/  F2I.FTZ.U32.TRUNC.NTZ R19, R18 ;  /* 0x0000001200137305 */ /* 0x000e66000021f000 */
[----:B------:R-:W-:Y:S01]  /*0580*/  ISETP.GE.AND P0, PT, R16, RZ, PT ;  /* 0x000000ff1000720c */ /* 0x000fe20003f06270 */
[----:B-1----:R-:W-:Y:S02]  /*0590*/  IMAD.MOV R2, RZ, RZ, -R19 ;  /* 0x000000ffff027224 */ /* 0x002fe400078e0a13 */
[----:B------:R-:W-:Y:S02]  /*05a0*/  IMAD.MOV.U32 R18, RZ, RZ, RZ ;  /* 0x000000ffff127224 */ /* 0x000fe400078e00ff */
[----:B------:R-:W-:-:S04]  /*05b0*/  IMAD R3, R2, R9, RZ ;  /* 0x0000000902037224 */ /* 0x000fc800078e02ff */
[----:B------:R-:W-:-:S06]  /*05c0*/  IMAD.HI.U32 R3, R19, R3, R18 ;  /* 0x0000000313037227 */ /* 0x000fcc00078e0012 */
[----:B------:R-:W-:Y:S02]  /*05d0*/  IMAD.HI.U32 R8, R3, R4, RZ ;  /* 0x0000000403087227 */ /* 0x000fe400078e00ff */
[----:B------:R-:W1:Y:S02]  /*05e0*/  @!P3 LDC.64 R2, c[0x0][0x318] ;  /* 0x0000c600ff02bb82 */ /* 0x000e640000000a00 */
[----:B------:R-:W-:-:S05]  /*05f0*/  IMAD R18, R8, R13, R4 ;  /* 0x0000000d08127224 */ /* 0x000fca00078e0204 */
[----:B------:R-:W-:Y:S01]  /*0600*/  ISETP.GT.U32.AND P1, PT, R9, R18, PT ;  /* 0x000000120900720c */ /* 0x000fe20003f24070 */
[----:B------:R-:W2:-:S12]  /*0610*/  @!P3 LDC R4, c[0x0][0x2cc] ;  /* 0x0000b300ff04bb82 */ /* 0x000e980000000800 */
[----:B------:R-:W-:Y:S02]  /*0620*/  @!P1 IMAD.IADD R18, R18, 0x1, -R9 ;  /* 0x0000000112129824 */ /* 0x000fe400078e0a09 */
[----:B------:R-:W-:Y:S01]  /*0630*/  @!P1 VIADD R8, R8, 0x1 ;  /* 0x0000000108089836 */ /* 0x000fe20000000000 */
[----:B------:R-:W-:Y:S02]  /*0640*/  ISETP.NE.AND P1, PT, R7, RZ, PT ;  /* 0x000000ff0700720c */ /* 0x000fe40003f25270 */
[----:B-1----:R-:W-:Y:S02]  /*0650*/  @!P3 ISETP.NE.U32.AND P2, PT, R2, RZ, PT ;  /* 0x000000ff0200b20c */ /* 0x002fe40003f45070 */
[----:B------:R-:W-:Y:S02]  /*0660*/  ISETP.GE.U32.AND P4, PT, R18, R9, PT ;  /* 0x000000091200720c */ /* 0x000fe40003f86070 */
[----:B------:R-:W-:-:S04]  /*0670*/  @!P3 ISETP.NE.AND.EX P2, PT, R3, RZ, PT, P2 ;  /* 0x000000ff0300b20c */ /* 0x000fc80003f45320 */
[----:B--2---:R-:W-:-:S05]  /*0680*/  @!P3 SEL R4, R4, RZ, P2 ;  /* 0x000000ff0404b207 */ /* 0x004fca0001000000 */
[----:B------:R-:W-:Y:S02]  /*0690*/  @!P3 IMAD.IADD R61, R83, 0x1, R4 ;  /* 0x00000001533db824 */ /* 0x000fe400078e0204 */
[----:B------:R-:W-:Y:S02]  /*06a0*/  @P4 VIADD R8, R8, 0x1 ;  /* 0x0000000108084836 */ /* 0x000fe40000000000 */
[----:B------:R-:W-:Y:S02]  /*06b0*/  VIADD R3, R61, 0x3f ;  /* 0x0000003f3d037836 */ /* 0x000fe40000000000 */
[----:B------:R-:W-:Y:S01]  /*06c0*/  @!P0 IMAD.MOV R8, RZ, RZ, -R8 ;  /* 0x000000ffff088224 */ /* 0x000fe200078e0a08 */
[----:B------:R-:W-:Y:S02]  /*06d0*/  @!P1 LOP3.LUT R8, RZ, R7, RZ, 0x33, !PT ;  /* 0x00000007ff089212 */ /* 0x000fe400078e33ff */
[----:B------:R-:W-:-:S03]  /*06e0*/  SHF.R.S32.HI R2, RZ, 0x1f, R3 ;  /* 0x0000001fff027819 */ /* 0x000fc60000011403 */
[----:B------:R-:W-:Y:S01]  /*06f0*/  IMAD R197, R8, R0, RZ ;  /* 0x0000000008c57224 */ /* 0x000fe200078e02ff */
[----:B------:R-:W-:-:S04]  /*0700*/  LEA.HI R2, R2, R3, RZ, 0x6 ;  /* 0x0000000302027211 */ /* 0x000fc800078f30ff */
[----:B------:R-:W-:-:S04]  /*0710*/  SHF.R.S32.HI R134, RZ, 0x6, R2 ;  /* 0x00000006ff867819 */ /* 0x000fc80000011402 */
[----:B------:R-:W-:-:S04]  /*0720*/  VIADDMNMX R134, R197, R8, R134, PT ;  /* 0x00000008c5867246 */ /* 0x000fc80003800186 */
[----:B------:R-:W-:-:S13]  /*0730*/  ISETP.GE.AND P0, PT, R197, R134, PT ;  /* 0x00000086c500720c */ /* 0x000fda0003f06270 */
[----:B------:R-:W-:Y:S05]  /*0740*/  @!P0 BRA `(.L_x_1474) ;  /* 0x0000000800588947 */ /* 0x000fea0003800000 */
[----:B------:R-:W1:Y:S01]  /*0750*/  LDC.64 R2, c[0x0][0x2c0] ;  /* 0x0000b000ff027b82 */ /* 0x000e620000000a00 */
[----:B------:R-:W-:Y:S01]  /*0760*/  SHF.R.S32.HI R7, RZ, 0x1f, R60 ;  /* 0x0000001fff077819 */ /* 0x000fe2000001143c */
[----:B------:R-:W-:Y:S01]  /*0770*/  IMAD.IADD R202, R202, 0x1, -R141 ;  /* 0x00000001caca7824 */ /* 0x000fe200078e0a8d */
[----:B------:R-:W-:Y:S01]  /*0780*/  ULDC UR4, c[0x0][0x2dc] ;  /* 0x0000b70000047ab9 */ /* 0x000fe20000000800 */
[----:B------:R-:W-:Y:S01]  /*0790*/  BSSY B0, `(.L_x_1475) ;  /* 0x0000028000007945 */ /* 0x000fe20003800000 */
        /* <DEDUP_REMOVED lines=8> */
[----:B------:R-:W-:Y:S01]  /*0820*/  IMAD R0, R0, R3, R141 ;  /* 0x0000000300007224 */ /* 0x000fe200078e028d */
[CC--:B------:R-:W-:Y:S01]  /*0830*/  ISETP.GE.AND P2, PT, R5.reuse, R202.reuse, PT ;  /* 0x000000ca0500720c */ /* 0x0c0fe20003f46270 */
[C---:B------:R-:W-:Y:S01]  /*0840*/  VIADD R19, R5.reuse, 0x8 ;  /* 0x0000000805137836 */ /* 0x040fe20000000000 */
[--C-:B------:R-:W-:Y:S01]  /*0850*/  SHF.R.S32.HI R3, RZ, 0x1f, R2.reuse ;  /* 0x0000001fff037819 */ /* 0x100fe20000011402 */
[----:B------:R-:W-:Y:S01]  /*0860*/  IMAD R7, R0, UR4, RZ ;  /* 0x0000000400077c24 */ /* 0x000fe2000f8e02ff */
[----:B------:R-:W-:Y:S01]  /*0870*/  ULDC.64 UR4, c[0x0][0x288] ;  /* 0x0000a20000047ab9 */ /* 0x000fe20000000a00 */
[----:B------:R-:W-:Y:S01]  /*0880*/  VIADD R17, R5, 0x10 ;  /* 0x0000001005117836 */ /* 0x000fe20000000000 */
[----:B------:R-:W-:Y:S01]  /*0890*/  ISETP.GE.AND P4, PT, R19, R202, PT ;  /* 0x000000ca1300720c */ /* 0x000fe20003f86270 */
[----:B------:R-:W-:-:S03]  /*08a0*/  IMAD.WIDE R8, R5, 0xc0, R2 ;  /* 0x000000c005087825 */ /* 0x000fc600078e0202 */
[----:B------:R-:W-:Y:S01]  /*08b0*/  ISETP.GE.AND P3, PT, R17, R202, PT ;  /* 0x000000ca1100720c */ /* 0x000fe20003f66270 */
[----:B------:R-:W-:Y:S01]  /*08c0*/  VIADD R15, R5, 0x18 ;  /* 0x00000018050f7836 */ /* 0x000fe20000000000 */
[----:B------:R-:W-:Y:S01]  /*08d0*/  IADD3 R4, P0, R7, R8, RZ ;  /* 0x0000000807047210 */ /* 0x000fe20007f1e0ff */
[C---:B------:R-:W-:Y:S02]  /*08e0*/  VIADD R13, R5.reuse, 0x20 ;  /* 0x00000020050d7836 */ /* 0x040fe40000000000 */
[----:B------:R-:W-:Y:S01]  /*08f0*/  VIADD R11, R5, 0x28 ;  /* 0x00000028050b7836 */ /* 0x000fe20000000000 */
[----:B------:R-:W-:Y:S01]  /*0900*/  LEA.HI.X.SX32 R7, R7, R9, 0x1, P0 ;  /* 0x0000000907077211 */ /* 0x000fe200000f0eff */
[----:B------:R-:W-:Y:S01]  /*0910*/  VIADD R9, R5, 0x30 ;  /* 0x0000003005097836 */ /* 0x000fe20000000000 */
[----:B------:R-:W-:Y:S01]  /*0920*/  LEA R20, P0, R4, UR4, 0x2 ;  /* 0x0000000404147c11 */ /* 0x000fe2000f8010ff */
[C---:B------:R-:W-:Y:S01]  /*0930*/  VIADD R8, R2.reuse, 0x40 ;  /* 0x0000004002087836 */ /* 0x040fe20000000000 */
[----:B------:R-:W-:Y:S01]  /*0940*/  ISETP.GE.AND P5, PT, R15, R202, PT ;  /* 0x000000ca0f00720c */ /* 0x000fe20003fa6270 */
[----:B------:R-:W-:Y:S01]  /*0950*/  VIADD R6, R2, 0x80 ;  /* 0x0000008002067836 */ /* 0x000fe20000000000 */
[----:B------:R-:W-:-:S02]  /*0960*/  LEA.HI.X R21, R4, UR5, R7, 0x2, P0 ;  /* 0x0000000504157c11 */ /* 0x000fc400080f1407 */
        /* <DEDUP_REMOVED lines=10> */
.L_x_1476:
[----:B------:R-:W-:Y:S05]  /*0a10*/  BSYNC B0 ;  /* 0x0000000000007941 */ /* 0x000fea0003800000 */
.L_x_1475:
        /* <DEDUP_REMOVED lines=11> */
.L_x_1478:
[----:B------:R-:W-:Y:S05]  /*0ad0*/  BSYNC B0 ;  /* 0x0000000000007941 */ /* 0x000fea0003800000 */
.L_x_1477:
        /* <DEDUP_REMOVED lines=10> */
.L_x_1480:
[----:B------:R-:W-:Y:S05]  /*0b80*/  BSYNC B0 ;  /* 0x0000000000007941 */ /* 0x000fea0003800000 */
.L_x_1479:
        /* <DEDUP_REMOVED lines=10> */
.L_x_1482:
[----:B------:R-:W-:Y:S05]  /*0c30*/  BSYNC B0 ;  /* 0x0000000000007941 */ /* 0x000fea0003800000 */
.L_x_1481:
        /* <DEDUP_REMOVED lines=11> */
.L_x_1484:
[----:B------:R-:W-:Y:S05]  /*0cf0*/  BSYNC B0 ;  /* 0x0000000000007941 */ /* 0x000fea0003800000 */
.L_x_1483:
        /* <DEDUP_REMOVED lines=9> */
.L_x_1486:
[----:B------:R-:W-:Y:S05]  /*0d90*/  BSYNC B0 ;  /* 0x0000000000007941 */ /* 0x000fea0003800000 */
.L_x_1485:
        /* <DEDUP_REMOVED lines=9> */
.L_x_1488:
[----:B------:R-:W-:Y:S05]  /*0e30*/  BSYNC B0 ;  /* 0x0000000000007941 */ /* 0x000fea0003800000 */
.L_x_1487:
        /* <DEDUP_REMOVED lines=9> */
.L_x_1490:
[----:B------:R-:W-:Y:S05]  /*0ed0*/  BSYNC B0 ;  /* 0x0000000000007941 */ /* 0x000fea0003800000 */
.L_x_1489:
        /* <DEDUP_REMOVED lines=29> */
.L_x_1474:
[----:B------:R-:W1:Y:S01]  /*10b0*/  LDC.64 R2, c[0x0][0x368] ;  /* 0x0000da00ff027b82 */ /* 0x000e620000000a00 */
[----:B------:R-:W-:Y:S01]  /*10c0*/  IMAD.MOV.U32 R0, RZ, RZ, R203 ;  /* 0x000000ffff007224 */ /* 0x000fe200078e00cb */
        /* <DEDUP_REMOVED lines=9> */
[----:B------:R-:W-:Y:S02]  /*1160*/  ISETP.NE.AND.EX P0, PT, RZ, UR5, PT, P0 ;  /* 0x00000005ff007c0c */ /* 0x000fe4000bf05300 */
[----:B------:R-:W-:-:S11]  /*1170*/  SHF.R.S32.HI R13, RZ, 0x1f, R203 ;  /* 0x0000001fff0d7819 */ /* 0x000fd600000114cb */
        /* <DEDUP_REMOVED lines=11> */
.L_x_1491:
        /* <DEDUP_REMOVED lines=13> */
[----:B-----5:R-:W-:Y:S01]  /*1300*/  IMAD R0, R3, R2, RZ ;  /* 0x0000000203007224 */ /* 0x020fe200078e02ff */
        /* <DEDUP_REMOVED lines=16> */
[----:B------:R-:W4:Y:S01]  /*1410*/  LDG.E R0, desc[UR6][R16.64] ;  /* 0x0000000610007981 */ /* 0x000f22000c1e1900 */
[----:B--2---:R-:W-:-:S04]  /*1420*/  IABS R2, R9 ;  /* 0x0000000900027213 */ /* 0x004fc80000000000 */
        /* <DEDUP_REMOVED lines=8> */
[----:B------:R-:W-:-:S04]  /*14b0*/  IMAD.HI.U32 R15, R15, R4, R14 ;  /* 0x000000040f0f7227 */ /* 0x000fc800078e000e */
[----:B------:R-:W-:-:S04]  /*14c0*/  IMAD.MOV.U32 R4, RZ, RZ, R3 ;  /* 0x000000ffff047224 */ /* 0x000fc800078e0003 */
[----:B------:R-:W-:-:S05]  /*14d0*/  IMAD.HI.U32 R8, R15, R4, RZ ;  /* 0x000000040f087227 */ /* 0x000fca00078e00ff */
[----:B------:R-:W-:-:S05]  /*14e0*/  IADD3 R3, -R8, RZ, RZ ;  /* 0x000000ff08037210 */ /* 0x000fca0007ffe1ff */
[----:B------:R-:W-:Y:S02]  /*14f0*/  IMAD R3, R2, R3, R4 ;  /* 0x0000000302037224 */ /* 0x000fe400078e0204 */
[----:B------:R-:W-:-:S03]  /*1500*/  IMAD.MOV R4, RZ, RZ, -R11 ;  /* 0x000000ffff047224 */ /* 0x000fc600078e0a0b */
[----:B------:R-:W-:Y:S01]  /*1510*/  ISETP.GT.U32.AND P1, PT, R2, R3, PT ;  /* 0x000000030200720c */ /* 0x000fe20003f24070 */
[----:B------:R-:W-:-:S05]  /*1520*/  IMAD R21, R6, R4, R7 ;  /* 0x0000000406157224 */ /* 0x000fca00078e0207 */
[----:B------:R-:W-:-:S07]  /*1530*/  SHF.R.S32.HI R19, RZ, 0x1f, R21 ;  /* 0x0000001fff137819 */ /* 0x000fce0000011415 */
[----:B------:R-:W-:Y:S01]  /*1540*/  @!P1 IMAD.IADD R3, R3, 0x1, -R2 ;  /* 0x0000000103039824 */ /* 0x000fe200078e0a02 */
[----:B------:R-:W-:Y:S02]  /*1550*/  @!P1 IADD3 R8, R8, 0x1, RZ ;  /* 0x0000000108089810 */ /* 0x000fe40007ffe0ff */
[----:B------:R-:W-:Y:S02]  /*1560*/  ISETP.NE.AND P1, PT, R9, RZ, PT ;  /* 0x000000ff0900720c */ /* 0x000fe40003f25270 */
[----:B------:R-:W-:Y:S02]  /*1570*/  ISETP.GE.U32.AND P2, PT, R3, R2, PT ;  /* 0x000000020300720c */ /* 0x000fe40003f46070 */
[----:B------:R-:W-:-:S04]  /*1580*/  LOP3.LUT R2, R152, R9, RZ, 0x3c, !PT ;  /* 0x0000000998027212 */ /* 0x000fc800078e3cff */
[----:B------:R-:W-:Y:S02]  /*1590*/  ISETP.GE.AND P0, PT, R2, RZ, PT ;  /* 0x000000ff0200720c */ /* 0x000fe40003f06270 */
[----:B------:R-:W1:Y:S05]  /*15a0*/  LDC.64 R2, c[0x0][0x238] ;  /* 0x00008e00ff027b82 */ /* 0x000e6a0000000a00 */
[----:B------:R-:W-:-:S06]  /*15b0*/  @P2 IADD3 R8, R8, 0x1, RZ ;  /* 0x0000000108082810 */ /* 0x000fcc0007ffe0ff */
[----:B------:R-:W-:Y:S01]  /*15c0*/  @!P0 IMAD.MOV R8, RZ, RZ, -R8 ;  /* 0x000000ffff088224 */ /* 0x000fe200078e0a08 */
        /* <DEDUP_REMOVED lines=9> */
[----:B------:R-:W-:Y:S01]  /*1660*/  IMAD R11, R9, UR4, RZ ;  /* 0x00000004090b7c24 */ /* 0x000fe2000f8e02ff */
[----:B------:R-:W-:Y:S01]  /*1670*/  IADD3 R15, R15, R4, RZ ;  /* 0x000000040f0f7210 */ /* 0x000fe20007ffe0ff */
[----:B---3--:R-:W-:-:S02]  /*1680*/  IMAD R4, R19, R160, RZ ;  /* 0x000000a013047224 */ /* 0x008fc400078e02ff */
[----:B------:R-:W-:-:S04]  /*1690*/  IMAD.WIDE.U32 R16, R0, R2, RZ ;  /* 0x0000000200107225 */ /* 0x000fc800078e00ff */
[C---:B------:R-:W-:Y:S02]  /*16a0*/  IMAD R4, R21.reuse, R161, R4 ;  /* 0x000000a115047224 */ /* 0x040fe400078e0204 */
[----:B------:R-:W-:-:S04]  /*16b0*/  IMAD.WIDE.U32 R14, R21, R160, R14 ;  /* 0x000000a0150e7225 */ /* 0x000fc800078e000e */
[C---:B------:R-:W-:Y:S01]  /*16c0*/  IMAD R11, R8.reuse, UR5, R11 ;  /* 0x00000005080b7c24 */ /* 0x040fe2000f8e020b */
[----:B------:R-:W-:Y:S01]  /*16d0*/  IADD3 R15, R15, R4, RZ ;  /* 0x000000040f0f7210 */ /* 0x000fe20007ffe0ff */
[----:B------:R-:W-:Y:S02]  /*16e0*/  IMAD.IADD R25, R17, 0x1, R3 ;  /* 0x0000000111197824 */ /* 0x000fe400078e0203 */
[----:B------:R-:W-:-:S05]  /*16f0*/  IMAD.WIDE.U32 R14, R8, UR4, R14 ;  /* 0x00000004080e7c25 */ /* 0x000fca000f8e000e */
[----:B------:R-:W-:Y:S02]  /*1700*/  IADD3 R17, R15, R11, RZ ;  /* 0x0000000b0f117210 */ /* 0x000fe40007ffe0ff */
[----:B------:R-:W-:Y:S01]  /*1710*/  MOV R6, R14 ;  /* 0x0000000e00067202 */ /* 0x000fe20000000f00 */
[----:B------:R-:W-:Y:S06]  /*1720*/  BRA `(.L_x_1493) ;  /* 0x0000000400407947 */ /* 0x000fec0003800000 */
.L_x_1492:
[----:B------:R-:W1:Y:S01]  /*1730*/  LDC R15, c[0x0][0x278] ;  /* 0x00009e00ff0f7b82 */ /* 0x000e620000000800 */
[----:B------:R-:W-:-:S13]  /*1740*/  ISETP.NE.AND P4, PT, R6, -0x1, PT ;  /* 0xffffffff0600780c */ /* 0x000fda0003f85270 */
[----:B------:R-:W2:Y:S01]  /*1750*/  @P4 LDC.64 R160, c[0x0][0x248] ;  /* 0x00009200ffa04b82 */ /* 0x000ea20000000a00 */
[----:B------:R-:W-:Y:S01]  /*1760*/  @P4 IMAD.IADD R16, R11, 0x1, R6 ;  /* 0x000000010b104824 */ /* 0x000fe200078e0206 */
[-C--:B-1----:R-:W-:Y:S02]  /*1770*/  IABS R3, R15.reuse ;  /* 0x0000000f00037213 */ /* 0x082fe40000000000 */
[----:B------:R-:W-:Y:S02]  /*1780*/  LOP3.LUT R7, R152, R15, RZ, 0x3c, !PT ;  /* 0x0000000f98077212 */ /* 0x000fe400078e3cff */
[----:B------:R-:W1:Y:S02]  /*1790*/  I2F.RP R5, R3 ;  /* 0x0000000300057306 */ /* 0x000e640000209400 */
[----:B------:R-:W-:Y:S02]  /*17a0*/  ISETP.GE.AND P1, PT, R7, RZ, PT ;  /* 0x000000ff0700720c */ /* 0x000fe40003f26270 */
[----:B------:R-:W-:-:S04]  /*17b0*/  LEA R7, R134, 0xffffffc0, 0x6 ;  /* 0xffffffc086077811 */ /* 0x000fc800078e30ff */
[----:B------:R-:W-:Y:S01]  /*17c0*/  SHF.R.S32.HI R19, RZ, 0x1f, R7 ;  /* 0x0000001fff137819 */ /* 0x000fe20000011407 */
[----:B-1----:R-:W1:Y:S02]  /*17d0*/  MUFU.RCP R8, R5 ;  /* 0x0000000500087308 */ /* 0x002e640000001000 */
[----:B-1----:R-:W-:-:S06]  /*17e0*/  VIADD R8, R8, 0xffffffe ;  /* 0x0ffffffe08087836 */ /* 0x002fcc0000000000 */
[----:B------:R-:W1:Y:S02]  /*17f0*/  F2I.FTZ.U32.TRUNC.NTZ R9, R8 ;  /* 0x0000000800097305 */ /* 0x000e64000021f000 */
[----:B-1----:R-:W-:Y:S01]  /*1800*/  IMAD.MOV R2, RZ, RZ, -R9 ;  /* 0x000000ffff027224 */ /* 0x002fe200078e0a09 */
[----:B------:R-:W-:-:S03]  /*1810*/  MOV R8, RZ ;  /* 0x000000ff00087202 */ /* 0x000fc60000000f00 */
[----:B------:R-:W-:Y:S01]  /*1820*/  IMAD R4, R2, R3, RZ ;  /* 0x0000000302047224 */ /* 0x000fe200078e02ff */
[----:B------:R-:W-:-:S03]  /*1830*/  IABS R2, R152 ;  /* 0x0000009800027213 */ /* 0x000fc60000000000 */
[----:B------:R-:W-:-:S04]  /*1840*/  IMAD.HI.U32 R9, R9, R4, R8 ;  /* 0x0000000409097227 */ /* 0x000fc800078e0008 */
[----:B------:R-:W-:-:S04]  /*1850*/  IMAD.MOV.U32 R4, RZ, RZ, R2 ;  /* 0x000000ffff047224 */ /* 0x000fc800078e0002 */
        /* <DEDUP_REMOVED lines=30> */
.L_x_1494:
[----:B------:R-:W-:Y:S01]  /*1a40*/  @!P0 LOP3.LUT R12, RZ, R15, RZ, 0x33, !PT ;  /* 0x0000000fff0c8212 */ /* 0x000fe200078e33ff */
[----:B------:R-:W-:Y:S01]  /*1a50*/  IMAD R8, R19, R160, RZ ;  /* 0x000000a013087224 */ /* 0x000fe200078e02ff */
[----:B------:R-:W-:Y:S02]  /*1a60*/  MOV R15, R9 ;  /* 0x00000009000f7202 */ /* 0x000fe40000000f00 */
[----:B------:R-:W-:Y:S01]  /*1a70*/  SHF.R.S32.HI R9, RZ, 0x1f, R12 ;  /* 0x0000001fff097819 */ /* 0x000fe2000001140c */
[-C--:B------:R-:W-:Y:S01]  /*1a80*/  IMAD R8, R161, R7.reuse, R8 ;  /* 0x00000007a1087224 */ /* 0x080fe200078e0208 */
[----:B------:R-:W-:Y:S01]  /*1a90*/  @P4 IADD3 R6, R11, R6, RZ ;  /* 0x000000060b064210 */ /* 0x000fe20007ffe0ff */
[-C--:B------:R-:W-:Y:S01]  /*1aa0*/  IMAD.WIDE.U32 R14, R160, R7.reuse, R14 ;  /* 0x00000007a00e7225 */ /* 0x080fe200078e000e */
[----:B------:R-:W-:-:S03]  /*1ab0*/  MOV R21, R7 ;  /* 0x0000000700157202 */ /* 0x000fc60000000f00 */
[----:B-1----:R-:W-:Y:S01]  /*1ac0*/  @P4 IMAD.WIDE.U32 R16, R6, R4, RZ ;  /* 0x0000000406104225 */ /* 0x002fe200078e00ff */
[----:B------:R-:W-:-:S03]  /*1ad0*/  IADD3 R15, R15, R8, RZ ;  /* 0x000000080f0f7210 */ /* 0x000fc60007ffe0ff */
[-C--:B--2---:R-:W-:Y:S02]  /*1ae0*/  IMAD R8, R9, R2.reuse, RZ ;  /* 0x0000000209087224 */ /* 0x084fe400078e02ff */
[----:B------:R-:W-:-:S04]  /*1af0*/  IMAD.WIDE.U32 R14, R12, R2, R14 ;  /* 0x000000020c0e7225 */ /* 0x000fc800078e000e */
[----:B------:R-:W-:Y:S01]  /*1b00*/  IMAD R3, R12, R3, R8 ;  /* 0x000000030c037224 */ /* 0x000fe200078e0208 */
[----:B------:R-:W-:Y:S01]  /*1b10*/  MOV R8, R12 ;  /* 0x0000000c00087202 */ /* 0x000fe20000000f00 */
[----:B------:R-:W-:Y:S01]  /*1b20*/  @P4 IMAD R25, R6, R5, R17 ;  /* 0x0000000506194224 */ /* 0x000fe200078e0211 */
[----:B------:R-:W-:Y:S02]  /*1b30*/  MOV R6, R14 ;  /* 0x0000000e00067202 */ /* 0x000fe40000000f00 */
        /* <DEDUP_REMOVED lines=15> */
.L_x_1493:
[----:B-----5:R1:W5:Y:S01]  /*1c30*/  @P5 LDG.E R0, desc[UR6][R156.64] ;  /* 0x000000069c005981 */ /* 0x020362000c1e1900 */
[----:B------:R-:W-:Y:S01]  /*1c40*/  SHF.R.S32.HI R23, RZ, 0x1f, R60 ;  /* 0x0000001fff177819 */ /* 0x000fe2000001143c */
[----:B------:R-:W2:Y:S01]  /*1c50*/  LDC.64 R2, c[0x0][0x240] ;  /* 0x00009000ff027b82 */ /* 0x000ea20000000a00 */
[----:B------:R-:W-:Y:S01]  /*1c60*/  ISETP.NE.AND P2, PT, R10, -0x1, PT ;  /* 0xffffffff0a00780c */ /* 0x000fe20003f45270 */
[----:B------:R-:W-:Y:S01]  /*1c70*/  ULDC UR18, c[0x0][0x2d0] ;  /* 0x0000b40000127ab9 */ /* 0x000fe20000000800 */
[CC--:B------:R-:W-:Y:S01]  /*1c80*/  LEA.HI R150, R23.reuse, R60.reuse, RZ, 0x3 ;  /* 0x0000003c17967211 */ /* 0x0c0fe200078f18ff */
[----:B------:R-:W-:Y:S01]  /*1c90*/  ULDC.64 UR4, c[0x0][0x268] ;  /* 0x00009a0000047ab9 */ /* 0x000fe20000000a00 */
[----:B------:R-:W-:Y:S01]  /*1ca0*/  LEA.HI R12, R23, R60, RZ, 0x4 ;  /* 0x0000003c170c7211 */ /* 0x000fe200078f20ff */
[----:B------:R-:W-:Y:S01]  /*1cb0*/  IMAD R29, R9, UR4, RZ ;  /* 0x00000004091d7c24 */ /* 0x000fe2000f8e02ff */
[----:B------:R-:W-:Y:S01]  /*1cc0*/  LOP3.LUT R15, R150, 0xfffffff8, RZ, 0xc0, !PT ;  /* 0xfffffff8960f7812 */ /* 0x000fe200078ec0ff */
[----:B------:R-:W3:Y:S01]  /*1cd0*/  LDC.64 R158, c[0x0][0x250] ;  /* 0x00009400ff9e7b82 */ /* 0x000ee20000000a00 */
[----:B------:R-:W-:Y:S01]  /*1ce0*/  SHF.R.S32.HI R150, RZ, 0x3, R150 ;  /* 0x00000003ff967819 */ /* 0x000fe20000011496 */
[----:B------:R-:W-:Y:S01]  /*1cf0*/  IMAD.MOV.U32 R47, RZ, RZ, 0x10 ;  /* 0x00000010ff2f7424 */ /* 0x000fe200078e00ff */
[----:B------:R-:W-:Y:S01]  /*1d00*/  SHF.R.S32.HI R63, RZ, 0x4, R12 ;  /* 0x00000004ff3f7819 */ /* 0x000fe2000001140c */
[----:B------:R-:W-:Y:S01]  /*1d10*/  IMAD.IADD R62, R60, 0x1, -R15 ;  /* 0x000000013c3e7824 */ /* 0x000fe200078e0a0f */
[----:B------:R-:W-:Y:S01]  /*1d20*/  LOP3.LUT R11, R12, 0xfffffff0, RZ, 0xc0, !PT ;  /* 0xfffffff00c0b7812 */ /* 0x000fe200078ec0ff */
[----:B------:R-:W-:Y:S01]  /*1d30*/  IMAD.SHL.U32 R139, R150, 0x40, RZ ;  /* 0x00000040968b7824 */ /* 0x000fe200078e00ff */
[----:B------:R-:W-:Y:S01]  /*1d40*/  LEA.HI R12, R12, R63, RZ, 0x1 ;  /* 0x0000003f0c0c7211 */ /* 0x000fe200078f08ff */
[----:B------:R-:W4:Y:S01]  /*1d50*/  @!P2 LDC.64 R4, c[0x0][0x228] ;  /* 0x00008a00ff04ab82 */ /* 0x000f220000000a00 */
[----:B------:R-:W-:Y:S01]  /*1d60*/  IMAD.SHL.U32 R14, R62, 0x8, RZ ;  /* 0x000000083e0e7824 */ /* 0x000fe200078e00ff */
[--C-:B------:R-:W-:Y:S01]  /*1d70*/  SHF.R.S32.HI R151, RZ, 0x1f, R150.reuse ;  /* 0x0000001fff977819 */ /* 0x100fe20000011496 */
[----:B------:R-:W-:Y:S01]  /*1d80*/  IMAD.IADD R18, R60, 0x1, -R11 ;  /* 0x000000013c127824 */ /* 0x000fe200078e0a0b */
[----:B------:R-:W-:Y:S01]  /*1d90*/  LOP3.LUT R139, R139, 0x1c0, RZ, 0xc0, !PT ;  /* 0x000001c08b8b7812 */ /* 0x000fe200078ec0ff */
[----:B------:R-:W-:Y:S01]  /*1da0*/  VIADD R11, R14, 0x40 ;  /* 0x000000400e0b7836 */ /* 0x000fe20000000000 */
[----:B------:R-:W-:Y:S01]  /*1db0*/  LOP3.LUT R12, R12, 0xfffffffe, RZ, 0xc0, !PT ;  /* 0xfffffffe0c0c7812 */ /* 0x000fe200078ec0ff */
[----:B------:R-:W-:Y:S01]  /*1dc0*/  IMAD.WIDE R26, R27, 0x40, R150 ;  /* 0x000000401b1a7825 */ /* 0x000fe200078e0296 */
[----:B------:R-:W-:Y:S01]  /*1dd0*/  SHF.R.S32.HI R15, RZ, 0x1f, R18 ;  /* 0x0000001fff0f7819 */ /* 0x000fe20000011412 */
[----:B------:R-:W1:Y:S01]  /*1de0*/  LDC R137, c[0x0][0x2e0] ;  /* 0x0000b800ff897b82 */ /* 0x000e620000000800 */
[----:B------:R-:W-:Y:S01]  /*1df0*/  LOP3.LUT R20, R139, 0x38, R14, 0xf8, !PT ;  /* 0x000000388b147812 */ /* 0x000fe200078ef80e */
[----:B------:R-:W-:Y:S01]  /*1e00*/  IMAD.IADD R63, R63, 0x1, -R12 ;  /* 0x000000013f3f7824 */ /* 0x000fe200078e0a0c */
[----:B------:R-:W-:Y:S01]  /*1e10*/  SHF.R.U32.HI R139, RZ, 0x3, R139 ;  /* 0x00000003ff8b7819 */ /* 0x000fe2000001168b */
[----:B------:R-:W-:Y:S01]  /*1e20*/  IMAD R145, R151, R160, RZ ;  /* 0x000000a097917224 */ /* 0x000fe200078e02ff */
[----:B------:R-:W-:Y:S01]  /*1e30*/  LEA.HI R12, R15, R18, RZ, 0x3 ;  /* 0x000000120f0c7211 */ /* 0x000fe200078f18ff */
[----:B------:R-:W-:Y:S01]  /*1e40*/  IMAD.MOV.U32 R45, RZ, RZ, 0x20 ;  /* 0x00000020ff2d7424 */ /* 0x000fe200078e00ff */
[----:B------:R-:W-:Y:S01]  /*1e50*/  ISETP.GE.AND P0, PT, R11, UR18, PT ;  /* 0x000000120b007c0c */ /* 0x000fe2000bf06270 */
[----:B------:R-:W-:Y:S01]  /*1e60*/  IMAD R145, R150, R161, R145 ;  /* 0x000000a196917224 */ /* 0x000fe200078e0291 */
[----:B------:R-:W-:Y:S01]  /*1e70*/  LOP3.LUT R139, R20, R139, RZ, 0x3c, !PT ;  /* 0x0000008b148b7212 */ /* 0x000fe200078e3cff */
[----:B------:R-:W-:Y:S01]  /*1e80*/  IMAD.SHL.U32 R199, R160, 0x10, RZ ;  /* 0x00000010a0c77824 */ /* 0x000fe200078e00ff */
[----:B------:R-:W-:Y:S01]  /*1e90*/  LEA.HI R20, R23, R60, RZ, 0x6 ;  /* 0x0000003c17147211 */ /* 0x000fe200078f30ff */
[----:B--2---:R-:W-:Y:S01]  /*1ea0*/  @P2 IMAD.WIDE.U32 R22, R10, R2, RZ ;  /* 0x000000020a162225 */ /* 0x004fe200078e00ff */
[----:B------:R-:W-:-:S02]  /*1eb0*/  LOP3.LUT R15, R12, 0xfffffff8, RZ, 0xc0, !PT ;  /* 0xfffffff80c0f7812 */ /* 0x000fc400078ec0ff */
[----:B------:R-:W-:Y:S01]  /*1ec0*/  SEL R138, RZ, 0xffffffff, P0 ;  /* 0xffffffffff8a7807 */ /* 0x000fe20000000000 */
[----:B------:R-:W-:Y:S01]  /*1ed0*/  IMAD.SHL.U32 R20, R20, 0x8, RZ ;  /* 0x0000000814147824 */ /* 0x000fe200078e00ff */
[----:B------:R-:W-:Y:S01]  /*1ee0*/  ISETP.GE.AND P1, PT, R14, UR18, PT ;  /* 0x000000120e007c0c */ /* 0x000fe2000bf26270 */
[----:B------:R-:W-:Y:S01]  /*1ef0*/  IMAD.IADD R18, R18, 0x1, -R15 ;  /* 0x0000000112127824 */ /* 0x000fe200078e0a0f */
[----:B------:R-:W-:Y:S01]  /*1f00*/  IADD3 R24, P0, R14, R16, RZ ;  /* 0x000000100e187210 */ /* 0x000fe20007f1e0ff */
[----:B------:R-:W-:Y:S01]  /*1f10*/  IMAD.SHL.U32 R138, R138, 0x2, RZ ;  /* 0x000000028a8a7824 */ /* 0x000fe200078e00ff */
[----:B------:R-:W-:Y:S01]  /*1f20*/  SEL R15, RZ, 0x1, P1 ;  /* 0x00000001ff0f7807 */ /* 0x000fe20000800000 */
[-C--:B----4-:R-:W-:Y:S01]  /*1f30*/  @!P2 IMAD.WIDE.U32 R30, R203, R4.reuse, RZ ;  /* 0x00000004cb1ea225 */ /* 0x090fe200078e00ff */
[----:B------:R-:W-:Y:S02]  /*1f40*/  LOP3.LUT R139, R139, 0xfffffe00, R20, 0xf8, !PT ;  /* 0xfffffe008b8b7812 */ /* 0x000fe400078ef814 */
[----:B------:R-:W-:Y:S01]  /*1f50*/  LOP3.LUT R138, R138, 0x2, R15, 0xe2, !PT ;  /* 0x000000028a8a7812 */ /* 0x000fe200078ee20f */
[----:B------:R-:W-:Y:S01]  /*1f60*/  @!P2 IMAD R20, R13, R4, RZ ;  /* 0x000000040d14a224 */ /* 0x000fe200078e02ff */
[----:B------:R-:W-:Y:S01]  /*1f70*/  SHF.R.S32.HI R15, RZ, 0x1f, R14 ;  /* 0x0000001fff0f7819 */ /* 0x000fe2000001140e */
[----:B------:R-:W-:Y:S01]  /*1f80*/  @!P2 IMAD.MOV.U32 R22, RZ, RZ, R30 ;  /* 0x000000ffff16a224 */ /* 0x000fe200078e001e */
[----:B------:R-:W-:Y:S01]  /*1f90*/  LOP3.LUT P4, RZ, R18, 0x4, RZ, 0xc0, !PT ;  /* 0x0000000412ff7812 */ /* 0x000fe2000788c0ff */
[----:B------:R-:W-:Y:S01]  /*1fa0*/  @!P2 IMAD R5, R203, R5, R20 ;  /* 0x00000005cb05a224 */ /* 0x000fe200078e0214 */
[----:B-1----:R-:W-:Y:S01]  /*1fb0*/  LEA.HI R137, R137, R137, RZ, 0x1 ;  /* 0x0000008989897211 */ /* 0x002fe200078f08ff */
[----:B------:R-:W-:Y:S01]  /*1fc0*/  IMAD.X R25, R15, 0x1, R25, P0 ;  /* 0x000000010f197824 */ /* 0x000fe200000e0619 */
[----:B------:R-:W-:Y:S01]  /*1fd0*/  IADD3 R22, P0, R14, R22, RZ ;  /* 0x000000160e167210 */ /* 0x000fe20007f1e0ff */
[----:B------:R-:W-:Y:S01]  /*1fe0*/  @P2 IMAD R23, R10, R3, R23 ;  /* 0x000000030a172224 */ /* 0x000fe200078e0217 */
[----:B------:R-:W-:Y:S01]  /*1ff0*/  SHF.L.U64.HI R198, R160, 0x4, R161 ;  /* 0x00000004a0c67819 */ /* 0x000fe200000102a1 */
[----:B------:R-:W-:Y:S01]  /*2000*/  @!P2 IMAD.IADD R23, R31, 0x1, R5 ;  /* 0x000000011f17a824 */ /* 0x000fe200078e0205 */
[----:B------:R-:W-:Y:S01]  /*2010*/  LOP3.LUT P2, RZ, R18, 0x2, RZ, 0xc0, !PT ;  /* 0x0000000212ff7812 */ /* 0x000fe2000784c0ff */
[-C--:B------:R-:W-:Y:S01]  /*2020*/  IMAD R10, R27, R2.reuse, RZ ;  /* 0x000000021b0a7224 */ /* 0x080fe200078e02ff */
[----:B---3--:R-:W-:Y:S01]  /*2030*/  SHF.L.U64.HI R200, R158, 0x4, R159 ;  /* 0x000000049ec87819 */ /* 0x008fe2000001029f */
[----:B------:R-:W-:Y:S01]  /*2040*/  IMAD.X R23, R15, 0x1, R23, P0 ;  /* 0x000000010f177824 */ /* 0x000fe200000e0617 */
[----:B------:R-:W-:Y:S01]  /*2050*/  IADD3 R146, P0, R150, R21, RZ ;  /* 0x0000001596927210 */ /* 0x000fe20007f1e0ff */
[C---:B------:R-:W-:Y:S01]  /*2060*/  IMAD R3, R26.reuse, R3, R10 ;  /* 0x000000031a037224 */ /* 0x040fe200078e020a */
[----:B------:R-:W-:Y:S01]  /*2070*/  SHF.R.S32.HI R135, RZ, 0x1, R137 ;  /* 0x00000001ff877819 */ /* 0x000fe20000011489 */
[----:B------:R-:W-:Y:S01]  /*2080*/  IMAD.WIDE.U32 R26, R26, R2, R22 ;  /* 0x000000021a1a7225 */ /* 0x000fe200078e0016 */
[----:B------:R-:W-:-:S02]  /*2090*/  SHF.R.S32.HI R2, RZ, 0x1f, R152 ;  /* 0x0000001fff027819 */ /* 0x000fc40000011498 */
[----:B------:R-:W-:Y:S01]  /*20a0*/  SEL R47, R47, 0xfffffff0, !P2 ;  /* 0xfffffff02f2f7807 */ /* 0x000fe20005000000 */
[C---:B------:R-:W-:Y:S01]  /*20b0*/  IMAD R4, R8.reuse, UR5, R29 ;  /* 0x0000000508047c24 */ /* 0x040fe2000f8e021d */
[----:B------:R-:W-:Y:S01]  /*20c0*/  SEL R45, R45, 0xffffffe0, !P4 ;  /* 0xffffffe02d2d7807 */ /* 0x000fe20006000000 */
[----:B------:R-:W-:Y:S01]  /*20d0*/  IMAD.WIDE.U32 R28, R8, UR4, R24 ;  /* 0x00000004081c7c25 */ /* 0x000fe2000f8e0018 */
[----:B------:R-:W-:-:S03]  /*20e0*/  ULDC.64 UR4, c[0x0][0x258] ;  /* 0x0000960000047ab9 */ /* 0x000fc60000000a00 */
[----:B------:R-:W-:Y:S01]  /*20f0*/  IMAD R155, R2, UR4, RZ ;  /* 0x00000004029b7c24 */ /* 0x000fe2000f8e02ff */
[----:B------:R-:W-:Y:S01]  /*2100*/  SHF.R.S32.HI R2, RZ, 0x1f, R83 ;  /* 0x0000001fff027819 */ /* 0x000fe20000011453 */
[----:B------:R-:W-:Y:S01]  /*2110*/  IMAD.X R19, R151, 0x1, R19, P0 ;  /* 0x0000000197137824 */ /* 0x000fe200000e0613 */
[----:B------:R-:W-:Y:S01]  /*2120*/  IADD3 R142, P0, R14, R6, RZ ;  /* 0x000000060e8e7210 */ /* 0x000fe20007f1e0ff */
[----:B------:R-:W-:Y:S01]  /*2130*/  IMAD.SHL.U32 R46, R18, 0x40, RZ ;  /* 0x00000040122e7824 */ /* 0x000fe200078e00ff */
[----:B------:R-:W-:Y:S01]  /*2140*/  LEA.HI R2, R2, R83, RZ, 0x6 ;  /* 0x0000005302027211 */ /* 0x000fe200078f30ff */
[----:B------:R-:W-:Y:S02]  /*2150*/  IMAD.SHL.U32 R25, R63, 0x8, RZ ;  /* 0x000000083f197824 */ /* 0x000fe400078e00ff */
[----:B------:R-:W-:Y:S01]  /*2160*/  IMAD.X R143, R15, 0x1, R17, P0 ;  /* 0x000000010f8f7824 */ /* 0x000fe200000e0611 */
[----:B------:R-:W-:Y:S01]  /*2170*/  SHF.R.S32.HI R2, RZ, 0x6, R2 ;  /* 0x00000006ff027819 */ /* 0x000fe20000011402 */
[----:B------:R-:W-:Y:S01]  /*2180*/  VIADD R10, R14, 0x80 ;  /* 0x000000800e0a7836 */ /* 0x000fe20000000000 */
[----:B------:R-:W-:Y:S01]  /*2190*/  LOP3.LUT R46, R46, 0x1c0, RZ, 0xc0, !PT ;  /* 0x000001c02e2e7812 */ /* 0x000fe200078ec0ff */
[----:B------:R-:W-:Y:S01]  /*21a0*/  IMAD.IADD R5, R29, 0x1, R4 ;  /* 0x000000011d057824 */ /* 0x000fe200078e0204 */
[----:B------:R-:W-:Y:S01]  /*21b0*/  VIMNMX R81, R197, R2, !PT ;  /* 0x00000002c5517248 */ /* 0x000fe20007fe0100 */
[----:B------:R-:W-:Y:S01]  /*21c0*/  IMAD R19, R19, R158, RZ ;  /* 0x0000009e13137224 */ /* 0x000fe200078e02ff */
[----:B------:R-:W-:Y:S01]  /*21d0*/  LOP3.LUT R25, R46, 0x8, R25, 0xf8, !PT ;  /* 0x000000082e197812 */ /* 0x000fe200078ef819 */
[----:B------:R-:W-:Y:S01]  /*21e0*/  IMAD.MOV.U32 R4, RZ, RZ, R28 ;  /* 0x000000ffff047224 */ /* 0x000fe200078e001c */
[----:B------:R-:W-:Y:S01]  /*21f0*/  ISETP.GT.AND P0, PT, R134, R81, PT ;  /* 0x000000518600720c */ /* 0x000fe20003f04270 */
[----:B------:R-:W-:Y:S01]  /*2200*/  IMAD.IADD R27, R27, 0x1, R3 ;  /* 0x000000011b1b7824 */ /* 0x000fe200078e0203 */
[----:B------:R-:W-:Y:S01]  /*2210*/  SHF.R.U32.HI R46, RZ, 0x3, R46 ;  /* 0x00000003ff2e7819 */ /* 0x000fe2000001162e */
[----:B------:R-:W-:Y:S01]  /*2220*/  IMAD.SHL.U32 R23, R12, 0x40, RZ ;  /* 0x000000400c177824 */ /* 0x000fe200078e00ff */
[----:B------:R-:W-:Y:S01]  /*2230*/  ISETP.GE.AND P1, PT, R10, UR18, PT ;  /* 0x000000120a007c0c */ /* 0x000fe2000bf26270 */
[----:B------:R-:W-:Y:S01]  /*2240*/  IMAD R155, R152, UR5, R155 ;  /* 0x00000005989b7c24 */ /* 0x000fe2000f8e029b */
[----:B------:R-:W-:Y:S01]  /*2250*/  LOP3.LUT R46, R25, R46, RZ, 0x3c, !PT ;  /* 0x0000002e192e7212 */ /* 0x000fe200078e3cff */
[----:B------:R-:W-:Y:S01]  /*2260*/  IMAD R149, R146, R159, R19 ;  /* 0x0000009f92957224 */ /* 0x000fe200078e0213 */
[----:B------:R-:W-:Y:S01]  /*2270*/  SEL R21, RZ, 0x4, P1 ;  /* 0x00000004ff157807 */ /* 0x000fe20000800000 */
[----:B------:R-:W-:Y:S01]  /*2280*/  IMAD.WIDE.U32 R152, R152, UR4, R26 ;  /* 0x0000000498987c25 */ /* 0x000fe2000f8e001a */
[----:B------:R-:W-:-:S02]  /*2290*/  LOP3.LUT R46, R46, 0xfffffe00, R23, 0xf8, !PT ;  /* 0xfffffe002e2e7812 */ /* 0x000fc400078ef817 */
[----:B------:R-:W-:Y:S01]  /*22a0*/  LOP3.LUT R138, R138, R21, RZ, 0xfc, !PT ;  /* 0x000000158a8a7212 */ /* 0x000fe200078efcff */
[----:B------:R-:W-:-:S04]  /*22b0*/  IMAD.WIDE.U32 R146, R146, R158, R4 ;  /* 0x0000009e92927225 */ /* 0x000fc800078e0004 */
[----:B------:R-:W-:-:S04]  /*22c0*/  IMAD.WIDE.U32 R142, R150, R160, R142 ;  /* 0x000000a0968e7225 */ /* 0x000fc800078e008e */
[----:B------:R-:W-:Y:S02]  /*22d0*/  IMAD.SHL.U32 R201, R158, 0x10, RZ ;  /* 0x000000109ec97824 */ /* 0x000fe400078e00ff */
[----:B------:R-:W-:Y:S02]  /*22e0*/  IMAD.SHL.U32 R136, R62, 0x4, RZ ;  /* 0x000000043e887824 */ /* 0x000fe400078e00ff */
[----:B------:R-:W-:Y:S02]  /*22f0*/  IMAD.IADD R145, R143, 0x1, R145 ;  /* 0x000000018f917824 */ /* 0x000fe400078e0291 */
[----:B------:R-:W-:Y:S02]  /*2300*/  IMAD.IADD R155, R153, 0x1, R155 ;  /* 0x00000001999b7824 */ /* 0x000fe400078e029b */
[----:B------:R-:W-:Y:S02]  /*2310*/  IMAD.IADD R149, R147, 0x1, R149 ;  /* 0x0000000193957824 */ /* 0x000fe400078e0295 */
[----:B------:R-:W-:Y:S01]  /*2320*/  @!P5 IMAD.MOV.U32 R0, RZ, RZ, RZ ;  /* 0x000000ffff00d224 */ /* 0x000fe200078e00ff */
[----:B------:R-:W-:Y:S06]  /*2330*/  @!P0 BRA `(.L_x_1495) ;  /* 0x0000009400288947 */ /* 0x000fec0003800000 */
[----:B------:R-:W1:Y:S01]  /*2340*/  LDC.64 R2, c[0x0][0x338] ;  /* 0x0000ce00ff027b82 */ /* 0x000e620000000a00 */
[----:B------:R-:W-:Y:S01]  /*2350*/  ULDC.64 UR4, c[0x0][0x330] ;  /* 0x0000cc0000047ab9 */ /* 0x000fe20000000a00 */
[--C-:B-----5:R-:W-:Y:S01]  /*2360*/  IMAD.IADD R0, R0, 0x1, R7.reuse ;  /* 0x0000000100007824 */ /* 0x120fe200078e0207 */
[----:B------:R-:W-:Y:S01]  /*2370*/  SHF.R.S32.HI R5, RZ, 0x1f, R7 ;  /* 0x0000001fff057819 */ /* 0x000fe20000011407 */
[----:B------:R-:W-:Y:S01]  /*2380*/  IMAD R20, R13, UR4, RZ ;  /* 0x000000040d147c24 */ /* 0x000fe2000f8e02ff */
[----:B------:R-:W-:Y:S01]  /*2390*/  IADD3 R7, P1, P0, R7, R150, -R83 ;  /* 0x0000009607077210 */ /* 0x000fe2000783e853 */
[C---:B------:R-:W-:Y:S01]  /*23a0*/  IMAD.WIDE.U32 R16, R203.reuse, UR4, R14 ;  /* 0x00000004cb107c25 */ /* 0x040fe2000f8e000e */
[----:B------:R-:W-:Y:S01]  /*23b0*/  SHF.R.S32.HI R4, RZ, 0x1f, R83 ;  /* 0x0000001fff047819 */ /* 0x000fe20000011453 */
[----:B------:R-:W-:Y:S01]  /*23c0*/  ULDC.64 UR14, c[0x0][0x340] ;  /* 0x0000d000000e7ab9 */ /* 0x000fe20000000a00 */
[----:B------:R-:W-:Y:S01]  /*23d0*/  ULDC.64 UR10, c[0x0][0x350] ;  /* 0x0000d400000a7ab9 */ /* 0x000fe20000000a00 */
[----:B------:R-:W-:Y:S01]  /*23e0*/  IMAD R20, R203, UR5, R20 ;  /* 0x00000005cb147c24 */ /* 0x000fe2000f8e0214 */
[----:B------:R-:W-:Y:S01]  /*23f0*/  ULDC.64 UR4, c[0x0][0x328] ;  /* 0x0000ca0000047ab9 */ /* 0x000fe20000000a00 */
[----:B------:R-:W-:Y:S01]  /*2400*/  IADD3.X R5, R5, R151, ~R4, P1, P0 ;  /* 0x0000009705057210 */ /* 0x000fe20000fe0c04 */
[----:B------:R-:W-:Y:S01]  /*2410*/  IMAD R18, R13, UR4, RZ ;  /* 0x000000040d127c24 */ /* 0x000fe2000f8e02ff */
[----:B------:R-:W-:Y:S01]  /*2420*/  ULDC.64 UR12, c[0x0][0x218] ;  /* 0x00008600000c7ab9 */ /* 0x000fe20000000a00 */
[C---:B------:R-:W-:Y:S01]  /*2430*/  IMAD.WIDE.U32 R12, R203.reuse, UR4, R14 ;  /* 0x00000004cb0c7c25 */ /* 0x040fe2000f8e000e */
[----:B------:R-:W-:Y:S01]  /*2440*/  ULDC.64 UR16, c[0x0][0x220] ;  /* 0x0000880000107ab9 */ /* 0x000fe20000000a00 */
[----:B------:R-:W-:Y:S01]  /*2450*/  USHF.L.U64.HI UR19, UR14, 0x5, UR15 ;  /* 0x000000050e137899 */ /* 0x000fe2000801020f */
[----:B------:R-:W-:Y:S01]  /*2460*/  LOP3.LUT R129, R138, 0xffff, RZ, 0xc0, !PT ;  /* 0x0000ffff8a817812 */ /* 0x000fe200078ec0ff */
[----:B------:R-:W-:Y:S01]  /*2470*/  IMAD R18, R203, UR5, R18 ;  /* 0x00000005cb127c24 */ /* 0x000fe2000f8e0212 */
[----:B------:R-:W-:Y:S01]  /*2480*/  ULDC.64 UR4, c[0x0][0x348] ;  /* 0x0000d20000047ab9 */ /* 0x000fe20000000a00 */
[----:B------:R-:W-:Y:S01]  /*2490*/  IMAD.IADD R21, R17, 0x1, R20 ;  /* 0x0000000111157824 */ /* 0x000fe200078e0214 */
[----:B------:R-:W-:Y:S01]  /*24a0*/  USHF.L.U64.HI UR23, UR14, 0x4, UR15 ;  /* 0x000000040e177899 */ /* 0x000fe2000801020f */
[----:B------:R-:W-:Y:S01]  /*24b0*/  IMAD.MOV.U32 R20, RZ, RZ, R16 ;  /* 0x000000ffff147224 */ /* 0x000fe200078e0010 */
[----:B------:R-:W-:Y:S01]  /*24c0*/  IADD3 R19, R13, R18, RZ ;  /* 0x000000120d137210 */ /* 0x000fe20007ffe0ff */
[----:B------:R-:W-:Y:S01]  /*24d0*/  IMAD R13, R150, R135, R136 ;  /* 0x00000087960d7224 */ /* 0x000fe200078e0288 */
[----:B-1----:R-:W-:Y:S01]  /*24e0*/  SHF.L.U64.HI R84, R2, 0x4, R3 ;  /* 0x0000000402547819 */ /* 0x002fe20000010203 */
[----:B------:R-:W-:Y:S01]  /*24f0*/  IMAD.MOV.U32 R18, RZ, RZ, R12 ;  /* 0x000000ffff127224 */ /* 0x000fe200078e000c */
[----:B------:R-:W-:Y:S01]  /*2500*/  USHF.L.U32 UR22, UR14, 0x5, URZ ;  /* 0x000000050e167899 */ /* 0x000fe2000800063f */
[C---:B------:R-:W-:Y:S01]  /*2510*/  IMAD R16, R5.reuse, R2, RZ ;  /* 0x0000000205107224 */ /* 0x040fe200078e02ff */
[----:B------:R-:W-:Y:S01]  /*2520*/  USHF.L.U32 UR24, UR14, 0x4, URZ ;  /* 0x000000040e187899 */ /* 0x000fe2000800063f */
[----:B------:R-:W-:Y:S01]  /*2530*/  IMAD R6, R5, UR14, RZ ;  /* 0x0000000e05067c24 */ /* 0x000fe2000f8e02ff */
[----:B------:R-:W-:Y:S01]  /*2540*/  UIMAD.WIDE.U32 UR20, UR14, 0x60, URZ ;  /* 0x000000600e1478a5 */ /* 0x000fe2000f8e003f */
[----:B------:R-:W-:Y:S01]  /*2550*/  IMAD R0, R135, R0, RZ ;  /* 0x0000000087007224 */ /* 0x000fe200078e02ff */
[C---:B------:R-:W-:Y:S01]  /*2560*/  LOP3.LUT R133, R129.reuse, 0x1, RZ, 0xc0, !PT ;  /* 0x0000000181857812 */ /* 0x040fe200078ec0ff */
[----:B------:R-:W-:Y:S01]  /*2570*/  IMAD.IADD R12, R136, 0x1, R13 ;  /* 0x00000001880c7824 */ /* 0x000fe200078e020d */
[----:B------:R-:W-:Y:S01]  /*2580*/  LOP3.LUT R131, R129, 0x2, RZ, 0xc0, !PT ;  /* 0x0000000281837812 */ /* 0x000fe200078ec0ff */
[C---:B------:R-:W-:Y:S01]  /*2590*/  IMAD R5, R7.reuse, R3, R16 ;  /* 0x0000000307057224 */ /* 0x040fe200078e0210 */
[----:B------:R-:W-:Y:S01]  /*25a0*/  SHF.R.S32.HI R127, RZ, 0x1f, R0 ;  /* 0x0000001fff7f7819 */ /* 0x000fe20000011400 */
[C---:B------:R-:W-:Y:S01]  /*25b0*/  IMAD.WIDE.U32 R18, R7.reuse, R2, R18 ;  /* 0x0000000207127225 */ /* 0x040fe200078e0012 */
[C---:B------:R-:W-:Y:S01]  /*25c0*/  IADD3 R4, P1, R0.reuse, R13, RZ ;  /* 0x0000000d00047210 */ /* 0x040fe20007f3e0ff */
[----:B------:R-:W-:Y:S01]  /*25d0*/  USHF.L.U64.HI UR23, UR24, 0x1, UR23 ;  /* 0x0000000118177899 */ /* 0x000fe20008010217 */
[----:B------:R-:W-:Y:S01]  /*25e0*/  IADD3 R0, P0, R0, R12, RZ ;  /* 0x0000000c00007210 */ /* 0x000fe20007f1e0ff */
[----:B------:R-:W-:Y:S01]  /*25f0*/  IMAD R6, R7, UR15, R6 ;  /* 0x0000000f07067c24 */ /* 0x000fe2000f8e0206 */
[----:B------:R-:W-:Y:S01]  /*2600*/  IADD3 R19, R19, R5, RZ ;  /* 0x0000000513137210 */ /* 0x000fe20007ffe0ff */
[----:B------:R-:W-:Y:S01]  /*2610*/  IMAD.WIDE.U32 R20, R7, UR14, R20 ;  /* 0x0000000e07147c25 */ /* 0x000fe2000f8e0014 */
[-C--:B------:R-:W-:Y:S01]  /*2620*/  LEA.HI.X.SX32 R7, R13, R127.reuse, 0x1, P1 ;  /* 0x0000007f0d077211 */ /* 0x080fe200008f0eff */
[----:B------:R-:W-:Y:S01]  /*2630*/  UIMAD UR15, UR15, 0x60, URZ ;  /* 0x000000600f0f78a4 */ /* 0x000fe2000f8e023f */
[----:B------:R-:W-:Y:S01]  /*2640*/  LEA.HI.X.SX32 R127, R12, R127, 0x1, P0 ;  /* 0x0000007f0c7f7211 */ /* 0x000fe200000f0eff */
[----:B------:R-:W-:Y:S01]  /*2650*/  IMAD.IADD R21, R21, 0x1, R6 ;  /* 0x0000000115157824 */ /* 0x000fe200078e0206 */
[----:B------:R-:W-:Y:S01]  /*2660*/  SHF.L.U64.HI R86, R2, 0x5, R3 ;  /* 0x0000000502567819 */ /* 0x000fe20000010203 */
[C---:B------:R-:W-:Y:S01]  /*2670*/  IMAD R121, R9.reuse, UR10, RZ ;  /* 0x0000000a09797c24 */ /* 0x040fe2000f8e02ff */
[----:B------:R-:W-:Y:S01]  /*2680*/  SHF.L.U64.HI R127, R0, 0x1, R127 ;  /* 0x00000001007f7819 */ /* 0x000fe2000001027f */
[----:B------:R-:W-:Y:S01]  /*2690*/  IMAD R123, R9, UR4, RZ ;  /* 0x00000004097b7c24 */ /* 0x000fe2000f8e02ff */
[----:B------:R-:W-:Y:S01]  /*26a0*/  IADD3 R130, R150, 0x20, RZ ;  /* 0x0000002096827810 */ /* 0x000fe20007ffe0ff */
[C---:B------:R-:W-:Y:S01]  /*26b0*/  IMAD R121, R8.reuse, UR11, R121 ;  /* 0x0000000b08797c24 */ /* 0x040fe2000f8e0279 */
[----:B------:R-:W-:Y:S01]  /*26c0*/  LOP3.LUT R129, R129, 0x4, RZ, 0xc0, !PT ;  /* 0x0000000481817812 */ /* 0x000fe200078ec0ff */
[----:B------:R-:W-:Y:S01]  /*26d0*/  IMAD.WIDE.U32 R12, R8, UR10, R20 ;  /* 0x0000000a080c7c25 */ /* 0x000fe2000f8e0014 */
[----:B------:R-:W-:Y:S01]  /*26e0*/  ULDC.64 UR10, c[0x0][0x320] ;  /* 0x0000c800000a7ab9 */ /* 0x000fe20000000a00 */
[----:B------:R-:W-:-:S02]  /*26f0*/  USHF.L.U64.HI UR19, UR22, 0x1, UR19 ;  /* 0x0000000116137899 */ /* 0x000fc40008010213 */
[----:B------:R-:W-:Y:S01]  /*2700*/  IMAD R123, R8, UR5, R123 ;  /* 0x00000005087b7c24 */ /* 0x000fe2000f8e027b */
[----:B------:R-:W-:Y:S01]  /*2710*/  LEA R120, P1, R12, UR10, 0x1 ;  /* 0x0000000a0c787c11 */ /* 0x000fe2000f8208ff */
[----:B------:R-:W-:Y:S01]  /*2720*/  IMAD.WIDE.U32 R8, R8, UR4, R18 ;  /* 0x0000000408087c25 */ /* 0x000fe2000f8e0012 */
[----:B------:R-:W-:Y:S01]  /*2730*/  ULDC.64 UR4, c[0x0][0x318] ;  /* 0x0000c60000047ab9 */ /* 0x000fe20000000a00 */
[----:B------:R-:W-:Y:S02]  /*2740*/  UIADD3 UR28, UR21, UR15, URZ ;  /* 0x0000000f151c7290 */ /* 0x000fe4000fffe03f */
[----:B------:R-:W-:Y:S01]  /*2750*/  IMAD.IADD R121, R13, 0x1, R121 ;  /* 0x000000010d797824 */ /* 0x000fe200078e0279 */
[----:B------:R-:W-:Y:S01]  /*2760*/  LEA R122, P0, R8, UR4, 0x1 ;  /* 0x00000004087a7c11 */ /* 0x000fe2000f8008ff */
[----:B------:R-:W-:Y:S01]  /*2770*/  IMAD.IADD R123, R9, 0x1, R123 ;  /* 0x00000001097b7824 */ /* 0x000fe200078e027b */
[----:B------:R-:W-:Y:S01]  /*2780*/  ULDC.U8 UR26, c[0x0][0x3c3] ;  /* 0x0000f0c0001a7ab9 */ /* 0x000fe20000000000 */
        /* <DEDUP_REMOVED lines=9> */
[----:B------:R-:W-:Y:S01]  /*2820*/  SHF.L.U64.HI R0, R4, 0x1, R7 ;  /* 0x0000000104007819 */ /* 0x000fe20000010207 */
[----:B------:R-:W-:Y:S01]  /*2830*/  IMAD.WIDE.U32 R22, R158, 0x20, RZ ;  /* 0x000000209e167825 */ /* 0x000fe200078e00ff */
[----:B------:R-:W-:Y:S01]  /*2840*/  SHF.L.U32 R4, R4, 0x1, RZ ;  /* 0x0000000104047819 */ /* 0x000fe200000006ff */
[----:B------:R-:W-:Y:S01]  /*2850*/  ULDC UR25, c[0x0][0x2e0] ;  /* 0x0000b80000197ab9 */ /* 0x000fe20000000800 */
[----:B------:R-:W-:Y:S01]  /*2860*/  LEA.HI.X R117, R142, UR13, R145, 0x1, P1 ;  /* 0x0000000d8e757c11 */ /* 0x000fe200088f0c91 */
[----:B------:R-:W-:Y:S01]  /*2870*/  VIADD R77, R82, 0x40 ;  /* 0x00000040524d7836 */ /* 0x000fe20000000000 */
[----:B------:R-:W-:Y:S01]  /*2880*/  LEA.HI.X R119, R146, UR17, R149, 0x1, P0 ;  /* 0x0000001192777c11 */ /* 0x000fe200080f0c95 */
[----:B------:R-:W-:Y:S01]  /*2890*/  VIADD R73, R82, 0x80 ;  /* 0x0000008052497836 */ /* 0x000fe20000000000 */
[C---:B------:R-:W-:Y:S01]  /*28a0*/  IADD3 R16, P1, R4.reuse, UR10, RZ ;  /* 0x0000000a04107c10 */ /* 0x040fe2000ff3e0ff */
[C---:B------:R-:W-:Y:S01]  /*28b0*/  IMAD.SHL.U32 R113, R159.reuse, 0x20, RZ ;  /* 0x000000209f717824 */ /* 0x040fe200078e00ff */
[----:B------:R-:W-:Y:S01]  /*28c0*/  IADD3 R48, P0, R4, UR4, RZ ;  /* 0x0000000404307c10 */ /* 0x000fe2000ff1e0ff */
[----:B------:R-:W-:Y:S01]  /*28d0*/  IMAD.IADD R71, R82, 0x1, R77 ;  /* 0x0000000152477824 */ /* 0x000fe200078e024d */
[----:B------:R-:W-:Y:S01]  /*28e0*/  IADD3.X R17, R0, UR11, RZ, P1, !PT ;  /* 0x0000000b00117c10 */ /* 0x000fe20008ffe4ff */
[----:B------:R-:W-:Y:S01]  /*28f0*/  IMAD.IADD R69, R82, 0x1, R73 ;  /* 0x0000000152457824 */ /* 0x000fe200078e0249 */
[----:B------:R-:W-:Y:S01]  /*2900*/  IADD3.X R49, R0, UR5, RZ, P0, !PT ;  /* 0x0000000500317c10 */ /* 0x000fe200087fe4ff */
[----:B------:R-:W-:Y:S01]  /*2910*/  IMAD R115, R159, 0x60, RZ ;  /* 0x000000609f737824 */ /* 0x000fe200078e02ff */
[----:B------:R-:W-:Y:S01]  /*2920*/  IADD3 R94, P1, R199, 0x40, RZ ;  /* 0x00000040c75e7810 */ /* 0x000fe20007f3e0ff */
[----:B------:R-:W-:Y:S01]  /*2930*/  IMAD.IADD R113, R23, 0x1, R113 ;  /* 0x0000000117717824 */ /* 0x000fe200078e0271 */
[----:B------:R-:W-:Y:S01]  /*2940*/  IADD3 R102, P0, R199, 0x80, RZ ;  /* 0x00000080c7667810 */ /* 0x000fe20007f1e0ff */
[----:B------:R-:W-:Y:S01]  /*2950*/  IMAD.SHL.U32 R5, R161, 0x20, RZ ;  /* 0x00000020a1057824 */ /* 0x000fe200078e00ff */
[----:B------:R-:W-:Y:S01]  /*2960*/  IADD3 R124, P4, R126, UR10, RZ ;  /* 0x0000000a7e7c7c10 */ /* 0x000fe2000ff9e0ff */
[--C-:B------:R-:W-:Y:S01]  /*2970*/  IMAD.X R93, RZ, RZ, R198.reuse, P1 ;  /* 0x000000ffff5d7224 */ /* 0x100fe200008e06c6 */
[C---:B------:R-:W-:Y:S01]  /*2980*/  IADD3 R96, P1, R199.reuse, R94, RZ ;  /* 0x0000005ec7607210 */ /* 0x040fe20007f3e0ff */
[----:B------:R-:W-:Y:S01]  /*2990*/  IMAD.X R101, RZ, RZ, R198, P0 ;  /* 0x000000ffff657224 */ /* 0x000fe200000e06c6 */
[----:B------:R-:W-:Y:S01]  /*29a0*/  IADD3 R104, P0, R199, R102, RZ ;  /* 0x00000066c7687210 */ /* 0x000fe20007f1e0ff */
[----:B------:R-:W-:Y:S01]  /*29b0*/  IMAD.WIDE.U32 R158, R158, 0x60, RZ ;  /* 0x000000609e9e7825 */ /* 0x000fe200078e00ff */
[----:B------:R-:W-:Y:S01]  /*29c0*/  IADD3 R126, P2, R126, UR4, RZ ;  /* 0x000000047e7e7c10 */ /* 0x000fe2000ff5e0ff */
[----:B------:R-:W-:Y:S01]  /*29d0*/  ULDC UR4, c[0x0][0x2e0] ;  /* 0x0000b80000047ab9 */ /* 0x000fe20000000800 */
[----:B------:R-:W-:Y:S01]  /*29e0*/  IADD3.X R125, R127, UR11, RZ, P4, !PT ;  /* 0x0000000b7f7d7c10 */ /* 0x000fe2000a7fe4ff */
[C---:B------:R-:W-:Y:S01]  /*29f0*/  IMAD.X R103, R198.reuse, 0x1, R101, P0 ;  /* 0x00000001c6677824 */ /* 0x040fe200000e0665 */
[----:B------:R-:W-:Y:S01]  /*2a00*/  IADD3.X R95, R198, R93, RZ, P1, !PT ;  /* 0x0000005dc65f7210 */ /* 0x000fe20000ffe4ff */
[----:B------:R-:W-:Y:S01]  /*2a10*/  IMAD.SHL.U32 R79, R135, 0x20, RZ ;  /* 0x00000020874f7824 */ /* 0x000fe200078e00ff */
[----:B------:R-:W-:Y:S01]  /*2a20*/  IADD3 R108, P1, R199, R96, RZ ;  /* 0x00000060c76c7210 */ /* 0x000fe20007f3e0ff */
[----:B------:R-:W-:Y:S01]  /*2a30*/  IMAD R75, R135, 0x30, RZ ;  /* 0x00000030874b7824 */ /* 0x000fe200078e02ff */
[----:B------:R-:W-:Y:S01]  /*2a40*/  IADD3 R90, P4, R85, 0x40, RZ ;  /* 0x00000040555a7810 */ /* 0x000fe20007f9e0ff */
[----:B------:R-:W-:Y:S01]  /*2a50*/  IMAD.IADD R67, R82, 0x1, R71 ;  /* 0x0000000152437824 */ /* 0x000fe200078e0247 */
[----:B------:R-:W-:Y:S01]  /*2a60*/  IADD3.X R127, R127, UR5, RZ, P2, !PT ;  /* 0x000000057f7f7c10 */ /* 0x000fe200097fe4ff */
[----:B------:R-:W-:Y:S01]  /*2a70*/  IMAD.X R107, R198, 0x1, R95, P1 ;  /* 0x00000001c66b7824 */ /* 0x000fe200008e065f */
[----:B------:R-:W-:Y:S01]  /*2a80*/  IADD3 R112, P0, R199, R104, RZ ;  /* 0x00000068c7707210 */ /* 0x000fe20007f1e0ff */
[--C-:B------:R-:W-:Y:S01]  /*2a90*/  IMAD.X R89, RZ, RZ, R84.reuse, P4 ;  /* 0x000000ffff597224 */ /* 0x100fe200020e0654 */
[----:B------:R-:W-:Y:S01]  /*2aa0*/  IADD3 R98, P2, R85, 0x80, RZ ;  /* 0x0000008055627810 */ /* 0x000fe20007f5e0ff */
[----:B------:R-:W-:Y:S01]  /*2ab0*/  IMAD.IADD R65, R82, 0x1, R69 ;  /* 0x0000000152417824 */ /* 0x000fe200078e0245 */
[----:B------:R-:W-:Y:S01]  /*2ac0*/  IADD3.X R111, R198, R103, RZ, P0, !PT ;  /* 0x00000067c66f7210 */ /* 0x000fe200007fe4ff */
[----:B------:R-:W-:Y:S01]  /*2ad0*/  IMAD.WIDE.U32 R160, R160, 0x20, RZ ;  /* 0x00000020a0a07825 */ /* 0x000fe200078e00ff */
[-C--:B------:R-:W-:Y:S01]  /*2ae0*/  IADD3 R92, P1, R90, R85.reuse, RZ ;  /* 0x000000555a5c7210 */ /* 0x080fe20007f3e0ff */
[----:B------:R-:W-:Y:S01]  /*2af0*/  ULDC UR5, c[0x0][0x2e0] ;  /* 0x0000b80000057ab9 */ /* 0x000fe20000000800 */
[-C--:B------:R-:W-:Y:S01]  /*2b00*/  IADD3 R100, P0, R98, R85.reuse, RZ ;  /* 0x0000005562647210 */ /* 0x080fe20007f1e0ff */
[--C-:B------:R-:W-:Y:S01]  /*2b10*/  IMAD.X R97, RZ, RZ, R84.reuse, P2 ;  /* 0x000000ffff617224 */ /* 0x100fe200010e0654 */
[-C--:B------:R-:W-:Y:S01]  /*2b20*/  IADD3 R106, P4, R92, R85.reuse, RZ ;  /* 0x000000555c6a7210 */ /* 0x080fe20007f9e0ff */
[----:B------:R-:W-:Y:S01]  /*2b30*/  IMAD.SHL.U32 R114, R22, 0x2, RZ ;  /* 0x0000000216727824 */ /* 0x000fe200078e00ff */
[----:B------:R-:W-:Y:S01]  /*2b40*/  IADD3 R110, P2, R100, R85, RZ ;  /* 0x00000055646e7210 */ /* 0x000fe20007f5e0ff */
[----:B------:R-:W-:Y:S01]  /*2b50*/  IMAD.X R99, R97, 0x1, R84, P0 ;  /* 0x0000000161637824 */ /* 0x000fe200000e0654 */
[----:B------:R-:W-:Y:S01]  /*2b60*/  IADD3.X R91, R89, R84, RZ, P1, !PT ;  /* 0x00000054595b7210 */ /* 0x000fe20000ffe4ff */
[----:B------:R-:W-:Y:S01]  /*2b70*/  IMAD.SHL.U32 R87, R2, 0x20, RZ ;  /* 0x0000002002577824 */ /* 0x000fe200078e00ff */
[----:B------:R-:W-:Y:S01]  /*2b80*/  SHF.L.U64.HI R113, R22, 0x1, R113 ;  /* 0x0000000116717819 */ /* 0x000fe20000010271 */
[C---:B------:R-:W-:Y:S01]  /*2b90*/  VIADD R132, R150.reuse, 0x10 ;  /* 0x0000001096847836 */ /* 0x040fe20000000000 */
[----:B------:R-:W-:Y:S01]  /*2ba0*/  IADD3 R115, R159, R115, RZ ;  /* 0x000000739f737210 */ /* 0x000fe20007ffe0ff */
[----:B------:R-:W-:Y:S01]  /*2bb0*/  VIADD R128, R150, 0x30 ;  /* 0x0000003096807836 */ /* 0x000fe20000000000 */
[----:B------:R-:W-:Y:S01]  /*2bc0*/  SHF.R.S32.HI R80, RZ, 0x1f, R82 ;  /* 0x0000001fff507819 */ /* 0x000fe20000011452 */
[----:B------:R-:W-:Y:S01]  /*2bd0*/  IMAD.MOV.U32 R9, RZ, RZ, R134 ;  /* 0x000000ffff097224 */ /* 0x000fe200078e0086 */
[----:B------:R-:W-:Y:S01]  /*2be0*/  SHF.R.S32.HI R78, RZ, 0x1f, R79 ;  /* 0x0000001fff4e7819 */ /* 0x000fe2000001144f */
[----:B------:R-:W-:Y:S01]  /*2bf0*/  IMAD.IADD R88, R161, 0x1, R5 ;  /* 0x00000001a1587824 */ /* 0x000fe200078e0205 */
[----:B------:R-:W-:Y:S01]  /*2c00*/  SHF.R.S32.HI R74, RZ, 0x1f, R75 ;  /* 0x0000001fff4a7819 */ /* 0x000fe2000001144b */
[--C-:B------:R-:W-:Y:S01]  /*2c10*/  IMAD.X R105, R91, 0x1, R84.reuse, P4 ;  /* 0x000000015b697824 */ /* 0x100fe200020e0654 */
[----:B------:R-:W-:Y:S01]  /*2c20*/  SHF.R.S32.HI R76, RZ, 0x1f, R77 ;  /* 0x0000001fff4c7819 */ /* 0x000fe2000001144d */
[----:B------:R-:W-:Y:S01]  /*2c30*/  IMAD.X R109, R99, 0x1, R84, P2 ;  /* 0x00000001636d7824 */ /* 0x000fe200010e0654 */
[----:B------:R-:W-:Y:S01]  /*2c40*/  SHF.R.S32.HI R72, RZ, 0x1f, R73 ;  /* 0x0000001fff487819 */ /* 0x000fe20000011449 */
[----:B------:R-:W-:Y:S01]  /*2c50*/  ULDC.64 UR10, c[0x0][0x248] ;  /* 0x00009200000a7ab9 */ /* 0x000fe20000000a00 */
[----:B------:R-:W-:Y:S01]  /*2c60*/  SHF.R.S32.HI R70, RZ, 0x1f, R71 ;  /* 0x0000001fff467819 */ /* 0x000fe20000011447 */
[----:B------:R-:W-:Y:S01]  /*2c70*/  ULDC.64 UR16, c[0x0][0x250] ;  /* 0x0000940000107ab9 */ /* 0x000fe20000000a00 */
[----:B------:R-:W-:Y:S01]  /*2c80*/  SHF.R.S32.HI R68, RZ, 0x1f, R69 ;  /* 0x0000001fff447819 */ /* 0x000fe20000011445 */
[----:B------:R-:W-:Y:S01]  /*2c90*/  USHF.L.U32 UR24, UR24, 0x1, URZ ;  /* 0x0000000118187899 */ /* 0x000fe2000800063f */
[----:B------:R-:W-:Y:S01]  /*2ca0*/  SHF.R.S32.HI R66, RZ, 0x1f, R67 ;  /* 0x0000001fff427819 */ /* 0x000fe20000011443 */
[----:B------:R-:W-:Y:S01]  /*2cb0*/  USHF.L.U32 UR22, UR22, 0x1, URZ ;  /* 0x0000000116167899 */ /* 0x000fe2000800063f */
[----:B------:R-:W-:Y:S01]  /*2cc0*/  SHF.R.S32.HI R64, RZ, 0x1f, R65 ;  /* 0x0000001fff407819 */ /* 0x000fe20000011441 */
[----:B------:R-:W-:Y:S01]  /*2cd0*/  ULDC.64 UR12, c[0x0][0x230] ;  /* 0x00008c00000c7ab9 */ /* 0x000fe20000000a00 */
[----:B------:R-:W-:-:S09]  /*2ce0*/  ULDC.64 UR14, c[0x0][0x238] ;  /* 0x00008e00000e7ab9 */ /* 0x000fd20000000a00 */
.L_x_1588:
        /* <DEDUP_REMOVED lines=21> */
.L_x_1497:
[----:B------:R-:W-:Y:S05]  /*2e40*/  BSYNC B0 ;  /* 0x0000000000007941 */ /* 0x000fea0003800000 */
.L_x_1496:
        /* <DEDUP_REMOVED lines=15> */
.L_x_1499:
[----:B------:R-:W-:Y:S05]  /*2f40*/  BSYNC B0 ;  /* 0x0000000000007941 */ /* 0x000fea0003800000 */
.L_x_1498:
        /* <DEDUP_REMOVED lines=18> */
.L_x_1501:
[----:B------:R-:W-:Y:S05]  /*3070*/  BSYNC B0 ;  /* 0x0000000000007941 */ /* 0x000fea0003800000 */
.L_x_1500:
        /* <DEDUP_REMOVED lines=17> */
.L_x_1503:
[----:B------:R-:W-:Y:S05]  /*3190*/  BSYNC B0 ;  /* 0x0000000000007941 */ /* 0x000fea0003800000 */
.L_x_1502:
        /* <DEDUP_REMOVED lines=15> */
[----:B-12---:R-:W2:Y:S11]  /*3290*/  LDG.E.128 R20, desc[UR6][R122.64] ;  /* 0x000000067a147981 */ /* 0x006eb6000c1e1d00 */
[----:B------:R-:W-:Y:S01]  /*32a0*/  @!UPT UIADD3 URZ, URZ, URZ, URZ ;  /* 0x0000003f3f3ff290 */ /* 0x000fe2000fffe03f */
        /* <DEDUP_REMOVED lines=47> */
.L_x_1509:
[----:B------:R-:W-:Y:S05]  /*35a0*/  BSYNC B0 ;  /* 0x0000000000007941 */ /* 0x000fea0003800000 */
.L_x_1508:
[----:B------:R-:W-:Y:S04]  /*35b0*/  BSSY B0, `(.L_x_1510) ;  /* 0x0000034000007945 */ /* 0x000fe80003800000 */
[----:B------:R-:W-:Y:S05]  /*35c0*/  @P2 BRA `(.L_x_1511) ;  /* 0x0000000000c82947 */ /* 0x000fea0003800000 */
[----:B------:R-:W-:Y:S01]  /*35d0*/  ISETP.GE.AND P0, PT, R11, UR4, PT ;  /* 0x000000040b007c0c */ /* 0x000fe2000bf06270 */
[----:B-123--:R-:W2:Y:S11]  /*35e0*/  LDG.E.128 R20, desc[UR6][R122.64+0x80] ;  /* 0x000080067a147981 */ /* 0x00eeb6000c1e1d00 */
        /* <DEDUP_REMOVED lines=48> */
.L_x_1511:
[----:B------:R-:W-:Y:S05]  /*38f0*/  BSYNC B0 ;  /* 0x0000000000007941 */ /* 0x000fea0003800000 */
.L_x_1510:
[----:B------:R-:W-:Y:S05]  /*3900*/  @P1 BRA `(.L_x_1507) ;  /* 0x0000000000c81947 */ /* 0x000fea0003800000 */
[----:B------:R-:W-:Y:S01]  /*3910*/  ISETP.GE.AND P0, PT, R10, UR4, PT ;  /* 0x000000040a007c0c */ /* 0x000fe2000bf06270 */
[----:B-1234-:R-:W2:Y:S11]  /*3920*/  LDG.E.128 R20, desc[UR6][R122.64+0x100] ;  /* 0x000100067a147981 */ /* 0x01eeb6000c1e1d00 */
        /* <DEDUP_REMOVED lines=48> */
.L_x_1507:
[----:B------:R-:W-:Y:S05]  /*3c30*/  BSYNC B1 ;  /* 0x0000000000017941 */ /* 0x000fea0003800000 */
.L_x_1506:
        /* <DEDUP_REMOVED lines=70> */
.L_x_1515:
[----:B------:R-:W-:Y:S05]  /*40a0*/  BSYNC B0 ;  /* 0x0000000000007941 */ /* 0x000fea0003800000 */
.L_x_1514:
[----:B------:R-:W-:Y:S04]  /*40b0*/  BSSY B0, `(.L_x_1516) ;  /* 0x0000037000007945 */ /* 0x000fe80003800000 */
[----:B------:R-:W-:Y:S05]  /*40c0*/  @P2 BRA `(.L_x_1517) ;  /* 0x0000000000d42947 */ /* 0x000fea0003800000 */
[C---:B------:R-:W-:Y:S02]  /*40d0*/  LEA R36, P2, R90.reuse, R122, 0x1 ;  /* 0x0000007a5a247211 */ /* 0x040fe400078408ff */
        /* <DEDUP_REMOVED lines=52> */
.L_x_1517:
[----:B------:R-:W-:Y:S05]  /*4420*/  BSYNC B0 ;  /* 0x0000000000007941 */ /* 0x000fea0003800000 */
.L_x_1516:
[----:B------:R-:W-:Y:S05]  /*4430*/  @P1 BRA `(.L_x_1513) ;  /* 0x0000000000d41947 */ /* 0x000fea0003800000 */
[----:B------:R-:W-:Y:S02]  /*4440*/  LEA R36, P1, R98, R122, 0x1 ;  /* 0x0000007a62247211 */ /* 0x000fe400078208ff */
        /* <DEDUP_REMOVED lines=52> */
.L_x_1513:
[----:B------:R-:W-:Y:S05]  /*4790*/  BSYNC B1 ;  /* 0x0000000000017941 */ /* 0x000fea0003800000 */
.L_x_1512:
        /* <DEDUP_REMOVED lines=70> */
.L_x_1521:
[----:B------:R-:W-:Y:S05]  /*4c00*/  BSYNC B0 ;  /* 0x0000000000007941 */ /* 0x000fea0003800000 */
.L_x_1520:
        /* <DEDUP_REMOVED lines=55> */
.L_x_1523:
[----:B------:R-:W-:Y:S05]  /*4f80*/  BSYNC B0 ;  /* 0x0000000000007941 */ /* 0x000fea0003800000 */
.L_x_1522:
        /* <DEDUP_REMOVED lines=54> */
.L_x_1519:
[----:B------:R-:W-:Y:S05]  /*52f0*/  BSYNC B1 ;  /* 0x0000000000017941 */ /* 0x000fea0003800000 */
.L_x_1518:
        /* <DEDUP_REMOVED lines=18> */
[----:B------:R-:W-:Y:S11]  /*5420*/  ISETP.GE.AND P0, PT, R14, UR4, PT ;  /* 0x000000040e007c0c */ /* 0x000ff6000bf06270 */
[----:B------:R-:W-:Y:S02]  /*5430*/  @!UPT UIADD3 URZ, URZ, URZ, URZ ;  /* 0x0000003f3f3ff290 */ /* 0x000fe4000fffe03f */
[----:B------:R-:W2:Y:S06]  /*5440*/  @!P0 LDG.E.64 R26, desc[UR6][R34.64] ;  /* 0x00000006221a8981 */ /* 0x000eac000c1e1b00 */
[----:B------:R-:W5:Y:S01]  /*5450*/  @!P0 LDG.E.64 R6, desc[UR6][R18.64] ;  /* 0x0000000612068981 */ /* 0x000f62000c1e1b00 */
[----:B-1----:R-:W-:Y:S04]  /*5460*/  IMAD.WIDE.U32 R38, R36, 0x60, R122 ;  /* 0x0000006024267825 */ /* 0x002fe800078e007a */
[----:B------:R-:W-:Y:S05]  /*5470*/  IMAD R37, R37, 0x60, RZ ;  /* 0x0000006025257824 */ /* 0x000fea00078e02ff */
[----:B------:R-:W-:Y:S02]  /*5480*/  IADD3 R39, R39, R37, RZ ;  /* 0x0000002527277210 */ /* 0x000fe40007ffe0ff */
[----:B------:R-:W1:Y:S03]  /*5490*/  LDC.64 R36, c[0x0][0x248] ;  /* 0x00009200ff247b82 */ /* 0x000e660000000a00 */
[----:B---34-:R-:W3:Y:S01]  /*54a0*/  LDG.E.128 R20, desc[UR6][R38.64] ;  /* 0x0000000626147981 */ /* 0x018ee2000c1e1d00 */
[----:B-1----:R-:W-:Y:S04]  /*54b0*/  IMAD.WIDE.U32 R50, R36, 0x60, R116 ;  /* 0x0000006024327825 */ /* 0x002fe800078e0074 */
[----:B------:R-:W-:Y:S05]  /*54c0*/  IMAD R37, R37, 0x60, RZ ;  /* 0x0000006025257824 */ /* 0x000fea00078e02ff */
[----:B------:R-:W-:Y:S01]  /*54d0*/  IADD3 R51, R51, R37, RZ ;  /* 0x0000002533337210 */ /* 0x000fe20007ffe0ff */
[--C-:B--2---:R-:W-:Y:S02]  /*54e0*/  @!P0 HADD2.F32 R31, -RZ, R27.reuse.H0_H0 ;  /* 0x2000001bff1f8230 */ /* 0x104fe40000004100 */
[----:B------:R-:W-:Y:S02]  /*54f0*/  @!P0 HADD2.F32 R33, -RZ, R27.H1_H1 ;  /* 0x3000001bff218230 */ /* 0x000fe40000004100 */
[----:B------:R-:W-:Y:S02]  /*5500*/  @!P0 HADD2.F32 R29, -RZ, R26.H0_H0 ;  /* 0x2000001aff1d8230 */ /* 0x000fe40000004100 */
[--C-:B-----5:R-:W-:Y:S02]  /*5510*/  @!P0 HADD2.F32 R25, -RZ, R6.reuse.H0_H0 ;  /* 0x20000006ff198230 */ /* 0x120fe40000004100 */
[----:B------:R-:W-:Y:S02]  /*5520*/  @!P0 HADD2.F32 R8, -RZ, R6.H1_H1 ;  /* 0x30000006ff088230 */ /* 0x000fe40000004100 */
[----:B------:R-:W-:Y:S01]  /*5530*/  @!P0 HADD2.F32 R26, -RZ, R26.H1_H1 ;  /* 0x3000001aff1a8230 */ /* 0x000fe20000004100 */
[----:B---3--:R-:W-:Y:S02]  /*5540*/  @!P0 MOV R5, R20 ;  /* 0x0000001400058202 */ /* 0x008fe40000000f00 */
        /* <DEDUP_REMOVED lines=38> */
.L_x_1527:
[----:B------:R-:W-:Y:S05]  /*57b0*/  BSYNC B0 ;  /* 0x0000000000007941 */ /* 0x000fea0003800000 */
.L_x_1526:
        /* <DEDUP_REMOVED lines=55> */
.L_x_1529:
[----:B------:R-:W-:Y:S05]  /*5b30*/  BSYNC B0 ;  /* 0x0000000000007941 */ /* 0x000fea0003800000 */
.L_x_1528:
        /* <DEDUP_REMOVED lines=54> */
.L_x_1525:
[----:B------:R-:W-:Y:S05]  /*5ea0*/  BSYNC B1 ;  /* 0x0000000000017941 */ /* 0x000fea0003800000 */
.L_x_1524:
        /* <DEDUP_REMOVED lines=8> */
.L_x_1505:
[----:B------:R-:W-:Y:S04]  /*5f30*/  BSSY B2, `(.L_x_1531) ;  /* 0x0000123000027945 */ /* 0x000fe80003800000 */
[----:B------:R-:W-:Y:S05]  /*5f40*/  @!P4 BRA `(.L_x_1532) ;  /* 0x000000100084c947 */ /* 0x000fea0003800000 */
[----:B------:R-:W3:Y:S01]  /*5f50*/  LDC R167, c[0x0][0x2d0] ;  /* 0x0000b400ffa77b82 */ /* 0x000ee20000000800 */
[----:B------:R-:W-:Y:S01]  /*5f60*/  BSSY B1, `(.L_x_1533) ;  /* 0x000005f000017945 */ /* 0x000fe20003800000 */
[----:B---3--:R-:W-:Y:S11]  /*5f70*/  ISETP.GE.AND P0, PT, R14, R167, PT ;  /* 0x000000a70e00720c */ /* 0x008ff60003f06270 */
[----:B------:R-:W-:Y:S02]  /*5f80*/  @!UPT UIADD3 URZ, URZ, URZ, URZ ;  /* 0x0000003f3f3ff290 */ /* 0x000fe4000fffe03f */
[----:B------:R-:W-:Y:S05]  /*5f90*/  @P0 BRA `(.L_x_1534) ;  /* 0x00000004006c0947 */ /* 0x000fea0003800000 */
[----:B------:R3:W5:Y:S01]  /*5fa0*/  LDG.E.128 R52, desc[UR6][R122.64] ;  /* 0x000000067a347981 */ /* 0x000762000c1e1d00 */
[----:B------:R-:W-:Y:S01]  /*5fb0*/  ISETP.GE.AND P0, PT, R14, UR4, PT ;  /* 0x000000040e007c0c */ /* 0x000fe2000bf06270 */
[----:B------:R-:W-:Y:S11]  /*5fc0*/  BSSY B0, `(.L_x_1535) ;  /* 0x0000057000007945 */ /* 0x000ff60003800000 */
[----:B------:R-:W-:Y:S01]  /*5fd0*/  @!UPT UIADD3 URZ, URZ, URZ, URZ ;  /* 0x0000003f3f3ff290 */ /* 0x000fe2000fffe03f */
        /* <DEDUP_REMOVED lines=85> */
.L_x_1536:
[----:B------:R-:W-:Y:S05]  /*6530*/  BSYNC B0 ;  /* 0x0000000000007941 */ /* 0x000fea0003800000 */
.L_x_1535:
[----:B-----5:R4:W-:Y:S02]  /*6540*/  STG.E.128 desc[UR6][R116.64], R52 ;  /* 0x0000003474007986 */ /* 0x0209e4000c101d06 */
.L_x_1534:
[----:B------:R-:W-:Y:S05]  /*6550*/  BSYNC B1 ;  /* 0x0000000000017941 */ /* 0x000fea0003800000 */
.L_x_1533:
[----:B------:R-:W-:Y:S01]  /*6560*/  ISETP.GE.AND P0, PT, R11, R167, PT ;  /* 0x000000a70b00720c */ /* 0x000fe20003f06270 */
[----:B------:R-:W-:Y:S11]  /*6570*/  BSSY B1, `(.L_x_1537) ;  /* 0x000005f000017945 */ /* 0x000ff60003800000 */
[----:B------:R-:W-:Y:S01]  /*6580*/  @!UPT UIADD3 URZ, URZ, URZ, URZ ;  /* 0x0000003f3f3ff290 */ /* 0x000fe2000fffe03f */
[----:B------:R-:W-:Y:S05]  /*6590*/  @P0 BRA `(.L_x_1538) ;  /* 0x0000000400700947 */ /* 0x000fea0003800000 */
[----:B------:R-:W-:Y:S01]  /*65a0*/  ISETP.GE.AND P0, PT, R11, UR4, PT ;  /* 0x000000040b007c0c */ /* 0x000fe2000bf06270 */
[----:B----4-:R4:W5:Y:S01]  /*65b0*/  LDG.E.128 R52, desc[UR6][R122.64+0x80] ;  /* 0x000080067a347981 */ /* 0x010962000c1e1d00 */
[----:B------:R-:W-:Y:S01]  /*65c0*/  IADD3 R168, P1, R122, 0x80, RZ ;  /* 0x000000807aa87810 */ /* 0x000fe20007f3e0ff */
[----:B------:R-:W-:Y:S04]  /*65d0*/  BSSY B0, `(.L_x_1539) ;  /* 0x0000057000007945 */ /* 0x000fe80003800000 */
        /* <DEDUP_REMOVED lines=86> */
.L_x_1540:
[----:B------:R-:W-:Y:S05]  /*6b40*/  BSYNC B0 ;  /* 0x0000000000007941 */ /* 0x000fea0003800000 */
.L_x_1539:
[----:B-----5:R1:W-:Y:S02]  /*6b50*/  STG.E.128 desc[UR6][R116.64+0x80], R52 ;  /* 0x0000803474007986 */ /* 0x0203e4000c101d06 */
.L_x_1538:
[----:B------:R-:W-:Y:S05]  /*6b60*/  BSYNC B1 ;  /* 0x0000000000017941 */ /* 0x000fea0003800000 */
.L_x_1537:
[----:B------:R-:W-:Y:S11]  /*6b70*/  ISETP.GE.AND P0, PT, R10, R167, PT ;  /* 0x000000a70a00720c */ /* 0x000ff60003f06270 */
[----:B------:R-:W-:Y:S02]  /*6b80*/  @!UPT UIADD3 URZ, URZ, URZ, URZ ;  /* 0x0000003f3f3ff290 */ /* 0x000fe4000fffe03f */
[----:B------:R-:W-:Y:S05]  /*6b90*/  @P0 BRA `(.L_x_1532) ;  /* 0x0000000400700947 */ /* 0x000fea0003800000 */
[----:B------:R-:W-:Y:S01]  /*6ba0*/  ISETP.GE.AND P0, PT, R10, UR4, PT ;  /* 0x000000040a007c0c */ /* 0x000fe2000bf06270 */
[----:B-1--4-:R1:W5:Y:S01]  /*6bb0*/  LDG.E.128 R52, desc[UR6][R122.64+0x100] ;  /* 0x000100067a347981 */ /* 0x012362000c1e1d00 */
        /* <DEDUP_REMOVED lines=88> */
.L_x_1542:
[----:B------:R-:W-:Y:S05]  /*7140*/  BSYNC B0 ;  /* 0x0000000000007941 */ /* 0x000fea0003800000 */
.L_x_1541:
[----:B-----5:R4:W-:Y:S02]  /*7150*/  STG.E.128 desc[UR6][R116.64+0x100], R52 ;  /* 0x0001003474007986 */ /* 0x0209e4000c101d06 */
.L_x_1532:
[----:B------:R-:W-:Y:S05]  /*7160*/  BSYNC B2 ;  /* 0x0000000000027941 */ /* 0x000fea0003800000 */
.L_x_1531:
        /* <DEDUP_REMOVED lines=30> */
[----:B-1----:R-:W-:Y:S02]  /*7350*/  LEA R18, P0, R162, R170, 0x1 ;  /* 0x000000aaa2127211 */ /* 0x002fe400078008ff */
[----:B------:R-:W-:Y:S02]  /*7360*/  IADD3 R140, P2, R82, R169, RZ ;  /* 0x000000a9528c7210 */ /* 0x000fe40007f5e0ff */
[----:B------:R-:W-:Y:S02]  /*7370*/  LEA.HI.X.SX32 R19, R162, R171, 0x1, P0 ;  /* 0x000000aba2137211 */ /* 0x000fe400000f0eff */
[----:B------:R-:W-:Y:S02]  /*7380*/  LEA.HI.X.SX32 R169, R169, R80, 0x1, P2 ;  /* 0x00000050a9a97211 */ /* 0x000fe400010f0eff */
[C---:B------:R-:W-:Y:S01]  /*7390*/  LEA R170, P0, R140.reuse, R124, 0x1 ;  /* 0x0000007c8caa7211 */ /* 0x040fe200078008ff */
[----:B------:R-:W2:Y:S01]  /*73a0*/  LDG.E.128 R28, desc[UR6][R18.64] ;  /* 0x00000006121c7981 */ /* 0x000ea2000c1e1d00 */
[----:B------:R-:W-:Y:S02]  /*73b0*/  @P1 IADD3 R177, RZ, -UR27, RZ ;  /* 0x8000001bffb11c10 */ /* 0x000fe4000fffe0ff */
[----:B------:R-:W-:Y:S02]  /*73c0*/  LEA.HI.X R171, R140, R125, R169, 0x1, P0 ;  /* 0x0000007d8cab7211 */ /* 0x000fe400000f0ca9 */
[----:B------:R-:W-:Y:S04]  /*73d0*/  IADD3 R175, P0, R82, R177, RZ ;  /* 0x000000b152af7210 */ /* 0x000fe80007f1e0ff */
[----:B------:R-:W-:Y:S01]  /*73e0*/  LEA.HI.X.SX32 R140, R177, R80, 0x1, P0 ;  /* 0x00000050b18c7211 */ /* 0x000fe200000f0eff */
[----:B------:R-:W3:Y:S01]  /*73f0*/  LDG.E.128 R168, desc[UR6][R170.64] ;  /* 0x00000006aaa87981 */ /* 0x000ee2000c1e1d00 */
[C---:B------:R-:W-:Y:S04]  /*7400*/  LEA R36, P0, R175.reuse, R126, 0x1 ;  /* 0x0000007eaf247211 */ /* 0x040fe800078008ff */
[----:B------:R-:W-:Y:S05]  /*7410*/  LEA.HI.X R37, R175, R127, R140, 0x1, P0 ;  /* 0x0000007faf257211 */ /* 0x000fea00000f0c8c */
[----:B----4-:R1:W4:Y:S02]  /*7420*/  LDG.E.128 R52, desc[UR6][R36.64] ;  /* 0x0000000624347981 */ /* 0x010324000c1e1d00 */
[----:B-1----:R-:W-:Y:S02]  /*7430*/  HADD2.F32 R37, -RZ, R56.H1_H1 ;  /* 0x30000038ff257230 */ /* 0x002fe40000004100 */
[--C-:B--2---:R-:W-:Y:S01]  /*7440*/  HADD2.F32 R34, -RZ, R28.reuse.H0_H0 ;  /* 0x2000001cff227230 */ /* 0x104fe20000004100 */
[----:B------:R-:W-:Y:S01]  /*7450*/  MOV R26, R30 ;  /* 0x0000001e001a7202 */ /* 0x000fe20000000f00 */
        /* <DEDUP_REMOVED lines=14> */
[--C-:B----4-:R-:W-:Y:S02]  /*7540*/  HADD2.F32 R35, -RZ, R52.reuse.H0_H0 ;  /* 0x20000034ff237230 */ /* 0x110fe40000004100 */
        /* <DEDUP_REMOVED lines=42> */
.L_x_1548:
[----:B------:R-:W-:Y:S05]  /*77f0*/  BSYNC B0 ;  /* 0x0000000000007941 */ /* 0x000fea0003800000 */
.L_x_1547:
[----:B-----5:R1:W-:Y:S02]  /*7800*/  STG.E.128 desc[UR6][R172.64], R56 ;  /* 0x00000038ac007986 */ /* 0x0203e4000c101d06 */
.L_x_1546:
[----:B------:R-:W-:Y:S05]  /*7810*/  BSYNC B1 ;  /* 0x0000000000017941 */ /* 0x000fea0003800000 */
.L_x_1545:
[----:B------:R-:W-:Y:S01]  /*7820*/  ISETP.GE.AND P0, PT, R11, R167, PT ;  /* 0x000000a70b00720c */ /* 0x000fe20003f06270 */
[----:B------:R-:W-:Y:S11]  /*7830*/  BSSY B1, `(.L_x_1549) ;  /* 0x0000063000017945 */ /* 0x000ff60003800000 */
[----:B------:R-:W-:Y:S01]  /*7840*/  @!UPT UIADD3 URZ, URZ, URZ, URZ ;  /* 0x0000003f3f3ff290 */ /* 0x000fe2000fffe03f */
[----:B------:R-:W-:Y:S05]  /*7850*/  @P0 BRA `(.L_x_1550) ;  /* 0x0000000400800947 */ /* 0x000fea0003800000 */
[C---:B------:R-:W-:Y:S01]  /*7860*/  LEA R168, P0, R90.reuse, R122, 0x1 ;  /* 0x0000007a5aa87211 */ /* 0x040fe200078008ff */
[----:B------:R-:W-:Y:S01]  /*7870*/  BSSY B0, `(.L_x_1551) ;  /* 0x000005d000007945 */ /* 0x000fe20003800000 */
[----:B------:R-:W-:Y:S02]  /*7880*/  ISETP.GE.AND P1, PT, R11, UR4, PT ;  /* 0x000000040b007c0c */ /* 0x000fe4000bf26270 */
[----:B------:R-:W-:Y:S02]  /*7890*/  LEA.HI.X R169, R90, R123, R89, 0x1, P0 ;  /* 0x0000007b5aa97211 */ /* 0x000fe400000f0c59 */
[C---:B-1----:R-:W-:Y:S03]  /*78a0*/  LEA R172, P0, R94.reuse, R116, 0x1 ;  /* 0x000000745eac7211 */ /* 0x042fe600078008ff */
        /* <DEDUP_REMOVED lines=19> */
[----:B------:R-:W2:Y:S03]  /*79e0*/  LDG.E.128 R28, desc[UR6][R18.64] ;  /* 0x00000006121c7981 */ /* 0x000ea6000c1e1d00 */
        /* <DEDUP_REMOVED lines=32> */
[--C-:B----4-:R-:W-:Y:S02]  /*7bf0*/  HADD2.F32 R35, -RZ, R52.reuse.H0_H0 ;  /* 0x20000034ff237230 */ /* 0x110fe40000004100 */
        /* <DEDUP_REMOVED lines=36> */
.L_x_1552:
[----:B------:R-:W-:Y:S05]  /*7e40*/  BSYNC B0 ;  /* 0x0000000000007941 */ /* 0x000fea0003800000 */
.L_x_1551:
[----:B-----5:R1:W-:Y:S02]  /*7e50*/  STG.E.128 desc[UR6][R172.64], R56 ;  /* 0x00000038ac007986 */ /* 0x0203e4000c101d06 */
.L_x_1550:
[----:B------:R-:W-:Y:S05]  /*7e60*/  BSYNC B1 ;  /* 0x0000000000017941 */ /* 0x000fea0003800000 */
.L_x_1549:
[----:B------:R-:W-:Y:S11]  /*7e70*/  ISETP.GE.AND P0, PT, R10, R167, PT ;  /* 0x000000a70a00720c */ /* 0x000ff60003f06270 */
[----:B------:R-:W-:Y:S02]  /*7e80*/  @!UPT UIADD3 URZ, URZ, URZ, URZ ;  /* 0x0000003f3f3ff290 */ /* 0x000fe4000fffe03f */
[----:B------:R-:W-:Y:S05]  /*7e90*/  @P0 BRA `(.L_x_1544) ;  /* 0x0000000400800947 */ /* 0x000fea0003800000 */
[----:B-1----:R-:W-:Y:S01]  /*7ea0*/  LEA R168, P0, R98, R122, 0x1 ;  /* 0x0000007a62a87211 */ /* 0x002fe200078008ff */
        /* <DEDUP_REMOVED lines=93> */
.L_x_1554:
[----:B------:R-:W-:Y:S05]  /*8480*/  BSYNC B0 ;  /* 0x0000000000007941 */ /* 0x000fea0003800000 */
.L_x_1553:
[----:B-----5:R1:W-:Y:S02]  /*8490*/  STG.E.128 desc[UR6][R166.64], R56 ;  /* 0x00000038a6007986 */ /* 0x0203e4000c101d06 */
.L_x_1544:
[----:B------:R-:W-:Y:S05]  /*84a0*/  BSYNC B2 ;  /* 0x0000000000027941 */ /* 0x000fea0003800000 */
.L_x_1543:
[C---:B------:R-:W-:Y:S01]  /*84b0*/  ISETP.GE.AND P0, PT, R130.reuse, R165, PT ;  /* 0x000000a58200720c */ /* 0x040fe20003f06270 */
[----:B------:R-:W-:Y:S03]  /*84c0*/  BSSY B2, `(.L_x_1555) ;  /* 0x0000132000027945 */ /* 0x000fe60003800000 */
[----:B------:R-:W-:Y:S11]  /*84d0*/  ISETP.GE.AND P0, PT, R130, R163, !P0 ;  /* 0x000000a38200720c */ /* 0x000ff60004706270 */
[----:B------:R-:W-:Y:S02]  /*84e0*/  @!UPT UIADD3 URZ, URZ, URZ, URZ ;  /* 0x0000003f3f3ff290 */ /* 0x000fe4000fffe03f */
[----:B------:R-:W-:Y:S05]  /*84f0*/  @!P0 BRA `(.L_x_1556) ;  /* 0x0000001000b88947 */ /* 0x000fea0003800000 */
[----:B-1----:R-:W1:Y:S01]  /*8500*/  LDC R167, c[0x0][0x2d0] ;  /* 0x0000b400ffa77b82 */ /* 0x002e620000000800 */
        /* <DEDUP_REMOVED lines=98> */
.L_x_1560:
[----:B------:R-:W-:Y:S05]  /*8b30*/  BSYNC B0 ;  /* 0x0000000000007941 */ /* 0x000fea0003800000 */
.L_x_1559:
[----:B-----5:R1:W-:Y:S02]  /*8b40*/  STG.E.128 desc[UR6][R172.64], R56 ;  /* 0x00000038ac007986 */ /* 0x0203e4000c101d06 */
.L_x_1558:
[----:B------:R-:W-:Y:S05]  /*8b50*/  BSYNC B1 ;  /* 0x0000000000017941 */ /* 0x000fea0003800000 */
.L_x_1557:
[----:B------:R-:W-:Y:S01]  /*8b60*/  ISETP.GE.AND P0, PT, R11, R167, PT ;  /* 0x000000a70b00720c */ /* 0x000fe20003f06270 */
[----:B------:R-:W-:Y:S11]  /*8b70*/  BSSY B1, `(.L_x_1561) ;  /* 0x0000063000017945 */ /* 0x000ff60003800000 */
[----:B------:R-:W-:Y:S01]  /*8b80*/  @!UPT UIADD3 URZ, URZ, URZ, URZ ;  /* 0x0000003f3f3ff290 */ /* 0x000fe2000fffe03f */
[----:B------:R-:W-:Y:S05]  /*8b90*/  @P0 BRA `(.L_x_1562) ;  /* 0x0000000400800947 */ /* 0x000fea0003800000 */
[C---:B-1----:R-:W-:Y:S01]  /*8ba0*/  LEA R168, P0, R92.reuse, R122, 0x1 ;  /* 0x0000007a5ca87211 */ /* 0x042fe200078008ff */
        /* <DEDUP_REMOVED lines=93> */
.L_x_1564:
[----:B------:R-:W-:Y:S05]  /*9180*/  BSYNC B0 ;  /* 0x0000000000007941 */ /* 0x000fea0003800000 */
.L_x_1563:
[----:B-----5:R1:W-:Y:S02]  /*9190*/  STG.E.128 desc[UR6][R172.64], R56 ;  /* 0x00000038ac007986 */ /* 0x0203e4000c101d06 */
.L_x_1562:
[----:B------:R-:W-:Y:S05]  /*91a0*/  BSYNC B1 ;  /* 0x0000000000017941 */ /* 0x000fea0003800000 */
.L_x_1561:
        /* <DEDUP_REMOVED lines=97> */
.L_x_1566:
[----:B------:R-:W-:Y:S05]  /*97c0*/  BSYNC B0 ;  /* 0x0000000000007941 */ /* 0x000fea0003800000 */
.L_x_1565:
[----:B-----5:R1:W-:Y:S02]  /*97d0*/  STG.E.128 desc[UR6][R166.64], R56 ;  /* 0x00000038a6007986 */ /* 0x0203e4000c101d06 */
.L_x_1556:
[----:B------:R-:W-:Y:S05]  /*97e0*/  BSYNC B2 ;  /* 0x0000000000027941 */ /* 0x000fea0003800000 */
.L_x_1555:
        /* <DEDUP_REMOVED lines=10> */
[----:B------:R-:W1:Y:S01]  /*9890*/  LDC.64 R2, c[0x0][0x338] ;  /* 0x0000ce00ff027b82 */ /* 0x000e620000000a00 */
[----:B------:R-:W-:Y:S01]  /*98a0*/  ISETP.GE.AND P0, PT, R14, UR4, PT ;  /* 0x000000040e007c0c */ /* 0x000fe2000bf06270 */
[----:B------:R-:W-:Y:S01]  /*98b0*/  BSSY B0, `(.L_x_1571) ;  /* 0x0000060000007945 */ /* 0x000fe20003800000 */
[----:B-1----:R-:W-:Y:S04]  /*98c0*/  IMAD.WIDE.U32 R166, R2, 0x60, R122 ;  /* 0x0000006002a67825 */ /* 0x002fe800078e007a */
[----:B------:R-:W-:Y:S05]  /*98d0*/  IMAD R3, R3, 0x60, RZ ;  /* 0x0000006003037824 */ /* 0x000fea00078e02ff */
[----:B------:R-:W-:Y:S02]  /*98e0*/  IADD3 R167, R167, R3, RZ ;  /* 0x00000003a7a77210 */ /* 0x000fe40007ffe0ff */
[----:B------:R-:W1:Y:S03]  /*98f0*/  LDC.64 R2, c[0x0][0x248] ;  /* 0x00009200ff027b82 */ /* 0x000e660000000a00 */
[----:B------:R1:W5:Y:S02]  /*9900*/  LDG.E.128 R56, desc[UR6][R166.64] ;  /* 0x00000006a6387981 */ /* 0x000364000c1e1d00 */
[----:B-1----:R-:W-:Y:S04]  /*9910*/  IMAD.WIDE.U32 R168, R2, 0x60, R116 ;  /* 0x0000006002a87825 */ /* 0x002fe800078e0074 */
[----:B------:R-:W-:Y:S05]  /*9920*/  IMAD R3, R3, 0x60, RZ ;  /* 0x0000006003037824 */ /* 0x000fea00078e02ff */
[----:B------:R-:W-:Y:S01]  /*9930*/  IADD3 R169, R169, R3, RZ ;  /* 0x00000003a9a97210 */ /* 0x000fe20007ffe0ff */
[----:B------:R-:W-:Y:S06]  /*9940*/  @P0 BRA `(.L_x_1572) ;  /* 0x0000000400580947 */ /* 0x000fec0003800000 */
        /* <DEDUP_REMOVED lines=14> */
[----:B------:R-:W-:Y:S02]  /*9a30*/  LEA R166, P0, R140, R124, 0x1 ;  /* 0x0000007c8ca67211 */ /* 0x000fe400078008ff */
        /* <DEDUP_REMOVED lines=71> */
.L_x_1572:
[----:B------:R-:W-:Y:S05]  /*9eb0*/  BSYNC B0 ;  /* 0x0000000000007941 */ /* 0x000fea0003800000 */
.L_x_1571:
[----:B-----5:R1:W-:Y:S02]  /*9ec0*/  STG.E.128 desc[UR6][R168.64], R56 ;  /* 0x00000038a8007986 */ /* 0x0203e4000c101d06 */
.L_x_1570:
[----:B------:R-:W-:Y:S05]  /*9ed0*/  BSYNC B1 ;  /* 0x0000000000017941 */ /* 0x000fea0003800000 */
.L_x_1569:
        /* <DEDUP_REMOVED lines=98> */
.L_x_1576:
[----:B------:R-:W-:Y:S05]  /*a500*/  BSYNC B0 ;  /* 0x0000000000007941 */ /* 0x000fea0003800000 */
.L_x_1575:
[----:B-----5:R1:W-:Y:S02]  /*a510*/  STG.E.128 desc[UR6][R168.64], R56 ;  /* 0x00000038a8007986 */ /* 0x0203e4000c101d06 */
.L_x_1574:
[----:B------:R-:W-:Y:S05]  /*a520*/  BSYNC B1 ;  /* 0x0000000000017941 */ /* 0x000fea0003800000 */
.L_x_1573:
        /* <DEDUP_REMOVED lines=25> */
[----:B------:R-:W-:Y:S02]  /*a6c0*/  LEA.HI.X.SX32 R164, R164, R64, 0x1, P2 ;  /* 0x00000040a4a47211 */ /* 0x000fe400010f0eff */
[C---:B-1----:R-:W-:Y:S01]  /*a6d0*/  LEA R166, P0, R140.reuse, R124, 0x1 ;  /* 0x0000007c8ca67211 */ /* 0x042fe200078008ff */
        /* <DEDUP_REMOVED lines=70> */
.L_x_1578:
[----:B------:R-:W-:Y:S05]  /*ab40*/  BSYNC B0 ;  /* 0x0000000000007941 */ /* 0x000fea0003800000 */
.L_x_1577:
[----:B-----5:R1:W-:Y:S02]  /*ab50*/  STG.E.128 desc[UR6][R162.64], R56 ;  /* 0x00000038a2007986 */ /* 0x0203e4000c101d06 */
.L_x_1568:
[----:B------:R-:W-:Y:S05]  /*ab60*/  BSYNC B2 ;  /* 0x0000000000027941 */ /* 0x000fea0003800000 */
.L_x_1567:
        /* <DEDUP_REMOVED lines=8> */
.L_x_1504:
[-C--:B------:R-:W-:Y:S01]  /*abf0*/  ISETP.GE.AND P2, PT, R132, R165.reuse, PT ;  /* 0x000000a58400720c */ /* 0x080fe20003f46270 */
[----:B------:R-:W-:Y:S01]  /*ac00*/  BSSY B0, `(.L_x_1579) ;  /* 0x0000011000007945 */ /* 0x000fe20003800000 */
[-C--:B------:R-:W-:Y:S02]  /*ac10*/  ISETP.GE.AND P1, PT, R130, R165.reuse, PT ;  /* 0x000000a58200720c */ /* 0x080fe40003f26270 */
        /* <DEDUP_REMOVED lines=8> */
[----:B-12---:R-:W2:Y:S04]  /*aca0*/  @P4 LDG.E.128 R24, desc[UR6][R122.64] ;  /* 0x000000067a184981 */ /* 0x006ea8000c1e1d00 */
[----:B--2---:R3:W-:Y:S01]  /*acb0*/  @P4 STG.E.128 desc[UR6][R116.64], R24 ;  /* 0x0000001874004986 */ /* 0x0047e2000c101d06 */
[----:B------:R-:W-:Y:S03]  /*acc0*/  ISETP.NE.AND P4, PT, R129, RZ, PT ;  /* 0x000000ff8100720c */ /* 0x000fe60003f85270 */
[----:B------:R-:W2:Y:S04]  /*acd0*/  @P5 LDG.E.128 R20, desc[UR6][R122.64+0x80] ;  /* 0x000080067a145981 */ /* 0x000ea8000c1e1d00 */
[----:B--2---:R3:W-:Y:S06]  /*ace0*/  @P5 STG.E.128 desc[UR6][R116.64+0x80], R20 ;  /* 0x0000801474005986 */ /* 0x0047ec000c101d06 */
[----:B------:R-:W2:Y:S04]  /*acf0*/  @P4 LDG.E.128 R4, desc[UR6][R122.64+0x100] ;  /* 0x000100067a044981 */ /* 0x000ea8000c1e1d00 */
[----:B--2---:R3:W-:Y:S02]  /*ad00*/  @P4 STG.E.128 desc[UR6][R116.64+0x100], R4 ;  /* 0x0001000474004986 */ /* 0x0047e4000c101d06 */
.L_x_1580:
[----:B------:R-:W-:Y:S05]  /*ad10*/  BSYNC B0 ;  /* 0x0000000000007941 */ /* 0x000fea0003800000 */
.L_x_1579:
        /* <DEDUP_REMOVED lines=24> */
.L_x_1582:
[----:B------:R-:W-:Y:S05]  /*aea0*/  BSYNC B0 ;  /* 0x0000000000007941 */ /* 0x000fea0003800000 */
.L_x_1581:
        /* <DEDUP_REMOVED lines=24> */
.L_x_1584:
[----:B------:R-:W-:Y:S05]  /*b030*/  BSYNC B0 ;  /* 0x0000000000007941 */ /* 0x000fea0003800000 */
.L_x_1583:
[----:B------:R-:W-:Y:S01]  /*b040*/  UMOV UR4, URZ ;  /* 0x0000003f00047c82 */ /* 0x000fe20008000000 */
[----:B------:R-:W-:Y:S04]  /*b050*/  BSSY B0, `(.L_x_1530) ;  /* 0x000001b000007945 */ /* 0x000fe80003800000 */
[----:B------:R-:W-:Y:S05]  /*b060*/  @!P0 BRA `(.L_x_1585) ;  /* 0x0000000000648947 */ /* 0x000fea0003800000 */
[----:B------:R-:W-:Y:S02]  /*b070*/  ISETP.NE.AND P1, PT, R133, RZ, PT ;  /* 0x000000ff8500720c */ /* 0x000fe40003f25270 */
[----:B------:R-:W-:Y:S11]  /*b080*/  ISETP.NE.AND P4, PT, R131, RZ, PT ;  /* 0x000000ff8300720c */ /* 0x000ff60003f85270 */
[----:B------:R-:W2:Y:S02]  /*b090*/  @P1 LDC.64 R2, c[0x0][0x338] ;  /* 0x0000ce00ff021b82 */ /* 0x000ea40000000a00 */
[----:B------:R-:W-:Y:S02]  /*b0a0*/  @P4 LEA R28, P0, R106, R122, 0x1 ;  /* 0x0000007a6a1c4211 */ /* 0x000fe400078008ff */
[----:B-1--4-:R-:W-:Y:S02]  /*b0b0*/  @P4 LEA R30, P2, R108, R116, 0x1 ;  /* 0x000000746c1e4211 */ /* 0x012fe400078408ff */
[----:B------:R-:W-:Y:S02]  /*b0c0*/  @P4 LEA.HI.X R29, R106, R123, R105, 0x1, P0 ;  /* 0x0000007b6a1d4211 */ /* 0x000fe400000f0c69 */
[----:B------:R-:W-:Y:S01]  /*b0d0*/  @P4 LEA.HI.X R31, R108, R117, R107, 0x1, P2 ;  /* 0x000000756c1f4211 */ /* 0x000fe200010f0c6b */
[----:B--23--:R-:W-:Y:S04]  /*b0e0*/  @P1 IMAD.WIDE.U32 R4, R2, 0x60, R122 ;  /* 0x0000006002041825 */ /* 0x00cfe800078e007a */
        /* <DEDUP_REMOVED lines=8> */
[----:B------:R-:W-:Y:S03]  /*b170*/  ISETP.NE.AND P1, PT, R129, RZ, PT ;  /* 0x000000ff8100720c */ /* 0x000fe60003f25270 */
[----:B------:R-:W2:Y:S10]  /*b180*/  @P4 LDG.E.128 R24, desc[UR6][R28.64] ;  /* 0x000000061c184981 */ /* 0x000eb4000c1e1d00 */
[C---:B------:R-:W-:Y:S04]  /*b190*/  @P1 LEA R2, P0, R110.reuse, R122, 0x1 ;  /* 0x0000007a6e021211 */ /* 0x040fe800078008ff */
[----:B------:R-:W-:Y:S02]  /*b1a0*/  @P1 LEA.HI.X R3, R110, R123, R109, 0x1, P0 ;  /* 0x0000007b6e031211 */ /* 0x000fe400000f0c6d */
[C---:B------:R-:W-:Y:S04]  /*b1b0*/  @P1 LEA R32, P0, R112.reuse, R116, 0x1 ;  /* 0x0000007470201211 */ /* 0x040fe800078008ff */
[----:B------:R-:W-:Y:S01]  /*b1c0*/  @P1 LEA.HI.X R33, R112, R117, R111, 0x1, P0 ;  /* 0x0000007570211211 */ /* 0x000fe200000f0c6f */
[----:B--2---:R1:W-:Y:S04]  /*b1d0*/  @P4 STG.E.128 desc[UR6][R30.64], R24 ;  /* 0x000000181e004986 */ /* 0x0043e8000c101d06 */
[----:B------:R-:W2:Y:S04]  /*b1e0*/  @P1 LDG.E.128 R20, desc[UR6][R2.64] ;  /* 0x0000000602141981 */ /* 0x000ea8000c1e1d00 */
[----:B--2---:R1:W-:Y:S02]  /*b1f0*/  @P1 STG.E.128 desc[UR6][R32.64], R20 ;  /* 0x0000001420001986 */ /* 0x0043e4000c101d06 */
.L_x_1585:
[----:B------:R-:W-:Y:S05]  /*b200*/  BSYNC B0 ;  /* 0x0000000000007941 */ /* 0x000fea0003800000 */
.L_x_1530:
        /* <DEDUP_REMOVED lines=81> */
.L_x_1586:
[----:B------:R-:W1:Y:S08]  /*b720*/  LDC R2, c[0x0][0x250] ;  /* 0x00009400ff027b82 */ /* 0x000e700000000800 */
[----:B------:R-:W2:Y:S02]  /*b730*/  LDC R0, c[0x0][0x248] ;  /* 0x00009200ff007b82 */ /* 0x000ea40000000800 */
[----:B--2---:R-:W-:Y:S02]  /*b740*/  IMAD.U32 R5, R0, -0x40, RZ ;  /* 0xffffffc000057824 */ /* 0x004fe400078e00ff */
[----:B-1----:R-:W-:Y:S03]  /*b750*/  IMAD.U32 R3, R2, -0x40, RZ ;  /* 0xffffffc002037824 */ /* 0x002fe600078e00ff */
[----:B------:R-:W-:Y:S02]  /*b760*/  LEA R116, P0, R5, R116, 0x1 ;  /* 0x0000007405747211 */ /* 0x000fe400078008ff */
[----:B------:R-:W-:Y:S02]  /*b770*/  LEA R118, P1, R3, R118, 0x1 ;  /* 0x0000007603767211 */ /* 0x000fe400078208ff */
[----:B------:R-:W-:Y:S02]  /*b780*/  LEA.HI.X.SX32 R117, R5, R117, 0x1, P0 ;  /* 0x0000007505757211 */ /* 0x000fe400000f0eff */
[----:B------:R-:W-:Y:S09]  /*b790*/  LEA.HI.X.SX32 R119, R3, R119, 0x1, P1 ;  /* 0x0000007703777211 */ /* 0x000ff200008f0eff */
.L_x_1587:
[----:B------:R-:W-:Y:S04]  /*b7a0*/  IADD3 R9, R9, -0x1, RZ ;  /* 0xffffffff09097810 */ /* 0x000fe80007ffe0ff */
[----:B------:R-:W-:Y:S11]  /*b7b0*/  ISETP.GT.AND P0, PT, R9, R81, PT ;  /* 0x000000510900720c */ /* 0x000ff60003f04270 */
[----:B------:R-:W-:Y:S02]  /*b7c0*/  @!UPT UIADD3 URZ, URZ, URZ, URZ ;  /* 0x0000003f3f3ff290 */ /* 0x000fe4000fffe03f */
[----:B------:R-:W-:Y:S05]  /*b7d0*/  @P0 BRA `(.L_x_1588) ;  /* 0xffffff7400440947 */ /* 0x000fea000383ffff */
.L_x_1495:
        /* <DEDUP_REMOVED lines=15> */
[----:B-----5:R-:W-:-:S03]  /*b8d0*/  IMAD.MOV.U32 R0, RZ, RZ, RZ ;  /* 0x000000ffff007224 */ /* 0x020fc600078e00ff */
        /* <DEDUP_REMOVED lines=11> */
[----:B------:R-:W-:Y:S01]  /*b990*/  LEA.HI.X R33, R152, UR9, R155, 0x1, P2 ;  /* 0x0000000998217c11 */ /* 0x000fe200090f0c9b */
[----:B------:R-:W-:Y:S01]  /*b9a0*/  IMAD R5, R5, 0x30, RZ ;  /* 0x0000003005057824 */ /* 0x000fe200078e02ff */
[----:B------:R-:W-:-:S02]  /*b9b0*/  LEA R22, P2, R2, UR8, 0x1 ;  /* 0x0000000802167c11 */ /* 0x000fc4000f8408ff */
[----:B------:R-:W-:Y:S01]  /*b9c0*/  LEA R20, P4, R17, UR8, 0x1 ;  /* 0x0000000811147c11 */ /* 0x000fe2000f8808ff */
[----:B------:R-:W-:Y:S01]  /*b9d0*/  IMAD.IADD R5, R19, 0x1, R5 ;  /* 0x0000000113057824 */ /* 0x000fe200078e0205 */
[----:B------:R-:W-:Y:S02]  /*b9e0*/  LEA.HI.X R23, R2, UR9, R3, 0x1, P2 ;  /* 0x0000000902177c11 */ /* 0x000fe400090f0c03 */
[C---:B------:R-:W-:Y:S01]  /*b9f0*/  LEA R8, P2, R18.reuse, UR8, 0x1 ;  /* 0x0000000812087c11 */ /* 0x040fe2000f8408ff */
[----:B------:R-:W-:Y:S01]  /*ba00*/  ULDC.U8 UR8, c[0x0][0x3c3] ;  /* 0x0000f0c000087ab9 */ /* 0x000fe20000000000 */
[----:B------:R-:W-:Y:S02]  /*ba10*/  LEA.HI.X R21, R17, UR9, R6, 0x1, P4 ;  /* 0x0000000911157c11 */ /* 0x000fe4000a0f0c06 */
[----:B------:R-:W-:Y:S02]  /*ba20*/  LEA.HI.X R9, R18, UR9, R5, 0x1, P2 ;  /* 0x0000000912097c11 */ /* 0x000fe400090f0c05 */
[----:B------:R-:W-:-:S02]  /*ba30*/  ISETP.NE.AND P2, PT, RZ, UR8, PT ;  /* 0x00000008ff007c0c */ /* 0x000fc4000bf45270 */
[----:B------:R-:W-:-:S04]  /*ba40*/  ISETP.GE.AND P4, PT, R150, R12, PT ;  /* 0x0000000c9600720c */ /* 0x000fc80003f86270 */
        /* <DEDUP_REMOVED lines=69> */
.L_x_1597:
[----:B------:R-:W-:Y:S05]  /*bea0*/  BSYNC B0 ;  /* 0x0000000000007941 */ /* 0x000fea0003800000 */
.L_x_1596:
[----:B-----5:R3:W-:Y:S02]  /*beb0*/  STS.128 [R206], R24 ;  /* 0x00000018ce007388 */ /* 0x0207e40000000c00 */
.L_x_1595:
[----:B------:R-:W-:Y:S05]  /*bec0*/  BSYNC B1 ;  /* 0x0000000000017941 */ /* 0x000fea0003800000 */
.L_x_1594:
        /* <DEDUP_REMOVED lines=48> */
.L_x_1601:
[----:B------:R-:W-:Y:S05]  /*c1d0*/  BSYNC B0 ;  /* 0x0000000000007941 */ /* 0x000fea0003800000 */
.L_x_1600:
[----:B-----5:R1:W-:Y:S02]  /*c1e0*/  STS.128 [R206+0x2000], R24 ;  /* 0x00200018ce007388 */ /* 0x0203e40000000c00 */
.L_x_1599:
[----:B------:R-:W-:Y:S05]  /*c1f0*/  BSYNC B1 ;  /* 0x0000000000017941 */ /* 0x000fea0003800000 */
.L_x_1598:
        /* <DEDUP_REMOVED lines=44> */
.L_x_1603:
[----:B------:R-:W-:Y:S05]  /*c4c0*/  BSYNC B0 ;  /* 0x0000000000007941 */ /* 0x000fea0003800000 */
.L_x_1602:
[----:B-----5:R2:W-:Y:S02]  /*c4d0*/  STS.128 [R206+0x4000], R32 ;  /* 0x00400020ce007388 */ /* 0x0205e40000000c00 */
.L_x_1593:
[----:B------:R-:W-:Y:S05]  /*c4e0*/  BSYNC B2 ;  /* 0x0000000000027941 */ /* 0x000fea0003800000 */
.L_x_1592:
        /* <DEDUP_REMOVED lines=54> */
.L_x_1609:
[----:B------:R-:W-:Y:S05]  /*c850*/  BSYNC B0 ;  /* 0x0000000000007941 */ /* 0x000fea0003800000 */
.L_x_1608:
[----:B-----5:R3:W-:Y:S02]  /*c860*/  STS.128 [R206+0x800], R24 ;  /* 0x00080018ce007388 */ /* 0x0207e40000000c00 */
.L_x_1607:
[----:B------:R-:W-:Y:S05]  /*c870*/  BSYNC B1 ;  /* 0x0000000000017941 */ /* 0x000fea0003800000 */
.L_x_1606:
        /* <DEDUP_REMOVED lines=47> */
.L_x_1613:
[----:B------:R-:W-:Y:S05]  /*cb70*/  BSYNC B0 ;  /* 0x0000000000007941 */ /* 0x000fea0003800000 */
.L_x_1612:
[----:B-----5:R3:W-:Y:S02]  /*cb80*/  STS.128 [R206+0x2800], R24 ;  /* 0x00280018ce007388 */ /* 0x0207e40000000c00 */
.L_x_1611:
[----:B------:R-:W-:Y:S05]  /*cb90*/  BSYNC B1 ;  /* 0x0000000000017941 */ /* 0x000fea0003800000 */
.L_x_1610:
        /* <DEDUP_REMOVED lines=47> */
.L_x_1615:
[----:B------:R-:W-:Y:S05]  /*ce90*/  BSYNC B0 ;  /* 0x0000000000007941 */ /* 0x000fea0003800000 */
.L_x_1614:
[----:B-----5:R3:W-:Y:S02]  /*cea0*/  STS.128 [R206+0x4800], R24 ;  /* 0x00480018ce007388 */ /* 0x0207e40000000c00 */
.L_x_1605:
[----:B------:R-:W-:Y:S05]  /*ceb0*/  BSYNC B2 ;  /* 0x0000000000027941 */ /* 0x000fea0003800000 */
.L_x_1604:
        /* <DEDUP_REMOVED lines=54> */
.L_x_1621:
[----:B------:R-:W-:Y:S05]  /*d220*/  BSYNC B0 ;  /* 0x0000000000007941 */ /* 0x000fea0003800000 */
.L_x_1620:
[----:B-----5:R1:W-:Y:S02]  /*d230*/  STS.128 [R206+0x1000], R24 ;  /* 0x00100018ce007388 */ /* 0x0203e40000000c00 */
.L_x_1619:
[----:B------:R-:W-:Y:S05]  /*d240*/  BSYNC B1 ;  /* 0x0000000000017941 */ /* 0x000fea0003800000 */
.L_x_1618:
        /* <DEDUP_REMOVED lines=47> */
.L_x_1625:
[----:B------:R-:W-:Y:S05]  /*d540*/  BSYNC B0 ;  /* 0x0000000000007941 */ /* 0x000fea0003800000 */
.L_x_1624:
[----:B-----5:R3:W-:Y:S02]  /*d550*/  STS.128 [R206+0x3000], R24 ;  /* 0x00300018ce007388 */ /* 0x0207e40000000c00 */
.L_x_1623:
[----:B------:R-:W-:Y:S05]  /*d560*/  BSYNC B1 ;  /* 0x0000000000017941 */ /* 0x000fea0003800000 */
.L_x_1622:
        /* <DEDUP_REMOVED lines=15> */
[----:B------:R-:W-:-:S02]  /*d660*/  HADD2.F32 R20, -RZ, R4.H1_H1 ;  /* 0x30000004ff147230 */ /* 0x000fc40000004100 */
[----:B--2---:R-:W-:Y:S02]  /*d670*/  HADD2.F32 R2, -RZ, R7.H1_H1 ;  /* 0x30000007ff027230 */ /* 0x004fe40000004100 */
[C---:B-1----:R-:W-:Y:S01]  /*d680*/  FMUL.FTZ R23, R0.reuse, R25 ;  /* 0x0000001900177220 */ /* 0x042fe20000410000 */
        /* <DEDUP_REMOVED lines=28> */
.L_x_1627:
[----:B------:R-:W-:Y:S05]  /*d850*/  BSYNC B0 ;  /* 0x0000000000007941 */ /* 0x000fea0003800000 */
.L_x_1626:
[----:B-----5:R3:W-:Y:S02]  /*d860*/  STS.128 [R206+0x5000], R24 ;  /* 0x00500018ce007388 */ /* 0x0207e40000000c00 */
.L_x_1617:
[----:B------:R-:W-:Y:S05]  /*d870*/  BSYNC B2 ;  /* 0x0000000000027941 */ /* 0x000fea0003800000 */
.L_x_1616:
        /* <DEDUP_REMOVED lines=13> */
[----:B------:R-:W2:Y:S04]  /*d950*/  LDG.E.64 R4, desc[UR6][R16.64] ;  /* 0x0000000610047981 */ /* 0x000ea8000c1e1b00 */
[----:B------:R-:W4:Y:S01]  /*d960*/  LDG.E.64 R6, desc[UR6][R18.64] ;  /* 0x0000000612067981 */ /* 0x000f22000c1e1b00 */
[----:B-----5:R-:W-:Y:S02]  /*d970*/  HADD2.F32 R29, -RZ, R27.H0_H0 ;  /* 0x2000001bff1d7230 */ /* 0x020fe40000004100 */
[----:B------:R-:W-:Y:S02]  /*d980*/  HADD2.F32 R14, -RZ, R25.H1_H1 ;  /* 0x30000019ff0e7230 */ /* 0x000fe40000004100 */
[----:B------:R-:W-:Y:S02]  /*d990*/  HADD2.F32 R27, -RZ, R27.H1_H1 ;  /* 0x3000001bff1b7230 */ /* 0x000fe40000004100 */
[----:B------:R-:W-:-:S02]  /*d9a0*/  HADD2.F32 R20, -RZ, R25.H0_H0 ;  /* 0x20000019ff147230 */ /* 0x000fc40000004100 */
[----:B--2---:R-:W-:Y:S02]  /*d9b0*/  HADD2.F32 R15, -RZ, R4.H1_H1 ;  /* 0x30000004ff0f7230 */ /* 0x004fe40000004100 */
[----:B------:R-:W-:Y:S02]  /*d9c0*/  HADD2.F32 R0, -RZ, R5.H1_H1 ;  /* 0x30000005ff007230 */ /* 0x000fe40000004100 */
[----:B----4-:R-:W-:Y:S02]  /*d9d0*/  HADD2.F32 R12, -RZ, R6.H1_H1 ;  /* 0x30000006ff0c7230 */ /* 0x010fe40000004100 */
        /* <DEDUP_REMOVED lines=29> */
.L_x_1632:
[----:B------:R-:W-:Y:S05]  /*dbb0*/  BSYNC B0 ;  /* 0x0000000000007941 */ /* 0x000fea0003800000 */
.L_x_1631:
[----:B-----5:R1:W-:Y:S02]  /*dbc0*/  STS.128 [R206+0x1800], R24 ;  /* 0x00180018ce007388 */ /* 0x0203e40000000c00 */
.L_x_1630:
[----:B------:R-:W-:Y:S05]  /*dbd0*/  BSYNC B1 ;  /* 0x0000000000017941 */ /* 0x000fea0003800000 */
.L_x_1629:
[----:B------:R1:W-:Y:S01]  /*dbe0*/  @P1 STS.128 [R206+0x3800], RZ ;  /* 0x003800ffce001388 */ /* 0x0003e20000000c00 */
[----:B------:R-:W-:Y:S04]  /*dbf0*/  BSSY B1, `(.L_x_1633) ;  /* 0x0000030000017945 */ /* 0x000fe80003800000 */
[----:B------:R-:W-:Y:S05]  /*dc00*/  @P1 BRA `(.L_x_1634) ;  /* 0x0000000000b81947 */ /* 0x000fea0003800000 */
[----:B------:R1:W5:Y:S01]  /*dc10*/  LDG.E.128 R12, desc[UR6][R8.64+0x80] ;  /* 0x00008006080c7981 */ /* 0x000362000c1e1d00 */
[----:B------:R-:W-:Y:S01]  /*dc20*/  ISETP.GE.AND P1, PT, R11, UR5, PT ;  /* 0x000000050b007c0c */ /* 0x000fe2000bf26270 */
[----:B------:R-:W-:-:S12]  /*dc30*/  BSSY B0, `(.L_x_1635) ;  /* 0x000002a000007945 */ /* 0x000fd80003800000 */
[----:B------:R-:W-:Y:S05]  /*dc40*/  @P1 BRA `(.L_x_1636) ;  /* 0x0000000000a01947 */ /* 0x000fea0003800000 */
[----:B------:R-:W2:Y:S04]  /*dc50*/  LDG.E.64 R4, desc[UR6][R16.64+0x40] ;  /* 0x0000400610047981 */ /* 0x000ea8000c1e1b00 */
[----:B------:R-:W3:Y:S01]  /*dc60*/  LDG.E.64 R6, desc[UR6][R18.64+0x40] ;  /* 0x0000400612067981 */ /* 0x000ee2000c1e1b00 */
[--C-:B-1---5:R-:W-:Y:S01]  /*dc70*/  HADD2.F32 R25, -RZ, R15.reuse.H0_H0 ;  /* 0x2000000fff197230 */ /* 0x122fe20000004100 */
[----:B------:R-:W-:Y:S01]  /*dc80*/  MOV R22, R14 ;  /* 0x0000000e00167202 */ /* 0x000fe20000000f00 */
[----:B------:R-:W-:Y:S02]  /*dc90*/  HADD2.F32 R15, -RZ, R15.H1_H1 ;  /* 0x3000000fff0f7230 */ /* 0x000fe40000004100 */
[--C-:B------:R-:W-:Y:S02]  /*dca0*/  HADD2.F32 R24, -RZ, R13.reuse.H0_H0 ;  /* 0x2000000dff187230 */ /* 0x100fe40000004100 */
[----:B------:R-:W-:-:S02]  /*dcb0*/  HADD2.F32 R27, -RZ, R13.H1_H1 ;  /* 0x3000000dff1b7230 */ /* 0x000fc40000004100 */
[----:B--2---:R-:W-:Y:S02]  /*dcc0*/  HADD2.F32 R0, -RZ, R5.H1_H1 ;  /* 0x30000005ff007230 */ /* 0x004fe40000004100 */
[----:B------:R-:W-:Y:S02]  /*dcd0*/  HADD2.F32 R14, -RZ, R4.H1_H1 ;  /* 0x30000004ff0e7230 */ /* 0x000fe40000004100 */
[----:B---3--:R-:W-:Y:S02]  /*dce0*/  HADD2.F32 R2, -RZ, R7.H1_H1 ;  /* 0x30000007ff027230 */ /* 0x008fe40000004100 */
        /* <DEDUP_REMOVED lines=30> */
.L_x_1636:
[----:B------:R-:W-:Y:S05]  /*ded0*/  BSYNC B0 ;  /* 0x0000000000007941 */ /* 0x000fea0003800000 */
.L_x_1635:
[----:B-----5:R1:W-:Y:S02]  /*dee0*/  STS.128 [R206+0x3800], R12 ;  /* 0x0038000cce007388 */ /* 0x0203e40000000c00 */
.L_x_1634:
[----:B------:R-:W-:Y:S05]  /*def0*/  BSYNC B1 ;  /* 0x0000000000017941 */ /* 0x000fea0003800000 */
.L_x_1633:
[----:B------:R1:W-:Y:S01]  /*df00*/  @P0 STS.128 [R206+0x5800], RZ ;  /* 0x005800ffce000388 */ /* 0x0003e20000000c00 */
[----:B------:R-:W-:Y:S05]  /*df10*/  @P0 BRA `(.L_x_1628) ;  /* 0x0000005000900947 */ /* 0x000fea0003800000 */
[----:B-1----:R1:W5:Y:S01]  /*df20*/  LDG.E.128 R12, desc[UR6][R8.64+0x100] ;  /* 0x00010006080c7981 */ /* 0x002362000c1e1d00 */
[----:B------:R-:W-:Y:S01]  /*df30*/  ISETP.GE.AND P0, PT, R10, UR5, PT ;  /* 0x000000050a007c0c */ /* 0x000fe2000bf06270 */
[----:B------:R-:W-:-:S12]  /*df40*/  BSSY B0, `(.L_x_1637) ;  /* 0x0000028000007945 */ /* 0x000fd80003800000 */
[----:B------:R-:W-:Y:S05]  /*df50*/  @P0 BRA `(.L_x_1638) ;  /* 0x0000000000980947 */ /* 0x000fea0003800000 */
[----:B------:R-:W2:Y:S04]  /*df60*/  LDG.E.64 R4, desc[UR6][R16.64+0x80] ;  /* 0x0000800610047981 */ /* 0x000ea8000c1e1b00 */
[----:B------:R-:W1:Y:S01]  /*df70*/  LDG.E.64 R6, desc[UR6][R18.64+0x80] ;  /* 0x0000800612067981 */ /* 0x000e62000c1e1b00 */
[----:B-----5:R-:W-:Y:S02]  /*df80*/  HADD2.F32 R25, -RZ, R15.H0_H0 ;  /* 0x2000000fff197230 */ /* 0x020fe40000004100 */
[----:B------:R-:W-:Y:S02]  /*df90*/  HADD2.F32 R10, -RZ, R13.H1_H1 ;  /* 0x3000000dff0a7230 */ /* 0x000fe40000004100 */
[----:B------:R-:W-:Y:S02]  /*dfa0*/  HADD2.F32 R15, -RZ, R15.H1_H1 ;  /* 0x3000000fff0f7230 */ /* 0x000fe40000004100 */
[----:B------:R-:W-:-:S02]  /*dfb0*/  HADD2.F32 R20, -RZ, R13.H0_H0 ;  /* 0x2000000dff147230 */ /* 0x000fc40000004100 */
[----:B--2---:R-:W-:Y:S02]  /*dfc0*/  HADD2.F32 R11, -RZ, R4.H1_H1 ;  /* 0x30000004ff0b7230 */ /* 0x004fe40000004100 */
[----:B------:R-:W-:Y:S02]  /*dfd0*/  HADD2.F32 R0, -RZ, R5.H1_H1 ;  /* 0x30000005ff007230 */ /* 0x000fe40000004100 */
[----:B-1-3--:R-:W-:Y:S02]  /*dfe0*/  HADD2.F32 R8, -RZ, R6.H1_H1 ;  /* 0x30000006ff087230 */ /* 0x00afe40000004100 */
        /* <DEDUP_REMOVED lines=29> */
.L_x_1638:
[----:B------:R-:W-:Y:S05]  /*e1c0*/  BSYNC B0 ;  /* 0x0000000000007941 */ /* 0x000fea0003800000 */
.L_x_1637:
[----:B-----5:R1:W-:Y:S01]  /*e1d0*/  STS.128 [R206+0x5800], R12 ;  /* 0x0058000cce007388 */ /* 0x0203e20000000c00 */
[----:B------:R-:W-:Y:S05]  /*e1e0*/  BRA `(.L_x_1628) ;  /* 0x0000004c00dc7947 */ /* 0x000fea0003800000 */
.L_x_1591:
        /* <DEDUP_REMOVED lines=93> */
.L_x_1644:
[----:B------:R-:W-:Y:S05]  /*e7c0*/  BSYNC B0 ;  /* 0x0000000000007941 */ /* 0x000fea0003800000 */
.L_x_1643:
[----:B-----5:R3:W-:Y:S02]  /*e7d0*/  STS.128 [R206], R28 ;  /* 0x0000001cce007388 */ /* 0x0207e40000000c00 */
.L_x_1642:
[----:B------:R-:W-:Y:S05]  /*e7e0*/  BSYNC B1 ;  /* 0x0000000000017941 */ /* 0x000fea0003800000 */
.L_x_1641:
        /* <DEDUP_REMOVED lines=89> */
.L_x_1648:
[----:B------:R-:W-:Y:S05]  /*ed80*/  BSYNC B0 ;  /* 0x0000000000007941 */ /* 0x000fea0003800000 */
.L_x_1647:
[----:B-----5:R1:W-:Y:S02]  /*ed90*/  STS.128 [R206+0x2000], R28 ;  /* 0x0020001cce007388 */ /* 0x0203e40000000c00 */
.L_x_1646:
[----:B------:R-:W-:Y:S05]  /*eda0*/  BSYNC B1 ;  /* 0x0000000000017941 */ /* 0x000fea0003800000 */
.L_x_1645:
        /* <DEDUP_REMOVED lines=88> */
.L_x_1650:
[----:B------:R-:W-:Y:S05]  /*f330*/  BSYNC B0 ;  /* 0x0000000000007941 */ /* 0x000fea0003800000 */
.L_x_1649:
[----:B-----5:R3:W-:Y:S02]  /*f340*/  STS.128 [R206+0x4000], R28 ;  /* 0x0040001cce007388 */ /* 0x0207e40000000c00 */
.L_x_1640:
[----:B------:R-:W-:Y:S05]  /*f350*/  BSYNC B2 ;  /* 0x0000000000027941 */ /* 0x000fea0003800000 */
.L_x_1639:
        /* <DEDUP_REMOVED lines=97> */
.L_x_1656:
[----:B------:R-:W-:Y:S05]  /*f970*/  BSYNC B0 ;  /* 0x0000000000007941 */ /* 0x000fea0003800000 */
.L_x_1655:
[----:B-----5:R3:W-:Y:S02]  /*f980*/  STS.128 [R206+0x800], R28 ;  /* 0x0008001cce007388 */ /* 0x0207e40000000c00 */
.L_x_1654:
[----:B------:R-:W-:Y:S05]  /*f990*/  BSYNC B1 ;  /* 0x0000000000017941 */ /* 0x000fea0003800000 */
.L_x_1653:
        /* <DEDUP_REMOVED lines=90> */
.L_x_1660:
[----:B------:R-:W-:Y:S05]  /*ff40*/  BSYNC B0 ;  /* 0x0000000000007941 */ /* 0x000fea0003800000 */
.L_x_1659:
[----:B-----5:R3:W-:Y:S02]  /*ff50*/  STS.128 [R206+0x2800], R28 ;  /* 0x0028001cce007388 */ /* 0x0207e40000000c00 */
.L_x_1658:
[----:B------:R-:W-:Y:S05]  /*ff60*/  BSYNC B1 ;  /* 0x0000000000017941 */ /* 0x000fea0003800000 */
.L_x_1657:
        /* <DEDUP_REMOVED lines=89> */
.L_x_1662:
[----:B------:R-:W-:Y:S05]  /*10500*/  BSYNC B0 ;  /* 0x0000000000007941 */ /* 0x000fea0003800000 */
.L_x_1661:
[----:B-----5:R3:W-:Y:S02]  /*10510*/  STS.128 [R206+0x4800], R28 ;  /* 0x0048001cce007388 */ /* 0x0207e40000000c00 */
.L_x_1652:
[----:B------:R-:W-:Y:S05]  /*10520*/  BSYNC B2 ;  /* 0x0000000000027941 */ /* 0x000fea0003800000 */
.L_x_1651:
        /* <DEDUP_REMOVED lines=97> */
.L_x_1668:
[----:B------:R-:W-:Y:S05]  /*10b40*/  BSYNC B0 ;  /* 0x0000000000007941 */ /* 0x000fea0003800000 */
.L_x_1667:
[----:B-----5:R1:W-:Y:S02]  /*10b50*/  STS.128 [R206+0x1000], R28 ;  /* 0x0010001cce007388 */ /* 0x0203e40000000c00 */
.L_x_1666:
[----:B------:R-:W-:Y:S05]  /*10b60*/  BSYNC B1 ;  /* 0x0000000000017941 */ /* 0x000fea0003800000 */
.L_x_1665:
        /* <DEDUP_REMOVED lines=90> */
.L_x_1672:
[----:B------:R-:W-:Y:S05]  /*11110*/  BSYNC B0 ;  /* 0x0000000000007941 */ /* 0x000fea0003800000 */
.L_x_1671:
[----:B-----5:R3:W-:Y:S02]  /*11120*/  STS.128 [R206+0x3000], R28 ;  /* 0x0030001cce007388 */ /* 0x0207e40000000c00 */
.L_x_1670:
[----:B------:R-:W-:Y:S05]  /*11130*/  BSYNC B1 ;  /* 0x0000000000017941 */ /* 0x000fea0003800000 */
.L_x_1669:
        /* <DEDUP_REMOVED lines=29> */
[----:B--2---:R-:W-:Y:S02]  /*11310*/  HADD2.F32 R33, -RZ, R29.H0_H0 ;  /* 0x2000001dff217230 */ /* 0x004fe40000004100 */
[--C-:B---3--:R-:W-:Y:S02]  /*11320*/  HADD2.F32 R13, -RZ, R4.reuse.H0_H0 ;  /* 0x20000004ff0d7230 */ /* 0x108fe40000004100 */
[----:B------:R-:W-:Y:S02]  /*11330*/  HADD2.F32 R20, -RZ, R4.H1_H1 ;  /* 0x30000004ff147230 */ /* 0x000fe40000004100 */
[--C-:B------:R-:W-:Y:S02]  /*11340*/  HADD2.F32 R4, -RZ, R5.reuse.H0_H0 ;  /* 0x20000005ff047230 */ /* 0x100fe40000004100 */
[----:B------:R-:W-:Y:S02]  /*11350*/  HADD2.F32 R22, -RZ, R5.H1_H1 ;  /* 0x30000005ff167230 */ /* 0x000fe40000004100 */
[----:B------:R-:W-:-:S02]  /*11360*/  HADD2.F32 R5, -RZ, R6.H0_H0 ;  /* 0x20000006ff057230 */ /* 0x000fc40000004100 */
[----:B------:R-:W-:Y:S01]  /*11370*/  @!P2 FADD.FTZ R4, -R4, -RZ ;  /* 0x800000ff0404a221 */ /* 0x000fe20000010100 */
[----:B------:R-:W-:Y:S02]  /*11380*/  HADD2.F32 R23, -RZ, R6.H1_H1 ;  /* 0x30000006ff177230 */ /* 0x000fe40000004100 */
[----:B------:R-:W-:Y:S01]  /*11390*/  @!P2 FADD.FTZ R13, -R13, -RZ ;  /* 0x800000ff0d0da221 */ /* 0x000fe20000010100 */
[--C-:B------:R-:W-:Y:S02]  /*113a0*/  HADD2.F32 R6, -RZ, R7.reuse.H0_H0 ;  /* 0x20000007ff067230 */ /* 0x100fe40000004100 */
[----:B------:R-:W-:Y:S01]  /*113b0*/  @!P2 FADD.FTZ R20, -R20, -RZ ;  /* 0x800000ff1414a221 */ /* 0x000fe20000010100 */
[--C-:B------:R-:W-:Y:S02]  /*113c0*/  HADD2.F32 R32, -RZ, R28.reuse.H0_H0 ;  /* 0x2000001cff207230 */ /* 0x100fe40000004100 */
[----:B------:R-:W-:Y:S02]  /*113d0*/  HADD2.F32 R35, -RZ, R28.H1_H1 ;  /* 0x3000001cff237230 */ /* 0x000fe40000004100 */
[----:B------:R-:W-:-:S02]  /*113e0*/  HADD2.F32 R7, -RZ, R7.H1_H1 ;  /* 0x30000007ff077230 */ /* 0x000fc40000004100 */
[----:B------:R-:W-:Y:S01]  /*113f0*/  FMUL.FTZ R33, R33, R4 ;  /* 0x0000000421217220 */ /* 0x000fe20000410000 */
[----:B------:R-:W-:Y:S02]  /*11400*/  HADD2.F32 R29, -RZ, R29.H1_H1 ;  /* 0x3000001dff1d7230 */ /* 0x000fe40000004100 */
[----:B------:R-:W-:Y:S01]  /*11410*/  FMUL.FTZ R32, R32, R13 ;  /* 0x0000000d20207220 */ /* 0x000fe20000410000 */
[----:B------:R-:W-:Y:S01]  /*11420*/  FMUL.FTZ R35, R35, R20 ;  /* 0x0000001423237220 */ /* 0x000fe20000410000 */
[--C-:B------:R-:W-:Y:S02]  /*11430*/  HADD2.F32 R4, -RZ, R31.reuse.H1_H1 ;  /* 0x3000001fff047230 */ /* 0x100fe40000004100 */
[----:B------:R-:W-:Y:S01]  /*11440*/  @!P2 FADD.FTZ R22, -R22, -RZ ;  /* 0x800000ff1616a221 */ /* 0x000fe20000010100 */
[----:B------:R-:W-:Y:S02]  /*11450*/  HADD2.F32 R20, -RZ, R30.H0_H0 ;  /* 0x2000001eff147230 */ /* 0x000fe40000004100 */
[----:B------:R-:W-:Y:S01]  /*11460*/  @!P2 FADD.FTZ R7, -R7, -RZ ;  /* 0x800000ff0707a221 */ /* 0x000fe20000010100 */
[----:B------:R-:W-:-:S02]  /*11470*/  HADD2.F32 R13, -RZ, R31.H0_H0 ;  /* 0x2000001fff0d7230 */ /* 0x000fc40000004100 */
[----:B------:R-:W-:Y:S01]  /*11480*/  @!P2 FADD.FTZ R5, -R5, -RZ ;  /* 0x800000ff0505a221 */ /* 0x000fe20000010100 */
[----:B------:R-:W-:Y:S01]  /*11490*/  @!P2 FADD.FTZ R6, -R6, -RZ ;  /* 0x800000ff0606a221 */ /* 0x000fe20000010100 */
[----:B------:R-:W-:Y:S01]  /*114a0*/  FMUL.FTZ R29, R29, R22 ;  /* 0x000000161d1d7220 */ /* 0x000fe20000410000 */
[----:B------:R-:W-:Y:S01]  /*114b0*/  FMUL.FTZ R7, R4, R7 ;  /* 0x0000000704077220 */ /* 0x000fe20000410000 */
[----:B------:R-:W-:Y:S01]  /*114c0*/  FMUL.FTZ R5, R20, R5 ;  /* 0x0000000514057220 */ /* 0x000fe20000410000 */
[----:B------:R-:W-:Y:S01]  /*114d0*/  FMUL.FTZ R6, R13, R6 ;  /* 0x000000060d067220 */ /* 0x000fe20000410000 */
[--C-:B----4-:R-:W-:Y:S02]  /*114e0*/  HADD2.F32 R4, -RZ, R16.reuse.H0_H0 ;  /* 0x20000010ff047230 */ /* 0x110fe40000004100 */
[----:B------:R-:W-:Y:S02]  /*114f0*/  HADD2.F32 R22, -RZ, R16.H1_H1 ;  /* 0x30000010ff167230 */ /* 0x000fe40000004100 */
[----:B------:R-:W-:Y:S01]  /*11500*/  @!P2 FADD.FTZ R23, -R23, -RZ ;  /* 0x800000ff1717a221 */ /* 0x000fe20000010100 */
[----:B------:R-:W-:-:S02]  /*11510*/  HADD2.F32 R30, -RZ, R30.H1_H1 ;  /* 0x3000001eff1e7230 */ /* 0x000fc40000004100 */
[--C-:B-----5:R-:W-:Y:S02]  /*11520*/  HADD2.F32 R13, -RZ, R24.reuse.H0_H0 ;  /* 0x20000018ff0d7230 */ /* 0x120fe40000004100 */
[----:B------:R-:W-:Y:S02]  /*11530*/  HADD2.F32 R20, -RZ, R25.H0_H0 ;  /* 0x20000019ff147230 */ /* 0x000fe40000004100 */
[--C-:B------:R-:W-:Y:S02]  /*11540*/  HADD2.F32 R16, -RZ, R17.reuse.H0_H0 ;  /* 0x20000011ff107230 */ /* 0x100fe40000004100 */
[----:B------:R-:W-:Y:S02]  /*11550*/  HADD2.F32 R24, -RZ, R24.H1_H1 ;  /* 0x30000018ff187230 */ /* 0x000fe40000004100 */
[----:B------:R-:W-:Y:S01]  /*11560*/  FMUL.FTZ R23, R30, R23 ;  /* 0x000000171e177220 */ /* 0x000fe20000410000 */
[----:B------:R-:W-:Y:S02]  /*11570*/  HADD2.F32 R30, -RZ, R17.H1_H1 ;  /* 0x30000011ff1e7230 */ /* 0x000fe40000004100 */
[----:B------:R-:W-:Y:S01]  /*11580*/  FFMA.FTZ R16, R20, R16, R33 ;  /* 0x0000001014107223 */ /* 0x000fe20000010021 */
[----:B------:R-:W-:-:S02]  /*11590*/  HADD2.F32 R28, -RZ, R18.H0_H0 ;  /* 0x20000012ff1c7230 */ /* 0x000fc40000004100 */
[----:B------:R-:W-:Y:S01]  /*115a0*/  FFMA.FTZ R4, R13, R4, R32 ;  /* 0x000000040d047223 */ /* 0x000fe20000010020 */
[----:B------:R-:W-:Y:S01]  /*115b0*/  FFMA.FTZ R35, R24, R22, R35 ;  /* 0x0000001618237223 */ /* 0x000fe20000010023 */
[----:B------:R-:W-:Y:S02]  /*115c0*/  HADD2.F32 R20, -RZ, R26.H0_H0 ;  /* 0x2000001aff147230 */ /* 0x000fe40000004100 */
[----:B------:R-:W-:Y:S02]  /*115d0*/  HADD2.F32 R18, -RZ, R18.H1_H1 ;  /* 0x30000012ff127230 */ /* 0x000fe40000004100 */
[--C-:B------:R-:W-:Y:S02]  /*115e0*/  HADD2.F32 R17, -RZ, R19.reuse.H0_H0 ;  /* 0x20000013ff117230 */ /* 0x100fe40000004100 */
[----:B------:R-:W-:Y:S02]  /*115f0*/  HADD2.F32 R34, -RZ, R19.H1_H1 ;  /* 0x30000013ff227230 */ /* 0x000fe40000004100 */
[----:B------:R-:W-:-:S02]  /*11600*/  HADD2.F32 R22, -RZ, R25.H1_H1 ;  /* 0x30000019ff167230 */ /* 0x000fc40000004100 */
        /* <DEDUP_REMOVED lines=12> */
.L_x_1674:
[----:B------:R-:W-:Y:S05]  /*116d0*/  BSYNC B0 ;  /* 0x0000000000007941 */ /* 0x000fea0003800000 */
.L_x_1673:
[----:B-----5:R1:W-:Y:S02]  /*116e0*/  STS.128 [R206+0x5000], R24 ;  /* 0x00500018ce007388 */ /* 0x0203e40000000c00 */
.L_x_1664:
[----:B------:R-:W-:Y:S05]  /*116f0*/  BSYNC B2 ;  /* 0x0000000000027941 */ /* 0x000fea0003800000 */
.L_x_1663:
        /* <DEDUP_REMOVED lines=41> */
[----:B------:R-:W-:-:S02]  /*11990*/  HADD2.F32 R5, -RZ, R6.H0_H0 ;  /* 0x20000006ff057230 */ /* 0x000fc40000004100 */
[----:B------:R-:W-:Y:S01]  /*119a0*/  @!P2 FADD.FTZ R4, -R4, -RZ ;  /* 0x800000ff0404a221 */ /* 0x000fe20000010100 */
[----:B------:R-:W-:Y:S02]  /*119b0*/  HADD2.F32 R29, -RZ, R6.H1_H1 ;  /* 0x30000006ff1d7230 */ /* 0x000fe40000004100 */
[--C-:B------:R-:W-:Y:S02]  /*119c0*/  HADD2.F32 R6, -RZ, R7.reuse.H0_H0 ;  /* 0x20000007ff067230 */ /* 0x100fe40000004100 */
[----:B------:R-:W-:Y:S01]  /*119d0*/  @!P2 FADD.FTZ R20, -R20, -RZ ;  /* 0x800000ff1414a221 */ /* 0x000fe20000010100 */
[----:B------:R-:W-:Y:S02]  /*119e0*/  HADD2.F32 R7, -RZ, R7.H1_H1 ;  /* 0x30000007ff077230 */ /* 0x000fe40000004100 */
[--C-:B------:R-:W-:Y:S02]  /*119f0*/  HADD2.F32 R31, -RZ, R24.reuse.H0_H0 ;  /* 0x20000018ff1f7230 */ /* 0x100fe40000004100 */
[----:B------:R-:W-:Y:S01]  /*11a00*/  FMUL.FTZ R33, R33, R4 ;  /* 0x0000000421217220 */ /* 0x000fe20000410000 */
[----:B------:R-:W-:-:S02]  /*11a10*/  HADD2.F32 R35, -RZ, R24.H1_H1 ;  /* 0x30000018ff237230 */ /* 0x000fc40000004100 */
[----:B------:R-:W-:Y:S01]  /*11a20*/  @!P2 FADD.FTZ R22, -R22, -RZ ;  /* 0x800000ff1616a221 */ /* 0x000fe20000010100 */
[----:B------:R-:W-:Y:S02]  /*11a30*/  HADD2.F32 R4, -RZ, R27.H1_H1 ;  /* 0x3000001bff047230 */ /* 0x000fe40000004100 */
[----:B------:R-:W-:Y:S01]  /*11a40*/  FMUL.FTZ R31, R31, R20 ;  /* 0x000000141f1f7220 */ /* 0x000fe20000410000 */
[----:B------:R-:W-:Y:S01]  /*11a50*/  @!P2 FADD.FTZ R7, -R7, -RZ ;  /* 0x800000ff0707a221 */ /* 0x000fe20000010100 */
[----:B------:R-:W-:Y:S02]  /*11a60*/  HADD2.F32 R20, -RZ, R26.H0_H0 ;  /* 0x2000001aff147230 */ /* 0x000fe40000004100 */
[----:B------:R-:W-:Y:S01]  /*11a70*/  @!P2 FADD.FTZ R5, -R5, -RZ ;  /* 0x800000ff0505a221 */ /* 0x000fe20000010100 */
[----:B------:R-:W-:Y:S01]  /*11a80*/  FMUL.FTZ R35, R35, R22 ;  /* 0x0000001623237220 */ /* 0x000fe20000410000 */
[----:B------:R-:W-:Y:S01]  /*11a90*/  FMUL.FTZ R7, R4, R7 ;  /* 0x0000000704077220 */ /* 0x000fe20000410000 */
[----:B------:R-:W-:-:S02]  /*11aa0*/  HADD2.F32 R25, -RZ, R25.H1_H1 ;  /* 0x30000019ff197230 */ /* 0x000fc40000004100 */
[----:B------:R-:W-:Y:S01]  /*11ab0*/  @!P2 FADD.FTZ R28, -R28, -RZ ;  /* 0x800000ff1c1ca221 */ /* 0x000fe20000010100 */
[--C-:B-----5:R-:W-:Y:S02]  /*11ac0*/  HADD2.F32 R4, -RZ, R16.reuse.H0_H0 ;  /* 0x20000010ff047230 */ /* 0x120fe40000004100 */
[----:B------:R-:W-:Y:S01]  /*11ad0*/  FMUL.FTZ R5, R20, R5 ;  /* 0x0000000514057220 */ /* 0x000fe20000410000 */
[----:B------:R-:W-:Y:S02]  /*11ae0*/  HADD2.F32 R22, -RZ, R16.H1_H1 ;  /* 0x30000010ff167230 */ /* 0x000fe40000004100 */
[----:B------:R-:W-:Y:S01]  /*11af0*/  @!P2 FADD.FTZ R29, -R29, -RZ ;  /* 0x800000ff1d1da221 */ /* 0x000fe20000010100 */
[----:B------:R-:W-:Y:S02]  /*11b00*/  HADD2.F32 R26, -RZ, R26.H1_H1 ;  /* 0x3000001aff1a7230 */ /* 0x000fe40000004100 */
[--C-:B---3--:R-:W-:Y:S02]  /*11b10*/  HADD2.F32 R16, -RZ, R12.reuse.H0_H0 ;  /* 0x2000000cff107230 */ /* 0x108fe40000004100 */
[----:B------:R-:W-:-:S02]  /*11b20*/  HADD2.F32 R24, -RZ, R12.H1_H1 ;  /* 0x3000000cff187230 */ /* 0x000fc40000004100 */
[----:B------:R-:W-:Y:S02]  /*11b30*/  HADD2.F32 R20, -RZ, R17.H0_H0 ;  /* 0x20000011ff147230 */ /* 0x000fe40000004100 */
[----:B------:R-:W-:Y:S02]  /*11b40*/  HADD2.F32 R12, -RZ, R13.H0_H0 ;  /* 0x2000000dff0c7230 */ /* 0x000fe40000004100 */
[----:B------:R-:W-:Y:S01]  /*11b50*/  FMUL.FTZ R25, R25, R28 ;  /* 0x0000001c19197220 */ /* 0x000fe20000410000 */
[----:B------:R-:W-:Y:S02]  /*11b60*/  HADD2.F32 R37, -RZ, R27.H0_H0 ;  /* 0x2000001bff257230 */ /* 0x000fe40000004100 */
[----:B------:R-:W-:Y:S01]  /*11b70*/  @!P2 FADD.FTZ R6, -R6, -RZ ;  /* 0x800000ff0606a221 */ /* 0x000fe20000010100 */
[----:B------:R-:W-:Y:S01]  /*11b80*/  FMUL.FTZ R29, R26, R29 ;  /* 0x0000001d1a1d7220 */ /* 0x000fe20000410000 */
[----:B------:R-:W-:Y:S02]  /*11b90*/  HADD2.F32 R28, -RZ, R13.H1_H1 ;  /* 0x3000000dff1c7230 */ /* 0x000fe40000004100 */
[----:B------:R-:W-:Y:S01]  /*11ba0*/  FFMA.FTZ R4, R4, R16, R31 ;  /* 0x0000001004047223 */ /* 0x000fe2000001001f */
[----:B------:R-:W-:-:S02]  /*11bb0*/  HADD2.F32 R26, -RZ, R14.H0_H0 ;  /* 0x2000000eff1a7230 */ /* 0x000fc40000004100 */
[----:B------:R-:W-:Y:S01]  /*11bc0*/  FFMA.FTZ R35, R22, R24, R35 ;  /* 0x0000001816237223 */ /* 0x000fe20000010023 */
[--C-:B------:R-:W-:Y:S02]  /*11bd0*/  HADD2.F32 R13, -RZ, R15.reuse.H0_H0 ;  /* 0x2000000fff0d7230 */ /* 0x100fe40000004100 */
[----:B------:R-:W-:Y:S01]  /*11be0*/  FFMA.FTZ R12, R20, R12, R33 ;  /* 0x0000000c140c7223 */ /* 0x000fe20000010021 */
[----:B------:R-:W-:Y:S02]  /*11bf0*/  HADD2.F32 R30, -RZ, R15.H1_H1 ;  /* 0x3000000fff1e7230 */ /* 0x000fe40000004100 */
[----:B------:R-:W-:Y:S02]  /*11c00*/  HADD2.F32 R16, -RZ, R18.H0_H0 ;  /* 0x20000012ff107230 */ /* 0x000fe40000004100 */
[----:B------:R-:W-:Y:S01]  /*11c10*/  FMUL.FTZ R6, R37, R6 ;  /* 0x0000000625067220 */ /* 0x000fe20000410000 */
[----:B------:R-:W-:Y:S02]  /*11c20*/  HADD2.F32 R14, -RZ, R14.H1_H1 ;  /* 0x3000000eff0e7230 */ /* 0x000fe40000004100 */
[----:B------:R-:W-:-:S02]  /*11c30*/  HADD2.F32 R20, -RZ, R17.H1_H1 ;  /* 0x30000011ff147230 */ /* 0x000fc40000004100 */
        /* <DEDUP_REMOVED lines=12> */
.L_x_1678:
[----:B------:R-:W-:Y:S05]  /*11d00*/  BSYNC B0 ;  /* 0x0000000000007941 */ /* 0x000fea0003800000 */
.L_x_1677:
[----:B-----5:R1:W-:Y:S02]  /*11d10*/  STS.128 [R206+0x1800], R16 ;  /* 0x00180010ce007388 */ /* 0x0203e40000000c00 */
.L_x_1676:
[----:B------:R-:W-:Y:S05]  /*11d20*/  BSYNC B1 ;  /* 0x0000000000017941 */ /* 0x000fea0003800000 */
.L_x_1675:
        /* <DEDUP_REMOVED lines=61> */
[--C-:B----4-:R-:W-:Y:S02]  /*12100*/  HADD2.F32 R4, -RZ, R12.reuse.H0_H0 ;  /* 0x2000000cff047230 */ /* 0x110fe40000004100 */
        /* <DEDUP_REMOVED lines=13> */
[----:B------:R-:W-:Y:S01]  /*121e0*/  FMUL.FTZ R28, R33, R28 ;  /* 0x0000001c211c7220 */ /* 0x000fe20000410000 */
        /* <DEDUP_REMOVED lines=14> */
.L_x_1682:
[----:B------:R-:W-:Y:S05]  /*122d0*/  BSYNC B0 ;  /* 0x0000000000007941 */ /* 0x000fea0003800000 */
.L_x_1681:
[----:B-----5:R1:W-:Y:S02]  /*122e0*/  STS.128 [R206+0x3800], R16 ;  /* 0x00380010ce007388 */ /* 0x0203e40000000c00 */
.L_x_1680:
[----:B------:R-:W-:Y:S05]  /*122f0*/  BSYNC B1 ;  /* 0x0000000000017941 */ /* 0x000fea0003800000 */
.L_x_1679:
[----:B------:R1:W-:Y:S01]  /*12300*/  @P0 STS.128 [R206+0x5800], RZ ;  /* 0x005800ffce000388 */ /* 0x0003e20000000c00 */
[----:B------:R-:W-:Y:S05]  /*12310*/  @P0 BRA `(.L_x_1628) ;  /* 0x0000000c00900947 */ /* 0x000fea0003800000 */
[----:B------:R2:W5:Y:S01]  /*12320*/  LDG.E.128 R12, desc[UR6][R8.64+0x100] ;  /* 0x00010006080c7981 */ /* 0x000562000c1e1d00 */
[----:B------:R-:W-:Y:S01]  /*12330*/  ISETP.GE.AND P0, PT, R10, UR5, PT ;  /* 0x000000050a007c0c */ /* 0x000fe2000bf06270 */
[----:B------:R-:W-:Y:S01]  /*12340*/  BSSY B0, `(.L_x_1683) ;  /* 0x0000058000007945 */ /* 0x000fe20003800000 */
[----:B-1----:R-:W-:-:S05]  /*12350*/  IADD3 R16, P1, R8, 0x100, RZ ;  /* 0x0000010008107810 */ /* 0x002fca0007f3e0ff */
[----:B------:R-:W-:-:S06]  /*12360*/  IMAD.X R17, RZ, RZ, R9, P1 ;  /* 0x000000ffff117224 */ /* 0x000fcc00008e0609 */
[----:B------:R-:W-:Y:S05]  /*12370*/  @P0 BRA `(.L_x_1684) ;  /* 0x0000000400500947 */ /* 0x000fea0003800000 */
[----:B------:R-:W-:Y:S01]  /*12380*/  ISETP.GE.AND P0, PT, R10, R135, PT ;  /* 0x000000870a00720c */ /* 0x000fe20003f06270 */
[----:B------:R-:W-:Y:S01]  /*12390*/  ULDC.64 UR8, c[0x0][0x360] ;  /* 0x0000d80000087ab9 */ /* 0x000fe20000000a00 */
[----:B------:R-:W-:Y:S02]  /*123a0*/  MOV R5, RZ ;  /* 0x000000ff00057202 */ /* 0x000fe40000000f00 */
[----:B------:R-:W-:-:S04]  /*123b0*/  IADD3 R0, P1, R0, 0x80, RZ ;  /* 0x0000008000007810 */ /* 0x000fc80007f3e0ff */
[----:B------:R-:W-:-:S05]  /*123c0*/  IADD3.X R2, RZ, R2, RZ, P1, !PT ;  /* 0x00000002ff027210 */ /* 0x000fca0000ffe4ff */
        /* <DEDUP_REMOVED lines=8> */
[----:B--23--:R-:W-:Y:S01]  /*12450*/  MOV R9, RZ ;  /* 0x000000ff00097202 */ /* 0x00cfe20000000f00 */
        /* <DEDUP_REMOVED lines=15> */
[----:B------:R-:W-:Y:S01]  /*12550*/  @!P0 FADD.FTZ R0, -R0, -RZ ;  /* 0x800000ff00008221 */ /* 0x000fe20000010100 */
[----:B------:R-:W-:-:S02]  /*12560*/  HADD2.F32 R4, -RZ, R6.H0_H0 ;  /* 0x20000006ff047230 */ /* 0x000fc40000004100 */
[----:B------:R-:W-:Y:S02]  /*12570*/  HADD2.F32 R22, -RZ, R6.H1_H1 ;  /* 0x30000006ff167230 */ /* 0x000fe40000004100 */
[--C-:B------:R-:W-:Y:S02]  /*12580*/  HADD2.F32 R6, -RZ, R7.reuse.H0_H0 ;  /* 0x20000007ff067230 */ /* 0x100fe40000004100 */
[----:B------:R-:W-:Y:S01]  /*12590*/  @!P0 FADD.FTZ R5, -R5, -RZ ;  /* 0x800000ff05058221 */ /* 0x000fe20000010100 */
[----:B------:R-:W-:Y:S02]  /*125a0*/  HADD2.F32 R7, -RZ, R7.H1_H1 ;  /* 0x30000007ff077230 */ /* 0x000fe40000004100 */
[----:B------:R-:W-:Y:S02]  /*125b0*/  HADD2.F32 R24, -RZ, R17.H1_H1 ;  /* 0x30000011ff187230 */ /* 0x000fe40000004100 */
[----:B------:R-:W-:Y:S01]  /*125c0*/  FMUL.FTZ R25, R25, R0 ;  /* 0x0000000019197220 */ /* 0x000fe20000410000 */
[----:B------:R-:W-:-:S02]  /*125d0*/  HADD2.F32 R17, -RZ, R16.H0_H0 ;  /* 0x20000010ff117230 */ /* 0x000fc40000004100 */
[----:B------:R-:W-:Y:S01]  /*125e0*/  @!P0 FADD.FTZ R2, -R2, -RZ ;  /* 0x800000ff02028221 */ /* 0x000fe20000010100 */
[--C-:B------:R-:W-:Y:S02]  /*125f0*/  HADD2.F32 R0, -RZ, R19.reuse.H1_H1 ;  /* 0x30000013ff007230 */ /* 0x100fe40000004100 */
[----:B------:R-:W-:Y:S01]  /*12600*/  FMUL.FTZ R24, R24, R5 ;  /* 0x0000000518187220 */ /* 0x000fe20000410000 */
[----:B------:R-:W-:Y:S01]  /*12610*/  @!P0 FADD.FTZ R7, -R7, -RZ ;  /* 0x800000ff07078221 */ /* 0x000fe20000010100 */
[----:B------:R-:W-:Y:S02]  /*12620*/  HADD2.F32 R5, -RZ, R19.H0_H0 ;  /* 0x20000013ff057230 */ /* 0x000fe40000004100 */
[----:B------:R-:W-:Y:S01]  /*12630*/  @!P0 FADD.FTZ R6, -R6, -RZ ;  /* 0x800000ff06068221 */ /* 0x000fe20000010100 */
[----:B------:R-:W-:Y:S01]  /*12640*/  FMUL.FTZ R17, R17, R2 ;  /* 0x0000000211117220 */ /* 0x000fe20000410000 */
[----:B------:R-:W-:Y:S01]  /*12650*/  FMUL.FTZ R7, R0, R7 ;  /* 0x0000000700077220 */ /* 0x000fe20000410000 */
[----:B-----5:R-:W-:-:S02]  /*12660*/  HADD2.F32 R0, -RZ, R13.H0_H0 ;  /* 0x2000000dff007230 */ /* 0x020fc40000004100 */
[----:B------:R-:W-:Y:S01]  /*12670*/  FMUL.FTZ R6, R5, R6 ;  /* 0x0000000605067220 */ /* 0x000fe20000410000 */
[----:B----4-:R-:W-:Y:S02]  /*12680*/  HADD2.F32 R2, -RZ, R9.H0_H0 ;  /* 0x20000009ff027230 */ /* 0x010fe40000004100 */
[----:B------:R-:W-:Y:S02]  /*12690*/  HADD2.F32 R27, -RZ, R16.H1_H1 ;  /* 0x30000010ff1b7230 */ /* 0x000fe40000004100 */
[----:B------:R-:W-:Y:S02]  /*126a0*/  HADD2.F32 R13, -RZ, R13.H1_H1 ;  /* 0x3000000dff0d7230 */ /* 0x000fe40000004100 */
[----:B------:R-:W-:Y:S02]  /*126b0*/  HADD2.F32 R9, -RZ, R9.H1_H1 ;  /* 0x30000009ff097230 */ /* 0x000fe40000004100 */
[----:B------:R-:W-:Y:S01]  /*126c0*/  @!P0 FADD.FTZ R22, -R22, -RZ ;  /* 0x800000ff16168221 */ /* 0x000fe20000010100 */
[----:B------:R-:W-:-:S02]  /*126d0*/  HADD2.F32 R29, -RZ, R18.H1_H1 ;  /* 0x30000012ff1d7230 */ /* 0x000fc40000004100 */
[----:B------:R-:W-:Y:S02]  /*126e0*/  HADD2.F32 R16, -RZ, R12.H0_H0 ;  /* 0x2000000cff107230 */ /* 0x000fe40000004100 */
[----:B------:R-:W-:Y:S02]  /*126f0*/  HADD2.F32 R5, -RZ, R8.H0_H0 ;  /* 0x20000008ff057230 */ /* 0x000fe40000004100 */
[----:B------:R-:W-:Y:S01]  /*12700*/  @!P0 FADD.FTZ R20, -R20, -RZ ;  /* 0x800000ff14148221 */ /* 0x000fe20000010100 */
[----:B------:R-:W-:Y:S02]  /*12710*/  HADD2.F32 R31, -RZ, R18.H0_H0 ;  /* 0x20000012ff1f7230 */ /* 0x000fe40000004100 */
[----:B------:R-:W-:Y:S01]  /*12720*/  @!P0 FADD.FTZ R4, -R4, -RZ ;  /* 0x800000ff04048221 */ /* 0x000fe20000010100 */
[----:B------:R-:W-:Y:S01]  /*12730*/  FFMA.FTZ R0, R0, R2, R25 ;  /* 0x0000000200007223 */ /* 0x000fe20000010019 */
[----:B------:R-:W-:Y:S01]  /*12740*/  FFMA.FTZ R9, R13, R9, R24 ;  /* 0x000000090d097223 */ /* 0x000fe20000010018 */
[----:B------:R-:W-:Y:S01]  /*12750*/  FMUL.FTZ R22, R29, R22 ;  /* 0x000000161d167220 */ /* 0x000fe20000410000 */
[----:B------:R-:W-:-:S02]  /*12760*/  HADD2.F32 R19, -RZ, R11.H0_H0 ;  /* 0x2000000bff137230 */ /* 0x000fc40000004100 */
[----:B------:R-:W-:Y:S01]  /*12770*/  FFMA.FTZ R5, R16, R5, R17 ;  /* 0x0000000510057223 */ /* 0x000fe20000010011 */
[----:B------:R-:W-:Y:S02]  /*12780*/  HADD2.F32 R18, -RZ, R11.H1_H1 ;  /* 0x3000000bff127230 */ /* 0x000fe40000004100 */
[--C-:B------:R-:W-:Y:S02]  /*12790*/  HADD2.F32 R13, -RZ, R15.reuse.H0_H0 ;  /* 0x2000000fff0d7230 */ /* 0x100fe40000004100 */
[----:B------:R-:W-:Y:S02]  /*127a0*/  HADD2.F32 R2, -RZ, R15.H1_H1 ;  /* 0x3000000fff027230 */ /* 0x000fe40000004100 */
[----:B------:R-:W-:Y:S01]  /*127b0*/  FMUL.FTZ R27, R27, R20 ;  /* 0x000000141b1b7220 */ /* 0x000fe20000410000 */
[----:B------:R-:W-:Y:S02]  /*127c0*/  HADD2.F32 R8, -RZ, R8.H1_H1 ;  /* 0x30000008ff087230 */ /* 0x000fe40000004100 */
[----:B------:R-:W-:Y:S01]  /*127d0*/  FMUL.FTZ R4, R31, R4 ;  /* 0x000000041f047220 */ /* 0x000fe20000410000 */
[----:B------:R-:W-:-:S02]  /*127e0*/  HADD2.F32 R11, -RZ, R10.H0_H0 ;  /* 0x2000000aff0b7230 */ /* 0x000fc40000004100 */
[----:B------:R-:W-:Y:S02]  /*127f0*/  HADD2.F32 R29, -RZ, R10.H1_H1 ;  /* 0x3000000aff1d7230 */ /* 0x000fe40000004100 */
        /* <DEDUP_REMOVED lines=12> */
.L_x_1684:
[----:B------:R-:W-:Y:S05]  /*128c0*/  BSYNC B0 ;  /* 0x0000000000007941 */ /* 0x000fea0003800000 */
.L_x_1683:
[----:B-----5:R1:W-:Y:S01]  /*128d0*/  STS.128 [R206+0x5800], R12 ;  /* 0x0058000cce007388 */ /* 0x0203e20000000c00 */
[----:B------:R-:W-:Y:S05]  /*128e0*/  BRA `(.L_x_1628) ;  /* 0x00000008001c7947 */ /* 0x000fea0003800000 */
.L_x_1590:
[----:B-----5:R-:W-:Y:S01]  /*128f0*/  IMAD.IADD R0, R202, 0x1, -R141 ;  /* 0x00000001ca007824 */ /* 0x020fe200078e0a8d */
        /* <DEDUP_REMOVED lines=35> */
.L_x_1686:
[----:B------:R-:W-:Y:S05]  /*12b30*/  BSYNC B0 ;  /* 0x0000000000007941 */ /* 0x000fea0003800000 */
.L_x_1685:
        /* <DEDUP_REMOVED lines=32> */
.L_x_1688:
[----:B------:R-:W-:Y:S05]  /*12d40*/  BSYNC B0 ;  /* 0x0000000000007941 */ /* 0x000fea0003800000 */
.L_x_1687:
        /* <DEDUP_REMOVED lines=31> */
.L_x_1690:
[----:B------:R-:W-:Y:S05]  /*12f40*/  BSYNC B0 ;  /* 0x0000000000007941 */ /* 0x000fea0003800000 */
.L_x_1689:
        /* <DEDUP_REMOVED lines=33> */
.L_x_1628:
[----:B------:R-:W-:Y:S05]  /*13160*/  BSYNC B3 ;  /* 0x0000000000037941 */ /* 0x000fea0003800000 */
.L_x_1589:
[----:B------:R-:W-:Y:S01]  /*13170*/  VIADD R44, R134, 0xffffffff ;  /* 0xffffffff862c7836 */ /* 0x000fe20000000000 */
[----:B------:R-:W-:Y:S01]  /*13180*/  ULDC.64 UR10, c[0x0][0x218] ;  /* 0x00008600000a7ab9 */ /* 0x000fe20000000a00 */
[----:B------:R-:W-:Y:S01]  /*13190*/  BSSY B0, `(.L_x_1691) ;  /* 0x000001e000007945 */ /* 0x000fe20003800000 */
[----:B------:R-:W-:Y:S01]  /*131a0*/  LEA R208, P0, R142, UR10, 0x1 ;  /* 0x0000000a8ed07c11 */ /* 0x000fe2000f8008ff */
[----:B------:R-:W-:Y:S01]  /*131b0*/  IMAD.SHL.U32 R2, R44, 0x40, RZ ;  /* 0x000000402c027824 */ /* 0x000fe200078e00ff */
[----:B------:R-:W-:Y:S02]  /*131c0*/  LOP3.LUT R207, R138, 0xff, RZ, 0xc0, !PT ;  /* 0x000000ff8acf7812 */ /* 0x000fe400078ec0ff */
[----:B------:R-:W-:Y:S01]  /*131d0*/  LEA.HI.X R209, R142, UR11, R145, 0x1, P0 ;  /* 0x0000000b8ed17c11 */ /* 0x000fe200080f0c91 */
[----:B------:R-:W-:-:S05]  /*131e0*/  IMAD.IADD R0, R61, 0x1, -R2 ;  /* 0x000000013d007824 */ /* 0x000fca00078e0a02 */
[----:B------:R-:W-:-:S13]  /*131f0*/  ISETP.GE.AND P1, PT, R150, R0, PT ;  /* 0x000000009600720c */ /* 0x000fda0003f26270 */
        /* <DEDUP_REMOVED lines=22> */
.L_x_1693:
[----:B------:R1:W-:Y:S02]  /*13360*/  STS.128 [R206+0xa000], RZ ;  /* 0x00a000ffce007388 */ /* 0x0003e40000000c00 */
.L_x_1692:
[----:B------:R-:W-:Y:S05]  /*13370*/  BSYNC B0 ;  /* 0x0000000000007941 */ /* 0x000fea0003800000 */
.L_x_1691:
        /* <DEDUP_REMOVED lines=8> */
[----:B--234-:R-:W-:Y:S02]  /*13400*/  @P0 LEA R6, P2, R5, UR10, 0x1 ;  /* 0x0000000a05060c11 */ /* 0x01cfe4000f8408ff */
        /* <DEDUP_REMOVED lines=22> */
.L_x_1696:
[----:B------:R2:W-:Y:S02]  /*13570*/  STS.128 [R206+0xa800], RZ ;  /* 0x00a800ffce007388 */ /* 0x0005e40000000c00 */
.L_x_1695:
[----:B------:R-:W-:Y:S05]  /*13580*/  BSYNC B0 ;  /* 0x0000000000007941 */ /* 0x000fea0003800000 */
.L_x_1694:
[----:B------:R-:W-:Y:S01]  /*13590*/  ISETP.GE.AND P0, PT, R21, R0, PT ;  /* 0x000000001500720c */ /* 0x000fe20003f06270 */
[----:B------:R-:W-:-:S12]  /*135a0*/  BSSY B0, `(.L_x_1697) ;  /* 0x0000022000007945 */ /* 0x000fd80003800000 */
[----:B------:R-:W-:Y:S05]  /*135b0*/  @P0 BRA `(.L_x_1698) ;  /* 0x0000000000800947 */ /* 0x000fea0003800000 */
[----:B-1----:R-:W1:Y:S01]  /*135c0*/  LDC.64 R4, c[0x0][0x248] ;  /* 0x00009200ff047b82 */ /* 0x002e620000000a00 */
[C---:B--234-:R-:W-:Y:S02]  /*135d0*/  LOP3.LUT R6, R207.reuse, 0x1, RZ, 0xc0, !PT ;  /* 0x00000001cf067812 */ /* 0x05cfe400078ec0ff */
[----:B------:R-:W-:Y:S02]  /*135e0*/  LOP3.LUT P0, RZ, R207, 0x2, RZ, 0xc0, !PT ;  /* 0x00000002cfff7812 */ /* 0x000fe4000780c0ff */
[----:B------:R-:W-:Y:S01]  /*135f0*/  ISETP.NE.U32.AND P1, PT, R6, 0x1, PT ;  /* 0x000000010600780c */ /* 0x000fe20003f25070 */
[C---:B-1----:R-:W-:Y:S01]  /*13600*/  IMAD.SHL.U32 R7, R4.reuse, 0x20, RZ ;  /* 0x0000002004077824 */ /* 0x042fe200078e00ff */
[----:B------:R-:W-:-:S04]  /*13610*/  SHF.L.U64.HI R6, R4, 0x5, R5 ;  /* 0x0000000504067819 */ /* 0x000fc80000010205 */
        /* <DEDUP_REMOVED lines=25> */
.L_x_1699:
[----:B------:R2:W-:Y:S02]  /*137b0*/  STS.128 [R206+0xb000], RZ ;  /* 0x00b000ffce007388 */ /* 0x0005e40000000c00 */
.L_x_1698:
[----:B------:R-:W-:Y:S05]  /*137c0*/  BSYNC B0 ;  /* 0x0000000000007941 */ /* 0x000fea0003800000 */
.L_x_1697:
[----:B------:R-:W-:Y:S01]  /*137d0*/  ISETP.GE.AND P0, PT, R23, R0, PT ;  /* 0x000000001700720c */ /* 0x000fe20003f06270 */
[----:B------:R-:W-:-:S12]  /*137e0*/  BSSY B0, `(.L_x_1700) ;  /* 0x0000021000007945 */ /* 0x000fd80003800000 */
[----:B------:R-:W-:Y:S05]  /*137f0*/  @P0 BRA `(.L_x_1701) ;  /* 0x00000000007c0947 */ /* 0x000fea0003800000 */
[----:B-1----:R-:W1:Y:S01]  /*13800*/  LDC.64 R4, c[0x0][0x248] ;  /* 0x00009200ff047b82 */ /* 0x002e620000000a00 */
[C---:B--234-:R-:W-:Y:S01]  /*13810*/  LOP3.LUT R6, R207.reuse, 0x1, RZ, 0xc0, !PT ;  /* 0x00000001cf067812 */ /* 0x05cfe200078ec0ff */
[----:B------:R-:W-:Y:S01]  /*13820*/  IMAD.MOV.U32 R144, RZ, RZ, R142 ;  /* 0x000000ffff907224 */ /* 0x000fe200078e008e */
[C---:B------:R-:W-:Y:S02]  /*13830*/  LOP3.LUT P2, RZ, R207.reuse, 0x2, RZ, 0xc0, !PT ;  /* 0x00000002cfff7812 */ /* 0x040fe4000784c0ff */
[----:B------:R-:W-:Y:S02]  /*13840*/  ISETP.NE.U32.AND P4, PT, R6, 0x1, PT ;  /* 0x000000010600780c */ /* 0x000fe40003f85070 */
[----:B------:R-:W-:Y:S01]  /*13850*/  LOP3.LUT P1, RZ, R207, 0x4, RZ, 0xc0, !PT ;  /* 0x00000004cfff7812 */ /* 0x000fe2000782c0ff */
[----:B-1----:R-:W-:-:S04]  /*13860*/  IMAD.WIDE.U32 R8, R4, 0x30, R144 ;  /* 0x0000003004087825 */ /* 0x002fc800078e0090 */
        /* <DEDUP_REMOVED lines=24> */
.L_x_1701:
[----:B------:R-:W-:Y:S05]  /*139f0*/  BSYNC B0 ;  /* 0x0000000000007941 */ /* 0x000fea0003800000 */
.L_x_1700:
        /* <DEDUP_REMOVED lines=33> */
.L_x_1704:
[----:B------:R1:W-:Y:S02]  /*13c10*/  STS.128 [R206+0x10000], RZ ;  /* 0x010000ffce007388 */ /* 0x0003e40000000c00 */
.L_x_1703:
[----:B------:R-:W-:Y:S05]  /*13c20*/  BSYNC B0 ;  /* 0x0000000000007941 */ /* 0x000fea0003800000 */
.L_x_1702:
        /* <DEDUP_REMOVED lines=11> */
[C---:B--234-:R-:W-:Y:S02]  /*13ce0*/  @P0 LEA R6, P2, R4.reuse, UR8, 0x1 ;  /* 0x0000000804060c11 */ /* 0x05cfe4000f8408ff */
        /* <DEDUP_REMOVED lines=22> */
.L_x_1707:
[----:B------:R2:W-:Y:S02]  /*13e50*/  STS.128 [R206+0x10800], RZ ;  /* 0x010800ffce007388 */ /* 0x0005e40000000c00 */
.L_x_1706:
[----:B------:R-:W-:Y:S05]  /*13e60*/  BSYNC B0 ;  /* 0x0000000000007941 */ /* 0x000fea0003800000 */
.L_x_1705:
        /* <DEDUP_REMOVED lines=11> */
[----:B--234-:R-:W-:-:S04]  /*13f20*/  SHF.L.U64.HI R6, R4, 0x5, R5 ;  /* 0x0000000504067819 */ /* 0x01cfc80000010205 */
        /* <DEDUP_REMOVED lines=25> */
.L_x_1710:
[----:B------:R2:W-:Y:S02]  /*140c0*/  STS.128 [R206+0x11000], RZ ;  /* 0x011000ffce007388 */ /* 0x0005e40000000c00 */
.L_x_1709:
[----:B------:R-:W-:Y:S05]  /*140d0*/  BSYNC B0 ;  /* 0x0000000000007941 */ /* 0x000fea0003800000 */
.L_x_1708:
        /* <DEDUP_REMOVED lines=28> */
[----:B--234-:R-:W-:Y:S02]  /*142a0*/  @!P4 IMAD.WIDE.U32 R6, R4, 0x60, R164 ;  /* 0x000000600406c825 */ /* 0x01cfe400078e00a4 */
        /* <DEDUP_REMOVED lines=21> */
.L_x_1712:
[----:B------:R-:W-:Y:S05]  /*14400*/  BSYNC B0 ;  /* 0x0000000000007941 */ /* 0x000fea0003800000 */
.L_x_1711:
[----:B------:R-:W-:Y:S01]  /*14410*/  LDSM.16.M88.4 R48, [R196] ;  /* 0x00000000c430783b */ /* 0x000fe20000000200 */
[----:B------:R-:W-:Y:S01]  /*14420*/  R2P PR, R62, 0x6 ;  /* 0x000000063e007804 */ /* 0x000fe20000000000 */
[C---:B------:R-:W-:Y:S01]  /*14430*/  VIADD R0, R195.reuse, 0x6000 ;  /* 0x00006000c3007836 */ /* 0x040fe20000000000 */
[----:B------:R-:W-:Y:S01]  /*14440*/  ISETP.GT.AND P4, PT, R44, R197, PT ;  /* 0x000000c52c00720c */ /* 0x000fe20003f84270 */
[----:B------:R-:W5:Y:S01]  /*14450*/  LDSM.16.M88.4 R20, [R195+0x6000] ;  /* 0x00600000c314783b */ /* 0x000f620000000200 */
[----:B------:R-:W-:Y:S02]  /*14460*/  VIADD R193, R195, 0x6020 ;  /* 0x00006020c3c17836 */ /* 0x000fe40000000000 */
[--C-:B------:R-:W-:Y:S01]  /*14470*/  IMAD R194, R47, 0x2, R196.reuse ;  /* 0x000000022fc27824 */ /* 0x100fe200078e02c4 */
[----:B------:R-:W1:Y:S01]  /*14480*/  LDSM.16.M88.4 R12, [R195+0x6800] ;  /* 0x00680000c30c783b */ /* 0x000e620000000200 */
[C---:B------:R-:W-:Y:S02]  /*14490*/  IMAD R62, R45.reuse, 0x2, R196 ;  /* 0x000000022d3e7824 */ /* 0x040fe400078e02c4 */
[----:B------:R-:W-:Y:S01]  /*144a0*/  IMAD R3, R45, 0x2, R194 ;  /* 0x000000022d037824 */ /* 0x000fe200078e02c2 */
[----:B------:R-:W1:Y:S01]  /*144b0*/  LDSM.16.M88.4 R64, [R195+0x7000] ;  /* 0x00700000c340783b */ /* 0x000e620000000200 */
[----:B------:R-:W-:-:S02]  /*144c0*/  IMAD.SHL.U32 R60, R60, 0x2, RZ ;  /* 0x000000023c3c7824 */ /* 0x000fc400078e00ff */
[----:B------:R-:W-:Y:S01]  /*144d0*/  @P1 VIADD R193, R0, 0xffffffe0 ;  /* 0xffffffe000c11836 */ /* 0x000fe20000000000 */
[----:B------:R-:W1:Y:S01]  /*144e0*/  LDSM.16.M88.4 R28, [R195+0x7800] ;  /* 0x00780000c31c783b */ /* 0x000e620000000200 */
[----:B------:R-:W-:Y:S02]  /*144f0*/  IMAD.MOV.U32 R0, RZ, RZ, 0x40 ;  /* 0x00000040ff007424 */ /* 0x000fe400078e00ff */
[C---:B------:R-:W-:Y:S01]  /*14500*/  VIADD R187, R193.reuse, 0x800 ;  /* 0x00000800c1bb7836 */ /* 0x040fe20000000000 */
[----:B------:R-:W-:Y:S01]  /*14510*/  LDSM.16.M88.4 R40, [R194] ;  /* 0x00000000c228783b */ /* 0x000fe20000000200 */
[C---:B------:R-:W-:Y:S01]  /*14520*/  VIADD R186, R193.reuse, 0x1000 ;  /* 0x00001000c1ba7836 */ /* 0x040fe20000000000 */
[----:B------:R-:W-:Y:S01]  /*14530*/  SEL R0, R0, 0xffffffc0, !P2 ;  /* 0xffffffc000007807 */ /* 0x000fe20005000000 */
[C---:B------:R-:W-:Y:S01]  /*14540*/  VIADD R185, R193.reuse, 0x1800 ;  /* 0x00001800c1b97836 */ /* 0x040fe20000000000 */
[----:B--234-:R-:W2:Y:S01]  /*14550*/  LDSM.16.M88.4 R8, [R193] ;  /* 0x00000000c108783b */ /* 0x01cea20000000200 */
[----:B------:R-:W-:-:S02]  /*14560*/  VIADD R183, R193, 0x2000 ;  /* 0x00002000c1b77836 */ /* 0x000fc40000000000 */
[----:B------:R-:W-:Y:S01]  /*14570*/  IMAD.IADD R191, R195, 0x1, R0 ;  /* 0x00000001c3bf7824 */ /* 0x000fe200078e0200 */
[----:B------:R-:W3:Y:S01]  /*14580*/  LDSM.16.M88.4 R36, [R193+0x800] ;  /* 0x00080000c124783b */ /* 0x000ee20000000200 */
[----:B------:R-:W-:Y:S02]  /*14590*/  IMAD.IADD R184, R0, 0x1, R193 ;  /* 0x0000000100b87824 */ /* 0x000fe400078e02c1 */
[C---:B------:R-:W-:Y:S01]  /*145a0*/  VIADD R182, R193.reuse, 0x2800 ;  /* 0x00002800c1b67836 */ /* 0x040fe20000000000 */
[----:B------:R-:W4:Y:S01]  /*145b0*/  LDSM.16.M88.4 R32, [R193+0x1000] ;  /* 0x00100000c120783b */ /* 0x000f220000000200 */
[C---:B------:R-:W-:Y:S02]  /*145c0*/  VIADD R181, R193.reuse, 0x3000 ;  /* 0x00003000c1b57836 */ /* 0x040fe40000000000 */
[C---:B------:R-:W-:Y:S01]  /*145d0*/  VIADD R180, R193.reuse, 0x3800 ;  /* 0x00003800c1b47836 */ /* 0x040fe20000000000 */
[----:B------:R-:W4:Y:S01]  /*145e0*/  LDSM.16.M88.4 R72, [R193+0x1800] ;  /* 0x00180000c148783b */ /* 0x000f220000000200 */
        /* <DEDUP_REMOVED lines=12> */
[C---:B------:R-:W-:Y:S06]  /*146b0*/  HMMA.16816.F32 R68, R48.reuse, R64, RZ ;  /* 0x000000403044723c */ /* 0x040fec00000018ff */
[C---:B------:R-:W-:Y:S06]  /*146c0*/  HMMA.16816.F32 R12, R48.reuse, R14, RZ ;  /* 0x0000000e300c723c */ /* 0x040fec00000018ff */
[C---:B------:R-:W-:Y:S06]  /*146d0*/  HMMA.16816.F32 R64, R48.reuse, R66, RZ ;  /* 0x000000423040723c */ /* 0x040fec00000018ff */
[C---:B------:R-:W-:Y:S06]  /*146e0*/  HMMA.16816.F32 R56, R48.reuse, R28, RZ ;  /* 0x0000001c3038723c */ /* 0x040fec00000018ff */
[----:B------:R-:W-:Y:S01]  /*146f0*/  HMMA.16816.F32 R48, R48, R30, RZ ;  /* 0x0000001e3030723c */ /* 0x000fe200000018ff */
[----:B------:R-:W1:Y:S05]  /*14700*/  LDSM.16.M88.4 R28, [R191+0x6800] ;  /* 0x00680000bf1c783b */ /* 0x000e6a0000000200 */
[C---:B--2---:R-:W-:Y:S06]  /*14710*/  HMMA.16816.F32 R24, R40.reuse, R8, R24 ;  /* 0x000000082818723c */ /* 0x044fec0000001818 */
[C---:B------:R-:W-:Y:S01]  /*14720*/  HMMA.16816.F32 R20, R40.reuse, R10, R20 ;  /* 0x0000000a2814723c */ /* 0x040fe20000001814 */
[----:B------:R-:W2:Y:S05]  /*14730*/  LDSM.16.M88.4 R8, [R191+0x7000] ;  /* 0x00700000bf08783b */ /* 0x000eaa0000000200 */
[C---:B---3--:R-:W-:Y:S06]  /*14740*/  HMMA.16816.F32 R16, R40.reuse, R36, R16 ;  /* 0x000000242810723c */ /* 0x048fec0000001810 */
[C---:B------:R-:W-:Y:S01]  /*14750*/  HMMA.16816.F32 R12, R40.reuse, R38, R12 ;  /* 0x00000026280c723c */ /* 0x040fe2000000180c */
[----:B------:R-:W-:Y:S05]  /*14760*/  LDSM.16.M88.4 R36, [R184] ;  /* 0x00000000b824783b */ /* 0x000fea0000000200 */
[C---:B----4-:R-:W-:Y:S06]  /*14770*/  HMMA.16816.F32 R68, R40.reuse, R32, R68 ;  /* 0x000000202844723c */ /* 0x050fec0000001844 */
        /* <DEDUP_REMOVED lines=81> */
[----:B------:R-:W-:Y:S01]  /*14c90*/  HMMA.16816.F32 R20, R28, R50, R20 ;  /* 0x000000321c14723c */ /* 0x000fe20000001814 */
[----:B------:R-:W-:Y:S05]  /*14ca0*/  LDSM.16.M88.4 R48, [R62+0x4000] ;  /* 0x004000003e30783b */ /* 0x000fea0000000200 */
[C---:B------:R-:W-:Y:S06]  /*14cb0*/  HMMA.16816.F32 R56, R72.reuse, R76, R56 ;  /* 0x0000004c4838723c */ /* 0x040fec0000001838 */
[----:B------:R-:W-:Y:S01]  /*14cc0*/  HMMA.16816.F32 R52, R72, R78, R52 ;  /* 0x0000004e4834723c */ /* 0x000fe20000001834 */
[----:B------:R-:W-:Y:S04]  /*14cd0*/  LDSM.16.M88.4 R72, [R193+0x5800] ;  /* 0x00580000c148783b */ /* 0x000fe80000000200 */
[----:B------:R-:W-:Y:S01]  /*14ce0*/  LDSM.16.M88.4 R76, [R193+0x5000] ;  /* 0x00500000c14c783b */ /* 0x000fe20000000200 */
[C---:B---3--:R-:W-:Y:S06]  /*14cf0*/  HMMA.16816.F32 R16, R28.reuse, R40, R16 ;  /* 0x000000281c10723c */ /* 0x048fec0000001810 */
[C---:B------:R-:W-:Y:S01]  /*14d00*/  HMMA.16816.F32 R12, R28.reuse, R42, R12 ;  /* 0x0000002a1c0c723c */ /* 0x040fe2000000180c */
[----:B------:R-:W2:Y:S05]  /*14d10*/  LDSM.16.M88.4 R40, [R191+0xa000] ;  /* 0x00a00000bf28783b */ /* 0x000eaa0000000200 */
[C---:B----4-:R-:W-:Y:S06]  /*14d20*/  HMMA.16816.F32 R68, R28.reuse, R36, R68 ;  /* 0x000000241c44723c */ /* 0x050fec0000001844 */
[----:B------:R-:W-:Y:S01]  /*14d30*/  HMMA.16816.F32 R64, R28, R38, R64 ;  /* 0x000000261c40723c */ /* 0x000fe20000001840 */
[----:B------:R-:W3:Y:S05]  /*14d40*/  LDSM.16.M88.4 R36, [R191+0xa800] ;  /* 0x00a80000bf24783b */ /* 0x000eea0000000200 */
[C---:B-1----:R-:W-:Y:S06]  /*14d50*/  HMMA.16816.F32 R24, R80.reuse, R8, R24 ;  /* 0x000000085018723c */ /* 0x042fec0000001818 */
[----:B------:R-:W-:Y:S01]  /*14d60*/  HMMA.16816.F32 R20, R80, R10, R20 ;  /* 0x0000000a5014723c */ /* 0x000fe20000001814 */
[----:B------:R1:W-:Y:S05]  /*14d70*/  LDSM.16.M88.4 R8, [R3+0x4000] ;  /* 0x004000000308783b */ /* 0x0003ea0000000200 */
[C---:B------:R-:W-:Y:S06]  /*14d80*/  HMMA.16816.F32 R56, R28.reuse, R32, R56 ;  /* 0x000000201c38723c */ /* 0x040fec0000001838 */
[----:B------:R-:W-:Y:S01]  /*14d90*/  HMMA.16816.F32 R52, R28, R34, R52 ;  /* 0x000000221c34723c */ /* 0x000fe20000001834 */
[----:B------:R-:W-:Y:S04]  /*14da0*/  LDSM.16.M88.4 R32, [R191+0xb000] ;  /* 0x00b00000bf20783b */ /* 0x000fe80000000200 */
[----:B------:R-:W-:Y:S01]  /*14db0*/  LDSM.16.M88.4 R28, [R191+0xb800] ;  /* 0x00b80000bf1c783b */ /* 0x000fe20000000200 */
[C---:B-----5:R-:W-:Y:S06]  /*14dc0*/  HMMA.16816.F32 R16, R80.reuse, R4, R16 ;  /* 0x000000045010723c */ /* 0x060fec0000001810 */
[----:B------:R-:W-:Y:S01]  /*14dd0*/  HMMA.16816.F32 R12, R80, R6, R12 ;  /* 0x00000006500c723c */ /* 0x000fe2000000180c */
[----:B------:R-:W4:Y:S01]  /*14de0*/  LDSM.16.M88.4 R4, [R184+0x4000] ;  /* 0x00400000b804783b */ /* 0x000f220000000200 */
[----:B-1----:R-:W-:-:S04]  /*14df0*/  LOP3.LUT R3, R60, 0x6, RZ, 0xc0, !PT ;  /* 0x000000063c037812 */ /* 0x002fc800078ec0ff */
[C---:B--2---:R-:W-:Y:S06]  /*14e00*/  HMMA.16816.F32 R24, R48.reuse, R40, R24 ;  /* 0x000000283018723c */ /* 0x044fec0000001818 */
[----:B------:R-:W-:Y:S06]  /*14e10*/  HMMA.16816.F32 R20, R48, R42, R20 ;  /* 0x0000002a3014723c */ /* 0x000fec0000001814 */
[C---:B------:R-:W-:Y:S06]  /*14e20*/  HMMA.16816.F32 R56, R80.reuse, R72, R56 ;  /* 0x000000485038723c */ /* 0x040fec0000001838 */
[C---:B------:R-:W-:Y:S01]  /*14e30*/  HMMA.16816.F32 R72, R80.reuse, R74, R52 ;  /* 0x0000004a5048723c */ /* 0x040fe20000001834 */
[----:B------:R-:W1:Y:S05]  /*14e40*/  LDSM.16.M88.4 R52, [R184+0x4800] ;  /* 0x00480000b834783b */ /* 0x000e6a0000000200 */
[C---:B------:R-:W-:Y:S06]  /*14e50*/  HMMA.16816.F32 R68, R80.reuse, R76, R68 ;  /* 0x0000004c5044723c */ /* 0x040fec0000001844 */
[----:B------:R-:W-:Y:S06]  /*14e60*/  HMMA.16816.F32 R64, R80, R78, R64 ;  /* 0x0000004e5040723c */ /* 0x000fec0000001840 */
[C---:B---3--:R-:W-:Y:S06]  /*14e70*/  HMMA.16816.F32 R16, R48.reuse, R36, R16 ;  /* 0x000000243010723c */ /* 0x048fec0000001810 */
[----:B------:R-:W-:Y:S01]  /*14e80*/  HMMA.16816.F32 R12, R48, R38, R12 ;  /* 0x00000026300c723c */ /* 0x000fe2000000180c */
[----:B------:R-:W2:Y:S05]  /*14e90*/  LDSM.16.M88.4 R36, [R184+0x5000] ;  /* 0x00500000b824783b */ /* 0x000eaa0000000200 */
[C---:B----4-:R-:W-:Y:S06]  /*14ea0*/  HMMA.16816.F32 R24, R8.reuse, R4, R24 ;  /* 0x000000040818723c */ /* 0x050fec0000001818 */
[----:B------:R-:W-:Y:S01]  /*14eb0*/  HMMA.16816.F32 R20, R8, R6, R20 ;  /* 0x000000060814723c */ /* 0x000fe20000001814 */
[----:B------:R-:W3:Y:S01]  /*14ec0*/  LDSM.16.M88.4 R4, [R184+0x5800] ;  /* 0x00580000b804783b */ /* 0x000ee20000000200 */
[----:B------:R-:W-:-:S04]  /*14ed0*/  DEPBAR.LE SB0, 0x0 ;  /* 0x000080000000791a */ /* 0x000fc80000000000 */
[C---:B------:R-:W-:Y:S06]  /*14ee0*/  HMMA.16816.F32 R68, R48.reuse, R32, R68 ;  /* 0x000000203044723c */ /* 0x040fec0000001844 */
[C---:B------:R-:W-:Y:S06]  /*14ef0*/  HMMA.16816.F32 R64, R48.reuse, R34, R64 ;  /* 0x000000223040723c */ /* 0x040fec0000001840 */
[C---:B------:R-:W-:Y:S06]  /*14f00*/  HMMA.16816.F32 R56, R48.reuse, R28, R56 ;  /* 0x0000001c3038723c */ /* 0x040fec0000001838 */
[----:B------:R-:W-:Y:S01]  /*14f10*/  HMMA.16816.F32 R72, R48, R30, R72 ;  /* 0x0000001e3048723c */ /* 0x000fe20000001848 */
[----:B------:R-:W-:-:S04]  /*14f20*/  IMAD.IADD R28, R2, 0x1, R3 ;  /* 0x00000001021c7824 */ /* 0x000fc800078e0203 */
[C---:B------:R-:W-:Y:S01]  /*14f30*/  VIADD R0, R28.reuse, 0x10 ;  /* 0x000000101c007836 */ /* 0x040fe20000000000 */
[C---:B-1----:R-:W-:Y:S01]  /*14f40*/  HMMA.16816.F32 R16, R8.reuse, R52, R16 ;  /* 0x000000340810723c */ /* 0x042fe20000001810 */
[C---:B------:R-:W-:Y:S01]  /*14f50*/  VIADD R34, R28.reuse, 0x1 ;  /* 0x000000011c227836 */ /* 0x040fe20000000000 */
[CC--:B------:R-:W-:Y:S01]  /*14f60*/  ISETP.GE.AND P0, PT, R28.reuse, R61.reuse, PT ;  /* 0x0000003d1c00720c */ /* 0x0c0fe20003f06270 */
[----:B------:R-:W-:Y:S01]  /*14f70*/  VIADD R32, R28, 0x8 ;  /* 0x000000081c207836 */ /* 0x000fe20000000000 */
[-C--:B------:R-:W-:Y:S01]  /*14f80*/  ISETP.GE.AND P1, PT, R0, R61.reuse, PT ;  /* 0x0000003d0000720c */ /* 0x080fe20003f26270 */
[----:B------:R-:W-:Y:S01]  /*14f90*/  VIADD R0, R28, 0x18 ;  /* 0x000000181c007836 */ /* 0x000fe20000000000 */
[----:B------:R-:W-:Y:S01]  /*14fa0*/  HMMA.16816.F32 R12, R8, R54, R12 ;  /* 0x00000036080c723c */ /* 0x000fe2000000180c */
[----:B------:R-:W-:Y:S01]  /*14fb0*/  ISETP.GE.AND P6, PT, R34, R61, PT ;  /* 0x0000003d2200720c */ /* 0x000fe20003fc6270 */
[----:B------:R-:W-:Y:S01]  /*14fc0*/  VIADD R30, R28, 0x9 ;  /* 0x000000091c1e7836 */ /* 0x000fe20000000000 */
[----:B------:R-:W-:-:S02]  /*14fd0*/  FSEL R29, R26, -INF , !P0 ;  /* 0xff8000001a1d7808 */ /* 0x000fc40004000000 */
[----:B------:R-:W-:Y:S01]  /*14fe0*/  FSEL R26, R24, -INF , !P0 ;  /* 0xff800000181a7808 */ /* 0x000fe20004000000 */
[C---:B--2---:R-:W-:Y:S01]  /*14ff0*/  HMMA.16816.F32 R68, R8.reuse, R36, R68 ;  /* 0x000000240844723c */ /* 0x044fe20000001844 */
[-C--:B------:R-:W-:Y:S02]  /*15000*/  ISETP.GE.AND P5, PT, R32, R61.reuse, PT ;  /* 0x0000003d2000720c */ /* 0x080fe40003fa6270 */
[----:B------:R-:W-:Y:S02]  /*15010*/  FSEL R27, R27, -INF , !P6 ;  /* 0xff8000001b1b7808 */ /* 0x000fe40007000000 */
[----:B------:R-:W-:Y:S01]  /*15020*/  FSEL R24, R25, -INF , !P6 ;  /* 0xff80000019187808 */ /* 0x000fe20007000000 */
[C---:B------:R-:W-:Y:S01]  /*15030*/  HMMA.16816.F32 R64, R8.reuse, R38, R64 ;  /* 0x000000260840723c */ /* 0x040fe20000001840 */
[----:B------:R-:W-:Y:S01]  /*15040*/  BAR.SYNC.DEFER_BLOCKING 0x0 ;  /* 0x0000000000007b1d */ /* 0x000fe20000010000 */
[-C--:B------:R-:W-:Y:S01]  /*15050*/  ISETP.GE.AND P6, PT, R0, R61.reuse, PT ;  /* 0x0000003d0000720c */ /* 0x080fe20003fc6270 */
[----:B------:R-:W-:Y:S01]  /*15060*/  VIADD R0, R28, 0x20 ;  /* 0x000000201c007836 */ /* 0x000fe20000000000 */
[----:B------:R-:W-:Y:S01]  /*15070*/  ISETP.GE.AND P2, PT, R30, R61, PT ;  /* 0x0000003d1e00720c */ /* 0x000fe20003f46270 */
[----:B------:R-:W-:Y:S01]  /*15080*/  VIADD R30, R28, 0x11 ;  /* 0x000000111c1e7836 */ /* 0x000fe20000000000 */
[----:B------:R-:W-:Y:S01]  /*15090*/  FSEL R25, R22, -INF , !P5 ;  /* 0xff80000016197808 */ /* 0x000fe20006800000 */
[----:B---3--:R-:W-:Y:S01]  /*150a0*/  HMMA.16816.F32 R56, R8, R4, R56 ;  /* 0x000000040838723c */ /* 0x008fe20000001838 */
[----:B------:R-:W-:-:S02]  /*150b0*/  FSEL R22, R20, -INF , !P5 ;  /* 0xff80000014167808 */ /* 0x000fc40006800000 */
[----:B------:R-:W-:Y:S02]  /*150c0*/  FSEL R23, R23, -INF , !P2 ;  /* 0xff80000017177808 */ /* 0x000fe40005000000 */
[----:B------:R-:W-:Y:S01]  /*150d0*/  FSEL R20, R21, -INF , !P2 ;  /* 0xff80000015147808 */ /* 0x000fe20005000000 */
[----:B------:R-:W-:Y:S01]  /*150e0*/  HMMA.16816.F32 R72, R8, R6, R72 ;  /* 0x000000060848723c */ /* 0x000fe20000001848 */
[-C--:B------:R-:W-:Y:S01]  /*150f0*/  ISETP.GE.AND P2, PT, R0, R61.reuse, PT ;  /* 0x0000003d0000720c */ /* 0x080fe20003f46270 */
[----:B------:R-:W-:Y:S01]  /*15100*/  VIADD R0, R28, 0x21 ;  /* 0x000000211c007836 */ /* 0x000fe20000000000 */
[-C--:B------:R-:W-:Y:S01]  /*15110*/  ISETP.GE.AND P0, PT, R30, R61.reuse, PT ;  /* 0x0000003d1e00720c */ /* 0x080fe20003f06270 */
[----:B------:R-:W-:Y:S01]  /*15120*/  VIADD R4, R28, 0x29 ;  /* 0x000000291c047836 */ /* 0x000fe20000000000 */
[----:B------:R-:W-:Y:S01]  /*15130*/  FSEL R21, R18, -INF , !P1 ;  /* 0xff80000012157808 */ /* 0x000fe20004800000 */
[----:B------:R-:W-:Y:S01]  /*15140*/  VIADD R30, R28, 0x19 ;  /* 0x000000191c1e7836 */ /* 0x000fe20000000000 */
[----:B------:R-:W-:Y:S01]  /*15150*/  FSEL R16, R16, -INF , !P1 ;  /* 0xff80000010107808 */ /* 0x000fe20004800000 */
[----:B------:R-:W-:Y:S01]  /*15160*/  VIADD R6, R28, 0x30 ;  /* 0x000000301c067836 */ /* 0x000fe20000000000 */
[----:B------:R-:W-:-:S02]  /*15170*/  ISETP.GE.AND P1, PT, R0, R61, PT ;  /* 0x0000003d0000720c */ /* 0x000fc40003f26270 */
[----:B------:R-:W-:Y:S02]  /*15180*/  FSEL R0, R17, -INF , !P0 ;  /* 0xff80000011007808 */ /* 0x000fe40004000000 */
[----:B------:R-:W-:Y:S02]  /*15190*/  FSEL R17, R14, -INF , !P6 ;  /* 0xff8000000e117808 */ /* 0x000fe40007000000 */
[----:B------:R-:W-:Y:S02]  /*151a0*/  FSEL R12, R12, -INF , !P6 ;  /* 0xff8000000c0c7808 */ /* 0x000fe40007000000 */
[-C--:B------:R-:W-:Y:S01]  /*151b0*/  ISETP.GE.AND P6, PT, R4, R61.reuse, PT ;  /* 0x0000003d0400720c */ /* 0x080fe20003fc6270 */
[----:B------:R-:W-:Y:S01]  /*151c0*/  VIADD R4, R28, 0x31 ;  /* 0x000000311c047836 */ /* 0x000fe20000000000 */
[----:B------:R-:W-:Y:S01]  /*151d0*/  ISETP.GE.AND P5, PT, R30, R61, PT ;  /* 0x0000003d1e00720c */ /* 0x000fe20003fa6270 */
[----:B------:R-:W-:Y:S01]  /*151e0*/  VIADD R30, R28, 0x28 ;  /* 0x000000281c1e7836 */ /* 0x000fe20000000000 */
[----:B------:R-:W-:-:S02]  /*151f0*/  FSEL R211, R70, -INF , !P2 ;  /* 0xff80000046d37808 */ /* 0x000fc40005000000 */
[----:B------:R-:W-:Y:S02]  /*15200*/  FSEL R156, R68, -INF , !P2 ;  /* 0xff800000449c7808 */ /* 0x000fe40005000000 */
[-C--:B------:R-:W-:Y:S01]  /*15210*/  ISETP.GE.AND P2, PT, R4, R61.reuse, PT ;  /* 0x0000003d0400720c */ /* 0x080fe20003f46270 */
[C---:B------:R-:W-:Y:S01]  /*15220*/  VIADD R4, R28.reuse, 0x38 ;  /* 0x000000381c047836 */ /* 0x040fe20000000000 */
[----:B------:R-:W-:Y:S01]  /*15230*/  FSEL R19, R19, -INF , !P0 ;  /* 0xff80000013137808 */ /* 0x000fe20004000000 */
[----:B------:R-:W-:Y:S01]  /*15240*/  VIADD R28, R28, 0x39 ;  /* 0x000000391c1c7836 */ /* 0x000fe20000000000 */
[----:B------:R-:W-:Y:S02]  /*15250*/  ISETP.GE.AND P0, PT, R30, R61, PT ;  /* 0x0000003d1e00720c */ /* 0x000fe40003f06270 */
[----:B------:R-:W-:Y:S02]  /*15260*/  FSEL R9, R15, -INF , !P5 ;  /* 0xff8000000f097808 */ /* 0x000fe40006800000 */
[----:B------:R-:W-:-:S02]  /*15270*/  FSEL R8, R13, -INF , !P5 ;  /* 0xff8000000d087808 */ /* 0x000fc40006800000 */
[----:B------:R-:W-:Y:S02]  /*15280*/  FSEL R163, R71, -INF , !P1 ;  /* 0xff80000047a37808 */ /* 0x000fe40004800000 */
[----:B------:R-:W-:Y:S02]  /*15290*/  FSEL R168, R69, -INF , !P1 ;  /* 0xff80000045a87808 */ /* 0x000fe40004800000 */
[----:B------:R-:W-:Y:S02]  /*152a0*/  FSEL R167, R66, -INF , !P0 ;  /* 0xff80000042a77808 */ /* 0x000fe40004000000 */
[----:B------:R-:W-:Y:S02]  /*152b0*/  FSEL R158, R64, -INF , !P0 ;  /* 0xff800000409e7808 */ /* 0x000fe40004000000 */
        /* <DEDUP_REMOVED lines=74> */
.L_x_1714:
[----:B------:R-:W1:Y:S02]  /*15760*/  LDC R4, c[0x0][0x248] ;  /* 0x00009200ff047b82 */ /* 0x000e640000000800 */
[----:B-1----:R-:W-:-:S04]  /*15770*/  LEA R4, -R4, RZ, 0x6 ;  /* 0x000000ff04047211 */ /* 0x002fc800078e31ff */
[----:B------:R-:W-:-:S07]  /*15780*/  SHF.R.S32.HI R5, RZ, 0x1f, R4 ;  /* 0x0000001fff057819 */ /* 0x000fce0000011404 */
.L_x_1715:
[C---:B------:R-:W-:Y:S02]  /*15790*/  LOP3.LUT P2, RZ, R207.reuse, 0x2, RZ, 0xc0, !PT ;  /* 0x00000002cfff7812 */ /* 0x040fe4000784c0ff */
[C---:B------:R-:W-:Y:S02]  /*157a0*/  LOP3.LUT P1, RZ, R207.reuse, 0x4, RZ, 0xc0, !PT ;  /* 0x00000004cfff7812 */ /* 0x040fe4000782c0ff */
[C---:B------:R-:W-:Y:S02]  /*157b0*/  IADD3 R3, P5, R4.reuse, R142, RZ ;  /* 0x0000008e04037210 */ /* 0x040fe40007fbe0ff */
[----:B------:R-:W-:Y:S02]  /*157c0*/  LOP3.LUT P6, RZ, R207, 0x1, RZ, 0xc0, !PT ;  /* 0x00000001cfff7812 */ /* 0x000fe400078cc0ff */
[----:B------:R-:W-:Y:S01]  /*157d0*/  LEA R40, P0, R4, R208, 0x1 ;  /* 0x000000d004287211 */ /* 0x000fe200078008ff */
[----:B------:R-:W-:-:S03]  /*157e0*/  IMAD.X R2, R5, 0x1, R145, P5 ;  /* 0x0000000105027824 */ /* 0x000fc600028e0691 */
[-CC-:B------:R-:W-:Y:S02]  /*157f0*/  LEA.HI.X R41, R4, R209.reuse, R5.reuse, 0x1, P0 ;  /* 0x000000d104297211 */ /* 0x180fe400000f0c05 */
        /* <DEDUP_REMOVED lines=10> */
[----:B------:R-:W-:Y:S01]  /*158a0*/  @P2 IADD3 R7, P0, R4, R142, RZ ;  /* 0x0000008e04072210 */ /* 0x000fe20007f1e0ff */
        /* <DEDUP_REMOVED lines=10> */
[----:B------:R-:W-:Y:S01]  /*15950*/  @P1 IADD3 R3, P0, R4, R142, RZ ;  /* 0x0000008e04031210 */ /* 0x000fe20007f1e0ff */
        /* <DEDUP_REMOVED lines=18> */
[-C--:B------:R-:W-:Y:S01]  /*15a80*/  @P6 LEA.HI.X R33, R4, R209.reuse, R3, 0x1, P5 ;  /* 0x000000d104216211 */ /* 0x080fe200028f0c03 */
        /* <DEDUP_REMOVED lines=10> */
[----:B------:R-:W-:Y:S01]  /*15b30*/  @P1 LEA R42, P0, R2, UR10, 0x1 ;  /* 0x0000000a022a1c11 */ /* 0x000fe2000f8008ff */
        /* <DEDUP_REMOVED lines=21> */
[----:B------:R-:W-:Y:S01]  /*15c90*/  @P2 LEA.HI.X R49, R2, UR11, R3, 0x1, P5 ;  /* 0x0000000b02312c11 */ /* 0x000fe2000a8f0c03 */
[----:B------:R1:W-:Y:S01]  /*15ca0*/  @!P6 STS.128 [R206+0x7000], RZ ;  /* 0x007000ffce00e388 */ /* 0x0003e20000000c00 */
[----:B------:R-:W-:-:S03]  /*15cb0*/  @P1 LEA R2, P0, R7, UR10, 0x1 ;  /* 0x0000000a07021c11 */ /* 0x000fc6000f8008ff */
[----:B------:R-:W-:Y:S01]  /*15cc0*/  @!PT LDS RZ, [RZ] ;  /* 0x00000000fffff984 */ /* 0x000fe20000000800 */
[----:B------:R-:W-:Y:S01]  /*15cd0*/  @!PT LDS RZ, [RZ] ;  /* 0x00000000fffff984 */ /* 0x000fe20000000800 */
[----:B------:R-:W-:Y:S01]  /*15ce0*/  @!PT LDS RZ, [RZ] ;  /* 0x00000000fffff984 */ /* 0x000fe20000000800 */
[----:B------:R1:W-:Y:S01]  /*15cf0*/  @P2 LDGSTS.E.BYPASS.LTC128B.128 [R206+0x9000], desc[UR6][R30.64+0x80] ;  /* 0x090000801ece2fae */ /* 0x0003e2000b901d46 */
[----:B------:R-:W-:-:S03]  /*15d00*/  @P1 LEA.HI.X R3, R7, UR11, R144, 0x1, P0 ;  /* 0x0000000b07031c11 */ /* 0x000fc600080f0c90 */
        /* <DEDUP_REMOVED lines=22> */
.L_x_1713:
        /* <DEDUP_REMOVED lines=26> */
[----:B------:R-:W-:Y:S02]  /*16010*/  LEA R192, R46, UR4, 0x1 ;  /* 0x000000042ec07c11 */ /* 0x000fe4000f8e08ff */
[----:B------:R-:W-:Y:S02]  /*16020*/  FMNMX.FTZ R3, R172, R3, !PT ;  /* 0x00000003ac037209 */ /* 0x000fe40007810000 */
[----:B------:R-:W-:Y:S01]  /*16030*/  LEA R190, R47, R192, 0x1 ;  /* 0x000000c02fbe7211 */ /* 0x000fe200078e08ff */
[----:B------:R-:W-:Y:S01]  /*16040*/  LDSM.16.MT88.4 R68, [R192+0xe000] ;  /* 0x00e00000c044783b */ /* 0x000fe20000004200 */
[----:B------:R-:W-:Y:S02]  /*16050*/  FMNMX.FTZ R4, R170, R3, !PT ;  /* 0x00000003aa047209 */ /* 0x000fe40007810000 */
[----:B------:R-:W-:Y:S01]  /*16060*/  FMNMX.FTZ R3, R169, R2, !PT ;  /* 0x00000002a9037209 */ /* 0x000fe20007810000 */
[----:B------:R-:W-:Y:S01]  /*16070*/  LDSM.16.MT88.4 R100, [R192+0x10000] ;  /* 0x01000000c064783b */ /* 0x000fe20000004200 */
[----:B------:R-:W-:-:S02]  /*16080*/  LEA R189, R45, R192, 0x1 ;  /* 0x000000c02dbd7211 */ /* 0x000fc400078e08ff */
[----:B------:R-:W-:Y:S01]  /*16090*/  FMNMX.FTZ R2, R162, R3, !PT ;  /* 0x00000003a2027209 */ /* 0x000fe20007810000 */
[----:B------:R-:W1:Y:S01]  /*160a0*/  SHFL.BFLY PT, R5, R4, 0x2, 0x1f ;  /* 0x0c401f0004057f89 */ /* 0x000e6200000e0000 */
[----:B------:R-:W-:Y:S02]  /*160b0*/  LEA R188, R45, R190, 0x1 ;  /* 0x000000be2dbc7211 */ /* 0x000fe400078e08ff */
[----:B------:R-:W-:Y:S01]  /*160c0*/  FMNMX.FTZ R7, R161, R2, !PT ;  /* 0x00000002a1077209 */ /* 0x000fe20007810000 */
[----:B------:R-:W-:Y:S04]  /*160d0*/  LDSM.16.MT88.4 R84, [R189+0xe000] ;  /* 0x00e00000bd54783b */ /* 0x000fe80000004200 */
[----:B------:R-:W2:Y:S04]  /*160e0*/  SHFL.BFLY PT, R2, R7, 0x2, 0x1f ;  /* 0x0c401f0007027f89 */ /* 0x000ea800000e0000 */
[----:B------:R-:W-:Y:S04]  /*160f0*/  LDSM.16.MT88.4 R92, [R188+0xe000] ;  /* 0x00e00000bc5c783b */ /* 0x000fe80000004200 */
[----:B------:R-:W-:Y:S04]  /*16100*/  LDSM.16.MT88.4 R108, [R190+0x10000] ;  /* 0x01000000be6c783b */ /* 0x000fe80000004200 */
[----:B------:R-:W-:Y:S01]  /*16110*/  LDSM.16.MT88.4 R52, [R189+0xc000] ;  /* 0x00c00000bd34783b */ /* 0x000fe20000004200 */
[----:B-1----:R-:W-:-:S03]  /*16120*/  FMNMX.FTZ R5, R4, R5, !PT ;  /* 0x0000000504057209 */ /* 0x002fc60007810000 */
[----:B------:R-:W-:Y:S04]  /*16130*/  LDSM.16.MT88.4 R36, [R192+0xc000] ;  /* 0x00c00000c024783b */ /* 0x000fe80000004200 */
[----:B------:R-:W1:Y:S01]  /*16140*/  SHFL.BFLY PT, R132, R5, 0x1, 0x1f ;  /* 0x0c201f0005847f89 */ /* 0x000e6200000e0000 */
[----:B--2---:R-:W-:-:S03]  /*16150*/  FMNMX.FTZ R2, R7, R2, !PT ;  /* 0x0000000207027209 */ /* 0x004fc60007810000 */
[----:B------:R-:W-:Y:S04]  /*16160*/  LDSM.16.MT88.4 R60, [R188+0xc000] ;  /* 0x00c00000bc3c783b */ /* 0x000fe80000004200 */
[----:B------:R-:W2:Y:S04]  /*16170*/  SHFL.BFLY PT, R3, R2, 0x1, 0x1f ;  /* 0x0c201f0002037f89 */ /* 0x000ea800000e0000 */
[----:B------:R-:W-:Y:S04]  /*16180*/  LDSM.16.MT88.4 R76, [R190+0xe000] ;  /* 0x00e00000be4c783b */ /* 0x000fe80000004200 */
[----:B------:R-:W-:Y:S04]  /*16190*/  LDSM.16.MT88.4 R112, [R189+0x10000] ;  /* 0x01000000bd70783b */ /* 0x000fe80000004200 */
[----:B------:R-:W-:Y:S01]  /*161a0*/  LDSM.16.MT88.4 R140, [R188+0x10000] ;  /* 0x01000000bc8c783b */ /* 0x000fe20000004200 */
[----:B-1----:R-:W-:-:S03]  /*161b0*/  FMNMX.FTZ R132, R5, R132, !PT ;  /* 0x0000008405847209 */ /* 0x002fc60007810000 */
[----:B------:R-:W-:Y:S01]  /*161c0*/  LDSM.16.MT88.4 R32, [R189+0xc800] ;  /* 0x00c80000bd20783b */ /* 0x000fe20000004200 */
[C---:B------:R-:W-:Y:S01]  /*161d0*/  FSETP.NEU.FTZ.AND P0, PT, R132.reuse, -INF , PT ;  /* 0xff8000008400780b */ /* 0x040fe20003f1d000 */
[----:B------:R-:W-:Y:S02]  /*161e0*/  FMUL.FTZ R173, R132, UR5 ;  /* 0x0000000584ad7c20 */ /* 0x000fe40008410000 */
[----:B------:R-:W1:Y:S01]  /*161f0*/  LDSM.16.MT88.4 R4, [R190+0xc000] ;  /* 0x00c00000be04783b */ /* 0x000e620000004200 */
[----:B--2---:R-:W-:Y:S02]  /*16200*/  FMNMX.FTZ R3, R2, R3, !PT ;  /* 0x0000000302037209 */ /* 0x004fe40007810000 */
[----:B------:R-:W-:Y:S01]  /*16210*/  FSEL R173, R173, RZ, P0 ;  /* 0x000000ffadad7208 */ /* 0x000fe20000000000 */
[----:B------:R-:W-:Y:S01]  /*16220*/  LDSM.16.MT88.4 R136, [R192+0xc800] ;  /* 0x00c80000c088783b */ /* 0x000fe20000004200 */
[C---:B------:R-:W-:Y:S01]  /*16230*/  FSETP.NEU.FTZ.AND P0, PT, R3.reuse, -INF , PT ;  /* 0xff8000000300780b */ /* 0x040fe20003f1d000 */
[----:B------:R-:W-:-:S02]  /*16240*/  FMUL.FTZ R166, R3, UR5 ;  /* 0x0000000503a67c20 */ /* 0x000fc40008410000 */
[--C-:B------:R-:W-:Y:S01]  /*16250*/  FFMA.FTZ R153, R26, UR5, -R173.reuse ;  /* 0x000000051a997c23 */ /* 0x100fe200080108ad */
[--C-:B------:R-:W-:Y:S01]  /*16260*/  FFMA.FTZ R152, R24, UR5, -R173.reuse ;  /* 0x0000000518987c23 */ /* 0x100fe200080108ad */
[--C-:B------:R-:W-:Y:S01]  /*16270*/  FFMA.FTZ R151, R22, UR5, -R173.reuse ;  /* 0x0000000516977c23 */ /* 0x100fe200080108ad */
[----:B------:R-:W-:Y:S01]  /*16280*/  FSEL R166, R166, RZ, P0 ;  /* 0x000000ffa6a67208 */ /* 0x000fe20000000000 */
        /* <DEDUP_REMOVED lines=9> */
[--C-:B------:R-:W-:Y:S01]  /*16320*/  FFMA.FTZ R2, R9, UR5, -R166.reuse ;  /* 0x0000000509027c23 */ /* 0x100fe200080108a6 */
[----:B------:R-:W2:Y:S01]  /*16330*/  MUFU.EX2 R152, R152 ;  /* 0x0000009800987308 */ /* 0x000ea20000000800 */
[----:B------:R-:W3:Y:S01]  /*16340*/  LDSM.16.MT88.4 R12, [R190+0xc800] ;  /* 0x00c80000be0c783b */ /* 0x000ee20000004200 */
[--C-:B------:R-:W-:Y:S01]  /*16350*/  FFMA.FTZ R147, R16, UR5, -R173.reuse ;  /* 0x0000000510937c23 */ /* 0x100fe200080108ad */
[--C-:B------:R-:W-:Y:S01]  /*16360*/  FFMA.FTZ R146, R21, UR5, -R166.reuse ;  /* 0x0000000515927c23 */ /* 0x100fe200080108a6 */
[--C-:B------:R-:W-:Y:S01]  /*16370*/  FFMA.FTZ R135, R19, UR5, -R166.reuse ;  /* 0x0000000513877c23 */ /* 0x100fe200080108a6 */
[----:B------:R-:W4:Y:S01]  /*16380*/  LDSM.16.MT88.4 R8, [R192+0xe800] ;  /* 0x00e80000c008783b */ /* 0x000f220000004200 */
[--C-:B------:R-:W-:Y:S01]  /*16390*/  FFMA.FTZ R133, R17, UR5, -R166.reuse ;  /* 0x0000000511857c23 */ /* 0x100fe200080108a6 */
[--C-:B------:R-:W-:Y:S01]  /*163a0*/  FFMA.FTZ R157, R168, UR5, -R173.reuse ;  /* 0x00000005a89d7c23 */ /* 0x100fe200080108ad */
[----:B------:R-:W-:Y:S01]  /*163b0*/  MUFU.EX2 R151, R151 ;  /* 0x0000009700977308 */ /* 0x000fe20000000800 */
[----:B------:R-:W5:Y:S01]  /*163c0*/  LDSM.16.MT88.4 R20, [R189+0xe800] ;  /* 0x00e80000bd14783b */ /* 0x000f620000004200 */
[--C-:B------:R-:W-:Y:S01]  /*163d0*/  FFMA.FTZ R159, R160, UR5, -R173.reuse ;  /* 0x00000005a09f7c23 */ /* 0x100fe200080108ad */
[--C-:B------:R-:W-:Y:S01]  /*163e0*/  FFMA.FTZ R156, R156, UR5, -R173.reuse ;  /* 0x000000059c9c7c23 */ /* 0x100fe200080108ad */
[--C-:B------:R-:W-:Y:S01]  /*163f0*/  FFMA.FTZ R158, R158, UR5, -R173.reuse ;  /* 0x000000059e9e7c23 */ /* 0x100fe200080108ad */
[----:B------:R-:W5:Y:S01]  /*16400*/  LDSM.16.MT88.4 R16, [R188+0xe800] ;  /* 0x00e80000bc10783b */ /* 0x000f620000004200 */
[--C-:B------:R-:W-:Y:S01]  /*16410*/  FFMA.FTZ R160, R211, UR5, -R166.reuse ;  /* 0x00000005d3a07c23 */ /* 0x100fe200080108a6 */
[--C-:B------:R-:W-:Y:S01]  /*16420*/  FFMA.FTZ R163, R163, UR5, -R166.reuse ;  /* 0x00000005a3a37c23 */ /* 0x100fe200080108a6 */
[----:B------:R-:W1:Y:S01]  /*16430*/  MUFU.EX2 R148, R148 ;  /* 0x0000009400947308 */ /* 0x000e620000000800 */
[----:B--2---:R-:W-:Y:S01]  /*16440*/  F2FP.F16.F32.PACK_AB R116, R152, R153 ;  /* 0x000000999874723e */ /* 0x004fe200000000ff */
[----:B------:R-:W-:Y:S01]  /*16450*/  LDSM.16.MT88.4 R28, [R188+0xc800] ;  /* 0x00c80000bc1c783b */ /* 0x000fe20000004200 */
[--C-:B------:R-:W-:Y:S01]  /*16460*/  FFMA.FTZ R167, R167, UR5, -R166.reuse ;  /* 0x00000005a7a77c23 */ /* 0x100fe200080108a6 */
[--C-:B------:R-:W-:Y:S01]  /*16470*/  FFMA.FTZ R168, R175, UR5, -R166.reuse ;  /* 0x00000005afa87c23 */ /* 0x100fe200080108a6 */
[--C-:B------:R-:W-:Y:S01]  /*16480*/  FFMA.FTZ R215, R170, UR5, -R173.reuse ;  /* 0x00000005aad77c23 */ /* 0x100fe200080108ad */
[----:B------:R-:W-:Y:S01]  /*16490*/  LDSM.16.MT88.4 R24, [R190+0xe800] ;  /* 0x00e80000be18783b */ /* 0x000fe20000004200 */
[--C-:B------:R-:W-:Y:S01]  /*164a0*/  FFMA.FTZ R175, R210, UR5, -R173.reuse ;  /* 0x00000005d2af7c23 */ /* 0x100fe200080108ad */
[----:B------:R-:W-:Y:S01]  /*164b0*/  MUFU.EX2 R154, R154 ;  /* 0x0000009a009a7308 */ /* 0x000fe20000000800 */
[--C-:B------:R-:W-:Y:S01]  /*164c0*/  FFMA.FTZ R174, R174, UR5, -R173.reuse ;  /* 0x00000005aeae7c23 */ /* 0x100fe200080108ad */
[----:B------:R-:W-:Y:S01]  /*164d0*/  FFMA.FTZ R172, R172, UR5, -R173 ;  /* 0x00000005acac7c23 */ /* 0x000fe200080108ad */
[--C-:B------:R-:W-:Y:S01]  /*164e0*/  FFMA.FTZ R170, R171, UR5, -R166.reuse ;  /* 0x00000005abaa7c23 */ /* 0x100fe200080108a6 */
[--C-:B------:R-:W-:Y:S01]  /*164f0*/  FFMA.FTZ R169, R169, UR5, -R166.reuse ;  /* 0x00000005a9a97c23 */ /* 0x100fe200080108a6 */
[--C-:B------:R-:W-:Y:S01]  /*16500*/  FFMA.FTZ R162, R162, UR5, -R166.reuse ;  /* 0x00000005a2a27c23 */ /* 0x100fe200080108a6 */
[----:B------:R-:W-:Y:S01]  /*16510*/  FFMA.FTZ R213, R161, UR5, -R166 ;  /* 0x00000005a1d57c23 */ /* 0x000fe200080108a6 */
[----:B------:R-:W-:Y:S01]  /*16520*/  FADD.FTZ R152, R153, R152 ;  /* 0x0000009899987221 */ /* 0x000fe20000010000 */
[----:B------:R-:W2:Y:S01]  /*16530*/  MUFU.EX2 R155, R155 ;  /* 0x0000009b009b7308 */ /* 0x000ea20000000800 */
[----:B-1----:R-:W-:-:S02]  /*16540*/  F2FP.F16.F32.PACK_AB R118, R148, R151 ;  /* 0x000000979476723e */ /* 0x002fc400000000ff */
[----:B------:R-:W-:-:S04]  /*16550*/  FADD.FTZ R151, R151, R152 ;  /* 0x0000009897977221 */ /* 0x000fc80000010000 */
[----:B------:R-:W-:Y:S01]  /*16560*/  FADD.FTZ R148, R148, R151 ;  /* 0x0000009794947221 */ /* 0x000fe20000010000 */
[----:B------:R-:W-:Y:S08]  /*16570*/  MUFU.EX2 R150, R150 ;  /* 0x0000009600967308 */ /* 0x000ff00000000800 */
[----:B------:R-:W1:Y:S01]  /*16580*/  MUFU.EX2 R149, R149 ;  /* 0x0000009500957308 */ /* 0x000e620000000800 */
[----:B--2---:R-:W-:Y:S01]  /*16590*/  F2FP.F16.F32.PACK_AB R117, R155, R154 ;  /* 0x0000009a9b75723e */ /* 0x004fe200000000ff */
[----:B------:R-:W-:-:S06]  /*165a0*/  FADD.FTZ R155, R154, R155 ;  /* 0x0000009b9a9b7221 */ /* 0x000fcc0000010000 */
[----:B------:R-:W-:Y:S08]  /*165b0*/  MUFU.EX2 R147, R147 ;  /* 0x0000009300937308 */ /* 0x000ff00000000800 */
[----:B------:R-:W2:Y:S01]  /*165c0*/  MUFU.EX2 R144, R144 ;  /* 0x0000009000907308 */ /* 0x000ea20000000800 */
        /* <DEDUP_REMOVED lines=8> */
[----:B--2---:R-:W-:Y:S01]  /*16650*/  F2FP.F16.F32.PACK_AB R4, R144, R147 ;  /* 0x000000939004723e */ /* 0x004fe200000000ff */
[----:B------:R-:W-:-:S03]  /*16660*/  FADD.FTZ R147, R147, R148 ;  /* 0x0000009493937221 */ /* 0x000fc60000010000 */
[----:B------:R-:W-:Y:S01]  /*16670*/  MUFU.EX2 R146, R146 ;  /* 0x0000009200927308 */ /* 0x000fe20000000800 */
[----:B------:R-:W-:Y:S01]  /*16680*/  HMMA.16816.F32 R68, R116, R70, RZ ;  /* 0x000000467444723c */ /* 0x000fe200000018ff */
[----:B------:R-:W-:-:S05]  /*16690*/  FADD.FTZ R144, R144, R147 ;  /* 0x0000009390907221 */ /* 0x000fca0000010000 */
[----:B------:R-:W-:Y:S01]  /*166a0*/  HMMA.16816.F32 R80, R116, R84, RZ ;  /* 0x000000547450723c */ /* 0x000fe200000018ff */
[----:B------:R-:W2:Y:S01]  /*166b0*/  MUFU.EX2 R135, R135 ;  /* 0x0000008700877308 */ /* 0x000ea20000000800 */
[----:B-1----:R-:W-:Y:S01]  /*166c0*/  F2FP.F16.F32.PACK_AB R6, R0, R145 ;  /* 0x000000910006723e */ /* 0x002fe200000000ff */
[----:B------:R-:W-:-:S03]  /*166d0*/  FADD.FTZ R145, R145, R144 ;  /* 0x0000009091917221 */ /* 0x000fc60000010000 */
[C---:B------:R-:W-:Y:S01]  /*166e0*/  HMMA.16816.F32 R88, R116.reuse, R92, RZ ;  /* 0x0000005c7458723c */ /* 0x040fe200000018ff */
[----:B------:R-:W-:Y:S02]  /*166f0*/  FADD.FTZ R145, R0, R145 ;  /* 0x0000009100917221 */ /* 0x000fe40000010000 */
[----:B------:R-:W-:Y:S03]  /*16700*/  MUFU.EX2 R133, R133 ;  /* 0x0000008500857308 */ /* 0x000fe60000000800 */
[C---:B------:R-:W-:Y:S05]  /*16710*/  HMMA.16816.F32 R84, R116.reuse, R86, RZ ;  /* 0x000000567454723c */ /* 0x040fea00000018ff */
[----:B------:R-:W1:Y:S01]  /*16720*/  MUFU.EX2 R2, R2 ;  /* 0x0000000200027308 */ /* 0x000e620000000800 */
[----:B--2---:R-:W-:Y:S01]  /*16730*/  F2FP.F16.F32.PACK_AB R5, R135, R146 ;  /* 0x000000928705723e */ /* 0x004fe200000000ff */
        /* <DEDUP_REMOVED lines=11> */
[C---:B---3--:R-:W-:Y:S01]  /*167f0*/  HMMA.16816.F32 R40, R4.reuse, R12, R40 ;  /* 0x0000000c0428723c */ /* 0x048fe20000001828 */
        /* <DEDUP_REMOVED lines=160> */
[----:B------:R-:W-:-:S03]  /*17200*/  ULDC.64 UR8, c[0x0][0x208] ;  /* 0x0000820000087ab9 */ /* 0x000fc60000000a00 */
[----:B------:R-:W-:Y:S01]  /*17210*/  IMAD.U32 R210, RZ, RZ, UR4 ;  /* 0x00000004ffd27e24 */ /* 0x000fe2000f8e00ff */
[----:B------:R-:W-:-:S06]  /*17220*/  ULDC UR4, c[0x0][0x2ec] ;  /* 0x0000bb0000047ab9 */ /* 0x000fcc0000000800 */
.L_x_1720:
[----:B------:R-:W-:Y:S04]  /*17230*/  DEPBAR.LE SB0, 0x0 ;  /* 0x000080000000791a */ /* 0x000fe80000000000 */
[----:B------:R-:W-:Y:S01]  /*17240*/  BAR.SYNC.DEFER_BLOCKING 0x0 ;  /* 0x0000000000007b1d */ /* 0x000fe20000010000 */
[C---:B------:R-:W-:Y:S01]  /*17250*/  LOP3.LUT P4, RZ, R207.reuse, 0x1, RZ, 0xc0, !PT ;  /* 0x00000001cfff7812 */ /* 0x040fe2000788c0ff */
[----:B------:R-:W-:Y:S01]  /*17260*/  IMAD.MOV.U32 R6, RZ, RZ, R211 ;  /* 0x000000ffff067224 */ /* 0x000fe200078e00d3 */
[C---:B------:R-:W-:Y:S01]  /*17270*/  LOP3.LUT P2, RZ, R207.reuse, 0x2, RZ, 0xc0, !PT ;  /* 0x00000002cfff7812 */ /* 0x040fe2000784c0ff */
[----:B------:R-:W-:Y:S01]  /*17280*/  IMAD.MOV.U32 R2, RZ, RZ, R210 ;  /* 0x000000ffff027224 */ /* 0x000fe200078e00d2 */
        /* <DEDUP_REMOVED lines=65> */
.L_x_1717:
[C---:B------:R-:W-:Y:S01]  /*176a0*/  LEA R216, P5, R6.reuse, R164, 0x1 ;  /* 0x000000a406d87211 */ /* 0x040fe200078a08ff */
[----:B------:R-:W1:Y:S01]  /*176b0*/  S2R R3, SR_TID.X ;  /* 0x0000000000037919 */ /* 0x000e620000002100 */
[----:B------:R-:W-:Y:S01]  /*176c0*/  IADD3 R7, P0, R201, R6, RZ ;  /* 0x00000006c9077210 */ /* 0x000fe20007f1e0ff */
[----:B------:R-:W-:Y:S01]  /*176d0*/  IMAD.MOV.U32 R135, RZ, RZ, 0x20 ;  /* 0x00000020ff877424 */ /* 0x000fe200078e00ff */
[--C-:B------:R-:W-:Y:S02]  /*176e0*/  LEA.HI.X R217, R6, R165, R2.reuse, 0x1, P5 ;  /* 0x000000a506d97211 */ /* 0x100fe400028f0c02 */
[CC--:B------:R-:W-:Y:S01]  /*176f0*/  @P4 LEA R12, P6, R7.reuse, R164.reuse, 0x1 ;  /* 0x000000a4070c4211 */ /* 0x0c0fe200078c08ff */
[C---:B------:R-:W-:Y:S01]  /*17700*/  IMAD.X R4, R200.reuse, 0x1, R2, P0 ;  /* 0x00000001c8047824 */ /* 0x040fe200000e0602 */
[-C--:B------:R-:W-:Y:S01]  /*17710*/  @P2 LEA R8, P5, R7, R164.reuse, 0x1 ;  /* 0x000000a407082211 */ /* 0x080fe200078a08ff */
[----:B------:R-:W-:Y:S01]  /*17720*/  @!PT LDS RZ, [RZ] ;  /* 0x00000000fffff984 */ /* 0x000fe20000000800 */
[----:B------:R-:W-:Y:S01]  /*17730*/  @!PT LDS RZ, [RZ] ;  /* 0x00000000fffff984 */ /* 0x000fe20000000800 */
[----:B------:R-:W-:Y:S01]  /*17740*/  @!PT LDS RZ, [RZ] ;  /* 0x00000000fffff984 */ /* 0x000fe20000000800 */
[----:B------:R-:W-:Y:S01]  /*17750*/  @P4 LDGSTS.E.BYPASS.LTC128B.128 [R206+0xc000], desc[UR8][R216.64] ;  /* 0x0c000000d8ce4fae */ /* 0x000fe2000b901d48 */
[----:B------:R-:W-:Y:S02]  /*17760*/  IADD3 R5, P0, R201, R7, RZ ;  /* 0x00000007c9057210 */ /* 0x000fe40007f1e0ff */
[CCC-:B------:R-:W-:Y:S01]  /*17770*/  @P4 LEA.HI.X R13, R7.reuse, R165.reuse, R4.reuse, 0x1, P6 ;  /* 0x000000a5070d4211 */ /* 0x1c0fe200030f0c04 */
[----:B------:R-:W-:Y:S01]  /*17780*/  @!P4 STS.128 [R206+0xc000], RZ ;  /* 0x00c000ffce00c388 */ /* 0x000fe20000000c00 */
[CCC-:B------:R-:W-:Y:S01]  /*17790*/  @P2 LEA.HI.X R9, R7.reuse, R165.reuse, R4.reuse, 0x1, P5 ;  /* 0x000000a507092211 */ /* 0x1c0fe200028f0c04 */
[--C-:B------:R-:W-:Y:S01]  /*177a0*/  IMAD.X R2, R200, 0x1, R4.reuse, P0 ;  /* 0x00000001c8027824 */ /* 0x100fe200000e0604 */
[-C--:B------:R-:W-:Y:S01]  /*177b0*/  @P1 LEA R6, P0, R7, R164.reuse, 0x1 ;  /* 0x000000a407061211 */ /* 0x080fe200078008ff */
[----:B------:R-:W-:Y:S01]  /*177c0*/  @!PT LDS RZ, [RZ] ;  /* 0x00000000fffff984 */ /* 0x000fe20000000800 */
[----:B------:R-:W-:Y:S01]  /*177d0*/  @!PT LDS RZ, [RZ] ;  /* 0x00000000fffff984 */ /* 0x000fe20000000800 */
[----:B------:R-:W-:Y:S01]  /*177e0*/  @!PT LDS RZ, [RZ] ;  /* 0x00000000fffff984 */ /* 0x000fe20000000800 */
[----:B------:R-:W-:Y:S01]  /*177f0*/  @P2 LDGSTS.E.BYPASS.LTC128B.128 [R206+0xe000], desc[UR8][R216.64+0x80] ;  /* 0x0e000080d8ce2fae */ /* 0x000fe2000b901d48 */
[-C--:B------:R-:W-:Y:S02]  /*17800*/  @P4 LEA R10, P6, R5, R164.reuse, 0x1 ;  /* 0x000000a4050a4211 */ /* 0x080fe400078c08ff */
[-C--:B------:R-:W-:Y:S01]  /*17810*/  @P1 LEA.HI.X R7, R7, R165.reuse, R4, 0x1, P0 ;  /* 0x000000a507071211 */ /* 0x080fe200000f0c04 */
[----:B------:R-:W-:Y:S01]  /*17820*/  @!P2 STS.128 [R206+0xe000], RZ ;  /* 0x00e000ffce00a388 */ /* 0x000fe20000000c00 */
[CCC-:B------:R-:W-:Y:S02]  /*17830*/  @P4 LEA.HI.X R11, R5.reuse, R165.reuse, R2.reuse, 0x1, P6 ;  /* 0x000000a5050b4211 */ /* 0x1c0fe400030f0c02 */
[CC--:B------:R-:W-:Y:S01]  /*17840*/  @P2 LEA R16, P5, R5.reuse, R164.reuse, 0x1 ;  /* 0x000000a405102211 */ /* 0x0c0fe200078a08ff */
[----:B------:R-:W-:Y:S01]  /*17850*/  @!PT LDS RZ, [RZ] ;  /* 0x00000000fffff984 */ /* 0x000fe20000000800 */
[----:B------:R-:W-:Y:S01]  /*17860*/  @!PT LDS RZ, [RZ] ;  /* 0x00000000fffff984 */ /* 0x000fe20000000800 */
[----:B------:R-:W-:Y:S01]  /*17870*/  @!PT LDS RZ, [RZ] ;  /* 0x00000000fffff984 */ /* 0x000fe20000000800 */
[----:B------:R-:W-:Y:S01]  /*17880*/  @P1 LDGSTS.E.BYPASS.LTC128B.128 [R206+0x10000], desc[UR8][R216.64+0x100] ;  /* 0x10000100d8ce1fae */ /* 0x000fe2000b901d48 */
[CC--:B------:R-:W-:Y:S02]  /*17890*/  @P1 LEA R14, P0, R5.reuse, R164.reuse, 0x1 ;  /* 0x000000a4050e1211 */ /* 0x0c0fe400078008ff */
[--C-:B------:R-:W-:Y:S01]  /*178a0*/  @P2 LEA.HI.X R17, R5, R165, R2.reuse, 0x1, P5 ;  /* 0x000000a505112211 */ /* 0x100fe200028f0c02 */
[----:B------:R-:W-:Y:S01]  /*178b0*/  @!P1 STS.128 [R206+0x10000], RZ ;  /* 0x010000ffce009388 */ /* 0x000fe20000000c00 */
[----:B------:R-:W-:Y:S02]  /*178c0*/  IADD3 R4, P6, R201, R5, RZ ;  /* 0x00000005c9047210 */ /* 0x000fe40007fde0ff */
[-CC-:B------:R-:W-:Y:S01]  /*178d0*/  @P1 LEA.HI.X R15, R5, R165.reuse, R2.reuse, 0x1, P0 ;  /* 0x000000a5050f1211 */ /* 0x180fe200000f0c02 */
[----:B------:R-:W-:Y:S01]  /*178e0*/  @!PT LDS RZ, [RZ] ;  /* 0x00000000fffff984 */ /* 0x000fe20000000800 */
[----:B------:R-:W-:Y:S01]  /*178f0*/  @!PT LDS RZ, [RZ] ;  /* 0x00000000fffff984 */ /* 0x000fe20000000800 */
[----:B------:R-:W-:Y:S01]  /*17900*/  @!PT LDS RZ, [RZ] ;  /* 0x00000000fffff984 */ /* 0x000fe20000000800 */
[----:B------:R-:W-:Y:S01]  /*17910*/  @P4 LDGSTS.E.BYPASS.LTC128B.128 [R206+0xc800], desc[UR8][R12.64] ;  /* 0x0c8000000cce4fae */ /* 0x000fe2000b901d48 */
[-C--:B------:R-:W-:Y:S01]  /*17920*/  @P2 LEA R20, P5, R4, R164.reuse, 0x1 ;  /* 0x000000a404142211 */ /* 0x080fe200078a08ff */
[----:B------:R-:W-:Y:S01]  /*17930*/  IMAD.X R2, R200, 0x1, R2, P6 ;  /* 0x00000001c8027824 */ /* 0x000fe200030e0602 */
[CC--:B------:R-:W-:Y:S01]  /*17940*/  @P4 LEA R28, P6, R4.reuse, R164.reuse, 0x1 ;  /* 0x000000a4041c4211 */ /* 0x0c0fe200078c08ff */
[----:B------:R-:W-:Y:S01]  /*17950*/  @!P4 STS.128 [R206+0xc800], RZ ;  /* 0x00c800ffce00c388 */ /* 0x000fe20000000c00 */
[C---:B------:R-:W-:Y:S02]  /*17960*/  @P1 LEA R22, P0, R4.reuse, R164, 0x1 ;  /* 0x000000a404161211 */ /* 0x040fe400078008ff */
[CCC-:B------:R-:W-:Y:S01]  /*17970*/  @P4 LEA.HI.X R29, R4.reuse, R165.reuse, R2.reuse, 0x1, P6 ;  /* 0x000000a5041d4211 */ /* 0x1c0fe200030f0c02 */
[----:B------:R-:W-:Y:S01]  /*17980*/  @!PT LDS RZ, [RZ] ;  /* 0x00000000fffff984 */ /* 0x000fe20000000800 */
[----:B------:R-:W-:Y:S01]  /*17990*/  @!PT LDS RZ, [RZ] ;  /* 0x00000000fffff984 */ /* 0x000fe20000000800 */
[----:B------:R-:W-:Y:S01]  /*179a0*/  @!PT LDS RZ, [RZ] ;  /* 0x00000000fffff984 */ /* 0x000fe20000000800 */
[----:B------:R-:W-:Y:S01]  /*179b0*/  @P2 LDGSTS.E.BYPASS.LTC128B.128 [R206+0xe800], desc[UR8][R8.64+0x80] ;  /* 0x0e80008008ce2fae */ /* 0x000fe2000b901d48 */
[CCC-:B------:R-:W-:Y:S02]  /*179c0*/  @P2 LEA.HI.X R21, R4.reuse, R165.reuse, R2.reuse, 0x1, P5 ;  /* 0x000000a504152211 */ /* 0x1c0fe400028f0c02 */
[----:B------:R-:W-:Y:S01]  /*179d0*/  @P1 LEA.HI.X R23, R4, R165, R2, 0x1, P0 ;  /* 0x000000a504171211 */ /* 0x000fe200000f0c02 */
[----:B------:R-:W-:Y:S01]  /*179e0*/  @!P2 STS.128 [R206+0xe800], RZ ;  /* 0x00e800ffce00a388 */ /* 0x000fe20000000c00 */
[----:B-1----:R-:W-:Y:S03]  /*179f0*/  SHF.R.S32.HI R2, RZ, 0x1f, R3 ;  /* 0x0000001fff027819 */ /* 0x002fe60000011403 */
[----:B------:R-:W-:Y:S01]  /*17a00*/  @!PT LDS RZ, [RZ] ;  /* 0x00000000fffff984 */ /* 0x000fe20000000800 */
[----:B------:R-:W-:Y:S01]  /*17a10*/  @!PT LDS RZ, [RZ] ;  /* 0x00000000fffff984 */ /* 0x000fe20000000800 */
[----:B------:R-:W-:Y:S01]  /*17a20*/  @!PT LDS RZ, [RZ] ;  /* 0x00000000fffff984 */ /* 0x000fe20000000800 */
[----:B------:R-:W-:Y:S01]  /*17a30*/  @P1 LDGSTS.E.BYPASS.LTC128B.128 [R206+0x10800], desc[UR8][R6.64+0x100] ;  /* 0x1080010006ce1fae */ /* 0x000fe2000b901d48 */
[----:B------:R-:W-:Y:S03]  /*17a40*/  LEA.HI R2, R2, R3, RZ, 0x4 ;  /* 0x0000000302027211 */ /* 0x000fe600078f20ff */
[----:B------:R-:W-:Y:S01]  /*17a50*/  @!P1 STS.128 [R206+0x10800], RZ ;  /* 0x010800ffce009388 */ /* 0x000fe20000000c00 */
[----:B------:R-:W-:Y:S03]  /*17a60*/  LOP3.LUT R2, R2, 0xfffffff0, RZ, 0xc0, !PT ;  /* 0xfffffff002027812 */ /* 0x000fe600078ec0ff */
[----:B------:R-:W-:Y:S01]  /*17a70*/  @!PT LDS RZ, [RZ] ;  /* 0x00000000fffff984 */ /* 0x000fe20000000800 */
[----:B------:R-:W-:Y:S01]  /*17a80*/  @!PT LDS RZ, [RZ] ;  /* 0x00000000fffff984 */ /* 0x000fe20000000800 */
[----:B------:R-:W-:Y:S01]  /*17a90*/  @!PT LDS RZ, [RZ] ;  /* 0x00000000fffff984 */ /* 0x000fe20000000800 */
[----:B------:R1:W-:Y:S02]  /*17aa0*/  @P4 LDGSTS.E.BYPASS.LTC128B.128 [R206+0xd000], desc[UR8][R10.64] ;  /* 0x0d0000000ace4fae */ /* 0x0003e4000b901d48 */
[----:B------:R-:W-:Y:S02]  /*17ab0*/  IMAD.IADD R2, R3, 0x1, -R2 ;  /* 0x0000000103027824 */ /* 0x000fe400078e0a02 */
[----:B------:R-:W-:Y:S03]  /*17ac0*/  @!P4 STS.128 [R206+0xd000], RZ ;  /* 0x00d000ffce00c388 */ /* 0x000fe60000000c00 */
[----:B------:R-:W-:Y:S01]  /*17ad0*/  SHF.R.S32.HI R3, RZ, 0x1f, R2 ;  /* 0x0000001fff037819 */ /* 0x000fe20000011402 */
[----:B------:R-:W-:Y:S01]  /*17ae0*/  @!PT LDS RZ, [RZ] ;  /* 0x00000000fffff984 */ /* 0x000fe20000000800 */
[----:B------:R-:W-:Y:S01]  /*17af0*/  @!PT LDS RZ, [RZ] ;  /* 0x00000000fffff984 */ /* 0x000fe20000000800 */
[----:B------:R-:W-:Y:S01]  /*17b00*/  @!PT LDS RZ, [RZ] ;  /* 0x00000000fffff984 */ /* 0x000fe20000000800 */
[----:B------:R2:W-:Y:S03]  /*17b10*/  @P2 LDGSTS.E.BYPASS.LTC128B.128 [R206+0xf000], desc[UR8][R16.64+0x80] ;  /* 0x0f00008010ce2fae */ /* 0x0005e6000b901d48 */
[----:B------:R-:W-:Y:S01]  /*17b20*/  LEA.HI R3, R3, R2, RZ, 0x3 ;  /* 0x0000000203037211 */ /* 0x000fe200078f18ff */
[----:B------:R-:W-:Y:S03]  /*17b30*/  @!P2 STS.128 [R206+0xf000], RZ ;  /* 0x00f000ffce00a388 */ /* 0x000fe60000000c00 */
[----:B------:R-:W-:Y:S01]  /*17b40*/  LOP3.LUT R3, R3, 0xfffffff8, RZ, 0xc0, !PT ;  /* 0xfffffff803037812 */ /* 0x000fe200078ec0ff */
[----:B------:R-:W-:Y:S01]  /*17b50*/  @!PT LDS RZ, [RZ] ;  /* 0x00000000fffff984 */ /* 0x000fe20000000800 */
[----:B------:R-:W-:Y:S01]  /*17b60*/  @!PT LDS RZ, [RZ] ;  /* 0x00000000fffff984 */ /* 0x000fe20000000800 */
[----:B------:R-:W-:Y:S01]  /*17b70*/  @!PT LDS RZ, [RZ] ;  /* 0x00000000fffff984 */ /* 0x000fe20000000800 */
[----:B------:R3:W-:Y:S04]  /*17b80*/  @P1 LDGSTS.E.BYPASS.LTC128B.128 [R206+0x11000], desc[UR8][R14.64+0x100] ;  /* 0x110001000ece1fae */ /* 0x0007e8000b901d48 */
[----:B------:R-:W-:Y:S01]  /*17b90*/  @!P1 STS.128 [R206+0x11000], RZ ;  /* 0x011000ffce009388 */ /* 0x000fe20000000c00 */
[----:B------:R-:W-:Y:S03]  /*17ba0*/  IMAD.IADD R2, R2, 0x1, -R3 ;  /* 0x0000000102027824 */ /* 0x000fe600078e0a03 */
[----:B------:R-:W-:Y:S01]  /*17bb0*/  @!PT LDS RZ, [RZ] ;  /* 0x00000000fffff984 */ /* 0x000fe20000000800 */
[----:B------:R-:W-:Y:S01]  /*17bc0*/  @!PT LDS RZ, [RZ] ;  /* 0x00000000fffff984 */ /* 0x000fe20000000800 */
[----:B------:R-:W-:Y:S01]  /*17bd0*/  @!PT LDS RZ, [RZ] ;  /* 0x00000000fffff984 */ /* 0x000fe20000000800 */
[----:B------:R-:W-:Y:S02]  /*17be0*/  @P4 LDGSTS.E.BYPASS.LTC128B.128 [R206+0xd800], desc[UR8][R28.64] ;  /* 0x0d8000001cce4fae */ /* 0x000fe4000b901d48 */
[----:B------:R-:W-:Y:S02]  /*17bf0*/  LOP3.LUT P0, RZ, R2, 0x4, RZ, 0xc0, !PT ;  /* 0x0000000402ff7812 */ /* 0x000fe4000780c0ff */
[----:B------:R-:W-:Y:S02]  /*17c00*/  @!P4 STS.128 [R206+0xd800], RZ ;  /* 0x00d800ffce00c388 */ /* 0x000fe40000000c00 */
[----:B------:R-:W-:Y:S02]  /*17c10*/  SEL R135, R135, 0xffffffe0, !P0 ;  /* 0xffffffe087877807 */ /* 0x000fe40004000000 */
[----:B------:R-:W-:Y:S01]  /*17c20*/  @!PT LDS RZ, [RZ] ;  /* 0x00000000fffff984 */ /* 0x000fe20000000800 */
[----:B------:R-:W-:Y:S01]  /*17c30*/  @!PT LDS RZ, [RZ] ;  /* 0x00000000fffff984 */ /* 0x000fe20000000800 */
[----:B------:R-:W-:Y:S01]  /*17c40*/  @!PT LDS RZ, [RZ] ;  /* 0x00000000fffff984 */ /* 0x000fe20000000800 */
[----:B------:R-:W-:Y:S01]  /*17c50*/  @P2 LDGSTS.E.BYPASS.LTC128B.128 [R206+0xf800], desc[UR8][R20.64+0x80] ;  /* 0x0f80008014ce2fae */ /* 0x000fe2000b901d48 */
[----:B------:R-:W-:Y:S02]  /*17c60*/  ISETP.GT.AND P0, PT, R212, R197, PT ;  /* 0x000000c5d400720c */ /* 0x000fe40003f04270 */
[C---:B------:R-:W-:Y:S01]  /*17c70*/  IMAD R3, R135.reuse, 0x2, R196 ;  /* 0x0000000287037824 */ /* 0x040fe200078e02c4 */
[----:B------:R-:W-:Y:S01]  /*17c80*/  @!P2 STS.128 [R206+0xf800], RZ ;  /* 0x00f800ffce00a388 */ /* 0x000fe20000000c00 */
[----:B------:R-:W-:Y:S03]  /*17c90*/  IMAD R2, R135, 0x2, R194 ;  /* 0x0000000287027824 */ /* 0x000fe600078e02c2 */
[----:B------:R-:W-:Y:S01]  /*17ca0*/  @!PT LDS RZ, [RZ] ;  /* 0x00000000fffff984 */ /* 0x000fe20000000800 */
[----:B------:R-:W-:Y:S01]  /*17cb0*/  @!PT LDS RZ, [RZ] ;  /* 0x00000000fffff984 */ /* 0x000fe20000000800 */
[----:B------:R-:W-:Y:S01]  /*17cc0*/  @!PT LDS RZ, [RZ] ;  /* 0x00000000fffff984 */ /* 0x000fe20000000800 */
[----:B------:R4:W-:Y:S04]  /*17cd0*/  @P1 LDGSTS.E.BYPASS.LTC128B.128 [R206+0x11800], desc[UR8][R22.64+0x100] ;  /* 0x1180010016ce1fae */ /* 0x0009e8000b901d48 */
[----:B------:R-:W-:Y:S04]  /*17ce0*/  @!P1 STS.128 [R206+0x11800], RZ ;  /* 0x011800ffce009388 */ /* 0x000fe80000000c00 */
[----:B------:R-:W-:Y:S04]  /*17cf0*/  LDSM.16.M88.4 R136, [R196] ;  /* 0x00000000c488783b */ /* 0x000fe80000000200 */
[----:B-1----:R-:W1:Y:S04]  /*17d00*/  LDSM.16.M88.4 R8, [R195+0x6000] ;  /* 0x00600000c308783b */ /* 0x002e680000000200 */
[----:B--2---:R-:W3:Y:S04]  /*17d10*/  LDSM.16.M88.4 R16, [R195+0x6800] ;  /* 0x00680000c310783b */ /* 0x004ee80000000200 */
[----:B------:R-:W4:Y:S04]  /*17d20*/  LDSM.16.M88.4 R24, [R195+0x7000] ;  /* 0x00700000c318783b */ /* 0x000f280000000200 */
[----:B------:R-:W2:Y:S04]  /*17d30*/  LDSM.16.M88.4 R32, [R195+0x7800] ;  /* 0x00780000c320783b */ /* 0x000ea80000000200 */
[----:B------:R-:W0:Y:S04]  /*17d40*/  LDGDEPBAR ;  /* 0x00000000000079af */ /* 0x000e280000000000 */
[----:B------:R-:W-:Y:S04]  /*17d50*/  LDSM.16.M88.4 R140, [R194] ;  /* 0x00000000c28c783b */ /* 0x000fe80000000200 */
[----:B------:R-:W5:Y:S04]  /*17d60*/  LDSM.16.M88.4 R144, [R193] ;  /* 0x00000000c190783b */ /* 0x000f680000000200 */
[----:B------:R-:W5:Y:S04]  /*17d70*/  LDSM.16.M88.4 R148, [R187] ;  /* 0x00000000bb94783b */ /* 0x000f680000000200 */
[----:B------:R-:W5:Y:S04]  /*17d80*/  LDSM.16.M88.4 R152, [R186] ;  /* 0x00000000ba98783b */ /* 0x000f680000000200 */
[----:B------:R-:W5:Y:S01]  /*17d90*/  LDSM.16.M88.4 R156, [R185] ;  /* 0x00000000b99c783b */ /* 0x000f620000000200 */
[C---:B-1----:R-:W-:Y:S03]  /*17da0*/  HMMA.16816.F32 R4, R136.reuse, R8, RZ ;  /* 0x000000088804723c */ /* 0x042fe600000018ff */
[----:B------:R-:W-:Y:S04]  /*17db0*/  LDSM.16.M88.4 R160, [R3] ;  /* 0x0000000003a0783b */ /* 0x000fe80000000200 */
[----:B------:R-:W1:Y:S01]  /*17dc0*/  LDSM.16.M88.4 R164, [R191+0x6000] ;  /* 0x00600000bfa4783b */ /* 0x000e620000000200 */
[C---:B------:R-:W-:Y:S03]  /*17dd0*/  HMMA.16816.F32 R8, R136.reuse, R10, RZ ;  /* 0x0000000a8808723c */ /* 0x040fe600000018ff */
[----:B------:R-:W1:Y:S03]  /*17de0*/  LDSM.16.M88.4 R168, [R191+0x6800] ;  /* 0x00680000bfa8783b */ /* 0x000e660000000200 */
[C---:B---3--:R-:W-:Y:S01]  /*17df0*/  HMMA.16816.F32 R12, R136.reuse, R16, RZ ;  /* 0x00000010880c723c */ /* 0x048fe200000018ff */
[----:B------:R-:W-:Y:S05]  /*17e00*/  LDSM.16.M88.4 R172, [R191+0x7800] ;  /* 0x00780000bfac783b */ /* 0x000fea0000000200 */
[C---:B------:R-:W-:Y:S06]  /*17e10*/  HMMA.16816.F32 R16, R136.reuse, R18, RZ ;  /* 0x000000128810723c */ /* 0x040fec00000018ff */
[C---:B----4-:R-:W-:Y:S06]  /*17e20*/  HMMA.16816.F32 R20, R136.reuse, R24, RZ ;  /* 0x000000188814723c */ /* 0x050fec00000018ff */
[C---:B------:R-:W-:Y:S06]  /*17e30*/  HMMA.16816.F32 R24, R136.reuse, R26, RZ ;  /* 0x0000001a8818723c */ /* 0x040fec00000018ff */
[C---:B--2---:R-:W-:Y:S06]  /*17e40*/  HMMA.16816.F32 R28, R136.reuse, R32, RZ ;  /* 0x00000020881c723c */ /* 0x044fec00000018ff */
[----:B------:R-:W-:Y:S01]  /*17e50*/  HMMA.16816.F32 R32, R136, R34, RZ ;  /* 0x000000228820723c */ /* 0x000fe200000018ff */
[----:B------:R-:W2:Y:S05]  /*17e60*/  LDSM.16.M88.4 R136, [R191+0x7000] ;  /* 0x00700000bf88783b */ /* 0x000eaa0000000200 */
[C---:B-----5:R-:W-:Y:S06]  /*17e70*/  HMMA.16816.F32 R4, R140.reuse, R144, R4 ;  /* 0x000000908c04723c */ /* 0x060fec0000001804 */
[C---:B------:R-:W-:Y:S01]  /*17e80*/  HMMA.16816.F32 R8, R140.reuse, R146, R8 ;  /* 0x000000928c08723c */ /* 0x040fe20000001808 */
[----:B------:R-:W-:Y:S05]  /*17e90*/  LDSM.16.M88.4 R144, [R2] ;  /* 0x000000000290783b */ /* 0x000fea0000000200 */
[C---:B------:R-:W-:Y:S06]  /*17ea0*/  HMMA.16816.F32 R12, R140.reuse, R148, R12 ;  /* 0x000000948c0c723c */ /* 0x040fec000000180c */
[C---:B------:R-:W-:Y:S01]  /*17eb0*/  HMMA.16816.F32 R16, R140.reuse, R150, R16 ;  /* 0x000000968c10723c */ /* 0x040fe20000001810 */
[----:B------:R-:W3:Y:S05]  /*17ec0*/  LDSM.16.M88.4 R148, [R184] ;  /* 0x00000000b894783b */ /* 0x000eea0000000200 */
[C---:B------:R-:W-:Y:S06]  /*17ed0*/  HMMA.16816.F32 R20, R140.reuse, R152, R20 ;  /* 0x000000988c14723c */ /* 0x040fec0000001814 */
        /* <DEDUP_REMOVED lines=18> */
[----:B------:R-:W2:Y:S01]  /*18000*/  LDSM.16.M88.4 R172, [R195+0x9800] ;  /* 0x00980000c3ac783b */ /* 0x000ea20000000200 */
[C---:B---3--:R-:W-:Y:S06]  /*18010*/  HMMA.16816.F32 R4, R144.reuse, R148, R4 ;  /* 0x000000949004723c */ /* 0x048fec0000001804 */
[C---:B------:R-:W-:Y:S01]  /*18020*/  HMMA.16816.F32 R8, R144.reuse, R150, R8 ;  /* 0x000000969008723c */ /* 0x040fe20000001808 */
[----:B------:R-:W-:Y:S05]  /*18030*/  LDSM.16.M88.4 R148, [R183] ;  /* 0x00000000b794783b */ /* 0x000fea0000000200 */
[C---:B----4-:R-:W-:Y:S06]  /*18040*/  HMMA.16816.F32 R12, R144.reuse, R152, R12 ;  /* 0x00000098900c723c */ /* 0x050fec000000180c */
[C---:B------:R-:W-:Y:S01]  /*18050*/  HMMA.16816.F32 R16, R144.reuse, R154, R16 ;  /* 0x0000009a9010723c */ /* 0x040fe20000001810 */
[----:B------:R-:W-:Y:S05]  /*18060*/  LDSM.16.M88.4 R152, [R182] ;  /* 0x00000000b698783b */ /* 0x000fea0000000200 */
[C---:B-----5:R-:W-:Y:S06]  /*18070*/  HMMA.16816.F32 R20, R144.reuse, R140, R20 ;  /* 0x0000008c9014723c */ /* 0x060fec0000001814 */
[C---:B------:R-:W-:Y:S01]  /*18080*/  HMMA.16816.F32 R24, R144.reuse, R142, R24 ;  /* 0x0000008e9018723c */ /* 0x040fe20000001818 */
[----:B------:R-:W3:Y:S05]  /*18090*/  LDSM.16.M88.4 R140, [R194+0x2000] ;  /* 0x00200000c28c783b */ /* 0x000eea0000000200 */
[C---:B------:R-:W-:Y:S06]  /*180a0*/  HMMA.16816.F32 R28, R144.reuse, R156, R28 ;  /* 0x0000009c901c723c */ /* 0x040fec000000181c */
[----:B------:R-:W-:Y:S01]  /*180b0*/  HMMA.16816.F32 R32, R144, R158, R32 ;  /* 0x0000009e9020723c */ /* 0x000fe20000001820 */
[----:B------:R-:W4:Y:S04]  /*180c0*/  LDSM.16.M88.4 R144, [R181] ;  /* 0x00000000b590783b */ /* 0x000f280000000200 */
[----:B------:R-:W5:Y:S01]  /*180d0*/  LDSM.16.M88.4 R156, [R180] ;  /* 0x00000000b49c783b */ /* 0x000f620000000200 */
        /* <DEDUP_REMOVED lines=15> */
[----:B------:R-:W-:Y:S05]  /*181d0*/  LDSM.16.M88.4 R148, [R184+0x2000] ;  /* 0x00200000b894783b */ /* 0x000fea0000000200 */
[C---:B------:R-:W-:Y:S06]  /*181e0*/  HMMA.16816.F32 R12, R140.reuse, R152, R12 ;  /* 0x000000988c0c723c */ /* 0x040fec000000180c */
[C---:B------:R-:W-:Y:S01]  /*181f0*/  HMMA.16816.F32 R16, R140.reuse, R154, R16 ;  /* 0x0000009a8c10723c */ /* 0x040fe20000001810 */
[----:B------:R-:W-:Y:S05]  /*18200*/  LDSM.16.M88.4 R152, [R184+0x2800] ;  /* 0x00280000b898783b */ /* 0x000fea0000000200 */
[C---:B----4-:R-:W-:Y:S06]  /*18210*/  HMMA.16816.F32 R20, R140.reuse, R144, R20 ;  /* 0x000000908c14723c */ /* 0x050fec0000001814 */
[C---:B------:R-:W-:Y:S01]  /*18220*/  HMMA.16816.F32 R24, R140.reuse, R146, R24 ;  /* 0x000000928c18723c */ /* 0x040fe20000001818 */
[----:B------:R-:W3:Y:S05]  /*18230*/  LDSM.16.M88.4 R144, [R2+0x2000] ;  /* 0x002000000290783b */ /* 0x000eea0000000200 */
[C---:B-----5:R-:W-:Y:S06]  /*18240*/  HMMA.16816.F32 R28, R140.reuse, R156, R28 ;  /* 0x0000009c8c1c723c */ /* 0x060fec000000181c */
[----:B------:R-:W-:Y:S01]  /*18250*/  HMMA.16816.F32 R32, R140, R158, R32 ;  /* 0x0000009e8c20723c */ /* 0x000fe20000001820 */
[----:B------:R-:W4:Y:S04]  /*18260*/  LDSM.16.M88.4 R140, [R184+0x3000] ;  /* 0x00300000b88c783b */ /* 0x000f280000000200 */
        /* <DEDUP_REMOVED lines=17> */
[C---:B------:R-:W-:Y:S06]  /*18380*/  HMMA.16816.F32 R12, R144.reuse, R152, R12 ;  /* 0x00000098900c723c */ /* 0x040fec000000180c */
[C---:B------:R-:W-:Y:S01]  /*18390*/  HMMA.16816.F32 R16, R144.reuse, R154, R16 ;  /* 0x0000009a9010723c */ /* 0x040fe20000001810 */
[----:B------:R-:W-:Y:S05]  /*183a0*/  LDSM.16.M88.4 R152, [R178] ;  /* 0x00000000b298783b */ /* 0x000fea0000000200 */
[C---:B----4-:R-:W-:Y:S06]  /*183b0*/  HMMA.16816.F32 R20, R144.reuse, R140, R20 ;  /* 0x0000008c9014723c */ /* 0x050fec0000001814 */
[C---:B------:R-:W-:Y:S01]  /*183c0*/  HMMA.16816.F32 R24, R144.reuse, R142, R24 ;  /* 0x0000008e9018723c */ /* 0x040fe20000001818 */
[----:B------:R-:W3:Y:S05]  /*183d0*/  LDSM.16.M88.4 R140, [R194+0x4000] ;  /* 0x00400000c28c783b */ /* 0x000eea0000000200 */
[C---:B-----5:R-:W-:Y:S06]  /*183e0*/  HMMA.16816.F32 R28, R144.reuse, R156, R28 ;  /* 0x0000009c901c723c */ /* 0x060fec000000181c */
        /* <DEDUP_REMOVED lines=29> */
[C---:B-1----:R-:W-:Y:S01]  /*185c0*/  HMMA.16816.F32 R4, R160.reuse, R164, R4 ;  /* 0x000000a4a004723c */ /* 0x042fe20000001804 */
[----:B------:R-:W-:Y:S04]  /*185d0*/  DEPBAR.LE SB0, 0x0 ;  /* 0x000080000000791a */ /* 0x000fe80000000000 */
[----:B------:R-:W-:Y:S01]  /*185e0*/  BAR.SYNC.DEFER_BLOCKING 0x0 ;  /* 0x0000000000007b1d */ /* 0x000fe20000010000 */
[C---:B------:R-:W-:Y:S05]  /*185f0*/  HMMA.16816.F32 R8, R160.reuse, R166, R8 ;  /* 0x000000a6a008723c */ /* 0x040fea0000001808 */
[----:B------:R-:W-:Y:S01]  /*18600*/  IMAD.MOV.U32 R164, RZ, RZ, R216 ;  /* 0x000000ffffa47224 */ /* 0x000fe200078e00d8 */
[C---:B------:R-:W-:Y:S05]  /*18610*/  HMMA.16816.F32 R12, R160.reuse, R168, R12 ;  /* 0x000000a8a00c723c */ /* 0x040fea000000180c */
[----:B------:R-:W-:Y:S01]  /*18620*/  IMAD.MOV.U32 R165, RZ, RZ, R217 ;  /* 0x000000ffffa57224 */ /* 0x000fe200078e00d9 */
[C---:B------:R-:W-:Y:S06]  /*18630*/  HMMA.16816.F32 R16, R160.reuse, R170, R16 ;  /* 0x000000aaa010723c */ /* 0x040fec0000001810 */
[C---:B--2---:R-:W-:Y:S06]  /*18640*/  HMMA.16816.F32 R20, R160.reuse, R136, R20 ;  /* 0x00000088a014723c */ /* 0x044fec0000001814 */
[C---:B------:R-:W-:Y:S06]  /*18650*/  HMMA.16816.F32 R24, R160.reuse, R138, R24 ;  /* 0x0000008aa018723c */ /* 0x040fec0000001818 */
[C---:B------:R-:W-:Y:S06]  /*18660*/  HMMA.16816.F32 R28, R160.reuse, R172, R28 ;  /* 0x000000aca01c723c */ /* 0x040fec000000181c */
[----:B------:R-:W-:Y:S06]  /*18670*/  HMMA.16816.F32 R32, R160, R174, R32 ;  /* 0x000000aea020723c */ /* 0x000fec0000001820 */
[C---:B---3--:R-:W-:Y:S06]  /*18680*/  HMMA.16816.F32 R4, R144.reuse, R148, R4 ;  /* 0x000000949004723c */ /* 0x048fec0000001804 */
[C---:B------:R-:W-:Y:S06]  /*18690*/  HMMA.16816.F32 R8, R144.reuse, R150, R8 ;  /* 0x000000969008723c */ /* 0x040fec0000001808 */
[C---:B------:R-:W-:Y:S06]  /*186a0*/  HMMA.16816.F32 R12, R144.reuse, R152, R12 ;  /* 0x00000098900c723c */ /* 0x040fec000000180c */
[C---:B------:R-:W-:Y:S06]  /*186b0*/  HMMA.16816.F32 R16, R144.reuse, R154, R16 ;  /* 0x0000009a9010723c */ /* 0x040fec0000001810 */
[C---:B----4-:R-:W-:Y:S06]  /*186c0*/  HMMA.16816.F32 R20, R144.reuse, R140, R20 ;  /* 0x0000008c9014723c */ /* 0x050fec0000001814 */
[C---:B------:R-:W-:Y:S06]  /*186d0*/  HMMA.16816.F32 R24, R144.reuse, R142, R24 ;  /* 0x0000008e9018723c */ /* 0x040fec0000001818 */
[C---:B-----5:R-:W-:Y:S06]  /*186e0*/  HMMA.16816.F32 R28, R144.reuse, R156, R28 ;  /* 0x0000009c901c723c */ /* 0x060fec000000181c */
        /* <DEDUP_REMOVED lines=70> */
.L_x_1719:
[C---:B------:R-:W-:Y:S02]  /*18b50*/  LEA R142, P5, R134.reuse, R208, 0x1 ;  /* 0x000000d0868e7211 */ /* 0x040fe400078a08ff */
[----:B------:R-:W-:Y:S02]  /*18b60*/  IADD3 R135, P0, R199, R134, RZ ;  /* 0x00000086c7877210 */ /* 0x000fe40007f1e0ff */
[--C-:B------:R-:W-:Y:S02]  /*18b70*/  LEA.HI.X R143, R134, R209, R2.reuse, 0x1, P5 ;  /* 0x000000d1868f7211 */ /* 0x100fe400028f0c02 */
[CC--:B------:R-:W-:Y:S01]  /*18b80*/  @P4 LEA R140, P6, R135.reuse, R208.reuse, 0x1 ;  /* 0x000000d0878c4211 */ /* 0x0c0fe200078c08ff */
[C---:B------:R-:W-:Y:S01]  /*18b90*/  IMAD.X R132, R198.reuse, 0x1, R2, P0 ;  /* 0x00000001c6847824 */ /* 0x040fe200000e0602 */
[-C--:B------:R-:W-:Y:S01]  /*18ba0*/  @P2 LEA R136, P5, R135, R208.reuse, 0x1 ;  /* 0x000000d087882211 */ /* 0x080fe200078a08ff */
[----:B------:R-:W-:Y:S01]  /*18bb0*/  @!PT LDS RZ, [RZ] ;  /* 0x00000000fffff984 */ /* 0x000fe20000000800 */
[----:B------:R-:W-:Y:S01]  /*18bc0*/  @!PT LDS RZ, [RZ] ;  /* 0x00000000fffff984 */ /* 0x000fe20000000800 */
[----:B------:R-:W-:Y:S01]  /*18bd0*/  @!PT LDS RZ, [RZ] ;  /* 0x00000000fffff984 */ /* 0x000fe20000000800 */
[----:B------:R1:W-:Y:S01]  /*18be0*/  @P4 LDGSTS.E.BYPASS.LTC128B.128 [R206+0x6000], desc[UR8][R142.64] ;  /* 0x060000008ece4fae */ /* 0x0003e2000b901d48 */
[----:B------:R-:W-:Y:S02]  /*18bf0*/  IADD3 R3, P0, R199, R135, RZ ;  /* 0x00000087c7037210 */ /* 0x000fe40007f1e0ff */
[CCC-:B------:R-:W-:Y:S01]  /*18c00*/  @P4 LEA.HI.X R141, R135.reuse, R209.reuse, R132.reuse, 0x1, P6 ;  /* 0x000000d1878d4211 */ /* 0x1c0fe200030f0c84 */
[----:B------:R1:W-:Y:S01]  /*18c10*/  @!P4 STS.128 [R206+0x6000], RZ ;  /* 0x006000ffce00c388 */ /* 0x0003e20000000c00 */
[CCC-:B------:R-:W-:Y:S01]  /*18c20*/  @P2 LEA.HI.X R137, R135.reuse, R209.reuse, R132.reuse, 0x1, P5 ;  /* 0x000000d187892211 */ /* 0x1c0fe200028f0c84 */
[--C-:B------:R-:W-:Y:S01]  /*18c30*/  IMAD.X R2, R198, 0x1, R132.reuse, P0 ;  /* 0x00000001c6027824 */ /* 0x100fe200000e0684 */
[-C--:B------:R-:W-:Y:S01]  /*18c40*/  @P1 LEA R134, P0, R135, R208.reuse, 0x1 ;  /* 0x000000d087861211 */ /* 0x080fe200078008ff */
[----:B------:R-:W-:Y:S01]  /*18c50*/  @!PT LDS RZ, [RZ] ;  /* 0x00000000fffff984 */ /* 0x000fe20000000800 */
[----:B------:R-:W-:Y:S01]  /*18c60*/  @!PT LDS RZ, [RZ] ;  /* 0x00000000fffff984 */ /* 0x000fe20000000800 */
[----:B------:R-:W-:Y:S01]  /*18c70*/  @!PT LDS RZ, [RZ] ;  /* 0x00000000fffff984 */ /* 0x000fe20000000800 */
[----:B------:R1:W-:Y:S01]  /*18c80*/  @P2 LDGSTS.E.BYPASS.LTC128B.128 [R206+0x8000], desc[UR8][R142.64+0x80] ;  /* 0x080000808ece2fae */ /* 0x0003e2000b901d48 */
[-C--:B------:R-:W-:Y:S02]  /*18c90*/  @P4 LEA R138, P6, R3, R208.reuse, 0x1 ;  /* 0x000000d0038a4211 */ /* 0x080fe400078c08ff */
[-C--:B------:R-:W-:Y:S01]  /*18ca0*/  @P1 LEA.HI.X R135, R135, R209.reuse, R132, 0x1, P0 ;  /* 0x000000d187871211 */ /* 0x080fe200000f0c84 */
[----:B------:R1:W-:Y:S01]  /*18cb0*/  @!P2 STS.128 [R206+0x8000], RZ ;  /* 0x008000ffce00a388 */ /* 0x0003e20000000c00 */
[CCC-:B------:R-:W-:Y:S02]  /*18cc0*/  @P4 LEA.HI.X R139, R3.reuse, R209.reuse, R2.reuse, 0x1, P6 ;  /* 0x000000d1038b4211 */ /* 0x1c0fe400030f0c02 */
[CC--:B------:R-:W-:Y:S01]  /*18cd0*/  @P2 LEA R146, P5, R3.reuse, R208.reuse, 0x1 ;  /* 0x000000d003922211 */ /* 0x0c0fe200078a08ff */
[----:B------:R-:W-:Y:S01]  /*18ce0*/  @!PT LDS RZ, [RZ] ;  /* 0x00000000fffff984 */ /* 0x000fe20000000800 */
[----:B------:R-:W-:Y:S01]  /*18cf0*/  @!PT LDS RZ, [RZ] ;  /* 0x00000000fffff984 */ /* 0x000fe20000000800 */
[----:B------:R-:W-:Y:S01]  /*18d00*/  @!PT LDS RZ, [RZ] ;  /* 0x00000000fffff984 */ /* 0x000fe20000000800 */
[----:B------:R1:W-:Y:S01]  /*18d10*/  @P1 LDGSTS.E.BYPASS.LTC128B.128 [R206+0xa000], desc[UR8][R142.64+0x100] ;  /* 0x0a0001008ece1fae */ /* 0x0003e2000b901d48 */
[CC--:B------:R-:W-:Y:S02]  /*18d20*/  @P1 LEA R144, P0, R3.reuse, R208.reuse, 0x1 ;  /* 0x000000d003901211 */ /* 0x0c0fe400078008ff */
[CCC-:B------:R-:W-:Y:S01]  /*18d30*/  @P2 LEA.HI.X R147, R3.reuse, R209.reuse, R2.reuse, 0x1, P5 ;  /* 0x000000d103932211 */ /* 0x1c0fe200028f0c02 */
[----:B------:R1:W-:Y:S01]  /*18d40*/  @!P1 STS.128 [R206+0xa000], RZ ;  /* 0x00a000ffce009388 */ /* 0x0003e20000000c00 */
[--C-:B------:R-:W-:Y:S02]  /*18d50*/  @P1 LEA.HI.X R145, R3, R209, R2.reuse, 0x1, P0 ;  /* 0x000000d103911211 */ /* 0x100fe400000f0c02 */
[----:B------:R-:W-:Y:S01]  /*18d60*/  IADD3 R132, P6, R199, R3, RZ ;  /* 0x00000003c7847210 */ /* 0x000fe20007fde0ff */
[----:B------:R-:W-:Y:S01]  /*18d70*/  @!PT LDS RZ, [RZ] ;  /* 0x00000000fffff984 */ /* 0x000fe20000000800 */
[----:B------:R-:W-:Y:S01]  /*18d80*/  @!PT LDS RZ, [RZ] ;  /* 0x00000000fffff984 */ /* 0x000fe20000000800 */
[----:B------:R-:W-:Y:S01]  /*18d90*/  @!PT LDS RZ, [RZ] ;  /* 0x00000000fffff984 */ /* 0x000fe20000000800 */
[----:B------:R1:W-:Y:S03]  /*18da0*/  @P4 LDGSTS.E.BYPASS.LTC128B.128 [R206+0x6800], desc[UR8][R140.64] ;  /* 0x068000008cce4fae */ /* 0x0003e6000b901d48 */
[CC--:B------:R-:W-:Y:S01]  /*18db0*/  @P2 LEA R148, P5, R132.reuse, R208.reuse, 0x1 ;  /* 0x000000d084942211 */ /* 0x0c0fe200078a08ff */
[----:B------:R1:W-:Y:S01]  /*18dc0*/  @!P4 STS.128 [R206+0x6800], RZ ;  /* 0x006800ffce00c388 */ /* 0x0003e20000000c00 */
[-C--:B------:R-:W-:Y:S01]  /*18dd0*/  @P1 LEA R152, P0, R132, R208.reuse, 0x1 ;  /* 0x000000d084981211 */ /* 0x080fe200078008ff */
[----:B------:R-:W-:Y:S01]  /*18de0*/  IMAD.X R2, R198, 0x1, R2, P6 ;  /* 0x00000001c6027824 */ /* 0x000fe200030e0602 */
[C---:B------:R-:W-:Y:S01]  /*18df0*/  @P4 LEA R150, P6, R132.reuse, R208, 0x1 ;  /* 0x000000d084964211 */ /* 0x040fe200078c08ff */
[----:B------:R-:W-:Y:S01]  /*18e00*/  @!PT LDS RZ, [RZ] ;  /* 0x00000000fffff984 */ /* 0x000fe20000000800 */
[----:B------:R-:W-:Y:S01]  /*18e10*/  @!PT LDS RZ, [RZ] ;  /* 0x00000000fffff984 */ /* 0x000fe20000000800 */
[----:B------:R-:W-:Y:S01]  /*18e20*/  @!PT LDS RZ, [RZ] ;  /* 0x00000000fffff984 */ /* 0x000fe20000000800 */
[----:B------:R1:W-:Y:S01]  /*18e30*/  @P2 LDGSTS.E.BYPASS.LTC128B.128 [R206+0x8800], desc[UR8][R136.64+0x80] ;  /* 0x0880008088ce2fae */ /* 0x0003e2000b901d48 */
[----:B------:R-:W-:Y:S02]  /*18e40*/  IMAD.MOV.U32 R208, RZ, RZ, R142 ;  /* 0x000000ffffd07224 */ /* 0x000fe400078e008e */
[CCC-:B------:R-:W-:Y:S01]  /*18e50*/  @P4 LEA.HI.X R151, R132.reuse, R209.reuse, R2.reuse, 0x1, P6 ;  /* 0x000000d184974211 */ /* 0x1c0fe200030f0c02 */
[----:B------:R1:W-:Y:S01]  /*18e60*/  @!P2 STS.128 [R206+0x8800], RZ ;  /* 0x008800ffce00a388 */ /* 0x0003e20000000c00 */
[CCC-:B------:R-:W-:Y:S02]  /*18e70*/  @P2 LEA.HI.X R149, R132.reuse, R209.reuse, R2.reuse, 0x1, P5 ;  /* 0x000000d184952211 */ /* 0x1c0fe400028f0c02 */
        /* <DEDUP_REMOVED lines=38> */
.L_x_1718:
        /* <DEDUP_REMOVED lines=412> */
.L_x_1716:
[----:B------:R-:W1:Y:S01]  /*1aaa0*/  SHFL.BFLY PT, R0, R213, 0x2, 0x1f ;  /* 0x0c401f00d5007f89 */ /* 0x000e6200000e0000 */
[----:B------:R-:W2:Y:S01]  /*1aab0*/  S2UR UR5, SR_CgaCtaId ;  /* 0x00000000000579c3 */ /* 0x000ea20000008800 */
[----:B------:R-:W-:Y:S01]  /*1aac0*/  MOV R7, 0x3f800000 ;  /* 0x3f80000000077802 */ /* 0x000fe20000000f00 */
[----:B------:R-:W-:Y:S01]  /*1aad0*/  UMOV UR4, 0x400 ;  /* 0x0000040000047882 */ /* 0x000fe20000000000 */
[----:B------:R-:W3:Y:S01]  /*1aae0*/  SHFL.BFLY PT, R2, R215, 0x2, 0x1f ;  /* 0x0c401f00d7027f89 */ /* 0x000ee200000e0000 */
[----:B------:R-:W-:Y:S01]  /*1aaf0*/  MOV R6, 0x3f800000 ;  /* 0x3f80000000067802 */ /* 0x000fe20000000f00 */
[----:B------:R-:W-:Y:S01]  /*1ab00*/  ULDC.64 UR6, c[0x0][0x208] ;  /* 0x0000820000067ab9 */ /* 0x000fe20000000a00 */
[----:B------:R-:W-:Y:S01]  /*1ab10*/  BSSY B0, `(.L_x_1721) ;  /* 0x0000103000007945 */ /* 0x000fe20003800000 */
[----:B------:R-:W4:Y:S01]  /*1ab20*/  S2R R11, SR_TID.X ;  /* 0x00000000000b7919 */ /* 0x000f220000002100 */
[----:B------:R-:W-:Y:S06]  /*1ab30*/  BAR.SYNC.DEFER_BLOCKING 0x0 ;  /* 0x0000000000007b1d */ /* 0x000fec0000010000 */
[----:B------:R-:W5:Y:S01]  /*1ab40*/  S2R R29, SR_CTAID.X ;  /* 0x00000000001d7919 */ /* 0x000f620000002500 */
[----:B-1----:R-:W-:Y:S01]  /*1ab50*/  FADD.FTZ R5, R0, R213 ;  /* 0x000000d500057221 */ /* 0x002fe20000010000 */
[----:B--2---:R-:W-:Y:S01]  /*1ab60*/  ULEA UR5, UR5, UR4, 0x18 ;  /* 0x0000000405057291 */ /* 0x004fe2000f8ec03f */
[----:B------:R-:W1:Y:S01]  /*1ab70*/  S2R R0, SR_TID.X ;  /* 0x0000000000007919 */ /* 0x000e620000002100 */
[----:B------:R-:W2:Y:S01]  /*1ab80*/  S2UR UR4, SR_CTAID.Z ;  /* 0x00000000000479c3 */ /* 0x000ea20000002700 */
[----:B---3--:R-:W-:-:S02]  /*1ab90*/  FADD.FTZ R9, R2, R215 ;  /* 0x000000d702097221 */ /* 0x008fc40000010000 */
[----:B------:R-:W3:Y:S04]  /*1aba0*/  SHFL.BFLY PT, R2, R5, 0x1, 0x1f ;  /* 0x0c201f0005027f89 */ /* 0x000ee800000e0000 */
[----:B------:R-:W2:Y:S01]  /*1abb0*/  SHFL.BFLY PT, R4, R9, 0x1, 0x1f ;  /* 0x0c201f0009047f89 */ /* 0x000ea200000e0000 */
[----:B----4-:R-:W-:-:S04]  /*1abc0*/  SHF.R.S32.HI R8, RZ, 0x1f, R11 ;  /* 0x0000001fff087819 */ /* 0x010fc8000001140b */
[----:B------:R-:W-:-:S04]  /*1abd0*/  LEA.HI R8, R8, R11, RZ, 0x4 ;  /* 0x0000000b08087211 */ /* 0x000fc800078f20ff */
[----:B------:R-:W-:Y:S02]  /*1abe0*/  SHF.R.S32.HI R8, RZ, 0x4, R8 ;  /* 0x00000004ff087819 */ /* 0x000fe40000011408 */
[----:B-----5:R-:W-:Y:S01]  /*1abf0*/  SHF.L.U32 R30, R29, 0x6, RZ ;  /* 0x000000061d1e7819 */ /* 0x020fe200000006ff */
[----:B---3--:R-:W-:Y:S01]  /*1ac00*/  FADD.FTZ R2, R5, R2 ;  /* 0x0000000205027221 */ /* 0x008fe20000010000 */
[----:B--2---:R-:W-:Y:S01]  /*1ac10*/  FADD.FTZ R4, R9, R4 ;  /* 0x0000000409047221 */ /* 0x004fe20000010000 */
        /* <DEDUP_REMOVED lines=155> */
[----:B------:R-:W-:Y:S01]  /*1b5d0*/  SHF.L.U32 R32, R11, 0x2, RZ ;  /* 0x000000020b207819 */ /* 0x000fe200000006ff */
[----:B------:R-:W-:Y:S01]  /*1b5e0*/  STS.64 [R16], R44 ;  /* 0x0000002c10007388 */ /* 0x000fe20000000a00 */
[----:B------:R-:W-:-:S02]  /*1b5f0*/  IADD3 R28, -R9, R0, RZ ;  /* 0x00000000091c7210 */ /* 0x000fc40007ffe1ff */
[----:B------:R-:W1:Y:S01]  /*1b600*/  @P3 LDC R0, c[0x0][0x2e8] ;  /* 0x0000ba00ff003b82 */ /* 0x000e620000000800 */
[----:B------:R-:W-:Y:S01]  /*1b610*/  STS.64 [R16+0x800], R46 ;  /* 0x0008002e10007388 */ /* 0x000fe20000000a00 */
[----:B------:R-:W-:Y:S02]  /*1b620*/  SHF.R.S32.HI R9, RZ, 0x1f, R28 ;  /* 0x0000001fff097819 */ /* 0x000fe4000001141c */
[----:B------:R-:W-:Y:S01]  /*1b630*/  LOP3.LUT P0, RZ, R28, 0x3, RZ, 0xc0, !PT ;  /* 0x000000031cff7812 */ /* 0x000fe2000780c0ff */
[----:B------:R-:W-:Y:S01]  /*1b640*/  STS.64 [R5], R48 ;  /* 0x0000003005007388 */ /* 0x000fe20000000a00 */
[----:B------:R-:W-:Y:S02]  /*1b650*/  LEA.HI R9, R9, R28, RZ, 0x2 ;  /* 0x0000001c09097211 */ /* 0x000fe400078f10ff */
[----:B------:R-:W-:Y:S01]  /*1b660*/  IADD3 R28, -R203, RZ, RZ ;  /* 0x000000ffcb1c7210 */ /* 0x000fe20007ffe1ff */
[----:B------:R-:W-:Y:S01]  /*1b670*/  STS.64 [R5+0x800], R50 ;  /* 0x0008003205007388 */ /* 0x000fe20000000a00 */
[----:B------:R-:W-:-:S03]  /*1b680*/  SHF.R.S32.HI R33, RZ, 0x1f, R32 ;  /* 0x0000001fff217819 */ /* 0x000fc60000011420 */
        /* <DEDUP_REMOVED lines=29> */
[----:B------:R-:W-:Y:S04]  /*1b860*/  STS.64 [R16+0x8800], R110 ;  /* 0x0088006e10007388 */ /* 0x000fe80000000a00 */
[----:B------:R-:W-:Y:S04]  /*1b870*/  STS.64 [R5+0x8000], R124 ;  /* 0x0080007c05007388 */ /* 0x000fe80000000a00 */
[----:B------:R3:W-:Y:S04]  /*1b880*/  STS.64 [R5+0x8800], R126 ;  /* 0x0088007e05007388 */ /* 0x0007e80000000a00 */
[----:B------:R-:W-:Y:S04]  /*1b890*/  STS.64 [R15+0x8000], R112 ;  /* 0x008000700f007388 */ /* 0x000fe80000000a00 */
[----:B------:R4:W-:Y:S01]  /*1b8a0*/  STS.64 [R15+0x8800], R114 ;  /* 0x008800720f007388 */ /* 0x0009e20000000a00 */
[----:B--2---:R-:W-:-:S03]  /*1b8b0*/  LEA R14, R13, UR5, 0x2 ;  /* 0x000000050d0e7c11 */ /* 0x004fc6000f8e10ff */
[----:B------:R-:W-:Y:S01]  /*1b8c0*/  STS.64 [R17+0x8000], R120 ;  /* 0x0080007811007388 */ /* 0x000fe20000000a00 */
[----:B------:R-:W2:Y:S03]  /*1b8d0*/  LDC.64 R12, c[0x0][0x2c0] ;  /* 0x0000b000ff0c7b82 */ /* 0x000ea60000000a00 */
[----:B------:R-:W-:Y:S04]  /*1b8e0*/  STS.64 [R17+0x8800], R122 ;  /* 0x0088007a11007388 */ /* 0x000fe80000000a00 */
[----:B------:R-:W-:Y:S04]  /*1b8f0*/  STS.64 [R7+0x8000], R116 ;  /* 0x0080007407007388 */ /* 0x000fe80000000a00 */
[----:B------:R5:W-:Y:S01]  /*1b900*/  STS.64 [R7+0x8800], R118 ;  /* 0x0088007607007388 */ /* 0x000be20000000a00 */
[----:B---3--:R-:W3:Y:S08]  /*1b910*/  LDC R5, c[0x0][0x270] ;  /* 0x00009c00ff057b82 */ /* 0x008ef00000000800 */
[----:B------:R-:W-:Y:S01]  /*1b920*/  BAR.SYNC.DEFER_BLOCKING 0x0 ;  /* 0x0000000000007b1d */ /* 0x000fe20000010000 */
[----:B----4-:R-:W-:-:S05]  /*1b930*/  SHF.R.S32.HI R15, RZ, 0x1f, R10 ;  /* 0x0000001fff0f7819 */ /* 0x010fca000001140a */
[----:B------:R-:W2:Y:S01]  /*1b940*/  S2R R6, SR_CTAID.Y ;  /* 0x0000000000067919 */ /* 0x000ea20000002600 */
[----:B------:R-:W-:-:S04]  /*1b950*/  LEA.HI R15, R15, R10, RZ, 0x2 ;  /* 0x0000000a0f0f7211 */ /* 0x000fc800078f10ff */
[----:B------:R-:W-:-:S04]  /*1b960*/  LOP3.LUT R15, R15, 0xffffffc, RZ, 0xc0, !PT ;  /* 0x0ffffffc0f0f7812 */ /* 0x000fc800078ec0ff */
[----:B------:R-:W-:Y:S02]  /*1b970*/  IADD3 R15, -R15, R10, RZ ;  /* 0x0000000a0f0f7210 */ /* 0x000fe40007ffe1ff */
[----:B------:R-:W-:Y:S01]  /*1b980*/  SHF.R.S32.HI R10, RZ, 0x2, R9 ;  /* 0x00000002ff0a7819 */ /* 0x000fe20000011409 */
[----:B-----5:R-:W4:Y:S01]  /*1b990*/  @P4 LDC R7, c[0x0][0x2e8] ;  /* 0x0000ba00ff074b82 */ /* 0x020f220000000800 */
[----:B------:R1:W4:Y:S01]  /*1b9a0*/  LDS.128 R24, [R14+0x3800] ;  /* 0x003800000e187984 */ /* 0x0003220000000c00 */
[----:B---3--:R-:W-:Y:S01]  /*1b9b0*/  IMAD R28, R5, R28, UR4 ;  /* 0x00000004051c7e24 */ /* 0x008fe2000f8e021c */
[----:B------:R-:W-:Y:S01]  /*1b9c0*/  LEA R10, R15, R10, 0x4 ;  /* 0x0000000a0f0a7211 */ /* 0x000fe200078e20ff */
[----:B------:R-:W-:Y:S01]  /*1b9d0*/  @P4 FMUL.FTZ R15, R4, 0.69314718246459960938 ;  /* 0x3f317218040f4820 */ /* 0x000fe20000410000 */
[----:B------:R3:W3:Y:S01]  /*1b9e0*/  LDS.128 R20, [R14+0x7800] ;  /* 0x007800000e147984 */ /* 0x0006e20000000c00 */
[----:B------:R-:W-:-:S03]  /*1b9f0*/  MOV R9, 0xff800000 ;  /* 0xff80000000097802 */ /* 0x000fc60000000f00 */
[----:B------:R3:W3:Y:S01]  /*1ba00*/  LDS.128 R16, [R14+0xb800] ;  /* 0x00b800000e107984 */ /* 0x0006e20000000c00 */
[----:B--2---:R-:W-:Y:S01]  /*1ba10*/  IMAD R6, R6, R12, R203 ;  /* 0x0000000c06067224 */ /* 0x004fe200078e02cb */
[----:B------:R-:W-:Y:S01]  /*1ba20*/  MOV R12, 0xff800000 ;  /* 0xff800000000c7802 */ /* 0x000fe20000000f00 */
[----:B-1----:R-:W-:Y:S02]  /*1ba30*/  @P3 FFMA.FTZ R12, R3, R0, R2 ;  /* 0x00000000030c3223 */ /* 0x002fe40000010002 */
[----:B------:R-:W-:Y:S02]  /*1ba40*/  IMAD R6, R6, R5, R28 ;  /* 0x0000000506067224 */ /* 0x000fe400078e021c */
[----:B----4-:R-:W-:Y:S02]  /*1ba50*/  @P4 FFMA.FTZ R9, R132, R7, R15 ;  /* 0x0000000784094223 */ /* 0x010fe4000001000f */
[----:B------:R-:W-:Y:S01]  /*1ba60*/  IMAD R13, R6, R13, R30 ;  /* 0x0000000d060d7224 */ /* 0x000fe200078e021e */
[----:B------:R-:W-:Y:S06]  /*1ba70*/  @P0 BRA `(.L_x_1722) ;  /* 0x0000000000300947 */ /* 0x000fec0003800000 */
[----:B------:R-:W-:Y:S01]  /*1ba80*/  IMAD R3, R29, -0x40, R202 ;  /* 0xffffffc01d037824 */ /* 0x000fe200078e02ca */
[----:B------:R-:W-:Y:S01]  /*1ba90*/  SHF.R.S32.HI R2, RZ, 0x1f, R10 ;  /* 0x0000001fff027819 */ /* 0x000fe2000001140a */
[C---:B------:R-:W-:Y:S01]  /*1baa0*/  VIADD R4, R10.reuse, 0x8 ;  /* 0x000000080a047836 */ /* 0x040fe20000000000 */
[C---:B------:R-:W-:Y:S01]  /*1bab0*/  IADD3 R0, P0, R13.reuse, R10, RZ ;  /* 0x0000000a0d007210 */ /* 0x040fe20007f1e0ff */
[----:B------:R-:W-:Y:S01]  /*1bac0*/  ULDC.64 UR4, c[0x0][0x2b8] ;  /* 0x0000ae0000047ab9 */ /* 0x000fe20000000a00 */
[-C--:B------:R-:W-:Y:S02]  /*1bad0*/  ISETP.GE.AND P2, PT, R10, R3.reuse, PT ;  /* 0x000000030a00720c */ /* 0x080fe40003f46270 */
[----:B------:R-:W-:Y:S02]  /*1bae0*/  ISETP.GE.AND P1, PT, R4, R3, PT ;  /* 0x000000030400720c */ /* 0x000fe40003f26270 */
[----:B------:R-:W-:Y:S02]  /*1baf0*/  LEA.HI.X.SX32 R3, R13, R2, 0x1, P0 ;  /* 0x000000020d037211 */ /* 0x000fe400000f0eff */
[----:B------:R-:W-:-:S04]  /*1bb00*/  LEA R2, P0, R0, UR4, 0x2 ;  /* 0x0000000400027c11 */ /* 0x000fc8000f8010ff */
[----:B------:R-:W-:-:S05]  /*1bb10*/  LEA.HI.X R3, R0, UR5, R3, 0x2, P0 ;  /* 0x0000000500037c11 */ /* 0x000fca00080f1403 */
[----:B------:R1:W-:Y:S04]  /*1bb20*/  @!P2 STG.E desc[UR6][R2.64], R9 ;  /* 0x000000090200a986 */ /* 0x0003e8000c101906 */
[----:B------:R1:W-:Y:S02]  /*1bb30*/  @!P1 STG.E desc[UR6][R2.64+0x20], R12 ;  /* 0x0000200c02009986 */ /* 0x0003e4000c101906 */
.L_x_1722:
[----:B------:R-:W-:Y:S05]  /*1bb40*/  BSYNC B0 ;  /* 0x0000000000007941 */ /* 0x000fea0003800000 */
.L_x_1721:
[----:B-1----:R-:W-:Y:S01]  /*1bb50*/  IMAD R3, R29, -0x40, R202 ;  /* 0xffffffc01d037824 */ /* 0x002fe200078e02ca */
[----:B------:R-:W-:Y:S01]  /*1bb60*/  ULDC UR4, c[0x0][0x2dc] ;  /* 0x0000b70000047ab9 */ /* 0x000fe20000000800 */
[C---:B------:R-:W-:Y:S01]  /*1bb70*/  VIADD R0, R8.reuse, 0x18 ;  /* 0x0000001808007836 */ /* 0x040fe20000000000 */
[----:B------:R1:W2:Y:S01]  /*1bb80*/  LDS.128 R28, [R14] ;  /* 0x000000000e1c7984 */ /* 0x0002a20000000c00 */
[----:B------:R-:W-:Y:S01]  /*1bb90*/  IMAD.WIDE R10, R8, 0xc0, R32 ;  /* 0x000000c0080a7825 */ /* 0x000fe200078e0220 */
[----:B------:R-:W-:Y:S02]  /*1bba0*/  BSSY B0, `(.L_x_1723) ;  /* 0x0000021000007945 */ /* 0x000fe40003800000 */
[----:B------:R-:W-:Y:S01]  /*1bbb0*/  ISETP.GE.AND P2, PT, R0, R3, PT ;  /* 0x000000030000720c */ /* 0x000fe20003f46270 */
[----:B------:R-:W-:Y:S01]  /*1bbc0*/  IMAD R4, R13, UR4, RZ ;  /* 0x000000040d047c24 */ /* 0x000fe2000f8e02ff */
[----:B------:R-:W-:Y:S01]  /*1bbd0*/  ULDC.64 UR4, c[0x0][0x288] ;  /* 0x0000a20000047ab9 */ /* 0x000fe20000000a00 */
[----:B------:R-:W-:-:S02]  /*1bbe0*/  VIADD R0, R8, 0x20 ;  /* 0x0000002008007836 */ /* 0x000fc40000000000 */
[----:B------:R-:W-:Y:S01]  /*1bbf0*/  VIADD R2, R8, 0x10 ;  /* 0x0000001008027836 */ /* 0x000fe20000000000 */
[----:B------:R-:W-:Y:S01]  /*1bc00*/  IADD3 R5, P3, R4, R10, RZ ;  /* 0x0000000a04057210 */ /* 0x000fe20007f7e0ff */
[----:B------:R-:W-:Y:S01]  /*1bc10*/  VIADD R6, R8, 0x8 ;  /* 0x0000000808067836 */ /* 0x000fe20000000000 */
[----:B------:R-:W-:Y:S01]  /*1bc20*/  ISETP.GE.AND P6, PT, R0, R3, PT ;  /* 0x000000030000720c */ /* 0x000fe20003fc6270 */
[----:B------:R-:W-:Y:S01]  /*1bc30*/  VIADD R0, R8, 0x30 ;  /* 0x0000003008007836 */ /* 0x000fe20000000000 */
[----:B------:R-:W-:Y:S02]  /*1bc40*/  LEA.HI.X.SX32 R4, R4, R11, 0x1, P3 ;  /* 0x0000000b04047211 */ /* 0x000fe400018f0eff */
[C---:B------:R-:W-:Y:S02]  /*1bc50*/  LEA R12, P3, R5.reuse, UR4, 0x2 ;  /* 0x00000004050c7c11 */ /* 0x040fe4000f8610ff */
[----:B------:R-:W-:Y:S01]  /*1bc60*/  ISETP.GE.AND P1, PT, R2, R3, PT ;  /* 0x000000030200720c */ /* 0x000fe20003f26270 */
[----:B------:R-:W-:Y:S01]  /*1bc70*/  VIADD R2, R8, 0x28 ;  /* 0x0000002808027836 */ /* 0x000fe20000000000 */
[----:B------:R-:W-:-:S02]  /*1bc80*/  LEA.HI.X R13, R5, UR5, R4, 0x2, P3 ;  /* 0x00000005050d7c11 */ /* 0x000fc400098f1404 */
[-C--:B------:R-:W-:Y:S01]  /*1bc90*/  ISETP.GE.AND P4, PT, R0, R3.reuse, PT ;  /* 0x000000030000720c */ /* 0x080fe20003f86270 */
[----:B------:R-:W-:Y:S01]  /*1bca0*/  VIADD R0, R8, 0x38 ;  /* 0x0000003808007836 */ /* 0x000fe20000000000 */
[-C--:B------:R-:W-:Y:S02]  /*1bcb0*/  ISETP.GE.AND P0, PT, R6, R3.reuse, PT ;  /* 0x000000030600720c */ /* 0x080fe40003f06270 */
[-C--:B------:R-:W-:Y:S01]  /*1bcc0*/  ISETP.GE.AND P3, PT, R8, R3.reuse, PT ;  /* 0x000000030800720c */ /* 0x080fe20003f66270 */
[----:B------:R1:W4:Y:S01]  /*1bcd0*/  LDS.128 R4, [R14+0x8000] ;  /* 0x008000000e047984 */ /* 0x0003220000000c00 */
[----:B------:R-:W-:Y:S01]  /*1bce0*/  ISETP.GE.AND P5, PT, R2, R3, PT ;  /* 0x000000030200720c */ /* 0x000fe20003fa6270 */
[----:B------:R-:W-:Y:S02]  /*1bcf0*/  VIADD R2, R32, 0x40 ;  /* 0x0000004020027836 */ /* 0x000fe40000000000 */
[----:B------:R1:W1:Y:S08]  /*1bd00*/  LDS.128 R8, [R14+0x4000] ;  /* 0x004000000e087984 */ /* 0x0002700000000c00 */
[----:B------:R-:W-:Y:S05]  /*1bd10*/  @P3 BRA `(.L_x_1724) ;  /* 0x0000000000243947 */ /* 0x000fea0003800000 */
[----:B------:R-:W-:Y:S01]  /*1bd20*/  ULDC UR4, c[0x0][0x2d0] ;  /* 0x0000b40000047ab9 */ /* 0x000fe20000000800 */
[----:B------:R-:W-:Y:S01]  /*1bd30*/  VIADD R15, R2, 0x40 ;  /* 0x00000040020f7836 */ /* 0x000fe20000000000 */
[----:B------:R-:W-:-:S13]  /*1bd40*/  ISETP.GE.AND P3, PT, R32, UR4, PT ;  /* 0x0000000420007c0c */ /* 0x000fda000bf66270 */
[----:B--2---:R2:W-:Y:S04]  /*1bd50*/  @!P3 STG.E.64 desc[UR6][R12.64], R28 ;  /* 0x0000001c0c00b986 */ /* 0x0045e8000c101b06 */
[----:B------:R2:W-:Y:S01]  /*1bd60*/  @!P3 STG.E.64 desc[UR6][R12.64+0x8], R30 ;  /* 0x0000081e0c00b986 */ /* 0x0005e2000c101b06 */
[----:B------:R-:W-:-:S13]  /*1bd70*/  ISETP.GE.AND P3, PT, R2, UR4, PT ;  /* 0x0000000402007c0c */ /* 0x000fda000bf66270 */
[----:B-1----:R2:W-:Y:S01]  /*1bd80*/  @!P3 STG.E.128 desc[UR6][R12.64+0x100], R8 ;  /* 0x000100080c00b986 */ /* 0x0025e2000c101d06 */
[----:B------:R-:W-:-:S13]  /*1bd90*/  ISETP.GE.AND P3, PT, R15, UR4, PT ;  /* 0x000000040f007c0c */ /* 0x000fda000bf66270 */
[----:B----4-:R2:W-:Y:S02]  /*1bda0*/  @!P3 STG.E.128 desc[UR6][R12.64+0x200], R4 ;  /* 0x000200040c00b986 */ /* 0x0105e4000c101d06 */
.L_x_1724:
[----:B------:R-:W-:Y:S05]  /*1bdb0*/  BSYNC B0 ;  /* 0x0000000000007941 */ /* 0x000fea0003800000 */
.L_x_1723:
[----:B--2---:R2:W2:Y:S01]  /*1bdc0*/  LDS.128 R28, [R14+0x800] ;  /* 0x000800000e1c7984 */ /* 0x0044a20000000c00 */
[----:B------:R-:W-:Y:S01]  /*1bdd0*/  BSSY B0, `(.L_x_1725) ;  /* 0x000000d000007945 */ /* 0x000fe20003800000 */
[----:B------:R-:W-:Y:S02]  /*1bde0*/  ISETP.GE.AND P3, PT, R0, R3, PT ;  /* 0x000000030000720c */ /* 0x000fe40003f66270 */
[----:B-1----:R1:W1:Y:S04]  /*1bdf0*/  LDS.128 R8, [R14+0x4800] ;  /* 0x004800000e087984 */ /* 0x0022680000000c00 */
[----:B----4-:R4:W1:Y:S01]  /*1be00*/  LDS.128 R4, [R14+0x8800] ;  /* 0x008800000e047984 */ /* 0x0108620000000c00 */
        /* <DEDUP_REMOVED lines=9> */
.L_x_1726:
[----:B------:R-:W-:Y:S05]  /*1bea0*/  BSYNC B0 ;  /* 0x0000000000007941 */ /* 0x000fea0003800000 */
.L_x_1725:
        /* <DEDUP_REMOVED lines=13> */
.L_x_1728:
[----:B------:R-:W-:Y:S05]  /*1bf80*/  BSYNC B0 ;  /* 0x0000000000007941 */ /* 0x000fea0003800000 */
.L_x_1727:
        /* <DEDUP_REMOVED lines=13> */
.L_x_1730:
[----:B------:R-:W-:Y:S05]  /*1c060*/  BSYNC B0 ;  /* 0x0000000000007941 */ /* 0x000fea0003800000 */
.L_x_1729:
        /* <DEDUP_REMOVED lines=13> */
.L_x_1732:
[----:B------:R-:W-:Y:S05]  /*1c140*/  BSYNC B0 ;  /* 0x0000000000007941 */ /* 0x000fea0003800000 */
.L_x_1731:
        /* <DEDUP_REMOVED lines=13> */
.L_x_1734:
[----:B------:R-:W-:Y:S05]  /*1c220*/  BSYNC B0 ;  /* 0x0000000000007941 */ /* 0x000fea0003800000 */
.L_x_1733:
        /* <DEDUP_REMOVED lines=13> */
.L_x_1736:
[----:B------:R-:W-:Y:S05]  /*1c300*/  BSYNC B0 ;  /* 0x0000000000007941 */ /* 0x000fea0003800000 */
.L_x_1735:
[----:B------:R-:W-:Y:S05]  /*1c310*/  @P3 EXIT ;  /* 0x000000000000394d */ /* 0x000fea0003800000 */
[----:B------:R-:W-:Y:S02]  /*1c320*/  ULDC UR4, c[0x0][0x2d0] ;  /* 0x0000b40000047ab9 */ /* 0x000fe40000000800 */
[C---:B------:R-:W-:Y:S01]  /*1c330*/  ISETP.GE.AND P1, PT, R2.reuse, UR4, PT ;  /* 0x0000000402007c0c */ /* 0x040fe2000bf26270 */
[----:B------:R-:W-:Y:S01]  /*1c340*/  VIADD R2, R2, 0x40 ;  /* 0x0000004002027836 */ /* 0x000fe20000000000 */
[----:B------:R-:W-:-:S04]  /*1c350*/  ISETP.GE.AND P2, PT, R32, UR4, PT ;  /* 0x0000000420007c0c */ /* 0x000fc8000bf46270 */
[----:B------:R-:W-:-:S07]  /*1c360*/  ISETP.GE.AND P0, PT, R2, UR4, PT ;  /* 0x0000000402007c0c */ /* 0x000fce000bf06270 */
[----:B---3--:R3:W-:Y:S04]  /*1c370*/  @!P1 STG.E.128 desc[UR6][R12.64+0xa900], R20 ;  /* 0x00a900140c009986 */ /* 0x0087e8000c101d06 */
[----:B------:R3:W-:Y:S02]  /*1c380*/  @!P2 STG.E.128 desc[UR6][R12.64+0xa800], R24 ;  /* 0x00a800180c00a986 */ /* 0x0007e4000c101d06 */
[----:B------:R-:W-:Y:S05]  /*1c390*/  @P0 EXIT ;  /* 0x000000000000094d */ /* 0x000fea0003800000 */
[----:B------:R-:W-:Y:S01]  /*1c3a0*/  STG.E.128 desc[UR6][R12.64+0xaa00], R16 ;  /* 0x00aa00100c007986 */ /* 0x000fe2000c101d06 */
[----:B------:R-:W-:Y:S05]  /*1c3b0*/  EXIT ;  /* 0x000000000000794d */ /* 0x000fea0003800000 */
.L_x_1737:
        /* <DEDUP_REMOVED lines=12> */
.L_x_7454:


//--------------------- .text._ZN5flash24flash_fwd_splitkv_kernelI23Flash_fwd_kernel_traitsILi192ELi64ELi64ELi4ELb0ELb0EN7cutlass6half_tE19Flash_kernel_traitsILi192ELi64ELi64ELi4ES3_EELb0ELb0ELb0ELb0ELb0ELb1ELb1ELb1EEEvNS_16Flash_fwd_paramsE --------------------------
	.section	.text._ZN5flash24flash_fwd_splitkv_kernelI23Flash_fwd_kernel_traitsILi192ELi64ELi64ELi4ELb0ELb0EN7cutlass6half_tE19Flash_kernel_traitsILi192ELi64ELi64ELi4ES3_EELb0ELb0ELb0ELb0ELb0ELb1ELb1ELb1EEEvNS_16Flash_fwd_paramsE,"ax",@progbits
	.align	128
        .global         _ZN5flash24flash_fwd_splitkv_kernelI23Flash_fwd_kernel_traitsILi192ELi64ELi64ELi4ELb0ELb0EN7cutlass6half_tE19Flash_kernel_traitsILi192ELi64ELi64ELi4ES3_EELb0ELb0ELb0ELb0ELb0ELb1ELb1ELb1EEEvNS_16Flash_fwd_paramsE
        .type           _ZN5flash24flash_fwd_splitkv_kernelI23Flash_fwd_kernel_traitsILi192ELi64ELi64ELi4ELb0ELb0EN7cutlass6half_tE19Flash_kernel_traitsILi192ELi64ELi64ELi4ES3_EELb0ELb0ELb0ELb0ELb0ELb1ELb1ELb1EEEvNS_16Flash_fwd_paramsE,@function
        .size           _ZN5flash24flash_fwd_splitkv_kernelI23Flash_fwd_kernel_traitsILi192ELi64ELi64ELi4ELb0ELb0EN7cutlass6half_tE19Flash_kernel_traitsILi192ELi64ELi64ELi4ES3_EELb0ELb0ELb0ELb0ELb0ELb1ELb1ELb1EEEvNS_16Flash_fwd_paramsE,(.L_x_7455 - _ZN5flash24flash_fwd_splitkv_kernelI23Flash_fwd_kernel_traitsILi192ELi64ELi64ELi4ELb0ELb0EN7cutlass6half_tE19Flash_kernel_traitsILi192ELi64ELi64ELi4ES3_EELb0ELb0ELb0ELb0ELb0ELb1ELb1ELb1EEEvNS_16Flash_fwd_paramsE)
        .other          _ZN5flash24flash_fwd_splitkv_kernelI23Flash_fwd_kernel_traitsILi192ELi64ELi64ELi4ELb0ELb0EN7cutlass6half_tE19Flash_kernel_traitsILi192ELi64ELi64ELi4ES3_EELb0ELb0ELb0ELb0ELb0ELb1ELb1ELb1EEEvNS_16Flash_fwd_paramsE,@"STO_CUDA_ENTRY STV_DEFAULT"
_ZN5flash24flash_fwd_splitkv_kernelI23Flash_fwd_kernel_traitsILi192ELi64ELi64ELi4ELb0ELb0EN7cutlass6half_tE19Flash_kernel_traitsILi192ELi64ELi64ELi4ES3_EELb0ELb0ELb0ELb0ELb0ELb1ELb1ELb1EEEvNS_16Flash_fwd_paramsE:
.text._ZN5flash24flash_fwd_splitkv_kernelI23Flash_fwd_kernel_traitsILi192ELi64ELi64ELi4ELb0ELb0EN7cutlass6half_tE19Flash_kernel_traitsILi192ELi64ELi64ELi4ES3_EELb0ELb0ELb0ELb0ELb0ELb1ELb1ELb1EEEvNS_16Flash_fwd_paramsE:
        /* <DEDUP_REMOVED lines=60> */
.L_x_1738:
[----:B------:R-:W1:Y:S02]  /*03c0*/  LDC R12, c[0x0][0x2c8] ;  /* 0x0000b200ff0c7b82 */ /* 0x000e640000000800 */
.L_x_1739:
        /* <DEDUP_REMOVED lines=100> */
.L_x_1742:
[----:B------:R-:W-:Y:S05]  /*0a10*/  BSYNC B0 ;  /* 0x0000000000007941 */ /* 0x000fea0003800000 */
.L_x_1741:
        /* <DEDUP_REMOVED lines=11> */
.L_x_1744:
[----:B------:R-:W-:Y:S05]  /*0ad0*/  BSYNC B0 ;  /* 0x0000000000007941 */ /* 0x000fea0003800000 */
.L_x_1743:
        /* <DEDUP_REMOVED lines=10> */
.L_x_1746:
[----:B------:R-:W-:Y:S05]  /*0b80*/  BSYNC B0 ;  /* 0x0000000000007941 */ /* 0x000fea0003800000 */
.L_x_1745:
        /* <DEDUP_REMOVED lines=10> */
.L_x_1748:
[----:B------:R-:W-:Y:S05]  /*0c30*/  BSYNC B0 ;  /* 0x0000000000007941 */ /* 0x000fea0003800000 */
.L_x_1747:
        /* <DEDUP_REMOVED lines=11> */
.L_x_1750:
[----:B------:R-:W-:Y:S05]  /*0cf0*/  BSYNC B0 ;  /* 0x0000000000007941 */ /* 0x000fea0003800000 */
.L_x_1749:
        /* <DEDUP_REMOVED lines=9> */
.L_x_1752:
[----:B------:R-:W-:Y:S05]  /*0d90*/  BSYNC B0 ;  /* 0x0000000000007941 */ /* 0x000fea0003800000 */
.L_x_1751:
        /* <DEDUP_REMOVED lines=9> */
.L_x_1754:
[----:B------:R-:W-:Y:S05]  /*0e30*/  BSYNC B0 ;  /* 0x0000000000007941 */ /* 0x000fea0003800000 */
.L_x_1753:
        /* <DEDUP_REMOVED lines=9> */
.L_x_1756:
[----:B------:R-:W-:Y:S05]  /*0ed0*/  BSYNC B0 ;  /* 0x0000000000007941 */ /* 0x000fea0003800000 */
.L_x_1755:
        /* <DEDUP_REMOVED lines=29> */
.L_x_1740:
        /* <DEDUP_REMOVED lines=24> */
.L_x_1757:
        /* <DEDUP_REMOVED lines=80> */
.L_x_1758:
        /* <DEDUP_REMOVED lines=49> */
.L_x_1760:
        /* <DEDUP_REMOVED lines=31> */
.L_x_1759:
        /* <DEDUP_REMOVED lines=268> */
.L_x_1854:
        /* <DEDUP_REMOVED lines=21> */
.L_x_1763:
[----:B------:R-:W-:Y:S05]  /*2e40*/  BSYNC B0 ;  /* 0x0000000000007941 */ /* 0x000fea0003800000 */
.L_x_1762:
        /* <DEDUP_REMOVED lines=15> */
.L_x_1765:
[----:B------:R-:W-:Y:S05]  /*2f40*/  BSYNC B0 ;  /* 0x0000000000007941 */ /* 0x000fea0003800000 */
.L_x_1764:
        /* <DEDUP_REMOVED lines=18> */
.L_x_1767:
[----:B------:R-:W-:Y:S05]  /*3070*/  BSYNC B0 ;  /* 0x0000000000007941 */ /* 0x000fea0003800000 */
.L_x_1766:
        /* <DEDUP_REMOVED lines=17> */
.L_x_1769:
[----:B------:R-:W-:Y:S05]  /*3190*/  BSYNC B0 ;  /* 0x0000000000007941 */ /* 0x000fea0003800000 */
.L_x_1768:
        /* <DEDUP_REMOVED lines=64> */
.L_x_1775:
[----:B------:R-:W-:Y:S05]  /*35a0*/  BSYNC B0 ;  /* 0x0000000000007941 */ /* 0x000fea0003800000 */
.L_x_1774:
        /* <DEDUP_REMOVED lines=52> */
.L_x_1777:
[----:B------:R-:W-:Y:S05]  /*38f0*/  BSYNC B0 ;  /* 0x0000000000007941 */ /* 0x000fea0003800000 */
.L_x_1776:
        /* <DEDUP_REMOVED lines=51> */
.L_x_1773:
[----:B------:R-:W-:Y:S05]  /*3c30*/  BSYNC B1 ;  /* 0x0000000000017941 */ /* 0x000fea0003800000 */
.L_x_1772:
        /* <DEDUP_REMOVED lines=70> */
.L_x_1781:
[----:B------:R-:W-:Y:S05]  /*40a0*/  BSYNC B0 ;  /* 0x0000000000007941 */ /* 0x000fea0003800000 */
.L_x_1780:
        /* <DEDUP_REMOVED lines=55> */
.L_x_1783:
[----:B------:R-:W-:Y:S05]  /*4420*/  BSYNC B0 ;  /* 0x0000000000007941 */ /* 0x000fea0003800000 */
.L_x_1782:
        /* <DEDUP_REMOVED lines=54> */
.L_x_1779:
[----:B------:R-:W-:Y:S05]  /*4790*/  BSYNC B1 ;  /* 0x0000000000017941 */ /* 0x000fea0003800000 */
.L_x_1778:
        /* <DEDUP_REMOVED lines=70> */
.L_x_1787:
[----:B------:R-:W-:Y:S05]  /*4c00*/  BSYNC B0 ;  /* 0x0000000000007941 */ /* 0x000fea0003800000 */
.L_x_1786:
        /* <DEDUP_REMOVED lines=55> */
.L_x_1789:
[----:B------:R-:W-:Y:S05]  /*4f80*/  BSYNC B0 ;  /* 0x0000000000007941 */ /* 0x000fea0003800000 */
.L_x_1788:
        /* <DEDUP_REMOVED lines=54> */
.L_x_1785:
[----:B------:R-:W-:Y:S05]  /*52f0*/  BSYNC B1 ;  /* 0x0000000000017941 */ /* 0x000fea0003800000 */
.L_x_1784:
        /* <DEDUP_REMOVED lines=75> */
.L_x_1793:
[----:B------:R-:W-:Y:S05]  /*57b0*/  BSYNC B0 ;  /* 0x0000000000007941 */ /* 0x000fea0003800000 */
.L_x_1792:
        /* <DEDUP_REMOVED lines=55> */
.L_x_1795:
[----:B------:R-:W-:Y:S05]  /*5b30*/  BSYNC B0 ;  /* 0x0000000000007941 */ /* 0x000fea0003800000 */
.L_x_1794:
        /* <DEDUP_REMOVED lines=54> */
.L_x_1791:
[----:B------:R-:W-:Y:S05]  /*5ea0*/  BSYNC B1 ;  /* 0x0000000000017941 */ /* 0x000fea0003800000 */
.L_x_1790:
        /* <DEDUP_REMOVED lines=8> */
.L_x_1771:
        /* <DEDUP_REMOVED lines=96> */
.L_x_1802:
[----:B------:R-:W-:Y:S05]  /*6530*/  BSYNC B0 ;  /* 0x0000000000007941 */ /* 0x000fea0003800000 */
.L_x_1801:
[----:B-----5:R4:W-:Y:S02]  /*6540*/  STG.E.128 desc[UR6][R116.64], R52 ;  /* 0x0000003474007986 */ /* 0x0209e4000c101d06 */
.L_x_1800:
[----:B------:R-:W-:Y:S05]  /*6550*/  BSYNC B1 ;  /* 0x0000000000017941 */ /* 0x000fea0003800000 */
.L_x_1799:
        /* <DEDUP_REMOVED lines=94> */
.L_x_1806:
[----:B------:R-:W-:Y:S05]  /*6b40*/  BSYNC B0 ;  /* 0x0000000000007941 */ /* 0x000fea0003800000 */
.L_x_1805:
[----:B-----5:R1:W-:Y:S02]  /*6b50*/  STG.E.128 desc[UR6][R116.64+0x80], R52 ;  /* 0x0000803474007986 */ /* 0x0203e4000c101d06 */
.L_x_1804:
[----:B------:R-:W-:Y:S05]  /*6b60*/  BSYNC B1 ;  /* 0x0000000000017941 */ /* 0x000fea0003800000 */
.L_x_1803:
        /* <DEDUP_REMOVED lines=93> */
.L_x_1808:
[----:B------:R-:W-:Y:S05]  /*7140*/  BSYNC B0 ;  /* 0x0000000000007941 */ /* 0x000fea0003800000 */
.L_x_1807:
[----:B-----5:R4:W-:Y:S02]  /*7150*/  STG.E.128 desc[UR6][R116.64+0x100], R52 ;  /* 0x0001003474007986 */ /* 0x0209e4000c101d06 */
.L_x_1798:
[----:B------:R-:W-:Y:S05]  /*7160*/  BSYNC B2 ;  /* 0x0000000000027941 */ /* 0x000fea0003800000 */
.L_x_1797:
        /* <DEDUP_REMOVED lines=104> */
.L_x_1814:
[----:B------:R-:W-:Y:S05]  /*77f0*/  BSYNC B0 ;  /* 0x0000000000007941 */ /* 0x000fea0003800000 */
.L_x_1813:
[----:B-----5:R1:W-:Y:S02]  /*7800*/  STG.E.128 desc[UR6][R172.64], R56 ;  /* 0x00000038ac007986 */ /* 0x0203e4000c101d06 */
.L_x_1812:
[----:B------:R-:W-:Y:S05]  /*7810*/  BSYNC B1 ;  /* 0x0000000000017941 */ /* 0x000fea0003800000 */
.L_x_1811:
        /* <DEDUP_REMOVED lines=98> */
.L_x_1818:
[----:B------:R-:W-:Y:S05]  /*7e40*/  BSYNC B0 ;  /* 0x0000000000007941 */ /* 0x000fea0003800000 */
.L_x_1817:
[----:B-----5:R1:W-:Y:S02]  /*7e50*/  STG.E.128 desc[UR6][R172.64], R56 ;  /* 0x00000038ac007986 */ /* 0x0203e4000c101d06 */
.L_x_1816:
[----:B------:R-:W-:Y:S05]  /*7e60*/  BSYNC B1 ;  /* 0x0000000000017941 */ /* 0x000fea0003800000 */
.L_x_1815:
        /* <DEDUP_REMOVED lines=97> */
.L_x_1820:
[----:B------:R-:W-:Y:S05]  /*8480*/  BSYNC B0 ;  /* 0x0000000000007941 */ /* 0x000fea0003800000 */
.L_x_1819:
[----:B-----5:R1:W-:Y:S02]  /*8490*/  STG.E.128 desc[UR6][R166.64], R56 ;  /* 0x00000038a6007986 */ /* 0x0203e4000c101d06 */
.L_x_1810:
[----:B------:R-:W-:Y:S05]  /*84a0*/  BSYNC B2 ;  /* 0x0000000000027941 */ /* 0x000fea0003800000 */
.L_x_1809:
        /* <DEDUP_REMOVED lines=104> */
.L_x_1826:
[----:B------:R-:W-:Y:S05]  /*8b30*/  BSYNC B0 ;  /* 0x0000000000007941 */ /* 0x000fea0003800000 */
.L_x_1825:
[----:B-----5:R1:W-:Y:S02]  /*8b40*/  STG.E.128 desc[UR6][R172.64], R56 ;  /* 0x00000038ac007986 */ /* 0x0203e4000c101d06 */
.L_x_1824:
[----:B------:R-:W-:Y:S05]  /*8b50*/  BSYNC B1 ;  /* 0x0000000000017941 */ /* 0x000fea0003800000 */
.L_x_1823:
        /* <DEDUP_REMOVED lines=98> */
.L_x_1830:
[----:B------:R-:W-:Y:S05]  /*9180*/  BSYNC B0 ;  /* 0x0000000000007941 */ /* 0x000fea0003800000 */
.L_x_1829:
[----:B-----5:R1:W-:Y:S02]  /*9190*/  STG.E.128 desc[UR6][R172.64], R56 ;  /* 0x00000038ac007986 */ /* 0x0203e4000c101d06 */
.L_x_1828:
[----:B------:R-:W-:Y:S05]  /*91a0*/  BSYNC B1 ;  /* 0x0000000000017941 */ /* 0x000fea0003800000 */
.L_x_1827:
        /* <DEDUP_REMOVED lines=97> */
.L_x_1832:
[----:B------:R-:W-:Y:S05]  /*97c0*/  BSYNC B0 ;  /* 0x0000000000007941 */ /* 0x000fea0003800000 */
.L_x_1831:
[----:B-----5:R1:W-:Y:S02]  /*97d0*/  STG.E.128 desc[UR6][R166.64], R56 ;  /* 0x00000038a6007986 */ /* 0x0203e4000c101d06 */
.L_x_1822:
[----:B------:R-:W-:Y:S05]  /*97e0*/  BSYNC B2 ;  /* 0x0000000000027941 */ /* 0x000fea0003800000 */
.L_x_1821:
        /* <DEDUP_REMOVED lines=108> */
.L_x_1838:
[----:B------:R-:W-:Y:S05]  /*9eb0*/  BSYNC B0 ;  /* 0x0000000000007941 */ /* 0x000fea0003800000 */
.L_x_1837:
[----:B-----5:R1:W-:Y:S02]  /*9ec0*/  STG.E.128 desc[UR6][R168.64], R56 ;  /* 0x00000038a8007986 */ /* 0x0203e4000c101d06 */
.L_x_1836:
[----:B------:R-:W-:Y:S05]  /*9ed0*/  BSYNC B1 ;  /* 0x0000000000017941 */ /* 0x000fea0003800000 */
.L_x_1835:
        /* <DEDUP_REMOVED lines=98> */
.L_x_1842:
[----:B------:R-:W-:Y:S05]  /*a500*/  BSYNC B0 ;  /* 0x0000000000007941 */ /* 0x000fea0003800000 */
.L_x_1841:
[----:B-----5:R1:W-:Y:S02]  /*a510*/  STG.E.128 desc[UR6][R168.64], R56 ;  /* 0x00000038a8007986 */ /* 0x0203e4000c101d06 */
.L_x_1840:
[----:B------:R-:W-:Y:S05]  /*a520*/  BSYNC B1 ;  /* 0x0000000000017941 */ /* 0x000fea0003800000 */
.L_x_1839:
        /* <DEDUP_REMOVED lines=97> */
.L_x_1844:
[----:B------:R-:W-:Y:S05]  /*ab40*/  BSYNC B0 ;  /* 0x0000000000007941 */ /* 0x000fea0003800000 */
.L_x_1843:
[----:B-----5:R1:W-:Y:S02]  /*ab50*/  STG.E.128 desc[UR6][R162.64], R56 ;  /* 0x00000038a2007986 */ /* 0x0203e4000c101d06 */
.L_x_1834:
[----:B------:R-:W-:Y:S05]  /*ab60*/  BSYNC B2 ;  /* 0x0000000000027941 */ /* 0x000fea0003800000 */
.L_x_1833:
        /* <DEDUP_REMOVED lines=8> */
.L_x_1770:
        /* <DEDUP_REMOVED lines=18> */
.L_x_1846:
[----:B------:R-:W-:Y:S05]  /*ad10*/  BSYNC B0 ;  /* 0x0000000000007941 */ /* 0x000fea0003800000 */
.L_x_1845:
        /* <DEDUP_REMOVED lines=24> */
.L_x_1848:
[----:B------:R-:W-:Y:S05]  /*aea0*/  BSYNC B0 ;  /* 0x0000000000007941 */ /* 0x000fea0003800000 */
.L_x_1847:
        /* <DEDUP_REMOVED lines=24> */
.L_x_1850:
[----:B------:R-:W-:Y:S05]  /*b030*/  BSYNC B0 ;  /* 0x0000000000007941 */ /* 0x000fea0003800000 */
.L_x_1849:
        /* <DEDUP_REMOVED lines=28> */
.L_x_1851:
[----:B------:R-:W-:Y:S05]  /*b200*/  BSYNC B0 ;  /* 0x0000000000007941 */ /* 0x000fea0003800000 */
.L_x_1796:
        /* <DEDUP_REMOVED lines=81> */
.L_x_1852:
        /* <DEDUP_REMOVED lines=8> */
.L_x_1853:
[----:B------:R-:W-:Y:S04]  /*b7a0*/  IADD3 R9, R9, -0x1, RZ ;  /* 0xffffffff09097810 */ /* 0x000fe80007ffe0ff */
[----:B------:R-:W-:Y:S11]  /*b7b0*/  ISETP.GT.AND P0, PT, R9, R81, PT ;  /* 0x000000510900720c */ /* 0x000ff60003f04270 */
[----:B------:R-:W-:Y:S02]  /*b7c0*/  @!UPT UIADD3 URZ, URZ, URZ, URZ ;  /* 0x0000003f3f3ff290 */ /* 0x000fe4000fffe03f */
[----:B------:R-:W-:Y:S05]  /*b7d0*/  @P0 BRA `(.L_x_1854) ;  /* 0xffffff7400440947 */ /* 0x000fea000383ffff */
.L_x_1761:
        /* <DEDUP_REMOVED lines=108> */
.L_x_1863:
[----:B------:R-:W-:Y:S05]  /*bea0*/  BSYNC B0 ;  /* 0x0000000000007941 */ /* 0x000fea0003800000 */
.L_x_1862:
[----:B-----5:R3:W-:Y:S02]  /*beb0*/  STS.128 [R214], R24 ;  /* 0x00000018d6007388 */ /* 0x0207e40000000c00 */
.L_x_1861:
[----:B------:R-:W-:Y:S05]  /*bec0*/  BSYNC B1 ;  /* 0x0000000000017941 */ /* 0x000fea0003800000 */
.L_x_1860:
        /* <DEDUP_REMOVED lines=48> */
.L_x_1867:
[----:B------:R-:W-:Y:S05]  /*c1d0*/  BSYNC B0 ;  /* 0x0000000000007941 */ /* 0x000fea0003800000 */
.L_x_1866:
[----:B-----5:R1:W-:Y:S02]  /*c1e0*/  STS.128 [R214+0x2000], R24 ;  /* 0x00200018d6007388 */ /* 0x0203e40000000c00 */
.L_x_1865:
[----:B------:R-:W-:Y:S05]  /*c1f0*/  BSYNC B1 ;  /* 0x0000000000017941 */ /* 0x000fea0003800000 */
.L_x_1864:
        /* <DEDUP_REMOVED lines=44> */
.L_x_1869:
[----:B------:R-:W-:Y:S05]  /*c4c0*/  BSYNC B0 ;  /* 0x0000000000007941 */ /* 0x000fea0003800000 */
.L_x_1868:
[----:B-----5:R2:W-:Y:S02]  /*c4d0*/  STS.128 [R214+0x4000], R32 ;  /* 0x00400020d6007388 */ /* 0x0205e40000000c00 */
.L_x_1859:
[----:B------:R-:W-:Y:S05]  /*c4e0*/  BSYNC B2 ;  /* 0x0000000000027941 */ /* 0x000fea0003800000 */
.L_x_1858:
        /* <DEDUP_REMOVED lines=54> */
.L_x_1875:
[----:B------:R-:W-:Y:S05]  /*c850*/  BSYNC B0 ;  /* 0x0000000000007941 */ /* 0x000fea0003800000 */
.L_x_1874:
[----:B-----5:R3:W-:Y:S02]  /*c860*/  STS.128 [R214+0x800], R24 ;  /* 0x00080018d6007388 */ /* 0x0207e40000000c00 */
.L_x_1873:
[----:B------:R-:W-:Y:S05]  /*c870*/  BSYNC B1 ;  /* 0x0000000000017941 */ /* 0x000fea0003800000 */
.L_x_1872:
        /* <DEDUP_REMOVED lines=47> */
.L_x_1879:
[----:B------:R-:W-:Y:S05]  /*cb70*/  BSYNC B0 ;  /* 0x0000000000007941 */ /* 0x000fea0003800000 */
.L_x_1878:
[----:B-----5:R3:W-:Y:S02]  /*cb80*/  STS.128 [R214+0x2800], R24 ;  /* 0x00280018d6007388 */ /* 0x0207e40000000c00 */
.L_x_1877:
[----:B------:R-:W-:Y:S05]  /*cb90*/  BSYNC B1 ;  /* 0x0000000000017941 */ /* 0x000fea0003800000 */
.L_x_1876:
        /* <DEDUP_REMOVED lines=47> */
.L_x_1881:
[----:B------:R-:W-:Y:S05]  /*ce90*/  BSYNC B0 ;  /* 0x0000000000007941 */ /* 0x000fea0003800000 */
.L_x_1880:
[----:B-----5:R3:W-:Y:S02]  /*cea0*/  STS.128 [R214+0x4800], R24 ;  /* 0x00480018d6007388 */ /* 0x0207e40000000c00 */
.L_x_1871:
[----:B------:R-:W-:Y:S05]  /*ceb0*/  BSYNC B2 ;  /* 0x0000000000027941 */ /* 0x000fea0003800000 */
.L_x_1870:
        /* <DEDUP_REMOVED lines=54> */
.L_x_1887:
[----:B------:R-:W-:Y:S05]  /*d220*/  BSYNC B0 ;  /* 0x0000000000007941 */ /* 0x000fea0003800000 */
.L_x_1886:
[----:B-----5:R1:W-:Y:S02]  /*d230*/  STS.128 [R214+0x1000], R24 ;  /* 0x00100018d6007388 */ /* 0x0203e40000000c00 */
.L_x_1885:
[----:B------:R-:W-:Y:S05]  /*d240*/  BSYNC B1 ;  /* 0x0000000000017941 */ /* 0x000fea0003800000 */
.L_x_1884:
        /* <DEDUP_REMOVED lines=47> */
.L_x_1891:
[----:B------:R-:W-:Y:S05]  /*d540*/  BSYNC B0 ;  /* 0x0000000000007941 */ /* 0x000fea0003800000 */
.L_x_1890:
[----:B-----5:R3:W-:Y:S02]  /*d550*/  STS.128 [R214+0x3000], R24 ;  /* 0x00300018d6007388 */ /* 0x0207e40000000c00 */
.L_x_1889:
[----:B------:R-:W-:Y:S05]  /*d560*/  BSYNC B1 ;  /* 0x0000000000017941 */ /* 0x000fea0003800000 */
.L_x_1888:
        /* <DEDUP_REMOVED lines=46> */
.L_x_1893:
[----:B------:R-:W-:Y:S05]  /*d850*/  BSYNC B0 ;  /* 0x0000000000007941 */ /* 0x000fea0003800000 */
.L_x_1892:
[----:B-----5:R3:W-:Y:S02]  /*d860*/  STS.128 [R214+0x5000], R24 ;  /* 0x00500018d6007388 */ /* 0x0207e40000000c00 */
.L_x_1883:
[----:B------:R-:W-:Y:S05]  /*d870*/  BSYNC B2 ;  /* 0x0000000000027941 */ /* 0x000fea0003800000 */
.L_x_1882:
        /* <DEDUP_REMOVED lines=51> */
.L_x_1898:
[----:B------:R-:W-:Y:S05]  /*dbb0*/  BSYNC B0 ;  /* 0x0000000000007941 */ /* 0x000fea0003800000 */
.L_x_1897:
[----:B-----5:R1:W-:Y:S02]  /*dbc0*/  STS.128 [R214+0x1800], R24 ;  /* 0x00180018d6007388 */ /* 0x0203e40000000c00 */
.L_x_1896:
[----:B------:R-:W-:Y:S05]  /*dbd0*/  BSYNC B1 ;  /* 0x0000000000017941 */ /* 0x000fea0003800000 */
.L_x_1895:
        /* <DEDUP_REMOVED lines=47> */
.L_x_1902:
[----:B------:R-:W-:Y:S05]  /*ded0*/  BSYNC B0 ;  /* 0x0000000000007941 */ /* 0x000fea0003800000 */
.L_x_1901:
[----:B-----5:R1:W-:Y:S02]  /*dee0*/  STS.128 [R214+0x3800], R12 ;  /* 0x0038000cd6007388 */ /* 0x0203e40000000c00 */
.L_x_1900:
[----:B------:R-:W-:Y:S05]  /*def0*/  BSYNC B1 ;  /* 0x0000000000017941 */ /* 0x000fea0003800000 */
.L_x_1899:
        /* <DEDUP_REMOVED lines=44> */
.L_x_1904:
[----:B------:R-:W-:Y:S05]  /*e1c0*/  BSYNC B0 ;  /* 0x0000000000007941 */ /* 0x000fea0003800000 */
.L_x_1903:
[----:B-----5:R1:W-:Y:S01]  /*e1d0*/  STS.128 [R214+0x5800], R12 ;  /* 0x0058000cd6007388 */ /* 0x0203e20000000c00 */
[----:B------:R-:W-:Y:S05]  /*e1e0*/  BRA `(.L_x_1894) ;  /* 0x0000004c00dc7947 */ /* 0x000fea0003800000 */
.L_x_1857:
        /* <DEDUP_REMOVED lines=93> */
.L_x_1910:
[----:B------:R-:W-:Y:S05]  /*e7c0*/  BSYNC B0 ;  /* 0x0000000000007941 */ /* 0x000fea0003800000 */
.L_x_1909:
[----:B-----5:R3:W-:Y:S02]  /*e7d0*/  STS.128 [R214], R28 ;  /* 0x0000001cd6007388 */ /* 0x0207e40000000c00 */
.L_x_1908:
[----:B------:R-:W-:Y:S05]  /*e7e0*/  BSYNC B1 ;  /* 0x0000000000017941 */ /* 0x000fea0003800000 */
.L_x_1907:
        /* <DEDUP_REMOVED lines=89> */
.L_x_1914:
[----:B------:R-:W-:Y:S05]  /*ed80*/  BSYNC B0 ;  /* 0x0000000000007941 */ /* 0x000fea0003800000 */
.L_x_1913:
[----:B-----5:R1:W-:Y:S02]  /*ed90*/  STS.128 [R214+0x2000], R28 ;  /* 0x0020001cd6007388 */ /* 0x0203e40000000c00 */
.L_x_1912:
[----:B------:R-:W-:Y:S05]  /*eda0*/  BSYNC B1 ;  /* 0x0000000000017941 */ /* 0x000fea0003800000 */
.L_x_1911:
        /* <DEDUP_REMOVED lines=88> */
.L_x_1916:
[----:B------:R-:W-:Y:S05]  /*f330*/  BSYNC B0 ;  /* 0x0000000000007941 */ /* 0x000fea0003800000 */
.L_x_1915:
[----:B-----5:R3:W-:Y:S02]  /*f340*/  STS.128 [R214+0x4000], R28 ;  /* 0x0040001cd6007388 */ /* 0x0207e40000000c00 */
.L_x_1906:
[----:B------:R-:W-:Y:S05]  /*f350*/  BSYNC B2 ;  /* 0x0000000000027941 */ /* 0x000fea0003800000 */
.L_x_1905:
        /* <DEDUP_REMOVED lines=97> */
.L_x_1922:
[----:B------:R-:W-:Y:S05]  /*f970*/  BSYNC B0 ;  /* 0x0000000000007941 */ /* 0x000fea0003800000 */
.L_x_1921:
[----:B-----5:R3:W-:Y:S02]  /*f980*/  STS.128 [R214+0x800], R28 ;  /* 0x0008001cd6007388 */ /* 0x0207e40000000c00 */
.L_x_1920:
[----:B------:R-:W-:Y:S05]  /*f990*/  BSYNC B1 ;  /* 0x0000000000017941 */ /* 0x000fea0003800000 */
.L_x_1919:
        /* <DEDUP_REMOVED lines=90> */
.L_x_1926:
[----:B------:R-:W-:Y:S05]  /*ff40*/  BSYNC B0 ;  /* 0x0000000000007941 */ /* 0x000fea0003800000 */
.L_x_1925:
[----:B-----5:R3:W-:Y:S02]  /*ff50*/  STS.128 [R214+0x2800], R28 ;  /* 0x0028001cd6007388 */ /* 0x0207e40000000c00 */
.L_x_1924:
[----:B------:R-:W-:Y:S05]  /*ff60*/  BSYNC B1 ;  /* 0x0000000000017941 */ /* 0x000fea0003800000 */
.L_x_1923:
        /* <DEDUP_REMOVED lines=89> */
.L_x_1928:
[----:B------:R-:W-:Y:S05]  /*10500*/  BSYNC B0 ;  /* 0x0000000000007941 */ /* 0x000fea0003800000 */
.L_x_1927:
[----:B-----5:R3:W-:Y:S02]  /*10510*/  STS.128 [R214+0x4800], R28 ;  /* 0x0048001cd6007388 */ /* 0x0207e40000000c00 */
.L_x_1918:
[----:B------:R-:W-:Y:S05]  /*10520*/  BSYNC B2 ;  /* 0x0000000000027941 */ /* 0x000fea0003800000 */
.L_x_1917:
        /* <DEDUP_REMOVED lines=97> */
.L_x_1934:
[----:B------:R-:W-:Y:S05]  /*10b40*/  BSYNC B0 ;  /* 0x0000000000007941 */ /* 0x000fea0003800000 */
.L_x_1933:
[----:B-----5:R1:W-:Y:S02]  /*10b50*/  STS.128 [R214+0x1000], R28 ;  /* 0x0010001cd6007388 */ /* 0x0203e40000000c00 */
.L_x_1932:
[----:B------:R-:W-:Y:S05]  /*10b60*/  BSYNC B1 ;  /* 0x0000000000017941 */ /* 0x000fea0003800000 */
.L_x_1931:
        /* <DEDUP_REMOVED lines=90> */
.L_x_1938:
[----:B------:R-:W-:Y:S05]  /*11110*/  BSYNC B0 ;  /* 0x0000000000007941 */ /* 0x000fea0003800000 */
.L_x_1937:
[----:B-----5:R3:W-:Y:S02]  /*11120*/  STS.128 [R214+0x3000], R28 ;  /* 0x0030001cd6007388 */ /* 0x0207e40000000c00 */
.L_x_1936:
[----:B------:R-:W-:Y:S05]  /*11130*/  BSYNC B1 ;  /* 0x0000000000017941 */ /* 0x000fea0003800000 */
.L_x_1935:
        /* <DEDUP_REMOVED lines=89> */
.L_x_1940:
[----:B------:R-:W-:Y:S05]  /*116d0*/  BSYNC B0 ;  /* 0x0000000000007941 */ /* 0x000fea0003800000 */
.L_x_1939:
[----:B-----5:R1:W-:Y:S02]  /*116e0*/  STS.128 [R214+0x5000], R24 ;  /* 0x00500018d6007388 */ /* 0x0203e40000000c00 */
.L_x_1930:
[----:B------:R-:W-:Y:S05]  /*116f0*/  BSYNC B2 ;  /* 0x0000000000027941 */ /* 0x000fea0003800000 */
.L_x_1929:
        /* <DEDUP_REMOVED lines=96> */
.L_x_1944:
[----:B------:R-:W-:Y:S05]  /*11d00*/  BSYNC B0 ;  /* 0x0000000000007941 */ /* 0x000fea0003800000 */
.L_x_1943:
[----:B-----5:R1:W-:Y:S02]  /*11d10*/  STS.128 [R214+0x1800], R16 ;  /* 0x00180010d6007388 */ /* 0x0203e40000000c00 */
.L_x_1942:
[----:B------:R-:W-:Y:S05]  /*11d20*/  BSYNC B1 ;  /* 0x0000000000017941 */ /* 0x000fea0003800000 */
.L_x_1941:
        /* <DEDUP_REMOVED lines=90> */
.L_x_1948:
[----:B------:R-:W-:Y:S05]  /*122d0*/  BSYNC B0 ;  /* 0x0000000000007941 */ /* 0x000fea0003800000 */
.L_x_1947:
[----:B-----5:R1:W-:Y:S02]  /*122e0*/  STS.128 [R214+0x3800], R16 ;  /* 0x00380010d6007388 */ /* 0x0203e40000000c00 */
.L_x_1946:
[----:B------:R-:W-:Y:S05]  /*122f0*/  BSYNC B1 ;  /* 0x0000000000017941 */ /* 0x000fea0003800000 */
.L_x_1945:
        /* <DEDUP_REMOVED lines=92> */
.L_x_1950:
[----:B------:R-:W-:Y:S05]  /*128c0*/  BSYNC B0 ;  /* 0x0000000000007941 */ /* 0x000fea0003800000 */
.L_x_1949:
[----:B-----5:R1:W-:Y:S01]  /*128d0*/  STS.128 [R214+0x5800], R12 ;  /* 0x0058000cd6007388 */ /* 0x0203e20000000c00 */
[----:B------:R-:W-:Y:S05]  /*128e0*/  BRA `(.L_x_1894) ;  /* 0x00000008001c7947 */ /* 0x000fea0003800000 */
.L_x_1856:
        /* <DEDUP_REMOVED lines=36> */
.L_x_1952:
[----:B------:R-:W-:Y:S05]  /*12b30*/  BSYNC B0 ;  /* 0x0000000000007941 */ /* 0x000fea0003800000 */
.L_x_1951:
        /* <DEDUP_REMOVED lines=32> */
.L_x_1954:
[----:B------:R-:W-:Y:S05]  /*12d40*/  BSYNC B0 ;  /* 0x0000000000007941 */ /* 0x000fea0003800000 */
.L_x_1953:
        /* <DEDUP_REMOVED lines=31> */
.L_x_1956:
[----:B------:R-:W-:Y:S05]  /*12f40*/  BSYNC B0 ;  /* 0x0000000000007941 */ /* 0x000fea0003800000 */
.L_x_1955:
        /* <DEDUP_REMOVED lines=33> */
.L_x_1894:
[----:B------:R-:W-:Y:S05]  /*13160*/  BSYNC B3 ;  /* 0x0000000000037941 */ /* 0x000fea0003800000 */
.L_x_1855:
        /* <DEDUP_REMOVED lines=31> */
.L_x_1959:
[----:B------:R1:W-:Y:S02]  /*13360*/  STS.128 [R214+0xa000], RZ ;  /* 0x00a000ffd6007388 */ /* 0x0003e40000000c00 */
.L_x_1958:
[----:B------:R-:W-:Y:S05]  /*13370*/  BSYNC B0 ;  /* 0x0000000000007941 */ /* 0x000fea0003800000 */
.L_x_1957:
        /* <DEDUP_REMOVED lines=31> */
.L_x_1962:
[----:B------:R2:W-:Y:S02]  /*13570*/  STS.128 [R214+0xa800], RZ ;  /* 0x00a800ffd6007388 */ /* 0x0005e40000000c00 */
.L_x_1961:
[----:B------:R-:W-:Y:S05]  /*13580*/  BSYNC B0 ;  /* 0x0000000000007941 */ /* 0x000fea0003800000 */
.L_x_1960:
        /* <DEDUP_REMOVED lines=34> */
.L_x_1965:
[----:B------:R2:W-:Y:S02]  /*137b0*/  STS.128 [R214+0xb000], RZ ;  /* 0x00b000ffd6007388 */ /* 0x0005e40000000c00 */
.L_x_1964:
[----:B------:R-:W-:Y:S05]  /*137c0*/  BSYNC B0 ;  /* 0x0000000000007941 */ /* 0x000fea0003800000 */
.L_x_1963:
        /* <DEDUP_REMOVED lines=34> */
.L_x_1967:
[----:B------:R-:W-:Y:S05]  /*139f0*/  BSYNC B0 ;  /* 0x0000000000007941 */ /* 0x000fea0003800000 */
.L_x_1966:
        /* <DEDUP_REMOVED lines=33> */
.L_x_1970:
[----:B------:R1:W-:Y:S02]  /*13c10*/  STS.128 [R214+0x10000], RZ ;  /* 0x010000ffd6007388 */ /* 0x0003e40000000c00 */
.L_x_1969:
[----:B------:R-:W-:Y:S05]  /*13c20*/  BSYNC B0 ;  /* 0x0000000000007941 */ /* 0x000fea0003800000 */
.L_x_1968:
        /* <DEDUP_REMOVED lines=34> */
.L_x_1973:
[----:B------:R2:W-:Y:S02]  /*13e50*/  STS.128 [R214+0x10800], RZ ;  /* 0x010800ffd6007388 */ /* 0x0005e40000000c00 */
.L_x_1972:
[----:B------:R-:W-:Y:S05]  /*13e60*/  BSYNC B0 ;  /* 0x0000000000007941 */ /* 0x000fea0003800000 */
.L_x_1971:
        /* <DEDUP_REMOVED lines=37> */
.L_x_1976:
[----:B------:R2:W-:Y:S02]  /*140c0*/  STS.128 [R214+0x11000], RZ ;  /* 0x011000ffd6007388 */ /* 0x0005e40000000c00 */
.L_x_1975:
[----:B------:R-:W-:Y:S05]  /*140d0*/  BSYNC B0 ;  /* 0x0000000000007941 */ /* 0x000fea0003800000 */
.L_x_1974:
        /* <DEDUP_REMOVED lines=50> */
.L_x_1978:
[----:B------:R-:W-:Y:S05]  /*14400*/  BSYNC B0 ;  /* 0x0000000000007941 */ /* 0x000fea0003800000 */
.L_x_1977:
[----:B--234-:R-:W-:Y:S01]  /*14410*/  LDSM.16.M88.4 R8, [R204] ;  /* 0x00000000cc08783b */ /* 0x01cfe20000000200 */
[----:B------:R-:W-:Y:S01]  /*14420*/  R2P PR, R62, 0x6 ;  /* 0x000000063e007804 */ /* 0x000fe20000000000 */
[C---:B------:R-:W-:Y:S01]  /*14430*/  VIADD R0, R203.reuse, 0x6000 ;  /* 0x00006000cb007836 */ /* 0x040fe20000000000 */
[----:B------:R-:W-:Y:S01]  /*14440*/  ULDC UR5, c[0x0][0x39c] ;  /* 0x0000e70000057ab9 */ /* 0x000fe20000000800 */
[----:B------:R-:W2:Y:S01]  /*14450*/  LDSM.16.M88.4 R24, [R203+0x6000] ;  /* 0x00600000cb18783b */ /* 0x000ea20000000200 */
[----:B------:R-:W-:Y:S01]  /*14460*/  VIADD R201, R203, 0x6020 ;  /* 0x00006020cbc97836 */ /* 0x000fe20000000000 */
[----:B------:R-:W-:Y:S01]  /*14470*/  ISETP.GT.AND P4, PT, R44, R205, PT ;  /* 0x000000cd2c00720c */ /* 0x000fe20003f84270 */
[--C-:B------:R-:W-:Y:S01]  /*14480*/  IMAD R202, R47, 0x2, R204.reuse ;  /* 0x000000022fca7824 */ /* 0x100fe200078e02cc */
[----:B------:R-:W3:Y:S01]  /*14490*/  LDSM.16.M88.4 R64, [R203+0x6800] ;  /* 0x00680000cb40783b */ /* 0x000ee20000000200 */
[----:B------:R-:W-:-:S03]  /*144a0*/  IMAD R62, R45, 0x2, R204 ;  /* 0x000000022d3e7824 */ /* 0x000fc600078e02cc */
[----:B------:R-:W-:Y:S01]  /*144b0*/  LDSM.16.M88.4 R72, [R202] ;  /* 0x00000000ca48783b */ /* 0x000fe20000000200 */
[----:B------:R-:W-:Y:S02]  /*144c0*/  LEA R3, R45, R202, 0x1 ;  /* 0x000000ca2d037211 */ /* 0x000fe400078e08ff */
[----:B------:R-:W-:Y:S01]  /*144d0*/  @P1 IADD3 R201, R0, -0x20, RZ ;  /* 0xffffffe000c91810 */ /* 0x000fe20007ffe0ff */
[----:B------:R-:W4:Y:S01]  /*144e0*/  LDSM.16.M88.4 R52, [R203+0x7000] ;  /* 0x00700000cb34783b */ /* 0x000f220000000200 */
[----:B------:R-:W-:Y:S02]  /*144f0*/  IMAD.MOV.U32 R0, RZ, RZ, 0x40 ;  /* 0x00000040ff007424 */ /* 0x000fe400078e00ff */
[C---:B------:R-:W-:Y:S01]  /*14500*/  IADD3 R195, R201.reuse, 0x800, RZ ;  /* 0x00000800c9c37810 */ /* 0x040fe20007ffe0ff */
[----:B------:R-:W5:Y:S01]  /*14510*/  LDSM.16.M88.4 R68, [R201] ;  /* 0x00000000c944783b */ /* 0x000f620000000200 */
        /* <DEDUP_REMOVED lines=18> */
[C---:B--2---:R-:W-:Y:S03]  /*14640*/  HMMA.16816.F32 R12, R8.reuse, R24, RZ ;  /* 0x00000018080c723c */ /* 0x044fe600000018ff */
[----:B------:R-:W2:Y:S04]  /*14650*/  LDSM.16.M88.4 R48, [R201+0x1800] ;  /* 0x00180000c930783b */ /* 0x000ea80000000200 */
[----:B------:R-:W-:Y:S01]  /*14660*/  LDSM.16.M88.4 R16, [R3] ;  /* 0x000000000310783b */ /* 0x000fe20000000200 */
[C---:B------:R-:W-:Y:S03]  /*14670*/  HMMA.16816.F32 R24, R8.reuse, R26, RZ ;  /* 0x0000001a0818723c */ /* 0x040fe600000018ff */
[----:B------:R-:W2:Y:S03]  /*14680*/  LDSM.16.M88.4 R88, [R192] ;  /* 0x00000000c058783b */ /* 0x000ea60000000200 */
[C---:B---3--:R-:W-:Y:S01]  /*14690*/  HMMA.16816.F32 R36, R8.reuse, R64, RZ ;  /* 0x000000400824723c */ /* 0x048fe200000018ff */
[----:B------:R-:W3:Y:S04]  /*146a0*/  LDSM.16.M88.4 R4, [R199+0x6800] ;  /* 0x00680000c704783b */ /* 0x000ee80000000200 */
[----:B------:R-:W3:Y:S01]  /*146b0*/  LDSM.16.M88.4 R40, [R199+0x7000] ;  /* 0x00700000c728783b */ /* 0x000ee20000000200 */
[----:B----4-:R-:W-:Y:S03]  /*146c0*/  HMMA.16816.F32 R56, R8, R52, RZ ;  /* 0x000000340838723c */ /* 0x010fe600000018ff */
[----:B------:R-:W4:Y:S03]  /*146d0*/  LDSM.16.M88.4 R76, [R199+0x7800] ;  /* 0x00780000c74c783b */ /* 0x000f260000000200 */
[C---:B-----5:R-:W-:Y:S01]  /*146e0*/  HMMA.16816.F32 R12, R72.reuse, R68, R12 ;  /* 0x00000044480c723c */ /* 0x060fe2000000180c */
        /* <DEDUP_REMOVED lines=19> */
[C---:B--2---:R-:W-:Y:S06]  /*14820*/  HMMA.16816.F32 R84, R72.reuse, R48, R84 ;  /* 0x000000304854723c */ /* 0x044fec0000001854 */
[----:B------:R-:W-:Y:S01]  /*14830*/  HMMA.16816.F32 R72, R72, R50, R8 ;  /* 0x000000324848723c */ /* 0x000fe20000001808 */
[----:B------:R-:W2:Y:S04]  /*14840*/  LDSM.16.M88.4 R48, [R192+0x1800] ;  /* 0x00180000c030783b */ /* 0x000ea80000000200 */
[----:B------:R-:W-:Y:S01]  /*14850*/  LDSM.16.M88.4 R8, [R203+0x8800] ;  /* 0x00880000cb08783b */ /* 0x000fe20000000200 */
[C---:B------:R-:W-:Y:S06]  /*14860*/  HMMA.16816.F32 R12, R16.reuse, R88, R12 ;  /* 0x00000058100c723c */ /* 0x040fec000000180c */
[----:B------:R-:W-:Y:S01]  /*14870*/  HMMA.16816.F32 R24, R16, R90, R24 ;  /* 0x0000005a1018723c */ /* 0x000fe20000001818 */
[----:B------:R-:W-:Y:S05]  /*14880*/  LDSM.16.M88.4 R88, [R201+0x3800] ;  /* 0x00380000c958783b */ /* 0x000fea0000000200 */
[C---:B---3--:R-:W-:Y:S06]  /*14890*/  HMMA.16816.F32 R36, R80.reuse, R4, R36 ;  /* 0x000000045024723c */ /* 0x048fec0000001824 */
[C---:B------:R-:W-:Y:S01]  /*148a0*/  HMMA.16816.F32 R64, R80.reuse, R6, R64 ;  /* 0x000000065040723c */ /* 0x040fe20000001840 */
[----:B------:R-:W-:Y:S05]  /*148b0*/  LDSM.16.M88.4 R4, [R203+0x9000] ;  /* 0x00900000cb04783b */ /* 0x000fea0000000200 */
[C---:B------:R-:W-:Y:S06]  /*148c0*/  HMMA.16816.F32 R56, R80.reuse, R40, R56 ;  /* 0x000000285038723c */ /* 0x040fec0000001838 */
[C---:B------:R-:W-:Y:S01]  /*148d0*/  HMMA.16816.F32 R52, R80.reuse, R42, R52 ;  /* 0x0000002a5034723c */ /* 0x040fe20000001834 */
[----:B------:R-:W3:Y:S05]  /*148e0*/  LDSM.16.M88.4 R40, [R201+0x2000] ;  /* 0x00200000c928783b */ /* 0x000eea0000000200 */
[C---:B----4-:R-:W-:Y:S06]  /*148f0*/  HMMA.16816.F32 R84, R80.reuse, R76, R84 ;  /* 0x0000004c5054723c */ /* 0x050fec0000001854 */
        /* <DEDUP_REMOVED lines=16> */
[C---:B---3--:R-:W-:Y:S06]  /*14a00*/  HMMA.16816.F32 R12, R92.reuse, R40, R12 ;  /* 0x000000285c0c723c */ /* 0x048fec000000180c */
        /* <DEDUP_REMOVED lines=57> */
[----:B----4-:R-:W-:Y:S06]  /*14da0*/  HMMA.16816.F32 R84, R48, R68, R84 ;  /* 0x000000443054723c */ /* 0x010fec0000001854 */
        /* <DEDUP_REMOVED lines=8> */
[----:B------:R-:W-:-:S02]  /*14e30*/  FMUL.FTZ R26, R26, UR5 ;  /* 0x000000051a1a7c20 */ /* 0x000fc40008410000 */
[----:B------:R-:W-:Y:S06]  /*14e40*/  HMMA.16816.F32 R80, R48, R70, R80 ;  /* 0x000000463050723c */ /* 0x000fec0000001850 */
[----:B--2---:R-:W-:Y:S06]  /*14e50*/  HMMA.16816.F32 R84, R32, R16, R84 ;  /* 0x000000102054723c */ /* 0x004fec0000001854 */
[----:B------:R-:W-:Y:S01]  /*14e60*/  HMMA.16816.F32 R64, R8, R42, R64 ;  /* 0x0000002a0840723c */ /* 0x000fe20000001840 */
[----:B------:R-:W-:Y:S05]  /*14e70*/  MUFU.TANH R42, R26 ;  /* 0x0000001a002a7308 */ /* 0x000fea0000002400 */
[----:B------:R-:W-:Y:S01]  /*14e80*/  HMMA.16816.F32 R36, R96, R28, R36 ;  /* 0x0000001c6024723c */ /* 0x000fe20000001824 */
[----:B------:R-:W-:-:S02]  /*14e90*/  FMUL.FTZ R43, R27, UR5 ;  /* 0x000000051b2b7c20 */ /* 0x000fc40008410000 */
[----:B------:R-:W-:Y:S03]  /*14ea0*/  MUFU.TANH R28, R24 ;  /* 0x00000018001c7308 */ /* 0x000fe60000002400 */
[----:B------:R-:W-:Y:S01]  /*14eb0*/  HMMA.16816.F32 R12, R96, R56, R12 ;  /* 0x00000038600c723c */ /* 0x000fe2000000180c */
[----:B------:R-:W2:Y:S04]  /*14ec0*/  LDSM.16.M88.4 R56, [R199+0xb000] ;  /* 0x00b00000c738783b */ /* 0x000ea80000000200 */
[----:B------:R3:W-:Y:S01]  /*14ed0*/  MUFU.TANH R29, R25 ;  /* 0x00000019001d7308 */ /* 0x0007e20000002400 */
[----:B------:R-:W-:Y:S01]  /*14ee0*/  HMMA.16816.F32 R80, R32, R18, R80 ;  /* 0x000000122050723c */ /* 0x000fe20000001850 */
[----:B------:R-:W-:Y:S05]  /*14ef0*/  LDSM.16.M88.4 R16, [R192+0x5800] ;  /* 0x00580000c010783b */ /* 0x000fea0000000200 */
[----:B-1----:R-:W-:Y:S01]  /*14f00*/  HMMA.16816.F32 R84, R20, R4, R84 ;  /* 0x000000041454723c */ /* 0x002fe20000001854 */
[----:B------:R-:W-:Y:S05]  /*14f10*/  MUFU.TANH R43, R43 ;  /* 0x0000002b002b7308 */ /* 0x000fea0000002400 */
[----:B------:R-:W-:Y:S01]  /*14f20*/  HMMA.16816.F32 R64, R96, R30, R64 ;  /* 0x0000001e6040723c */ /* 0x000fe20000001840 */
[----:B---3--:R-:W1:Y:S05]  /*14f30*/  LDSM.16.M88.4 R24, [R199+0xb800] ;  /* 0x00b80000c718783b */ /* 0x008e6a0000000200 */
[----:B------:R-:W-:Y:S01]  /*14f40*/  FMUL.FTZ R0, R12, UR5 ;  /* 0x000000050c007c20 */ /* 0x000fe20008410000 */
[----:B------:R-:W-:Y:S01]  /*14f50*/  FMUL.FTZ R3, R13, UR5 ;  /* 0x000000050d037c20 */ /* 0x000fe20008410000 */
[----:B------:R-:W-:Y:S01]  /*14f60*/  FMUL.FTZ R40, R14, UR5 ;  /* 0x000000050e287c20 */ /* 0x000fe20008410000 */
[----:B------:R-:W-:Y:S01]  /*14f70*/  FMUL.FTZ R41, R15, UR5 ;  /* 0x000000050f297c20 */ /* 0x000fe20008410000 */
[----:B------:R-:W-:Y:S01]  /*14f80*/  FMUL.FTZ R30, R36, UR5 ;  /* 0x00000005241e7c20 */ /* 0x000fe20008410000 */
[----:B------:R-:W3:Y:S01]  /*14f90*/  LDSM.16.M88.4 R12, [R192+0x5000] ;  /* 0x00500000c00c783b */ /* 0x000ee20000000200 */
[----:B------:R-:W-:Y:S01]  /*14fa0*/  HMMA.16816.F32 R80, R20, R6, R80 ;  /* 0x000000061450723c */ /* 0x000fe20000001850 */
[----:B------:R-:W4:Y:S01]  /*14fb0*/  MUFU.TANH R0, R0 ;  /* 0x0000000000007308 */ /* 0x000f220000002400 */
[----:B------:R-:W-:Y:S01]  /*14fc0*/  FMUL.FTZ R36, R38, UR5 ;  /* 0x0000000526247c20 */ /* 0x000fe20008410000 */
[----:B------:R-:W-:Y:S01]  /*14fd0*/  FMUL.FTZ R31, R37, UR5 ;  /* 0x00000005251f7c20 */ /* 0x000fe20008410000 */
[----:B------:R-:W-:Y:S01]  /*14fe0*/  FMUL.FTZ R37, R39, UR5 ;  /* 0x0000000527257c20 */ /* 0x000fe20008410000 */
[----:B------:R-:W-:-:S04]  /*14ff0*/  DEPBAR.LE SB0, 0x0 ;  /* 0x000080000000791a */ /* 0x000fc80000000000 */
[----:B------:R-:W-:Y:S01]  /*15000*/  IMAD.SHL.U32 R7, R60, 0x2, RZ ;  /* 0x000000023c077824 */ /* 0x000fe200078e00ff */
[----:B------:R-:W-:Y:S01]  /*15010*/  MUFU.TANH R3, R3 ;  /* 0x0000000300037308 */ /* 0x000fe20000002400 */
[----:B--2---:R-:W-:Y:S01]  /*15020*/  HMMA.16816.F32 R100, R8, R56, R100 ;  /* 0x000000380864723c */ /* 0x004fe20000001864 */
[----:B------:R-:W-:Y:S01]  /*15030*/  FMUL.FTZ R4, R66, UR5 ;  /* 0x0000000542047c20 */ /* 0x000fe20008410000 */
[----:B------:R-:W-:Y:S01]  /*15040*/  FMUL.FTZ R5, R67, UR5 ;  /* 0x0000000543057c20 */ /* 0x000fe20008410000 */
[----:B------:R-:W-:-:S03]  /*15050*/  LOP3.LUT R7, R7, 0x6, RZ, 0xc0, !PT ;  /* 0x0000000607077812 */ /* 0x000fc600078ec0ff */
[C---:B------:R-:W-:Y:S01]  /*15060*/  HMMA.16816.F32 R52, R8.reuse, R58, R52 ;  /* 0x0000003a0834723c */ /* 0x040fe20000001834 */
[----:B------:R-:W2:Y:S08]  /*15070*/  MUFU.TANH R41, R41 ;  /* 0x0000002900297308 */ /* 0x000eb00000002400 */
[----:B------:R-:W-:Y:S01]  /*15080*/  MUFU.TANH R30, R30 ;  /* 0x0000001e001e7308 */ /* 0x000fe20000002400 */
[C---:B-1----:R-:W-:Y:S07]  /*15090*/  HMMA.16816.F32 R84, R8.reuse, R24, R84 ;  /* 0x000000180854723c */ /* 0x042fee0000001854 */
[----:B------:R-:W1:Y:S01]  /*150a0*/  MUFU.TANH R36, R36 ;  /* 0x0000002400247308 */ /* 0x000e620000002400 */
[----:B------:R-:W-:Y:S07]  /*150b0*/  HMMA.16816.F32 R80, R8, R26, R80 ;  /* 0x0000001a0850723c */ /* 0x000fee0000001850 */
[----:B------:R-:W5:Y:S01]  /*150c0*/  MUFU.TANH R40, R40 ;  /* 0x0000002800287308 */ /* 0x000f620000002400 */
[C---:B---3--:R-:W-:Y:S06]  /*150d0*/  HMMA.16816.F32 R100, R96.reuse, R12, R100 ;  /* 0x0000000c6064723c */ /* 0x048fec0000001864 */
[----:B------:R-:W-:Y:S01]  /*150e0*/  HMMA.16816.F32 R52, R96, R14, R52 ;  /* 0x0000000e6034723c */ /* 0x000fe20000001834 */
[----:B------:R-:W-:Y:S01]  /*150f0*/  FMUL.FTZ R12, R64, UR5 ;  /* 0x00000005400c7c20 */ /* 0x000fe20008410000 */
[----:B------:R-:W-:Y:S01]  /*15100*/  MUFU.TANH R31, R31 ;  /* 0x0000001f001f7308 */ /* 0x000fe20000002400 */
[----:B------:R-:W-:-:S03]  /*15110*/  FMUL.FTZ R13, R65, UR5 ;  /* 0x00000005410d7c20 */ /* 0x000fc60008410000 */
[C---:B------:R-:W-:Y:S04]  /*15120*/  HMMA.16816.F32 R84, R96.reuse, R16, R84 ;  /* 0x000000106054723c */ /* 0x040fe80000001854 */
[----:B------:R-:W-:Y:S02]  /*15130*/  MUFU.TANH R37, R37 ;  /* 0x0000002500257308 */ /* 0x000fe40000002400 */
[----:B------:R-:W-:Y:S01]  /*15140*/  HMMA.16816.F32 R80, R96, R18, R80 ;  /* 0x000000126050723c */ /* 0x000fe20000001850 */
[----:B------:R-:W-:-:S04]  /*15150*/  IMAD.IADD R16, R2, 0x1, R7 ;  /* 0x0000000102107824 */ /* 0x000fc800078e0207 */
[C---:B------:R-:W-:Y:S01]  /*15160*/  VIADD R8, R16.reuse, 0x8 ;  /* 0x0000000810087836 */ /* 0x040fe20000000000 */
[CC--:B------:R-:W-:Y:S01]  /*15170*/  ISETP.GE.AND P0, PT, R16.reuse, R61.reuse, PT ;  /* 0x0000003d1000720c */ /* 0x0c0fe20003f06270 */
[----:B------:R-:W3:Y:S01]  /*15180*/  MUFU.TANH R4, R4 ;  /* 0x0000000400047308 */ /* 0x000ee20000002400 */
[----:B------:R-:W-:Y:S01]  /*15190*/  IADD3 R6, R16, 0x1, RZ ;  /* 0x0000000110067810 */ /* 0x000fe20007ffe0ff */
[----:B------:R-:W-:Y:S01]  /*151a0*/  FMUL.FTZ R100, R100, UR5 ;  /* 0x0000000564647c20 */ /* 0x000fe20008410000 */
[----:B----4-:R-:W-:Y:S01]  /*151b0*/  FSEL R10, R0, -INF , !P0 ;  /* 0xff800000000a7808 */ /* 0x010fe20004000000 */
[----:B------:R-:W-:Y:S01]  /*151c0*/  VIADD R0, R16, 0x18 ;  /* 0x0000001810007836 */ /* 0x000fe20000000000 */
[-C--:B------:R-:W-:Y:S01]  /*151d0*/  ISETP.GE.AND P6, PT, R6, R61.reuse, PT ;  /* 0x0000003d0600720c */ /* 0x080fe20003fc6270 */
[----:B------:R-:W-:Y:S01]  /*151e0*/  VIADD R6, R16, 0x9 ;  /* 0x0000000910067836 */ /* 0x000fe20000000000 */
[-C--:B------:R-:W-:Y:S01]  /*151f0*/  ISETP.GE.AND P5, PT, R8, R61.reuse, PT ;  /* 0x0000003d0800720c */ /* 0x080fe20003fa6270 */
[----:B------:R-:W-:Y:S01]  /*15200*/  VIADD R8, R16, 0x10 ;  /* 0x0000001010087836 */ /* 0x000fe20000000000 */
[----:B--2---:R-:W-:Y:S01]  /*15210*/  FSEL R41, R41, -INF , !P6 ;  /* 0xff80000029297808 */ /* 0x004fe20007000000 */
[----:B------:R-:W2:Y:S01]  /*15220*/  MUFU.TANH R12, R12 ;  /* 0x0000000c000c7308 */ /* 0x000ea20000002400 */
[----:B------:R-:W-:Y:S01]  /*15230*/  FSEL R14, R3, -INF , !P6 ;  /* 0xff800000030e7808 */ /* 0x000fe20007000000 */
[----:B------:R-:W-:Y:S01]  /*15240*/  FMUL.FTZ R102, R102, UR5 ;  /* 0x0000000566667c20 */ /* 0x000fe20008410000 */
[-C--:B------:R-:W-:Y:S01]  /*15250*/  ISETP.GE.AND P6, PT, R0, R61.reuse, PT ;  /* 0x0000003d0000720c */ /* 0x080fe20003fc6270 */
[----:B------:R-:W-:Y:S01]  /*15260*/  VIADD R0, R16, 0x19 ;  /* 0x0000001910007836 */ /* 0x000fe20000000000 */
[----:B------:R-:W-:Y:S01]  /*15270*/  FSEL R15, R42, -INF , !P5 ;  /* 0xff8000002a0f7808 */ /* 0x000fe20006800000 */
[----:B------:R-:W-:Y:S01]  /*15280*/  FMUL.FTZ R101, R101, UR5 ;  /* 0x0000000565657c20 */ /* 0x000fe20008410000 */
[----:B------:R-:W-:Y:S01]  /*15290*/  FSEL R28, R28, -INF , !P5 ;  /* 0xff8000001c1c7808 */ /* 0x000fe20006800000 */
[----:B------:R-:W-:Y:S01]  /*152a0*/  MUFU.TANH R13, R13 ;  /* 0x0000000d000d7308 */ /* 0x000fe20000002400 */
[-C--:B------:R-:W-:Y:S01]  /*152b0*/  ISETP.GE.AND P5, PT, R0, R61.reuse, PT ;  /* 0x0000003d0000720c */ /* 0x080fe20003fa6270 */
[----:B------:R-:W-:Y:S01]  /*152c0*/  VIADD R0, R16, 0x20 ;  /* 0x0000002010007836 */ /* 0x000fe20000000000 */
[-C--:B------:R-:W-:Y:S01]  /*152d0*/  ISETP.GE.AND P2, PT, R6, R61.reuse, PT ;  /* 0x0000003d0600720c */ /* 0x080fe20003f46270 */
[----:B------:R-:W-:Y:S01]  /*152e0*/  FMUL.FTZ R103, R103, UR5 ;  /* 0x0000000567677c20 */ /* 0x000fe20008410000 */
[-C--:B------:R-:W-:Y:S01]  /*152f0*/  ISETP.GE.AND P1, PT, R8, R61.reuse, PT ;  /* 0x0000003d0800720c */ /* 0x080fe20003f26270 */
[----:B------:R-:W-:Y:S01]  /*15300*/  FMUL.FTZ R52, R52, UR5 ;  /* 0x0000000534347c20 */ /* 0x000fe20008410000 */
[----:B------:R-:W-:Y:S01]  /*15310*/  FSEL R43, R43, -INF , !P2 ;  /* 0xff8000002b2b7808 */ /* 0x000fe20005000000 */
[----:B------:R-:W4:Y:S01]  /*15320*/  MUFU.TANH R5, R5 ;  /* 0x0000000500057308 */ /* 0x000f220000002400 */
[----:B------:R-:W-:Y:S01]  /*15330*/  FSEL R18, R29, -INF , !P2 ;  /* 0xff8000001d127808 */ /* 0x000fe20005000000 */
[----:B------:R-:W-:Y:S01]  /*15340*/  FMUL.FTZ R54, R54, UR5 ;  /* 0x0000000536367c20 */ /* 0x000fe20008410000 */
[-C--:B------:R-:W-:Y:S01]  /*15350*/  ISETP.GE.AND P2, PT, R0, R61.reuse, PT ;  /* 0x0000003d0000720c */ /* 0x080fe20003f46270 */
[----:B------:R-:W-:Y:S01]  /*15360*/  FMUL.FTZ R53, R53, UR5 ;  /* 0x0000000535357c20 */ /* 0x000fe20008410000 */
[C---:B------:R-:W-:Y:S01]  /*15370*/  IADD3 R0, R16.reuse, 0x21, RZ ;  /* 0x0000002110007810 */ /* 0x040fe20007ffe0ff */
[----:B------:R-:W-:Y:S01]  /*15380*/  FMUL.FTZ R55, R55, UR5 ;  /* 0x0000000537377c20 */ /* 0x000fe20008410000 */
[----:B------:R-:W-:Y:S01]  /*15390*/  IADD3 R6, R16, 0x11, RZ ;  /* 0x0000001110067810 */ /* 0x000fe20007ffe0ff */
[----:B------:R-:W-:Y:S01]  /*153a0*/  MUFU.TANH R156, R100 ;  /* 0x00000064009c7308 */ /* 0x000fe20000002400 */
[----:B-1----:R-:W-:Y:S01]  /*153b0*/  FSEL R11, R36, -INF , !P1 ;  /* 0xff800000240b7808 */ /* 0x002fe20004800000 */
[----:B------:R-:W-:Y:S01]  /*153c0*/  FMUL.FTZ R84, R84, UR5 ;  /* 0x0000000554547c20 */ /* 0x000fe20008410000 */
[----:B------:R-:W-:Y:S01]  /*153d0*/  FSEL R8, R30, -INF , !P1 ;  /* 0xff8000001e087808 */ /* 0x000fe20004800000 */
[----:B------:R-:W-:Y:S01]  /*153e0*/  FMUL.FTZ R85, R85, UR5 ;  /* 0x0000000555557c20 */ /* 0x000fe20008410000 */
[----:B-----5:R-:W-:Y:S01]  /*153f0*/  FSEL R17, R40, -INF , !P0 ;  /* 0xff80000028117808 */ /* 0x020fe20004000000 */
[----:B------:R-:W-:Y:S01]  /*15400*/  FMUL.FTZ R86, R86, UR5 ;  /* 0x0000000556567c20 */ /* 0x000fe20008410000 */
[-C--:B------:R-:W-:Y:S01]  /*15410*/  ISETP.GE.AND P1, PT, R0, R61.reuse, PT ;  /* 0x0000003d0000720c */ /* 0x080fe20003f26270 */
[----:B------:R-:W1:Y:S01]  /*15420*/  MUFU.TANH R177, R102 ;  /* 0x0000006600b17308 */ /* 0x000e620000002400 */
[-C--:B------:R-:W-:Y:S01]  /*15430*/  ISETP.GE.AND P0, PT, R6, R61.reuse, PT ;  /* 0x0000003d0600720c */ /* 0x080fe20003f06270 */
[----:B------:R-:W-:Y:S01]  /*15440*/  VIADD R0, R16, 0x28 ;  /* 0x0000002810007836 */ /* 0x000fe20000000000 */
[----:B---3--:R-:W-:Y:S01]  /*15450*/  FSEL R7, R4, -INF , !P6 ;  /* 0xff80000004077808 */ /* 0x008fe20007000000 */
[----:B------:R-:W-:Y:S01]  /*15460*/  FMUL.FTZ R87, R87, UR5 ;  /* 0x0000000557577c20 */ /* 0x000fe20008410000 */
[----:B------:R-:W-:Y:S01]  /*15470*/  FSEL R9, R37, -INF , !P0 ;  /* 0xff80000025097808 */ /* 0x000fe20004000000 */
[----:B------:R-:W-:Y:S01]  /*15480*/  FMUL.FTZ R80, R80, UR5 ;  /* 0x0000000550507c20 */ /* 0x000fe20008410000 */
[----:B------:R-:W-:Y:S01]  /*15490*/  FSEL R6, R31, -INF , !P0 ;  /* 0xff8000001f067808 */ /* 0x000fe20004000000 */
[----:B------:R-:W-:Y:S01]  /*154a0*/  MUFU.TANH R168, R101 ;  /* 0x0000006500a87308 */ /* 0x000fe20000002400 */
[----:B------:R-:W-:Y:S01]  /*154b0*/  ISETP.GE.AND P0, PT, R0, R61, PT ;  /* 0x0000003d0000720c */ /* 0x000fe20003f06270 */
[----:B------:R-:W-:Y:S01]  /*154c0*/  VIADD R0, R16, 0x29 ;  /* 0x0000002910007836 */ /* 0x000fe20000000000 */
[----:B--2---:R-:W-:Y:S01]  /*154d0*/  FSEL R4, R12, -INF , !P6 ;  /* 0xff8000000c047808 */ /* 0x004fe20007000000 */
[----:B------:R-:W-:-:S02]  /*154e0*/  VIADD R12, R16, 0x30 ;  /* 0x00000030100c7836 */ /* 0x000fc40000000000 */
[----:B------:R-:W-:Y:S01]  /*154f0*/  FMUL.FTZ R82, R82, UR5 ;  /* 0x0000000552527c20 */ /* 0x000fe20008410000 */
[----:B------:R-:W-:Y:S01]  /*15500*/  FMUL.FTZ R83, R83, UR5 ;  /* 0x0000000553537c20 */ /* 0x000fe20008410000 */
[----:B------:R-:W-:Y:S01]  /*15510*/  FMUL.FTZ R81, R81, UR5 ;  /* 0x0000000551517c20 */ /* 0x000fe20008410000 */
[----:B------:R-:W2:Y:S01]  /*15520*/  MUFU.TANH R163, R103 ;  /* 0x0000006700a37308 */ /* 0x000ea20000002400 */
[-C--:B------:R-:W-:Y:S02]  /*15530*/  ISETP.GE.AND P6, PT, R0, R61.reuse, PT ;  /* 0x0000003d0000720c */ /* 0x080fe40003fc6270 */
[----:B----4-:R-:W-:Y:S02]  /*15540*/  FSEL R5, R5, -INF , !P5 ;  /* 0xff80000005057808 */ /* 0x010fe40006800000 */
[----:B------:R-:W-:Y:S02]  /*15550*/  FSEL R0, R13, -INF , !P5 ;  /* 0xff8000000d007808 */ /* 0x000fe40006800000 */
[----:B------:R-:W-:Y:S01]  /*15560*/  ISETP.GE.AND P5, PT, R12, R61, PT ;  /* 0x0000003d0c00720c */ /* 0x000fe20003fa6270 */
[----:B------:R-:W3:Y:S01]  /*15570*/  MUFU.TANH R158, R52 ;  /* 0x00000034009e7308 */ /* 0x000ee20000002400 */
[----:B------:R-:W-:-:S02]  /*15580*/  IADD3 R12, R16, 0x31, RZ ;  /* 0x00000031100c7810 */ /* 0x000fc40007ffe0ff */
[----:B-1----:R-:W-:Y:S02]  /*15590*/  FSEL R177, R177, -INF , !P2 ;  /* 0xff800000b1b17808 */ /* 0x002fe40005000000 */
[----:B------:R-:W-:Y:S02]  /*155a0*/  FSEL R156, R156, -INF , !P2 ;  /* 0xff8000009c9c7808 */ /* 0x000fe40005000000 */
[-C--:B------:R-:W-:Y:S01]  /*155b0*/  ISETP.GE.AND P2, PT, R12, R61.reuse, PT ;  /* 0x0000003d0c00720c */ /* 0x080fe20003f46270 */
[----:B------:R-:W1:Y:S01]  /*155c0*/  MUFU.TANH R167, R54 ;  /* 0x0000003600a77308 */ /* 0x000e620000002400 */
[C---:B------:R-:W-:Y:S01]  /*155d0*/  VIADD R12, R16.reuse, 0x38 ;  /* 0x00000038100c7836 */ /* 0x040fe20000000000 */
[----:B--2---:R-:W-:Y:S01]  /*155e0*/  FSEL R163, R163, -INF , !P1 ;  /* 0xff800000a3a37808 */ /* 0x004fe20004800000 */
[----:B------:R-:W-:Y:S01]  /*155f0*/  VIADD R16, R16, 0x39 ;  /* 0x0000003910107836 */ /* 0x000fe20000000000 */
[----:B------:R-:W-:Y:S02]  /*15600*/  FSEL R168, R168, -INF , !P1 ;  /* 0xff800000a8a87808 */ /* 0x000fe40004800000 */
[----:B------:R-:W-:-:S02]  /*15610*/  ISETP.GE.AND P1, PT, R12, R61, PT ;  /* 0x0000003d0c00720c */ /* 0x000fc40003f26270 */
        /* <DEDUP_REMOVED lines=85> */
.L_x_1980:
[----:B------:R-:W1:Y:S02]  /*15b70*/  LDC R12, c[0x0][0x248] ;  /* 0x00009200ff0c7b82 */ /* 0x000e640000000800 */
[----:B-1----:R-:W-:-:S04]  /*15b80*/  LEA R12, -R12, RZ, 0x6 ;  /* 0x000000ff0c0c7211 */ /* 0x002fc800078e31ff */
[----:B------:R-:W-:-:S07]  /*15b90*/  SHF.R.S32.HI R13, RZ, 0x1f, R12 ;  /* 0x0000001fff0d7819 */ /* 0x000fce000001140c */
.L_x_1981:
        /* <DEDUP_REMOVED lines=110> */
.L_x_1979:
        /* <DEDUP_REMOVED lines=56> */
[----:B------:R-:W-:Y:S01]  /*16600*/  LDSM.16.MT88.4 R32, [R197+0xc800] ;  /* 0x00c80000c520783b */ /* 0x000fe20000004200 */
        /* <DEDUP_REMOVED lines=16> */
[----:B------:R-:W1:Y:S01]  /*16710*/  LDSM.16.MT88.4 R40, [R200+0xe000] ;  /* 0x00e00000c828783b */ /* 0x000e620000004200 */
[--C-:B------:R-:W-:Y:S01]  /*16720*/  FFMA.FTZ R150, R15, UR5, -R166.reuse ;  /* 0x000000050f967c23 */ /* 0x100fe200080108a6 */
[--C-:B------:R-:W-:Y:S01]  /*16730*/  FFMA.FTZ R146, R11, UR5, -R166.reuse ;  /* 0x000000050b927c23 */ /* 0x100fe200080108a6 */
[----:B------:R-:W2:Y:S01]  /*16740*/  MUFU.EX2 R152, R152 ;  /* 0x0000009800987308 */ /* 0x000ea20000000800 */
[--C-:B------:R-:W-:Y:S01]  /*16750*/  FFMA.FTZ R135, R9, UR5, -R166.reuse ;  /* 0x0000000509877c23 */ /* 0x100fe200080108a6 */
[----:B------:R-:W3:Y:S01]  /*16760*/  LDSM.16.MT88.4 R12, [R198+0xc800] ;  /* 0x00c80000c60c783b */ /* 0x000ee20000004200 */
[--C-:B------:R-:W-:Y:S01]  /*16770*/  FFMA.FTZ R145, R4, UR5, -R173.reuse ;  /* 0x0000000504917c23 */ /* 0x100fe200080108ad */
[--C-:B------:R-:W-:Y:S01]  /*16780*/  FFMA.FTZ R0, R0, UR5, -R173.reuse ;  /* 0x0000000500007c23 */ /* 0x100fe200080108ad */
[--C-:B------:R-:W-:Y:S01]  /*16790*/  FFMA.FTZ R133, R7, UR5, -R166.reuse ;  /* 0x0000000507857c23 */ /* 0x100fe200080108a6 */
[----:B------:R-:W4:Y:S01]  /*167a0*/  LDSM.16.MT88.4 R8, [R200+0xe800] ;  /* 0x00e80000c808783b */ /* 0x000f220000004200 */
[--C-:B------:R-:W-:Y:S01]  /*167b0*/  FFMA.FTZ R2, R5, UR5, -R166.reuse ;  /* 0x0000000505027c23 */ /* 0x100fe200080108a6 */
[----:B------:R-:W-:Y:S01]  /*167c0*/  MUFU.EX2 R151, R151 ;  /* 0x0000009700977308 */ /* 0x000fe20000000800 */
[--C-:B------:R-:W-:Y:S01]  /*167d0*/  FFMA.FTZ R157, R168, UR5, -R173.reuse ;  /* 0x00000005a89d7c23 */ /* 0x100fe200080108ad */
[----:B------:R-:W5:Y:S01]  /*167e0*/  LDSM.16.MT88.4 R16, [R196+0xe800] ;  /* 0x00e80000c410783b */ /* 0x000f620000004200 */
[--C-:B------:R-:W-:Y:S01]  /*167f0*/  FFMA.FTZ R159, R160, UR5, -R173.reuse ;  /* 0x00000005a09f7c23 */ /* 0x100fe200080108ad */
[--C-:B------:R-:W-:Y:S01]  /*16800*/  FFMA.FTZ R156, R156, UR5, -R173.reuse ;  /* 0x000000059c9c7c23 */ /* 0x100fe200080108ad */
[--C-:B------:R-:W-:Y:S01]  /*16810*/  FFMA.FTZ R158, R158, UR5, -R173.reuse ;  /* 0x000000059e9e7c23 */ /* 0x100fe200080108ad */
[----:B------:R-:W-:Y:S01]  /*16820*/  LDSM.16.MT88.4 R28, [R196+0xc800] ;  /* 0x00c80000c41c783b */ /* 0x000fe20000004200 */
[--C-:B------:R-:W-:Y:S01]  /*16830*/  FFMA.FTZ R160, R177, UR5, -R166.reuse ;  /* 0x00000005b1a07c23 */ /* 0x100fe200080108a6 */
[----:B------:R-:W1:Y:S01]  /*16840*/  MUFU.EX2 R148, R148 ;  /* 0x0000009400947308 */ /* 0x000e620000000800 */
[----:B--2---:R-:W-:Y:S01]  /*16850*/  F2FP.F16.F32.PACK_AB R96, R152, R153 ;  /* 0x000000999860723e */ /* 0x004fe200000000ff */
[----:B------:R-:W-:Y:S01]  /*16860*/  LDSM.16.MT88.4 R24, [R198+0xe800] ;  /* 0x00e80000c618783b */ /* 0x000fe20000004200 */
[--C-:B------:R-:W-:Y:S01]  /*16870*/  FFMA.FTZ R163, R163, UR5, -R166.reuse ;  /* 0x00000005a3a37c23 */ /* 0x100fe200080108a6 */
[--C-:B------:R-:W-:Y:S01]  /*16880*/  FFMA.FTZ R167, R167, UR5, -R166.reuse ;  /* 0x00000005a7a77c23 */ /* 0x100fe200080108a6 */
[--C-:B------:R-:W-:Y:S01]  /*16890*/  FFMA.FTZ R168, R175, UR5, -R166.reuse ;  /* 0x00000005afa87c23 */ /* 0x100fe200080108a6 */
[--C-:B------:R-:W-:Y:S01]  /*168a0*/  FFMA.FTZ R223, R170, UR5, -R173.reuse ;  /* 0x00000005aadf7c23 */ /* 0x100fe200080108ad */
        /* <DEDUP_REMOVED lines=25> */
[----:B------:R-:W1:Y:S01]  /*16a40*/  MUFU.EX2 R0, R0 ;  /* 0x0000000000007308 */ /* 0x000e620000000800 */
        /* <DEDUP_REMOVED lines=41> */
[----:B------:R-:W4:Y:S01]  /*16ce0*/  MUFU.EX2 R168, R168 ;  /* 0x000000a800a87308 */ /* 0x000f220000000800 */
[C---:B------:R-:W-:Y:S01]  /*16cf0*/  HMMA.16816.F32 R56, R4.reuse, R22, R56 ;  /* 0x000000160438723c */ /* 0x040fe20000001838 */
[----:B------:R-:W1:Y:S05]  /*16d00*/  LDSM.16.MT88.4 R20, [R197+0x10800] ;  /* 0x01080000c514783b */ /* 0x000e6a0000004200 */
[C---:B-----5:R-:W-:Y:S01]  /*16d10*/  HMMA.16816.F32 R60, R4.reuse, R16, R60 ;  /* 0x00000010043c723c */ /* 0x060fe2000000183c */
[----:B------:R-:W-:Y:S05]  /*16d20*/  MUFU.EX2 R175, R175 ;  /* 0x000000af00af7308 */ /* 0x000fea0000000800 */
[----:B------:R-:W-:Y:S01]  /*16d30*/  HMMA.16816.F32 R64, R4, R18, R64 ;  /* 0x000000120440723c */ /* 0x000fe20000001840 */
[----:B------:R-:W5:Y:S02]  /*16d40*/  LDSM.16.MT88.4 R16, [R196+0x10800] ;  /* 0x01080000c410783b */ /* 0x000f640000004200 */
[----:B------:R-:W4:Y:S03]  /*16d50*/  MUFU.EX2 R174, R174 ;  /* 0x000000ae00ae7308 */ /* 0x000f260000000800 */
        /* <DEDUP_REMOVED lines=39> */
[C---:B-----5:R-:W-:Y:S06]  /*16fd0*/  HMMA.16816.F32 R92, R4.reuse, R16, R92 ;  /* 0x00000010045c723c */ /* 0x060fec000000185c */
[----:B------:R-:W-:Y:S01]  /*16fe0*/  HMMA.16816.F32 R96, R4, R18, R96 ;  /* 0x000000120460723c */ /* 0x000fe20000001860 */
[----:B------:R-:W5:Y:S06]  /*16ff0*/  LDSM.16.MT88.4 R16, [R200+0x11000] ;  /* 0x01100000c810783b */ /* 0x000f6c0000004200 */
[----:B------:R-:W-:Y:S01]  /*17000*/  F2FP.F16.F32.PACK_AB R4, R157, R156 ;  /* 0x0000009c9d04723e */ /* 0x000fe200000000ff */
[----:B------:R-:W-:Y:S01]  /*17010*/  FADD.FTZ R156, R156, R145 ;  /* 0x000000919c9c7221 */ /* 0x000fe20000010000 */
[----:B----4-:R-:W-:Y:S01]  /*17020*/  F2FP.F16.F32.PACK_AB R5, R163, R160 ;  /* 0x000000a0a305723e */ /* 0x010fe200000000ff */
[----:B------:R-:W-:Y:S01]  /*17030*/  FADD.FTZ R160, R160, R133 ;  /* 0x00000085a0a07221 */ /* 0x000fe20000010000 */
[----:B------:R-:W-:Y:S01]  /*17040*/  F2FP.F16.F32.PACK_AB R6, R159, R158 ;  /* 0x0000009e9f06723e */ /* 0x000fe200000000ff */
[----:B------:R-:W-:Y:S01]  /*17050*/  FADD.FTZ R157, R157, R156 ;  /* 0x0000009c9d9d7221 */ /* 0x000fe20000010000 */
[----:B------:R-:W-:Y:S01]  /*17060*/  F2FP.F16.F32.PACK_AB R7, R168, R167 ;  /* 0x000000a7a807723e */ /* 0x000fe200000000ff */
        /* <DEDUP_REMOVED lines=14> */
[C---:B-----5:R-:W-:Y:S06]  /*17150*/  HMMA.16816.F32 R68, R4.reuse, R16, R68 ;  /* 0x000000100444723c */ /* 0x060fec0000001844 */
        /* <DEDUP_REMOVED lines=79> */
.L_x_1986:
        /* <DEDUP_REMOVED lines=39> */
[----:B------:R-:W-:Y:S01]  /*178c0*/  ISETP.GE.U32.AND P0, PT, R8, R3, PT ;  /* 0x000000030800720c */ /* 0x000fe20003f06070 */
[----:B------:R-:W1:Y:S06]  /*178d0*/  LDC.64 R4, c[0x0][0x250] ;  /* 0x00009400ff047b82 */ /* 0x000e6c0000000a00 */
        /* <DEDUP_REMOVED lines=11> */
[----:B------:R-:W2:Y:S01]  /*17990*/  LDC.64 R2, c[0x0][0x238] ;  /* 0x00008e00ff027b82 */ /* 0x000ea20000000a00 */
[C---:B------:R-:W-:Y:S03]  /*179a0*/  LEA R12, P0, R11.reuse, R212, 0x2 ;  /* 0x000000d40b0c7211 */ /* 0x040fe600078010ff */
[----:B------:R-:W3:Y:S01]  /*179b0*/  LDG.E R7, desc[UR10][R14.64] ;  /* 0x0000000a0e077981 */ /* 0x000ee2000c1e1900 */
[C---:B------:R-:W-:Y:S01]  /*179c0*/  LEA.HI.X.SX32 R13, R11.reuse, R213, 0x2, P0 ;  /* 0x000000d50b0d7211 */ /* 0x040fe200000f16ff */
[----:B------:R-:W-:Y:S04]  /*179d0*/  IMAD.IADD R11, R11, 0x1, -R9 ;  /* 0x000000010b0b7824 */ /* 0x000fe800078e0a09 */
[----:B------:R-:W-:Y:S01]  /*179e0*/  IMAD R11, R11, R6, -0x40 ;  /* 0xffffffc00b0b7424 */ /* 0x000fe200078e0206 */
[----:B------:R-:W3:Y:S04]  /*179f0*/  LDG.E R8, desc[UR10][R12.64] ;  /* 0x0000000a0c087981 */ /* 0x000ee8000c1e1900 */
[----:B------:R-:W-:Y:S05]  /*17a00*/  SHF.R.S32.HI R9, RZ, 0x1f, R11 ;  /* 0x0000001fff097819 */ /* 0x000fea000001140b */
[-C--:B-1----:R-:W-:Y:S04]  /*17a10*/  IMAD R6, R9, R4.reuse, RZ ;  /* 0x0000000409067224 */ /* 0x082fe800078e02ff */
[C---:B------:R-:W-:Y:S01]  /*17a20*/  IMAD R6, R11.reuse, R5, R6 ;  /* 0x000000050b067224 */ /* 0x040fe200078e0206 */
[----:B---3--:R-:W-:Y:S01]  /*17a30*/  IADD3 R7, -R8, R7, RZ ;  /* 0x0000000708077210 */ /* 0x008fe20007ffe1ff */
[----:B------:R-:W-:Y:S03]  /*17a40*/  IMAD.WIDE.U32 R8, R11, R4, RZ ;  /* 0x000000040b087225 */ /* 0x000fe600078e00ff */
[----:B------:R-:W-:Y:S01]  /*17a50*/  SHF.R.S32.HI R5, RZ, 0x1f, R7 ;  /* 0x0000001fff057819 */ /* 0x000fe20000011407 */
[----:B------:R-:W-:Y:S04]  /*17a60*/  IMAD.IADD R9, R9, 0x1, R6 ;  /* 0x0000000109097824 */ /* 0x000fe800078e0206 */
[-C--:B--2---:R-:W-:Y:S02]  /*17a70*/  IMAD R4, R5, R2.reuse, RZ ;  /* 0x0000000205047224 */ /* 0x084fe400078e02ff */
[C---:B------:R-:W-:Y:S04]  /*17a80*/  IMAD.WIDE.U32 R8, R7.reuse, R2, R8 ;  /* 0x0000000207087225 */ /* 0x040fe800078e0008 */
[----:B------:R-:W-:Y:S05]  /*17a90*/  IMAD R4, R7, R3, R4 ;  /* 0x0000000307047224 */ /* 0x000fea00078e0204 */
[----:B------:R-:W-:Y:S07]  /*17aa0*/  IADD3 R4, R9, R4, RZ ;  /* 0x0000000409047210 */ /* 0x000fee0007ffe0ff */
.L_x_1983:
[C---:B------:R-:W-:Y:S01]  /*17ab0*/  LEA R224, P0, R8.reuse, R164, 0x1 ;  /* 0x000000a408e07211 */ /* 0x040fe200078008ff */
[----:B------:R-:W1:Y:S01]  /*17ac0*/  S2R R2, SR_TID.X ;  /* 0x0000000000027919 */ /* 0x000e620000002100 */
[----:B------:R-:W-:Y:S01]  /*17ad0*/  IADD3 R7, P5, R209, R8, RZ ;  /* 0x00000008d1077210 */ /* 0x000fe20007fbe0ff */
[----:B------:R-:W-:Y:S01]  /*17ae0*/  IMAD.MOV.U32 R133, RZ, RZ, 0x20 ;  /* 0x00000020ff857424 */ /* 0x000fe200078e00ff */
[-CC-:B------:R-:W-:Y:S02]  /*17af0*/  LEA.HI.X R225, R8, R165.reuse, R4.reuse, 0x1, P0 ;  /* 0x000000a508e17211 */ /* 0x180fe400000f0c04 */
[CC--:B------:R-:W-:Y:S01]  /*17b00*/  @P4 LEA R18, P6, R7.reuse, R164.reuse, 0x1 ;  /* 0x000000a407124211 */ /* 0x0c0fe200078c08ff */
[C---:B------:R-:W-:Y:S01]  /*17b10*/  IMAD.X R6, R208.reuse, 0x1, R4, P5 ;  /* 0x00000001d0067824 */ /* 0x040fe200028e0604 */
[CC--:B------:R-:W-:Y:S01]  /*17b20*/  @P2 LEA R14, P5, R7.reuse, R164.reuse, 0x1 ;  /* 0x000000a4070e2211 */ /* 0x0c0fe200078a08ff */
[----:B------:R-:W-:Y:S01]  /*17b30*/  @!PT LDS RZ, [RZ] ;  /* 0x00000000fffff984 */ /* 0x000fe20000000800 */
[----:B------:R-:W-:Y:S01]  /*17b40*/  @!PT LDS RZ, [RZ] ;  /* 0x00000000fffff984 */ /* 0x000fe20000000800 */
[----:B------:R-:W-:Y:S01]  /*17b50*/  @!PT LDS RZ, [RZ] ;  /* 0x00000000fffff984 */ /* 0x000fe20000000800 */
[----:B------:R-:W-:Y:S01]  /*17b60*/  @P4 LDGSTS.E.BYPASS.LTC128B.128 [R214+0xc000], desc[UR10][R224.64] ;  /* 0x0c000000e0d64fae */ /* 0x000fe2000b901d4a */
[CC--:B------:R-:W-:Y:S02]  /*17b70*/  @P1 LEA R10, P0, R7.reuse, R164.reuse, 0x1 ;  /* 0x000000a4070a1211 */ /* 0x0c0fe400078008ff */
[CCC-:B------:R-:W-:Y:S01]  /*17b80*/  @P4 LEA.HI.X R19, R7.reuse, R165.reuse, R6.reuse, 0x1, P6 ;  /* 0x000000a507134211 */ /* 0x1c0fe200030f0c06 */
[----:B------:R-:W-:Y:S01]  /*17b90*/  @!P4 STS.128 [R214+0xc000], RZ ;  /* 0x00c000ffd600c388 */ /* 0x000fe20000000c00 */
[--C-:B------:R-:W-:Y:S02]  /*17ba0*/  @P2 LEA.HI.X R15, R7, R165, R6.reuse, 0x1, P5 ;  /* 0x000000a5070f2211 */ /* 0x100fe400028f0c06 */
[----:B------:R-:W-:Y:S01]  /*17bb0*/  IADD3 R5, P6, R209, R7, RZ ;  /* 0x00000007d1057210 */ /* 0x000fe20007fde0ff */
[----:B------:R-:W-:Y:S01]  /*17bc0*/  @!PT LDS RZ, [RZ] ;  /* 0x00000000fffff984 */ /* 0x000fe20000000800 */
[----:B------:R-:W-:Y:S01]  /*17bd0*/  @!PT LDS RZ, [RZ] ;  /* 0x00000000fffff984 */ /* 0x000fe20000000800 */
[----:B------:R-:W-:Y:S01]  /*17be0*/  @!PT LDS RZ, [RZ] ;  /* 0x00000000fffff984 */ /* 0x000fe20000000800 */
[----:B------:R-:W-:Y:S01]  /*17bf0*/  @P2 LDGSTS.E.BYPASS.LTC128B.128 [R214+0xe000], desc[UR10][R224.64+0x80] ;  /* 0x0e000080e0d62fae */ /* 0x000fe2000b901d4a */
[-CC-:B------:R-:W-:Y:S02]  /*17c00*/  @P1 LEA.HI.X R11, R7, R165.reuse, R6.reuse, 0x1, P0 ;  /* 0x000000a5070b1211 */ /* 0x180fe400000f0c06 */
[CC--:B------:R-:W-:Y:S01]  /*17c10*/  @P2 LEA R8, P5, R5.reuse, R164.reuse, 0x1 ;  /* 0x000000a405082211 */ /* 0x0c0fe200078a08ff */
[----:B------:R-:W-:Y:S01]  /*17c20*/  @!P2 STS.128 [R214+0xe000], RZ ;  /* 0x00e000ffd600a388 */ /* 0x000fe20000000c00 */
[C---:B------:R-:W-:Y:S01]  /*17c30*/  IMAD.X R6, R208.reuse, 0x1, R6, P6 ;  /* 0x00000001d0067824 */ /* 0x040fe200030e0606 */
[CC--:B------:R-:W-:Y:S02]  /*17c40*/  @P4 LEA R16, P6, R5.reuse, R164.reuse, 0x1 ;  /* 0x000000a405104211 */ /* 0x0c0fe400078c08ff */
[----:B------:R-:W-:Y:S01]  /*17c50*/  @!PT LDS RZ, [RZ] ;  /* 0x00000000fffff984 */ /* 0x000fe20000000800 */
[----:B------:R-:W-:Y:S01]  /*17c60*/  @!PT LDS RZ, [RZ] ;  /* 0x00000000fffff984 */ /* 0x000fe20000000800 */
[----:B------:R-:W-:Y:S01]  /*17c70*/  @!PT LDS RZ, [RZ] ;  /* 0x00000000fffff984 */ /* 0x000fe20000000800 */
[----:B------:R-:W-:Y:S01]  /*17c80*/  @P1 LDGSTS.E.BYPASS.LTC128B.128 [R214+0x10000], desc[UR10][R224.64+0x100] ;  /* 0x10000100e0d61fae */ /* 0x000fe2000b901d4a */
[C---:B------:R-:W-:Y:S02]  /*17c90*/  @P1 LEA R12, P0, R5.reuse, R164, 0x1 ;  /* 0x000000a4050c1211 */ /* 0x040fe400078008ff */
        /* <DEDUP_REMOVED lines=8> */
[-C--:B------:R-:W-:Y:S02]  /*17d20*/  @P1 LEA.HI.X R13, R5, R165.reuse, R6, 0x1, P0 ;  /* 0x000000a5050d1211 */ /* 0x080fe400000f0c06 */
[----:B------:R-:W-:Y:S01]  /*17d30*/  IADD3.X R6, R208, R6, RZ, P6, !PT ;  /* 0x00000006d0067210 */ /* 0x000fe200037fe4ff */
[----:B------:R-:W-:Y:S01]  /*17d40*/  @!P4 STS.128 [R214+0xc800], RZ ;  /* 0x00c800ffd600c388 */ /* 0x000fe20000000c00 */
[CC--:B------:R-:W-:Y:S02]  /*17d50*/  @P4 LEA R24, P6, R4.reuse, R164.reuse, 0x1 ;  /* 0x000000a404184211 */ /* 0x0c0fe400078c08ff */
[CC--:B------:R-:W-:Y:S01]  /*17d60*/  @P2 LEA R20, P5, R4.reuse, R164.reuse, 0x1 ;  /* 0x000000a404142211 */ /* 0x0c0fe200078a08ff */
[----:B------:R-:W-:Y:S01]  /*17d70*/  @!PT LDS RZ, [RZ] ;  /* 0x00000000fffff984 */ /* 0x000fe20000000800 */
[----:B------:R-:W-:Y:S01]  /*17d80*/  @!PT LDS RZ, [RZ] ;  /* 0x00000000fffff984 */ /* 0x000fe20000000800 */
[----:B------:R-:W-:Y:S01]  /*17d90*/  @!PT LDS RZ, [RZ] ;  /* 0x00000000fffff984 */ /* 0x000fe20000000800 */
[----:B------:R-:W-:Y:S01]  /*17da0*/  @P2 LDGSTS.E.BYPASS.LTC128B.128 [R214+0xe800], desc[UR10][R14.64+0x80] ;  /* 0x0e8000800ed62fae */ /* 0x000fe2000b901d4a */
[CCC-:B------:R-:W-:Y:S02]  /*17db0*/  @P4 LEA.HI.X R25, R4.reuse, R165.reuse, R6.reuse, 0x1, P6 ;  /* 0x000000a504194211 */ /* 0x1c0fe400030f0c06 */
[CC--:B------:R-:W-:Y:S01]  /*17dc0*/  @P2 LEA.HI.X R21, R4.reuse, R165.reuse, R6, 0x1, P5 ;  /* 0x000000a504152211 */ /* 0x0c0fe200028f0c06 */
[----:B------:R-:W-:Y:S01]  /*17dd0*/  @!P2 STS.128 [R214+0xe800], RZ ;  /* 0x00e800ffd600a388 */ /* 0x000fe20000000c00 */
[C---:B------:R-:W-:Y:S02]  /*17de0*/  @P1 LEA R22, P0, R4.reuse, R164, 0x1 ;  /* 0x000000a404161211 */ /* 0x040fe400078008ff */
[----:B-1----:R-:W-:Y:S01]  /*17df0*/  SHF.R.S32.HI R3, RZ, 0x1f, R2 ;  /* 0x0000001fff037819 */ /* 0x002fe20000011402 */
[----:B------:R-:W-:Y:S01]  /*17e00*/  @!PT LDS RZ, [RZ] ;  /* 0x00000000fffff984 */ /* 0x000fe20000000800 */
[----:B------:R-:W-:Y:S01]  /*17e10*/  @!PT LDS RZ, [RZ] ;  /* 0x00000000fffff984 */ /* 0x000fe20000000800 */
[----:B------:R-:W-:Y:S01]  /*17e20*/  @!PT LDS RZ, [RZ] ;  /* 0x00000000fffff984 */ /* 0x000fe20000000800 */
[----:B------:R-:W-:Y:S01]  /*17e30*/  @P1 LDGSTS.E.BYPASS.LTC128B.128 [R214+0x10800], desc[UR10][R10.64+0x100] ;  /* 0x108001000ad61fae */ /* 0x000fe2000b901d4a */
[----:B------:R-:W-:Y:S02]  /*17e40*/  @P1 LEA.HI.X R23, R4, R165, R6, 0x1, P0 ;  /* 0x000000a504171211 */ /* 0x000fe400000f0c06 */
[----:B------:R-:W-:Y:S01]  /*17e50*/  LEA.HI R3, R3, R2, RZ, 0x4 ;  /* 0x0000000203037211 */ /* 0x000fe200078f20ff */
[----:B------:R-:W-:Y:S03]  /*17e60*/  @!P1 STS.128 [R214+0x10800], RZ ;  /* 0x010800ffd6009388 */ /* 0x000fe60000000c00 */
[----:B------:R-:W-:Y:S01]  /*17e70*/  LOP3.LUT R3, R3, 0xfffffff0, RZ, 0xc0, !PT ;  /* 0xfffffff003037812 */ /* 0x000fe200078ec0ff */
[----:B------:R-:W-:Y:S01]  /*17e80*/  @!PT LDS RZ, [RZ] ;  /* 0x00000000fffff984 */ /* 0x000fe20000000800 */
[----:B------:R-:W-:Y:S01]  /*17e90*/  @!PT LDS RZ, [RZ] ;  /* 0x00000000fffff984 */ /* 0x000fe20000000800 */
[----:B------:R-:W-:Y:S01]  /*17ea0*/  @!PT LDS RZ, [RZ] ;  /* 0x00000000fffff984 */ /* 0x000fe20000000800 */
[----:B------:R-:W-:Y:S04]  /*17eb0*/  @P4 LDGSTS.E.BYPASS.LTC128B.128 [R214+0xd000], desc[UR10][R16.64] ;  /* 0x0d00000010d64fae */ /* 0x000fe8000b901d4a */
[----:B------:R-:W-:Y:S01]  /*17ec0*/  @!P4 STS.128 [R214+0xd000], RZ ;  /* 0x00d000ffd600c388 */ /* 0x000fe20000000c00 */
[----:B------:R-:W-:Y:S03]  /*17ed0*/  IMAD.IADD R3, R2, 0x1, -R3 ;  /* 0x0000000102037824 */ /* 0x000fe600078e0a03 */
[----:B------:R-:W-:Y:S01]  /*17ee0*/  @!PT LDS RZ, [RZ] ;  /* 0x00000000fffff984 */ /* 0x000fe20000000800 */
[----:B------:R-:W-:Y:S01]  /*17ef0*/  @!PT LDS RZ, [RZ] ;  /* 0x00000000fffff984 */ /* 0x000fe20000000800 */
[----:B------:R-:W-:Y:S01]  /*17f00*/  @!PT LDS RZ, [RZ] ;  /* 0x00000000fffff984 */ /* 0x000fe20000000800 */
[----:B------:R1:W-:Y:S02]  /*17f10*/  @P2 LDGSTS.E.BYPASS.LTC128B.128 [R214+0xf000], desc[UR10][R8.64+0x80] ;  /* 0x0f00008008d62fae */ /* 0x0003e4000b901d4a */
[----:B------:R-:W-:Y:S02]  /*17f20*/  SHF.R.S32.HI R2, RZ, 0x1f, R3 ;  /* 0x0000001fff027819 */ /* 0x000fe40000011403 */
[----:B------:R-:W-:Y:S02]  /*17f30*/  @!P2 STS.128 [R214+0xf000], RZ ;  /* 0x00f000ffd600a388 */ /* 0x000fe40000000c00 */
[----:B------:R-:W-:Y:S02]  /*17f40*/  LEA.HI R2, R2, R3, RZ, 0x3 ;  /* 0x0000000302027211 */ /* 0x000fe400078f18ff */
[----:B------:R-:W-:Y:S01]  /*17f50*/  @!PT LDS RZ, [RZ] ;  /* 0x00000000fffff984 */ /* 0x000fe20000000800 */
[----:B------:R-:W-:Y:S01]  /*17f60*/  @!PT LDS RZ, [RZ] ;  /* 0x00000000fffff984 */ /* 0x000fe20000000800 */
[----:B------:R-:W-:Y:S01]  /*17f70*/  @!PT LDS RZ, [RZ] ;  /* 0x00000000fffff984 */ /* 0x000fe20000000800 */
[----:B------:R-:W-:Y:S02]  /*17f80*/  @P1 LDGSTS.E.BYPASS.LTC128B.128 [R214+0x11000], desc[UR10][R12.64+0x100] ;  /* 0x110001000cd61fae */ /* 0x000fe4000b901d4a */
[----:B------:R-:W-:Y:S02]  /*17f90*/  LOP3.LUT R2, R2, 0xfffffff8, RZ, 0xc0, !PT ;  /* 0xfffffff802027812 */ /* 0x000fe400078ec0ff */
[----:B------:R-:W-:Y:S02]  /*17fa0*/  @!P1 STS.128 [R214+0x11000], RZ ;  /* 0x011000ffd6009388 */ /* 0x000fe40000000c00 */
[----:B------:R-:W-:Y:S02]  /*17fb0*/  IADD3 R2, R3, -R2, RZ ;  /* 0x8000000203027210 */ /* 0x000fe40007ffe0ff */
[----:B------:R-:W-:Y:S01]  /*17fc0*/  @!PT LDS RZ, [RZ] ;  /* 0x00000000fffff984 */ /* 0x000fe20000000800 */
[----:B------:R-:W-:Y:S01]  /*17fd0*/  @!PT LDS RZ, [RZ] ;  /* 0x00000000fffff984 */ /* 0x000fe20000000800 */
[----:B------:R-:W-:Y:S01]  /*17fe0*/  @!PT LDS RZ, [RZ] ;  /* 0x00000000fffff984 */ /* 0x000fe20000000800 */
[----:B------:R2:W-:Y:S02]  /*17ff0*/  @P4 LDGSTS.E.BYPASS.LTC128B.128 [R214+0xd800], desc[UR10][R24.64] ;  /* 0x0d80000018d64fae */ /* 0x0005e4000b901d4a */
        /* <DEDUP_REMOVED lines=8> */
[C---:B------:R-:W-:Y:S01]  /*18080*/  LEA R3, R133.reuse, R204, 0x1 ;  /* 0x000000cc85037211 */ /* 0x040fe200078e08ff */
        /* <DEDUP_REMOVED lines=9> */
[----:B------:R-:W4:Y:S04]  /*18120*/  LDSM.16.M88.4 R16, [R203+0x6800] ;  /* 0x00680000cb10783b */ /* 0x000f280000000200 */
[----:B--2---:R-:W3:Y:S04]  /*18130*/  LDSM.16.M88.4 R24, [R203+0x7000] ;  /* 0x00700000cb18783b */ /* 0x004ee80000000200 */
        /* <DEDUP_REMOVED lines=11> */
[----:B------:R-:W-:Y:S03]  /*181f0*/  LDSM.16.M88.4 R168, [R199+0x7000] ;  /* 0x00700000c7a8783b */ /* 0x000fe60000000200 */
[C---:B----4-:R-:W-:Y:S01]  /*18200*/  HMMA.16816.F32 R12, R136.reuse, R16, RZ ;  /* 0x00000010880c723c */ /* 0x050fe200000018ff */
[----:B------:R-:W-:Y:S04]  /*18210*/  LDSM.16.M88.4 R172, [R199+0x7800] ;  /* 0x00780000c7ac783b */ /* 0x000fe80000000200 */
[----:B------:R-:W-:Y:S01]  /*18220*/  LDSM.16.M88.4 R176, [R2] ;  /* 0x0000000002b0783b */ /* 0x000fe20000000200 */
[C---:B------:R-:W-:Y:S03]  /*18230*/  HMMA.16816.F32 R16, R136.reuse, R18, RZ ;  /* 0x000000128810723c */ /* 0x040fe600000018ff */
[----:B------:R-:W-:Y:S03]  /*18240*/  LDSM.16.M88.4 R180, [R192] ;  /* 0x00000000c0b4783b */ /* 0x000fe60000000200 */
[C---:B---3--:R-:W-:Y:S06]  /*18250*/  HMMA.16816.F32 R20, R136.reuse, R24, RZ ;  /* 0x000000188814723c */ /* 0x048fec00000018ff */
[C---:B------:R-:W-:Y:S06]  /*18260*/  HMMA.16816.F32 R24, R136.reuse, R26, RZ ;  /* 0x0000001a8818723c */ /* 0x040fec00000018ff */
[C---:B--2---:R-:W-:Y:S06]  /*18270*/  HMMA.16816.F32 R28, R136.reuse, R32, RZ ;  /* 0x00000020881c723c */ /* 0x044fec00000018ff */
[----:B------:R-:W-:Y:S01]  /*18280*/  HMMA.16816.F32 R32, R136, R34, RZ ;  /* 0x000000228820723c */ /* 0x000fe200000018ff */
[----:B------:R-:W2:Y:S05]  /*18290*/  LDSM.16.M88.4 R136, [R199+0x6800] ;  /* 0x00680000c788783b */ /* 0x000eaa0000000200 */
        /* <DEDUP_REMOVED lines=11> */
[----:B------:R-:W3:Y:S04]  /*18350*/  LDSM.16.M88.4 R140, [R192+0x800] ;  /* 0x00080000c08c783b */ /* 0x000ee80000000200 */
[----:B------:R-:W4:Y:S01]  /*18360*/  LDSM.16.M88.4 R156, [R203+0x8000] ;  /* 0x00800000cb9c783b */ /* 0x000f220000000200 */
[C---:B-1----:R-:W-:Y:S06]  /*18370*/  HMMA.16816.F32 R4, R160.reuse, R164, R4 ;  /* 0x000000a4a004723c */ /* 0x042fec0000001804 */
[C---:B------:R-:W-:Y:S01]  /*18380*/  HMMA.16816.F32 R8, R160.reuse, R166, R8 ;  /* 0x000000a6a008723c */ /* 0x040fe20000001808 */
[----:B------:R-:W-:Y:S05]  /*18390*/  LDSM.16.M88.4 R164, [R203+0x9800] ;  /* 0x00980000cba4783b */ /* 0x000fea0000000200 */
[C---:B--2---:R-:W-:Y:S06]  /*183a0*/  HMMA.16816.F32 R12, R160.reuse, R136, R12 ;  /* 0x00000088a00c723c */ /* 0x044fec000000180c */
[C---:B------:R-:W-:Y:S01]  /*183b0*/  HMMA.16816.F32 R16, R160.reuse, R138, R16 ;  /* 0x0000008aa010723c */ /* 0x040fe20000001810 */
[----:B------:R-:W1:Y:S05]  /*183c0*/  LDSM.16.M88.4 R136, [R203+0x8800] ;  /* 0x00880000cb88783b */ /* 0x000e6a0000000200 */
[C---:B------:R-:W-:Y:S06]  /*183d0*/  HMMA.16816.F32 R20, R160.reuse, R168, R20 ;  /* 0x000000a8a014723c */ /* 0x040fec0000001814 */
[C---:B------:R-:W-:Y:S01]  /*183e0*/  HMMA.16816.F32 R24, R160.reuse, R170, R24 ;  /* 0x000000aaa018723c */ /* 0x040fe20000001818 */
[----:B------:R-:W-:Y:S05]  /*183f0*/  LDSM.16.M88.4 R168, [R202+0x2000] ;  /* 0x00200000caa8783b */ /* 0x000fea0000000200 */
[C---:B------:R-:W-:Y:S06]  /*18400*/  HMMA.16816.F32 R28, R160.reuse, R172, R28 ;  /* 0x000000aca01c723c */ /* 0x040fec000000181c */
[----:B------:R-:W-:Y:S01]  /*18410*/  HMMA.16816.F32 R32, R160, R174, R32 ;  /* 0x000000aea020723c */ /* 0x000fe20000001820 */
[----:B------:R-:W2:Y:S04]  /*18420*/  LDSM.16.M88.4 R160, [R203+0x9000] ;  /* 0x00900000cba0783b */ /* 0x000ea80000000200 */
[----:B------:R-:W5:Y:S01]  /*18430*/  LDSM.16.M88.4 R172, [R191] ;  /* 0x00000000bfac783b */ /* 0x000f620000000200 */
[C---:B------:R-:W-:Y:S06]  /*18440*/  HMMA.16816.F32 R4, R176.reuse, R180, R4 ;  /* 0x000000b4b004723c */ /* 0x040fec0000001804 */
[C---:B------:R-:W-:Y:S01]  /*18450*/  HMMA.16816.F32 R8, R176.reuse, R182, R8 ;  /* 0x000000b6b008723c */ /* 0x040fe20000001808 */
[----:B------:R-:W-:Y:S05]  /*18460*/  LDSM.16.M88.4 R180, [R199+0x8000] ;  /* 0x00800000c7b4783b */ /* 0x000fea0000000200 */
[C---:B---3--:R-:W-:Y:S06]  /*18470*/  HMMA.16816.F32 R12, R176.reuse, R140, R12 ;  /* 0x0000008cb00c723c */ /* 0x048fec000000180c */
[C---:B------:R-:W-:Y:S01]  /*18480*/  HMMA.16816.F32 R16, R176.reuse, R142, R16 ;  /* 0x0000008eb010723c */ /* 0x040fe20000001810 */
[----:B------:R-:W3:Y:S05]  /*18490*/  LDSM.16.M88.4 R140, [R190] ;  /* 0x00000000be8c783b */ /* 0x000eea0000000200 */
[C---:B------:R-:W-:Y:S06]  /*184a0*/  HMMA.16816.F32 R20, R176.reuse, R144, R20 ;  /* 0x00000090b014723c */ /* 0x040fec0000001814 */
[C---:B------:R-:W-:Y:S01]  /*184b0*/  HMMA.16816.F32 R24, R176.reuse, R146, R24 ;  /* 0x00000092b018723c */ /* 0x040fe20000001818 */
[----:B------:R-:W3:Y:S05]  /*184c0*/  LDSM.16.M88.4 R144, [R189] ;  /* 0x00000000bd90783b */ /* 0x000eea0000000200 */
[C---:B------:R-:W-:Y:S06]  /*184d0*/  HMMA.16816.F32 R28, R176.reuse, R148, R28 ;  /* 0x00000094b01c723c */ /* 0x040fec000000181c */
[----:B------:R-:W-:Y:S01]  /*184e0*/  HMMA.16816.F32 R32, R176, R150, R32 ;  /* 0x00000096b020723c */ /* 0x000fe20000001820 */
[----:B------:R-:W3:Y:S04]  /*184f0*/  LDSM.16.M88.4 R148, [R188] ;  /* 0x00000000bc94783b */ /* 0x000ee80000000200 */
        /* <DEDUP_REMOVED lines=10> */
[C---:B------:R-:W-:Y:S06]  /*185a0*/  HMMA.16816.F32 R28, R152.reuse, R164, R28 ;  /* 0x000000a4981c723c */ /* 0x040fec000000181c */
[----:B------:R-:W-:Y:S01]  /*185b0*/  HMMA.16816.F32 R32, R152, R166, R32 ;  /* 0x000000a69820723c */ /* 0x000fe20000001820 */
[----:B------:R-:W2:Y:S04]  /*185c0*/  LDSM.16.M88.4 R152, [R199+0x9000] ;  /* 0x00900000c798783b */ /* 0x000ea80000000200 */
[----:B------:R-:W4:Y:S01]  /*185d0*/  LDSM.16.M88.4 R164, [R192+0x2000] ;  /* 0x00200000c0a4783b */ /* 0x000f220000000200 */
[C---:B-----5:R-:W-:Y:S06]  /*185e0*/  HMMA.16816.F32 R4, R168.reuse, R172, R4 ;  /* 0x000000aca804723c */ /* 0x060fec0000001804 */
[C---:B------:R-:W-:Y:S01]  /*185f0*/  HMMA.16816.F32 R8, R168.reuse, R174, R8 ;  /* 0x000000aea808723c */ /* 0x040fe20000001808 */
[----:B------:R-:W-:Y:S05]  /*18600*/  LDSM.16.M88.4 R172, [R203+0xa000] ;  /* 0x00a00000cbac783b */ /* 0x000fea0000000200 */
[C---:B---3--:R-:W-:Y:S06]  /*18610*/  HMMA.16816.F32 R12, R168.reuse, R140, R12 ;  /* 0x0000008ca80c723c */ /* 0x048fec000000180c */
[C---:B------:R-:W-:Y:S01]  /*18620*/  HMMA.16816.F32 R16, R168.reuse, R142, R16 ;  /* 0x0000008ea810723c */ /* 0x040fe20000001810 */
[----:B------:R-:W3:Y:S05]  /*18630*/  LDSM.16.M88.4 R140, [R192+0x2800] ;  /* 0x00280000c08c783b */ /* 0x000eea0000000200 */
        /* <DEDUP_REMOVED lines=13> */
[C---:B--2---:R-:W-:Y:S06]  /*18710*/  HMMA.16816.F32 R20, R176.reuse, R152, R20 ;  /* 0x00000098b014723c */ /* 0x044fec0000001814 */
[C---:B------:R-:W-:Y:S01]  /*18720*/  HMMA.16816.F32 R24, R176.reuse, R154, R24 ;  /* 0x0000009ab018723c */ /* 0x040fe20000001818 */
[----:B------:R-:W2:Y:S05]  /*18730*/  LDSM.16.M88.4 R152, [R203+0xb000] ;  /* 0x00b00000cb98783b */ /* 0x000eaa0000000200 */
[C---:B------:R-:W-:Y:S06]  /*18740*/  HMMA.16816.F32 R28, R176.reuse, R156, R28 ;  /* 0x0000009cb01c723c */ /* 0x040fec000000181c */
[----:B------:R-:W-:Y:S01]  /*18750*/  HMMA.16816.F32 R32, R176, R158, R32 ;  /* 0x0000009eb020723c */ /* 0x000fe20000001820 */
[----:B------:R-:W2:Y:S04]  /*18760*/  LDSM.16.M88.4 R156, [R203+0xb800] ;  /* 0x00b80000cb9c783b */ /* 0x000ea80000000200 */
[----:B------:R-:W2:Y:S01]  /*18770*/  LDSM.16.M88.4 R176, [R202+0x4000] ;  /* 0x00400000cab0783b */ /* 0x000ea20000000200 */
[C---:B----4-:R-:W-:Y:S06]  /*18780*/  HMMA.16816.F32 R4, R160.reuse, R164, R4 ;  /* 0x000000a4a004723c */ /* 0x050fec0000001804 */
[C---:B------:R-:W-:Y:S01]  /*18790*/  HMMA.16816.F32 R8, R160.reuse, R166, R8 ;  /* 0x000000a6a008723c */ /* 0x040fe20000001808 */
[----:B------:R-:W-:Y:S05]  /*187a0*/  LDSM.16.M88.4 R164, [R199+0xa000] ;  /* 0x00a00000c7a4783b */ /* 0x000fea0000000200 */
[C---:B---3--:R-:W-:Y:S06]  /*187b0*/  HMMA.16816.F32 R12, R160.reuse, R140, R12 ;  /* 0x0000008ca00c723c */ /* 0x048fec000000180c */
[C---:B------:R-:W-:Y:S01]  /*187c0*/  HMMA.16816.F32 R16, R160.reuse, R142, R16 ;  /* 0x0000008ea010723c */ /* 0x040fe20000001810 */
[----:B------:R-:W3:Y:S05]  /*187d0*/  LDSM.16.M88.4 R140, [R186] ;  /* 0x00000000ba8c783b */ /* 0x000eea0000000200 */
        /* <DEDUP_REMOVED lines=20> */
[C---:B------:R-:W-:Y:S06]  /*18920*/  HMMA.16816.F32 R4, R176.reuse, R180, R4 ;  /* 0x000000b4b004723c */ /* 0x040fec0000001804 */
[C---:B------:R-:W-:Y:S06]  /*18930*/  HMMA.16816.F32 R8, R176.reuse, R182, R8 ;  /* 0x000000b6b008723c */ /* 0x040fec0000001808 */
[C---:B---3--:R-:W-:Y:S06]  /*18940*/  HMMA.16816.F32 R12, R176.reuse, R140, R12 ;  /* 0x0000008cb00c723c */ /* 0x048fec000000180c */
[C---:B------:R-:W-:Y:S06]  /*18950*/  HMMA.16816.F32 R16, R176.reuse, R142, R16 ;  /* 0x0000008eb010723c */ /* 0x040fec0000001810 */
[C---:B----4-:R-:W-:Y:S06]  /*18960*/  HMMA.16816.F32 R20, R176.reuse, R144, R20 ;  /* 0x00000090b014723c */ /* 0x050fec0000001814 */
[C---:B------:R-:W-:Y:S06]  /*18970*/  HMMA.16816.F32 R24, R176.reuse, R146, R24 ;  /* 0x00000092b018723c */ /* 0x040fec0000001818 */
[C---:B-----5:R-:W-:Y:S06]  /*18980*/  HMMA.16816.F32 R28, R176.reuse, R148, R28 ;  /* 0x00000094b01c723c */ /* 0x060fec000000181c */
[----:B------:R-:W-:Y:S06]  /*18990*/  HMMA.16816.F32 R32, R176, R150, R32 ;  /* 0x00000096b020723c */ /* 0x000fec0000001820 */
[C---:B------:R-:W-:Y:S06]  /*189a0*/  HMMA.16816.F32 R4, R160.reuse, R164, R4 ;  /* 0x000000a4a004723c */ /* 0x040fec0000001804 */
[C---:B------:R-:W-:Y:S05]  /*189b0*/  HMMA.16816.F32 R8, R160.reuse, R166, R8 ;  /* 0x000000a6a008723c */ /* 0x040fea0000001808 */
[----:B------:R-:W-:Y:S01]  /*189c0*/  MOV R164, R224 ;  /* 0x000000e000a47202 */ /* 0x000fe20000000f00 */
[C---:B-1----:R-:W-:Y:S05]  /*189d0*/  HMMA.16816.F32 R12, R160.reuse, R136, R12 ;  /* 0x00000088a00c723c */ /* 0x042fea000000180c */
[----:B------:R-:W-:Y:S01]  /*189e0*/  MOV R165, R225 ;  /* 0x000000e100a57202 */ /* 0x000fe20000000f00 */
[C---:B------:R-:W-:Y:S01]  /*189f0*/  HMMA.16816.F32 R16, R160.reuse, R138, R16 ;  /* 0x0000008aa010723c */ /* 0x040fe20000001810 */
[----:B------:R-:W1:Y:S05]  /*18a00*/  LDSM.16.M88.4 R136, [R192+0x4800] ;  /* 0x00480000c088783b */ /* 0x000e6a0000000200 */
[C---:B--2---:R-:W-:Y:S06]  /*18a10*/  HMMA.16816.F32 R20, R160.reuse, R152, R20 ;  /* 0x00000098a014723c */ /* 0x044fec0000001814 */
        /* <DEDUP_REMOVED lines=146> */
.L_x_1985:
[C---:B-1----:R-:W-:Y:S02]  /*19340*/  LEA R14, P5, R6.reuse, R216, 0x1 ;  /* 0x000000d8060e7211 */ /* 0x042fe400078a08ff */
        /* <DEDUP_REMOVED lines=88> */
.L_x_1984:
        /* <DEDUP_REMOVED lines=412> */
.L_x_1982:
        /* <DEDUP_REMOVED lines=266> */
.L_x_1988:
[----:B------:R-:W-:Y:S05]  /*1c330*/  BSYNC B0 ;  /* 0x0000000000007941 */ /* 0x000fea0003800000 */
.L_x_1987:
        /* <DEDUP_REMOVED lines=38> */
.L_x_1990:
[----:B------:R-:W-:Y:S05]  /*1c5a0*/  BSYNC B0 ;  /* 0x0000000000007941 */ /* 0x000fea0003800000 */
.L_x_1989:
        /* <DEDUP_REMOVED lines=14> */
.L_x_1992:
[----:B------:R-:W-:Y:S05]  /*1c690*/  BSYNC B0 ;  /* 0x0000000000007941 */ /* 0x000fea0003800000 */
.L_x_1991:
        /* <DEDUP_REMOVED lines=13> */
.L_x_1994:
[----:B------:R-:W-:Y:S05]  /*1c770*/  BSYNC B0 ;  /* 0x0000000000007941 */ /* 0x000fea0003800000 */
.L_x_1993:
        /* <DEDUP_REMOVED lines=13> */
.L_x_1996:
[----:B------:R-:W-:Y:S05]  /*1c850*/  BSYNC B0 ;  /* 0x0000000000007941 */ /* 0x000fea0003800000 */
.L_x_1995:
        /* <DEDUP_REMOVED lines=13> */
.L_x_1998:
[----:B------:R-:W-:Y:S05]  /*1c930*/  BSYNC B0 ;  /* 0x0000000000007941 */ /* 0x000fea0003800000 */
.L_x_1997:
        /* <DEDUP_REMOVED lines=13> */
.L_x_2000:
[----:B------:R-:W-:Y:S05]  /*1ca10*/  BSYNC B0 ;  /* 0x0000000000007941 */ /* 0x000fea0003800000 */
.L_x_1999:
        /* <DEDUP_REMOVED lines=13> */
.L_x_2002:
[----:B------:R-:W-:Y:S05]  /*1caf0*/  BSYNC B0 ;  /* 0x0000000000007941 */ /* 0x000fea0003800000 */
.L_x_2001:
        /* <DEDUP_REMOVED lines=11> */
.L_x_2003:
        /* <DEDUP_REMOVED lines=13> */
.L_x_7455:


//--------------------- .text._ZN5flash24flash_fwd_splitkv_kernelI23Flash_fwd_kernel_traitsILi192ELi64ELi64ELi4ELb0ELb0EN7cutlass6half_tE19Flash_kernel_traitsILi192ELi64ELi64ELi4ES3_EELb0ELb1ELb0ELb0ELb0ELb0ELb0ELb0EEEvNS_16Flash_fwd_paramsE --------------------------
	.section	.text._ZN5flash24flash_fwd_splitkv_kernelI23Flash_fwd_kernel_traitsILi192ELi64ELi64ELi4ELb0ELb0EN7cutlass6half_tE19Flash_kernel_traitsILi192ELi64ELi64ELi4ES3_EELb0ELb1ELb0ELb0ELb0ELb0ELb0ELb0EEEvNS_16Flash_fwd_paramsE,"ax",@progbits
	.align	128
        .global         _ZN5flash24flash_fwd_splitkv_kernelI23Flash_fwd_kernel_traitsILi192ELi64ELi64ELi4ELb0ELb0EN7cutlass6half_tE19Flash_kernel_traitsILi192ELi64ELi64ELi4ES3_EELb0ELb1ELb0ELb0ELb0ELb0ELb0ELb0EEEvNS_16Flash_fwd_paramsE
        .type           _ZN5flash24flash_fwd_splitkv_kernelI23Flash_fwd_kernel_traitsILi192ELi64ELi64ELi4ELb0ELb0EN7cutlass6half_tE19Flash_kernel_traitsILi192ELi64ELi64ELi4ES3_EELb0ELb1ELb0ELb0ELb0ELb0ELb0ELb0EEEvNS_16Flash_fwd_paramsE,@function
        .size           _ZN5flash24flash_fwd_splitkv_kernelI23Flash_fwd_kernel_traitsILi192ELi64ELi64ELi4ELb0ELb0EN7cutlass6half_tE19Flash_kernel_traitsILi192ELi64ELi64ELi4ES3_EELb0ELb1ELb0ELb0ELb0ELb0ELb0ELb0EEEvNS_16Flash_fwd_paramsE,(.L_x_7456 - _ZN5flash24flash_fwd_splitkv_kernelI23Flash_fwd_kernel_traitsILi192ELi64ELi64ELi4ELb0ELb0EN7cutlass6half_tE19Flash_kernel_traitsILi192ELi64ELi64ELi4ES3_EELb0ELb1ELb0ELb0ELb0ELb0ELb0ELb0EEEvNS_16Flash_fwd_paramsE)
        .other          _ZN5flash24flash_fwd_splitkv_kernelI23Flash_fwd_kernel_traitsILi192ELi64ELi64ELi4ELb0ELb0EN7cutlass6half_tE19Flash_kernel_traitsILi192ELi64ELi64ELi4ES3_EELb0ELb1ELb0ELb0ELb0ELb0ELb0ELb0EEEvNS_16Flash_fwd_paramsE,@"STO_CUDA_ENTRY STV_DEFAULT"
_ZN5flash24flash_fwd_splitkv_kernelI23Flash_fwd_kernel_traitsILi192ELi64ELi64ELi4ELb0ELb0EN7cutlass6half_tE19Flash_kernel_traitsILi192ELi64ELi64ELi4ES3_EELb0ELb1ELb0ELb0ELb0ELb0ELb0ELb0EEEvNS_16Flash_fwd_paramsE:
.text._ZN5flash24flash_fwd_splitkv_kernelI23Flash_fwd_kernel_traitsILi192ELi64ELi64ELi4ELb0ELb0EN7cutlass6half_tE19Flash_kernel_traitsILi192ELi64ELi64ELi4ES3_EELb0ELb1ELb0ELb0ELb0ELb0ELb0ELb0EEEvNS_16Flash_fwd_paramsE:
[----:B------:R-:W-:Y:S08]  /*0000*/  LDC R1, c[0x0][0x28] ;  /* 0x00000a00ff017b82 */ /* 0x000ff00000000800 */
[----:B------:R-:W1:Y:S01]  /*0010*/  S2UR UR12, SR_CTAID.Y ;  /* 0x00000000000c79c3 */ /* 0x000e620000002600 */
[----:B------:R-:W-:Y:S01]  /*0020*/  ULDC.64 UR4, c[0x0][0x300] ;  /* 0x0000c00000047ab9 */ /* 0x000fe20000000a00 */
[----:B------:R-:W-:Y:S01]  /*0030*/  ULDC.64 UR6, c[0x0][0x2f0] ;  /* 0x0000bc0000067ab9 */ /* 0x000fe20000000a00 */
[----:B------:R-:W-:-:S02]  /*0040*/  UISETP.NE.U32.AND UP1, UPT, UR4, URZ, UPT ;  /* 0x0000003f0400728c */ /* 0x000fc4000bf25070 */
[----:B------:R-:W-:Y:S02]  /*0050*/  UISETP.NE.U32.AND UP2, UPT, UR6, URZ, UPT ;  /* 0x0000003f0600728c */ /* 0x000fe4000bf45070 */
[----:B------:R-:W-:Y:S02]  /*0060*/  UISETP.NE.AND.EX UP1, UPT, UR5, URZ, UPT, UP1 ;  /* 0x0000003f0500728c */ /* 0x000fe4000bf25310 */
[----:B------:R-:W-:Y:S01]  /*0070*/  UISETP.NE.AND.EX UP2, UPT, UR7, URZ, UPT, UP2 ;  /* 0x0000003f0700728c */ /* 0x000fe2000bf45320 */
[----:B------:R-:W-:Y:S01]  /*0080*/  ULDC.64 UR8, c[0x0][0x2f0] ;  /* 0x0000bc0000087ab9 */ /* 0x000fe20000000a00 */
[----:B------:R-:W-:Y:S02]  /*0090*/  ULDC.U8 UR6, c[0x0][0x3c2] ;  /* 0x0000f08000067ab9 */ /* 0x000fe40000000000 */
[----:B------:R-:W-:Y:S01]  /*00a0*/  PLOP3.LUT P0, PT, PT, PT, UP1, 0x80, 0x0 ;  /* 0x000000000000781c */ /* 0x000fe20003f0f018 */
[----:B------:R-:W-:Y:S01]  /*00b0*/  ULDC.64 UR4, c[0x0][0x2f8] ;  /* 0x0000be0000047ab9 */ /* 0x000fe20000000a00 */
[----:B------:R-:W-:Y:S01]  /*00c0*/  PLOP3.LUT P2, PT, PT, PT, UP2, 0x80, 0x0 ;  /* 0x000000000000781c */ /* 0x000fe20003f4f028 */
[----:B------:R-:W-:-:S02]  /*00d0*/  UISETP.NE.AND UP3, UPT, UR6, URZ, UPT ;  /* 0x0000003f0600728c */ /* 0x000fc4000bf65270 */
[----:B------:R-:W-:Y:S01]  /*00e0*/  UISETP.EQ.U32.AND UP0, UPT, UR4, URZ, UPT ;  /* 0x0000003f0400728c */ /* 0x000fe2000bf02070 */
[----:B------:R-:W-:Y:S01]  /*00f0*/  ULDC.64 UR24, c[0x0][0x208] ;  /* 0x0000820000187ab9 */ /* 0x000fe20000000a00 */
[----:B------:R-:W-:Y:S02]  /*0100*/  ULDC.64 UR6, c[0x0][0x2f8] ;  /* 0x0000be0000067ab9 */ /* 0x000fe40000000a00 */
[----:B------:R-:W-:Y:S02]  /*0110*/  UISETP.EQ.OR.EX UP0, UPT, UR5, URZ, !UP3, UP0 ;  /* 0x0000003f0500728c */ /* 0x000fe4000df02700 */
[----:B-1----:R-:W-:-:S06]  /*0120*/  UIMAD.WIDE UR8, UR12, 0x4, UR8 ;  /* 0x000000040c0878a5 */ /* 0x002fcc000f8e0208 */
[----:B------:R-:W-:Y:S02]  /*0130*/  IMAD.U32 R10, RZ, RZ, UR8 ;  /* 0x00000008ff0a7e24 */ /* 0x000fe4000f8e00ff */
[----:B------:R-:W-:Y:S01]  /*0140*/  IMAD.U32 R11, RZ, RZ, UR9 ;  /* 0x00000009ff0b7e24 */ /* 0x000fe2000f8e00ff */
[----:B------:R-:W-:Y:S02]  /*0150*/  @UP1 ULDC.64 UR8, c[0x0][0x300] ;  /* 0x0000c00000081ab9 */ /* 0x000fe40000000a00 */
[----:B------:R-:W-:Y:S02]  /*0160*/  @UP1 UIMAD.WIDE UR8, UR12, 0x4, UR8 ;  /* 0x000000040c0818a5 */ /* 0x000fe4000f8e0208 */
[----:B------:R-:W2:Y:S04]  /*0170*/  @P2 LDG.E R4, desc[UR24][R10.64] ;  /* 0x000000180a042981 */ /* 0x000ea8000c1e1900 */
[----:B------:R-:W-:Y:S01]  /*0180*/  IMAD.U32 R8, RZ, RZ, UR8 ;  /* 0x00000008ff087e24 */ /* 0x000fe2000f8e00ff */
[----:B------:R-:W3:Y:S01]  /*0190*/  @P2 LDG.E R0, desc[UR24][R10.64+0x4] ;  /* 0x000004180a002981 */ /* 0x000ee2000c1e1900 */
[----:B------:R-:W-:Y:S01]  /*01a0*/  IMAD.U32 R9, RZ, RZ, UR9 ;  /* 0x00000009ff097e24 */ /* 0x000fe2000f8e00ff */
[----:B------:R-:W-:Y:S01]  /*01b0*/  PLOP3.LUT P1, PT, PT, PT, UP0, 0x80, 0x0 ;  /* 0x000000000000781c */ /* 0x000fe20003f2f008 */
[----:B------:R-:W-:-:S03]  /*01c0*/  UIMAD.WIDE UR6, UR12, 0x4, UR6 ;  /* 0x000000040c0678a5 */ /* 0x000fc6000f8e0206 */
[----:B------:R-:W4:Y:S03]  /*01d0*/  @P0 LDG.E R2, desc[UR24][R8.64] ;  /* 0x0000001808020981 */ /* 0x000f26000c1e1900 */
[----:B------:R-:W-:Y:S02]  /*01e0*/  IMAD.U32 R6, RZ, RZ, UR6 ;  /* 0x00000006ff067e24 */ /* 0x000fe4000f8e00ff */
[----:B------:R-:W-:-:S05]  /*01f0*/  IMAD.U32 R7, RZ, RZ, UR7 ;  /* 0x00000007ff077e24 */ /* 0x000fca000f8e00ff */
[----:B------:R-:W5:Y:S01]  /*0200*/  @!P1 LDG.E R3, desc[UR24][R6.64] ;  /* 0x0000001806039981 */ /* 0x000f62000c1e1900 */
[----:B------:R-:W-:Y:S01]  /*0210*/  UMOV UR11, 0xffffffff ;  /* 0xffffffff000b7882 */ /* 0x000fe20000000000 */
[----:B------:R-:W-:Y:S01]  /*0220*/  UMOV UR27, URZ ;  /* 0x0000003f001b7c82 */ /* 0x000fe20008000000 */
[----:B------:R-:W-:Y:S01]  /*0230*/  UMOV UR28, 0xffffffff ;  /* 0xffffffff001c7882 */ /* 0x000fe20000000000 */
[----:B------:R-:W1:Y:S08]  /*0240*/  S2UR UR19, SR_CTAID.X ;  /* 0x00000000001379c3 */ /* 0x000e700000002500 */
[----:B------:R-:W1:Y:S01]  /*0250*/  S2UR UR14, SR_CTAID.Z ;  /* 0x00000000000e79c3 */ /* 0x000e620000002700 */
[----:B--2---:R-:W-:-:S02]  /*0260*/  @P2 R2UR UR11, R4 ;  /* 0x00000000040b22ca */ /* 0x004fc400000e0000 */
[----:B---3--:R-:W-:Y:S02]  /*0270*/  @P2 R2UR UR13, R0 ;  /* 0x00000000000d22ca */ /* 0x008fe400000e0000 */
[----:B----4-:R-:W-:Y:S02]  /*0280*/  @P0 R2UR UR27, R2 ;  /* 0x00000000021b02ca */ /* 0x010fe400000e0000 */
[----:B------:R-:W-:-:S04]  /*0290*/  ISETP.NE.U32.AND P0, PT, RZ, UR4, PT ;  /* 0x00000004ff007c0c */ /* 0x000fc8000bf05070 */
[----:B------:R-:W-:-:S05]  /*02a0*/  ISETP.NE.AND.EX P0, PT, RZ, UR5, PT, P0 ;  /* 0x00000005ff007c0c */ /* 0x000fca000bf05300 */
[----:B------:R-:W-:Y:S01]  /*02b0*/  @UP2 UIADD3 UR13, UR13, -UR11, URZ ;  /* 0x8000000b0d0d2290 */ /* 0x000fe2000fffe03f */
[----:B-----5:R-:W-:-:S06]  /*02c0*/  @!P1 R2UR UR28, R3 ;  /* 0x00000000031c92ca */ /* 0x020fcc00000e0000 */
[----:B------:R-:W-:Y:S01]  /*02d0*/  @!UP2 ULDC UR13, c[0x0][0x2c4] ;  /* 0x0000b100000daab9 */ /* 0x000fe20000000800 */
[----:B-1----:R-:W-:Y:S08]  /*02e0*/  @!P0 BRA `(.L_x_2004) ;  /* 0x00000000001c8947 */ /* 0x002ff00003800000 */
[----:B------:R-:W-:-:S13]  /*02f0*/  PLOP3.LUT P0, PT, PT, PT, UP3, 0x80, 0x0 ;  /* 0x000000000000781c */ /* 0x000fda0003f0f038 */
[----:B------:R-:W2:Y:S04]  /*0300*/  @P0 LDG.E R0, desc[UR24][R6.64+0x4] ;  /* 0x0000041806000981 */ /* 0x000ea8000c1e1900 */
[----:B------:R-:W3:Y:S01]  /*0310*/  @!P0 LDG.E R2, desc[UR24][R6.64] ;  /* 0x0000001806028981 */ /* 0x000ee2000c1e1900 */
[----:B--2---:R-:W-:-:S13]  /*0320*/  @P0 R2UR UR6, R0 ;  /* 0x00000000000602ca */ /* 0x004fda00000e0000 */
[----:B------:R-:W-:-:S07]  /*0330*/  @UP3 UIADD3 UR6, UR6, -UR28, URZ ;  /* 0x8000001c06063290 */ /* 0x000fce000fffe03f */
[----:B---3--:R-:W-:Y:S01]  /*0340*/  @!P0 R2UR UR6, R2 ;  /* 0x00000000020682ca */ /* 0x008fe200000e0000 */
[----:B------:R-:W-:-:S14]  /*0350*/  BRA `(.L_x_2005) ;  /* 0x0000000000047947 */ /* 0x000fdc0003800000 */
.L_x_2004:
[----:B------:R-:W-:-:S03]  /*0360*/  ULDC UR6, c[0x0][0x2c8] ;  /* 0x0000b20000067ab9 */ /* 0x000fc60000000800 */
.L_x_2005:
[----:B------:R-:W-:Y:S02]  /*0370*/  ULDC.64 UR4, c[0x0][0x308] ;  /* 0x0000c20000047ab9 */ /* 0x000fe40000000a00 */
[----:B------:R-:W-:-:S04]  /*0380*/  UISETP.NE.U32.AND UP2, UPT, UR4, URZ, UPT ;  /* 0x0000003f0400728c */ /* 0x000fc8000bf45070 */
[----:B------:R-:W-:-:S06]  /*0390*/  UISETP.NE.AND.EX UP2, UPT, UR5, URZ, UPT, UP2 ;  /* 0x0000003f0500728c */ /* 0x000fcc000bf45320 */
[----:B------:R-:W-:-:S05]  /*03a0*/  PLOP3.LUT P0, PT, PT, PT, UP2, 0x80, 0x0 ;  /* 0x000000000000781c */ /* 0x000fca0003f0f028 */
[----:B------:R-:W-:Y:S02]  /*03b0*/  @UP2 ULDC.64 UR4, c[0x0][0x308] ;  /* 0x0000c20000042ab9 */ /* 0x000fe40000000a00 */
[----:B------:R-:W-:-:S06]  /*03c0*/  @UP2 UIMAD.WIDE UR4, UR12, 0x4, UR4 ;  /* 0x000000040c0428a5 */ /* 0x000fcc000f8e0204 */
[----:B------:R-:W-:Y:S02]  /*03d0*/  IMAD.U32 R2, RZ, RZ, UR4 ;  /* 0x00000004ff027e24 */ /* 0x000fe4000f8e00ff */
[----:B------:R-:W-:Y:S01]  /*03e0*/  IMAD.U32 R3, RZ, RZ, UR5 ;  /* 0x00000005ff037e24 */ /* 0x000fe2000f8e00ff */
[----:B------:R-:W-:Y:S01]  /*03f0*/  USHF.L.U32 UR19, UR19, 0x6, URZ ;  /* 0x0000000613137899 */ /* 0x000fe2000800063f */
[----:B------:R-:W-:-:S03]  /*0400*/  @!UP2 ULDC.64 UR4, c[0x0][0x318] ;  /* 0x0000c6000004aab9 */ /* 0x000fc60000000a00 */
[----:B------:R-:W2:Y:S01]  /*0410*/  @P0 LDG.E R0, desc[UR24][R2.64] ;  /* 0x0000001802000981 */ /* 0x000ea2000c1e1900 */
[----:B------:R-:W-:Y:S02]  /*0420*/  UISETP.GT.AND UP1, UPT, UR13, UR19, UPT ;  /* 0x000000130d00728c */ /* 0x000fe4000bf24270 */
[----:B------:R-:W-:-:S04]  /*0430*/  @!UP2 UISETP.NE.U32.AND UP0, UPT, UR4, URZ, UPT ;  /* 0x0000003f0400a28c */ /* 0x000fc8000bf05070 */
[----:B------:R-:W-:-:S03]  /*0440*/  @!UP2 UISETP.NE.AND.EX UP0, UPT, UR5, URZ, UPT, UP0 ;  /* 0x0000003f0500a28c */ /* 0x000fc6000bf05300 */
[----:B------:R-:W-:Y:S02]  /*0450*/  @!UP2 ULDC UR5, c[0x0][0x2cc] ;  /* 0x0000b3000005aab9 */ /* 0x000fe40000000800 */
[----:B------:R-:W-:Y:S01]  /*0460*/  @!UP2 USEL UR5, UR5, URZ, UP0 ;  /* 0x0000003f0505a287 */ /* 0x000fe20008000000 */
[----:B--2---:R-:W-:Y:S02]  /*0470*/  @P0 R2UR UR22, R0 ;  /* 0x00000000001602ca */ /* 0x004fe400000e0000 */
[----:B------:R-:W-:-:S11]  /*0480*/  PLOP3.LUT P0, PT, PT, PT, UP1, 0x80, 0x0 ;  /* 0x000000000000781c */ /* 0x000fd60003f0f018 */
[----:B------:R-:W-:Y:S02]  /*0490*/  @UP2 UIADD3 UR22, UR22, -UR27, URZ ;  /* 0x8000001b16162290 */ /* 0x000fe4000fffe03f */
[----:B------:R-:W-:Y:S10]  /*04a0*/  @!P0 EXIT ;  /* 0x000000000000894d */ /* 0x000ff40003800000 */
[----:B------:R-:W-:Y:S02]  /*04b0*/  UIADD3 UR4, -UR13, 0x7f, UR19 ;  /* 0x0000007f0d047890 */ /* 0x000fe4000fffe113 */
[----:B------:R-:W-:Y:S01]  /*04c0*/  @!UP2 UIADD3 UR22, UR5, UR6, -UR27 ;  /* 0x000000060516a290 */ /* 0x000fe2000fffe81b */
[----:B------:R-:W-:Y:S01]  /*04d0*/  ULDC UR17, c[0x0][0x398] ;  /* 0x0000e60000117ab9 */ /* 0x000fe20000000800 */
[----:B------:R-:W-:Y:S02]  /*04e0*/  ULDC UR9, c[0x0][0x2c8] ;  /* 0x0000b20000097ab9 */ /* 0x000fe40000000800 */
[----:B------:R-:W-:Y:S02]  /*04f0*/  UIADD3 UR6, UR4, UR17, UR22 ;  /* 0x0000001104067290 */ /* 0x000fe4000fffe016 */
[----:B------:R-:W-:Y:S02]  /*0500*/  UIADD3 UR8, UR22, 0x3f, URZ ;  /* 0x0000003f16087890 */ /* 0x000fe4000fffe03f */
[----:B------:R-:W-:-:S02]  /*0510*/  USHF.R.S32.HI UR5, URZ, 0x1f, UR6 ;  /* 0x0000001f3f057899 */ /* 0x000fc40008011406 */
[----:B------:R-:W-:Y:S02]  /*0520*/  USHF.R.S32.HI UR7, URZ, 0x1f, UR8 ;  /* 0x0000001f3f077899 */ /* 0x000fe40008011408 */
[----:B------:R-:W-:Y:S02]  /*0530*/  UIADD3 UR9, UR9, 0x3f, URZ ;  /* 0x0000003f09097890 */ /* 0x000fe4000fffe03f */
[----:B------:R-:W-:Y:S02]  /*0540*/  ULEA.HI UR5, UR5, UR6, URZ, 0x6 ;  /* 0x0000000605057291 */ /* 0x000fe4000f8f303f */
[----:B------:R-:W-:Y:S02]  /*0550*/  ULEA.HI UR7, UR7, UR8, URZ, 0x6 ;  /* 0x0000000807077291 */ /* 0x000fe4000f8f303f */
[----:B------:R-:W-:Y:S02]  /*0560*/  USHF.R.S32.HI UR4, URZ, 0x1f, UR9 ;  /* 0x0000001f3f047899 */ /* 0x000fe40008011409 */
[----:B------:R-:W-:-:S02]  /*0570*/  UIADD3 UR6, UR22, UR19, -UR13 ;  /* 0x0000001316067290 */ /* 0x000fc4000fffe80d */
[----:B------:R-:W-:Y:S02]  /*0580*/  USHF.R.S32.HI UR5, URZ, 0x6, UR5 ;  /* 0x000000063f057899 */ /* 0x000fe40008011405 */
[----:B------:R-:W-:Y:S02]  /*0590*/  USHF.R.S32.HI UR7, URZ, 0x6, UR7 ;  /* 0x000000063f077899 */ /* 0x000fe40008011407 */
[----:B------:R-:W-:Y:S01]  /*05a0*/  ULEA.HI UR4, UR4, UR9, URZ, 0x6 ;  /* 0x0000000904047291 */ /* 0x000fe2000f8f303f */
[----:B------:R-:W-:Y:S01]  /*05b0*/  ULDC UR18, c[0x0][0x394] ;  /* 0x0000e50000127ab9 */ /* 0x000fe20000000800 */
[----:B------:R-:W-:Y:S01]  /*05c0*/  IMAD.U32 R3, RZ, RZ, UR5 ;  /* 0x00000005ff037e24 */ /* 0x000fe2000f8e00ff */
[----:B------:R-:W-:Y:S01]  /*05d0*/  UIADD3 UR6, UR6, -UR18, URZ ;  /* 0x8000001206067290 */ /* 0x000fe2000fffe03f */
[----:B------:R-:W-:Y:S01]  /*05e0*/  IMAD.U32 R0, RZ, RZ, UR7 ;  /* 0x00000007ff007e24 */ /* 0x000fe2000f8e00ff */
[----:B------:R-:W-:Y:S02]  /*05f0*/  USHF.R.S32.HI UR4, URZ, 0x6, UR4 ;  /* 0x000000063f047899 */ /* 0x000fe40008011404 */
[----:B------:R-:W-:-:S04]  /*0600*/  USHF.R.S32.HI UR5, URZ, 0x1f, UR6 ;  /* 0x0000001f3f057899 */ /* 0x000fc80008011406 */
[----:B------:R-:W-:Y:S01]  /*0610*/  VIMNMX3 R0, R0, UR4, R3, PT ;  /* 0x0000000400007c0f */ /* 0x000fe2000b800103 */
[----:B------:R-:W-:Y:S01]  /*0620*/  ULEA.HI UR5, UR5, UR6, URZ, 0x6 ;  /* 0x0000000605057291 */ /* 0x000fe2000f8f303f */
[----:B------:R-:W1:Y:S02]  /*0630*/  S2R R3, SR_TID.X ;  /* 0x0000000000037919 */ /* 0x000e640000002100 */
[----:B------:R-:W-:Y:S01]  /*0640*/  R2UR UR16, R0 ;  /* 0x00000000001072ca */ /* 0x000fe200000e0000 */
[----:B------:R-:W-:-:S04]  /*0650*/  USHF.R.S32.HI UR10, URZ, 0x6, UR5 ;  /* 0x000000063f0a7899 */ /* 0x000fc80008011405 */
[----:B------:R-:W-:-:S04]  /*0660*/  UISETP.LT.AND UP0, UPT, URZ, UR10, UPT ;  /* 0x0000000a3f00728c */ /* 0x000fc8000bf01270 */
[----:B------:R-:W-:-:S04]  /*0670*/  USEL UR10, URZ, UR10, !UP0 ;  /* 0x0000000a3f0a7287 */ /* 0x000fc8000c000000 */
[----:B------:R-:W-:-:S06]  /*0680*/  UISETP.GE.AND UP0, UPT, UR10, UR16, UPT ;  /* 0x000000100a00728c */ /* 0x000fcc000bf06270 */
[----:B------:R-:W-:-:S13]  /*0690*/  PLOP3.LUT P0, PT, PT, PT, UP0, 0x80, 0x0 ;  /* 0x000000000000781c */ /* 0x000fda0003f0f008 */
[----:B-1----:R-:W-:Y:S05]  /*06a0*/  @!P0 BRA `(.L_x_2006) ;  /* 0x0000000800588947 */ /* 0x002fea0003800000 */
[----:B------:R-:W-:Y:S01]  /*06b0*/  UISETP.NE.AND UP0, UPT, UR11, -0x1, UPT ;  /* 0xffffffff0b00788c */ /* 0x000fe2000bf05270 */
[----:B------:R-:W-:Y:S01]  /*06c0*/  SHF.R.S32.HI R8, RZ, 0x1f, R3 ;  /* 0x0000001fff087819 */ /* 0x000fe20000011403 */
[----:B------:R-:W-:Y:S01]  /*06d0*/  USHF.R.S32.HI UR8, URZ, 0x1f, UR19 ;  /* 0x0000001f3f087899 */ /* 0x000fe20008011413 */
[----:B------:R-:W-:Y:S01]  /*06e0*/  BSSY B0, `(.L_x_2007) ;  /* 0x000003e000007945 */ /* 0x000fe20003800000 */
[----:B------:R-:W-:Y:S01]  /*06f0*/  UIADD3 UR13, -UR19, UR13, URZ ;  /* 0x0000000d130d7290 */ /* 0x000fe2000fffe13f */
[----:B------:R-:W-:Y:S01]  /*0700*/  LEA.HI R8, R8, R3, RZ, 0x3 ;  /* 0x0000000308087211 */ /* 0x000fe200078f18ff */
[----:B------:R-:W-:-:S03]  /*0710*/  USHF.R.S32.HI UR10, URZ, 0x1f, UR14 ;  /* 0x0000001f3f0a7899 */ /* 0x000fc6000801140e */
[----:B------:R-:W-:Y:S02]  /*0720*/  LOP3.LUT R0, R8, 0xfffffff8, RZ, 0xc0, !PT ;  /* 0xfffffff808007812 */ /* 0x000fe400078ec0ff */
[----:B------:R-:W-:Y:S01]  /*0730*/  @!UP0 USHF.R.S32.HI UR9, URZ, 0x1f, UR12 ;  /* 0x0000001f3f098899 */ /* 0x000fe2000801140c */
[----:B------:R-:W-:Y:S01]  /*0740*/  SHF.R.S32.HI R8, RZ, 0x3, R8 ;  /* 0x00000003ff087819 */ /* 0x000fe20000011408 */
[----:B------:R-:W-:Y:S01]  /*0750*/  @!UP0 ULDC.64 UR4, c[0x0][0x290] ;  /* 0x0000a40000048ab9 */ /* 0x000fe20000000a00 */
[----:B------:R-:W-:Y:S01]  /*0760*/  IMAD.IADD R3, R3, 0x1, -R0 ;  /* 0x0000000103037824 */ /* 0x000fe200078e0a00 */
[----:B------:R-:W-:Y:S01]  /*0770*/  @!UP0 UIMAD UR9, UR9, UR4, URZ ;  /* 0x00000004090982a4 */ /* 0x000fe2000f8e023f */
[----:B------:R-:W-:Y:S01]  /*0780*/  ISETP.GE.AND P1, PT, R8, UR13, PT ;  /* 0x0000000d08007c0c */ /* 0x000fe2000bf26270 */
[----:B------:R-:W-:Y:S01]  /*0790*/  @!UP0 UIMAD.WIDE.U32 UR16, UR12, UR4, URZ ;  /* 0x000000040c1082a5 */ /* 0x000fe2000f8e003f */
[C---:B------:R-:W-:Y:S01]  /*07a0*/  IMAD.SHL.U32 R16, R3.reuse, 0x8, RZ ;  /* 0x0000000803107824 */ /* 0x040fe200078e00ff */
[----:B------:R-:W-:Y:S01]  /*07b0*/  @!UP0 UIMAD UR9, UR12, UR5, UR9 ;  /* 0x000000050c0982a4 */ /* 0x000fe2000f8e0209 */
[----:B------:R-:W-:-:S02]  /*07c0*/  ISETP.NE.AND P6, PT, R3, RZ, PT ;  /* 0x000000ff0300720c */ /* 0x000fc40003fc5270 */
[----:B------:R-:W-:Y:S01]  /*07d0*/  ULDC.64 UR4, c[0x0][0x298] ;  /* 0x0000a60000047ab9 */ /* 0x000fe20000000a00 */
[--C-:B------:R-:W-:Y:S01]  /*07e0*/  SHF.R.S32.HI R17, RZ, 0x1f, R16.reuse ;  /* 0x0000001fff117819 */ /* 0x100fe20000011410 */
[----:B------:R-:W-:Y:S01]  /*07f0*/  UIMAD UR8, UR8, UR4, URZ ;  /* 0x00000004080872a4 */ /* 0x000fe2000f8e023f */
[----:B------:R-:W-:Y:S01]  /*0800*/  IMAD.U32 R5, RZ, RZ, UR4 ;  /* 0x00000004ff057e24 */ /* 0x000fe2000f8e00ff */
[----:B------:R-:W-:Y:S01]  /*0810*/  @UP0 UIMAD.WIDE.U32 UR6, UR11, UR4, URZ ;  /* 0x000000040b0602a5 */ /* 0x000fe2000f8e003f */
[C---:B------:R-:W-:Y:S01]  /*0820*/  VIADD R7, R16.reuse, 0x40 ;  /* 0x0000004010077836 */ /* 0x040fe20000000000 */
[----:B------:R-:W-:Y:S01]  /*0830*/  UIMAD UR8, UR19, UR5, UR8 ;  /* 0x00000005130872a4 */ /* 0x000fe2000f8e0208 */
[----:B------:R-:W-:Y:S01]  /*0840*/  IMAD.WIDE.U32 R4, R5, UR19, R16 ;  /* 0x0000001305047c25 */ /* 0x000fe2000f8e0010 */
[----:B------:R-:W-:Y:S02]  /*0850*/  @UP0 UIMAD UR11, UR11, UR5, UR7 ;  /* 0x000000050b0b02a4 */ /* 0x000fe4000f8e0207 */
[----:B------:R-:W-:Y:S01]  /*0860*/  @!UP0 UIADD3 UR11, UR17, UR9, URZ ;  /* 0x00000009110b8290 */ /* 0x000fe2000fffe03f */
[----:B------:R-:W-:Y:S01]  /*0870*/  VIADD R6, R16, 0x80 ;  /* 0x0000008010067836 */ /* 0x000fe20000000000 */
[----:B------:R-:W-:Y:S01]  /*0880*/  @UP0 UMOV UR18, UR6 ;  /* 0x0000000600120c82 */ /* 0x000fe20008000000 */
[----:B------:R-:W-:Y:S01]  /*0890*/  @!UP0 UMOV UR18, UR16 ;  /* 0x0000001000128c82 */ /* 0x000fe20008000000 */
[----:B------:R-:W-:Y:S01]  /*08a0*/  IMAD.U32 R0, RZ, RZ, UR8 ;  /* 0x00000008ff007e24 */ /* 0x000fe2000f8e00ff */
[----:B------:R-:W-:Y:S01]  /*08b0*/  IADD3 R2, P0, R4, UR18, RZ ;  /* 0x0000001204027c10 */ /* 0x000fe2000ff1e0ff */
[----:B------:R-:W-:Y:S01]  /*08c0*/  ULDC.64 UR6, c[0x0][0x2a0] ;  /* 0x0000a80000067ab9 */ /* 0x000fe20000000a00 */
[----:B------:R-:W-:Y:S01]  /*08d0*/  ULDC UR8, c[0x0][0x270] ;  /* 0x00009c0000087ab9 */ /* 0x000fe20000000800 */
[----:B------:R-:W-:Y:S01]  /*08e0*/  UIMAD UR10, UR10, UR6, URZ ;  /* 0x000000060a0a72a4 */ /* 0x000fe2000f8e023f */
[----:B------:R-:W-:Y:S01]  /*08f0*/  IADD3.X R3, R5, UR11, R0, P0, !PT ;  /* 0x0000000b05037c10 */ /* 0x000fe200087fe400 */
[----:B------:R-:W-:Y:S01]  /*0900*/  IMAD.U32 R10, RZ, RZ, UR6 ;  /* 0x00000006ff0a7e24 */ /* 0x000fe2000f8e00ff */
[----:B------:R-:W-:Y:S01]  /*0910*/  UIMAD UR8, UR12, UR8, UR14 ;  /* 0x000000080c0872a4 */ /* 0x000fe2000f8e020e */
[----:B------:R-:W-:Y:S01]  /*0920*/  VIADD R0, R8, 0x10 ;  /* 0x0000001008007836 */ /* 0x000fe20000000000 */
[----:B------:R-:W-:Y:S01]  /*0930*/  UIMAD UR7, UR14, UR7, UR10 ;  /* 0x000000070e0772a4 */ /* 0x000fe2000f8e020a */
[----:B------:R-:W-:Y:S01]  /*0940*/  IMAD.WIDE.U32 R10, R10, UR14, R2 ;  /* 0x0000000e0a0a7c25 */ /* 0x000fe2000f8e0002 */
[----:B------:R-:W-:Y:S01]  /*0950*/  ULDC UR6, c[0x0][0x2c4] ;  /* 0x0000b10000067ab9 */ /* 0x000fe20000000800 */
[----:B------:R-:W-:Y:S01]  /*0960*/  SHF.R.S32.HI R2, RZ, 0x1f, R8 ;  /* 0x0000001fff027819 */ /* 0x000fe20000011408 */
[----:B------:R-:W-:Y:S01]  /*0970*/  UIMAD UR19, UR8, UR6, UR19 ;  /* 0x00000006081372a4 */ /* 0x000fe2000f8e0213 */
[C---:B------:R-:W-:Y:S01]  /*0980*/  ISETP.GE.AND P0, PT, R0.reuse, UR13, PT ;  /* 0x0000000d00007c0c */ /* 0x040fe2000bf06270 */
[----:B------:R-:W-:Y:S01]  /*0990*/  VIADD R15, R11, UR7 ;  /* 0x000000070b0f7c36 */ /* 0x000fe20008000000 */
[----:B------:R-:W-:Y:S01]  /*09a0*/  ISETP.GE.OR P4, PT, R0, UR13, P6 ;  /* 0x0000000d00007c0c */ /* 0x000fe2000b786670 */
[----:B------:R-:W-:Y:S01]  /*09b0*/  VIADD R5, R8, 0x20 ;  /* 0x0000002008057836 */ /* 0x000fe20000000000 */
[----:B------:R-:W-:Y:S11]  /*09c0*/  @P1 BRA `(.L_x_2008) ;  /* 0x00000000003c1947 */ /* 0x000ff60003800000 */
[----:B------:R-:W-:Y:S01]  /*09d0*/  IMAD R3, R2, UR4, RZ ;  /* 0x0000000402037c24 */ /* 0x000fe2000f8e02ff */
[----:B------:R-:W-:Y:S01]  /*09e0*/  ULDC UR8, c[0x0][0x2d0] ;  /* 0x0000b40000087ab9 */ /* 0x000fe20000000800 */
[----:B------:R-:W-:Y:S01]  /*09f0*/  IMAD.MOV.U32 R14, RZ, RZ, R10 ;  /* 0x000000ffff0e7224 */ /* 0x000fe200078e000a */
[----:B------:R-:W-:Y:S01]  /*0a00*/  ISETP.GE.AND P5, PT, R16, UR8, PT ;  /* 0x0000000810007c0c */ /* 0x000fe2000bfa6270 */
[C---:B------:R-:W-:Y:S01]  /*0a10*/  IMAD R0, R8.reuse, UR5, R3 ;  /* 0x0000000508007c24 */ /* 0x040fe2000f8e0203 */
[----:B------:R-:W-:Y:S01]  /*0a20*/  ISETP.GE.AND P3, PT, R7, UR8, PT ;  /* 0x0000000807007c0c */ /* 0x000fe2000bf66270 */
[----:B------:R-:W-:Y:S01]  /*0a30*/  IMAD.WIDE.U32 R12, R8, UR4, R14 ;  /* 0x00000004080c7c25 */ /* 0x000fe2000f8e000e */
        /* <DEDUP_REMOVED lines=8> */
.L_x_2008:
[----:B------:R-:W-:Y:S05]  /*0ac0*/  BSYNC B0 ;  /* 0x0000000000007941 */ /* 0x000fea0003800000 */
.L_x_2007:
[----:B------:R-:W-:Y:S01]  /*0ad0*/  BSSY B0, `(.L_x_2009) ;  /* 0x0000016000007945 */ /* 0x000fe20003800000 */
[----:B------:R-:W-:Y:S02]  /*0ae0*/  ISETP.GE.AND P1, PT, R5, UR13, PT ;  /* 0x0000000d05007c0c */ /* 0x000fe4000bf26270 */
[----:B------:R-:W-:Y:S01]  /*0af0*/  IADD3 R4, R8, 0x30, RZ ;  /* 0x0000003008047810 */ /* 0x000fe20007ffe0ff */
        /* <DEDUP_REMOVED lines=8> */
[----:B------:R-:W-:Y:S01]  /*0b80*/  IMAD.WIDE.U32 R12, R3, UR4, R12 ;  /* 0x00000004030c7c25 */ /* 0x000fe2000f8e000c */
[----:B------:R-:W-:Y:S02]  /*0b90*/  ISETP.GE.AND P2, PT, R7, UR8, PT ;  /* 0x0000000807007c0c */ /* 0x000fe4000bf46270 */
[----:B------:R-:W-:Y:S01]  /*0ba0*/  ISETP.GE.AND P0, PT, R6, UR8, PT ;  /* 0x0000000806007c0c */ /* 0x000fe2000bf06270 */
[----:B------:R-:W-:Y:S01]  /*0bb0*/  IMAD R0, R0, UR4, RZ ;  /* 0x0000000400007c24 */ /* 0x000fe2000f8e02ff */
[----:B-1----:R-:W-:-:S03]  /*0bc0*/  LEA R18, P5, R12, UR6, 0x1 ;  /* 0x000000060c127c11 */ /* 0x002fc6000f8a08ff */
[----:B------:R-:W-:-:S04]  /*0bd0*/  IMAD R0, R3, UR5, R0 ;  /* 0x0000000503007c24 */ /* 0x000fc8000f8e0200 */
[----:B------:R-:W-:-:S05]  /*0be0*/  IMAD.IADD R0, R13, 0x1, R0 ;  /* 0x000000010d007824 */ /* 0x000fca00078e0200 */
[----:B------:R-:W-:-:S05]  /*0bf0*/  LEA.HI.X R19, R12, UR7, R0, 0x1, P5 ;  /* 0x000000070c137c11 */ /* 0x000fca000a8f0c00 */
[----:B------:R2:W-:Y:S04]  /*0c00*/  @!P3 STG.E.128 desc[UR24][R18.64], RZ ;  /* 0x000000ff1200b986 */ /* 0x0005e8000c101d18 */
[----:B------:R2:W-:Y:S04]  /*0c10*/  @!P2 STG.E.128 desc[UR24][R18.64+0x80], RZ ;  /* 0x000080ff1200a986 */ /* 0x0005e8000c101d18 */
[----:B------:R2:W-:Y:S02]  /*0c20*/  @!P0 STG.E.128 desc[UR24][R18.64+0x100], RZ ;  /* 0x000100ff12008986 */ /* 0x0005e4000c101d18 */
.L_x_2010:
[----:B------:R-:W-:Y:S05]  /*0c30*/  BSYNC B0 ;  /* 0x0000000000007941 */ /* 0x000fea0003800000 */
.L_x_2009:
[----:B------:R-:W-:Y:S01]  /*0c40*/  BSSY B0, `(.L_x_2011) ;  /* 0x0000015000007945 */ /* 0x000fe20003800000 */
[----:B------:R-:W-:-:S03]  /*0c50*/  ISETP.GE.AND P0, PT, R4, UR13, PT ;  /* 0x0000000d04007c0c */ /* 0x000fc6000bf06270 */
[----:B------:R-:W-:Y:S10]  /*0c60*/  @P1 BRA `(.L_x_2012) ;  /* 0x0000000000481947 */ /* 0x000ff40003800000 */
        /* <DEDUP_REMOVED lines=11> */
[----:B-12---:R-:W-:-:S03]  /*0d20*/  LEA R18, P5, R12, UR6, 0x1 ;  /* 0x000000060c127c11 */ /* 0x006fc6000f8a08ff */
[----:B------:R-:W-:-:S04]  /*0d30*/  IMAD R0, R3, UR5, R0 ;  /* 0x0000000503007c24 */ /* 0x000fc8000f8e0200 */
[----:B------:R-:W-:-:S05]  /*0d40*/  IMAD.IADD R3, R13, 0x1, R0 ;  /* 0x000000010d037824 */ /* 0x000fca00078e0200 */
[----:B------:R-:W-:-:S05]  /*0d50*/  LEA.HI.X R19, R12, UR7, R3, 0x1, P5 ;  /* 0x000000070c137c11 */ /* 0x000fca000a8f0c03 */
[----:B------:R3:W-:Y:S04]  /*0d60*/  @!P3 STG.E.128 desc[UR24][R18.64], RZ ;  /* 0x000000ff1200b986 */ /* 0x0007e8000c101d18 */
[----:B------:R3:W-:Y:S04]  /*0d70*/  @!P2 STG.E.128 desc[UR24][R18.64+0x80], RZ ;  /* 0x000080ff1200a986 */ /* 0x0007e8000c101d18 */
[----:B------:R3:W-:Y:S02]  /*0d80*/  @!P1 STG.E.128 desc[UR24][R18.64+0x100], RZ ;  /* 0x000100ff12009986 */ /* 0x0007e4000c101d18 */
.L_x_2012:
[----:B------:R-:W-:Y:S05]  /*0d90*/  BSYNC B0 ;  /* 0x0000000000007941 */ /* 0x000fea0003800000 */
.L_x_2011:
[----:B------:R-:W-:Y:S01]  /*0da0*/  BSSY B0, `(.L_x_2013) ;  /* 0x0000014000007945 */ /* 0x000fe20003800000 */
[----:B------:R-:W-:-:S03]  /*0db0*/  ISETP.GE.OR P5, PT, R8, UR13, P6 ;  /* 0x0000000d08007c0c */ /* 0x000fc6000b7a6670 */
[----:B------:R-:W-:Y:S10]  /*0dc0*/  @P0 BRA `(.L_x_2014) ;  /* 0x0000000000440947 */ /* 0x000ff40003800000 */
[----:B------:R-:W-:Y:S01]  /*0dd0*/  IADD3 R3, P0, R8, 0x30, RZ ;  /* 0x0000003008037810 */ /* 0x000fe20007f1e0ff */
[----:B------:R-:W-:Y:S01]  /*0de0*/  IMAD.MOV.U32 R11, RZ, RZ, R15 ;  /* 0x000000ffff0b7224 */ /* 0x000fe200078e000f */
[----:B------:R-:W-:Y:S01]  /*0df0*/  ULDC UR8, c[0x0][0x2d0] ;  /* 0x0000b40000087ab9 */ /* 0x000fe20000000800 */
[----:B------:R-:W-:Y:S01]  /*0e00*/  ULDC.64 UR6, c[0x0][0x280] ;  /* 0x0000a00000067ab9 */ /* 0x000fe20000000a00 */
[----:B------:R-:W-:Y:S01]  /*0e10*/  ISETP.GE.AND P2, PT, R16, UR8, PT ;  /* 0x0000000810007c0c */ /* 0x000fe2000bf46270 */
[----:B------:R-:W-:Y:S01]  /*0e20*/  IMAD.X R0, RZ, RZ, R2, P0 ;  /* 0x000000ffff007224 */ /* 0x000fe200000e0602 */
[----:B------:R-:W-:Y:S01]  /*0e30*/  ISETP.GE.AND P1, PT, R7, UR8, PT ;  /* 0x0000000807007c0c */ /* 0x000fe2000bf26270 */
[----:B------:R-:W-:Y:S01]  /*0e40*/  IMAD.WIDE.U32 R10, R3, UR4, R10 ;  /* 0x00000004030a7c25 */ /* 0x000fe2000f8e000a */
[----:B------:R-:W-:-:S03]  /*0e50*/  ISETP.GE.AND P0, PT, R6, UR8, PT ;  /* 0x0000000806007c0c */ /* 0x000fc6000bf06270 */
[----:B------:R-:W-:Y:S01]  /*0e60*/  IMAD R0, R0, UR4, RZ ;  /* 0x0000000400007c24 */ /* 0x000fe2000f8e02ff */
[----:B------:R-:W-:-:S03]  /*0e70*/  LEA R6, P3, R10, UR6, 0x1 ;  /* 0x000000060a067c11 */ /* 0x000fc6000f8608ff */
[----:B------:R-:W-:-:S04]  /*0e80*/  IMAD R3, R3, UR5, R0 ;  /* 0x0000000503037c24 */ /* 0x000fc8000f8e0200 */
[----:B------:R-:W-:-:S05]  /*0e90*/  IMAD.IADD R3, R11, 0x1, R3 ;  /* 0x000000010b037824 */ /* 0x000fca00078e0203 */
[----:B------:R-:W-:-:S05]  /*0ea0*/  LEA.HI.X R7, R10, UR7, R3, 0x1, P3 ;  /* 0x000000070a077c11 */ /* 0x000fca00098f0c03 */
[----:B------:R4:W-:Y:S04]  /*0eb0*/  @!P2 STG.E.128 desc[UR24][R6.64], RZ ;  /* 0x000000ff0600a986 */ /* 0x0009e8000c101d18 */
[----:B------:R4:W-:Y:S04]  /*0ec0*/  @!P1 STG.E.128 desc[UR24][R6.64+0x80], RZ ;  /* 0x000080ff06009986 */ /* 0x0009e8000c101d18 */
[----:B------:R4:W-:Y:S02]  /*0ed0*/  @!P0 STG.E.128 desc[UR24][R6.64+0x100], RZ ;  /* 0x000100ff06008986 */ /* 0x0009e4000c101d18 */
.L_x_2014:
[----:B------:R-:W-:Y:S05]  /*0ee0*/  BSYNC B0 ;  /* 0x0000000000007941 */ /* 0x000fea0003800000 */
.L_x_2013:
[----:B------:R-:W-:Y:S01]  /*0ef0*/  ISETP.GE.OR P1, PT, R5, UR13, P6 ;  /* 0x0000000d05007c0c */ /* 0x000fe2000b726670 */
[----:B------:R-:W-:Y:S01]  /*0f00*/  IMAD.U32 R3, RZ, RZ, UR19 ;  /* 0x00000013ff037e24 */ /* 0x000fe2000f8e00ff */
[----:B------:R-:W-:Y:S01]  /*0f10*/  IADD3 R8, P0, R8, UR19, RZ ;  /* 0x0000001308087c10 */ /* 0x000fe2000ff1e0ff */
[----:B------:R-:W-:Y:S01]  /*0f20*/  ULDC.64 UR6, c[0x0][0x2b0] ;  /* 0x0000ac0000067ab9 */ /* 0x000fe20000000a00 */
[----:B------:R-:W-:Y:S02]  /*0f30*/  ISETP.GE.OR P6, PT, R4, UR13, P6 ;  /* 0x0000000d04007c0c */ /* 0x000fe4000b7c6670 */
[----:B------:R-:W-:Y:S01]  /*0f40*/  LEA.HI.X.SX32 R3, R3, R2, 0x1, P0 ;  /* 0x0000000203037211 */ /* 0x000fe200000f0eff */
[----:B------:R-:W-:Y:S01]  /*0f50*/  @!P4 IMAD.MOV.U32 R2, RZ, RZ, 0x7f800000 ;  /* 0x7f800000ff02c424 */ /* 0x000fe200078e00ff */
[----:B----4-:R-:W-:-:S04]  /*0f60*/  LEA R6, P0, R8, UR6, 0x2 ;  /* 0x0000000608067c11 */ /* 0x010fc8000f8010ff */
[----:B------:R-:W-:Y:S01]  /*0f70*/  LEA.HI.X R7, R8, UR7, R3, 0x2, P0 ;  /* 0x0000000708077c11 */ /* 0x000fe200080f1403 */
[----:B------:R-:W-:Y:S02]  /*0f80*/  @!P5 IMAD.MOV.U32 R3, RZ, RZ, 0x7f800000 ;  /* 0x7f800000ff03d424 */ /* 0x000fe400078e00ff */
[----:B------:R-:W-:Y:S02]  /*0f90*/  @!P1 IMAD.MOV.U32 R0, RZ, RZ, 0x7f800000 ;  /* 0x7f800000ff009424 */ /* 0x000fe400078e00ff */
[----:B------:R4:W-:Y:S04]  /*0fa0*/  @!P4 STG.E desc[UR24][R6.64+0x40], R2 ;  /* 0x000040020600c986 */ /* 0x0009e8000c101918 */
[----:B------:R4:W-:Y:S04]  /*0fb0*/  @!P5 STG.E desc[UR24][R6.64], R3 ;  /* 0x000000030600d986 */ /* 0x0009e8000c101918 */
[----:B------:R4:W-:Y:S01]  /*0fc0*/  @!P1 STG.E desc[UR24][R6.64+0x80], R0 ;  /* 0x0000800006009986 */ /* 0x0009e2000c101918 */
[----:B------:R-:W-:Y:S05]  /*0fd0*/  @P6 EXIT ;  /* 0x000000000000694d */ /* 0x000fea0003800000 */
[----:B----4-:R-:W-:-:S05]  /*0fe0*/  MOV R3, 0x7f800000 ;  /* 0x7f80000000037802 */ /* 0x010fca0000000f00 */
[----:B------:R-:W-:Y:S01]  /*0ff0*/  STG.E desc[UR24][R6.64+0xc0], R3 ;  /* 0x0000c00306007986 */ /* 0x000fe2000c101918 */
[----:B------:R-:W-:Y:S05]  /*1000*/  EXIT ;  /* 0x000000000000794d */ /* 0x000fea0003800000 */
.L_x_2006:
[----:B------:R-:W-:Y:S01]  /*1010*/  ULDC.64 UR4, c[0x0][0x368] ;  /* 0x0000da0000047ab9 */ /* 0x000fe20000000a00 */
[----:B------:R-:W-:Y:S01]  /*1020*/  ULDC.64 UR6, c[0x0][0x370] ;  /* 0x0000dc0000067ab9 */ /* 0x000fe20000000a00 */
[----:B------:R-:W-:-:S04]  /*1030*/  UISETP.NE.U32.AND UP0, UPT, UR4, URZ, UPT ;  /* 0x0000003f0400728c */ /* 0x000fc8000bf05070 */
[----:B------:R-:W-:-:S06]  /*1040*/  UISETP.NE.AND.EX UP0, UPT, UR5, URZ, UPT, UP0 ;  /* 0x0000003f0500728c */ /* 0x000fcc000bf05300 */
[----:B------:R-:W-:-:S05]  /*1050*/  PLOP3.LUT P0, PT, PT, PT, UP0, 0x80, 0x0 ;  /* 0x000000000000781c */ /* 0x000fca0003f0f008 */
[----:B------:R-:W-:Y:S02]  /*1060*/  @UP0 ULDC.64 UR4, c[0x0][0x368] ;  /* 0x0000da0000040ab9 */ /* 0x000fe40000000a00 */
[----:B------:R-:W-:-:S06]  /*1070*/  @UP0 UIMAD.WIDE UR4, UR12, 0x4, UR4 ;  /* 0x000000040c0408a5 */ /* 0x000fcc000f8e0204 */
[----:B------:R-:W-:Y:S02]  /*1080*/  IMAD.U32 R4, RZ, RZ, UR4 ;  /* 0x00000004ff047e24 */ /* 0x000fe4000f8e00ff */
[----:B------:R-:W-:-:S05]  /*1090*/  IMAD.U32 R5, RZ, RZ, UR5 ;  /* 0x00000005ff057e24 */ /* 0x000fca000f8e00ff */
[----:B------:R-:W2:Y:S01]  /*10a0*/  @P0 LDG.E R4, desc[UR24][R4.64] ;  /* 0x0000001804040981 */ /* 0x000ea2000c1e1900 */
[----:B------:R-:W-:Y:S01]  /*10b0*/  ISETP.NE.U32.AND P1, PT, RZ, UR6, PT ;  /* 0x00000006ff007c0c */ /* 0x000fe2000bf25070 */
[----:B------:R-:W-:Y:S01]  /*10c0*/  UMOV UR15, UR12 ;  /* 0x0000000c000f7c82 */ /* 0x000fe20008000000 */
[----:B------:R-:W-:Y:S01]  /*10d0*/  UMOV UR4, URZ ;  /* 0x0000003f00047c82 */ /* 0x000fe20008000000 */
[----:B------:R-:W-:Y:S01]  /*10e0*/  UMOV UR21, URZ ;  /* 0x0000003f00157c82 */ /* 0x000fe20008000000 */
[----:B------:R-:W-:Y:S02]  /*10f0*/  ISETP.NE.AND.EX P1, PT, RZ, UR7, PT, P1 ;  /* 0x00000007ff007c0c */ /* 0x000fe4000bf25310 */
[----:B------:R-:W-:Y:S02]  /*1100*/  PLOP3.LUT P3, PT, PT, PT, PT, 0x8, 0x0 ;  /* 0x000000000000781c */ /* 0x000fe40003f6e170 */
[----:B--2---:R-:W-:-:S09]  /*1110*/  @P0 R2UR UR15, R4 ;  /* 0x00000000040f02ca */ /* 0x004fd200000e0000 */
[----:B------:R-:W-:Y:S06]  /*1120*/  @!P1 BRA `(.L_x_2015) ;  /* 0x00000000002c9947 */ /* 0x000fec0003800000 */
[----:B------:R-:W-:Y:S01]  /*1130*/  USHF.R.S32.HI UR8, URZ, 0x1f, UR12 ;  /* 0x0000001f3f087899 */ /* 0x000fe2000801140c */
[----:B------:R-:W-:-:S03]  /*1140*/  ULDC.64 UR4, c[0x0][0x378] ;  /* 0x0000de0000047ab9 */ /* 0x000fc60000000a00 */
[----:B------:R-:W-:Y:S02]  /*1150*/  UIMAD UR8, UR8, UR4, URZ ;  /* 0x00000004080872a4 */ /* 0x000fe4000f8e023f */
[----:B------:R-:W-:Y:S02]  /*1160*/  UIMAD.WIDE.U32 UR20, UR12, UR4, URZ ;  /* 0x000000040c1472a5 */ /* 0x000fe4000f8e003f */
[----:B------:R-:W-:Y:S02]  /*1170*/  UIMAD UR5, UR12, UR5, UR8 ;  /* 0x000000050c0572a4 */ /* 0x000fe4000f8e0208 */
[----:B------:R-:W-:Y:S02]  /*1180*/  ULEA UR4, UP0, UR20, UR6, 0x2 ;  /* 0x0000000614047291 */ /* 0x000fe4000f80103f */
[----:B------:R-:W-:-:S04]  /*1190*/  UIADD3 UR5, UR21, UR5, URZ ;  /* 0x0000000515057290 */ /* 0x000fc8000fffe03f */
[----:B------:R-:W-:Y:S01]  /*11a0*/  USHF.L.U64.HI UR5, UR20, 0x2, UR5 ;  /* 0x0000000214057899 */ /* 0x000fe20008010205 */
[----:B------:R-:W-:-:S03]  /*11b0*/  ISETP.NE.U32.AND P3, PT, RZ, UR4, PT ;  /* 0x00000004ff007c0c */ /* 0x000fc6000bf65070 */
[----:B------:R-:W-:-:S06]  /*11c0*/  UIADD3.X UR21, UR5, UR7, URZ, UP0, !UPT ;  /* 0x0000000705157290 */ /* 0x000fcc00087fe43f */
[----:B------:R-:W-:-:S13]  /*11d0*/  ISETP.NE.AND.EX P3, PT, RZ, UR21, PT, P3 ;  /* 0x00000015ff007c0c */ /* 0x000fda000bf65330 */
.L_x_2015:
[----:B------:R-:W-:Y:S01]  /*11e0*/  UMOV UR20, UR4 ;  /* 0x0000000400147c82 */ /* 0x000fe20008000000 */
[----:B------:R-:W-:Y:S05]  /*11f0*/  @!P3 BRA `(.L_x_2016) ;  /* 0x000000040070b947 */ /* 0x000fea0003800000 */
[----:B------:R-:W-:Y:S01]  /*1200*/  ULDC UR9, c[0x0][0x380] ;  /* 0x0000e00000097ab9 */ /* 0x000fe20000000800 */
[----:B------:R-:W-:Y:S01]  /*1210*/  ULEA UR26, UR16, 0xffffffc0, 0x6 ;  /* 0xffffffc0101a7891 */ /* 0x000fe2000f8e303f */
[----:B------:R-:W-:Y:S01]  /*1220*/  IMAD.U32 R0, RZ, RZ, UR9 ;  /* 0x00000009ff007e24 */ /* 0x000fe2000f8e00ff */
[----:B------:R-:W-:Y:S01]  /*1230*/  UMOV UR28, URZ ;  /* 0x0000003f001c7c82 */ /* 0x000fe20008000000 */
[----:B------:R-:W1:Y:S03]  /*1240*/  LDC R5, c[0x0][0x278] ;  /* 0x00009e00ff057b82 */ /* 0x000e660000000800 */
[----:B------:R-:W-:-:S04]  /*1250*/  IABS R0, R0 ;  /* 0x0000000000007213 */ /* 0x000fc80000000000 */
[----:B------:R-:W-:-:S13]  /*1260*/  R2UR UR6, R0 ;  /* 0x00000000000672ca */ /* 0x000fda00000e0000 */
[----:B------:R-:W2:Y:S08]  /*1270*/  I2F.RP R4, UR6 ;  /* 0x0000000600047d06 */ /* 0x000eb00008209400 */
[----:B--2---:R-:W2:Y:S02]  /*1280*/  MUFU.RCP R2, R4 ;  /* 0x0000000400027308 */ /* 0x004ea40000001000 */
[----:B--2---:R-:W-:-:S06]  /*1290*/  VIADD R2, R2, 0xffffffe ;  /* 0x0ffffffe02027836 */ /* 0x004fcc0000000000 */
[----:B------:R-:W2:Y:S02]  /*12a0*/  F2I.FTZ.U32.TRUNC.NTZ R0, R2 ;  /* 0x0000000200007305 */ /* 0x000ea4000021f000 */
[----:B--2---:R-:W-:Y:S01]  /*12b0*/  R2UR UR29, R0 ;  /* 0x00000000001d72ca */ /* 0x004fe200000e0000 */
[----:B------:R-:W-:-:S05]  /*12c0*/  IMAD.U32 R0, RZ, RZ, UR26 ;  /* 0x0000001aff007e24 */ /* 0x000fca000f8e00ff */
[----:B------:R-:W-:-:S04]  /*12d0*/  IABS R0, R0 ;  /* 0x0000000000007213 */ /* 0x000fc80000000000 */
[----:B------:R-:W-:-:S03]  /*12e0*/  R2UR UR5, R0 ;  /* 0x00000000000572ca */ /* 0x000fc600000e0000 */
[----:B------:R-:W-:-:S04]  /*12f0*/  UIADD3 UR4, URZ, -UR29, URZ ;  /* 0x8000001d3f047290 */ /* 0x000fc8000fffe03f */
[----:B------:R-:W-:-:S04]  /*1300*/  UIMAD UR4, UR4, UR6, URZ ;  /* 0x00000006040472a4 */ /* 0x000fc8000f8e023f */
[----:B------:R-:W-:-:S07]  /*1310*/  UIMAD.WIDE.U32 UR28, UR29, UR4, UR28 ;  /* 0x000000041d1c72a5 */ /* 0x000fce000f8e001c */
[----:B------:R-:W-:Y:S02]  /*1320*/  UMOV UR7, UR29 ;  /* 0x0000001d00077c82 */ /* 0x000fe40008000000 */
[----:B------:R-:W-:-:S07]  /*1330*/  UIMAD.WIDE.U32 UR28, UR7, UR5, URZ ;  /* 0x00000005071c72a5 */ /* 0x000fce000f8e003f */
[----:B------:R-:W-:Y:S02]  /*1340*/  UMOV UR8, UR29 ;  /* 0x0000001d00087c82 */ /* 0x000fe40008000000 */
[----:B------:R-:W-:-:S04]  /*1350*/  UIADD3 UR4, -UR8, URZ, URZ ;  /* 0x0000003f08047290 */ /* 0x000fc8000fffe13f */
[----:B------:R-:W-:-:S04]  /*1360*/  UIMAD UR4, UR6, UR4, UR5 ;  /* 0x00000004060472a4 */ /* 0x000fc8000f8e0205 */
[----:B------:R-:W-:-:S11]  /*1370*/  UISETP.GT.U32.AND UP0, UPT, UR6, UR4, UPT ;  /* 0x000000040600728c */ /* 0x000fd6000bf04070 */
[----:B------:R-:W-:Y:S02]  /*1380*/  @!UP0 UIADD3 UR4, UR4, -UR6, URZ ;  /* 0x8000000604048290 */ /* 0x000fe4000fffe03f */
[----:B------:R-:W-:Y:S02]  /*1390*/  @!UP0 UIADD3 UR8, UR8, 0x1, URZ ;  /* 0x0000000108088890 */ /* 0x000fe4000fffe03f */
[----:B------:R-:W-:Y:S02]  /*13a0*/  UISETP.GE.U32.AND UP1, UPT, UR4, UR6, UPT ;  /* 0x000000060400728c */ /* 0x000fe4000bf26070 */
[----:B------:R-:W-:-:S04]  /*13b0*/  ULOP3.LUT UR4, UR26, UR9, URZ, 0x3c, !UPT ;  /* 0x000000091a047292 */ /* 0x000fc8000f8e3c3f */
[----:B------:R-:W-:-:S05]  /*13c0*/  UISETP.GE.AND UP0, UPT, UR4, URZ, UPT ;  /* 0x0000003f0400728c */ /* 0x000fca000bf06270 */
[----:B------:R-:W-:Y:S02]  /*13d0*/  @UP1 UIADD3 UR8, UR8, 0x1, URZ ;  /* 0x0000000108081890 */ /* 0x000fe4000fffe03f */
[----:B------:R-:W-:-:S04]  /*13e0*/  UISETP.NE.AND UP1, UPT, UR9, URZ, UPT ;  /* 0x0000003f0900728c */ /* 0x000fc8000bf25270 */
[----:B------:R-:W-:-:S07]  /*13f0*/  @!UP0 UIADD3 UR8, -UR8, URZ, URZ ;  /* 0x0000003f08088290 */ /* 0x000fce000fffe13f */
[----:B------:R-:W-:-:S04]  /*1400*/  @!UP1 ULOP3.LUT UR8, URZ, UR9, URZ, 0x33, !UPT ;  /* 0x000000093f089292 */ /* 0x000fc8000f8e333f */
[----:B------:R-:W-:-:S06]  /*1410*/  UIMAD.WIDE UR4, UR8, 0x4, UR20 ;  /* 0x00000004080478a5 */ /* 0x000fcc000f8e0214 */
[----:B------:R-:W-:Y:S01]  /*1420*/  MOV R10, UR4 ;  /* 0x00000004000a7c02 */ /* 0x000fe20008000f00 */
[----:B------:R-:W-:Y:S01]  /*1430*/  IMAD.U32 R11, RZ, RZ, UR5 ;  /* 0x00000005ff0b7e24 */ /* 0x000fe2000f8e00ff */
[----:B-1----:R-:W-:Y:S01]  /*1440*/  IABS R6, R5 ;  /* 0x0000000500067213 */ /* 0x002fe20000000000 */
[----:B------:R-:W1:Y:S01]  /*1450*/  S2R R0, SR_CTAID.Z ;  /* 0x0000000000007919 */ /* 0x000e620000002700 */
[----:B------:R-:W-:Y:S01]  /*1460*/  UIADD3 UR8, -UR8, URZ, URZ ;  /* 0x0000003f08087290 */ /* 0x000fe2000fffe13f */
[----:B------:R-:W-:Y:S01]  /*1470*/  ULDC.64 UR4, c[0x0][0x230] ;  /* 0x00008c0000047ab9 */ /* 0x000fe20000000a00 */
[----:B------:R-:W2:Y:S01]  /*1480*/  LDG.E R2, desc[UR24][R10.64] ;  /* 0x000000180a027981 */ /* 0x000ea2000c1e1900 */
[----:B------:R-:W3:Y:S01]  /*1490*/  I2F.RP R7, R6 ;  /* 0x0000000600077306 */ /* 0x000ee20000209400 */
[----:B------:R-:W-:-:S03]  /*14a0*/  UIMAD UR26, UR9, UR8, UR26 ;  /* 0x00000008091a72a4 */ /* 0x000fc6000f8e021a */
[----:B------:R-:W-:-:S04]  /*14b0*/  ULDC.64 UR8, c[0x0][0x248] ;  /* 0x0000920000087ab9 */ /* 0x000fc80000000a00 */
[----:B---3--:R-:W3:Y:S01]  /*14c0*/  MUFU.RCP R8, R7 ;  /* 0x0000000700087308 */ /* 0x008ee20000001000 */
[----:B-1----:R-:W-:Y:S01]  /*14d0*/  IABS R0, R0 ;  /* 0x0000000000007213 */ /* 0x002fe20000000000 */
[----:B---3--:R-:W-:-:S06]  /*14e0*/  VIADD R8, R8, 0xffffffe ;  /* 0x0ffffffe08087836 */ /* 0x008fcc0000000000 */
[----:B------:R-:W1:Y:S02]  /*14f0*/  F2I.FTZ.U32.TRUNC.NTZ R9, R8 ;  /* 0x0000000800097305 */ /* 0x000e64000021f000 */
[----:B-1----:R-:W-:Y:S01]  /*1500*/  IADD3 R4, RZ, -R9, RZ ;  /* 0x80000009ff047210 */ /* 0x002fe20007ffe0ff */
[----:B------:R-:W-:-:S04]  /*1510*/  IMAD.MOV.U32 R8, RZ, RZ, RZ ;  /* 0x000000ffff087224 */ /* 0x000fc800078e00ff */
[----:B------:R-:W-:-:S04]  /*1520*/  IMAD R4, R4, R6, RZ ;  /* 0x0000000604047224 */ /* 0x000fc800078e02ff */
[----:B------:R-:W-:-:S06]  /*1530*/  IMAD.HI.U32 R9, R9, R4, R8 ;  /* 0x0000000409097227 */ /* 0x000fcc00078e0008 */
[----:B------:R-:W-:-:S04]  /*1540*/  IMAD.HI.U32 R4, R9, R0, RZ ;  /* 0x0000000009047227 */ /* 0x000fc800078e00ff */
[----:B------:R-:W-:-:S04]  /*1550*/  IMAD.MOV R7, RZ, RZ, -R4 ;  /* 0x000000ffff077224 */ /* 0x000fc800078e0a04 */
[----:B------:R-:W-:Y:S01]  /*1560*/  IMAD R7, R6, R7, R0 ;  /* 0x0000000706077224 */ /* 0x000fe200078e0200 */
[----:B------:R-:W-:-:S04]  /*1570*/  LOP3.LUT R0, R5, UR14, RZ, 0x3c, !PT ;  /* 0x0000000e05007c12 */ /* 0x000fc8000f8e3cff */
[----:B------:R-:W-:Y:S02]  /*1580*/  ISETP.GT.U32.AND P1, PT, R6, R7, PT ;  /* 0x000000070600720c */ /* 0x000fe40003f24070 */
[----:B------:R-:W-:-:S11]  /*1590*/  ISETP.GE.AND P0, PT, R0, RZ, PT ;  /* 0x000000ff0000720c */ /* 0x000fd60003f06270 */
[-C--:B------:R-:W-:Y:S01]  /*15a0*/  @!P1 IADD3 R7, R7, -R6.reuse, RZ ;  /* 0x8000000607079210 */ /* 0x080fe20007ffe0ff */
[----:B------:R-:W-:Y:S01]  /*15b0*/  @!P1 VIADD R4, R4, 0x1 ;  /* 0x0000000104049836 */ /* 0x000fe20000000000 */
[----:B------:R-:W-:Y:S02]  /*15c0*/  ISETP.NE.AND P1, PT, R5, RZ, PT ;  /* 0x000000ff0500720c */ /* 0x000fe40003f25270 */
[----:B------:R-:W-:-:S13]  /*15d0*/  ISETP.GE.U32.AND P2, PT, R7, R6, PT ;  /* 0x000000060700720c */ /* 0x000fda0003f46070 */
[----:B------:R-:W-:-:S05]  /*15e0*/  @P2 VIADD R4, R4, 0x1 ;  /* 0x0000000104042836 */ /* 0x000fca0000000000 */
[----:B------:R-:W-:Y:S02]  /*15f0*/  @!P0 IADD3 R4, -R4, RZ, RZ ;  /* 0x000000ff04048210 */ /* 0x000fe40007ffe1ff */
[----:B------:R-:W-:-:S04]  /*1600*/  @!P1 LOP3.LUT R4, RZ, R5, RZ, 0x33, !PT ;  /* 0x00000005ff049212 */ /* 0x000fc800078e33ff */
[----:B------:R-:W-:Y:S02]  /*1610*/  SHF.R.S32.HI R5, RZ, 0x1f, R4 ;  /* 0x0000001fff057819 */ /* 0x000fe40000011404 */
[----:B------:R-:W-:Y:S02]  /*1620*/  MOV R16, R4 ;  /* 0x0000000400107202 */ /* 0x000fe40000000f00 */
[----:B--2---:R-:W-:-:S13]  /*1630*/  R2UR UR27, R2 ;  /* 0x00000000021b72ca */ /* 0x004fda00000e0000 */
[----:B------:R-:W-:Y:S02]  /*1640*/  USHF.R.S32.HI UR15, URZ, 0x1f, UR27 ;  /* 0x0000001f3f0f7899 */ /* 0x000fe4000801141b */
[----:B------:R-:W-:Y:S02]  /*1650*/  UIMAD.WIDE.U32 UR6, UR27, UR4, URZ ;  /* 0x000000041b0672a5 */ /* 0x000fe4000f8e003f */
[----:B------:R-:W-:-:S04]  /*1660*/  UIMAD UR23, UR15, UR4, URZ ;  /* 0x000000040f1772a4 */ /* 0x000fc8000f8e023f */
[----:B------:R-:W-:Y:S02]  /*1670*/  UIMAD UR5, UR27, UR5, UR23 ;  /* 0x000000051b0572a4 */ /* 0x000fe4000f8e0217 */
[----:B------:R-:W-:Y:S02]  /*1680*/  USHF.R.S32.HI UR23, URZ, 0x1f, UR26 ;  /* 0x0000001f3f177899 */ /* 0x000fe4000801141a */
[----:B------:R-:W-:Y:S02]  /*1690*/  UIADD3 UR7, UR7, UR5, URZ ;  /* 0x0000000507077290 */ /* 0x000fe4000fffe03f */
[----:B------:R-:W-:Y:S02]  /*16a0*/  UIMAD UR28, UR23, UR8, URZ ;  /* 0x00000008171c72a4 */ /* 0x000fe4000f8e023f */
[----:B------:R-:W-:Y:S02]  /*16b0*/  UIMAD.WIDE.U32 UR30, UR26, UR8, UR6 ;  /* 0x000000081a1e72a5 */ /* 0x000fe4000f8e0006 */
[----:B------:R-:W-:Y:S01]  /*16c0*/  UIMAD UR28, UR26, UR9, UR28 ;  /* 0x000000091a1c72a4 */ /* 0x000fe2000f8e021c */
[----:B------:R-:W-:Y:S01]  /*16d0*/  ULDC.64 UR6, c[0x0][0x260] ;  /* 0x0000980000067ab9 */ /* 0x000fe20000000a00 */
[----:B------:R-:W-:-:S02]  /*16e0*/  ULDC.64 UR4, c[0x0][0x238] ;  /* 0x00008e0000047ab9 */ /* 0x000fc40000000a00 */
[----:B------:R-:W-:Y:S01]  /*16f0*/  UIADD3 UR28, UR31, UR28, URZ ;  /* 0x0000001c1f1c7290 */ /* 0x000fe2000fffe03f */
[----:B------:R-:W-:Y:S01]  /*1700*/  IMAD.U32 R7, RZ, RZ, UR31 ;  /* 0x0000001fff077e24 */ /* 0x000fe2000f8e00ff */
[----:B------:R-:W-:Y:S01]  /*1710*/  UIMAD UR15, UR15, UR4, URZ ;  /* 0x000000040f0f72a4 */ /* 0x000fe2000f8e023f */
[----:B------:R-:W-:Y:S01]  /*1720*/  IMAD.U32 R6, RZ, RZ, UR30 ;  /* 0x0000001eff067e24 */ /* 0x000fe2000f8e00ff */
[----:B------:R-:W-:Y:S01]  /*1730*/  UIMAD.WIDE.U32 UR30, UR27, UR4, URZ ;  /* 0x000000041b1e72a5 */ /* 0x000fe2000f8e003f */
[----:B------:R-:W-:Y:S01]  /*1740*/  IMAD R9, R5, UR6, RZ ;  /* 0x0000000605097c24 */ /* 0x000fe2000f8e02ff */
[----:B------:R-:W-:Y:S01]  /*1750*/  MOV R7, UR28 ;  /* 0x0000001c00077c02 */ /* 0x000fe20008000f00 */
[----:B------:R-:W-:Y:S02]  /*1760*/  UIMAD UR5, UR27, UR5, UR15 ;  /* 0x000000051b0572a4 */ /* 0x000fe4000f8e020f */
[C---:B------:R-:W-:Y:S02]  /*1770*/  IMAD R24, R4.reuse, UR7, R9 ;  /* 0x0000000704187c24 */ /* 0x040fe4000f8e0209 */
[----:B------:R-:W-:Y:S01]  /*1780*/  IMAD.WIDE.U32 R26, R4, UR6, R6 ;  /* 0x00000006041a7c25 */ /* 0x000fe2000f8e0006 */
[----:B------:R-:W-:-:S03]  /*1790*/  UIADD3 UR28, UR31, UR5, URZ ;  /* 0x000000051f1c7290 */ /* 0x000fc6000fffe03f */
[----:B------:R-:W-:Y:S01]  /*17a0*/  IMAD.IADD R24, R27, 0x1, R24 ;  /* 0x000000011b187824 */ /* 0x000fe200078e0218 */
[----:B------:R-:W-:Y:S08]  /*17b0*/  BRA `(.L_x_2017) ;  /* 0x00000004003c7947 */ /* 0x000ff00003800000 */
.L_x_2016:
[----:B------:R-:W1:Y:S01]  /*17c0*/  LDC R8, c[0x0][0x278] ;  /* 0x00009e00ff087b82 */ /* 0x000e620000000800 */
[----:B------:R-:W2:Y:S01]  /*17d0*/  S2R R0, SR_CTAID.Z ;  /* 0x0000000000007919 */ /* 0x000ea20000002700 */
[----:B------:R-:W-:Y:S02]  /*17e0*/  UISETP.NE.AND UP0, UPT, UR28, -0x1, UPT ;  /* 0xffffffff1c00788c */ /* 0x000fe4000bf05270 */
[----:B------:R-:W-:-:S04]  /*17f0*/  ULEA UR26, UR16, 0xffffffc0, 0x6 ;  /* 0xffffffc0101a7891 */ /* 0x000fc8000f8e303f */
[----:B------:R-:W-:Y:S01]  /*1800*/  PLOP3.LUT P0, PT, PT, PT, UP0, 0x80, 0x0 ;  /* 0x000000000000781c */ /* 0x000fe20003f0f008 */
[----:B------:R-:W-:-:S04]  /*1810*/  USHF.R.S32.HI UR23, URZ, 0x1f, UR26 ;  /* 0x0000001f3f177899 */ /* 0x000fc8000801141a */
[----:B------:R-:W-:Y:S01]  /*1820*/  @UP0 UIADD3 UR5, UR27, UR28, URZ ;  /* 0x0000001c1b050290 */ /* 0x000fe2000fffe03f */
[----:B------:R-:W-:-:S03]  /*1830*/  @UP0 ULDC.64 UR8, c[0x0][0x248] ;  /* 0x0000920000080ab9 */ /* 0x000fc60000000a00 */
[----:B------:R-:W-:Y:S02]  /*1840*/  @UP0 UIMAD.WIDE.U32 UR6, UR5, UR8, URZ ;  /* 0x00000008050602a5 */ /* 0x000fe4000f8e003f */
[----:B------:R-:W-:-:S04]  /*1850*/  @UP0 UIMAD UR5, UR5, UR9, URZ ;  /* 0x00000009050502a4 */ /* 0x000fc8000f8e023f */
[----:B------:R-:W-:Y:S01]  /*1860*/  @UP0 UIADD3 UR5, UR7, UR5, URZ ;  /* 0x0000000507050290 */ /* 0x000fe2000fffe03f */
[----:B-1----:R-:W-:Y:S02]  /*1870*/  IABS R5, R8 ;  /* 0x0000000800057213 */ /* 0x002fe40000000000 */
[----:B------:R-:W-:Y:S02]  /*1880*/  ISETP.NE.AND P1, PT, R8, RZ, PT ;  /* 0x000000ff0800720c */ /* 0x000fe40003f25270 */
[----:B------:R-:W1:Y:S01]  /*1890*/  I2F.RP R4, R5 ;  /* 0x0000000500047306 */ /* 0x000e620000209400 */
[----:B--2---:R-:W-:-:S07]  /*18a0*/  IABS R0, R0 ;  /* 0x0000000000007213 */ /* 0x004fce0000000000 */
[----:B-1----:R-:W1:Y:S02]  /*18b0*/  MUFU.RCP R6, R4 ;  /* 0x0000000400067308 */ /* 0x002e640000001000 */
[----:B-1----:R-:W-:-:S06]  /*18c0*/  VIADD R6, R6, 0xffffffe ;  /* 0x0ffffffe06067836 */ /* 0x002fcc0000000000 */
[----:B------:R-:W1:Y:S02]  /*18d0*/  F2I.FTZ.U32.TRUNC.NTZ R7, R6 ;  /* 0x0000000600077305 */ /* 0x000e64000021f000 */
[----:B-1----:R-:W-:Y:S01]  /*18e0*/  IMAD.MOV R2, RZ, RZ, -R7 ;  /* 0x000000ffff027224 */ /* 0x002fe200078e0a07 */
[----:B------:R-:W-:-:S03]  /*18f0*/  MOV R6, RZ ;  /* 0x000000ff00067202 */ /* 0x000fc60000000f00 */
[----:B------:R-:W-:-:S04]  /*1900*/  IMAD R2, R2, R5, RZ ;  /* 0x0000000502027224 */ /* 0x000fc800078e02ff */
[----:B------:R-:W-:-:S06]  /*1910*/  IMAD.HI.U32 R7, R7, R2, R6 ;  /* 0x0000000207077227 */ /* 0x000fcc00078e0006 */
[----:B------:R-:W-:Y:S02]  /*1920*/  IMAD.HI.U32 R4, R7, R0, RZ ;  /* 0x0000000007047227 */ /* 0x000fe400078e00ff */
[----:B------:R-:W1:Y:S02]  /*1930*/  LDC.64 R6, c[0x0][0x260] ;  /* 0x00009800ff067b82 */ /* 0x000e640000000a00 */
[----:B------:R-:W-:-:S04]  /*1940*/  IMAD.MOV R2, RZ, RZ, -R4 ;  /* 0x000000ffff027224 */ /* 0x000fc800078e0a04 */
[----:B------:R-:W-:Y:S01]  /*1950*/  IMAD R2, R5, R2, R0 ;  /* 0x0000000205027224 */ /* 0x000fe200078e0200 */
[----:B------:R-:W-:-:S04]  /*1960*/  LOP3.LUT R0, R8, UR14, RZ, 0x3c, !PT ;  /* 0x0000000e08007c12 */ /* 0x000fc8000f8e3cff */
[----:B------:R-:W-:Y:S02]  /*1970*/  ISETP.GT.U32.AND P5, PT, R5, R2, PT ;  /* 0x000000020500720c */ /* 0x000fe40003fa4070 */
[----:B------:R-:W-:-:S11]  /*1980*/  ISETP.GE.AND P2, PT, R0, RZ, PT ;  /* 0x000000ff0000720c */ /* 0x000fd60003f46270 */
[----:B------:R-:W-:Y:S01]  /*1990*/  @!P5 IADD3 R2, R2, -R5, RZ ;  /* 0x800000050202d210 */ /* 0x000fe20007ffe0ff */
[----:B------:R-:W-:-:S03]  /*19a0*/  @!P5 VIADD R4, R4, 0x1 ;  /* 0x000000010404d836 */ /* 0x000fc60000000000 */
[----:B------:R-:W-:-:S13]  /*19b0*/  ISETP.GE.U32.AND P4, PT, R2, R5, PT ;  /* 0x000000050200720c */ /* 0x000fda0003f86070 */
[----:B------:R-:W-:Y:S01]  /*19c0*/  @P4 IADD3 R4, R4, 0x1, RZ ;  /* 0x0000000104044810 */ /* 0x000fe20007ffe0ff */
[----:B------:R-:W-:Y:S06]  /*19d0*/  @P0 BRA `(.L_x_2018) ;  /* 0x0000000000300947 */ /* 0x000fec0003800000 */
[----:B------:R-:W-:Y:S01]  /*19e0*/  USHF.R.S32.HI UR6, URZ, 0x1f, UR27 ;  /* 0x0000001f3f067899 */ /* 0x000fe2000801141b */
[----:B------:R-:W-:Y:S01]  /*19f0*/  ULDC.64 UR8, c[0x0][0x248] ;  /* 0x0000920000087ab9 */ /* 0x000fe20000000a00 */
[----:B------:R-:W-:Y:S02]  /*1a00*/  USHF.R.S32.HI UR7, URZ, 0x1f, UR15 ;  /* 0x0000001f3f077899 */ /* 0x000fe4000801140f */
[----:B------:R-:W-:Y:S02]  /*1a10*/  UIMAD UR6, UR6, UR8, URZ ;  /* 0x00000008060672a4 */ /* 0x000fe4000f8e023f */
[----:B------:R-:W-:Y:S02]  /*1a20*/  UIMAD.WIDE.U32 UR30, UR27, UR8, URZ ;  /* 0x000000081b1e72a5 */ /* 0x000fe4000f8e003f */
[----:B------:R-:W-:Y:S01]  /*1a30*/  UIMAD UR6, UR27, UR9, UR6 ;  /* 0x000000091b0672a4 */ /* 0x000fe2000f8e0206 */
[----:B------:R-:W-:Y:S02]  /*1a40*/  ULDC.64 UR4, c[0x0][0x230] ;  /* 0x00008c0000047ab9 */ /* 0x000fe40000000a00 */
[----:B------:R-:W-:-:S02]  /*1a50*/  UIMAD UR7, UR7, UR4, URZ ;  /* 0x00000004070772a4 */ /* 0x000fc4000f8e023f */
[----:B------:R-:W-:Y:S02]  /*1a60*/  UIADD3 UR31, UR31, UR6, URZ ;  /* 0x000000061f1f7290 */ /* 0x000fe4000fffe03f */
[----:B------:R-:W-:Y:S02]  /*1a70*/  UIMAD UR5, UR15, UR5, UR7 ;  /* 0x000000050f0572a4 */ /* 0x000fe4000f8e0207 */
[----:B------:R-:W-:-:S04]  /*1a80*/  UIMAD.WIDE.U32 UR6, UR15, UR4, UR30 ;  /* 0x000000040f0672a5 */ /* 0x000fc8000f8e001e */
[----:B------:R-:W-:-:S12]  /*1a90*/  UIADD3 UR5, UR7, UR5, URZ ;  /* 0x0000000507057290 */ /* 0x000fd8000fffe03f */
.L_x_2018:
[----:B------:R-:W-:Y:S01]  /*1aa0*/  UIMAD UR4, UR23, UR8, URZ ;  /* 0x00000008170472a4 */ /* 0x000fe2000f8e023f */
[----:B------:R-:W-:Y:S01]  /*1ab0*/  @!P2 IADD3 R4, -R4, RZ, RZ ;  /* 0x000000ff0404a210 */ /* 0x000fe20007ffe1ff */
[----:B------:R-:W-:Y:S01]  /*1ac0*/  UMOV UR7, UR5 ;  /* 0x0000000500077c82 */ /* 0x000fe20008000000 */
[----:B------:R-:W-:Y:S01]  /*1ad0*/  @!P1 LOP3.LUT R4, RZ, R8, RZ, 0x33, !PT ;  /* 0x00000008ff049212 */ /* 0x000fe200078e33ff */
[----:B------:R-:W-:Y:S02]  /*1ae0*/  UIMAD.WIDE.U32 UR6, UR8, UR26, UR6 ;  /* 0x0000001a080672a5 */ /* 0x000fe4000f8e0006 */
[----:B------:R-:W-:Y:S01]  /*1af0*/  UIMAD UR4, UR9, UR26, UR4 ;  /* 0x0000001a090472a4 */ /* 0x000fe2000f8e0204 */
[--C-:B------:R-:W-:Y:S01]  /*1b00*/  SHF.R.S32.HI R5, RZ, 0x1f, R4.reuse ;  /* 0x0000001fff057819 */ /* 0x100fe20000011404 */
[----:B------:R-:W-:Y:S01]  /*1b10*/  @UP0 UIADD3 UR28, UR27, UR28, URZ ;  /* 0x0000001c1b1c0290 */ /* 0x000fe2000fffe03f */
[----:B------:R-:W-:Y:S01]  /*1b20*/  IMAD.MOV.U32 R16, RZ, RZ, R4 ;  /* 0x000000ffff107224 */ /* 0x000fe200078e0004 */
[----:B------:R-:W-:Y:S01]  /*1b30*/  UIADD3 UR4, UR7, UR4, URZ ;  /* 0x0000000407047290 */ /* 0x000fe2000fffe03f */
[----:B------:R-:W-:Y:S01]  /*1b40*/  MOV R9, UR7 ;  /* 0x0000000700097c02 */ /* 0x000fe20008000f00 */
[----:B-1----:R-:W-:Y:S01]  /*1b50*/  IMAD R0, R5, R6, RZ ;  /* 0x0000000605007224 */ /* 0x002fe200078e02ff */
[----:B------:R-:W-:-:S03]  /*1b60*/  MOV R8, UR6 ;  /* 0x0000000600087c02 */ /* 0x000fc60008000f00 */
[----:B------:R-:W-:Y:S01]  /*1b70*/  IMAD.U32 R9, RZ, RZ, UR4 ;  /* 0x00000004ff097e24 */ /* 0x000fe2000f8e00ff */
[----:B------:R-:W-:Y:S01]  /*1b80*/  @UP0 ULDC.64 UR4, c[0x0][0x250] ;  /* 0x0000940000040ab9 */ /* 0x000fe20000000a00 */
[C---:B------:R-:W-:Y:S01]  /*1b90*/  IMAD R7, R4.reuse, R7, R0 ;  /* 0x0000000704077224 */ /* 0x040fe200078e0200 */
[----:B------:R-:W-:Y:S01]  /*1ba0*/  @UP0 UIMAD.WIDE.U32 UR30, UR28, UR4, URZ ;  /* 0x000000041c1e02a5 */ /* 0x000fe2000f8e003f */
[----:B------:R-:W-:-:S03]  /*1bb0*/  IMAD.WIDE.U32 R26, R4, R6, R8 ;  /* 0x00000006041a7225 */ /* 0x000fc600078e0008 */
[----:B------:R-:W-:Y:S02]  /*1bc0*/  @UP0 UIMAD UR28, UR28, UR5, UR31 ;  /* 0x000000051c1c02a4 */ /* 0x000fe4000f8e021f */
[----:B------:R-:W-:Y:S01]  /*1bd0*/  IADD3 R24, R27, R7, RZ ;  /* 0x000000071b187210 */ /* 0x000fe20007ffe0ff */
[----:B------:R-:W-:Y:S09]  /*1be0*/  @P0 BRA `(.L_x_2017) ;  /* 0x0000000000300947 */ /* 0x000ff20003800000 */
[----:B------:R-:W-:Y:S01]  /*1bf0*/  USHF.R.S32.HI UR6, URZ, 0x1f, UR27 ;  /* 0x0000001f3f067899 */ /* 0x000fe2000801141b */
[----:B------:R-:W-:-:S03]  /*1c00*/  ULDC.64 UR4, c[0x0][0x250] ;  /* 0x0000940000047ab9 */ /* 0x000fc60000000a00 */
[----:B------:R-:W-:Y:S02]  /*1c10*/  UIMAD UR6, UR6, UR4, URZ ;  /* 0x00000004060672a4 */ /* 0x000fe4000f8e023f */
[----:B------:R-:W-:Y:S02]  /*1c20*/  UIMAD.WIDE.U32 UR28, UR27, UR4, URZ ;  /* 0x000000041b1c72a5 */ /* 0x000fe4000f8e003f */
[----:B------:R-:W-:Y:S02]  /*1c30*/  UIMAD UR27, UR27, UR5, UR6 ;  /* 0x000000051b1b72a4 */ /* 0x000fe4000f8e0206 */
[----:B------:R-:W-:Y:S01]  /*1c40*/  USHF.R.S32.HI UR6, URZ, 0x1f, UR15 ;  /* 0x0000001f3f067899 */ /* 0x000fe2000801140f */
[----:B------:R-:W-:Y:S01]  /*1c50*/  ULDC.64 UR4, c[0x0][0x238] ;  /* 0x00008e0000047ab9 */ /* 0x000fe20000000a00 */
[----:B------:R-:W-:Y:S02]  /*1c60*/  UIADD3 UR29, UR29, UR27, URZ ;  /* 0x0000001b1d1d7290 */ /* 0x000fe4000fffe03f */
[----:B------:R-:W-:-:S02]  /*1c70*/  UIMAD UR6, UR6, UR4, URZ ;  /* 0x00000004060672a4 */ /* 0x000fc4000f8e023f */
[----:B------:R-:W-:Y:S02]  /*1c80*/  UIMAD.WIDE.U32 UR30, UR15, UR4, UR28 ;  /* 0x000000040f1e72a5 */ /* 0x000fe4000f8e001c */
[----:B------:R-:W-:-:S04]  /*1c90*/  UIMAD UR5, UR15, UR5, UR6 ;  /* 0x000000050f0572a4 */ /* 0x000fc8000f8e0206 */
[----:B------:R-:W-:-:S12]  /*1ca0*/  UIADD3 UR28, UR31, UR5, URZ ;  /* 0x000000051f1c7290 */ /* 0x000fd8000fffe03f */
.L_x_2017:
[----:B------:R-:W-:Y:S01]  /*1cb0*/  SHF.R.S32.HI R4, RZ, 0x1f, R3 ;  /* 0x0000001fff047819 */ /* 0x000fe20000011403 */
[----:B------:R-:W-:Y:S01]  /*1cc0*/  UISETP.NE.AND UP0, UPT, UR11, -0x1, UPT ;  /* 0xffffffff0b00788c */ /* 0x000fe2000bf05270 */
[----:B------:R-:W1:Y:S01]  /*1cd0*/  S2R R31, SR_CTAID.X ;  /* 0x00000000001f7919 */ /* 0x000e620000002500 */
[----:B------:R-:W2:Y:S01]  /*1ce0*/  S2UR UR27, SR_CgaCtaId ;  /* 0x00000000001b79c3 */ /* 0x000ea20000008800 */
[CC--:B------:R-:W-:Y:S01]  /*1cf0*/  LEA.HI R2, R4.reuse, R3.reuse, RZ, 0x3 ;  /* 0x0000000304027211 */ /* 0x0c0fe200078f18ff */
[----:B------:R-:W-:Y:S01]  /*1d00*/  ULDC.64 UR6, c[0x0][0x268] ;  /* 0x00009a0000067ab9 */ /* 0x000fe20000000a00 */
[----:B------:R-:W-:Y:S01]  /*1d10*/  LEA.HI R15, R4, R3, RZ, 0x4 ;  /* 0x00000003040f7211 */ /* 0x000fe200078f20ff */
[----:B------:R-:W-:Y:S01]  /*1d20*/  IMAD R5, R5, UR6, RZ ;  /* 0x0000000605057c24 */ /* 0x000fe2000f8e02ff */
[----:B------:R-:W-:Y:S01]  /*1d30*/  SHF.R.S32.HI R18, RZ, 0x3, R2 ;  /* 0x00000003ff127819 */ /* 0x000fe20000011402 */
[----:B------:R-:W-:Y:S01]  /*1d40*/  BSSY B0, `(.L_x_2019) ;  /* 0x0000066000007945 */ /* 0x000fe20003800000 */
[----:B------:R-:W-:Y:S01]  /*1d50*/  LOP3.LUT R2, R2, 0xfffffff8, RZ, 0xc0, !PT ;  /* 0xfffffff802027812 */ /* 0x000fe200078ec0ff */
[----:B------:R-:W3:Y:S01]  /*1d60*/  LDC.64 R228, c[0x0][0x250] ;  /* 0x00009400ffe47b82 */ /* 0x000ee20000000a00 */
[----:B------:R-:W-:Y:S01]  /*1d70*/  @UP0 ULDC.64 UR4, c[0x0][0x240] ;  /* 0x0000900000040ab9 */ /* 0x000fe20000000a00 */
[C---:B------:R-:W-:Y:S01]  /*1d80*/  IMAD.SHL.U32 R199, R18.reuse, 0x40, RZ ;  /* 0x0000004012c77824 */ /* 0x040fe200078e00ff */
[----:B------:R-:W-:Y:S01]  /*1d90*/  LOP3.LUT R0, R15, 0xfffffff0, RZ, 0xc0, !PT ;  /* 0xfffffff00f007812 */ /* 0x000fe200078ec0ff */
[----:B------:R-:W-:Y:S01]  /*1da0*/  IMAD.IADD R2, R3, 0x1, -R2 ;  /* 0x0000000103027824 */ /* 0x000fe200078e0a02 */
[----:B------:R-:W-:Y:S01]  /*1db0*/  @UP0 UIMAD.WIDE.U32 UR32, UR11, UR4, URZ ;  /* 0x000000040b2002a5 */ /* 0x000fe2000f8e003f */
[----:B------:R-:W-:Y:S01]  /*1dc0*/  VIADD R20, R18, 0x10 ;  /* 0x0000001012147836 */ /* 0x000fe20000000000 */
[----:B------:R-:W-:Y:S01]  /*1dd0*/  LOP3.LUT R199, R199, 0x1c0, RZ, 0xc0, !PT ;  /* 0x000001c0c7c77812 */ /* 0x000fe200078ec0ff */
[----:B------:R-:W-:Y:S01]  /*1de0*/  IMAD.SHL.U32 R200, R2, 0x8, RZ ;  /* 0x0000000802c87824 */ /* 0x000fe200078e00ff */
[----:B------:R-:W-:Y:S01]  /*1df0*/  @!UP0 USHF.R.S32.HI UR29, URZ, 0x1f, UR12 ;  /* 0x0000001f3f1d8899 */ /* 0x000fe2000801140c */
[----:B------:R-:W-:Y:S01]  /*1e00*/  IMAD.IADD R7, R3, 0x1, -R0 ;  /* 0x0000000103077824 */ /* 0x000fe200078e0a00 */
[----:B------:R-:W-:Y:S01]  /*1e10*/  @UP0 UIMAD UR15, UR11, UR5, UR33 ;  /* 0x000000050b0f02a4 */ /* 0x000fe2000f8e0221 */
[----:B------:R-:W-:Y:S01]  /*1e20*/  IADD3 R152, P5, R18, UR26, RZ ;  /* 0x0000001a12987c10 */ /* 0x000fe2000ffbe0ff */
[----:B------:R-:W-:Y:S01]  /*1e30*/  IMAD R12, R16, UR7, R5 ;  /* 0x00000007100c7c24 */ /* 0x000fe2000f8e0205 */
[--C-:B------:R-:W-:Y:S01]  /*1e40*/  LOP3.LUT R6, R199, 0x38, R200.reuse, 0xf8, !PT ;  /* 0x00000038c7067812 */ /* 0x100fe200078ef8c8 */
[----:B------:R-:W-:Y:S01]  /*1e50*/  @!UP0 ULDC.64 UR4, c[0x0][0x228] ;  /* 0x00008a0000048ab9 */ /* 0x000fe20000000a00 */
[----:B------:R-:W-:Y:S01]  /*1e60*/  SHF.R.U32.HI R199, RZ, 0x3, R199 ;  /* 0x00000003ffc77819 */ /* 0x000fe200000116c7 */
[----:B------:R-:W-:Y:S01]  /*1e70*/  @!UP0 UIMAD UR29, UR29, UR4, URZ ;  /* 0x000000041d1d82a4 */ /* 0x000fe2000f8e023f */
[----:B------:R-:W-:Y:S01]  /*1e80*/  SHF.R.S32.HI R0, RZ, 0x1f, R7 ;  /* 0x0000001fff007819 */ /* 0x000fe20000011407 */
[----:B------:R-:W-:Y:S01]  /*1e90*/  @!UP0 UIMAD.WIDE.U32 UR34, UR12, UR4, URZ ;  /* 0x000000040c2282a5 */ /* 0x000fe2000f8e003f */
[----:B------:R-:W-:Y:S01]  /*1ea0*/  LOP3.LUT R199, R6, R199, RZ, 0x3c, !PT ;  /* 0x000000c706c77212 */ /* 0x000fe200078e3cff */
[----:B------:R-:W-:Y:S01]  /*1eb0*/  @!UP0 UIMAD UR29, UR12, UR5, UR29 ;  /* 0x000000050c1d82a4 */ /* 0x000fe2000f8e021d */
[----:B------:R-:W-:Y:S01]  /*1ec0*/  LEA.HI R6, R4, R3, RZ, 0x6 ;  /* 0x0000000304067211 */ /* 0x000fe200078f30ff */
[----:B------:R-:W-:Y:S01]  /*1ed0*/  USHF.R.S32.HI UR12, URZ, 0x1f, UR14 ;  /* 0x0000001f3f0c7899 */ /* 0x000fe2000801140e */
[----:B------:R-:W-:Y:S01]  /*1ee0*/  LEA.HI R0, R0, R7, RZ, 0x3 ;  /* 0x0000000700007211 */ /* 0x000fe200078f18ff */
[----:B------:R-:W-:Y:S01]  /*1ef0*/  ULDC.64 UR4, c[0x0][0x258] ;  /* 0x0000960000047ab9 */ /* 0x000fe20000000a00 */
[----:B------:R-:W-:Y:S01]  /*1f00*/  SHF.R.S32.HI R21, RZ, 0x1f, R200 ;  /* 0x0000001fff157819 */ /* 0x000fe200000114c8 */
[----:B------:R-:W-:Y:S01]  /*1f10*/  IMAD.SHL.U32 R6, R6, 0x8, RZ ;  /* 0x0000000806067824 */ /* 0x000fe200078e00ff */
[----:B------:R-:W-:Y:S01]  /*1f20*/  IADD3 R8, P1, R200, UR30, RZ ;  /* 0x0000001ec8087c10 */ /* 0x000fe2000ff3e0ff */
[----:B------:R-:W-:Y:S01]  /*1f30*/  @!UP0 UIADD3 UR15, UR35, UR29, URZ ;  /* 0x0000001d230f8290 */ /* 0x000fe2000fffe03f */
[----:B------:R-:W-:Y:S01]  /*1f40*/  LOP3.LUT R14, R0, 0xfffffff8, RZ, 0xc0, !PT ;  /* 0xfffffff8000e7812 */ /* 0x000fe200078ec0ff */
[----:B------:R-:W-:Y:S01]  /*1f50*/  @!UP0 UMOV UR32, UR34 ;  /* 0x0000002200208c82 */ /* 0x000fe20008000000 */
[----:B------:R-:W-:Y:S01]  /*1f60*/  UIMAD UR12, UR12, UR4, URZ ;  /* 0x000000040c0c72a4 */ /* 0x000fe2000f8e023f */
[----:B------:R-:W-:Y:S01]  /*1f70*/  LOP3.LUT R199, R199, 0xfffffe00, R6, 0xf8, !PT ;  /* 0xfffffe00c7c77812 */ /* 0x000fe200078ef806 */
[----:B------:R-:W-:Y:S01]  /*1f80*/  IMAD.U32 R22, RZ, RZ, UR4 ;  /* 0x00000004ff167e24 */ /* 0x000fe2000f8e00ff */
[----:B------:R-:W-:Y:S01]  /*1f90*/  IADD3 R6, P0, R200, UR32, RZ ;  /* 0x00000020c8067c10 */ /* 0x000fe2000ff1e0ff */
[----:B------:R-:W-:Y:S01]  /*1fa0*/  IMAD.IADD R14, R7, 0x1, -R14 ;  /* 0x00000001070e7824 */ /* 0x000fe200078e0a0e */
[C---:B------:R-:W-:Y:S01]  /*1fb0*/  IADD3.X R9, R21.reuse, UR28, RZ, P1, !PT ;  /* 0x0000001c15097c10 */ /* 0x040fe20008ffe4ff */
[----:B------:R-:W-:Y:S01]  /*1fc0*/  UIMAD UR28, UR14, UR5, UR12 ;  /* 0x000000050e1c72a4 */ /* 0x000fe2000f8e020c */
[----:B------:R-:W-:Y:S01]  /*1fd0*/  IADD3.X R7, R21, UR15, RZ, P0, !PT ;  /* 0x0000000f15077c10 */ /* 0x000fe200087fe4ff */
[----:B------:R-:W-:Y:S01]  /*1fe0*/  UIADD3 UR5, -UR19, UR13, URZ ;  /* 0x0000000d13057290 */ /* 0x000fe2000fffe13f */
[----:B------:R-:W-:Y:S01]  /*1ff0*/  SHF.R.S32.HI R19, RZ, 0x1f, R18 ;  /* 0x0000001fff137819 */ /* 0x000fe20000011412 */
[----:B------:R-:W-:Y:S01]  /*2000*/  UIADD3 UR12, UR16, -0x1, URZ ;  /* 0xffffffff100c7890 */ /* 0x000fe2000fffe03f */
[----:B------:R-:W-:Y:S01]  /*2010*/  IMAD.MOV.U32 R5, RZ, RZ, 0x20 ;  /* 0x00000020ff057424 */ /* 0x000fe200078e00ff */
[----:B------:R-:W-:Y:S01]  /*2020*/  UMOV UR4, 0x400 ;  /* 0x0000040000047882 */ /* 0x000fe20000000000 */
[----:B------:R-:W-:Y:S01]  /*2030*/  IMAD.WIDE.U32 R22, R22, UR14, R6 ;  /* 0x0000000e16167c25 */ /* 0x000fe2000f8e0006 */
[----:B------:R-:W-:Y:S01]  /*2040*/  ISETP.GE.AND P6, PT, R18, UR5, PT ;  /* 0x0000000512007c0c */ /* 0x000fe2000bfc6270 */
[----:B------:R-:W-:Y:S01]  /*2050*/  USHF.L.U32 UR15, UR12, 0x6, URZ ;  /* 0x000000060c0f7899 */ /* 0x000fe2000800063f */
[----:B------:R-:W-:Y:S01]  /*2060*/  ISETP.GE.AND P4, PT, R20, UR5, PT ;  /* 0x0000000514007c0c */ /* 0x000fe2000bf86270 */
[----:B------:R-:W-:Y:S01]  /*2070*/  VIADD R6, R18, 0x20 ;  /* 0x0000002012067836 */ /* 0x000fe20000000000 */
[----:B--2---:R-:W-:Y:S01]  /*2080*/  ULEA UR4, UR27, UR4, 0x18 ;  /* 0x000000041b047291 */ /* 0x004fe2000f8ec03f */
[----:B------:R-:W-:Y:S01]  /*2090*/  IMAD.MOV.U32 R7, RZ, RZ, 0x10 ;  /* 0x00000010ff077424 */ /* 0x000fe200078e00ff */
[----:B------:R-:W-:Y:S01]  /*20a0*/  UIADD3 UR14, -UR15, UR22, URZ ;  /* 0x000000160f0e7290 */ /* 0x000fe2000fffe13f */
[----:B------:R-:W-:Y:S01]  /*20b0*/  IMAD.WIDE.U32 R16, R16, UR6, R8 ;  /* 0x0000000610107c25 */ /* 0x000fe2000f8e0008 */
[----:B------:R-:W-:-:S02]  /*20c0*/  ISETP.GE.AND P0, PT, R6, UR5, PT ;  /* 0x0000000506007c0c */ /* 0x000fc4000bf06270 */
[----:B------:R-:W-:Y:S01]  /*20d0*/  IADD3.X R13, R19, UR23, RZ, P5, !PT ;  /* 0x00000017130d7c10 */ /* 0x000fe2000affe4ff */
[----:B------:R-:W-:Y:S01]  /*20e0*/  VIADD R29, R23, UR28 ;  /* 0x0000001c171d7c36 */ /* 0x000fe20008000000 */
[----:B------:R-:W-:Y:S01]  /*20f0*/  R2P PR, R14, 0x6 ;  /* 0x000000060e007804 */ /* 0x000fe20000000000 */
[----:B-1----:R-:W-:Y:S01]  /*2100*/  IMAD.WIDE R30, R31, 0x40, R18 ;  /* 0x000000401f1e7825 */ /* 0x002fe200078e0212 */
[----:B------:R-:W-:-:S03]  /*2110*/  LEA R199, R199, UR4, 0x1 ;  /* 0x00000004c7c77c11 */ /* 0x000fc6000f8e08ff */
[C---:B------:R-:W-:Y:S01]  /*2120*/  VIADD R196, R200.reuse, 0x40 ;  /* 0x00000040c8c47836 */ /* 0x040fe20000000000 */
[----:B------:R-:W-:Y:S01]  /*2130*/  SEL R7, R7, 0xfffffff0, !P1 ;  /* 0xfffffff007077807 */ /* 0x000fe20004800000 */
[----:B------:R-:W-:Y:S01]  /*2140*/  VIADD R195, R200, 0x80 ;  /* 0x00000080c8c37836 */ /* 0x000fe20000000000 */
[----:B------:R-:W-:Y:S01]  /*2150*/  SEL R5, R5, 0xffffffe0, !P2 ;  /* 0xffffffe005057807 */ /* 0x000fe20005000000 */
[----:B---3--:R-:W-:Y:S06]  /*2160*/  @P6 BRA `(.L_x_2020) ;  /* 0x00000000008c6947 */ /* 0x008fec0003800000 */
        /* <DEDUP_REMOVED lines=35> */
.L_x_2020:
[----:B------:R-:W-:Y:S05]  /*23a0*/  BSYNC B0 ;  /* 0x0000000000007941 */ /* 0x000fea0003800000 */
.L_x_2019:
[----:B------:R-:W-:Y:S01]  /*23b0*/  BSSY B0, `(.L_x_2021) ;  /* 0x0000029000007945 */ /* 0x000fe20003800000 */
[----:B------:R-:W-:-:S03]  /*23c0*/  ISETP.GE.AND P6, PT, R20, UR14, PT ;  /* 0x0000000e14007c0c */ /* 0x000fc6000bfc6270 */
[----:B------:R-:W-:Y:S10]  /*23d0*/  @P4 BRA `(.L_x_2022) ;  /* 0x0000000000984947 */ /* 0x000ff40003800000 */
        /* <DEDUP_REMOVED lines=38> */
.L_x_2022:
[----:B------:R-:W-:Y:S05]  /*2640*/  BSYNC B0 ;  /* 0x0000000000007941 */ /* 0x000fea0003800000 */
.L_x_2021:
[----:B------:R-:W-:Y:S01]  /*2650*/  BSSY B0, `(.L_x_2023) ;  /* 0x000002a000007945 */ /* 0x000fe20003800000 */
[----:B------:R-:W-:Y:S02]  /*2660*/  ISETP.GE.AND P4, PT, R20, UR14, PT ;  /* 0x0000000e14007c0c */ /* 0x000fe4000bf86270 */
[----:B------:R-:W-:Y:S01]  /*2670*/  IADD3 R20, R18, 0x30, RZ ;  /* 0x0000003012147810 */ /* 0x000fe20007ffe0ff */
        /* <DEDUP_REMOVED lines=39> */
.L_x_2024:
[----:B------:R-:W-:Y:S05]  /*28f0*/  BSYNC B0 ;  /* 0x0000000000007941 */ /* 0x000fea0003800000 */
.L_x_2023:
[----:B------:R-:W-:Y:S01]  /*2900*/  ISETP.GE.AND P1, PT, R20, UR5, PT ;  /* 0x0000000514007c0c */ /* 0x000fe2000bf26270 */
[----:B------:R-:W-:Y:S01]  /*2910*/  USHF.L.U64.HI UR23, UR8, 0x4, UR9 ;  /* 0x0000000408177899 */ /* 0x000fe20008010209 */
[----:B------:R-:W-:Y:S01]  /*2920*/  IADD3 R26, P0, R200, R26, RZ ;  /* 0x0000001ac81a7210 */ /* 0x000fe20007f1e0ff */
[----:B------:R-:W-:Y:S03]  /*2930*/  BSSY B0, `(.L_x_2025) ;  /* 0x0000029000007945 */ /* 0x000fe60003800000 */
[----:B------:R-:W-:Y:S01]  /*2940*/  IADD3.X R27, R21, R24, RZ, P0, !PT ;  /* 0x00000018151b7210 */ /* 0x000fe200007fe4ff */
[----:B------:R-:W-:-:S06]  /*2950*/  IMAD R21, R19, UR8, RZ ;  /* 0x0000000813157c24 */ /* 0x000fcc000f8e02ff */
        /* <DEDUP_REMOVED lines=38> */
.L_x_2026:
[----:B------:R-:W-:Y:S05]  /*2bc0*/  BSYNC B0 ;  /* 0x0000000000007941 */ /* 0x000fea0003800000 */
.L_x_2025:
[C---:B------:R-:W-:Y:S01]  /*2bd0*/  ISETP.GE.AND P0, PT, R18.reuse, UR14, PT ;  /* 0x0000000e12007c0c */ /* 0x040fe2000bf06270 */
[C---:B------:R-:W-:Y:S01]  /*2be0*/  IMAD R21, R18.reuse, UR9, R21 ;  /* 0x0000000912157c24 */ /* 0x040fe2000f8e0215 */
[----:B------:R-:W-:Y:S01]  /*2bf0*/  USHF.L.U32 UR26, UR8, 0x4, URZ ;  /* 0x00000004081a7899 */ /* 0x000fe2000800063f */
[----:B------:R-:W-:Y:S01]  /*2c00*/  IMAD.WIDE.U32 R26, R18, UR8, R26 ;  /* 0x00000008121a7c25 */ /* 0x000fe2000f8e001a */
[----:B------:R-:W-:Y:S04]  /*2c10*/  BSSY B0, `(.L_x_2027) ;  /* 0x0000021000007945 */ /* 0x000fe80003800000 */
[----:B------:R-:W-:Y:S02]  /*2c20*/  IADD3 R134, R27, R21, RZ ;  /* 0x000000151b867210 */ /* 0x000fe40007ffe0ff */
[----:B------:R-:W-:-:S03]  /*2c30*/  MOV R133, R26 ;  /* 0x0000001a00857202 */ /* 0x000fc60000000f00 */
[----:B------:R-:W-:Y:S05]  /*2c40*/  @P0 BRA `(.L_x_2028) ;  /* 0x0000000000740947 */ /* 0x000fea0003800000 */
        /* <DEDUP_REMOVED lines=29> */
.L_x_2028:
[----:B------:R-:W-:Y:S05]  /*2e20*/  BSYNC B0 ;  /* 0x0000000000007941 */ /* 0x000fea0003800000 */
.L_x_2027:
[----:B------:R-:W-:Y:S04]  /*2e30*/  BSSY B0, `(.L_x_2029) ;  /* 0x0000021000007945 */ /* 0x000fe80003800000 */
[----:B------:R-:W-:Y:S05]  /*2e40*/  @P6 BRA `(.L_x_2030) ;  /* 0x00000000007c6947 */ /* 0x000fea0003800000 */
[----:B------:R-:W-:Y:S01]  /*2e50*/  ULDC UR6, c[0x0][0x2d0] ;  /* 0x0000b40000067ab9 */ /* 0x000fe20000000800 */
[----:B------:R-:W-:Y:S02]  /*2e60*/  IADD3 R21, P1, R133, UR26, RZ ;  /* 0x0000001a85157c10 */ /* 0x000fe4000ff3e0ff */
[----:B------:R-:W-:Y:S02]  /*2e70*/  ISETP.GE.AND P5, PT, R200, UR6, PT ;  /* 0x00000006c8007c0c */ /* 0x000fe4000bfa6270 */
[----:B------:R-:W-:Y:S02]  /*2e80*/  ISETP.GE.AND P2, PT, R196, UR6, PT ;  /* 0x00000006c4007c0c */ /* 0x000fe4000bf46270 */
[----:B------:R-:W-:Y:S02]  /*2e90*/  ISETP.GE.AND P0, PT, R195, UR6, PT ;  /* 0x00000006c3007c0c */ /* 0x000fe4000bf06270 */
[----:B------:R-:W-:-:S07]  /*2ea0*/  IADD3.X R22, R134, UR23, RZ, P1, !PT ;  /* 0x0000001786167c10 */ /* 0x000fce0008ffe4ff */
        /* <DEDUP_REMOVED lines=25> */
.L_x_2030:
[----:B------:R-:W-:Y:S05]  /*3040*/  BSYNC B0 ;  /* 0x0000000000007941 */ /* 0x000fea0003800000 */
.L_x_2029:
[----:B------:R-:W-:Y:S01]  /*3050*/  ISETP.GE.AND P0, PT, R6, UR14, PT ;  /* 0x0000000e06007c0c */ /* 0x000fe2000bf06270 */
[----:B------:R-:W-:Y:S01]  /*3060*/  BSSY B0, `(.L_x_2031) ;  /* 0x0000026000007945 */ /* 0x000fe20003800000 */
[----:B------:R-:W-:Y:S02]  /*3070*/  ISETP.GE.AND P1, PT, R20, UR14, PT ;  /* 0x0000000e14007c0c */ /* 0x000fe4000bf26270 */
[----:B------:R-:W-:-:S09]  /*3080*/  SHF.R.S32.HI R22, RZ, 0x4, R15 ;  /* 0x00000004ff167819 */ /* 0x000fd2000001140f */
[----:B------:R-:W-:Y:S05]  /*3090*/  @P0 BRA `(.L_x_2032) ;  /* 0x0000000000880947 */ /* 0x000fea0003800000 */
[----:B------:R-:W-:Y:S01]  /*30a0*/  ULDC UR6, c[0x0][0x2d0] ;  /* 0x0000b40000067ab9 */ /* 0x000fe20000000800 */
[----:B------:R-:W-:Y:S01]  /*30b0*/  IMAD.U32 R24, RZ, RZ, UR8 ;  /* 0x00000008ff187e24 */ /* 0x000fe2000f8e00ff */
[----:B------:R-:W-:Y:S01]  /*30c0*/  ISETP.GE.AND P6, PT, R200, UR6, PT ;  /* 0x00000006c8007c0c */ /* 0x000fe2000bfc6270 */
[----:B------:R-:W-:Y:S01]  /*30d0*/  IMAD.U32 R23, RZ, RZ, UR8 ;  /* 0x00000008ff177e24 */ /* 0x000fe2000f8e00ff */
[----:B------:R-:W-:Y:S01]  /*30e0*/  ISETP.GE.AND P5, PT, R196, UR6, PT ;  /* 0x00000006c4007c0c */ /* 0x000fe2000bfa6270 */
[----:B------:R-:W-:Y:S01]  /*30f0*/  IMAD.U32 R21, RZ, RZ, UR9 ;  /* 0x00000009ff157e24 */ /* 0x000fe2000f8e00ff */
[----:B------:R-:W-:-:S04]  /*3100*/  LEA R24, P0, R24, R133, 0x5 ;  /* 0x0000008518187211 */ /* 0x000fc800078028ff */
[----:B------:R-:W-:Y:S02]  /*3110*/  LEA.HI.X R21, R23, R134, R21, 0x5, P0 ;  /* 0x0000008617157211 */ /* 0x000fe400000f2c15 */
[----:B------:R-:W-:-:S03]  /*3120*/  ISETP.GE.AND P0, PT, R195, UR6, PT ;  /* 0x00000006c3007c0c */ /* 0x000fc6000bf06270 */
        /* <DEDUP_REMOVED lines=25> */
.L_x_2032:
[----:B------:R-:W-:Y:S05]  /*32c0*/  BSYNC B0 ;  /* 0x0000000000007941 */ /* 0x000fea0003800000 */
.L_x_2031:
[----:B------:R-:W-:Y:S01]  /*32d0*/  IMAD.SHL.U32 R19, R2, 0x40, RZ ;  /* 0x0000004002137824 */ /* 0x000fe200078e00ff */
[----:B------:R-:W-:Y:S01]  /*32e0*/  LEA.HI R21, R15, R22, RZ, 0x1 ;  /* 0x000000160f157211 */ /* 0x000fe200078f08ff */
[----:B------:R-:W-:Y:S01]  /*32f0*/  BSSY B0, `(.L_x_2033) ;  /* 0x0000029000007945 */ /* 0x000fe20003800000 */
[C---:B------:R-:W-:Y:S01]  /*3300*/  ISETP.GE.AND P0, PT, R18.reuse, UR14, PT ;  /* 0x0000000e12007c0c */ /* 0x040fe2000bf06270 */
[----:B------:R-:W-:Y:S01]  /*3310*/  IMAD.SHL.U32 R18, R18, 0x8, RZ ;  /* 0x0000000812127824 */ /* 0x000fe200078e00ff */
[----:B------:R-:W-:Y:S02]  /*3320*/  LOP3.LUT R21, R21, 0xfffffffe, RZ, 0xc0, !PT ;  /* 0xfffffffe15157812 */ /* 0x000fe400078ec0ff */
[----:B------:R-:W-:Y:S01]  /*3330*/  LOP3.LUT R19, R19, 0x1c0, RZ, 0xc0, !PT ;  /* 0x000001c013137812 */ /* 0x000fe200078ec0ff */
[----:B------:R-:W-:Y:S08]  /*3340*/  @P1 BRA `(.L_x_2034) ;  /* 0x00000000008c1947 */ /* 0x000ff00003800000 */
[----:B------:R-:W-:Y:S01]  /*3350*/  ULDC UR6, c[0x0][0x2d0] ;  /* 0x0000b40000067ab9 */ /* 0x000fe20000000800 */
[----:B------:R-:W-:Y:S01]  /*3360*/  IMAD.U32 R15, RZ, RZ, UR8 ;  /* 0x00000008ff0f7e24 */ /* 0x000fe2000f8e00ff */
[----:B------:R-:W-:Y:S01]  /*3370*/  ISETP.GE.AND P6, PT, R200, UR6, PT ;  /* 0x00000006c8007c0c */ /* 0x000fe2000bfc6270 */
[----:B------:R-:W-:Y:S01]  /*3380*/  IMAD.MOV.U32 R24, RZ, RZ, R133 ;  /* 0x000000ffff187224 */ /* 0x000fe200078e0085 */
[----:B------:R-:W-:Y:S01]  /*3390*/  ISETP.GE.AND P5, PT, R196, UR6, PT ;  /* 0x00000006c4007c0c */ /* 0x000fe2000bfa6270 */
[----:B------:R-:W-:Y:S01]  /*33a0*/  IMAD.MOV.U32 R25, RZ, RZ, R134 ;  /* 0x000000ffff197224 */ /* 0x000fe200078e0086 */
[----:B------:R-:W-:Y:S01]  /*33b0*/  UIMAD UR7, UR9, 0x30, URZ ;  /* 0x00000030090778a4 */ /* 0x000fe2000f8e023f */
[----:B------:R-:W-:Y:S01]  /*33c0*/  ISETP.GE.AND P1, PT, R195, UR6, PT ;  /* 0x00000006c3007c0c */ /* 0x000fe2000bf26270 */
[----:B------:R-:W-:-:S04]  /*33d0*/  IMAD.WIDE.U32 R26, R15, 0x30, R24 ;  /* 0x000000300f1a7825 */ /* 0x000fc800078e0018 */
[----:B------:R-:W-:-:S03]  /*33e0*/  VIADD R24, R27, UR7 ;  /* 0x000000071b187c36 */ /* 0x000fc60008000000 */
        /* <DEDUP_REMOVED lines=25> */
.L_x_2034:
[----:B------:R-:W-:Y:S05]  /*3580*/  BSYNC B0 ;  /* 0x0000000000007941 */ /* 0x000fea0003800000 */
.L_x_2033:
[----:B------:R-:W0:Y:S01]  /*3590*/  LDGDEPBAR ;  /* 0x00000000000079af */ /* 0x000e220000000000 */
[----:B------:R-:W-:Y:S01]  /*35a0*/  IMAD.IADD R21, R22, 0x1, -R21 ;  /* 0x0000000116157824 */ /* 0x000fe200078e0a15 */
[----:B------:R-:W-:Y:S01]  /*35b0*/  ISETP.GE.AND P6, PT, R6, UR14, PT ;  /* 0x0000000e06007c0c */ /* 0x000fe2000bfc6270 */
[----:B------:R-:W-:Y:S01]  /*35c0*/  IMAD.SHL.U32 R14, R14, 0x40, RZ ;  /* 0x000000400e0e7824 */ /* 0x000fe200078e00ff */
[----:B------:R-:W-:Y:S01]  /*35d0*/  LOP3.LUT R18, R19, 0x8, R18, 0xf8, !PT ;  /* 0x0000000813127812 */ /* 0x000fe200078ef812 */
[----:B------:R-:W-:Y:S01]  /*35e0*/  IMAD.SHL.U32 R6, R21, 0x8, RZ ;  /* 0x0000000815067824 */ /* 0x000fe200078e00ff */
[----:B------:R-:W-:Y:S01]  /*35f0*/  SHF.R.U32.HI R19, RZ, 0x3, R19 ;  /* 0x00000003ff137819 */ /* 0x000fe20000011613 */
[-C--:B------:R-:W-:Y:S01]  /*3600*/  IMAD R13, R13, R228.reuse, RZ ;  /* 0x000000e40d0d7224 */ /* 0x080fe200078e02ff */
[----:B-1234-:R-:W-:Y:S01]  /*3610*/  LOP3.LUT R9, R14, 0x1c0, RZ, 0xc0, !PT ;  /* 0x000001c00e097812 */ /* 0x01efe200078ec0ff */
[----:B------:R-:W-:Y:S01]  /*3620*/  IMAD.IADD R17, R17, 0x1, R12 ;  /* 0x0000000111117824 */ /* 0x000fe200078e020c */
[----:B------:R-:W-:Y:S01]  /*3630*/  LEA.HI R4, R4, R3, RZ, 0x5 ;  /* 0x0000000304047211 */ /* 0x000fe200078f28ff */
[C---:B------:R-:W-:Y:S01]  /*3640*/  IMAD R135, R152.reuse, R229, R13 ;  /* 0x000000e598877224 */ /* 0x040fe200078e020d */
[----:B------:R-:W-:Y:S01]  /*3650*/  LOP3.LUT R6, R9, 0x8, R6, 0xf8, !PT ;  /* 0x0000000809067812 */ /* 0x000fe200078ef806 */
[----:B------:R-:W-:Y:S01]  /*3660*/  IMAD.WIDE.U32 R152, R152, R228, R16 ;  /* 0x000000e498987225 */ /* 0x000fe200078e0010 */
[----:B------:R-:W-:Y:S01]  /*3670*/  SHF.R.U32.HI R9, RZ, 0x3, R9 ;  /* 0x00000003ff097819 */ /* 0x000fe20000011609 */
[----:B------:R-:W-:Y:S01]  /*3680*/  ULDC.64 UR6, c[0x0][0x220] ;  /* 0x0000880000067ab9 */ /* 0x000fe20000000a00 */
[----:B------:R-:W-:Y:S01]  /*3690*/  LOP3.LUT R18, R18, R19, RZ, 0x3c, !PT ;  /* 0x0000001312127212 */ /* 0x000fe200078e3cff */
[----:B------:R-:W-:Y:S01]  /*36a0*/  IMAD.IADD R135, R153, 0x1, R135 ;  /* 0x0000000199877824 */ /* 0x000fe200078e0287 */
[----:B------:R-:W-:Y:S01]  /*36b0*/  LOP3.LUT R6, R6, R9, RZ, 0x3c, !PT ;  /* 0x0000000906067212 */ /* 0x000fe200078e3cff */
[----:B------:R-:W-:Y:S01]  /*36c0*/  IMAD.SHL.U32 R9, R0, 0x40, RZ ;  /* 0x0000004000097824 */ /* 0x000fe200078e00ff */
[----:B------:R-:W-:Y:S01]  /*36d0*/  SHF.R.S32.HI R85, RZ, 0x5, R4 ;  /* 0x00000005ff557819 */ /* 0x000fe20000011404 */
[----:B------:R-:W-:Y:S01]  /*36e0*/  IMAD R193, R21, 0x200, R18 ;  /* 0x0000020015c17824 */ /* 0x000fe200078e0212 */
[----:B------:R-:W-:Y:S01]  /*36f0*/  LEA R212, P1, R152, UR6, 0x1 ;  /* 0x0000000698d47c11 */ /* 0x000fe2000f8208ff */
[----:B------:R-:W-:Y:S01]  /*3700*/  BSSY B0, `(.L_x_2035) ;  /* 0x0000026000007945 */ /* 0x000fe20003800000 */
[----:B------:R-:W-:-:S04]  /*3710*/  DEPBAR.LE SB0, 0x0 ;  /* 0x000080000000791a */ /* 0x000fc80000000000 */
[----:B------:R-:W-:Y:S01]  /*3720*/  BAR.SYNC.DEFER_BLOCKING 0x0 ;  /* 0x0000000000007b1d */ /* 0x000fe20000010000 */
[----:B------:R-:W-:Y:S01]  /*3730*/  LOP3.LUT R0, R6, 0xfffffe00, R9, 0xf8, !PT ;  /* 0xfffffe0006007812 */ /* 0x000fe200078ef809 */
[----:B------:R-:W-:Y:S01]  /*3740*/  IMAD.SHL.U32 R198, R228, 0x10, RZ ;  /* 0x00000010e4c67824 */ /* 0x000fe200078e00ff */
[----:B------:R-:W-:Y:S02]  /*3750*/  ISETP.GE.AND P5, PT, R20, UR14, PT ;  /* 0x0000000e14007c0c */ /* 0x000fe4000bfa6270 */
[----:B------:R-:W-:Y:S01]  /*3760*/  SHF.L.U64.HI R197, R228, 0x4, R229 ;  /* 0x00000004e4c57819 */ /* 0x000fe200000102e5 */
[----:B------:R-:W-:Y:S01]  /*3770*/  IMAD R194, R85, 0x400, R0 ;  /* 0x0000040055c27824 */ /* 0x000fe200078e0200 */
[----:B------:R-:W-:Y:S02]  /*3780*/  LEA R193, R193, UR4, 0x1 ;  /* 0x00000004c1c17c11 */ /* 0x000fe4000f8e08ff */
        /* <DEDUP_REMOVED lines=29> */
.L_x_2036:
[----:B------:R-:W-:Y:S05]  /*3960*/  BSYNC B0 ;  /* 0x0000000000007941 */ /* 0x000fea0003800000 */
.L_x_2035:
[----:B------:R4:W-:Y:S01]  /*3970*/  @P4 STS.128 [R199+0xc800], RZ ;  /* 0x00c800ffc7004388 */ /* 0x0009e20000000c00 */
[----:B------:R-:W-:Y:S03]  /*3980*/  BSSY B0, `(.L_x_2037) ;  /* 0x000001e000007945 */ /* 0x000fe60003800000 */
[----:B------:R4:W-:Y:S04]  /*3990*/  @P4 STS.128 [R199+0xe800], RZ ;  /* 0x00e800ffc7004388 */ /* 0x0009e80000000c00 */
[----:B------:R4:W-:Y:S01]  /*39a0*/  @P4 STS.128 [R199+0x10800], RZ ;  /* 0x010800ffc7004388 */ /* 0x0009e20000000c00 */
[----:B------:R-:W-:Y:S05]  /*39b0*/  @P4 BRA `(.L_x_2038) ;  /* 0x0000000000684947 */ /* 0x000fea0003800000 */
[----:B------:R-:W-:Y:S02]  /*39c0*/  ULDC UR27, c[0x0][0x2d0] ;  /* 0x0000b400001b7ab9 */ /* 0x000fe40000000800 */
[----:B------:R-:W-:Y:S02]  /*39d0*/  ISETP.GE.AND P4, PT, R200, UR27, PT ;  /* 0x0000001bc8007c0c */ /* 0x000fe4000bf86270 */
[----:B------:R-:W-:Y:S02]  /*39e0*/  ISETP.GE.AND P2, PT, R196, UR27, PT ;  /* 0x0000001bc4007c0c */ /* 0x000fe4000bf46270 */
[----:B------:R-:W-:-:S09]  /*39f0*/  ISETP.GE.AND P0, PT, R195, UR27, PT ;  /* 0x0000001bc3007c0c */ /* 0x000fd2000bf06270 */
[CC--:B------:R-:W-:Y:S01]  /*3a00*/  @!P4 LEA R10, P1, R198.reuse, R212.reuse, 0x1 ;  /* 0x000000d4c60ac211 */ /* 0x0c0fe200078208ff */
[----:B------:R1:W-:Y:S03]  /*3a10*/  @P4 STS.128 [R199+0xc800], RZ ;  /* 0x00c800ffc7004388 */ /* 0x0003e60000000c00 */
[C---:B------:R-:W-:Y:S02]  /*3a20*/  @!P4 LEA.HI.X R11, R198.reuse, R215, R197, 0x1, P1 ;  /* 0x000000d7c60bc211 */ /* 0x040fe400008f0cc5 */
[----:B------:R-:W-:-:S03]  /*3a30*/  @!P2 LEA R8, P1, R198, R212, 0x1 ;  /* 0x000000d4c608a211 */ /* 0x000fc600078208ff */
        /* <DEDUP_REMOVED lines=12> */
[----:B-1----:R-:W-:-:S04]  /*3b00*/  LEA R8, P0, R198, R212, 0x1 ;  /* 0x000000d4c6087211 */ /* 0x002fc800078008ff */
[----:B------:R-:W-:-:S05]  /*3b10*/  LEA.HI.X R9, R198, R215, R197, 0x1, P0 ;  /* 0x000000d7c6097211 */ /* 0x000fca00000f0cc5 */
[----:B------:R-:W-:Y:S01]  /*3b20*/  @!PT LDS RZ, [RZ] ;  /* 0x00000000fffff984 */ /* 0x000fe20000000800 */
[----:B------:R-:W-:Y:S01]  /*3b30*/  @!PT LDS RZ, [RZ] ;  /* 0x00000000fffff984 */ /* 0x000fe20000000800 */
[----:B------:R-:W-:Y:S01]  /*3b40*/  @!PT LDS RZ, [RZ] ;  /* 0x00000000fffff984 */ /* 0x000fe20000000800 */
[----:B------:R1:W-:Y:S04]  /*3b50*/  LDGSTS.E.BYPASS.LTC128B.128 [R199+0x10800], desc[UR24][R8.64+0x100] ;  /* 0x1080010008c77fae */ /* 0x0003e8000b901d58 */
.L_x_2038:
[----:B------:R-:W-:Y:S05]  /*3b60*/  BSYNC B0 ;  /* 0x0000000000007941 */ /* 0x000fea0003800000 */
.L_x_2037:
[----:B------:R1:W-:Y:S01]  /*3b70*/  @P6 STS.128 [R199+0xd000], RZ ;  /* 0x00d000ffc7006388 */ /* 0x0003e20000000c00 */
[----:B------:R-:W-:Y:S03]  /*3b80*/  BSSY B0, `(.L_x_2039) ;  /* 0x0000020000007945 */ /* 0x000fe60003800000 */
[----:B------:R1:W-:Y:S04]  /*3b90*/  @P6 STS.128 [R199+0xf000], RZ ;  /* 0x00f000ffc7006388 */ /* 0x0003e80000000c00 */
[----:B------:R1:W-:Y:S01]  /*3ba0*/  @P6 STS.128 [R199+0x11000], RZ ;  /* 0x011000ffc7006388 */ /* 0x0003e20000000c00 */
[----:B------:R-:W-:Y:S05]  /*3bb0*/  @P6 BRA `(.L_x_2040) ;  /* 0x0000000000706947 */ /* 0x000fea0003800000 */
[----:B------:R-:W-:Y:S01]  /*3bc0*/  ULDC UR27, c[0x0][0x2d0] ;  /* 0x0000b400001b7ab9 */ /* 0x000fe20000000800 */
[----:B-1----:R-:W-:Y:S01]  /*3bd0*/  IMAD.SHL.U32 R9, R228, 0x20, RZ ;  /* 0x00000020e4097824 */ /* 0x002fe200078e00ff */
[----:B------:R-:W-:Y:S02]  /*3be0*/  ISETP.GE.AND P4, PT, R200, UR27, PT ;  /* 0x0000001bc8007c0c */ /* 0x000fe4000bf86270 */
[----:B------:R-:W-:Y:S02]  /*3bf0*/  ISETP.GE.AND P2, PT, R196, UR27, PT ;  /* 0x0000001bc4007c0c */ /* 0x000fe4000bf46270 */
[----:B------:R-:W-:Y:S02]  /*3c00*/  ISETP.GE.AND P0, PT, R195, UR27, PT ;  /* 0x0000001bc3007c0c */ /* 0x000fe4000bf06270 */
[----:B------:R-:W-:-:S07]  /*3c10*/  SHF.L.U64.HI R6, R228, 0x5, R229 ;  /* 0x00000005e4067819 */ /* 0x000fce00000102e5 */
[CC--:B------:R-:W-:Y:S01]  /*3c20*/  @!P4 LEA R12, P6, R9.reuse, R212.reuse, 0x1 ;  /* 0x000000d4090cc211 */ /* 0x0c0fe200078c08ff */
[----:B------:R1:W-:Y:S01]  /*3c30*/  @P4 STS.128 [R199+0xd000], RZ ;  /* 0x00d000ffc7004388 */ /* 0x0003e20000000c00 */
[C---:B------:R-:W-:Y:S02]  /*3c40*/  @!P2 LEA R10, P1, R9.reuse, R212, 0x1 ;  /* 0x000000d4090aa211 */ /* 0x040fe400078208ff */
[CCC-:B------:R-:W-:Y:S02]  /*3c50*/  @!P4 LEA.HI.X R13, R9.reuse, R215.reuse, R6.reuse, 0x1, P6 ;  /* 0x000000d7090dc211 */ /* 0x1c0fe400030f0c06 */
[----:B------:R-:W-:-:S03]  /*3c60*/  @!P2 LEA.HI.X R11, R9, R215, R6, 0x1, P1 ;  /* 0x000000d7090ba211 */ /* 0x000fc600008f0c06 */
        /* <DEDUP_REMOVED lines=11> */
[----:B------:R-:W-:-:S04]  /*3d20*/  LEA R8, P0, R9, R212, 0x1 ;  /* 0x000000d409087211 */ /* 0x000fc800078008ff */
[----:B------:R-:W-:-:S05]  /*3d30*/  LEA.HI.X R9, R9, R215, R6, 0x1, P0 ;  /* 0x000000d709097211 */ /* 0x000fca00000f0c06 */
[----:B------:R-:W-:Y:S01]  /*3d40*/  @!PT LDS RZ, [RZ] ;  /* 0x00000000fffff984 */ /* 0x000fe20000000800 */
[----:B------:R-:W-:Y:S01]  /*3d50*/  @!PT LDS RZ, [RZ] ;  /* 0x00000000fffff984 */ /* 0x000fe20000000800 */
[----:B------:R-:W-:Y:S01]  /*3d60*/  @!PT LDS RZ, [RZ] ;  /* 0x00000000fffff984 */ /* 0x000fe20000000800 */
[----:B------:R1:W-:Y:S04]  /*3d70*/  LDGSTS.E.BYPASS.LTC128B.128 [R199+0x11000], desc[UR24][R8.64+0x100] ;  /* 0x1100010008c77fae */ /* 0x0003e8000b901d58 */
.L_x_2040:
[----:B------:R-:W-:Y:S05]  /*3d80*/  BSYNC B0 ;  /* 0x0000000000007941 */ /* 0x000fea0003800000 */
.L_x_2039:
        /* <DEDUP_REMOVED lines=9> */
[----:B--2---:R-:W-:Y:S01]  /*3e20*/  @!P2 MOV R214, R212 ;  /* 0x000000d400d6a202 */ /* 0x004fe20000000f00 */
[C---:B-1----:R-:W-:Y:S01]  /*3e30*/  @!P2 IMAD R8, R229.reuse, 0x60, RZ ;  /* 0x00000060e508a824 */ /* 0x042fe200078e02ff */
[----:B---3--:R-:W-:Y:S01]  /*3e40*/  @!P1 MOV R213, R215 ;  /* 0x000000d700d59202 */ /* 0x008fe20000000f00 */
[----:B------:R-:W-:Y:S01]  /*3e50*/  @!P1 IMAD R6, R229, 0x60, RZ ;  /* 0x00000060e5069824 */ /* 0x000fe200078e02ff */
[----:B------:R1:W-:Y:S01]  /*3e60*/  @P2 STS.128 [R199+0xd800], RZ ;  /* 0x00d800ffc7002388 */ /* 0x0003e20000000c00 */
[----:B------:R-:W-:-:S04]  /*3e70*/  @!P2 IMAD.WIDE.U32 R12, R228, 0x60, R214 ;  /* 0x00000060e40ca825 */ /* 0x000fc800078e00d6 */
[----:B------:R-:W-:Y:S01]  /*3e80*/  @!P1 IMAD.WIDE.U32 R10, R228, 0x60, R212 ;  /* 0x00000060e40a9825 */ /* 0x000fe200078e00d4 */
[----:B------:R-:W-:-:S04]  /*3e90*/  @!P2 IADD3 R13, R13, R8, RZ ;  /* 0x000000080d0da210 */ /* 0x000fc80007ffe0ff */
[----:B------:R-:W-:Y:S01]  /*3ea0*/  @!P1 IADD3 R11, R11, R6, RZ ;  /* 0x000000060b0b9210 */ /* 0x000fe20007ffe0ff */
        /* <DEDUP_REMOVED lines=11> */
[----:B------:R-:W-:Y:S01]  /*3f60*/  MOV R213, R215 ;  /* 0x000000d700d57202 */ /* 0x000fe20000000f00 */
[----:B------:R-:W-:Y:S02]  /*3f70*/  IMAD R6, R229, 0x60, RZ ;  /* 0x00000060e5067824 */ /* 0x000fe400078e02ff */
[----:B------:R-:W-:-:S05]  /*3f80*/  IMAD.WIDE.U32 R8, R228, 0x60, R212 ;  /* 0x00000060e4087825 */ /* 0x000fca00078e00d4 */
[----:B------:R-:W-:-:S05]  /*3f90*/  IADD3 R9, R9, R6, RZ ;  /* 0x0000000609097210 */ /* 0x000fca0007ffe0ff */
[----:B------:R-:W-:Y:S01]  /*3fa0*/  @!PT LDS RZ, [RZ] ;  /* 0x00000000fffff984 */ /* 0x000fe20000000800 */
[----:B------:R-:W-:Y:S01]  /*3fb0*/  @!PT LDS RZ, [RZ] ;  /* 0x00000000fffff984 */ /* 0x000fe20000000800 */
[----:B------:R-:W-:Y:S01]  /*3fc0*/  @!PT LDS RZ, [RZ] ;  /* 0x00000000fffff984 */ /* 0x000fe20000000800 */
[----:B------:R2:W-:Y:S02]  /*3fd0*/  LDGSTS.E.BYPASS.LTC128B.128 [R199+0x11800], desc[UR24][R8.64+0x100] ;  /* 0x1180010008c77fae */ /* 0x0005e4000b901d58 */
.L_x_2042:
[----:B------:R-:W-:Y:S05]  /*3fe0*/  BSYNC B0 ;  /* 0x0000000000007941 */ /* 0x000fea0003800000 */
.L_x_2041:
[----:B------:R-:W-:Y:S01]  /*3ff0*/  LDSM.16.M88.4 R60, [R194] ;  /* 0x00000000c23c783b */ /* 0x000fe20000000200 */
[----:B------:R-:W-:Y:S01]  /*4000*/  R2P PR, R2, 0x6 ;  /* 0x0000000602007804 */ /* 0x000fe20000000000 */
[C---:B------:R-:W-:Y:S01]  /*4010*/  VIADD R2, R193.reuse, 0x6000 ;  /* 0x00006000c1027836 */ /* 0x040fe20000000000 */
[----:B------:R-:W-:Y:S01]  /*4020*/  LOP3.LUT R4, R4, 0xffffffe0, RZ, 0xc0, !PT ;  /* 0xffffffe004047812 */ /* 0x000fe200078ec0ff */
[----:B------:R-:W5:Y:S01]  /*4030*/  LDSM.16.M88.4 R44, [R193+0x6000] ;  /* 0x00600000c12c783b */ /* 0x000f620000000200 */
[----:B------:R-:W-:Y:S01]  /*4040*/  VIADD R191, R193, 0x6020 ;  /* 0x00006020c1bf7836 */ /* 0x000fe20000000000 */
[----:B------:R-:W-:Y:S01]  /*4050*/  UISETP.GT.AND UP0, UPT, UR12, UR10, UPT ;  /* 0x0000000a0c00728c */ /* 0x000fe2000bf04270 */
[--C-:B------:R-:W-:Y:S01]  /*4060*/  IMAD R192, R7, 0x2, R194.reuse ;  /* 0x0000000207c07824 */ /* 0x100fe200078e02c2 */
[----:B------:R-:W3:Y:S01]  /*4070*/  LDSM.16.M88.4 R36, [R193+0x6800] ;  /* 0x00680000c124783b */ /* 0x000ee20000000200 */
[----:B------:R-:W-:Y:S01]  /*4080*/  IMAD R190, R5, 0x2, R194 ;  /* 0x0000000205be7824 */ /* 0x000fe200078e02c2 */
[----:B------:R-:W-:Y:S01]  /*4090*/  LEA R205, R85, UR19, 0x4 ;  /* 0x0000001355cd7c11 */ /* 0x000fe2000f8e20ff */
[----:B------:R-:W-:Y:S01]  /*40a0*/  IMAD.IADD R4, R3, 0x1, -R4 ;  /* 0x0000000103047824 */ /* 0x000fe200078e0a04 */
[----:B------:R-:W4:Y:S01]  /*40b0*/  LDSM.16.M88.4 R28, [R193+0x7000] ;  /* 0x00700000c11c783b */ /* 0x000f220000000200 */
[----:B------:R-:W-:Y:S01]  /*40c0*/  LEA R189, R5, R192, 0x1 ;  /* 0x000000c005bd7211 */ /* 0x000fe200078e08ff */
[----:B------:R-:W-:Y:S01]  /*40d0*/  UIADD3 UR14, UR22, 0x1, -UR13 ;  /* 0x00000001160e7890 */ /* 0x000fe2000fffe80d */
[----:B------:R-:W-:Y:S01]  /*40e0*/  @P1 IADD3 R191, R2, -0x20, RZ ;  /* 0xffffffe002bf1810 */ /* 0x000fe20007ffe0ff */
[----:B------:R-:W4:Y:S01]  /*40f0*/  LDSM.16.M88.4 R52, [R193+0x7800] ;  /* 0x00780000c134783b */ /* 0x000f220000000200 */
[----:B------:R-:W-:Y:S01]  /*4100*/  IMAD.MOV.U32 R2, RZ, RZ, 0x40 ;  /* 0x00000040ff027424 */ /* 0x000fe200078e00ff */
[----:B------:R-:W-:Y:S01]  /*4110*/  PLOP3.LUT P6, PT, PT, PT, UP0, 0x80, 0x0 ;  /* 0x000000000000781c */ /* 0x000fe20003fcf008 */
[----:B------:R-:W-:Y:S01]  /*4120*/  UIADD3 UR19, UR22, -UR18, -UR13 ;  /* 0x8000001216137290 */ /* 0x000fe2000fffe80d */
[----:B-12---:R-:W-:Y:S01]  /*4130*/  LDSM.16.M88.4 R8, [R192] ;  /* 0x00000000c008783b */ /* 0x006fe20000000200 */
[----:B------:R-:W-:Y:S01]  /*4140*/  UIADD3 UR18, UR14, UR17, URZ ;  /* 0x000000110e127290 */ /* 0x000fe2000fffe03f */
[----:B------:R-:W-:Y:S01]  /*4150*/  SEL R2, R2, 0xffffffc0, !P2 ;  /* 0xffffffc002027807 */ /* 0x000fe20005000000 */
[----:B------:R-:W-:Y:S01]  /*4160*/  IMAD.U32 R204, RZ, RZ, UR22 ;  /* 0x00000016ffcc7e24 */ /* 0x000fe2000f8e00ff */
[----:B------:R-:W1:Y:S01]  /*4170*/  LDSM.16.M88.4 R12, [R191] ;  /* 0x00000000bf0c783b */ /* 0x000e620000000200 */
[----:B------:R-:W-:Y:S01]  /*4180*/  IMAD.U32 R202, RZ, RZ, UR14 ;  /* 0x0000000effca7e24 */ /* 0x000fe2000f8e00ff */
[----:B------:R-:W-:Y:S01]  /*4190*/  SHF.L.U32 R206, R3, 0x1, RZ ;  /* 0x0000000103ce7819 */ /* 0x000fe200000006ff */
[----:B------:R-:W-:Y:S01]  /*41a0*/  IMAD.IADD R187, R193, 0x1, R2 ;  /* 0x00000001c1bb7824 */ /* 0x000fe200078e0202 */
[----:B------:R-:W2:Y:S01]  /*41b0*/  LDSM.16.M88.4 R20, [R191+0x800] ;  /* 0x00080000bf14783b */ /* 0x000ea20000000200 */
[----:B------:R-:W-:Y:S01]  /*41c0*/  IMAD.IADD R180, R2, 0x1, R191 ;  /* 0x0000000102b47824 */ /* 0x000fe200078e02bf */
[----:B------:R-:W-:Y:S01]  /*41d0*/  LOP3.LUT R206, R206, 0x6, RZ, 0xc0, !PT ;  /* 0x00000006cece7812 */ /* 0x000fe200078ec0ff */
[C---:B------:R-:W-:Y:S01]  /*41e0*/  VIADD R182, R191.reuse, 0x1000 ;  /* 0x00001000bfb67836 */ /* 0x040fe20000000000 */
[----:B------:R-:W2:Y:S01]  /*41f0*/  LDSM.16.M88.4 R16, [R191+0x1000] ;  /* 0x00100000bf10783b */ /* 0x000ea20000000200 */
[C---:B------:R-:W-:Y:S01]  /*4200*/  IADD3 R183, R191.reuse, 0x800, RZ ;  /* 0x00000800bfb77810 */ /* 0x040fe20007ffe0ff */
[C---:B------:R-:W-:Y:S01]  /*4210*/  VIADD R181, R191.reuse, 0x1800 ;  /* 0x00001800bfb57836 */ /* 0x040fe20000000000 */
[C---:B------:R-:W-:Y:S01]  /*4220*/  IADD3 R179, R191.reuse, 0x2000, RZ ;  /* 0x00002000bfb37810 */ /* 0x040fe20007ffe0ff */
[----:B------:R-:W2:Y:S01]  /*4230*/  LDSM.16.M88.4 R76, [R191+0x1800] ;  /* 0x00180000bf4c783b */ /* 0x000ea20000000200 */
[C---:B------:R-:W-:Y:S01]  /*4240*/  VIADD R178, R191.reuse, 0x2800 ;  /* 0x00002800bfb27836 */ /* 0x040fe20000000000 */
[C---:B------:R-:W-:Y:S01]  /*4250*/  IADD3 R176, R191.reuse, 0x3800, RZ ;  /* 0x00003800bfb07810 */ /* 0x040fe20007ffe0ff */
[C---:B------:R-:W-:Y:S01]  /*4260*/  VIADD R177, R191.reuse, 0x3000 ;  /* 0x00003000bfb17836 */ /* 0x040fe20000000000 */
[----:B------:R-:W-:Y:S01]  /*4270*/  LDSM.16.M88.4 R72, [R190] ;  /* 0x00000000be48783b */ /* 0x000fe20000000200 */
[C---:B------:R-:W-:Y:S01]  /*4280*/  VIADD R175, R191.reuse, 0x4000 ;  /* 0x00004000bfaf7836 */ /* 0x040fe20000000000 */
[C---:B------:R-:W-:Y:S01]  /*4290*/  IADD3 R173, R191.reuse, 0x5000, RZ ;  /* 0x00005000bfad7810 */ /* 0x040fe20007ffe0ff */
[C---:B------:R-:W-:Y:S01]  /*42a0*/  VIADD R174, R191.reuse, 0x4800 ;  /* 0x00004800bfae7836 */ /* 0x040fe20000000000 */
[----:B-----5:R-:W-:Y:S01]  /*42b0*/  HMMA.16816.F32 R48, R60, R44, RZ ;  /* 0x0000002c3c30723c */ /* 0x020fe200000018ff */
[----:B------:R-:W5:Y:S01]  /*42c0*/  LDSM.16.M88.4 R56, [R187+0x6000] ;  /* 0x00600000bb38783b */ /* 0x000f620000000200 */
[----:B------:R-:W-:-:S03]  /*42d0*/  VIADD R172, R191, 0x5800 ;  /* 0x00005800bfac7836 */ /* 0x000fc60000000000 */
[----:B------:R-:W-:Y:S01]  /*42e0*/  LDSM.16.M88.4 R68, [R187+0x7800] ;  /* 0x00780000bb44783b */ /* 0x000fe20000000200 */
[C---:B------:R-:W-:Y:S03]  /*42f0*/  HMMA.16816.F32 R44, R60.reuse, R46, RZ ;  /* 0x0000002e3c2c723c */ /* 0x040fe600000018ff */
[----:B------:R-:W-:Y:S03]  /*4300*/  LDSM.16.M88.4 R64, [R189] ;  /* 0x00000000bd40783b */ /* 0x000fe60000000200 */
[C---:B---3--:R-:W-:Y:S01]  /*4310*/  HMMA.16816.F32 R40, R60.reuse, R36, RZ ;  /* 0x000000243c28723c */ /* 0x048fe200000018ff */
[----:B------:R-:W-:Y:S04]  /*4320*/  LDSM.16.M88.4 R80, [R180+0x3800] ;  /* 0x00380000b450783b */ /* 0x000fe80000000200 */
[----:B------:R-:W0:Y:S01]  /*4330*/  LDGDEPBAR ;  /* 0x00000000000079af */ /* 0x000e220000000000 */
[C---:B----4-:R-:W-:Y:S06]  /*4340*/  HMMA.16816.F32 R32, R60.reuse, R28, RZ ;  /* 0x0000001c3c20723c */ /* 0x050fec00000018ff */
[C---:B------:R-:W-:Y:S06]  /*4350*/  HMMA.16816.F32 R36, R60.reuse, R38, RZ ;  /* 0x000000263c24723c */ /* 0x040fec00000018ff */
[C---:B------:R-:W-:Y:S06]  /*4360*/  HMMA.16816.F32 R28, R60.reuse, R30, RZ ;  /* 0x0000001e3c1c723c */ /* 0x040fec00000018ff */
[C---:B------:R-:W-:Y:S06]  /*4370*/  HMMA.16816.F32 R24, R60.reuse, R52, RZ ;  /* 0x000000343c18723c */ /* 0x040fec00000018ff */
[----:B------:R-:W-:Y:S01]  /*4380*/  HMMA.16816.F32 R60, R60, R54, RZ ;  /* 0x000000363c3c723c */ /* 0x000fe200000018ff */
[----:B------:R-:W-:Y:S05]  /*4390*/  LDSM.16.M88.4 R52, [R187+0x7000] ;  /* 0x00700000bb34783b */ /* 0x000fea0000000200 */
[C---:B-1----:R-:W-:Y:S06]  /*43a0*/  HMMA.16816.F32 R48, R8.reuse, R12, R48 ;  /* 0x0000000c0830723c */ /* 0x042fec0000001830 */
[C---:B------:R-:W-:Y:S01]  /*43b0*/  HMMA.16816.F32 R44, R8.reuse, R14, R44 ;  /* 0x0000000e082c723c */ /* 0x040fe2000000182c */
[----:B------:R-:W1:Y:S05]  /*43c0*/  LDSM.16.M88.4 R12, [R187+0x6800] ;  /* 0x00680000bb0c783b */ /* 0x000e6a0000000200 */
[C---:B--2---:R-:W-:Y:S06]  /*43d0*/  HMMA.16816.F32 R40, R8.reuse, R20, R40 ;  /* 0x000000140828723c */ /* 0x044fec0000001828 */
[C---:B------:R-:W-:Y:S01]  /*43e0*/  HMMA.16816.F32 R36, R8.reuse, R22, R36 ;  /* 0x000000160824723c */ /* 0x040fe20000001824 */
[----:B------:R-:W2:Y:S05]  /*43f0*/  LDSM.16.M88.4 R20, [R180] ;  /* 0x00000000b414783b */ /* 0x000eaa0000000200 */
[C---:B------:R-:W-:Y:S06]  /*4400*/  HMMA.16816.F32 R32, R8.reuse, R16, R32 ;  /* 0x000000100820723c */ /* 0x040fec0000001820 */
        /* <DEDUP_REMOVED lines=17> */
[----:B------:R-:W5:Y:S04]  /*4520*/  LDSM.16.M88.4 R60, [R193+0x9000] ;  /* 0x00900000c13c783b */ /* 0x000f680000000200 */
[----:B------:R-:W5:Y:S01]  /*4530*/  LDSM.16.M88.4 R68, [R193+0x9800] ;  /* 0x00980000c144783b */ /* 0x000f620000000200 */
[C---:B--2---:R-:W-:Y:S06]  /*4540*/  HMMA.16816.F32 R48, R64.reuse, R20, R48 ;  /* 0x000000144030723c */ /* 0x044fec0000001830 */
[C---:B------:R-:W-:Y:S01]  /*4550*/  HMMA.16816.F32 R44, R64.reuse, R22, R44 ;  /* 0x00000016402c723c */ /* 0x040fe2000000182c */
[----:B------:R-:W-:Y:S05]  /*4560*/  LDSM.16.M88.4 R20, [R191+0x2000] ;  /* 0x00200000bf14783b */ /* 0x000fea0000000200 */
[C---:B---3--:R-:W-:Y:S06]  /*4570*/  HMMA.16816.F32 R32, R64.reuse, R8, R32 ;  /* 0x000000084020723c */ /* 0x048fec0000001820 */
[C---:B------:R-:W-:Y:S01]  /*4580*/  HMMA.16816.F32 R28, R64.reuse, R10, R28 ;  /* 0x0000000a401c723c */ /* 0x040fe2000000181c */
[----:B------:R-:W2:Y:S05]  /*4590*/  LDSM.16.M88.4 R8, [R192+0x2000] ;  /* 0x00200000c008783b */ /* 0x000eaa0000000200 */
[C---:B------:R-:W-:Y:S06]  /*45a0*/  HMMA.16816.F32 R40, R64.reuse, R16, R40 ;  /* 0x000000104028723c */ /* 0x040fec0000001828 */
[C---:B------:R-:W-:Y:S01]  /*45b0*/  HMMA.16816.F32 R36, R64.reuse, R18, R36 ;  /* 0x000000124024723c */ /* 0x040fe20000001824 */
[----:B------:R-:W-:Y:S05]  /*45c0*/  LDSM.16.M88.4 R16, [R191+0x2800] ;  /* 0x00280000bf10783b */ /* 0x000fea0000000200 */
[C---:B----4-:R-:W-:Y:S06]  /*45d0*/  HMMA.16816.F32 R24, R64.reuse, R76, R24 ;  /* 0x0000004c4018723c */ /* 0x050fec0000001818 */
[----:B------:R-:W-:Y:S01]  /*45e0*/  HMMA.16816.F32 R72, R64, R78, R72 ;  /* 0x0000004e4048723c */ /* 0x000fe20000001848 */
[----:B------:R-:W-:Y:S04]  /*45f0*/  LDSM.16.M88.4 R76, [R191+0x3800] ;  /* 0x00380000bf4c783b */ /* 0x000fe80000000200 */
[----:B------:R-:W-:Y:S01]  /*4600*/  LDSM.16.M88.4 R64, [R187+0x8000] ;  /* 0x00800000bb40783b */ /* 0x000fe20000000200 */
[C---:B-1----:R-:W-:Y:S06]  /*4610*/  HMMA.16816.F32 R48, R56.reuse, R12, R48 ;  /* 0x0000000c3830723c */ /* 0x042fec0000001830 */
[C---:B------:R-:W-:Y:S01]  /*4620*/  HMMA.16816.F32 R44, R56.reuse, R14, R44 ;  /* 0x0000000e382c723c */ /* 0x040fe2000000182c */
[----:B------:R-:W1:Y:S05]  /*4630*/  LDSM.16.M88.4 R12, [R191+0x3000] ;  /* 0x00300000bf0c783b */ /* 0x000e6a0000000200 */
[C---:B-----5:R-:W-:Y:S06]  /*4640*/  HMMA.16816.F32 R32, R56.reuse, R60, R32 ;  /* 0x0000003c3820723c */ /* 0x060fec0000001820 */
[C---:B------:R-:W-:Y:S06]  /*4650*/  HMMA.16816.F32 R40, R56.reuse, R52, R40 ;  /* 0x000000343828723c */ /* 0x040fec0000001828 */
[C---:B------:R-:W-:Y:S01]  /*4660*/  HMMA.16816.F32 R36, R56.reuse, R54, R36 ;  /* 0x000000363824723c */ /* 0x040fe20000001824 */
[----:B------:R-:W-:Y:S05]  /*4670*/  LDSM.16.M88.4 R52, [R190+0x2000] ;  /* 0x00200000be34783b */ /* 0x000fea0000000200 */
[C---:B------:R-:W-:Y:S01]  /*4680*/  HMMA.16816.F32 R28, R56.reuse, R62, R28 ;  /* 0x0000003e381c723c */ /* 0x040fe2000000181c */
[----:B------:R-:W-:Y:S05]  /*4690*/  LDSM.16.M88.4 R60, [R187+0x8800] ;  /* 0x00880000bb3c783b */ /* 0x000fea0000000200 */
[C---:B------:R-:W-:Y:S06]  /*46a0*/  HMMA.16816.F32 R24, R56.reuse, R68, R24 ;  /* 0x000000443818723c */ /* 0x040fec0000001818 */
[----:B------:R-:W-:Y:S01]  /*46b0*/  HMMA.16816.F32 R72, R56, R70, R72 ;  /* 0x000000463848723c */ /* 0x000fe20000001848 */
[----:B------:R-:W-:Y:S04]  /*46c0*/  LDSM.16.M88.4 R56, [R187+0x9800] ;  /* 0x00980000bb38783b */ /* 0x000fe80000000200 */
[----:B------:R-:W-:Y:S01]  /*46d0*/  LDSM.16.M88.4 R68, [R189+0x2000] ;  /* 0x00200000bd44783b */ /* 0x000fe20000000200 */
[C---:B--2---:R-:W-:Y:S06]  /*46e0*/  HMMA.16816.F32 R48, R8.reuse, R20, R48 ;  /* 0x000000140830723c */ /* 0x044fec0000001830 */
[C---:B------:R-:W-:Y:S01]  /*46f0*/  HMMA.16816.F32 R44, R8.reuse, R22, R44 ;  /* 0x00000016082c723c */ /* 0x040fe2000000182c */
[----:B------:R-:W2:Y:S05]  /*4700*/  LDSM.16.M88.4 R20, [R187+0x9000] ;  /* 0x00900000bb14783b */ /* 0x000eaa0000000200 */
[C---:B-1----:R-:W-:Y:S06]  /*4710*/  HMMA.16816.F32 R32, R8.reuse, R12, R32 ;  /* 0x0000000c0820723c */ /* 0x042fec0000001820 */
[C---:B------:R-:W-:Y:S06]  /*4720*/  HMMA.16816.F32 R40, R8.reuse, R16, R40 ;  /* 0x000000100828723c */ /* 0x040fec0000001828 */
[C---:B------:R-:W-:Y:S01]  /*4730*/  HMMA.16816.F32 R36, R8.reuse, R18, R36 ;  /* 0x000000120824723c */ /* 0x040fe20000001824 */
[----:B------:R-:W-:Y:S05]  /*4740*/  LDSM.16.M88.4 R16, [R180+0x2000] ;  /* 0x00200000b410783b */ /* 0x000fea0000000200 */
[C---:B------:R-:W-:Y:S01]  /*4750*/  HMMA.16816.F32 R28, R8.reuse, R14, R28 ;  /* 0x0000000e081c723c */ /* 0x040fe2000000181c */
[----:B------:R-:W-:Y:S05]  /*4760*/  LDSM.16.M88.4 R12, [R180+0x2800] ;  /* 0x00280000b40c783b */ /* 0x000fea0000000200 */
[C---:B------:R-:W-:Y:S06]  /*4770*/  HMMA.16816.F32 R24, R8.reuse, R76, R24 ;  /* 0x0000004c0818723c */ /* 0x040fec0000001818 */
[----:B------:R-:W-:Y:S01]  /*4780*/  HMMA.16816.F32 R72, R8, R78, R72 ;  /* 0x0000004e0848723c */ /* 0x000fe20000001848 */
[----:B------:R-:W1:Y:S04]  /*4790*/  LDSM.16.M88.4 R8, [R180+0x3000] ;  /* 0x00300000b408783b */ /* 0x000e680000000200 */
[----:B------:R-:W-:Y:S01]  /*47a0*/  LDSM.16.M88.4 R76, [R192+0x4000] ;  /* 0x00400000c04c783b */ /* 0x000fe20000000200 */
[C---:B--2---:R-:W-:Y:S06]  /*47b0*/  HMMA.16816.F32 R32, R52.reuse, R20, R32 ;  /* 0x000000143420723c */ /* 0x044fec0000001820 */
[C---:B------:R-:W-:Y:S06]  /*47c0*/  HMMA.16816.F32 R40, R52.reuse, R60, R40 ;  /* 0x0000003c3428723c */ /* 0x040fec0000001828 */
[C---:B------:R-:W-:Y:S01]  /*47d0*/  HMMA.16816.F32 R36, R52.reuse, R62, R36 ;  /* 0x0000003e3424723c */ /* 0x040fe20000001824 */
[----:B------:R-:W-:Y:S05]  /*47e0*/  LDSM.16.M88.4 R60, [R193+0xa800] ;  /* 0x00a80000c13c783b */ /* 0x000fea0000000200 */
[C---:B------:R-:W-:Y:S01]  /*47f0*/  HMMA.16816.F32 R28, R52.reuse, R22, R28 ;  /* 0x00000016341c723c */ /* 0x040fe2000000181c */
[----:B------:R-:W-:Y:S05]  /*4800*/  LDSM.16.M88.4 R20, [R194+0x4000] ;  /* 0x00400000c214783b */ /* 0x000fea0000000200 */
[C---:B------:R-:W-:Y:S06]  /*4810*/  HMMA.16816.F32 R24, R52.reuse, R56, R24 ;  /* 0x000000383418723c */ /* 0x040fec0000001818 */
[C---:B------:R-:W-:Y:S01]  /*4820*/  HMMA.16816.F32 R72, R52.reuse, R58, R72 ;  /* 0x0000003a3448723c */ /* 0x040fe20000001848 */
[----:B------:R-:W2:Y:S05]  /*4830*/  LDSM.16.M88.4 R56, [R193+0xb000] ;  /* 0x00b00000c138783b */ /* 0x000eaa0000000200 */
[C---:B------:R-:W-:Y:S06]  /*4840*/  HMMA.16816.F32 R48, R52.reuse, R64, R48 ;  /* 0x000000403430723c */ /* 0x040fec0000001830 */
[----:B------:R-:W-:Y:S01]  /*4850*/  HMMA.16816.F32 R44, R52, R66, R44 ;  /* 0x00000042342c723c */ /* 0x000fe2000000182c */
[----:B------:R-:W3:Y:S04]  /*4860*/  LDSM.16.M88.4 R64, [R193+0xa000] ;  /* 0x00a00000c140783b */ /* 0x000ee80000000200 */
[----:B------:R-:W4:Y:S01]  /*4870*/  LDSM.16.M88.4 R52, [R193+0xb800] ;  /* 0x00b80000c134783b */ /* 0x000f220000000200 */
[C---:B-1----:R-:W-:Y:S06]  /*4880*/  HMMA.16816.F32 R32, R68.reuse, R8, R32 ;  /* 0x000000084420723c */ /* 0x042fec0000001820 */
[C---:B------:R-:W-:Y:S06]  /*4890*/  HMMA.16816.F32 R40, R68.reuse, R12, R40 ;  /* 0x0000000c4428723c */ /* 0x040fec0000001828 */
[C---:B------:R-:W-:Y:S01]  /*48a0*/  HMMA.16816.F32 R36, R68.reuse, R14, R36 ;  /* 0x0000000e4424723c */ /* 0x040fe20000001824 */
[----:B------:R-:W-:Y:S05]  /*48b0*/  LDSM.16.M88.4 R12, [R191+0x4800] ;  /* 0x00480000bf0c783b */ /* 0x000fea0000000200 */
[C---:B------:R-:W-:Y:S01]  /*48c0*/  HMMA.16816.F32 R28, R68.reuse, R10, R28 ;  /* 0x0000000a441c723c */ /* 0x040fe2000000181c */
[----:B------:R-:W1:Y:S05]  /*48d0*/  LDSM.16.M88.4 R8, [R191+0x5000] ;  /* 0x00500000bf08783b */ /* 0x000e6a0000000200 */
[C---:B------:R-:W-:Y:S06]  /*48e0*/  HMMA.16816.F32 R48, R68.reuse, R16, R48 ;  /* 0x000000104430723c */ /* 0x040fec0000001830 */
[C---:B------:R-:W-:Y:S01]  /*48f0*/  HMMA.16816.F32 R44, R68.reuse, R18, R44 ;  /* 0x00000012442c723c */ /* 0x040fe2000000182c */
[----:B------:R-:W5:Y:S05]  /*4900*/  LDSM.16.M88.4 R16, [R191+0x4000] ;  /* 0x00400000bf10783b */ /* 0x000f6a0000000200 */
[C---:B------:R-:W-:Y:S06]  /*4910*/  HMMA.16816.F32 R24, R68.reuse, R80, R24 ;  /* 0x000000504418723c */ /* 0x040fec0000001818 */
[----:B------:R-:W-:Y:S01]  /*4920*/  HMMA.16816.F32 R72, R68, R82, R72 ;  /* 0x000000524448723c */ /* 0x000fe20000001848 */
[----:B------:R-:W5:Y:S04]  /*4930*/  LDSM.16.M88.4 R80, [R191+0x5800] ;  /* 0x00580000bf50783b */ /* 0x000f680000000200 */
[----:B------:R-:W-:Y:S01]  /*4940*/  LDSM.16.M88.4 R68, [R190+0x4000] ;  /* 0x00400000be44783b */ /* 0x000fe20000000200 */
[C---:B--2---:R-:W-:Y:S06]  /*4950*/  HMMA.16816.F32 R32, R20.reuse, R56, R32 ;  /* 0x000000381420723c */ /* 0x044fec0000001820 */
[C---:B------:R-:W-:Y:S06]  /*4960*/  HMMA.16816.F32 R40, R20.reuse, R60, R40 ;  /* 0x0000003c1428723c */ /* 0x040fec0000001828 */
[C---:B------:R-:W-:Y:S01]  /*4970*/  HMMA.16816.F32 R36, R20.reuse, R62, R36 ;  /* 0x0000003e1424723c */ /* 0x040fe20000001824 */
[----:B------:R-:W-:Y:S05]  /*4980*/  LDSM.16.M88.4 R60, [R187+0xa800] ;  /* 0x00a80000bb3c783b */ /* 0x000fea0000000200 */
        /* <DEDUP_REMOVED lines=8> */
[----:B------:R-:W-:Y:S01]  /*4a10*/  LDSM.16.M88.4 R20, [R189+0x4000] ;  /* 0x00400000bd14783b */ /* 0x000fe20000000200 */
[C---:B-1----:R-:W-:Y:S06]  /*4a20*/  HMMA.16816.F32 R32, R76.reuse, R8, R32 ;  /* 0x000000084c20723c */ /* 0x042fec0000001820 */
[C---:B------:R-:W-:Y:S06]  /*4a30*/  HMMA.16816.F32 R40, R76.reuse, R12, R40 ;  /* 0x0000000c4c28723c */ /* 0x040fec0000001828 */
[C---:B------:R-:W-:Y:S01]  /*4a40*/  HMMA.16816.F32 R36, R76.reuse, R14, R36 ;  /* 0x0000000e4c24723c */ /* 0x040fe20000001824 */
[----:B------:R-:W-:Y:S05]  /*4a50*/  LDSM.16.M88.4 R12, [R180+0x4800] ;  /* 0x00480000b40c783b */ /* 0x000fea0000000200 */
[C---:B------:R-:W-:Y:S01]  /*4a60*/  HMMA.16816.F32 R28, R76.reuse, R10, R28 ;  /* 0x0000000a4c1c723c */ /* 0x040fe2000000181c */
[----:B------:R-:W1:Y:S05]  /*4a70*/  LDSM.16.M88.4 R8, [R180+0x5000] ;  /* 0x00500000b408783b */ /* 0x000e6a0000000200 */
[C---:B-----5:R-:W-:Y:S06]  /*4a80*/  HMMA.16816.F32 R48, R76.reuse, R16, R48 ;  /* 0x000000104c30723c */ /* 0x060fec0000001830 */
[C---:B------:R-:W-:Y:S01]  /*4a90*/  HMMA.16816.F32 R44, R76.reuse, R18, R44 ;  /* 0x000000124c2c723c */ /* 0x040fe2000000182c */
[----:B------:R-:W5:Y:S05]  /*4aa0*/  LDSM.16.M88.4 R16, [R180+0x4000] ;  /* 0x00400000b410783b */ /* 0x000f6a0000000200 */
[C---:B------:R-:W-:Y:S06]  /*4ab0*/  HMMA.16816.F32 R24, R76.reuse, R80, R24 ;  /* 0x000000504c18723c */ /* 0x040fec0000001818 */
[----:B------:R-:W-:Y:S06]  /*4ac0*/  HMMA.16816.F32 R72, R76, R82, R72 ;  /* 0x000000524c48723c */ /* 0x000fec0000001848 */
[C---:B--2---:R-:W-:Y:S06]  /*4ad0*/  HMMA.16816.F32 R32, R68.reuse, R56, R32 ;  /* 0x000000384420723c */ /* 0x044fec0000001820 */
[C---:B------:R-:W-:Y:S06]  /*4ae0*/  HMMA.16816.F32 R40, R68.reuse, R60, R40 ;  /* 0x0000003c4428723c */ /* 0x040fec0000001828 */
[----:B------:R-:W-:Y:S01]  /*4af0*/  HMMA.16816.F32 R36, R68, R62, R36 ;  /* 0x0000003e4424723c */ /* 0x000fe20000001824 */
[----:B------:R-:W2:Y:S01]  /*4b00*/  LDSM.16.M88.4 R60, [R180+0x5800] ;  /* 0x00580000b43c783b */ /* 0x000ea20000000200 */
[----:B------:R-:W-:-:S04]  /*4b10*/  DEPBAR.LE SB0, 0x0 ;  /* 0x000080000000791a */ /* 0x000fc80000000000 */
[C---:B---3--:R-:W-:Y:S06]  /*4b20*/  HMMA.16816.F32 R48, R68.reuse, R64, R48 ;  /* 0x000000404430723c */ /* 0x048fec0000001830 */
[C---:B------:R-:W-:Y:S06]  /*4b30*/  HMMA.16816.F32 R44, R68.reuse, R66, R44 ;  /* 0x00000042442c723c */ /* 0x040fec000000182c */
[C---:B------:R-:W-:Y:S06]  /*4b40*/  HMMA.16816.F32 R28, R68.reuse, R58, R28 ;  /* 0x0000003a441c723c */ /* 0x040fec000000181c */
[C---:B----4-:R-:W-:Y:S06]  /*4b50*/  HMMA.16816.F32 R24, R68.reuse, R52, R24 ;  /* 0x000000344418723c */ /* 0x050fec0000001818 */
[----:B------:R-:W-:Y:S06]  /*4b60*/  HMMA.16816.F32 R72, R68, R54, R72 ;  /* 0x000000364448723c */ /* 0x000fec0000001848 */
[C---:B-1----:R-:W-:Y:S06]  /*4b70*/  HMMA.16816.F32 R32, R20.reuse, R8, R32 ;  /* 0x000000081420723c */ /* 0x042fec0000001820 */
[----:B-----5:R-:W-:Y:S01]  /*4b80*/  HMMA.16816.F32 R48, R20, R16, R48 ;  /* 0x000000101430723c */ /* 0x020fe20000001830 */
[----:B------:R-:W-:-:S04]  /*4b90*/  SHF.R.S32.HI R9, RZ, 0x1f, R4 ;  /* 0x0000001fff097819 */ /* 0x000fc80000011404 */
[----:B------:R-:W-:Y:S01]  /*4ba0*/  LEA.HI R4, R9, R4, RZ, 0x2 ;  /* 0x0000000409047211 */ /* 0x000fe200078f10ff */
[----:B------:R-:W-:Y:S03]  /*4bb0*/  HMMA.16816.F32 R44, R20, R18, R44 ;  /* 0x00000012142c723c */ /* 0x000fe6000000182c */
[----:B------:R-:W-:-:S03]  /*4bc0*/  SHF.R.S32.HI R4, RZ, 0x2, R4 ;  /* 0x00000002ff047819 */ /* 0x000fc60000011404 */
[----:B------:R-:W-:Y:S02]  /*4bd0*/  HMMA.16816.F32 R40, R20, R12, R40 ;  /* 0x0000000c1428723c */ /* 0x000fe40000001828 */
[----:B------:R-:W-:-:S04]  /*4be0*/  IMAD.IADD R205, R205, 0x1, R4 ;  /* 0x00000001cdcd7824 */ /* 0x000fc800078e0204 */
[C---:B------:R-:W-:Y:S01]  /*4bf0*/  VIADD R203, R205.reuse, 0x8 ;  /* 0x00000008cdcb7836 */ /* 0x040fe20000000000 */
[C---:B------:R-:W-:Y:S01]  /*4c00*/  VIADDMNMX R204, R205.reuse, UR18, R204, PT ;  /* 0x00000012cdcc7c46 */ /* 0x040fe2000b8001cc */
[C---:B------:R-:W-:Y:S01]  /*4c10*/  HMMA.16816.F32 R36, R20.reuse, R14, R36 ;  /* 0x0000000e1424723c */ /* 0x040fe20000001824 */
[----:B------:R-:W-:Y:S02]  /*4c20*/  VIADDMNMX R205, R205, UR19, RZ, !PT ;  /* 0x00000013cdcd7c46 */ /* 0x000fe4000f8001ff */
[C---:B------:R-:W-:Y:S02]  /*4c30*/  IADD3 R202, R203.reuse, UR17, R202 ;  /* 0x00000011cbca7c10 */ /* 0x040fe4000fffe0ca */
[----:B------:R-:W-:Y:S01]  /*4c40*/  VIADDMNMX R203, R203, UR19, RZ, !PT ;  /* 0x00000013cbcb7c46 */ /* 0x000fe2000f8001ff */
[----:B------:R-:W-:Y:S01]  /*4c50*/  HMMA.16816.F32 R28, R20, R10, R28 ;  /* 0x0000000a141c723c */ /* 0x000fe2000000181c */
[----:B------:R-:W-:-:S05]  /*4c60*/  VIMNMX R202, R202, UR22, PT ;  /* 0x00000016caca7c48 */ /* 0x000fca000bfe0100 */
[C---:B--2---:R-:W-:Y:S06]  /*4c70*/  HMMA.16816.F32 R24, R20.reuse, R60, R24 ;  /* 0x0000003c1418723c */ /* 0x044fec0000001818 */
[----:B------:R-:W-:Y:S01]  /*4c80*/  HMMA.16816.F32 R72, R20, R62, R72 ;  /* 0x0000003e1448723c */ /* 0x000fe20000001848 */
[----:B------:R-:W-:Y:S06]  /*4c90*/  BAR.SYNC.DEFER_BLOCKING 0x0 ;  /* 0x0000000000007b1d */ /* 0x000fec0000010000 */
[----:B------:R-:W-:-:S02]  /*4ca0*/  NOP ;  /* 0x0000000000007918 */ /* 0x000fc40000000000 */
[----:B------:R-:W-:-:S15]  /*4cb0*/  @!P6 BRA `(.L_x_2043) ;  /* 0x0000000c005ce947 */ /* 0x000fde0003800000 */
[----:B------:R-:W-:Y:S05]  /*4cc0*/  @!P3 BRA `(.L_x_2044) ;  /* 0x000000040028b947 */ /* 0x000fea0003800000 */
[----:B------:R-:W-:Y:S01]  /*4cd0*/  ULDC UR17, c[0x0][0x380] ;  /* 0x0000e00000117ab9 */ /* 0x000fe20000000800 */
[----:B------:R-:W-:Y:S01]  /*4ce0*/  UIADD3 UR28, UR15, -0x40, URZ ;  /* 0xffffffc00f1c7890 */ /* 0x000fe2000fffe03f */
[----:B------:R-:W-:Y:S01]  /*4cf0*/  IMAD.U32 R2, RZ, RZ, UR17 ;  /* 0x00000011ff027e24 */ /* 0x000fe2000f8e00ff */
[----:B------:R-:W-:Y:S01]  /*4d00*/  MOV R3, UR15 ;  /* 0x0000000f00037c02 */ /* 0x000fe20008000f00 */
[----:B------:R-:W-:-:S03]  /*4d10*/  UMOV UR30, URZ ;  /* 0x0000003f001e7c82 */ /* 0x000fc60008000000 */
[----:B------:R-:W-:Y:S02]  /*4d20*/  IABS R2, R2 ;  /* 0x0000000200027213 */ /* 0x000fe40000000000 */
[----:B------:R-:W-:Y:S02]  /*4d30*/  IABS R3, R3 ;  /* 0x0000000300037213 */ /* 0x000fe40000000000 */
[----:B------:R-:W-:Y:S02]  /*4d40*/  R2UR UR14, R2 ;  /* 0x00000000020e72ca */ /* 0x000fe400000e0000 */
[----:B------:R-:W-:-:S11]  /*4d50*/  R2UR UR27, R3 ;  /* 0x00000000031b72ca */ /* 0x000fd600000e0000 */
[----:B------:R-:W1:Y:S08]  /*4d60*/  I2F.RP R6, UR14 ;  /* 0x0000000e00067d06 */ /* 0x000e700008209400 */
[----:B-1----:R-:W1:Y:S02]  /*4d70*/  MUFU.RCP R4, R6 ;  /* 0x0000000600047308 */ /* 0x002e640000001000 */
[----:B-1----:R-:W-:-:S06]  /*4d80*/  VIADD R4, R4, 0xffffffe ;  /* 0x0ffffffe04047836 */ /* 0x002fcc0000000000 */
[----:B------:R-:W1:Y:S02]  /*4d90*/  F2I.FTZ.U32.TRUNC.NTZ R2, R4 ;  /* 0x0000000400027305 */ /* 0x000e64000021f000 */
[----:B-1----:R-:W-:Y:S01]  /*4da0*/  R2UR UR31, R2 ;  /* 0x00000000021f72ca */ /* 0x002fe200000e0000 */
[----:B------:R-:W-:Y:S01]  /*4db0*/  IMAD.U32 R2, RZ, RZ, UR28 ;  /* 0x0000001cff027e24 */ /* 0x000fe2000f8e00ff */
[----:B------:R-:W-:-:S04]  /*4dc0*/  ULOP3.LUT UR28, UR28, UR17, URZ, 0x3c, !UPT ;  /* 0x000000111c1c7292 */ /* 0x000fc8000f8e3c3f */
[----:B------:R-:W-:-:S04]  /*4dd0*/  IABS R2, R2 ;  /* 0x0000000200027213 */ /* 0x000fc80000000000 */
[----:B------:R-:W-:-:S03]  /*4de0*/  R2UR UR19, R2 ;  /* 0x00000000021372ca */ /* 0x000fc600000e0000 */
[----:B------:R-:W-:-:S04]  /*4df0*/  UIADD3 UR18, URZ, -UR31, URZ ;  /* 0x8000001f3f127290 */ /* 0x000fc8000fffe03f */
[----:B------:R-:W-:-:S04]  /*4e00*/  UIMAD UR18, UR18, UR14, URZ ;  /* 0x0000000e121272a4 */ /* 0x000fc8000f8e023f */
[----:B------:R-:W-:-:S04]  /*4e10*/  UIMAD.WIDE.U32 UR32, UR31, UR18, UR30 ;  /* 0x000000121f2072a5 */ /* 0x000fc8000f8e001e */
[----:B------:R-:W-:Y:S02]  /*4e20*/  UIMAD.WIDE.U32 UR30, UR33, UR27, URZ ;  /* 0x0000001b211e72a5 */ /* 0x000fe4000f8e003f */
[----:B------:R-:W-:Y:S02]  /*4e30*/  UIMAD.WIDE.U32 UR32, UR33, UR19, URZ ;  /* 0x00000013212072a5 */ /* 0x000fe4000f8e003f */
[----:B------:R-:W-:-:S04]  /*4e40*/  UIADD3 UR22, -UR31, URZ, URZ ;  /* 0x0000003f1f167290 */ /* 0x000fc8000fffe13f */
[----:B------:R-:W-:Y:S01]  /*4e50*/  UIMAD UR22, UR14, UR22, UR27 ;  /* 0x000000160e1672a4 */ /* 0x000fe2000f8e021b */
[----:B------:R-:W-:Y:S02]  /*4e60*/  UMOV UR29, UR33 ;  /* 0x00000021001d7c82 */ /* 0x000fe40008000000 */
[----:B------:R-:W-:Y:S02]  /*4e70*/  UIADD3 UR18, -UR29, URZ, URZ ;  /* 0x0000003f1d127290 */ /* 0x000fe4000fffe13f */
[----:B------:R-:W-:Y:S02]  /*4e80*/  UISETP.GT.U32.AND UP2, UPT, UR14, UR22, UPT ;  /* 0x000000160e00728c */ /* 0x000fe4000bf44070 */
[----:B------:R-:W-:-:S04]  /*4e90*/  UIMAD UR18, UR14, UR18, UR19 ;  /* 0x000000120e1272a4 */ /* 0x000fc8000f8e0213 */
[----:B------:R-:W-:-:S05]  /*4ea0*/  UISETP.GT.U32.AND UP0, UPT, UR14, UR18, UPT ;  /* 0x000000120e00728c */ /* 0x000fca000bf04070 */
[----:B------:R-:W-:Y:S02]  /*4eb0*/  @!UP2 UIADD3 UR22, UR22, -UR14, URZ ;  /* 0x8000000e1616a290 */ /* 0x000fe4000fffe03f */
[----:B------:R-:W-:Y:S02]  /*4ec0*/  @!UP2 UIADD3 UR31, UR31, 0x1, URZ ;  /* 0x000000011f1fa890 */ /* 0x000fe4000fffe03f */
[----:B------:R-:W-:Y:S02]  /*4ed0*/  UISETP.GE.U32.AND UP4, UPT, UR22, UR14, UPT ;  /* 0x0000000e1600728c */ /* 0x000fe4000bf86070 */
[----:B------:R-:W-:Y:S02]  /*4ee0*/  @!UP0 UIADD3 UR18, UR18, -UR14, URZ ;  /* 0x8000000e12128290 */ /* 0x000fe4000fffe03f */
[----:B------:R-:W-:Y:S02]  /*4ef0*/  @!UP0 UIADD3 UR29, UR29, 0x1, URZ ;  /* 0x000000011d1d8890 */ /* 0x000fe4000fffe03f */
[----:B------:R-:W-:-:S02]  /*4f00*/  UISETP.GE.U32.AND UP3, UPT, UR18, UR14, UPT ;  /* 0x0000000e1200728c */ /* 0x000fc4000bf66070 */
[----:B------:R-:W-:Y:S02]  /*4f10*/  ULOP3.LUT UR14, UR15, UR17, URZ, 0x3c, !UPT ;  /* 0x000000110f0e7292 */ /* 0x000fe4000f8e3c3f */
[----:B------:R-:W-:Y:S02]  /*4f20*/  UISETP.GE.AND UP0, UPT, UR28, URZ, UPT ;  /* 0x0000003f1c00728c */ /* 0x000fe4000bf06270 */
[----:B------:R-:W-:Y:S02]  /*4f30*/  UISETP.GE.AND UP1, UPT, UR14, URZ, UPT ;  /* 0x0000003f0e00728c */ /* 0x000fe4000bf26270 */
[----:B------:R-:W-:Y:S02]  /*4f40*/  @UP4 UIADD3 UR31, UR31, 0x1, URZ ;  /* 0x000000011f1f4890 */ /* 0x000fe4000fffe03f */
[----:B------:R-:W-:Y:S02]  /*4f50*/  UISETP.NE.AND UP2, UPT, UR17, URZ, UPT ;  /* 0x0000003f1100728c */ /* 0x000fe4000bf45270 */
[----:B------:R-:W-:-:S02]  /*4f60*/  @UP3 UIADD3 UR29, UR29, 0x1, URZ ;  /* 0x000000011d1d3890 */ /* 0x000fc4000fffe03f */
[----:B------:R-:W-:Y:S02]  /*4f70*/  ULOP3.LUT UR14, URZ, UR17, URZ, 0x33, !UPT ;  /* 0x000000113f0e7292 */ /* 0x000fe4000f8e333f */
[----:B------:R-:W-:Y:S02]  /*4f80*/  @!UP0 UIADD3 UR29, -UR29, URZ, URZ ;  /* 0x0000003f1d1d8290 */ /* 0x000fe4000fffe13f */
[----:B------:R-:W-:-:S04]  /*4f90*/  @!UP1 UIADD3 UR31, -UR31, URZ, URZ ;  /* 0x0000003f1f1f9290 */ /* 0x000fc8000fffe13f */
[----:B------:R-:W-:Y:S02]  /*4fa0*/  USEL UR31, UR14, UR31, !UP2 ;  /* 0x0000001f0e1f7287 */ /* 0x000fe4000d000000 */
[----:B------:R-:W-:Y:S02]  /*4fb0*/  USEL UR14, UR14, UR29, !UP2 ;  /* 0x0000001d0e0e7287 */ /* 0x000fe4000d000000 */
[----:B------:R-:W-:Y:S02]  /*4fc0*/  UIMAD.WIDE UR18, UR31, 0x4, UR20 ;  /* 0x000000041f1278a5 */ /* 0x000fe4000f8e0214 */
[----:B------:R-:W-:-:S04]  /*4fd0*/  UIMAD.WIDE UR28, UR14, 0x4, UR20 ;  /* 0x000000040e1c78a5 */ /* 0x000fc8000f8e0214 */
[----:B------:R-:W-:Y:S01]  /*4fe0*/  IMAD.U32 R10, RZ, RZ, UR18 ;  /* 0x00000012ff0a7e24 */ /* 0x000fe2000f8e00ff */
[----:B------:R-:W-:Y:S01]  /*4ff0*/  MOV R11, UR19 ;  /* 0x00000013000b7c02 */ /* 0x000fe20008000f00 */
[----:B------:R-:W-:Y:S01]  /*5000*/  IMAD.U32 R8, RZ, RZ, UR28 ;  /* 0x0000001cff087e24 */ /* 0x000fe2000f8e00ff */
[----:B------:R-:W-:Y:S01]  /*5010*/  MOV R9, UR29 ;  /* 0x0000001d00097c02 */ /* 0x000fe20008000f00 */
[----:B------:R-:W-:Y:S02]  /*5020*/  UIADD3 UR14, UR31, -UR14, URZ ;  /* 0x8000000e1f0e7290 */ /* 0x000fe4000fffe03f */
[----:B------:R-:W2:Y:S01]  /*5030*/  LDG.E R3, desc[UR24][R10.64] ;  /* 0x000000180a037981 */ /* 0x000ea2000c1e1900 */
[----:B------:R-:W-:-:S03]  /*5040*/  ULDC.64 UR18, c[0x0][0x230] ;  /* 0x00008c0000127ab9 */ /* 0x000fc60000000a00 */
[----:B------:R1:W2:Y:S01]  /*5050*/  LDG.E R2, desc[UR24][R8.64] ;  /* 0x0000001808027981 */ /* 0x0002a2000c1e1900 */
[----:B------:R-:W-:-:S04]  /*5060*/  UIMAD UR17, UR14, UR17, -0x40 ;  /* 0xffffffc00e1174a4 */ /* 0x000fc8000f8e0211 */
[----:B------:R-:W-:Y:S02]  /*5070*/  USHF.R.S32.HI UR14, URZ, 0x1f, UR17 ;  /* 0x0000001f3f0e7899 */ /* 0x000fe40008011411 */
[----:B------:R-:W-:Y:S02]  /*5080*/  UIMAD.WIDE.U32 UR28, UR17, UR8, URZ ;  /* 0x00000008111c72a5 */ /* 0x000fe4000f8e003f */
[----:B------:R-:W-:-:S04]  /*5090*/  UIMAD UR14, UR14, UR8, URZ ;  /* 0x000000080e0e72a4 */ /* 0x000fc8000f8e023f */
[----:B------:R-:W-:-:S04]  /*50a0*/  UIMAD UR14, UR17, UR9, UR14 ;  /* 0x00000009110e72a4 */ /* 0x000fc8000f8e020e */
[----:B------:R-:W-:Y:S01]  /*50b0*/  UIADD3 UR14, UR29, UR14, URZ ;  /* 0x0000000e1d0e7290 */ /* 0x000fe2000fffe03f */
[----:B-1----:R-:W-:Y:S01]  /*50c0*/  IMAD.U32 R9, RZ, RZ, UR29 ;  /* 0x0000001dff097e24 */ /* 0x002fe2000f8e00ff */
[----:B------:R-:W-:-:S04]  /*50d0*/  MOV R8, UR28 ;  /* 0x0000001c00087c02 */ /* 0x000fc80008000f00 */
[----:B------:R-:W-:Y:S01]  /*50e0*/  MOV R9, UR14 ;  /* 0x0000000e00097c02 */ /* 0x000fe20008000f00 */
[----:B--2---:R-:W-:-:S05]  /*50f0*/  IMAD.IADD R2, R2, 0x1, -R3 ;  /* 0x0000000102027824 */ /* 0x004fca00078e0a03 */
[----:B------:R-:W-:-:S05]  /*5100*/  SHF.R.S32.HI R15, RZ, 0x1f, R2 ;  /* 0x0000001fff0f7819 */ /* 0x000fca0000011402 */
[----:B------:R-:W-:-:S04]  /*5110*/  IMAD R15, R15, UR18, RZ ;  /* 0x000000120f0f7c24 */ /* 0x000fc8000f8e02ff */
[C---:B------:R-:W-:Y:S02]  /*5120*/  IMAD R15, R2.reuse, UR19, R15 ;  /* 0x00000013020f7c24 */ /* 0x040fe4000f8e020f */
[----:B------:R-:W-:-:S04]  /*5130*/  IMAD.WIDE.U32 R2, R2, UR18, R8 ;  /* 0x0000001202027c25 */ /* 0x000fc8000f8e0008 */
[----:B------:R-:W-:Y:S01]  /*5140*/  IMAD.IADD R15, R3, 0x1, R15 ;  /* 0x00000001030f7824 */ /* 0x000fe200078e020f */
[----:B------:R-:W-:Y:S01]  /*5150*/  MOV R4, R2 ;  /* 0x0000000200047202 */ /* 0x000fe20000000f00 */
[----:B------:R-:W-:Y:S06]  /*5160*/  BRA `(.L_x_2045) ;  /* 0x0000000000107947 */ /* 0x000fec0003800000 */
.L_x_2044:
[----:B------:R-:W-:-:S04]  /*5170*/  ULEA UR14, -UR8, URZ, 0x6 ;  /* 0x0000003f080e7291 */ /* 0x000fc8000f8e313f */
[----:B------:R-:W-:Y:S02]  /*5180*/  USHF.R.S32.HI UR17, URZ, 0x1f, UR14 ;  /* 0x0000001f3f117899 */ /* 0x000fe4000801140e */
[----:B------:R-:W-:-:S04]  /*5190*/  MOV R4, UR14 ;  /* 0x0000000e00047c02 */ /* 0x000fc80008000f00 */
[----:B------:R-:W-:-:S07]  /*51a0*/  MOV R15, UR17 ;  /* 0x00000011000f7c02 */ /* 0x000fce0008000f00 */
.L_x_2045:
        /* <DEDUP_REMOVED lines=23> */
[C---:B------:R-:W-:Y:S01]  /*5320*/  @!P1 IMAD.X R17, R15.reuse, 0x1, R134, P0 ;  /* 0x000000010f119824 */ /* 0x040fe200000e0686 */
[----:B------:R-:W-:Y:S02]  /*5330*/  @!P2 LEA.HI.X R23, R6, R9, R16, 0x1, P5 ;  /* 0x000000090617a211 */ /* 0x000fe400028f0c10 */
[----:B------:R-:W-:Y:S01]  /*5340*/  IADD3 R6, P5, R4, UR26, RZ ;  /* 0x0000001a04067c10 */ /* 0x000fe2000ffbe0ff */
[----:B------:R2:W-:Y:S01]  /*5350*/  @P2 STS.128 [R199+0x8000], RZ ;  /* 0x008000ffc7002388 */ /* 0x0005e20000000c00 */
[----:B----4-:R-:W-:Y:S01]  /*5360*/  @!P1 LEA R16, P0, R14, R2, 0x1 ;  /* 0x000000020e109211 */ /* 0x010fe200078008ff */
[----:B------:R-:W4:Y:S01]  /*5370*/  @!P1 LDC.64 R8, c[0x0][0x218] ;  /* 0x00008600ff089b82 */ /* 0x000f220000000a00 */
[----:B------:R-:W-:Y:S01]  /*5380*/  IADD3.X R21, R15, UR23, RZ, P5, !PT ;  /* 0x000000170f157c10 */ /* 0x000fe2000affe4ff */
[----:B------:R-:W-:Y:S01]  /*5390*/  @!PT LDS RZ, [RZ] ;  /* 0x00000000fffff984 */ /* 0x000fe20000000800 */
[----:B------:R-:W-:Y:S01]  /*53a0*/  @!PT LDS RZ, [RZ] ;  /* 0x00000000fffff984 */ /* 0x000fe20000000800 */
[----:B------:R-:W-:Y:S01]  /*53b0*/  @!PT LDS RZ, [RZ] ;  /* 0x00000000fffff984 */ /* 0x000fe20000000800 */
[----:B------:R2:W-:Y:S01]  /*53c0*/  @!P2 LDGSTS.E.BYPASS.LTC128B.128 [R199+0x8000], desc[UR24][R22.64+0x80] ;  /* 0x0800008016c7afae */ /* 0x0005e2000b901d58 */
[----:B------:R-:W-:-:S02]  /*53d0*/  @!P4 IADD3 R53, P5, R6, R133, RZ ;  /* 0x000000850635c210 */ /* 0x000fc40007fbe0ff */
        /* <DEDUP_REMOVED lines=11> */
[----:B------:R-:W-:Y:S02]  /*5490*/  @!P4 LEA.HI.X R53, R53, R13, R20, 0x1, P5 ;  /* 0x0000000d3535c211 */ /* 0x000fe400028f0c14 */
[----:B------:R1:W-:Y:S01]  /*54a0*/  @P4 STS.128 [R199+0x6800], RZ ;  /* 0x006800ffc7004388 */ /* 0x0003e20000000c00 */
[----:B---3--:R-:W-:-:S02]  /*54b0*/  @!P2 LEA R54, P5, R14, R10, 0x1 ;  /* 0x0000000a0e36a211 */ /* 0x008fc400078a08ff */
[----:B------:R-:W-:Y:S01]  /*54c0*/  @!P1 IADD3 R10, P0, R6, R133, RZ ;  /* 0x00000085060a9210 */ /* 0x000fe20007f1e0ff */
[----:B------:R-:W-:Y:S01]  /*54d0*/  @!PT LDS RZ, [RZ] ;  /* 0x00000000fffff984 */ /* 0x000fe20000000800 */
[----:B------:R-:W-:Y:S01]  /*54e0*/  @!PT LDS RZ, [RZ] ;  /* 0x00000000fffff984 */ /* 0x000fe20000000800 */
[----:B------:R-:W-:Y:S01]  /*54f0*/  @!PT LDS RZ, [RZ] ;  /* 0x00000000fffff984 */ /* 0x000fe20000000800 */
[----:B------:R3:W-:Y:S01]  /*5500*/  @!P4 LDGSTS.E.BYPASS.LTC128B.128 [R199+0x6800], desc[UR24][R52.64] ;  /* 0x0680000034c7cfae */ /* 0x0007e2000b901d58 */
[----:B------:R-:W-:Y:S02]  /*5510*/  @!P2 LEA.HI.X R55, R14, R11, R12, 0x1, P5 ;  /* 0x0000000b0e37a211 */ /* 0x000fe400028f0c0c */
[----:B------:R-:W5:Y:S01]  /*5520*/  @!P2 LDC.64 R12, c[0x0][0x218] ;  /* 0x00008600ff0cab82 */ /* 0x000f620000000a00 */
[C---:B------:R-:W-:Y:S01]  /*5530*/  @!P1 IMAD.X R11, R21.reuse, 0x1, R134, P0 ;  /* 0x00000001150b9824 */ /* 0x040fe200000e0686 */
[----:B----4-:R-:W-:Y:S01]  /*5540*/  @!P1 LEA R56, P0, R10, R8, 0x1 ;  /* 0x000000080a389211 */ /* 0x010fe200078008ff */
[----:B------:R3:W-:Y:S01]  /*5550*/  @P2 STS.128 [R199+0x8800], RZ ;  /* 0x008800ffc7002388 */ /* 0x0007e20000000c00 */
[----:B------:R-:W-:Y:S02]  /*5560*/  IADD3 R6, P5, R6, UR26, RZ ;  /* 0x0000001a06067c10 */ /* 0x000fe4000ffbe0ff */
[----:B------:R-:W-:Y:S01]  /*5570*/  @!P1 LEA.HI.X R57, R10, R9, R11, 0x1, P0 ;  /* 0x000000090a399211 */ /* 0x000fe200000f0c0b */
[----:B------:R-:W-:Y:S01]  /*5580*/  @!PT LDS RZ, [RZ] ;  /* 0x00000000fffff984 */ /* 0x000fe20000000800 */
[----:B------:R-:W-:Y:S01]  /*5590*/  @!PT LDS RZ, [RZ] ;  /* 0x00000000fffff984 */ /* 0x000fe20000000800 */
[----:B------:R-:W-:Y:S01]  /*55a0*/  @!PT LDS RZ, [RZ] ;  /* 0x00000000fffff984 */ /* 0x000fe20000000800 */
[----:B------:R3:W-:Y:S01]  /*55b0*/  @!P2 LDGSTS.E.BYPASS.LTC128B.128 [R199+0x8800], desc[UR24][R54.64+0x80] ;  /* 0x0880008036c7afae */ /* 0x0007e2000b901d58 */
[----:B------:R-:W2:Y:S01]  /*55c0*/  @!P1 LDC.64 R10, c[0x0][0x218] ;  /* 0x00008600ff0a9b82 */ /* 0x000ea20000000a00 */
[----:B------:R-:W-:-:S02]  /*55d0*/  IADD3.X R21, R21, UR23, RZ, P5, !PT ;  /* 0x0000001715157c10 */ /* 0x000fc4000affe4ff */
[CC--:B------:R-:W-:Y:S01]  /*55e0*/  @!P4 IADD3 R14, P0, R6.reuse, R133.reuse, RZ ;  /* 0x00000085060ec210 */ /* 0x0c0fe20007f1e0ff */
[----:B------:R3:W-:Y:S01]  /*55f0*/  @P1 STS.128 [R199+0xa800], RZ ;  /* 0x00a800ffc7001388 */ /* 0x0007e20000000c00 */
[----:B------:R-:W-:-:S03]  /*5600*/  @!P2 IADD3 R58, P5, R6, R133, RZ ;  /* 0x00000085063aa210 */ /* 0x000fc60007fbe0ff */
[C---:B------:R-:W-:Y:S01]  /*5610*/  @!P4 IMAD.X R20, R21.reuse, 0x1, R134, P0 ;  /* 0x000000011514c824 */ /* 0x040fe200000e0686 */
[C---:B-1----:R-:W-:Y:S01]  /*5620*/  @!P4 LEA R60, P0, R14.reuse, R2, 0x1 ;  /* 0x000000020e3cc211 */ /* 0x042fe200078008ff */
[----:B------:R-:W1:Y:S01]  /*5630*/  @!P4 LDC.64 R8, c[0x0][0x218] ;  /* 0x00008600ff08cb82 */ /* 0x000e620000000a00 */
[----:B------:R-:W-:Y:S01]  /*5640*/  @!PT LDS RZ, [RZ] ;  /* 0x00000000fffff984 */ /* 0x000fe20000000800 */
[----:B------:R-:W-:Y:S01]  /*5650*/  @!PT LDS RZ, [RZ] ;  /* 0x00000000fffff984 */ /* 0x000fe20000000800 */
[----:B------:R-:W-:Y:S01]  /*5660*/  @!PT LDS RZ, [RZ] ;  /* 0x00000000fffff984 */ /* 0x000fe20000000800 */
[----:B------:R3:W-:Y:S02]  /*5670*/  @!P1 LDGSTS.E.BYPASS.LTC128B.128 [R199+0xa800], desc[UR24][R56.64+0x100] ;  /* 0x0a80010038c79fae */ /* 0x0007e4000b901d58 */
[----:B------:R-:W-:Y:S01]  /*5680*/  @!P4 LEA.HI.X R61, R14, R3, R20, 0x1, P0 ;  /* 0x000000030e3dc211 */ /* 0x000fe200000f0c14 */
[----:B------:R-:W-:Y:S01]  /*5690*/  @!P2 IMAD.X R20, R21, 0x1, R134, P5 ;  /* 0x000000011514a824 */ /* 0x000fe200028e0686 */
[----:B------:R-:W-:Y:S01]  /*56a0*/  @!P1 IADD3 R14, P0, R6, R133, RZ ;  /* 0x00000085060e9210 */ /* 0x000fe20007f1e0ff */
[----:B------:R3:W-:Y:S01]  /*56b0*/  @P4 STS.128 [R199+0x7000], RZ ;  /* 0x007000ffc7004388 */ /* 0x0007e20000000c00 */
[C---:B-----5:R-:W-:Y:S01]  /*56c0*/  @!P2 LEA R18, P5, R58.reuse, R12, 0x1 ;  /* 0x0000000c3a12a211 */ /* 0x060fe200078a08ff */
[----:B------:R-:W4:Y:S02]  /*56d0*/  @!P2 LDC.64 R2, c[0x0][0x218] ;  /* 0x00008600ff02ab82 */ /* 0x000f240000000a00 */
[----:B------:R-:W-:Y:S01]  /*56e0*/  @!PT LDS RZ, [RZ] ;  /* 0x00000000fffff984 */ /* 0x000fe20000000800 */
[----:B------:R-:W-:Y:S01]  /*56f0*/  @!PT LDS RZ, [RZ] ;  /* 0x00000000fffff984 */ /* 0x000fe20000000800 */
[----:B------:R-:W-:Y:S01]  /*5700*/  @!PT LDS RZ, [RZ] ;  /* 0x00000000fffff984 */ /* 0x000fe20000000800 */
[----:B------:R3:W-:Y:S01]  /*5710*/  @!P4 LDGSTS.E.BYPASS.LTC128B.128 [R199+0x7000], desc[UR24][R60.64] ;  /* 0x070000003cc7cfae */ /* 0x0007e2000b901d58 */
[----:B------:R-:W-:-:S02]  /*5720*/  @!P2 LEA.HI.X R19, R58, R13, R20, 0x1, P5 ;  /* 0x0000000d3a13a211 */ /* 0x000fc400028f0c14 */
[----:B------:R-:W-:Y:S01]  /*5730*/  IADD3 R12, P5, R6, UR26, RZ ;  /* 0x0000001a060c7c10 */ /* 0x000fe2000ffbe0ff */
[C---:B------:R-:W-:Y:S01]  /*5740*/  @!P1 IMAD.X R6, R21.reuse, 0x1, R134, P0 ;  /* 0x0000000115069824 */ /* 0x040fe200000e0686 */
[C---:B--2---:R-:W-:Y:S01]  /*5750*/  @!P1 LEA R22, P0, R14.reuse, R10, 0x1 ;  /* 0x0000000a0e169211 */ /* 0x044fe200078008ff */
[----:B------:R3:W-:Y:S01]  /*5760*/  @P2 STS.128 [R199+0x9000], RZ ;  /* 0x009000ffc7002388 */ /* 0x0007e20000000c00 */
[----:B------:R-:W-:Y:S02]  /*5770*/  IADD3.X R21, R21, UR23, RZ, P5, !PT ;  /* 0x0000001715157c10 */ /* 0x000fe4000affe4ff */
[----:B------:R-:W-:Y:S01]  /*5780*/  @!P1 LEA.HI.X R23, R14, R11, R6, 0x1, P0 ;  /* 0x0000000b0e179211 */ /* 0x000fe200000f0c06 */
[----:B------:R-:W-:Y:S01]  /*5790*/  @!PT LDS RZ, [RZ] ;  /* 0x00000000fffff984 */ /* 0x000fe20000000800 */
[----:B------:R-:W-:Y:S01]  /*57a0*/  @!PT LDS RZ, [RZ] ;  /* 0x00000000fffff984 */ /* 0x000fe20000000800 */
[----:B------:R-:W-:Y:S01]  /*57b0*/  @!PT LDS RZ, [RZ] ;  /* 0x00000000fffff984 */ /* 0x000fe20000000800 */
[----:B------:R3:W-:Y:S01]  /*57c0*/  @!P2 LDGSTS.E.BYPASS.LTC128B.128 [R199+0x9000], desc[UR24][R18.64+0x80] ;  /* 0x0900008012c7afae */ /* 0x0007e2000b901d58 */
[CC--:B------:R-:W-:Y:S02]  /*57d0*/  @!P4 IADD3 R6, P5, R12.reuse, R133.reuse, RZ ;  /* 0x000000850c06c210 */ /* 0x0c0fe40007fbe0ff */
        /* <DEDUP_REMOVED lines=33> */
.L_x_2047:
[----:B------:R-:W-:Y:S05]  /*59f0*/  BSYNC B0 ;  /* 0x0000000000007941 */ /* 0x000fea0003800000 */
.L_x_2046:
[----:B------:R-:W0:Y:S01]  /*5a00*/  LDGDEPBAR ;  /* 0x00000000000079af */ /* 0x000e220000000000 */
[----:B------:R-:W-:-:S04]  /*5a10*/  IADD3 R133, P0, R4, R133, RZ ;  /* 0x0000008504857210 */ /* 0x000fc80007f1e0ff */
[----:B------:R-:W-:-:S09]  /*5a20*/  IADD3.X R134, R15, R134, RZ, P0, !PT ;  /* 0x000000860f867210 */ /* 0x000fd200007fe4ff */
.L_x_2043:
[----:B-1-3--:R-:W-:Y:S01]  /*5a30*/  VIADD R2, R206, UR15 ;  /* 0x0000000fce027c36 */ /* 0x00afe20008000000 */
[----:B------:R-:W-:Y:S01]  /*5a40*/  ULDC UR18, c[0x0][0x2ec] ;  /* 0x0000bb0000127ab9 */ /* 0x000fe20000000800 */
[----:B------:R-:W-:Y:S01]  /*5a50*/  LEA R188, R0, UR4, 0x1 ;  /* 0x0000000400bc7c11 */ /* 0x000fe2000f8e08ff */
[----:B------:R-:W-:Y:S01]  /*5a60*/  ULDC.64 UR14, c[0x0][0x218] ;  /* 0x00008600000e7ab9 */ /* 0x000fe20000000a00 */
[C---:B------:R-:W-:Y:S01]  /*5a70*/  VIADD R6, R2.reuse, 0x1 ;  /* 0x0000000102067836 */ /* 0x040fe20000000000 */
[C---:B------:R-:W-:Y:S01]  /*5a80*/  ISETP.GE.AND P4, PT, R2.reuse, R204, PT ;  /* 0x000000cc0200720c */ /* 0x040fe20003f86270 */
[C---:B------:R-:W-:Y:S01]  /*5a90*/  VIADD R4, R2.reuse, 0x8 ;  /* 0x0000000802047836 */ /* 0x040fe20000000000 */
[C---:B------:R-:W-:Y:S01]  /*5aa0*/  ISETP.GE.AND P1, PT, R2.reuse, R202, PT ;  /* 0x000000ca0200720c */ /* 0x040fe20003f26270 */
[----:B------:R-:W-:Y:S01]  /*5ab0*/  VIADD R8, R2, 0x30 ;  /* 0x0000003002087836 */ /* 0x000fe20000000000 */
[C---:B------:R-:W-:Y:S01]  /*5ac0*/  ISETP.GE.AND P5, PT, R6.reuse, R204, PT ;  /* 0x000000cc0600720c */ /* 0x040fe20003fa6270 */
[----:B------:R-:W-:Y:S01]  /*5ad0*/  IMAD R186, R7, 0x2, R188 ;  /* 0x0000000207ba7824 */ /* 0x000fe200078e02bc */
[----:B------:R-:W-:Y:S01]  /*5ae0*/  ISETP.GE.AND P0, PT, R6, R202, PT ;  /* 0x000000ca0600720c */ /* 0x000fe20003f06270 */
[----:B------:R-:W-:Y:S01]  /*5af0*/  LDSM.16.MT88.4 R124, [R188+0xc000] ;  /* 0x00c00000bc7c783b */ /* 0x000fe20000004200 */
[-C--:B------:R-:W-:Y:S01]  /*5b00*/  ISETP.LT.OR P4, PT, R2, R205.reuse, P4 ;  /* 0x000000cd0200720c */ /* 0x080fe20002781670 */
[C---:B------:R-:W-:Y:S01]  /*5b10*/  IMAD R184, R5.reuse, 0x2, R186 ;  /* 0x0000000205b87824 */ /* 0x040fe200078e02ba */
[C---:B------:R-:W-:Y:S01]  /*5b20*/  ISETP.LT.OR P5, PT, R6.reuse, R205, P5 ;  /* 0x000000cd0600720c */ /* 0x040fe20002fa1670 */
[----:B------:R-:W-:Y:S01]  /*5b30*/  LDSM.16.MT88.4 R116, [R186+0xc000] ;  /* 0x00c00000ba74783b */ /* 0x000fe20000004200 */
[----:B------:R-:W-:Y:S01]  /*5b40*/  ISETP.LT.OR P0, PT, R6, R203, P0 ;  /* 0x000000cb0600720c */ /* 0x000fe20000701670 */
[----:B------:R-:W-:Y:S01]  /*5b50*/  VIADD R6, R2, 0x9 ;  /* 0x0000000902067836 */ /* 0x000fe20000000000 */
[----:B------:R-:W-:Y:S01]  /*5b60*/  FSEL R3, R48, -INF , !P4 ;  /* 0xff80000030037808 */ /* 0x000fe20006000000 */
[----:B------:R-:W-:Y:S01]  /*5b70*/  LDSM.16.MT88.4 R64, [R184+0xe000] ;  /* 0x00e00000b840783b */ /* 0x000fe20000004200 */
[C---:B------:R-:W-:Y:S01]  /*5b80*/  ISETP.GE.AND P2, PT, R4.reuse, R204, PT ;  /* 0x000000cc0400720c */ /* 0x040fe20003f46270 */
[----:B------:R-:W-:Y:S01]  /*5b90*/  IMAD R185, R5, 0x2, R188 ;  /* 0x0000000205b97824 */ /* 0x000fe200078e02bc */
[----:B------:R-:W-:Y:S01]  /*5ba0*/  ISETP.GE.AND P4, PT, R4, R202, PT ;  /* 0x000000ca0400720c */ /* 0x000fe20003f86270 */
[----:B------:R-:W-:Y:S01]  /*5bb0*/  LDSM.16.MT88.4 R80, [R186+0x10000] ;  /* 0x01000000ba50783b */ /* 0x000fe20000004200 */
[----:B------:R-:W-:-:S02]  /*5bc0*/  FSEL R55, R49, -INF , !P5 ;  /* 0xff80000031377808 */ /* 0x000fc40006800000 */
[----:B------:R-:W-:Y:S01]  /*5bd0*/  FSEL R51, R51, -INF , !P0 ;  /* 0xff80000033337808 */ /* 0x000fe20004000000 */
[----:B------:R-:W-:Y:S01]  /*5be0*/  LDSM.16.MT88.4 R88, [R185+0x10000] ;  /* 0x01000000b958783b */ /* 0x000fe20000004200 */
[C---:B------:R-:W-:Y:S02]  /*5bf0*/  ISETP.GE.AND P5, PT, R6.reuse, R204, PT ;  /* 0x000000cc0600720c */ /* 0x040fe40003fa6270 */
[----:B------:R-:W-:Y:S01]  /*5c00*/  ISETP.GE.AND P0, PT, R6, R202, PT ;  /* 0x000000ca0600720c */ /* 0x000fe20003f06270 */
[----:B------:R-:W-:Y:S01]  /*5c10*/  LDSM.16.MT88.4 R108, [R185+0xc000] ;  /* 0x00c00000b96c783b */ /* 0x000fe20000004200 */
[C---:B------:R-:W-:Y:S02]  /*5c20*/  ISETP.LT.OR P2, PT, R4.reuse, R205, P2 ;  /* 0x000000cd0400720c */ /* 0x040fe40001741670 */
[-C--:B------:R-:W-:Y:S01]  /*5c30*/  ISETP.LT.OR P4, PT, R4, R203.reuse, P4 ;  /* 0x000000cb0400720c */ /* 0x080fe20002781670 */
[C---:B------:R-:W-:Y:S01]  /*5c40*/  VIADD R4, R2.reuse, 0x10 ;  /* 0x0000001002047836 */ /* 0x040fe20000000000 */
[----:B------:R-:W-:Y:S01]  /*5c50*/  ISETP.LT.OR P1, PT, R2, R203, P1 ;  /* 0x000000cb0200720c */ /* 0x000fe20000f21670 */
[----:B------:R-:W-:Y:S01]  /*5c60*/  LDSM.16.MT88.4 R100, [R184+0xc000] ;  /* 0x00c00000b864783b */ /* 0x000fe20000004200 */
[----:B------:R-:W-:-:S02]  /*5c70*/  ISETP.LT.OR P5, PT, R6, R205, P5 ;  /* 0x000000cd0600720c */ /* 0x000fc40002fa1670 */
[----:B------:R-:W-:Y:S01]  /*5c80*/  ISETP.LT.OR P0, PT, R6, R203, P0 ;  /* 0x000000cb0600720c */ /* 0x000fe20000701670 */
[----:B------:R-:W-:Y:S01]  /*5c90*/  VIADD R6, R2, 0x11 ;  /* 0x0000001102067836 */ /* 0x000fe20000000000 */
[----:B------:R-:W-:Y:S01]  /*5ca0*/  FSEL R53, R50, -INF , !P1 ;  /* 0xff80000032357808 */ /* 0x000fe20004800000 */
[----:B------:R-:W-:Y:S01]  /*5cb0*/  LDSM.16.MT88.4 R136, [R184+0x10000] ;  /* 0x01000000b888783b */ /* 0x000fe20000004200 */
[----:B------:R-:W-:Y:S02]  /*5cc0*/  FSEL R57, R44, -INF , !P2 ;  /* 0xff8000002c397808 */ /* 0x000fe40005000000 */
[C---:B------:R-:W-:Y:S02]  /*5cd0*/  ISETP.GE.AND P1, PT, R4.reuse, R204, PT ;  /* 0x000000cc0400720c */ /* 0x040fe40003f26270 */
[----:B------:R-:W-:Y:S02]  /*5ce0*/  ISETP.GE.AND P2, PT, R4, R202, PT ;  /* 0x000000ca0400720c */ /* 0x000fe40003f46270 */
[----:B------:R-:W-:-:S02]  /*5cf0*/  FSEL R45, R45, -INF , !P5 ;  /* 0xff8000002d2d7808 */ /* 0x000fc40006800000 */
[----:B------:R-:W-:Y:S02]  /*5d00*/  FSEL R47, R47, -INF , !P0 ;  /* 0xff8000002f2f7808 */ /* 0x000fe40004000000 */
[C---:B------:R-:W-:Y:S02]  /*5d10*/  ISETP.GE.AND P5, PT, R6.reuse, R204, PT ;  /* 0x000000cc0600720c */ /* 0x040fe40003fa6270 */
[----:B------:R-:W-:Y:S02]  /*5d20*/  ISETP.GE.AND P0, PT, R6, R202, PT ;  /* 0x000000ca0600720c */ /* 0x000fe40003f06270 */
[C---:B------:R-:W-:Y:S02]  /*5d30*/  ISETP.LT.OR P1, PT, R4.reuse, R205, P1 ;  /* 0x000000cd0400720c */ /* 0x040fe40000f21670 */
[----:B------:R-:W-:Y:S01]  /*5d40*/  ISETP.LT.OR P2, PT, R4, R203, P2 ;  /* 0x000000cb0400720c */ /* 0x000fe20001741670 */
[----:B------:R-:W-:Y:S01]  /*5d50*/  VIADD R4, R2, 0x18 ;  /* 0x0000001802047836 */ /* 0x000fe20000000000 */
[----:B------:R-:W-:-:S02]  /*5d60*/  ISETP.LT.OR P5, PT, R6, R205, P5 ;  /* 0x000000cd0600720c */ /* 0x000fc40002fa1670 */
[----:B------:R-:W-:Y:S01]  /*5d70*/  ISETP.LT.OR P0, PT, R6, R203, P0 ;  /* 0x000000cb0600720c */ /* 0x000fe20000701670 */
[----:B------:R-:W-:Y:S01]  /*5d80*/  VIADD R6, R2, 0x19 ;  /* 0x0000001902067836 */ /* 0x000fe20000000000 */
[----:B------:R-:W-:Y:S02]  /*5d90*/  FSEL R49, R46, -INF , !P4 ;  /* 0xff8000002e317808 */ /* 0x000fe40006000000 */
        /* <DEDUP_REMOVED lines=14> */
[----:B------:R-:W-:Y:S01]  /*5e80*/  FSEL R19, R36, -INF , !P4 ;  /* 0xff80000024137808 */ /* 0x000fe20006000000 */
[----:B------:R-:W-:Y:S01]  /*5e90*/  LDSM.16.MT88.4 R40, [R188+0xe000] ;  /* 0x00e00000bc28783b */ /* 0x000fe20000004200 */
        /* <DEDUP_REMOVED lines=10> */
[----:B------:R-:W-:Y:S02]  /*5f40*/  ISETP.LT.OR P1, PT, R6, R203, P1 ;  /* 0x000000cb0600720c */ /* 0x000fe40000f21670 */
[----:B------:R-:W-:Y:S02]  /*5f50*/  FMNMX.FTZ R6, R3, R55, !PT ;  /* 0x0000003703067209 */ /* 0x000fe40007810000 */
[----:B------:R-:W-:Y:S02]  /*5f60*/  FSEL R9, R39, -INF , !P0 ;  /* 0xff80000027097808 */ /* 0x000fe40004000000 */
[C---:B------:R-:W-:Y:S02]  /*5f70*/  ISETP.GE.AND P0, PT, R4.reuse, R204, PT ;  /* 0x000000cc0400720c */ /* 0x040fe40003f06270 */
[----:B------:R-:W-:Y:S02]  /*5f80*/  FMNMX.FTZ R6, R57, R6, !PT ;  /* 0x0000000639067209 */ /* 0x000fe40007810000 */
[----:B------:R-:W-:-:S02]  /*5f90*/  ISETP.LT.OR P0, PT, R4, R205, P0 ;  /* 0x000000cd0400720c */ /* 0x000fc40000701670 */
[----:B------:R-:W-:Y:S02]  /*5fa0*/  FMNMX.FTZ R6, R45, R6, !PT ;  /* 0x000000062d067209 */ /* 0x000fe40007810000 */
[----:B------:R-:W-:Y:S02]  /*5fb0*/  FSEL R217, R34, -INF , !P4 ;  /* 0xff80000022d97808 */ /* 0x000fe40006000000 */
[----:B------:R-:W-:Y:S02]  /*5fc0*/  FSEL R223, R28, -INF , !P0 ;  /* 0xff8000001cdf7808 */ /* 0x000fe40004000000 */
[C---:B------:R-:W-:Y:S02]  /*5fd0*/  ISETP.GE.AND P4, PT, R8.reuse, R204, PT ;  /* 0x000000cc0800720c */ /* 0x040fe40003f86270 */
[----:B------:R-:W-:Y:S02]  /*5fe0*/  FMNMX.FTZ R6, R23, R6, !PT ;  /* 0x0000000617067209 */ /* 0x000fe40007810000 */
[----:B------:R-:W-:-:S02]  /*5ff0*/  ISETP.GE.AND P0, PT, R8, R202, PT ;  /* 0x000000ca0800720c */ /* 0x000fc40003f06270 */
[----:B------:R-:W-:Y:S01]  /*6000*/  FMNMX.FTZ R10, R21, R6, !PT ;  /* 0x00000006150a7209 */ /* 0x000fe20007810000 */
[----:B------:R-:W-:Y:S01]  /*6010*/  VIADD R6, R2, 0x31 ;  /* 0x0000003102067836 */ /* 0x000fe20000000000 */
[C---:B------:R-:W-:Y:S02]  /*6020*/  ISETP.LT.OR P4, PT, R8.reuse, R205, P4 ;  /* 0x000000cd0800720c */ /* 0x040fe40002781670 */
[----:B------:R-:W-:Y:S02]  /*6030*/  ISETP.LT.OR P0, PT, R8, R203, P0 ;  /* 0x000000cb0800720c */ /* 0x000fe40000701670 */
[----:B------:R-:W-:Y:S02]  /*6040*/  FSEL R225, R32, -INF , !P2 ;  /* 0xff80000020e17808 */ /* 0x000fe40005000000 */
[----:B------:R-:W-:Y:S02]  /*6050*/  FMNMX.FTZ R8, R53, R51, !PT ;  /* 0x0000003335087209 */ /* 0x000fe40007810000 */
[----:B------:R-:W-:-:S02]  /*6060*/  ISETP.GE.AND P2, PT, R4, R202, PT ;  /* 0x000000ca0400720c */ /* 0x000fc40003f46270 */
[----:B------:R-:W-:Y:S02]  /*6070*/  FMNMX.FTZ R10, R19, R10, !PT ;  /* 0x0000000a130a7209 */ /* 0x000fe40007810000 */
[----:B------:R-:W-:Y:S02]  /*6080*/  FMNMX.FTZ R8, R49, R8, !PT ;  /* 0x0000000831087209 */ /* 0x000fe40007810000 */
[----:B------:R-:W-:Y:S01]  /*6090*/  ISETP.LT.OR P2, PT, R4, R203, P2 ;  /* 0x000000cb0400720c */ /* 0x000fe20001741670 */
[----:B------:R-:W-:Y:S01]  /*60a0*/  VIADD R4, R2, 0x29 ;  /* 0x0000002902047836 */ /* 0x000fe20000000000 */
[----:B------:R-:W-:Y:S02]  /*60b0*/  FMNMX.FTZ R10, R17, R10, !PT ;  /* 0x0000000a110a7209 */ /* 0x000fe40007810000 */
[----:B------:R-:W-:Y:S02]  /*60c0*/  FMNMX.FTZ R8, R47, R8, !PT ;  /* 0x000000082f087209 */ /* 0x000fe40007810000 */
[----:B------:R-:W-:-:S02]  /*60d0*/  FSEL R171, R33, -INF , !P5 ;  /* 0xff80000021ab7808 */ /* 0x000fc40006800000 */
[C---:B------:R-:W-:Y:S02]  /*60e0*/  ISETP.GE.AND P5, PT, R4.reuse, R204, PT ;  /* 0x000000cc0400720c */ /* 0x040fe40003fa6270 */
[----:B------:R-:W-:Y:S02]  /*60f0*/  FMNMX.FTZ R10, R225, R10, !PT ;  /* 0x0000000ae10a7209 */ /* 0x000fe40007810000 */
[----:B------:R-:W-:Y:S02]  /*6100*/  FSEL R209, R35, -INF , !P1 ;  /* 0xff80000023d17808 */ /* 0x000fe40004800000 */
[----:B------:R-:W-:Y:S02]  /*6110*/  FMNMX.FTZ R8, R15, R8, !PT ;  /* 0x000000080f087209 */ /* 0x000fe40007810000 */
[C---:B------:R-:W-:Y:S02]  /*6120*/  ISETP.GE.AND P1, PT, R4.reuse, R202, PT ;  /* 0x000000ca0400720c */ /* 0x040fe40003f26270 */
[----:B------:R-:W-:-:S02]  /*6130*/  ISETP.LT.OR P5, PT, R4, R205, P5 ;  /* 0x000000cd0400720c */ /* 0x000fc40002fa1670 */
[----:B------:R-:W-:Y:S02]  /*6140*/  FMNMX.FTZ R10, R171, R10, !PT ;  /* 0x0000000aab0a7209 */ /* 0x000fe40007810000 */
[----:B------:R-:W-:Y:S02]  /*6150*/  FMNMX.FTZ R8, R13, R8, !PT ;  /* 0x000000080d087209 */ /* 0x000fe40007810000 */
[----:B------:R-:W-:Y:S01]  /*6160*/  ISETP.LT.OR P1, PT, R4, R203, P1 ;  /* 0x000000cb0400720c */ /* 0x000fe20000f21670 */
[----:B------:R-:W-:Y:S01]  /*6170*/  VIADD R4, R2, 0x38 ;  /* 0x0000003802047836 */ /* 0x000fe20000000000 */
[----:B------:R-:W-:Y:S01]  /*6180*/  FSEL R147, R30, -INF , !P2 ;  /* 0xff8000001e937808 */ /* 0x000fe20005000000 */
[----:B------:R-:W-:Y:S01]  /*6190*/  VIADD R2, R2, 0x39 ;  /* 0x0000003902027836 */ /* 0x000fe20000000000 */
[----:B------:R-:W-:Y:S02]  /*61a0*/  ISETP.GE.AND P2, PT, R6, R204, PT ;  /* 0x000000cc0600720c */ /* 0x000fe40003f46270 */
[----:B------:R-:W-:-:S02]  /*61b0*/  FSEL R207, R29, -INF , !P5 ;  /* 0xff8000001dcf7808 */ /* 0x000fc40006800000 */
[----:B------:R-:W-:Y:S02]  /*61c0*/  FMNMX.FTZ R10, R223, R10, !PT ;  /* 0x0000000adf0a7209 */ /* 0x000fe40007810000 */
[----:B------:R-:W-:Y:S02]  /*61d0*/  FMNMX.FTZ R8, R11, R8, !PT ;  /* 0x000000080b087209 */ /* 0x000fe40007810000 */
[----:B------:R-:W-:Y:S02]  /*61e0*/  ISETP.GE.AND P5, PT, R4, R204, PT ;  /* 0x000000cc0400720c */ /* 0x000fe40003fa6270 */
[----:B------:R-:W-:Y:S02]  /*61f0*/  FSEL R221, R24, -INF , !P4 ;  /* 0xff80000018dd7808 */ /* 0x000fe40006000000 */
[----:B------:R-:W-:Y:S02]  /*6200*/  ISETP.LT.OR P2, PT, R6, R205, P2 ;  /* 0x000000cd0600720c */ /* 0x000fe40001741670 */
[----:B------:R-:W-:-:S02]  /*6210*/  FMNMX.FTZ R10, R207, R10, !PT ;  /* 0x0000000acf0a7209 */ /* 0x000fc40007810000 */
[----:B------:R-:W-:Y:S02]  /*6220*/  FMNMX.FTZ R8, R9, R8, !PT ;  /* 0x0000000809087209 */ /* 0x000fe40007810000 */
[----:B------:R-:W-:Y:S02]  /*6230*/  ISETP.LT.OR P5, PT, R4, R205, P5 ;  /* 0x000000cd0400720c */ /* 0x000fe40002fa1670 */
[----:B------:R-:W-:Y:S02]  /*6240*/  FSEL R219, R25, -INF , !P2 ;  /* 0xff80000019db7808 */ /* 0x000fe40005000000 */
[----:B------:R-:W-:Y:S02]  /*6250*/  FMNMX.FTZ R10, R221, R10, !PT ;  /* 0x0000000add0a7209 */ /* 0x000fe40007810000 */
[----:B------:R-:W-:Y:S02]  /*6260*/  ISETP.GE.AND P4, PT, R2, R204, PT ;  /* 0x000000cc0200720c */ /* 0x000fe40003f86270 */
[----:B------:R-:W-:-:S02]  /*6270*/  FMNMX.FTZ R8, R217, R8, !PT ;  /* 0x00000008d9087209 */ /* 0x000fc40007810000 */
[----:B------:R-:W-:Y:S02]  /*6280*/  FSEL R151, R72, -INF , !P5 ;  /* 0xff80000048977808 */ /* 0x000fe40006800000 */
[----:B------:R-:W-:Y:S02]  /*6290*/  FMNMX.FTZ R10, R219, R10, !PT ;  /* 0x0000000adb0a7209 */ /* 0x000fe40007810000 */
[----:B------:R-:W-:Y:S02]  /*62a0*/  ISETP.LT.OR P4, PT, R2, R205, P4 ;  /* 0x000000cd0200720c */ /* 0x000fe40002781670 */
[----:B------:R-:W-:Y:S02]  /*62b0*/  FMNMX.FTZ R8, R209, R8, !PT ;  /* 0x00000008d1087209 */ /* 0x000fe40007810000 */
[----:B------:R-:W-:Y:S02]  /*62c0*/  FSEL R145, R31, -INF , !P1 ;  /* 0xff8000001f917808 */ /* 0x000fe40004800000 */
[----:B------:R-:W-:-:S02]  /*62d0*/  FMNMX.FTZ R12, R151, R10, !PT ;  /* 0x0000000a970c7209 */ /* 0x000fc40007810000 */
[-C--:B------:R-:W-:Y:S02]  /*62e0*/  ISETP.GE.AND P1, PT, R4, R202.reuse, PT ;  /* 0x000000ca0400720c */ /* 0x080fe40003f26270 */
[----:B------:R-:W-:Y:S02]  /*62f0*/  FSEL R149, R73, -INF , !P4 ;  /* 0xff80000049957808 */ /* 0x000fe40006000000 */
[----:B------:R-:W-:Y:S02]  /*6300*/  ISETP.GE.AND P2, PT, R6, R202, PT ;  /* 0x000000ca0600720c */ /* 0x000fe40003f46270 */
[----:B------:R-:W-:Y:S02]  /*6310*/  FMNMX.FTZ R10, R147, R8, !PT ;  /* 0x00000008930a7209 */ /* 0x000fe40007810000 */
[----:B------:R-:W-:Y:S02]  /*6320*/  ISETP.LT.OR P1, PT, R4, R203, P1 ;  /* 0x000000cb0400720c */ /* 0x000fe40000f21670 */
[----:B------:R-:W-:-:S02]  /*6330*/  FMNMX.FTZ R8, R149, R12, !PT ;  /* 0x0000000c95087209 */ /* 0x000fc40007810000 */
[----:B------:R-:W-:Y:S02]  /*6340*/  ISETP.LT.OR P2, PT, R6, R203, P2 ;  /* 0x000000cb0600720c */ /* 0x000fe40001741670 */
[----:B------:R-:W-:Y:S01]  /*6350*/  FSEL R143, R26, -INF , !P0 ;  /* 0xff8000001a8f7808 */ /* 0x000fe20004000000 */
[----:B------:R-:W1:Y:S01]  /*6360*/  SHFL.BFLY PT, R25, R8, 0x2, 0x1f ;  /* 0x0c401f0008197f89 */ /* 0x000e6200000e0000 */
[----:B------:R-:W-:Y:S02]  /*6370*/  FMNMX.FTZ R4, R145, R10, !PT ;  /* 0x0000000a91047209 */ /* 0x000fe40007810000 */
[----:B------:R-:W-:Y:S02]  /*6380*/  ISETP.GE.AND P0, PT, R2, R202, PT ;  /* 0x000000ca0200720c */ /* 0x000fe40003f06270 */
[----:B------:R-:W-:Y:S02]  /*6390*/  FSEL R141, R27, -INF , !P2 ;  /* 0xff8000001b8d7808 */ /* 0x000fe40005000000 */
[----:B------:R-:W-:-:S02]  /*63a0*/  FMNMX.FTZ R4, R143, R4, !PT ;  /* 0x000000048f047209 */ /* 0x000fc40007810000 */
[----:B------:R-:W-:Y:S02]  /*63b0*/  ISETP.LT.OR P0, PT, R2, R203, P0 ;  /* 0x000000cb0200720c */ /* 0x000fe40000701670 */
[----:B------:R-:W-:Y:S02]  /*63c0*/  FSEL R213, R74, -INF , !P1 ;  /* 0xff8000004ad57808 */ /* 0x000fe40004800000 */
[----:B------:R-:W-:Y:S02]  /*63d0*/  FMNMX.FTZ R4, R141, R4, !PT ;  /* 0x000000048d047209 */ /* 0x000fe40007810000 */
[----:B------:R-:W-:Y:S02]  /*63e0*/  FSEL R211, R75, -INF , !P0 ;  /* 0xff8000004bd37808 */ /* 0x000fe40004000000 */
[----:B------:R-:W-:Y:S01]  /*63f0*/  FMNMX.FTZ R4, R213, R4, !PT ;  /* 0x00000004d5047209 */ /* 0x000fe20007810000 */
[----:B------:R-:W-:Y:S03]  /*6400*/  LDSM.16.MT88.4 R72, [R188+0x10000] ;  /* 0x01000000bc48783b */ /* 0x000fe60000004200 */
[----:B------:R-:W-:-:S02]  /*6410*/  FMNMX.FTZ R29, R211, R4, !PT ;  /* 0x00000004d31d7209 */ /* 0x000fc40007810000 */
[----:B------:R-:W-:Y:S01]  /*6420*/  LDSM.16.MT88.4 R4, [R186+0xe800] ;  /* 0x00e80000ba04783b */ /* 0x000fe20000004200 */
[----:B-1----:R-:W-:-:S03]  /*6430*/  FMNMX.FTZ R27, R8, R25, !PT ;  /* 0x00000019081b7209 */ /* 0x002fc60007810000 */
[----:B------:R-:W1:Y:S04]  /*6440*/  SHFL.BFLY PT, R2, R29, 0x2, 0x1f ;  /* 0x0c401f001d027f89 */ /* 0x000e6800000e0000 */
[----:B------:R-:W2:Y:S01]  /*6450*/  SHFL.BFLY PT, R132, R27, 0x1, 0x1f ;  /* 0x0c201f001b847f89 */ /* 0x000ea200000e0000 */
[----:B-1----:R-:W-:-:S03]  /*6460*/  FMNMX.FTZ R25, R29, R2, !PT ;  /* 0x000000021d197209 */ /* 0x002fc60007810000 */
[----:B------:R-:W-:Y:S01]  /*6470*/  LDSM.16.MT88.4 R28, [R185+0xc800] ;  /* 0x00c80000b91c783b */ /* 0x000fe20000004200 */
[----:B--2---:R-:W-:-:S03]  /*6480*/  FMNMX.FTZ R132, R27, R132, !PT ;  /* 0x000000841b847209 */ /* 0x004fc60007810000 */
[----:B------:R-:W1:Y:S01]  /*6490*/  SHFL.BFLY PT, R2, R25, 0x1, 0x1f ;  /* 0x0c201f0019027f89 */ /* 0x000e6200000e0000 */
[C---:B------:R-:W-:Y:S01]  /*64a0*/  FSETP.NEU.FTZ.AND P0, PT, R132.reuse, -INF , PT ;  /* 0xff8000008400780b */ /* 0x040fe20003f1d000 */
[----:B------:R-:W-:-:S05]  /*64b0*/  FMUL.FTZ R140, R132, UR18 ;  /* 0x00000012848c7c20 */ /* 0x000fca0008410000 */
[----:B------:R-:W-:-:S05]  /*64c0*/  FSEL R140, R140, RZ, P0 ;  /* 0x000000ff8c8c7208 */ /* 0x000fca0000000000 */
[--C-:B------:R-:W-:Y:S01]  /*64d0*/  FFMA.FTZ R167, R3, UR18, -R140.reuse ;  /* 0x0000001203a77c23 */ /* 0x100fe2000801088c */
[--C-:B------:R-:W-:Y:S01]  /*64e0*/  FFMA.FTZ R162, R55, UR18, -R140.reuse ;  /* 0x0000001237a27c23 */ /* 0x100fe2000801088c */
[--C-:B------:R-:W-:Y:S01]  /*64f0*/  FFMA.FTZ R165, R57, UR18, -R140.reuse ;  /* 0x0000001239a57c23 */ /* 0x100fe2000801088c */
[--C-:B------:R-:W-:Y:S01]  /*6500*/  FFMA.FTZ R158, R45, UR18, -R140.reuse ;  /* 0x000000122d9e7c23 */ /* 0x100fe2000801088c */
[--C-:B------:R-:W-:Y:S01]  /*6510*/  FFMA.FTZ R157, R19, UR18, -R140.reuse ;  /* 0x00000012139d7c23 */ /* 0x100fe2000801088c */
[--C-:B------:R-:W-:Y:S01]  /*6520*/  FFMA.FTZ R0, R17, UR18, -R140.reuse ;  /* 0x0000001211007c23 */ /* 0x100fe2000801088c */
[----:B------:R-:W-:Y:S01]  /*6530*/  MUFU.EX2 R167, R167 ;  /* 0x000000a700a77308 */ /* 0x000fe20000000800 */
[----:B------:R-:W-:Y:S01]  /*6540*/  LDSM.16.MT88.4 R16, [R188+0xc800] ;  /* 0x00c80000bc10783b */ /* 0x000fe20000004200 */
[--C-:B------:R-:W-:Y:S01]  /*6550*/  FFMA.FTZ R161, R23, UR18, -R140.reuse ;  /* 0x0000001217a17c23 */ /* 0x100fe2000801088c */
[--C-:B------:R-:W-:Y:S01]  /*6560*/  FFMA.FTZ R156, R21, UR18, -R140.reuse ;  /* 0x00000012159c7c23 */ /* 0x100fe2000801088c */
[--C-:B------:R-:W-:Y:S01]  /*6570*/  FFMA.FTZ R166, R225, UR18, -R140.reuse ;  /* 0x00000012e1a67c23 */ /* 0x100fe2000801088c */
[----:B-1----:R-:W-:Y:S01]  /*6580*/  FMNMX.FTZ R3, R25, R2, !PT ;  /* 0x0000000219037209 */ /* 0x002fe20007810000 */
[--C-:B------:R-:W-:Y:S01]  /*6590*/  FFMA.FTZ R171, R171, UR18, -R140.reuse ;  /* 0x00000012abab7c23 */ /* 0x100fe2000801088c */
[--C-:B------:R-:W-:Y:S01]  /*65a0*/  FFMA.FTZ R168, R223, UR18, -R140.reuse ;  /* 0x00000012dfa87c23 */ /* 0x100fe2000801088c */
[----:B------:R-:W1:Y:S01]  /*65b0*/  MUFU.EX2 R162, R162 ;  /* 0x000000a200a27308 */ /* 0x000e620000000800 */
[C---:B------:R-:W-:Y:S01]  /*65c0*/  FSETP.NEU.FTZ.AND P0, PT, R3.reuse, -INF , PT ;  /* 0xff8000000300780b */ /* 0x040fe20003f1d000 */
[----:B------:R-:W-:Y:S01]  /*65d0*/  FMUL.FTZ R210, R3, UR18 ;  /* 0x0000001203d27c20 */ /* 0x000fe20008410000 */
[--C-:B------:R-:W-:Y:S01]  /*65e0*/  FFMA.FTZ R207, R207, UR18, -R140.reuse ;  /* 0x00000012cfcf7c23 */ /* 0x100fe2000801088c */
[----:B------:R-:W-:Y:S01]  /*65f0*/  LDSM.16.MT88.4 R56, [R185+0xe000] ;  /* 0x00e00000b938783b */ /* 0x000fe20000004200 */
[--C-:B------:R-:W-:Y:S01]  /*6600*/  FFMA.FTZ R214, R221, UR18, -R140.reuse ;  /* 0x00000012ddd67c23 */ /* 0x100fe2000801088c */
[--C-:B------:R-:W-:Y:S01]  /*6610*/  FFMA.FTZ R219, R219, UR18, -R140.reuse ;  /* 0x00000012dbdb7c23 */ /* 0x100fe2000801088c */
[----:B------:R-:W-:Y:S01]  /*6620*/  FSEL R210, R210, RZ, P0 ;  /* 0x000000ffd2d27208 */ /* 0x000fe20000000000 */
[----:B------:R-:W-:Y:S01]  /*6630*/  MUFU.EX2 R165, R165 ;  /* 0x000000a500a57308 */ /* 0x000fe20000000800 */
[----:B------:R-:W-:Y:S01]  /*6640*/  LDSM.16.MT88.4 R24, [R184+0xc800] ;  /* 0x00c80000b818783b */ /* 0x000fe20000004200 */
        /* <DEDUP_REMOVED lines=11> */
[----:B------:R-:W-:Y:S01]  /*6700*/  LDSM.16.MT88.4 R12, [R186+0xc800] ;  /* 0x00c80000ba0c783b */ /* 0x000fe20000004200 */
[----:B-1----:R-:W-:Y:S01]  /*6710*/  F2FP.F16.F32.PACK_AB R96, R162, R167 ;  /* 0x000000a7a260723e */ /* 0x002fe200000000ff */
[--C-:B------:R-:W-:Y:S01]  /*6720*/  FFMA.FTZ R170, R217, UR18, -R210.reuse ;  /* 0x00000012d9aa7c23 */ /* 0x100fe200080108d2 */
[----:B------:R-:W-:Y:S01]  /*6730*/  MUFU.EX2 R164, R164 ;  /* 0x000000a400a47308 */ /* 0x000fe20000000800 */
[----:B------:R-:W-:Y:S01]  /*6740*/  LDSM.16.MT88.4 R8, [R188+0xe800] ;  /* 0x00e80000bc08783b */ /* 0x000fe20000004200 */
[--C-:B------:R-:W-:Y:S01]  /*6750*/  FFMA.FTZ R209, R209, UR18, -R210.reuse ;  /* 0x00000012d1d17c23 */ /* 0x100fe200080108d2 */
[--C-:B------:R-:W-:Y:S01]  /*6760*/  FFMA.FTZ R208, R147, UR18, -R210.reuse ;  /* 0x0000001293d07c23 */ /* 0x100fe200080108d2 */
[--C-:B------:R-:W-:Y:S01]  /*6770*/  FFMA.FTZ R217, R145, UR18, -R210.reuse ;  /* 0x0000001291d97c23 */ /* 0x100fe200080108d2 */
[----:B------:R-:W1:Y:S01]  /*6780*/  LDSM.16.MT88.4 R48, [R186+0xe000] ;  /* 0x00e00000ba30783b */ /* 0x000e620000004200 */
[--C-:B------:R-:W-:Y:S01]  /*6790*/  FFMA.FTZ R218, R143, UR18, -R210.reuse ;  /* 0x000000128fda7c23 */ /* 0x100fe200080108d2 */
[--C-:B------:R-:W-:Y:S01]  /*67a0*/  FFMA.FTZ R223, R141, UR18, -R210.reuse ;  /* 0x000000128ddf7c23 */ /* 0x100fe200080108d2 */
[----:B------:R-:W3:Y:S01]  /*67b0*/  MUFU.EX2 R169, R169 ;  /* 0x000000a900a97308 */ /* 0x000ee20000000800 */
[C---:B--2---:R-:W-:Y:S01]  /*67c0*/  F2FP.F16.F32.PACK_AB R98, R158.reuse, R165 ;  /* 0x000000a59e62723e */ /* 0x044fe200000000ff */
[----:B------:R-:W-:Y:S01]  /*67d0*/  LDSM.16.MT88.4 R20, [R185+0xe800] ;  /* 0x00e80000b914783b */ /* 0x000fe20000004200 */
[--C-:B------:R-:W-:Y:S01]  /*67e0*/  FFMA.FTZ R213, R213, UR18, -R210.reuse ;  /* 0x00000012d5d57c23 */ /* 0x100fe200080108d2 */
[----:B------:R-:W-:Y:S01]  /*67f0*/  FFMA.FTZ R220, R211, UR18, -R210 ;  /* 0x00000012d3dc7c23 */ /* 0x000fe200080108d2 */
[----:B------:R-:W-:Y:S01]  /*6800*/  FADD.FTZ R162, R167, R162 ;  /* 0x000000a2a7a27221 */ /* 0x000fe20000010000 */
[----:B------:R-:W-:Y:S01]  /*6810*/  LDSM.16.MT88.4 R148, [R184+0x11000] ;  /* 0x01100000b894783b */ /* 0x000fe20000004200 */
[----:B------:R-:W-:Y:S01]  /*6820*/  LEA R210, P0, R133, UR14, 0x1 ;  /* 0x0000000e85d27c11 */ /* 0x000fe2000f8008ff */
[----:B------:R-:W-:Y:S01]  /*6830*/  MUFU.EX2 R163, R163 ;  /* 0x000000a300a37308 */ /* 0x000fe20000000800 */
[----:B------:R-:W-:Y:S01]  /*6840*/  FADD.FTZ R165, R165, R162 ;  /* 0x000000a2a5a57221 */ /* 0x000fe20000010000 */
[----:B------:R-:W-:Y:S03]  /*6850*/  LDSM.16.MT88.4 R140, [R188+0xd800] ;  /* 0x00d80000bc8c783b */ /* 0x000fe60000004200 */
[----:B------:R-:W-:-:S03]  /*6860*/  FADD.FTZ R158, R158, R165 ;  /* 0x000000a59e9e7221 */ /* 0x000fc60000010000 */
[----:B------:R-:W2:Y:S01]  /*6870*/  MUFU.EX2 R160, R160 ;  /* 0x000000a000a07308 */ /* 0x000ea20000000800 */
[----:B---3--:R-:W-:Y:S01]  /*6880*/  F2FP.F16.F32.PACK_AB R97, R169, R164 ;  /* 0x000000a4a961723e */ /* 0x008fe200000000ff */
[----:B------:R-:W-:-:S06]  /*6890*/  FADD.FTZ R164, R164, R169 ;  /* 0x000000a9a4a47221 */ /* 0x000fcc0000010000 */
[----:B------:R-:W-:Y:S08]  /*68a0*/  MUFU.EX2 R161, R161 ;  /* 0x000000a100a17308 */ /* 0x000ff00000000800 */
[----:B------:R-:W3:Y:S01]  /*68b0*/  MUFU.EX2 R156, R156 ;  /* 0x0000009c009c7308 */ /* 0x000ee20000000800 */
[----:B--2---:R-:W-:Y:S01]  /*68c0*/  F2FP.F16.F32.PACK_AB R99, R160, R163 ;  /* 0x000000a3a063723e */ /* 0x004fe200000000ff */
[----:B------:R-:W-:-:S04]  /*68d0*/  FADD.FTZ R163, R163, R164 ;  /* 0x000000a4a3a37221 */ /* 0x000fc80000010000 */
[----:B------:R-:W-:Y:S02]  /*68e0*/  FADD.FTZ R160, R160, R163 ;  /* 0x000000a3a0a07221 */ /* 0x000fe40000010000 */
[C---:B------:R-:W-:Y:S01]  /*68f0*/  HMMA.16816.F32 R128, R96.reuse, R124, RZ ;  /* 0x0000007c6080723c */ /* 0x040fe200000018ff */
[----:B------:R-:W-:Y:S05]  /*6900*/  MUFU.EX2 R157, R157 ;  /* 0x0000009d009d7308 */ /* 0x000fea0000000800 */
[C---:B------:R-:W-:Y:S03]  /*6910*/  HMMA.16816.F32 R120, R96.reuse, R116, RZ ;  /* 0x000000746078723c */ /* 0x040fe600000018ff */
[----:B------:R-:W2:Y:S01]  /*6920*/  MUFU.EX2 R0, R0 ;  /* 0x0000000000007308 */ /* 0x000ea20000000800 */
        /* <DEDUP_REMOVED lines=8> */
[----:B--2---:R-:W-:Y:S01]  /*69b0*/  F2FP.F16.F32.PACK_AB R34, R0, R157 ;  /* 0x0000009d0022723e */ /* 0x004fe200000000ff */
[----:B------:R-:W-:-:S03]  /*69c0*/  FADD.FTZ R157, R157, R156 ;  /* 0x0000009c9d9d7221 */ /* 0x000fc60000010000 */
[C---:B------:R-:W-:Y:S01]  /*69d0*/  HMMA.16816.F32 R40, R96.reuse, R42, RZ ;  /* 0x0000002a6028723c */ /* 0x040fe200000018ff */
[----:B------:R-:W-:Y:S02]  /*69e0*/  FADD.FTZ R157, R0, R157 ;  /* 0x0000009d009d7221 */ /* 0x000fe40000010000 */
[----:B------:R-:W-:Y:S03]  /*69f0*/  MUFU.EX2 R155, R155 ;  /* 0x0000009b009b7308 */ /* 0x000fe60000000800 */
[C---:B-1----:R-:W-:Y:S05]  /*6a00*/  HMMA.16816.F32 R44, R96.reuse, R48, RZ ;  /* 0x00000030602c723c */ /* 0x042fea00000018ff */
        /* <DEDUP_REMOVED lines=17> */
[----:B------:R-:W3:Y:S01]  /*6b20*/  MUFU.EX2 R207, R207 ;  /* 0x000000cf00cf7308 */ /* 0x000ee20000000800 */
[C---:B-1----:R-:W-:Y:S01]  /*6b30*/  F2FP.F16.F32.PACK_AB R144, R171.reuse, R166 ;  /* 0x000000a6ab90723e */ /* 0x042fe200000000ff */
[----:B------:R-:W-:Y:S01]  /*6b40*/  FADD.FTZ R166, R166, R157 ;  /* 0x0000009da6a67221 */ /* 0x000fe20000010000 */
[----:B------:R-:W-:Y:S03]  /*6b50*/  HMMA.16816.F32 R120, R32, R12, R120 ;  /* 0x0000000c2078723c */ /* 0x000fe60000001878 */
[----:B------:R-:W-:-:S02]  /*6b60*/  FADD.FTZ R171, R171, R166 ;  /* 0x000000a6abab7221 */ /* 0x000fc40000010000 */
[----:B------:R-:W-:Y:S01]  /*6b70*/  MUFU.EX2 R170, R170 ;  /* 0x000000aa00aa7308 */ /* 0x000fe20000000800 */
[C---:B------:R-:W-:Y:S01]  /*6b80*/  HMMA.16816.F32 R116, R32.reuse, R14, R116 ;  /* 0x0000000e2074723c */ /* 0x040fe20000001874 */
[----:B------:R-:W1:Y:S05]  /*6b90*/  LDSM.16.MT88.4 R12, [R188+0x10800] ;  /* 0x01080000bc0c783b */ /* 0x000e6a0000004200 */
[----:B------:R-:W-:Y:S01]  /*6ba0*/  HMMA.16816.F32 R36, R32, R8, R36 ;  /* 0x000000082024723c */ /* 0x000fe20000001824 */
[----:B------:R-:W4:Y:S01]  /*6bb0*/  MUFU.EX2 R209, R209 ;  /* 0x000000d100d17308 */ /* 0x000f220000000800 */
[----:B---3--:R-:W-:Y:S01]  /*6bc0*/  F2FP.F16.F32.PACK_AB R146, R207, R168 ;  /* 0x000000a8cf92723e */ /* 0x008fe200000000ff */
[----:B------:R-:W-:-:S03]  /*6bd0*/  FADD.FTZ R168, R168, R171 ;  /* 0x000000aba8a87221 */ /* 0x000fc60000010000 */
[----:B------:R-:W-:Y:S01]  /*6be0*/  HMMA.16816.F32 R40, R32, R10, R40 ;  /* 0x0000000a2028723c */ /* 0x000fe20000001828 */
[----:B------:R-:W3:Y:S01]  /*6bf0*/  LDSM.16.MT88.4 R8, [R186+0x10800] ;  /* 0x01080000ba08783b */ /* 0x000ee20000004200 */
[----:B------:R-:W-:Y:S01]  /*6c00*/  FADD.FTZ R207, R207, R168 ;  /* 0x000000a8cfcf7221 */ /* 0x000fe20000010000 */
[----:B------:R-:W-:Y:S03]  /*6c10*/  MUFU.EX2 R208, R208 ;  /* 0x000000d000d07308 */ /* 0x000fe60000000800 */
[C---:B------:R-:W-:Y:S05]  /*6c20*/  HMMA.16816.F32 R64, R96.reuse, R66, RZ ;  /* 0x000000426040723c */ /* 0x040fea00000018ff */
[----:B------:R-:W5:Y:S01]  /*6c30*/  MUFU.EX2 R217, R217 ;  /* 0x000000d900d97308 */ /* 0x000f620000000800 */
[----:B------:R-:W-:Y:S01]  /*6c40*/  HMMA.16816.F32 R72, R96, R74, RZ ;  /* 0x0000004a6048723c */ /* 0x000fe200000018ff */
[----:B----4-:R-:W-:Y:S01]  /*6c50*/  F2FP.F16.F32.PACK_AB R145, R209, R170 ;  /* 0x000000aad191723e */ /* 0x010fe200000000ff */
[----:B------:R-:W-:-:S04]  /*6c60*/  FADD.FTZ R170, R170, R155 ;  /* 0x0000009baaaa7221 */ /* 0x000fc80000010000 */
[----:B------:R-:W-:Y:S01]  /*6c70*/  HMMA.16816.F32 R80, R96, R82, RZ ;  /* 0x000000526050723c */ /* 0x000fe200000018ff */
[----:B------:R-:W-:Y:S01]  /*6c80*/  MUFU.EX2 R214, R214 ;  /* 0x000000d600d67308 */ /* 0x000fe20000000800 */
[----:B------:R-:W-:-:S04]  /*6c90*/  FADD.FTZ R209, R209, R170 ;  /* 0x000000aad1d17221 */ /* 0x000fc80000010000 */
[C---:B------:R-:W-:Y:S03]  /*6ca0*/  HMMA.16816.F32 R44, R32.reuse, R4, R44 ;  /* 0x00000004202c723c */ /* 0x040fe6000000182c */
[----:B------:R-:W4:Y:S01]  /*6cb0*/  MUFU.EX2 R219, R219 ;  /* 0x000000db00db7308 */ /* 0x000f220000000800 */
[----:B-----5:R-:W-:Y:S01]  /*6cc0*/  F2FP.F16.F32.PACK_AB R147, R217, R208 ;  /* 0x000000d0d993723e */ /* 0x020fe200000000ff */
[----:B------:R-:W-:Y:S01]  /*6cd0*/  FADD.FTZ R208, R208, R209 ;  /* 0x000000d1d0d07221 */ /* 0x000fe20000010000 */
[C---:B------:R-:W-:Y:S01]  /*6ce0*/  HMMA.16816.F32 R48, R32.reuse, R6, R48 ;  /* 0x000000062030723c */ /* 0x040fe20000001830 */
[----:B------:R-:W-:Y:S01]  /*6cf0*/  LDSM.16.MT88.4 R4, [R185+0x10800] ;  /* 0x01080000b904783b */ /* 0x000fe20000004200 */
[----:B------:R-:W-:Y:S01]  /*6d00*/  LEA.HI.X R209, R133, UR15, R134, 0x1, P0 ;  /* 0x0000000f85d17c11 */ /* 0x000fe200080f0c86 */
[----:B------:R-:W-:Y:S02]  /*6d10*/  FADD.FTZ R217, R217, R208 ;  /* 0x000000d0d9d97221 */ /* 0x000fe40000010000 */
[----:B------:R-:W-:Y:S01]  /*6d20*/  MUFU.EX2 R216, R216 ;  /* 0x000000d800d87308 */ /* 0x000fe20000000800 */
[C---:B--2---:R-:W-:Y:S06]  /*6d30*/  HMMA.16816.F32 R60, R32.reuse, R16, R60 ;  /* 0x00000010203c723c */ /* 0x044fec000000183c */
[C---:B------:R-:W-:Y:S01]  /*6d40*/  HMMA.16816.F32 R64, R32.reuse, R18, R64 ;  /* 0x000000122040723c */ /* 0x040fe20000001840 */
[----:B------:R-:W2:Y:S01]  /*6d50*/  LDSM.16.MT88.4 R16, [R188+0xd000] ;  /* 0x00d00000bc10783b */ /* 0x000ea20000004200 */
[----:B------:R-:W-:Y:S04]  /*6d60*/  MUFU.EX2 R221, R221 ;  /* 0x000000dd00dd7308 */ /* 0x000fe80000000800 */
[C---:B-1----:R-:W-:Y:S04]  /*6d70*/  HMMA.16816.F32 R68, R32.reuse, R12, R68 ;  /* 0x0000000c2044723c */ /* 0x042fe80000001844 */
[----:B------:R-:W-:Y:S02]  /*6d80*/  MUFU.EX2 R218, R218 ;  /* 0x000000da00da7308 */ /* 0x000fe40000000800 */
[C---:B------:R-:W-:Y:S01]  /*6d90*/  HMMA.16816.F32 R72, R32.reuse, R14, R72 ;  /* 0x0000000e2048723c */ /* 0x040fe20000001848 */
[----:B------:R-:W1:Y:S05]  /*6da0*/  LDSM.16.MT88.4 R12, [R186+0xd000] ;  /* 0x00d00000ba0c783b */ /* 0x000e6a0000004200 */
[C---:B---3--:R-:W-:Y:S01]  /*6db0*/  HMMA.16816.F32 R76, R32.reuse, R8, R76 ;  /* 0x00000008204c723c */ /* 0x048fe2000000184c */
[----:B------:R-:W3:Y:S05]  /*6dc0*/  MUFU.EX2 R223, R223 ;  /* 0x000000df00df7308 */ /* 0x000eea0000000800 */
[----:B------:R-:W-:Y:S01]  /*6dd0*/  HMMA.16816.F32 R80, R32, R10, R80 ;  /* 0x0000000a2050723c */ /* 0x000fe20000001850 */
[----:B------:R-:W5:Y:S02]  /*6de0*/  LDSM.16.MT88.4 R8, [R188+0xf000] ;  /* 0x00f00000bc08783b */ /* 0x000f640000004200 */
[----:B------:R-:W-:Y:S03]  /*6df0*/  MUFU.EX2 R213, R213 ;  /* 0x000000d500d57308 */ /* 0x000fe60000000800 */
[C---:B------:R-:W-:Y:S05]  /*6e00*/  HMMA.16816.F32 R84, R96.reuse, R88, RZ ;  /* 0x000000586054723c */ /* 0x040fea00000018ff */
[----:B------:R-:W3:Y:S01]  /*6e10*/  MUFU.EX2 R220, R220 ;  /* 0x000000dc00dc7308 */ /* 0x000ee20000000800 */
[----:B------:R-:W-:Y:S06]  /*6e20*/  HMMA.16816.F32 R88, R96, R90, RZ ;  /* 0x0000005a6058723c */ /* 0x000fec00000018ff */
[C---:B--2---:R-:W-:Y:S06]  /*6e30*/  HMMA.16816.F32 R128, R144.reuse, R16, R128 ;  /* 0x000000109080723c */ /* 0x044fec0000001880 */
[----:B------:R-:W-:Y:S01]  /*6e40*/  HMMA.16816.F32 R124, R144, R18, R124 ;  /* 0x00000012907c723c */ /* 0x000fe2000000187c */
[----:B------:R-:W-:Y:S05]  /*6e50*/  LDSM.16.MT88.4 R16, [R184+0xf000] ;  /* 0x00f00000b810783b */ /* 0x000fea0000004200 */
[C---:B------:R-:W-:Y:S06]  /*6e60*/  HMMA.16816.F32 R84, R32.reuse, R4, R84 ;  /* 0x000000042054723c */ /* 0x040fec0000001854 */
[----:B------:R-:W-:Y:S01]  /*6e70*/  HMMA.16816.F32 R88, R32, R6, R88 ;  /* 0x000000062058723c */ /* 0x000fe20000001858 */
[----:B------:R-:W2:Y:S05]  /*6e80*/  LDSM.16.MT88.4 R4, [R186+0xf000] ;  /* 0x00f00000ba04783b */ /* 0x000eaa0000004200 */
[C---:B-1----:R-:W-:Y:S06]  /*6e90*/  HMMA.16816.F32 R120, R144.reuse, R12, R120 ;  /* 0x0000000c9078723c */ /* 0x042fec0000001878 */
[C---:B------:R-:W-:Y:S01]  /*6ea0*/  HMMA.16816.F32 R116, R144.reuse, R14, R116 ;  /* 0x0000000e9074723c */ /* 0x040fe20000001874 */
[----:B------:R-:W1:Y:S05]  /*6eb0*/  LDSM.16.MT88.4 R12, [R188+0x11000] ;  /* 0x01100000bc0c783b */ /* 0x000e6a0000004200 */
[C---:B-----5:R-:W-:Y:S06]  /*6ec0*/  HMMA.16816.F32 R36, R144.reuse, R8, R36 ;  /* 0x000000089024723c */ /* 0x060fec0000001824 */
[----:B------:R-:W-:Y:S01]  /*6ed0*/  HMMA.16816.F32 R40, R144, R10, R40 ;  /* 0x0000000a9028723c */ /* 0x000fe20000001828 */
[----:B------:R-:W5:Y:S05]  /*6ee0*/  LDSM.16.MT88.4 R8, [R186+0x11000] ;  /* 0x01100000ba08783b */ /* 0x000f6a0000004200 */
[C---:B------:R-:W-:Y:S06]  /*6ef0*/  HMMA.16816.F32 R112, R96.reuse, R108, RZ ;  /* 0x0000006c6070723c */ /* 0x040fec00000018ff */
[C---:B------:R-:W-:Y:S06]  /*6f00*/  HMMA.16816.F32 R104, R96.reuse, R100, RZ ;  /* 0x000000646068723c */ /* 0x040fec00000018ff */
[C---:B------:R-:W-:Y:S06]  /*6f10*/  HMMA.16816.F32 R52, R96.reuse, R56, RZ ;  /* 0x000000386034723c */ /* 0x040fec00000018ff */
[C---:B------:R-:W-:Y:S06]  /*6f20*/  HMMA.16816.F32 R108, R96.reuse, R110, RZ ;  /* 0x0000006e606c723c */ /* 0x040fec00000018ff */
[C---:B------:R-:W-:Y:S06]  /*6f30*/  HMMA.16816.F32 R100, R96.reuse, R102, RZ ;  /* 0x000000666064723c */ /* 0x040fec00000018ff */
[C---:B------:R-:W-:Y:S06]  /*6f40*/  HMMA.16816.F32 R56, R96.reuse, R58, RZ ;  /* 0x0000003a6038723c */ /* 0x040fec00000018ff */
[----:B------:R-:W-:Y:S06]  /*6f50*/  HMMA.16816.F32 R92, R96, R136, RZ ;  /* 0x00000088605c723c */ /* 0x000fec00000018ff */
[C---:B--2---:R-:W-:Y:S06]  /*6f60*/  HMMA.16816.F32 R44, R144.reuse, R4, R44 ;  /* 0x00000004902c723c */ /* 0x044fec000000182c */
[----:B------:R-:W-:Y:S01]  /*6f70*/  HMMA.16816.F32 R48, R144, R6, R48 ;  /* 0x000000069030723c */ /* 0x000fe20000001830 */
[----:B------:R-:W2:Y:S05]  /*6f80*/  LDSM.16.MT88.4 R4, [R185+0x11000] ;  /* 0x01100000b904783b */ /* 0x000eaa0000004200 */
[----:B------:R-:W-:Y:S01]  /*6f90*/  HMMA.16816.F32 R96, R96, R138, RZ ;  /* 0x0000008a6060723c */ /* 0x000fe200000018ff */
[----:B------:R-:W3:Y:S05]  /*6fa0*/  LDSM.16.MT88.4 R136, [R184+0x10800] ;  /* 0x01080000b888783b */ /* 0x000eea0000004200 */
[C---:B------:R-:W-:Y:S06]  /*6fb0*/  HMMA.16816.F32 R112, R32.reuse, R28, R112 ;  /* 0x0000001c2070723c */ /* 0x040fec0000001870 */
[C---:B------:R-:W-:Y:S01]  /*6fc0*/  HMMA.16816.F32 R108, R32.reuse, R30, R108 ;  /* 0x0000001e206c723c */ /* 0x040fe2000000186c */
[----:B------:R-:W3:Y:S05]  /*6fd0*/  LDSM.16.MT88.4 R28, [R185+0xd000] ;  /* 0x00d00000b91c783b */ /* 0x000eea0000004200 */
[C---:B------:R-:W-:Y:S06]  /*6fe0*/  HMMA.16816.F32 R104, R32.reuse, R24, R104 ;  /* 0x000000182068723c */ /* 0x040fec0000001868 */
[C---:B------:R-:W-:Y:S01]  /*6ff0*/  HMMA.16816.F32 R100, R32.reuse, R26, R100 ;  /* 0x0000001a2064723c */ /* 0x040fe20000001864 */
[----:B------:R-:W3:Y:S05]  /*7000*/  LDSM.16.MT88.4 R24, [R184+0xd000] ;  /* 0x00d00000b818783b */ /* 0x000eea0000004200 */
[C---:B------:R-:W-:Y:S06]  /*7010*/  HMMA.16816.F32 R52, R32.reuse, R20, R52 ;  /* 0x000000142034723c */ /* 0x040fec0000001834 */
[----:B------:R-:W-:Y:S01]  /*7020*/  HMMA.16816.F32 R56, R32, R22, R56 ;  /* 0x000000162038723c */ /* 0x000fe20000001838 */
[----:B------:R-:W3:Y:S05]  /*7030*/  LDSM.16.MT88.4 R20, [R185+0xf000] ;  /* 0x00f00000b914783b */ /* 0x000eea0000004200 */
[C---:B------:R-:W-:Y:S06]  /*7040*/  HMMA.16816.F32 R60, R144.reuse, R16, R60 ;  /* 0x00000010903c723c */ /* 0x040fec000000183c */
[C---:B------:R-:W-:Y:S01]  /*7050*/  HMMA.16816.F32 R64, R144.reuse, R18, R64 ;  /* 0x000000129040723c */ /* 0x040fe20000001840 */
[----:B------:R-:W3:Y:S05]  /*7060*/  LDSM.16.MT88.4 R16, [R186+0xd800] ;  /* 0x00d80000ba10783b */ /* 0x000eea0000004200 */
[C---:B-1----:R-:W-:Y:S06]  /*7070*/  HMMA.16816.F32 R68, R144.reuse, R12, R68 ;  /* 0x0000000c9044723c */ /* 0x042fec0000001844 */
[C---:B------:R-:W-:Y:S01]  /*7080*/  HMMA.16816.F32 R72, R144.reuse, R14, R72 ;  /* 0x0000000e9048723c */ /* 0x040fe20000001848 */
[----:B------:R-:W1:Y:S05]  /*7090*/  LDSM.16.MT88.4 R12, [R188+0xf800] ;  /* 0x00f80000bc0c783b */ /* 0x000e6a0000004200 */
[C---:B-----5:R-:W-:Y:S06]  /*70a0*/  HMMA.16816.F32 R76, R144.reuse, R8, R76 ;  /* 0x00000008904c723c */ /* 0x060fec000000184c */
[C---:B------:R-:W-:Y:S01]  /*70b0*/  HMMA.16816.F32 R80, R144.reuse, R10, R80 ;  /* 0x0000000a9050723c */ /* 0x040fe20000001850 */
[----:B------:R-:W5:Y:S05]  /*70c0*/  LDSM.16.MT88.4 R8, [R184+0xf800] ;  /* 0x00f80000b808783b */ /* 0x000f6a0000004200 */
[C---:B--2---:R-:W-:Y:S06]  /*70d0*/  HMMA.16816.F32 R84, R144.reuse, R4, R84 ;  /* 0x000000049054723c */ /* 0x044fec0000001854 */
[----:B------:R-:W-:Y:S01]  /*70e0*/  HMMA.16816.F32 R88, R144, R6, R88 ;  /* 0x000000069058723c */ /* 0x000fe20000001858 */
[----:B----4-:R-:W-:Y:S01]  /*70f0*/  F2FP.F16.F32.PACK_AB R4, R219, R214 ;  /* 0x000000d6db04723e */ /* 0x010fe200000000ff */
[----:B------:R-:W-:Y:S01]  /*7100*/  FADD.FTZ R214, R214, R207 ;  /* 0x000000cfd6d67221 */ /* 0x000fe20000010000 */
[----:B---3--:R-:W-:Y:S01]  /*7110*/  F2FP.F16.F32.PACK_AB R5, R223, R218 ;  /* 0x000000dadf05723e */ /* 0x008fe200000000ff */
[----:B------:R-:W-:-:S02]  /*7120*/  FADD.FTZ R218, R218, R217 ;  /* 0x000000d9dada7221 */ /* 0x000fc40000010000 */
[C---:B------:R-:W-:Y:S01]  /*7130*/  HMMA.16816.F32 R92, R32.reuse, R136, R92 ;  /* 0x00000088205c723c */ /* 0x040fe2000000185c */
[----:B------:R-:W-:Y:S01]  /*7140*/  F2FP.F16.F32.PACK_AB R6, R221, R216 ;  /* 0x000000d8dd06723e */ /* 0x000fe200000000ff */
[----:B------:R-:W-:Y:S01]  /*7150*/  FADD.FTZ R219, R219, R214 ;  /* 0x000000d6dbdb7221 */ /* 0x000fe20000010000 */
[----:B------:R-:W-:Y:S01]  /*7160*/  F2FP.F16.F32.PACK_AB R7, R220, R213 ;  /* 0x000000d5dc07723e */ /* 0x000fe200000000ff */
[----:B------:R-:W-:Y:S02]  /*7170*/  FADD.FTZ R218, R223, R218 ;  /* 0x000000dadfda7221 */ /* 0x000fe40000010000 */
[----:B------:R-:W-:Y:S01]  /*7180*/  HMMA.16816.F32 R96, R32, R138, R96 ;  /* 0x0000008a2060723c */ /* 0x000fe20000001860 */
[----:B------:R-:W2:Y:S01]  /*7190*/  LDSM.16.MT88.4 R136, [R185+0xd800] ;  /* 0x00d80000b988783b */ /* 0x000ea20000004200 */
[----:B------:R-:W-:Y:S01]  /*71a0*/  FADD.FTZ R216, R216, R219 ;  /* 0x000000dbd8d87221 */ /* 0x000fe20000010000 */
[----:B------:R-:W-:Y:S02]  /*71b0*/  FADD.FTZ R211, R213, R218 ;  /* 0x000000dad5d37221 */ /* 0x000fe40000010000 */
[----:B------:R-:W3:Y:S01]  /*71c0*/  LDSM.16.MT88.4 R32, [R184+0xd800] ;  /* 0x00d80000b820783b */ /* 0x000ee20000004200 */
[----:B------:R-:W-:Y:S01]  /*71d0*/  HMMA.16816.F32 R112, R144, R28, R112 ;  /* 0x0000001c9070723c */ /* 0x000fe20000001870 */
[----:B------:R-:W-:Y:S01]  /*71e0*/  FADD.FTZ R213, R221, R216 ;  /* 0x000000d8ddd57221 */ /* 0x000fe20000010000 */
[----:B------:R-:W-:-:S04]  /*71f0*/  FADD.FTZ R211, R220, R211 ;  /* 0x000000d3dcd37221 */ /* 0x000fc80000010000 */
[C---:B------:R-:W-:Y:S01]  /*7200*/  HMMA.16816.F32 R108, R144.reuse, R30, R108 ;  /* 0x0000001e906c723c */ /* 0x040fe2000000186c */
[----:B------:R-:W4:Y:S05]  /*7210*/  LDSM.16.MT88.4 R28, [R186+0xf800] ;  /* 0x00f80000ba1c783b */ /* 0x000f2a0000004200 */
[C---:B------:R-:W-:Y:S06]  /*7220*/  HMMA.16816.F32 R104, R144.reuse, R24, R104 ;  /* 0x000000189068723c */ /* 0x040fec0000001868 */
[C---:B------:R-:W-:Y:S01]  /*7230*/  HMMA.16816.F32 R100, R144.reuse, R26, R100 ;  /* 0x0000001a9064723c */ /* 0x040fe20000001864 */
[----:B------:R-:W4:Y:S05]  /*7240*/  LDSM.16.MT88.4 R24, [R185+0xf800] ;  /* 0x00f80000b918783b */ /* 0x000f2a0000004200 */
[C---:B------:R-:W-:Y:S06]  /*7250*/  HMMA.16816.F32 R52, R144.reuse, R20, R52 ;  /* 0x000000149034723c */ /* 0x040fec0000001834 */
[----:B------:R-:W-:Y:S01]  /*7260*/  HMMA.16816.F32 R56, R144, R22, R56 ;  /* 0x000000169038723c */ /* 0x000fe20000001838 */
[----:B------:R-:W4:Y:S05]  /*7270*/  LDSM.16.MT88.4 R20, [R188+0x11800] ;  /* 0x01180000bc14783b */ /* 0x000f2a0000004200 */
[C---:B------:R-:W-:Y:S06]  /*7280*/  HMMA.16816.F32 R120, R4.reuse, R16, R120 ;  /* 0x000000100478723c */ /* 0x040fec0000001878 */
[C---:B------:R-:W-:Y:S01]  /*7290*/  HMMA.16816.F32 R116, R4.reuse, R18, R116 ;  /* 0x000000120474723c */ /* 0x040fe20000001874 */
[----:B------:R-:W4:Y:S05]  /*72a0*/  LDSM.16.MT88.4 R16, [R186+0x11800] ;  /* 0x01180000ba10783b */ /* 0x000f2a0000004200 */
[C---:B-1----:R-:W-:Y:S06]  /*72b0*/  HMMA.16816.F32 R36, R4.reuse, R12, R36 ;  /* 0x0000000c0424723c */ /* 0x042fec0000001824 */
[C---:B------:R-:W-:Y:S01]  /*72c0*/  HMMA.16816.F32 R40, R4.reuse, R14, R40 ;  /* 0x0000000e0428723c */ /* 0x040fe20000001828 */
[----:B------:R-:W1:Y:S05]  /*72d0*/  LDSM.16.MT88.4 R12, [R185+0x11800] ;  /* 0x01180000b90c783b */ /* 0x000e6a0000004200 */
[C---:B-----5:R-:W-:Y:S06]  /*72e0*/  HMMA.16816.F32 R60, R4.reuse, R8, R60 ;  /* 0x00000008043c723c */ /* 0x060fec000000183c */
[----:B------:R-:W-:Y:S01]  /*72f0*/  HMMA.16816.F32 R64, R4, R10, R64 ;  /* 0x0000000a0440723c */ /* 0x000fe20000001840 */
[----:B------:R-:W5:Y:S05]  /*7300*/  LDSM.16.MT88.4 R8, [R184+0x11800] ;  /* 0x01180000b808783b */ /* 0x000f6a0000004200 */
[C---:B------:R-:W-:Y:S06]  /*7310*/  HMMA.16816.F32 R92, R144.reuse, R148, R92 ;  /* 0x00000094905c723c */ /* 0x040fec000000185c */
[----:B------:R-:W-:Y:S06]  /*7320*/  HMMA.16816.F32 R96, R144, R150, R96 ;  /* 0x000000969060723c */ /* 0x000fec0000001860 */
[C---:B------:R-:W-:Y:S06]  /*7330*/  HMMA.16816.F32 R128, R4.reuse, R140, R128 ;  /* 0x0000008c0480723c */ /* 0x040fec0000001880 */
[C---:B------:R-:W-:Y:S06]  /*7340*/  HMMA.16816.F32 R124, R4.reuse, R142, R124 ;  /* 0x0000008e047c723c */ /* 0x040fec000000187c */
[C---:B--2---:R-:W-:Y:S06]  /*7350*/  HMMA.16816.F32 R112, R4.reuse, R136, R112 ;  /* 0x000000880470723c */ /* 0x044fec0000001870 */
[C---:B------:R-:W-:Y:S06]  /*7360*/  HMMA.16816.F32 R108, R4.reuse, R138, R108 ;  /* 0x0000008a046c723c */ /* 0x040fec000000186c */
[C---:B---3--:R-:W-:Y:S06]  /*7370*/  HMMA.16816.F32 R104, R4.reuse, R32, R104 ;  /* 0x000000200468723c */ /* 0x048fec0000001868 */
        /* <DEDUP_REMOVED lines=11> */
[C---:B-----5:R-:W-:Y:S06]  /*7430*/  HMMA.16816.F32 R92, R4.reuse, R8, R92 ;  /* 0x00000008045c723c */ /* 0x060fec000000185c */
[----:B------:R-:W-:Y:S01]  /*7440*/  HMMA.16816.F32 R96, R4, R10, R96 ;  /* 0x0000000a0460723c */ /* 0x000fe20000001860 */
[----:B------:R-:W-:-:S08]  /*7450*/  NOP ;  /* 0x0000000000007918 */ /* 0x000fd00000000000 */
[----:B------:R-:W-:-:S15]  /*7460*/  @!P6 BRA `(.L_x_2048) ;  /* 0x0000004000dce947 */ /* 0x000fde0003800000 */
[----:B------:R-:W-:-:S04]  /*7470*/  DEPBAR.LE SB0, 0x0 ;  /* 0x000080000000791a */ /* 0x000fc80000000000 */
[----:B------:R-:W-:Y:S01]  /*7480*/  UIADD3 UR12, UR16, -0x2, URZ ;  /* 0xfffffffe100c7890 */ /* 0x000fe2000fffe03f */
[----:B------:R-:W-:Y:S06]  /*7490*/  BAR.SYNC.DEFER_BLOCKING 0x0 ;  /* 0x0000000000007b1d */ /* 0x000fec0000010000 */
[----:B------:R-:W-:Y:S05]  /*74a0*/  @!P3 BRA `(.L_x_2049) ;  /* 0x000000040024b947 */ /* 0x000fea0003800000 */
[----:B------:R-:W-:Y:S01]  /*74b0*/  ULDC UR16, c[0x0][0x380] ;  /* 0x0000e00000107ab9 */ /* 0x000fe20000000800 */
[----:B------:R-:W-:Y:S01]  /*74c0*/  USHF.L.U32 UR17, UR12, 0x6, URZ ;  /* 0x000000060c117899 */ /* 0x000fe2000800063f */
[----:B------:R-:W-:Y:S01]  /*74d0*/  IMAD.U32 R0, RZ, RZ, UR16 ;  /* 0x00000010ff007e24 */ /* 0x000fe2000f8e00ff */
[----:B------:R-:W-:Y:S02]  /*74e0*/  UMOV UR32, URZ ;  /* 0x0000003f00207c82 */ /* 0x000fe40008000000 */
[----:B------:R-:W-:Y:S02]  /*74f0*/  UIADD3 UR30, UR17, 0x40, URZ ;  /* 0x00000040111e7890 */ /* 0x000fe4000fffe03f */
[----:B------:R-:W-:-:S04]  /*7500*/  IABS R0, R0 ;  /* 0x0000000000007213 */ /* 0x000fc80000000000 */
[----:B------:R-:W-:Y:S02]  /*7510*/  R2UR UR4, R0 ;  /* 0x00000000000472ca */ /* 0x000fe400000e0000 */
[----:B------:R-:W-:Y:S01]  /*7520*/  MOV R2, UR30 ;  /* 0x0000001e00027c02 */ /* 0x000fe20008000f00 */
[----:B------:R-:W-:-:S03]  /*7530*/  ULOP3.LUT UR30, UR30, UR16, URZ, 0x3c, !UPT ;  /* 0x000000101e1e7292 */ /* 0x000fc6000f8e3c3f */
[----:B------:R-:W-:-:S04]  /*7540*/  IABS R2, R2 ;  /* 0x0000000200027213 */ /* 0x000fc80000000000 */
[----:B------:R-:W-:-:S03]  /*7550*/  R2UR UR28, R2 ;  /* 0x00000000021c72ca */ /* 0x000fc600000e0000 */
[----:B------:R-:W1:Y:S08]  /*7560*/  I2F.RP R5, UR4 ;  /* 0x0000000400057d06 */ /* 0x000e700008209400 */
[----:B-1----:R-:W1:Y:S02]  /*7570*/  MUFU.RCP R4, R5 ;  /* 0x0000000500047308 */ /* 0x002e640000001000 */
[----:B-1----:R-:W-:-:S06]  /*7580*/  VIADD R4, R4, 0xffffffe ;  /* 0x0ffffffe04047836 */ /* 0x002fcc0000000000 */
[----:B------:R-:W1:Y:S02]  /*7590*/  F2I.FTZ.U32.TRUNC.NTZ R0, R4 ;  /* 0x0000000400007305 */ /* 0x000e64000021f000 */
[----:B-1----:R-:W-:Y:S01]  /*75a0*/  R2UR UR33, R0 ;  /* 0x00000000002172ca */ /* 0x002fe200000e0000 */
[----:B------:R-:W-:Y:S01]  /*75b0*/  IMAD.U32 R0, RZ, RZ, UR17 ;  /* 0x00000011ff007e24 */ /* 0x000fe2000f8e00ff */
[----:B------:R-:W-:-:S04]  /*75c0*/  ULOP3.LUT UR17, UR17, UR16, URZ, 0x3c, !UPT ;  /* 0x0000001011117292 */ /* 0x000fc8000f8e3c3f */
[----:B------:R-:W-:Y:S01]  /*75d0*/  IABS R0, R0 ;  /* 0x0000000000007213 */ /* 0x000fe20000000000 */
[----:B------:R-:W-:-:S03]  /*75e0*/  UISETP.GE.AND UP0, UPT, UR17, URZ, UPT ;  /* 0x0000003f1100728c */ /* 0x000fc6000bf06270 */
[----:B------:R-:W-:-:S03]  /*75f0*/  R2UR UR22, R0 ;  /* 0x00000000001672ca */ /* 0x000fc600000e0000 */
[----:B------:R-:W-:-:S04]  /*7600*/  UIADD3 UR19, URZ, -UR33, URZ ;  /* 0x800000213f137290 */ /* 0x000fc8000fffe03f */
[----:B------:R-:W-:-:S04]  /*7610*/  UIMAD UR19, UR19, UR4, URZ ;  /* 0x00000004131372a4 */ /* 0x000fc8000f8e023f */
[----:B------:R-:W-:-:S04]  /*7620*/  UIMAD.WIDE.U32 UR32, UR33, UR19, UR32 ;  /* 0x00000013212072a5 */ /* 0x000fc8000f8e0020 */
[----:B------:R-:W-:Y:S02]  /*7630*/  UIMAD.WIDE.U32 UR34, UR33, UR28, URZ ;  /* 0x0000001c212272a5 */ /* 0x000fe4000f8e003f */
[----:B------:R-:W-:-:S05]  /*7640*/  UIMAD.WIDE.U32 UR32, UR33, UR22, URZ ;  /* 0x00000016212072a5 */ /* 0x000fca000f8e003f */
[----:B------:R-:W-:Y:S02]  /*7650*/  UMOV UR31, UR35 ;  /* 0x00000023001f7c82 */ /* 0x000fe40008000000 */
[----:B------:R-:W-:Y:S01]  /*7660*/  UMOV UR29, UR33 ;  /* 0x00000021001d7c82 */ /* 0x000fe20008000000 */
[----:B------:R-:W-:Y:S02]  /*7670*/  UIADD3 UR27, -UR31, URZ, URZ ;  /* 0x0000003f1f1b7290 */ /* 0x000fe4000fffe13f */
[----:B------:R-:W-:Y:S02]  /*7680*/  UIADD3 UR19, -UR29, URZ, URZ ;  /* 0x0000003f1d137290 */ /* 0x000fe4000fffe13f */
[----:B------:R-:W-:Y:S02]  /*7690*/  UIMAD UR27, UR4, UR27, UR28 ;  /* 0x0000001b041b72a4 */ /* 0x000fe4000f8e021c */
[----:B------:R-:W-:Y:S02]  /*76a0*/  UIMAD UR19, UR4, UR19, UR22 ;  /* 0x00000013041372a4 */ /* 0x000fe4000f8e0216 */
[----:B------:R-:W-:-:S02]  /*76b0*/  UISETP.GT.U32.AND UP2, UPT, UR4, UR27, UPT ;  /* 0x0000001b0400728c */ /* 0x000fc4000bf44070 */
[----:B------:R-:W-:-:S09]  /*76c0*/  UISETP.GT.U32.AND UP1, UPT, UR4, UR19, UPT ;  /* 0x000000130400728c */ /* 0x000fd2000bf24070 */
[----:B------:R-:W-:Y:S02]  /*76d0*/  @!UP2 UIADD3 UR27, UR27, -UR4, URZ ;  /* 0x800000041b1ba290 */ /* 0x000fe4000fffe03f */
[----:B------:R-:W-:Y:S02]  /*76e0*/  @!UP1 UIADD3 UR19, UR19, -UR4, URZ ;  /* 0x8000000413139290 */ /* 0x000fe4000fffe03f */
[----:B------:R-:W-:Y:S02]  /*76f0*/  UISETP.GE.U32.AND UP4, UPT, UR27, UR4, UPT ;  /* 0x000000041b00728c */ /* 0x000fe4000bf86070 */
[----:B------:R-:W-:Y:S02]  /*7700*/  UISETP.GE.U32.AND UP3, UPT, UR19, UR4, UPT ;  /* 0x000000041300728c */ /* 0x000fe4000bf66070 */
[----:B------:R-:W-:Y:S02]  /*7710*/  @!UP1 UIADD3 UR29, UR29, 0x1, URZ ;  /* 0x000000011d1d9890 */ /* 0x000fe4000fffe03f */
[----:B------:R-:W-:-:S02]  /*7720*/  UISETP.GE.AND UP1, UPT, UR30, URZ, UPT ;  /* 0x0000003f1e00728c */ /* 0x000fc4000bf26270 */
[----:B------:R-:W-:Y:S02]  /*7730*/  @!UP2 UIADD3 UR31, UR31, 0x1, URZ ;  /* 0x000000011f1fa890 */ /* 0x000fe4000fffe03f */
[----:B------:R-:W-:Y:S02]  /*7740*/  UISETP.NE.AND UP2, UPT, UR16, URZ, UPT ;  /* 0x0000003f1000728c */ /* 0x000fe4000bf45270 */
[----:B------:R-:W-:Y:S02]  /*7750*/  @UP4 UIADD3 UR31, UR31, 0x1, URZ ;  /* 0x000000011f1f4890 */ /* 0x000fe4000fffe03f */
[----:B------:R-:W-:Y:S02]  /*7760*/  @UP3 UIADD3 UR29, UR29, 0x1, URZ ;  /* 0x000000011d1d3890 */ /* 0x000fe4000fffe03f */
[----:B------:R-:W-:Y:S02]  /*7770*/  ULOP3.LUT UR4, URZ, UR16, URZ, 0x33, !UPT ;  /* 0x000000103f047292 */ /* 0x000fe4000f8e333f */
[----:B------:R-:W-:-:S02]  /*7780*/  @!UP1 UIADD3 UR31, -UR31, URZ, URZ ;  /* 0x0000003f1f1f9290 */ /* 0x000fc4000fffe13f */
[----:B------:R-:W-:Y:S02]  /*7790*/  @!UP0 UIADD3 UR29, -UR29, URZ, URZ ;  /* 0x0000003f1d1d8290 */ /* 0x000fe4000fffe13f */
[----:B------:R-:W-:Y:S02]  /*77a0*/  USEL UR31, UR4, UR31, !UP2 ;  /* 0x0000001f041f7287 */ /* 0x000fe4000d000000 */
[----:B------:R-:W-:Y:S02]  /*77b0*/  USEL UR4, UR4, UR29, !UP2 ;  /* 0x0000001d04047287 */ /* 0x000fe4000d000000 */
[----:B------:R-:W-:Y:S02]  /*77c0*/  UIMAD.WIDE UR28, UR31, 0x4, UR20 ;  /* 0x000000041f1c78a5 */ /* 0x000fe4000f8e0214 */
[----:B------:R-:W-:-:S04]  /*77d0*/  UIMAD.WIDE UR32, UR4, 0x4, UR20 ;  /* 0x00000004042078a5 */ /* 0x000fc8000f8e0214 */
[----:B------:R-:W-:Y:S01]  /*77e0*/  MOV R10, UR28 ;  /* 0x0000001c000a7c02 */ /* 0x000fe20008000f00 */
[----:B------:R-:W-:Y:S01]  /*77f0*/  IMAD.U32 R11, RZ, RZ, UR29 ;  /* 0x0000001dff0b7e24 */ /* 0x000fe2000f8e00ff */
[----:B------:R-:W-:Y:S01]  /*7800*/  MOV R8, UR32 ;  /* 0x0000002000087c02 */ /* 0x000fe20008000f00 */
[----:B------:R-:W-:-:S03]  /*7810*/  IMAD.U32 R9, RZ, RZ, UR33 ;  /* 0x00000021ff097e24 */ /* 0x000fc6000f8e00ff */
[----:B------:R-:W2:Y:S04]  /*7820*/  LDG.E R5, desc[UR24][R10.64] ;  /* 0x000000180a057981 */ /* 0x000ea8000c1e1900 */
[----:B------:R-:W2:Y:S01]  /*7830*/  LDG.E R2, desc[UR24][R8.64] ;  /* 0x0000001808027981 */ /* 0x000ea2000c1e1900 */
[----:B------:R-:W-:-:S04]  /*7840*/  UIADD3 UR4, UR31, -UR4, URZ ;  /* 0x800000041f047290 */ /* 0x000fc8000fffe03f */
[----:B------:R-:W-:-:S04]  /*7850*/  UIMAD UR16, UR4, UR16, -0x40 ;  /* 0xffffffc0041074a4 */ /* 0x000fc8000f8e0210 */
[----:B------:R-:W-:Y:S02]  /*7860*/  USHF.R.S32.HI UR4, URZ, 0x1f, UR16 ;  /* 0x0000001f3f047899 */ /* 0x000fe40008011410 */
[----:B------:R-:W-:-:S04]  /*7870*/  IMAD.WIDE.U32 R6, R228, UR16, RZ ;  /* 0x00000010e4067c25 */ /* 0x000fc8000f8e00ff */
[----:B------:R-:W-:-:S04]  /*7880*/  IMAD R0, R228, UR4, RZ ;  /* 0x00000004e4007c24 */ /* 0x000fc8000f8e02ff */
[----:B------:R-:W-:Y:S01]  /*7890*/  IMAD R0, R229, UR16, R0 ;  /* 0x00000010e5007c24 */ /* 0x000fe2000f8e0200 */
[----:B------:R-:W-:-:S03]  /*78a0*/  ULDC.64 UR16, c[0x0][0x238] ;  /* 0x00008e0000107ab9 */ /* 0x000fc60000000a00 */
[----:B------:R-:W-:Y:S01]  /*78b0*/  IMAD.IADD R7, R7, 0x1, R0 ;  /* 0x0000000107077824 */ /* 0x000fe200078e0200 */
[----:B--2---:R-:W-:-:S04]  /*78c0*/  IADD3 R2, -R5, R2, RZ ;  /* 0x0000000205027210 */ /* 0x004fc80007ffe1ff */
[----:B------:R-:W-:Y:S01]  /*78d0*/  SHF.R.S32.HI R4, RZ, 0x1f, R2 ;  /* 0x0000001fff047819 */ /* 0x000fe20000011402 */
[----:B------:R-:W-:-:S04]  /*78e0*/  IMAD.WIDE.U32 R6, R2, UR16, R6 ;  /* 0x0000001002067c25 */ /* 0x000fc8000f8e0006 */
[----:B------:R-:W-:-:S04]  /*78f0*/  IMAD R5, R4, UR16, RZ ;  /* 0x0000001004057c24 */ /* 0x000fc8000f8e02ff */
[----:B------:R-:W-:-:S05]  /*7900*/  IMAD R5, R2, UR17, R5 ;  /* 0x0000001102057c24 */ /* 0x000fca000f8e0205 */
[----:B------:R-:W-:Y:S01]  /*7910*/  IADD3 R2, R7, R5, RZ ;  /* 0x0000000507027210 */ /* 0x000fe20007ffe0ff */
[----:B------:R-:W-:Y:S01]  /*7920*/  IMAD.MOV.U32 R5, RZ, RZ, R6 ;  /* 0x000000ffff057224 */ /* 0x000fe200078e0006 */
[----:B------:R-:W-:Y:S06]  /*7930*/  BRA `(.L_x_2050) ;  /* 0x0000000000087947 */ /* 0x000fec0003800000 */
.L_x_2049:
[----:B------:R-:W-:-:S04]  /*7940*/  LEA R5, -R228, RZ, 0x6 ;  /* 0x000000ffe4057211 */ /* 0x000fc800078e31ff */
[----:B------:R-:W-:-:S07]  /*7950*/  SHF.R.S32.HI R2, RZ, 0x1f, R5 ;  /* 0x0000001fff027819 */ /* 0x000fce0000011405 */
.L_x_2050:
[----:B------:R-:W-:Y:S01]  /*7960*/  ULDC UR4, c[0x0][0x2d0] ;  /* 0x0000b40000047ab9 */ /* 0x000fe20000000800 */
[----:B------:R-:W-:Y:S01]  /*7970*/  UISETP.GT.AND UP0, UPT, UR12, UR10, UPT ;  /* 0x0000000a0c00728c */ /* 0x000fe2000bf04270 */
[----:B------:R-:W-:Y:S02]  /*7980*/  ISETP.GE.AND P4, PT, R196, UR4, PT ;  /* 0x00000004c4007c0c */ /* 0x000fe4000bf86270 */
[----:B------:R-:W-:Y:S02]  /*7990*/  ISETP.GE.AND P2, PT, R195, UR4, PT ;  /* 0x00000004c3007c0c */ /* 0x000fe4000bf46270 */
[----:B------:R-:W-:-:S09]  /*79a0*/  ISETP.GE.AND P5, PT, R200, UR4, PT ;  /* 0x00000004c8007c0c */ /* 0x000fd2000bfa6270 */
[----:B------:R-:W-:-:S04]  /*79b0*/  @!P4 IADD3 R7, P0, R5, R152, RZ ;  /* 0x000000980507c210 */ /* 0x000fc80007f1e0ff */
[----:B------:R-:W-:Y:S01]  /*79c0*/  @!P4 LEA R18, P1, R7, UR6, 0x1 ;  /* 0x000000060712cc11 */ /* 0x000fe2000f8208ff */
[----:B------:R-:W-:Y:S01]  /*79d0*/  @!P4 IMAD.X R0, R2, 0x1, R135, P0 ;  /* 0x000000010200c824 */ /* 0x000fe200000e0687 */
[----:B------:R-:W-:Y:S01]  /*79e0*/  LEA R230, P0, R5, R212, 0x1 ;  /* 0x000000d405e67211 */ /* 0x000fe200078008ff */
[----:B------:R-:W-:Y:S03]  /*79f0*/  @P5 STS.128 [R199+0xc000], RZ ;  /* 0x00c000ffc7005388 */ /* 0x000fe60000000c00 */
[----:B------:R-:W-:Y:S02]  /*7a00*/  @!P4 LEA.HI.X R19, R7, UR7, R0, 0x1, P1 ;  /* 0x000000070713cc11 */ /* 0x000fe400088f0c00 */
[----:B------:R-:W-:Y:S02]  /*7a10*/  IADD3 R9, P1, R198, R5, RZ ;  /* 0x00000005c6097210 */ /* 0x000fe40007f3e0ff */
[----:B------:R-:W-:-:S02]  /*7a20*/  LEA.HI.X R231, R5, R215, R2, 0x1, P0 ;  /* 0x000000d705e77211 */ /* 0x000fc400000f0c02 */
[-C--:B------:R-:W-:Y:S01]  /*7a30*/  @!P2 IADD3 R5, P0, R5, R152.reuse, RZ ;  /* 0x000000980505a210 */ /* 0x080fe20007f1e0ff */
[----:B------:R-:W-:Y:S01]  /*7a40*/  IMAD.X R0, R197, 0x1, R2, P1 ;  /* 0x00000001c5007824 */ /* 0x000fe200008e0602 */
[C---:B------:R-:W-:Y:S01]  /*7a50*/  @!P4 IADD3 R7, P1, R9.reuse, R152, RZ ;  /* 0x000000980907c210 */ /* 0x040fe20007f3e0ff */
[----:B------:R-:W-:Y:S01]  /*7a60*/  @!PT LDS RZ, [RZ] ;  /* 0x00000000fffff984 */ /* 0x000fe20000000800 */
[----:B------:R-:W-:Y:S01]  /*7a70*/  @!PT LDS RZ, [RZ] ;  /* 0x00000000fffff984 */ /* 0x000fe20000000800 */
[----:B------:R-:W-:Y:S01]  /*7a80*/  @!PT LDS RZ, [RZ] ;  /* 0x00000000fffff984 */ /* 0x000fe20000000800 */
[----:B------:R-:W-:Y:S01]  /*7a90*/  @!P5 LDGSTS.E.BYPASS.LTC128B.128 [R199+0xc000], desc[UR24][R230.64] ;  /* 0x0c000000e6c7dfae */ /* 0x000fe2000b901d58 */
[----:B------:R-:W-:Y:S01]  /*7aa0*/  @!P5 LEA R16, P6, R9, R212, 0x1 ;  /* 0x000000d40910d211 */ /* 0x000fe200078c08ff */
[--C-:B------:R-:W-:Y:S01]  /*7ab0*/  @!P2 IMAD.X R2, R2, 0x1, R135.reuse, P0 ;  /* 0x000000010202a824 */ /* 0x100fe200000e0687 */
[----:B------:R-:W-:Y:S01]  /*7ac0*/  @!P2 LEA R12, P0, R5, UR6, 0x1 ;  /* 0x00000006050cac11 */ /* 0x000fe2000f8008ff */
[----:B------:R-:W-:Y:S01]  /*7ad0*/  @!P4 IMAD.X R4, R0, 0x1, R135, P1 ;  /* 0x000000010004c824 */ /* 0x000fe200008e0687 */
[----:B------:R-:W-:Y:S01]  /*7ae0*/  @!P4 LEA R14, P1, R7, UR6, 0x1 ;  /* 0x00000006070ecc11 */ /* 0x000fe2000f8208ff */
[----:B------:R-:W-:Y:S01]  /*7af0*/  @P4 STS.128 [R199+0xe000], RZ ;  /* 0x00e000ffc7004388 */ /* 0x000fe20000000c00 */
[----:B------:R-:W-:-:S02]  /*7b00*/  @!P2 LEA.HI.X R13, R5, UR7, R2, 0x1, P0 ;  /* 0x00000007050dac11 */ /* 0x000fc400080f0c02 */
[----:B------:R-:W-:Y:S01]  /*7b10*/  @!P4 LEA.HI.X R15, R7, UR7, R4, 0x1, P1 ;  /* 0x00000007070fcc11 */ /* 0x000fe200088f0c04 */
[----:B------:R-:W-:Y:S01]  /*7b20*/  @!PT LDS RZ, [RZ] ;  /* 0x00000000fffff984 */ /* 0x000fe20000000800 */
[----:B------:R-:W-:Y:S01]  /*7b30*/  @!PT LDS RZ, [RZ] ;  /* 0x00000000fffff984 */ /* 0x000fe20000000800 */
[----:B------:R-:W-:Y:S01]  /*7b40*/  @!PT LDS RZ, [RZ] ;  /* 0x00000000fffff984 */ /* 0x000fe20000000800 */
[----:B------:R-:W-:Y:S01]  /*7b50*/  @!P4 LDGSTS.E.BYPASS.LTC128B.128 [R199+0xe000], desc[UR24][R18.64+0x80] ;  /* 0x0e00008012c7cfae */ /* 0x000fe2000b901d58 */
[----:B------:R-:W-:Y:S02]  /*7b60*/  IADD3 R7, P1, R198, R9, RZ ;  /* 0x00000009c6077210 */ /* 0x000fe40007f3e0ff */
[CC--:B------:R-:W-:Y:S01]  /*7b70*/  @!P2 IADD3 R5, P0, R9.reuse, R152.reuse, RZ ;  /* 0x000000980905a210 */ /* 0x0c0fe20007f1e0ff */
[----:B------:R-:W-:Y:S01]  /*7b80*/  @P2 STS.128 [R199+0x10000], RZ ;  /* 0x010000ffc7002388 */ /* 0x000fe20000000c00 */
[--C-:B------:R-:W-:Y:S01]  /*7b90*/  @!P5 LEA.HI.X R17, R9, R215, R0.reuse, 0x1, P6 ;  /* 0x000000d70911d211 */ /* 0x100fe200030f0c00 */
[----:B------:R-:W-:Y:S01]  /*7ba0*/  IMAD.X R2, R197, 0x1, R0, P1 ;  /* 0x00000001c5027824 */ /* 0x000fe200008e0600 */
[----:B------:R-:W-:Y:S01]  /*7bb0*/  @!P4 IADD3 R4, P1, R7, R152, RZ ;  /* 0x000000980704c210 */ /* 0x000fe20007f3e0ff */
[----:B------:R-:W-:Y:S01]  /*7bc0*/  @!P2 IMAD.X R0, R0, 0x1, R135, P0 ;  /* 0x000000010000a824 */ /* 0x000fe200000e0687 */
[----:B------:R-:W-:Y:S01]  /*7bd0*/  @!P2 LEA R10, P0, R5, UR6, 0x1 ;  /* 0x00000006050aac11 */ /* 0x000fe2000f8008ff */
[----:B------:R-:W-:Y:S01]  /*7be0*/  @!PT LDS RZ, [RZ] ;  /* 0x00000000fffff984 */ /* 0x000fe20000000800 */
[----:B------:R-:W-:Y:S01]  /*7bf0*/  @!PT LDS RZ, [RZ] ;  /* 0x00000000fffff984 */ /* 0x000fe20000000800 */
[----:B------:R-:W-:Y:S01]  /*7c00*/  @!PT LDS RZ, [RZ] ;  /* 0x00000000fffff984 */ /* 0x000fe20000000800 */
[----:B------:R-:W-:Y:S01]  /*7c10*/  @!P2 LDGSTS.E.BYPASS.LTC128B.128 [R199+0x10000], desc[UR24][R12.64+0x100] ;  /* 0x100001000cc7afae */ /* 0x000fe2000b901d58 */
[----:B------:R-:W-:-:S02]  /*7c20*/  @!P5 LEA R6, P6, R7, R212, 0x1 ;  /* 0x000000d40706d211 */ /* 0x000fc400078c08ff */
[----:B------:R-:W-:Y:S01]  /*7c30*/  @!P2 LEA.HI.X R11, R5, UR7, R0, 0x1, P0 ;  /* 0x00000007050bac11 */ /* 0x000fe200080f0c00 */
[----:B------:R-:W-:Y:S01]  /*7c40*/  @!P4 IMAD.X R5, R2, 0x1, R135, P1 ;  /* 0x000000010205c824 */ /* 0x000fe200008e0687 */
[C---:B------:R-:W-:Y:S01]  /*7c50*/  @!P4 LEA R20, P1, R4.reuse, UR6, 0x1 ;  /* 0x000000060414cc11 */ /* 0x040fe2000f8208ff */
[----:B------:R-:W-:Y:S01]  /*7c60*/  @P5 STS.128 [R199+0xc800], RZ ;  /* 0x00c800ffc7005388 */ /* 0x000fe20000000c00 */
[CC--:B------:R-:W-:Y:S02]  /*7c70*/  @!P2 IADD3 R0, P0, R7.reuse, R152.reuse, RZ ;  /* 0x000000980700a210 */ /* 0x0c0fe40007f1e0ff */
[----:B------:R-:W-:Y:S01]  /*7c80*/  @!P4 LEA.HI.X R21, R4, UR7, R5, 0x1, P1 ;  /* 0x000000070415cc11 */ /* 0x000fe200088f0c05 */
[----:B------:R-:W-:Y:S01]  /*7c90*/  @!PT LDS RZ, [RZ] ;  /* 0x00000000fffff984 */ /* 0x000fe20000000800 */
[----:B------:R-:W-:Y:S01]  /*7ca0*/  @!PT LDS RZ, [RZ] ;  /* 0x00000000fffff984 */ /* 0x000fe20000000800 */
[----:B------:R-:W-:Y:S01]  /*7cb0*/  @!PT LDS RZ, [RZ] ;  /* 0x00000000fffff984 */ /* 0x000fe20000000800 */
[----:B------:R-:W-:Y:S01]  /*7cc0*/  @!P5 LDGSTS.E.BYPASS.LTC128B.128 [R199+0xc800], desc[UR24][R16.64] ;  /* 0x0c80000010c7dfae */ /* 0x000fe2000b901d58 */
[----:B------:R-:W-:Y:S01]  /*7cd0*/  IADD3 R9, P1, R198, R7, RZ ;  /* 0x00000007c6097210 */ /* 0x000fe20007f3e0ff */
[----:B------:R-:W-:Y:S01]  /*7ce0*/  @!P2 IMAD.X R5, R2, 0x1, R135, P0 ;  /* 0x000000010205a824 */ /* 0x000fe200000e0687 */
[C---:B------:R-:W-:Y:S01]  /*7cf0*/  @!P2 LEA R22, P0, R0.reuse, UR6, 0x1 ;  /* 0x000000060016ac11 */ /* 0x040fe2000f8008ff */
[----:B------:R-:W-:Y:S01]  /*7d00*/  @P4 STS.128 [R199+0xe800], RZ ;  /* 0x00e800ffc7004388 */ /* 0x000fe20000000c00 */
[--C-:B------:R-:W-:Y:S01]  /*7d10*/  @!P5 LEA.HI.X R7, R7, R215, R2.reuse, 0x1, P6 ;  /* 0x000000d70707d211 */ /* 0x100fe200030f0c02 */
[----:B------:R-:W-:Y:S01]  /*7d20*/  IMAD.X R2, R197, 0x1, R2, P1 ;  /* 0x00000001c5027824 */ /* 0x000fe200008e0602 */
[----:B------:R-:W-:Y:S01]  /*7d30*/  @!P2 LEA.HI.X R23, R0, UR7, R5, 0x1, P0 ;  /* 0x000000070017ac11 */ /* 0x000fe200080f0c05 */
[----:B------:R-:W-:Y:S01]  /*7d40*/  @!PT LDS RZ, [RZ] ;  /* 0x00000000fffff984 */ /* 0x000fe20000000800 */
[----:B------:R-:W-:Y:S01]  /*7d50*/  @!PT LDS RZ, [RZ] ;  /* 0x00000000fffff984 */ /* 0x000fe20000000800 */
[----:B------:R-:W-:Y:S01]  /*7d60*/  @!PT LDS RZ, [RZ] ;  /* 0x00000000fffff984 */ /* 0x000fe20000000800 */
[----:B------:R1:W-:Y:S01]  /*7d70*/  @!P4 LDGSTS.E.BYPASS.LTC128B.128 [R199+0xe800], desc[UR24][R14.64+0x80] ;  /* 0x0e8000800ec7cfae */ /* 0x0003e2000b901d58 */
[----:B------:R-:W-:-:S02]  /*7d80*/  @!P4 IADD3 R0, P1, R9, R152, RZ ;  /* 0x000000980900c210 */ /* 0x000fc40007f3e0ff */
[C---:B------:R-:W-:Y:S01]  /*7d90*/  @!P2 IADD3 R152, P0, R9.reuse, R152, RZ ;  /* 0x000000980998a210 */ /* 0x040fe20007f1e0ff */
[----:B------:R-:W-:Y:S01]  /*7da0*/  @P2 STS.128 [R199+0x10800], RZ ;  /* 0x010800ffc7002388 */ /* 0x000fe20000000c00 */
[C---:B------:R-:W-:Y:S01]  /*7db0*/  @!P5 LEA R24, P6, R9.reuse, R212, 0x1 ;  /* 0x000000d40918d211 */ /* 0x040fe200078c08ff */
[--C-:B------:R-:W-:Y:S01]  /*7dc0*/  @!P4 IMAD.X R5, R2, 0x1, R135.reuse, P1 ;  /* 0x000000010205c824 */ /* 0x100fe200008e0687 */
[----:B------:R-:W-:Y:S01]  /*7dd0*/  @!P4 LEA R28, P1, R0, UR6, 0x1 ;  /* 0x00000006001ccc11 */ /* 0x000fe2000f8208ff */
[----:B------:R-:W-:Y:S01]  /*7de0*/  @!PT LDS RZ, [RZ] ;  /* 0x00000000fffff984 */ /* 0x000fe20000000800 */
[----:B------:R-:W-:Y:S01]  /*7df0*/  @!PT LDS RZ, [RZ] ;  /* 0x00000000fffff984 */ /* 0x000fe20000000800 */
[----:B------:R-:W-:Y:S01]  /*7e00*/  @!PT LDS RZ, [RZ] ;  /* 0x00000000fffff984 */ /* 0x000fe20000000800 */
[----:B------:R2:W-:Y:S01]  /*7e10*/  @!P2 LDGSTS.E.BYPASS.LTC128B.128 [R199+0x10800], desc[UR24][R10.64+0x100] ;  /* 0x108001000ac7afae */ /* 0x0005e2000b901d58 */
[----:B------:R-:W-:Y:S01]  /*7e20*/  @!P2 IMAD.X R135, R2, 0x1, R135, P0 ;  /* 0x000000010287a824 */ /* 0x000fe200000e0687 */
[----:B------:R-:W-:Y:S01]  /*7e30*/  @!P5 LEA.HI.X R25, R9, R215, R2, 0x1, P6 ;  /* 0x000000d70919d211 */ /* 0x000fe200030f0c02 */
[----:B------:R-:W-:Y:S01]  /*7e40*/  IMAD.MOV.U32 R212, RZ, RZ, R230 ;  /* 0x000000ffffd47224 */ /* 0x000fe200078e00e6 */
[----:B------:R-:W-:Y:S01]  /*7e50*/  @P5 STS.128 [R199+0xd000], RZ ;  /* 0x00d000ffc7005388 */ /* 0x000fe20000000c00 */
[----:B------:R-:W-:Y:S01]  /*7e60*/  @!P2 LEA R26, P0, R152, UR6, 0x1 ;  /* 0x00000006981aac11 */ /* 0x000fe2000f8008ff */
[----:B------:R-:W-:Y:S01]  /*7e70*/  IMAD.MOV.U32 R215, RZ, RZ, R231 ;  /* 0x000000ffffd77224 */ /* 0x000fe200078e00e7 */
[----:B------:R-:W-:Y:S01]  /*7e80*/  @!P4 LEA.HI.X R29, R0, UR7, R5, 0x1, P1 ;  /* 0x00000007001dcc11 */ /* 0x000fe200088f0c05 */
[----:B------:R-:W-:Y:S01]  /*7e90*/  @!PT LDS RZ, [RZ] ;  /* 0x00000000fffff984 */ /* 0x000fe20000000800 */
[----:B------:R-:W-:Y:S01]  /*7ea0*/  @!PT LDS RZ, [RZ] ;  /* 0x00000000fffff984 */ /* 0x000fe20000000800 */
[----:B------:R-:W-:Y:S01]  /*7eb0*/  @!PT LDS RZ, [RZ] ;  /* 0x00000000fffff984 */ /* 0x000fe20000000800 */
[----:B------:R3:W-:Y:S01]  /*7ec0*/  @!P5 LDGSTS.E.BYPASS.LTC128B.128 [R199+0xd000], desc[UR24][R6.64] ;  /* 0x0d00000006c7dfae */ /* 0x0007e2000b901d58 */
[----:B------:R-:W-:-:S03]  /*7ed0*/  @!P2 LEA.HI.X R27, R152, UR7, R135, 0x1, P0 ;  /* 0x00000007981bac11 */ /* 0x000fc600080f0c87 */
        /* <DEDUP_REMOVED lines=25> */
[----:B------:R-:W-:Y:S04]  /*8070*/  LDSM.16.M88.4 R216, [R194] ;  /* 0x00000000c2d8783b */ /* 0x000fe80000000200 */
[----:B-1----:R-:W1:Y:S04]  /*8080*/  LDSM.16.M88.4 R12, [R193+0x6000] ;  /* 0x00600000c10c783b */ /* 0x002e680000000200 */
[----:B--2---:R-:W-:Y:S04]  /*8090*/  LDSM.16.M88.4 R8, [R192] ;  /* 0x00000000c008783b */ /* 0x004fe80000000200 */
[----:B------:R-:W-:Y:S04]  /*80a0*/  LDSM.16.M88.4 R168, [R191] ;  /* 0x00000000bfa8783b */ /* 0x000fe80000000200 */
[----:B------:R-:W2:Y:S04]  /*80b0*/  LDSM.16.M88.4 R148, [R193+0x6800] ;  /* 0x00680000c194783b */ /* 0x000ea80000000200 */
[----:B------:R-:W5:Y:S04]  /*80c0*/  LDSM.16.M88.4 R140, [R193+0x7000] ;  /* 0x00700000c18c783b */ /* 0x000f680000000200 */
[----:B---3--:R-:W3:Y:S04]  /*80d0*/  LDSM.16.M88.4 R4, [R193+0x7800] ;  /* 0x00780000c104783b */ /* 0x008ee80000000200 */
[----:B----4-:R-:W-:Y:S04]  /*80e0*/  LDSM.16.M88.4 R20, [R190] ;  /* 0x00000000be14783b */ /* 0x010fe80000000200 */
[----:B------:R-:W4:Y:S04]  /*80f0*/  LDSM.16.M88.4 R220, [R187+0x6000] ;  /* 0x00600000bbdc783b */ /* 0x000f280000000200 */
[----:B------:R-:W4:Y:S04]  /*8100*/  LDSM.16.M88.4 R160, [R183] ;  /* 0x00000000b7a0783b */ /* 0x000f280000000200 */
[----:B------:R-:W4:Y:S01]  /*8110*/  LDSM.16.M88.4 R156, [R182] ;  /* 0x00000000b69c783b */ /* 0x000f220000000200 */
[C---:B-1----:R-:W-:Y:S03]  /*8120*/  HMMA.16816.F32 R16, R216.reuse, R12, RZ ;  /* 0x0000000cd810723c */ /* 0x042fe600000018ff */
[----:B------:R-:W1:Y:S04]  /*8130*/  LDSM.16.M88.4 R32, [R181] ;  /* 0x00000000b520783b */ /* 0x000e680000000200 */
[----:B------:R-:W-:Y:S01]  /*8140*/  LDSM.16.M88.4 R224, [R180] ;  /* 0x00000000b4e0783b */ /* 0x000fe20000000200 */
[C---:B------:R-:W-:Y:S03]  /*8150*/  HMMA.16816.F32 R12, R216.reuse, R14, RZ ;  /* 0x0000000ed80c723c */ /* 0x040fe600000018ff */
[----:B------:R-:W-:Y:S03]  /*8160*/  LDSM.16.M88.4 R164, [R187+0x6800] ;  /* 0x00680000bba4783b */ /* 0x000fe60000000200 */
[C---:B--2---:R-:W-:Y:S01]  /*8170*/  HMMA.16816.F32 R152, R216.reuse, R148, RZ ;  /* 0x00000094d898723c */ /* 0x044fe200000018ff */
[----:B-----5:R-:W-:Y:S04]  /*8180*/  LDSM.16.M88.4 R28, [R187+0x7000] ;  /* 0x00700000bb1c783b */ /* 0x020fe80000000200 */
[----:B------:R-:W-:Y:S01]  /*8190*/  LDSM.16.M88.4 R24, [R187+0x7800] ;  /* 0x00780000bb18783b */ /* 0x000fe20000000200 */
[----:B------:R-:W-:Y:S03]  /*81a0*/  HMMA.16816.F32 R144, R216, R140, RZ ;  /* 0x0000008cd890723c */ /* 0x000fe600000018ff */
[----:B------:R-:W0:Y:S03]  /*81b0*/  LDGDEPBAR ;  /* 0x00000000000079af */ /* 0x000e260000000000 */
[----:B------:R-:W-:Y:S06]  /*81c0*/  HMMA.16816.F32 R16, R8, R168, R16 ;  /* 0x000000a80810723c */ /* 0x000fec0000001810 */
[C---:B------:R-:W-:Y:S06]  /*81d0*/  HMMA.16816.F32 R148, R216.reuse, R150, RZ ;  /* 0x00000096d894723c */ /* 0x040fec00000018ff */
[C---:B------:R-:W-:Y:S06]  /*81e0*/  HMMA.16816.F32 R140, R216.reuse, R142, RZ ;  /* 0x0000008ed88c723c */ /* 0x040fec00000018ff */
[C---:B---3--:R-:W-:Y:S06]  /*81f0*/  HMMA.16816.F32 R136, R216.reuse, R4, RZ ;  /* 0x00000004d888723c */ /* 0x048fec00000018ff */
[----:B------:R-:W-:Y:S01]  /*8200*/  HMMA.16816.F32 R216, R216, R6, RZ ;  /* 0x00000006d8d8723c */ /* 0x000fe200000018ff */
[----:B------:R-:W2:Y:S05]  /*8210*/  LDSM.16.M88.4 R4, [R189] ;  /* 0x00000000bd04783b */ /* 0x000eaa0000000200 */
[----:B------:R-:W-:Y:S01]  /*8220*/  HMMA.16816.F32 R12, R8, R170, R12 ;  /* 0x000000aa080c723c */ /* 0x000fe2000000180c */
[----:B------:R-:W-:Y:S05]  /*8230*/  LDSM.16.M88.4 R168, [R193+0x8000] ;  /* 0x00800000c1a8783b */ /* 0x000fea0000000200 */
[----:B----4-:R-:W-:Y:S06]  /*8240*/  HMMA.16816.F32 R16, R20, R220, R16 ;  /* 0x000000dc1410723c */ /* 0x010fec0000001810 */
[C---:B------:R-:W-:Y:S06]  /*8250*/  HMMA.16816.F32 R152, R8.reuse, R160, R152 ;  /* 0x000000a00898723c */ /* 0x040fec0000001898 */
[C---:B------:R-:W-:Y:S01]  /*8260*/  HMMA.16816.F32 R148, R8.reuse, R162, R148 ;  /* 0x000000a20894723c */ /* 0x040fe20000001894 */
[----:B------:R-:W-:Y:S05]  /*8270*/  LDSM.16.M88.4 R160, [R180+0x800] ;  /* 0x00080000b4a0783b */ /* 0x000fea0000000200 */
[C---:B------:R-:W-:Y:S06]  /*8280*/  HMMA.16816.F32 R144, R8.reuse, R156, R144 ;  /* 0x0000009c0890723c */ /* 0x040fec0000001890 */
[C---:B------:R-:W-:Y:S01]  /*8290*/  HMMA.16816.F32 R140, R8.reuse, R158, R140 ;  /* 0x0000009e088c723c */ /* 0x040fe2000000188c */
[----:B------:R-:W-:Y:S05]  /*82a0*/  LDSM.16.M88.4 R156, [R180+0x1000] ;  /* 0x00100000b49c783b */ /* 0x000fea0000000200 */
[C---:B-1----:R-:W-:Y:S06]  /*82b0*/  HMMA.16816.F32 R136, R8.reuse, R32, R136 ;  /* 0x000000200888723c */ /* 0x042fec0000001888 */
[----:B------:R-:W-:Y:S01]  /*82c0*/  HMMA.16816.F32 R216, R8, R34, R216 ;  /* 0x0000002208d8723c */ /* 0x000fe200000018d8 */
[----:B------:R-:W1:Y:S04]  /*82d0*/  LDSM.16.M88.4 R8, [R194+0x2000] ;  /* 0x00200000c208783b */ /* 0x000e680000000200 */
[----:B------:R-:W3:Y:S01]  /*82e0*/  LDSM.16.M88.4 R32, [R180+0x1800] ;  /* 0x00180000b420783b */ /* 0x000ee20000000200 */
[----:B------:R-:W-:Y:S03]  /*82f0*/  HMMA.16816.F32 R12, R20, R222, R12 ;  /* 0x000000de140c723c */ /* 0x000fe6000000180c */
[----:B------:R-:W-:Y:S03]  /*8300*/  LDSM.16.M88.4 R220, [R179] ;  /* 0x00000000b3dc783b */ /* 0x000fe60000000200 */
[----:B--2---:R-:W-:Y:S06]  /*8310*/  HMMA.16816.F32 R16, R4, R224, R16 ;  /* 0x000000e00410723c */ /* 0x004fec0000001810 */
        /* <DEDUP_REMOVED lines=9> */
[----:B------:R-:W4:Y:S01]  /*83b0*/  LDSM.16.M88.4 R20, [R193+0x9800] ;  /* 0x00980000c114783b */ /* 0x000f220000000200 */
[----:B------:R-:W-:Y:S03]  /*83c0*/  HMMA.16816.F32 R12, R4, R226, R12 ;  /* 0x000000e2040c723c */ /* 0x000fe6000000180c */
[----:B------:R-:W-:Y:S03]  /*83d0*/  LDSM.16.M88.4 R224, [R187+0x8000] ;  /* 0x00800000bbe0783b */ /* 0x000fe60000000200 */
[----:B-1----:R-:W-:Y:S06]  /*83e0*/  HMMA.16816.F32 R16, R8, R168, R16 ;  /* 0x000000a80810723c */ /* 0x002fec0000001810 */
[C---:B------:R-:W-:Y:S06]  /*83f0*/  HMMA.16816.F32 R152, R4.reuse, R160, R152 ;  /* 0x000000a00498723c */ /* 0x040fec0000001898 */
[C---:B------:R-:W-:Y:S01]  /*8400*/  HMMA.16816.F32 R148, R4.reuse, R162, R148 ;  /* 0x000000a20494723c */ /* 0x040fe20000001894 */
[----:B------:R-:W-:Y:S05]  /*8410*/  LDSM.16.M88.4 R160, [R178] ;  /* 0x00000000b2a0783b */ /* 0x000fea0000000200 */
[C---:B------:R-:W-:Y:S06]  /*8420*/  HMMA.16816.F32 R144, R4.reuse, R156, R144 ;  /* 0x0000009c0490723c */ /* 0x040fec0000001890 */
[C---:B------:R-:W-:Y:S01]  /*8430*/  HMMA.16816.F32 R140, R4.reuse, R158, R140 ;  /* 0x0000009e048c723c */ /* 0x040fe2000000188c */
[----:B------:R-:W-:Y:S05]  /*8440*/  LDSM.16.M88.4 R156, [R177] ;  /* 0x00000000b19c783b */ /* 0x000fea0000000200 */
[C---:B---3--:R-:W-:Y:S06]  /*8450*/  HMMA.16816.F32 R136, R4.reuse, R32, R136 ;  /* 0x000000200488723c */ /* 0x048fec0000001888 */
[----:B------:R-:W-:Y:S01]  /*8460*/  HMMA.16816.F32 R216, R4, R34, R216 ;  /* 0x0000002204d8723c */ /* 0x000fe200000018d8 */
[----:B------:R-:W1:Y:S04]  /*8470*/  LDSM.16.M88.4 R4, [R190+0x2000] ;  /* 0x00200000be04783b */ /* 0x000e680000000200 */
[----:B------:R-:W3:Y:S01]  /*8480*/  LDSM.16.M88.4 R32, [R176] ;  /* 0x00000000b020783b */ /* 0x000ee20000000200 */
[----:B------:R-:W-:Y:S03]  /*8490*/  HMMA.16816.F32 R12, R8, R170, R12 ;  /* 0x000000aa080c723c */ /* 0x000fe6000000180c */
[----:B------:R-:W-:Y:S03]  /*84a0*/  LDSM.16.M88.4 R168, [R187+0x8800] ;  /* 0x00880000bba8783b */ /* 0x000fe60000000200 */
[----:B--2---:R-:W-:Y:S06]  /*84b0*/  HMMA.16816.F32 R16, R24, R220, R16 ;  /* 0x000000dc1810723c */ /* 0x004fec0000001810 */
[C---:B------:R-:W-:Y:S06]  /*84c0*/  HMMA.16816.F32 R152, R8.reuse, R164, R152 ;  /* 0x000000a40898723c */ /* 0x040fec0000001898 */
[C---:B------:R-:W-:Y:S01]  /*84d0*/  HMMA.16816.F32 R148, R8.reuse, R166, R148 ;  /* 0x000000a60894723c */ /* 0x040fe20000001894 */
[----:B------:R-:W-:Y:S05]  /*84e0*/  LDSM.16.M88.4 R164, [R180+0x2000] ;  /* 0x00200000b4a4783b */ /* 0x000fea0000000200 */
[C---:B------:R-:W-:Y:S06]  /*84f0*/  HMMA.16816.F32 R144, R8.reuse, R28, R144 ;  /* 0x0000001c0890723c */ /* 0x040fec0000001890 */
[C---:B------:R-:W-:Y:S01]  /*8500*/  HMMA.16816.F32 R140, R8.reuse, R30, R140 ;  /* 0x0000001e088c723c */ /* 0x040fe2000000188c */
[----:B------:R-:W2:Y:S05]  /*8510*/  LDSM.16.M88.4 R28, [R189+0x2000] ;  /* 0x00200000bd1c783b */ /* 0x000eaa0000000200 */
[C---:B----4-:R-:W-:Y:S06]  /*8520*/  HMMA.16816.F32 R136, R8.reuse, R20, R136 ;  /* 0x000000140888723c */ /* 0x050fec0000001888 */
[----:B------:R-:W-:Y:S01]  /*8530*/  HMMA.16816.F32 R216, R8, R22, R216 ;  /* 0x0000001608d8723c */ /* 0x000fe200000018d8 */
[----:B------:R-:W4:Y:S04]  /*8540*/  LDSM.16.M88.4 R8, [R187+0x9000] ;  /* 0x00900000bb08783b */ /* 0x000f280000000200 */
[----:B------:R-:W5:Y:S01]  /*8550*/  LDSM.16.M88.4 R20, [R187+0x9800] ;  /* 0x00980000bb14783b */ /* 0x000f620000000200 */
[----:B------:R-:W-:Y:S03]  /*8560*/  HMMA.16816.F32 R12, R24, R222, R12 ;  /* 0x000000de180c723c */ /* 0x000fe6000000180c */
[----:B------:R-:W-:Y:S03]  /*8570*/  LDSM.16.M88.4 R220, [R194+0x4000] ;  /* 0x00400000c2dc783b */ /* 0x000fe60000000200 */
[----:B-1----:R-:W-:Y:S06]  /*8580*/  HMMA.16816.F32 R16, R4, R224, R16 ;  /* 0x000000e00410723c */ /* 0x002fec0000001810 */
[C---:B------:R-:W-:Y:S06]  /*8590*/  HMMA.16816.F32 R152, R24.reuse, R160, R152 ;  /* 0x000000a01898723c */ /* 0x040fec0000001898 */
[C---:B------:R-:W-:Y:S01]  /*85a0*/  HMMA.16816.F32 R148, R24.reuse, R162, R148 ;  /* 0x000000a21894723c */ /* 0x040fe20000001894 */
[----:B------:R-:W-:Y:S05]  /*85b0*/  LDSM.16.M88.4 R160, [R180+0x2800] ;  /* 0x00280000b4a0783b */ /* 0x000fea0000000200 */
[C---:B------:R-:W-:Y:S06]  /*85c0*/  HMMA.16816.F32 R144, R24.reuse, R156, R144 ;  /* 0x0000009c1890723c */ /* 0x040fec0000001890 */
[C---:B------:R-:W-:Y:S01]  /*85d0*/  HMMA.16816.F32 R140, R24.reuse, R158, R140 ;  /* 0x0000009e188c723c */ /* 0x040fe2000000188c */
[----:B------:R-:W-:Y:S05]  /*85e0*/  LDSM.16.M88.4 R156, [R180+0x3000] ;  /* 0x00300000b49c783b */ /* 0x000fea0000000200 */
[C---:B---3--:R-:W-:Y:S06]  /*85f0*/  HMMA.16816.F32 R136, R24.reuse, R32, R136 ;  /* 0x000000201888723c */ /* 0x048fec0000001888 */
[----:B------:R-:W-:Y:S01]  /*8600*/  HMMA.16816.F32 R216, R24, R34, R216 ;  /* 0x0000002218d8723c */ /* 0x000fe200000018d8 */
[----:B------:R-:W1:Y:S04]  /*8610*/  LDSM.16.M88.4 R24, [R193+0xa000] ;  /* 0x00a00000c118783b */ /* 0x000e680000000200 */
[----:B------:R-:W3:Y:S01]  /*8620*/  LDSM.16.M88.4 R32, [R180+0x3800] ;  /* 0x00380000b420783b */ /* 0x000ee20000000200 */
[----:B------:R-:W-:Y:S03]  /*8630*/  HMMA.16816.F32 R12, R4, R226, R12 ;  /* 0x000000e2040c723c */ /* 0x000fe6000000180c */
[----:B------:R-:W-:Y:S03]  /*8640*/  LDSM.16.M88.4 R224, [R193+0xb800] ;  /* 0x00b80000c1e0783b */ /* 0x000fe60000000200 */
[----:B--2---:R-:W-:Y:S06]  /*8650*/  HMMA.16816.F32 R16, R28, R164, R16 ;  /* 0x000000a41c10723c */ /* 0x004fec0000001810 */
[C---:B------:R-:W-:Y:S06]  /*8660*/  HMMA.16816.F32 R152, R4.reuse, R168, R152 ;  /* 0x000000a80498723c */ /* 0x040fec0000001898 */
[C---:B------:R-:W-:Y:S01]  /*8670*/  HMMA.16816.F32 R148, R4.reuse, R170, R148 ;  /* 0x000000aa0494723c */ /* 0x040fe20000001894 */
[----:B------:R-:W-:Y:S05]  /*8680*/  LDSM.16.M88.4 R168, [R192+0x4000] ;  /* 0x00400000c0a8783b */ /* 0x000fea0000000200 */
[C---:B----4-:R-:W-:Y:S06]  /*8690*/  HMMA.16816.F32 R144, R4.reuse, R8, R144 ;  /* 0x000000080490723c */ /* 0x050fec0000001890 */
[C---:B------:R-:W-:Y:S01]  /*86a0*/  HMMA.16816.F32 R140, R4.reuse, R10, R140 ;  /* 0x0000000a048c723c */ /* 0x040fe2000000188c */
[----:B------:R-:W-:Y:S05]  /*86b0*/  LDSM.16.M88.4 R8, [R193+0xa800] ;  /* 0x00a80000c108783b */ /* 0x000fea0000000200 */
[C---:B-----5:R-:W-:Y:S06]  /*86c0*/  HMMA.16816.F32 R136, R4.reuse, R20, R136 ;  /* 0x000000140488723c */ /* 0x060fec0000001888 */
[----:B------:R-:W-:Y:S01]  /*86d0*/  HMMA.16816.F32 R216, R4, R22, R216 ;  /* 0x0000001604d8723c */ /* 0x000fe200000018d8 */
[----:B------:R-:W2:Y:S04]  /*86e0*/  LDSM.16.M88.4 R20, [R175] ;  /* 0x00000000af14783b */ /* 0x000ea80000000200 */
[----:B------:R-:W4:Y:S01]  /*86f0*/  LDSM.16.M88.4 R4, [R193+0xb000] ;  /* 0x00b00000c104783b */ /* 0x000f220000000200 */
[----:B------:R-:W-:Y:S03]  /*8700*/  HMMA.16816.F32 R12, R28, R166, R12 ;  /* 0x000000a61c0c723c */ /* 0x000fe6000000180c */
[----:B------:R-:W-:Y:S03]  /*8710*/  LDSM.16.M88.4 R164, [R174] ;  /* 0x00000000aea4783b */ /* 0x000fe60000000200 */
        /* <DEDUP_REMOVED lines=9> */
[----:B------:R-:W-:Y:S04]  /*87b0*/  LDSM.16.M88.4 R32, [R190+0x4000] ;  /* 0x00400000be20783b */ /* 0x000fe80000000200 */
[----:B------:R-:W1:Y:S01]  /*87c0*/  LDSM.16.M88.4 R28, [R187+0xa000] ;  /* 0x00a00000bb1c783b */ /* 0x000e620000000200 */
[----:B------:R-:W-:Y:S03]  /*87d0*/  HMMA.16816.F32 R12, R220, R26, R12 ;  /* 0x0000001adc0c723c */ /* 0x000fe6000000180c */
[----:B------:R-:W-:Y:S03]  /*87e0*/  LDSM.16.M88.4 R24, [R187+0xa800] ;  /* 0x00a80000bb18783b */ /* 0x000fe60000000200 */
[----:B--2---:R-:W-:Y:S06]  /*87f0*/  HMMA.16816.F32 R16, R168, R20, R16 ;  /* 0x00000014a810723c */ /* 0x004fec0000001810 */
[C---:B------:R-:W-:Y:S06]  /*8800*/  HMMA.16816.F32 R152, R220.reuse, R8, R152 ;  /* 0x00000008dc98723c */ /* 0x040fec0000001898 */
[C---:B------:R-:W-:Y:S01]  /*8810*/  HMMA.16816.F32 R148, R220.reuse, R10, R148 ;  /* 0x0000000adc94723c */ /* 0x040fe20000001894 */
[----:B------:R-:W-:Y:S05]  /*8820*/  LDSM.16.M88.4 R8, [R189+0x4000] ;  /* 0x00400000bd08783b */ /* 0x000fea0000000200 */
[C---:B----4-:R-:W-:Y:S06]  /*8830*/  HMMA.16816.F32 R144, R220.reuse, R4, R144 ;  /* 0x00000004dc90723c */ /* 0x050fec0000001890 */
[----:B------:R-:W-:Y:S01]  /*8840*/  HMMA.16816.F32 R140, R220, R6, R140 ;  /* 0x00000006dc8c723c */ /* 0x000fe2000000188c */
[----:B------:R-:W2:Y:S05]  /*8850*/  LDSM.16.M88.4 R4, [R180+0x4000] ;  /* 0x00400000b404783b */ /* 0x000eaa0000000200 */
[----:B------:R-:W-:Y:S01]  /*8860*/  HMMA.16816.F32 R12, R168, R22, R12 ;  /* 0x00000016a80c723c */ /* 0x000fe2000000180c */
[----:B------:R-:W3:Y:S05]  /*8870*/  LDSM.16.M88.4 R20, [R187+0xb000] ;  /* 0x00b00000bb14783b */ /* 0x000eea0000000200 */
[----:B-1----:R-:W-:Y:S06]  /*8880*/  HMMA.16816.F32 R16, R32, R28, R16 ;  /* 0x0000001c2010723c */ /* 0x002fec0000001810 */
[C---:B------:R-:W-:Y:S06]  /*8890*/  HMMA.16816.F32 R152, R168.reuse, R164, R152 ;  /* 0x000000a4a898723c */ /* 0x040fec0000001898 */
[----:B------:R-:W-:Y:S01]  /*88a0*/  HMMA.16816.F32 R148, R168, R166, R148 ;  /* 0x000000a6a894723c */ /* 0x000fe20000001894 */
[----:B------:R-:W-:Y:S05]  /*88b0*/  LDSM.16.M88.4 R164, [R187+0xb800] ;  /* 0x00b80000bba4783b */ /* 0x000fea0000000200 */
[----:B------:R-:W-:Y:S01]  /*88c0*/  HMMA.16816.F32 R12, R32, R30, R12 ;  /* 0x0000001e200c723c */ /* 0x000fe2000000180c */
[----:B------:R-:W1:Y:S05]  /*88d0*/  LDSM.16.M88.4 R28, [R180+0x4800] ;  /* 0x00480000b41c783b */ /* 0x000e6a0000000200 */
[----:B------:R-:W-:Y:S06]  /*88e0*/  HMMA.16816.F32 R144, R168, R160, R144 ;  /* 0x000000a0a890723c */ /* 0x000fec0000001890 */
[----:B--2---:R-:W-:Y:S06]  /*88f0*/  HMMA.16816.F32 R16, R8, R4, R16 ;  /* 0x000000040810723c */ /* 0x004fec0000001810 */
[----:B------:R-:W-:Y:S01]  /*8900*/  HMMA.16816.F32 R152, R32, R24, R152 ;  /* 0x000000182098723c */ /* 0x000fe20000001898 */
[----:B------:R-:W-:-:S04]  /*8910*/  IMAD.U32 R5, RZ, RZ, UR12 ;  /* 0x0000000cff057e24 */ /* 0x000fc8000f8e00ff */
[----:B------:R-:W-:Y:S01]  /*8920*/  IMAD R0, R5, 0x40, R206 ;  /* 0x0000004005007824 */ /* 0x000fe200078e02ce */
[----:B------:R-:W-:Y:S03]  /*8930*/  HMMA.16816.F32 R140, R168, R162, R140 ;  /* 0x000000a2a88c723c */ /* 0x000fe6000000188c */
[C---:B------:R-:W-:Y:S01]  /*8940*/  VIADD R2, R0.reuse, 0x1 ;  /* 0x0000000100027836 */ /* 0x040fe20000000000 */
[CC--:B------:R-:W-:Y:S01]  /*8950*/  ISETP.GE.AND P6, PT, R0.reuse, R204.reuse, PT ;  /* 0x000000cc0000720c */ /* 0x0c0fe20003fc6270 */
[C---:B------:R-:W-:Y:S01]  /*8960*/  VIADD R24, R0.reuse, 0x10 ;  /* 0x0000001000187836 */ /* 0x040fe20000000000 */
[----:B------:R-:W-:Y:S02]  /*8970*/  HMMA.16816.F32 R136, R220, R224, R136 ;  /* 0x000000e0dc88723c */ /* 0x000fe40000001888 */
[----:B------:R-:W-:Y:S02]  /*8980*/  ISETP.LT.OR P6, PT, R0, R205, P6 ;  /* 0x000000cd0000720c */ /* 0x000fe400037c1670 */
[----:B------:R-:W-:-:S02]  /*8990*/  ISETP.GE.AND P1, PT, R2, R204, PT ;  /* 0x000000cc0200720c */ /* 0x000fc40003f26270 */
[----:B------:R-:W-:Y:S01]  /*89a0*/  HMMA.16816.F32 R12, R8, R6, R12 ;  /* 0x00000006080c723c */ /* 0x000fe2000000180c */
[----:B------:R-:W2:Y:S01]  /*89b0*/  LDSM.16.M88.4 R4, [R180+0x5000] ;  /* 0x00500000b404783b */ /* 0x000ea20000000200 */
[C---:B------:R-:W-:Y:S02]  /*89c0*/  ISETP.GE.AND P0, PT, R2.reuse, R202, PT ;  /* 0x000000ca0200720c */ /* 0x040fe40003f06270 */
[C---:B------:R-:W-:Y:S02]  /*89d0*/  ISETP.LT.OR P1, PT, R2.reuse, R205, P1 ;  /* 0x000000cd0200720c */ /* 0x040fe40000f21670 */
[----:B------:R-:W-:Y:S01]  /*89e0*/  HMMA.16816.F32 R216, R220, R226, R216 ;  /* 0x000000e2dcd8723c */ /* 0x000fe200000018d8 */
[----:B------:R-:W-:-:S05]  /*89f0*/  ISETP.LT.OR P0, PT, R2, R203, P0 ;  /* 0x000000cb0200720c */ /* 0x000fca0000701670 */
[C---:B------:R-:W-:Y:S06]  /*8a00*/  HMMA.16816.F32 R148, R32.reuse, R26, R148 ;  /* 0x0000001a2094723c */ /* 0x040fec0000001894 */
[----:B---3--:R-:W-:Y:S06]  /*8a10*/  HMMA.16816.F32 R144, R32, R20, R144 ;  /* 0x000000142090723c */ /* 0x008fec0000001890 */
[----:B-1----:R-:W-:Y:S01]  /*8a20*/  HMMA.16816.F32 R152, R8, R28, R152 ;  /* 0x0000001c0898723c */ /* 0x002fe20000001898 */
[----:B------:R-:W-:Y:S01]  /*8a30*/  FSEL R21, R16, -INF , !P6 ;  /* 0xff80000010157808 */ /* 0x000fe20007000000 */
[C---:B------:R-:W-:Y:S01]  /*8a40*/  VIADD R16, R0.reuse, 0x8 ;  /* 0x0000000800107836 */ /* 0x040fe20000000000 */
[----:B------:R-:W-:-:S02]  /*8a50*/  ISETP.GE.AND P6, PT, R0, R202, PT ;  /* 0x000000ca0000720c */ /* 0x000fc40003fc6270 */
[----:B------:R-:W-:Y:S01]  /*8a60*/  FSEL R20, R19, -INF , !P0 ;  /* 0xff80000013147808 */ /* 0x000fe20004000000 */
[----:B------:R-:W-:Y:S01]  /*8a70*/  HMMA.16816.F32 R140, R32, R22, R140 ;  /* 0x00000016208c723c */ /* 0x000fe2000000188c */
[----:B------:R-:W-:-:S04]  /*8a80*/  ISETP.LT.OR P6, PT, R0, R203, P6 ;  /* 0x000000cb0000720c */ /* 0x000fc800037c1670 */
[----:B------:R-:W-:Y:S01]  /*8a90*/  FSEL R2, R18, -INF , !P6 ;  /* 0xff80000012027808 */ /* 0x000fe20007000000 */
[C---:B------:R-:W-:Y:S01]  /*8aa0*/  HMMA.16816.F32 R136, R168.reuse, R156, R136 ;  /* 0x0000009ca888723c */ /* 0x040fe20000001888 */
[----:B------:R-:W-:Y:S01]  /*8ab0*/  ISETP.GE.AND P6, PT, R16, R204, PT ;  /* 0x000000cc1000720c */ /* 0x000fe20003fc6270 */
[----:B------:R-:W-:Y:S01]  /*8ac0*/  VIADD R22, R0, 0x9 ;  /* 0x0000000900167836 */ /* 0x000fe20000000000 */
[----:B------:R-:W-:Y:S02]  /*8ad0*/  FSEL R23, R17, -INF , !P1 ;  /* 0xff80000011177808 */ /* 0x000fe40004800000 */
[C---:B------:R-:W-:Y:S01]  /*8ae0*/  ISETP.GE.AND P1, PT, R16.reuse, R202, PT ;  /* 0x000000ca1000720c */ /* 0x040fe20003f26270 */
[----:B------:R-:W-:Y:S01]  /*8af0*/  HMMA.16816.F32 R216, R168, R158, R216 ;  /* 0x0000009ea8d8723c */ /* 0x000fe200000018d8 */
[C---:B------:R-:W-:Y:S02]  /*8b00*/  ISETP.LT.OR P6, PT, R16.reuse, R205, P6 ;  /* 0x000000cd1000720c */ /* 0x040fe400037c1670 */
[----:B------:R-:W-:-:S02]  /*8b10*/  ISETP.LT.OR P1, PT, R16, R203, P1 ;  /* 0x000000cb1000720c */ /* 0x000fc40000f21670 */
[----:B------:R-:W-:Y:S01]  /*8b20*/  ISETP.GE.AND P0, PT, R22, R204, PT ;  /* 0x000000cc1600720c */ /* 0x000fe20003f06270 */
[----:B------:R-:W1:Y:S01]  /*8b30*/  LDSM.16.M88.4 R16, [R180+0x5800] ;  /* 0x00580000b410783b */ /* 0x000e620000000200 */
[----:B------:R-:W-:Y:S01]  /*8b40*/  FSEL R25, R12, -INF , !P6 ;  /* 0xff8000000c197808 */ /* 0x000fe20007000000 */
[----:B------:R-:W-:Y:S01]  /*8b50*/  HMMA.16816.F32 R148, R8, R30, R148 ;  /* 0x0000001e0894723c */ /* 0x000fe20000001894 */
[----:B------:R-:W-:Y:S01]  /*8b60*/  ISETP.GE.AND P6, PT, R22, R202, PT ;  /* 0x000000ca1600720c */ /* 0x000fe20003fc6270 */
[----:B------:R-:W-:-:S04]  /*8b70*/  DEPBAR.LE SB0, 0x0 ;  /* 0x000080000000791a */ /* 0x000fc80000000000 */
[----:B------:R-:W-:Y:S01]  /*8b80*/  FSEL R14, R14, -INF , !P1 ;  /* 0xff8000000e0e7808 */ /* 0x000fe20004800000 */
[----:B--2---:R-:W-:Y:S01]  /*8b90*/  HMMA.16816.F32 R144, R8, R4, R144 ;  /* 0x000000040890723c */ /* 0x004fe20000001890 */
[----:B------:R-:W-:Y:S02]  /*8ba0*/  ISETP.GE.AND P1, PT, R24, R204, PT ;  /* 0x000000cc1800720c */ /* 0x000fe40003f26270 */
[C---:B------:R-:W-:Y:S02]  /*8bb0*/  ISETP.LT.OR P0, PT, R22.reuse, R205, P0 ;  /* 0x000000cd1600720c */ /* 0x040fe40000701670 */
[----:B------:R-:W-:Y:S01]  /*8bc0*/  ISETP.LT.OR P6, PT, R22, R203, P6 ;  /* 0x000000cb1600720c */ /* 0x000fe200037c1670 */
[----:B------:R-:W-:Y:S01]  /*8bd0*/  VIADD R22, R0, 0x11 ;  /* 0x0000001100167836 */ /* 0x000fe20000000000 */
[----:B------:R-:W-:Y:S01]  /*8be0*/  ISETP.LT.OR P1, PT, R24, R205, P1 ;  /* 0x000000cd1800720c */ /* 0x000fe20000f21670 */
[----:B------:R-:W-:Y:S01]  /*8bf0*/  VIADD R4, R0, 0x19 ;  /* 0x0000001900047836 */ /* 0x000fe20000000000 */
[----:B------:R-:W-:Y:S01]  /*8c00*/  FSEL R13, R13, -INF , !P0 ;  /* 0xff8000000d0d7808 */ /* 0x000fe20004000000 */
[----:B------:R-:W-:Y:S01]  /*8c10*/  HMMA.16816.F32 R136, R32, R164, R136 ;  /* 0x000000a42088723c */ /* 0x000fe20000001888 */
[----:B------:R-:W-:Y:S01]  /*8c20*/  BAR.SYNC.DEFER_BLOCKING 0x0 ;  /* 0x0000000000007b1d */ /* 0x000fe20000010000 */
[----:B------:R-:W-:Y:S01]  /*8c30*/  ISETP.GE.AND P0, PT, R24, R202, PT ;  /* 0x000000ca1800720c */ /* 0x000fe20003f06270 */
[C---:B------:R-:W-:Y:S01]  /*8c40*/  VIADD R5, R0.reuse, 0x20 ;  /* 0x0000002000057836 */ /* 0x040fe20000000000 */
[----:B------:R-:W-:Y:S01]  /*8c50*/  FSEL R12, R15, -INF , !P6 ;  /* 0xff8000000f0c7808 */ /* 0x000fe20007000000 */
[----:B------:R-:W-:Y:S01]  /*8c60*/  VIADD R15, R0, 0x18 ;  /* 0x00000018000f7836 */ /* 0x000fe20000000000 */
[----:B------:R-:W-:Y:S01]  /*8c70*/  FSEL R223, R152, -INF , !P1 ;  /* 0xff80000098df7808 */ /* 0x000fe20004800000 */
[----:B------:R-:W-:Y:S01]  /*8c80*/  HMMA.16816.F32 R140, R8, R6, R140 ;  /* 0x00000006088c723c */ /* 0x000fe2000000188c */
[----:B------:R-:W-:-:S02]  /*8c90*/  ISETP.GE.AND P6, PT, R22, R204, PT ;  /* 0x000000cc1600720c */ /* 0x000fc40003fc6270 */
[----:B------:R-:W-:Y:S02]  /*8ca0*/  ISETP.GE.AND P1, PT, R22, R202, PT ;  /* 0x000000ca1600720c */ /* 0x000fe40003f26270 */
[----:B------:R-:W-:Y:S01]  /*8cb0*/  ISETP.LT.OR P0, PT, R24, R203, P0 ;  /* 0x000000cb1800720c */ /* 0x000fe20000701670 */
[----:B------:R-:W-:Y:S01]  /*8cc0*/  HMMA.16816.F32 R216, R32, R166, R216 ;  /* 0x000000a620d8723c */ /* 0x000fe200000018d8 */
[----:B------:R-:W-:Y:S01]  /*8cd0*/  ISETP.LT.OR P6, PT, R22, R205, P6 ;  /* 0x000000cd1600720c */ /* 0x000fe200037c1670 */
[----:B------:R-:W-:Y:S01]  /*8ce0*/  VIADD R6, R0, 0x28 ;  /* 0x0000002800067836 */ /* 0x000fe20000000000 */
[----:B------:R-:W-:Y:S02]  /*8cf0*/  ISETP.LT.OR P1, PT, R22, R203, P1 ;  /* 0x000000cb1600720c */ /* 0x000fe40000f21670 */
[----:B------:R-:W-:Y:S02]  /*8d00*/  FSEL R208, R154, -INF , !P0 ;  /* 0xff8000009ad07808 */ /* 0x000fe40004000000 */
[----:B------:R-:W-:-:S02]  /*8d10*/  ISETP.GE.AND P0, PT, R15, R204, PT ;  /* 0x000000cc0f00720c */ /* 0x000fc40003f06270 */
[----:B------:R-:W-:Y:S02]  /*8d20*/  FSEL R207, R153, -INF , !P6 ;  /* 0xff80000099cf7808 */ /* 0x000fe40007000000 */
[----:B------:R-:W-:Y:S01]  /*8d30*/  FSEL R220, R155, -INF , !P1 ;  /* 0xff8000009bdc7808 */ /* 0x000fe20004800000 */
[----:B-1----:R-:W-:Y:S01]  /*8d40*/  HMMA.16816.F32 R136, R8, R16, R136 ;  /* 0x000000100888723c */ /* 0x002fe20000001888 */
[C---:B------:R-:W-:Y:S02]  /*8d50*/  ISETP.GE.AND P6, PT, R15.reuse, R202, PT ;  /* 0x000000ca0f00720c */ /* 0x040fe40003fc6270 */
[----:B------:R-:W-:Y:S02]  /*8d60*/  ISETP.GE.AND P1, PT, R4, R204, PT ;  /* 0x000000cc0400720c */ /* 0x000fe40003f26270 */
[C---:B------:R-:W-:Y:S02]  /*8d70*/  ISETP.LT.OR P0, PT, R15.reuse, R205, P0 ;  /* 0x000000cd0f00720c */ /* 0x040fe40000701670 */
[----:B------:R-:W-:-:S02]  /*8d80*/  ISETP.LT.OR P6, PT, R15, R203, P6 ;  /* 0x000000cb0f00720c */ /* 0x000fc400037c1670 */
[----:B------:R-:W-:Y:S02]  /*8d90*/  ISETP.LT.OR P1, PT, R4, R205, P1 ;  /* 0x000000cd0400720c */ /* 0x000fe40000f21670 */
[----:B------:R-:W-:Y:S01]  /*8da0*/  FSEL R135, R148, -INF , !P0 ;  /* 0xff80000094877808 */ /* 0x000fe20004000000 */
[----:B------:R-:W-:Y:S01]  /*8db0*/  HMMA.16816.F32 R216, R8, R18, R216 ;  /* 0x0000001208d8723c */ /* 0x000fe200000018d8 */
[----:B------:R-:W-:Y:S02]  /*8dc0*/  ISETP.GE.AND P0, PT, R4, R202, PT ;  /* 0x000000ca0400720c */ /* 0x000fe40003f06270 */
[----:B------:R-:W-:Y:S02]  /*8dd0*/  FSEL R150, R150, -INF , !P6 ;  /* 0xff80000096967808 */ /* 0x000fe40007000000 */
[----:B------:R-:W-:Y:S02]  /*8de0*/  FSEL R221, R149, -INF , !P1 ;  /* 0xff80000095dd7808 */ /* 0x000fe40004800000 */
[----:B------:R-:W-:-:S02]  /*8df0*/  ISETP.GE.AND P6, PT, R5, R204, PT ;  /* 0x000000cc0500720c */ /* 0x000fc40003fc6270 */
[C---:B------:R-:W-:Y:S02]  /*8e00*/  ISETP.GE.AND P1, PT, R5.reuse, R202, PT ;  /* 0x000000ca0500720c */ /* 0x040fe40003f26270 */
[----:B------:R-:W-:Y:S01]  /*8e10*/  ISETP.LT.OR P0, PT, R4, R203, P0 ;  /* 0x000000cb0400720c */ /* 0x000fe20000701670 */
[C---:B------:R-:W-:Y:S01]  /*8e20*/  VIADD R4, R0.reuse, 0x21 ;  /* 0x0000002100047836 */ /* 0x040fe20000000000 */
[C---:B------:R-:W-:Y:S02]  /*8e30*/  ISETP.LT.OR P6, PT, R5.reuse, R205, P6 ;  /* 0x000000cd0500720c */ /* 0x040fe400037c1670 */
[----:B------:R-:W-:Y:S01]  /*8e40*/  ISETP.LT.OR P1, PT, R5, R203, P1 ;  /* 0x000000cb0500720c */ /* 0x000fe20000f21670 */
[----:B------:R-:W-:Y:S01]  /*8e50*/  VIADD R5, R0, 0x29 ;  /* 0x0000002900057836 */ /* 0x000fe20000000000 */
[----:B------:R-:W-:Y:S02]  /*8e60*/  FSEL R148, R151, -INF , !P0 ;  /* 0xff80000097947808 */ /* 0x000fe40004000000 */
[----:B------:R-:W-:-:S02]  /*8e70*/  ISETP.GE.AND P0, PT, R4, R204, PT ;  /* 0x000000cc0400720c */ /* 0x000fc40003f06270 */
[----:B------:R-:W-:Y:S02]  /*8e80*/  FSEL R151, R144, -INF , !P6 ;  /* 0xff80000090977808 */ /* 0x000fe40007000000 */
[----:B------:R-:W-:Y:S02]  /*8e90*/  FSEL R146, R146, -INF , !P1 ;  /* 0xff80000092927808 */ /* 0x000fe40004800000 */
[----:B------:R-:W-:Y:S02]  /*8ea0*/  ISETP.GE.AND P6, PT, R4, R202, PT ;  /* 0x000000ca0400720c */ /* 0x000fe40003fc6270 */
[----:B------:R-:W-:Y:S02]  /*8eb0*/  ISETP.GE.AND P1, PT, R6, R204, PT ;  /* 0x000000cc0600720c */ /* 0x000fe40003f26270 */
[C---:B------:R-:W-:Y:S02]  /*8ec0*/  ISETP.LT.OR P0, PT, R4.reuse, R205, P0 ;  /* 0x000000cd0400720c */ /* 0x040fe40000701670 */
[----:B------:R-:W-:Y:S01]  /*8ed0*/  ISETP.LT.OR P6, PT, R4, R203, P6 ;  /* 0x000000cb0400720c */ /* 0x000fe200037c1670 */
[----:B------:R-:W-:Y:S01]  /*8ee0*/  VIADD R4, R0, 0x30 ;  /* 0x0000003000047836 */ /* 0x000fe20000000000 */
[----:B------:R-:W-:-:S02]  /*8ef0*/  ISETP.LT.OR P1, PT, R6, R205, P1 ;  /* 0x000000cd0600720c */ /* 0x000fc40000f21670 */
[----:B------:R-:W-:Y:S02]  /*8f00*/  FSEL R149, R145, -INF , !P0 ;  /* 0xff80000091957808 */ /* 0x000fe40004000000 */
[----:B------:R-:W-:Y:S02]  /*8f10*/  FSEL R144, R147, -INF , !P6 ;  /* 0xff80000093907808 */ /* 0x000fe40007000000 */
[----:B------:R-:W-:Y:S02]  /*8f20*/  FSEL R145, R140, -INF , !P1 ;  /* 0xff8000008c917808 */ /* 0x000fe40004800000 */
[----:B------:R-:W-:Y:S02]  /*8f30*/  ISETP.GE.AND P0, PT, R6, R202, PT ;  /* 0x000000ca0600720c */ /* 0x000fe40003f06270 */
[C---:B------:R-:W-:Y:S02]  /*8f40*/  ISETP.GE.AND P6, PT, R5.reuse, R204, PT ;  /* 0x000000cc0500720c */ /* 0x040fe40003fc6270 */
[----:B------:R-:W-:-:S02]  /*8f50*/  ISETP.GE.AND P1, PT, R5, R202, PT ;  /* 0x000000ca0500720c */ /* 0x000fc40003f26270 */
[----:B------:R-:W-:Y:S02]  /*8f60*/  ISETP.LT.OR P0, PT, R6, R203, P0 ;  /* 0x000000cb0600720c */ /* 0x000fe40000701670 */
[C---:B------:R-:W-:Y:S02]  /*8f70*/  ISETP.LT.OR P6, PT, R5.reuse, R205, P6 ;  /* 0x000000cd0500720c */ /* 0x040fe400037c1670 */
[----:B------:R-:W-:Y:S01]  /*8f80*/  ISETP.LT.OR P1, PT, R5, R203, P1 ;  /* 0x000000cb0500720c */ /* 0x000fe20000f21670 */
[----:B------:R-:W-:Y:S01]  /*8f90*/  VIADD R5, R0, 0x31 ;  /* 0x0000003100057836 */ /* 0x000fe20000000000 */
[----:B------:R-:W-:Y:S02]  /*8fa0*/  FSEL R142, R142, -INF , !P0 ;  /* 0xff8000008e8e7808 */ /* 0x000fe40004000000 */
[----:B------:R-:W-:Y:S02]  /*8fb0*/  FSEL R140, R143, -INF , !P1 ;  /* 0xff8000008f8c7808 */ /* 0x000fe40004800000 */
[----:B------:R-:W-:-:S02]  /*8fc0*/  ISETP.GE.AND P0, PT, R4, R204, PT ;  /* 0x000000cc0400720c */ /* 0x000fc40003f06270 */
[----:B------:R-:W-:Y:S02]  /*8fd0*/  FSEL R141, R141, -INF , !P6 ;  /* 0xff8000008d8d7808 */ /* 0x000fe40007000000 */
[C---:B------:R-:W-:Y:S02]  /*8fe0*/  ISETP.GE.AND P1, PT, R4.reuse, R202, PT ;  /* 0x000000ca0400720c */ /* 0x040fe40003f26270 */
[C---:B------:R-:W-:Y:S02]  /*8ff0*/  ISETP.GE.AND P6, PT, R5.reuse, R204, PT ;  /* 0x000000cc0500720c */ /* 0x040fe40003fc6270 */
[C---:B------:R-:W-:Y:S02]  /*9000*/  ISETP.LT.OR P0, PT, R4.reuse, R205, P0 ;  /* 0x000000cd0400720c */ /* 0x040fe40000701670 */
[----:B------:R-:W-:Y:S01]  /*9010*/  ISETP.LT.OR P1, PT, R4, R203, P1 ;  /* 0x000000cb0400720c */ /* 0x000fe20000f21670 */
[C---:B------:R-:W-:Y:S01]  /*9020*/  VIADD R4, R0.reuse, 0x38 ;  /* 0x0000003800047836 */ /* 0x040fe20000000000 */
[----:B------:R-:W-:Y:S01]  /*9030*/  ISETP.LT.OR P6, PT, R5, R205, P6 ;  /* 0x000000cd0500720c */ /* 0x000fe200037c1670 */
[----:B------:R-:W-:Y:S01]  /*9040*/  VIADD R0, R0, 0x39 ;  /* 0x0000003900007836 */ /* 0x000fe20000000000 */
[----:B------:R-:W-:-:S02]  /*9050*/  FSEL R171, R136, -INF , !P0 ;  /* 0xff80000088ab7808 */ /* 0x000fc40004000000 */
[----:B------:R-:W-:Y:S02]  /*9060*/  FSEL R169, R137, -INF , !P6 ;  /* 0xff80000089a97808 */ /* 0x000fe40007000000 */
[CC--:B------:R-:W-:Y:S02]  /*9070*/  ISETP.GE.AND P6, PT, R4.reuse, R202.reuse, PT ;  /* 0x000000ca0400720c */ /* 0x0c0fe40003fc6270 */
[C---:B------:R-:W-:Y:S02]  /*9080*/  ISETP.GE.AND P0, PT, R5.reuse, R202, PT ;  /* 0x000000ca0500720c */ /* 0x040fe40003f06270 */
[-C--:B------:R-:W-:Y:S02]  /*9090*/  ISETP.LT.OR P6, PT, R4, R203.reuse, P6 ;  /* 0x000000cb0400720c */ /* 0x080fe400037c1670 */
[----:B------:R-:W-:Y:S02]  /*90a0*/  ISETP.LT.OR P0, PT, R5, R203, P0 ;  /* 0x000000cb0500720c */ /* 0x000fe40000701670 */
[----:B------:R-:W-:-:S02]  /*90b0*/  FSEL R166, R138, -INF , !P1 ;  /* 0xff8000008aa67808 */ /* 0x000fc40004800000 */
[-C--:B------:R-:W-:Y:S02]  /*90c0*/  ISETP.GE.AND P1, PT, R4, R204.reuse, PT ;  /* 0x000000cc0400720c */ /* 0x080fe40003f26270 */
[----:B------:R-:W-:Y:S02]  /*90d0*/  FSEL R162, R218, -INF , !P6 ;  /* 0xff800000daa27808 */ /* 0x000fe40007000000 */
[----:B------:R-:W-:Y:S02]  /*90e0*/  PLOP3.LUT P6, PT, PT, PT, UP0, 0x80, 0x0 ;  /* 0x000000000000781c */ /* 0x000fe40003fcf008 */
[----:B------:R-:W-:Y:S02]  /*90f0*/  FSEL R164, R139, -INF , !P0 ;  /* 0xff8000008ba47808 */ /* 0x000fe40004000000 */
[----:B------:R-:W-:Y:S02]  /*9100*/  ISETP.LT.OR P0, PT, R4, R205, P1 ;  /* 0x000000cd0400720c */ /* 0x000fe40000f01670 */
[----:B------:R-:W-:-:S02]  /*9110*/  ISETP.GE.AND P1, PT, R0, R204, PT ;  /* 0x000000cc0000720c */ /* 0x000fc40003f26270 */
[----:B------:R-:W-:Y:S02]  /*9120*/  FSEL R167, R216, -INF , !P0 ;  /* 0xff800000d8a77808 */ /* 0x000fe40004000000 */
[C---:B------:R-:W-:Y:S02]  /*9130*/  ISETP.GE.AND P0, PT, R0.reuse, R202, PT ;  /* 0x000000ca0000720c */ /* 0x040fe40003f06270 */
[C---:B------:R-:W-:Y:S02]  /*9140*/  ISETP.LT.OR P1, PT, R0.reuse, R205, P1 ;  /* 0x000000cd0000720c */ /* 0x040fe40000f21670 */
[----:B------:R-:W-:Y:S02]  /*9150*/  ISETP.LT.OR P0, PT, R0, R203, P0 ;  /* 0x000000cb0000720c */ /* 0x000fe40000701670 */
[----:B------:R-:W-:Y:S02]  /*9160*/  FSEL R165, R217, -INF , !P1 ;  /* 0xff800000d9a57808 */ /* 0x000fe40004800000 */
[----:B------:R-:W-:Y:S01]  /*9170*/  FSEL R161, R219, -INF , !P0 ;  /* 0xff800000dba17808 */ /* 0x000fe20004000000 */
[----:B------:R-:W-:Y:S08]  /*9180*/  @!P6 BRA `(.L_x_2051) ;  /* 0x0000000c0030e947 */ /* 0x000ff00003800000 */
[----:B------:R-:W-:Y:S05]  /*9190*/  @!P3 BRA `(.L_x_2052) ;  /* 0x000000040020b947 */ /* 0x000fea0003800000 */
[----:B------:R-:W-:Y:S01]  /*91a0*/  ULDC UR6, c[0x0][0x380] ;  /* 0x0000e00000067ab9 */ /* 0x000fe20000000800 */
[----:B------:R-:W-:Y:S01]  /*91b0*/  USHF.L.U32 UR7, UR12, 0x6, URZ ;  /* 0x000000060c077899 */ /* 0x000fe2000800063f */
[----:B------:R-:W-:Y:S01]  /*91c0*/  IABS R0, UR6 ;  /* 0x0000000600007c13 */ /* 0x000fe20008000000 */
[----:B------:R-:W-:Y:S02]  /*91d0*/  UMOV UR30, URZ ;  /* 0x0000003f001e7c82 */ /* 0x000fe40008000000 */
[----:B------:R-:W-:Y:S01]  /*91e0*/  UIADD3 UR28, UR7, -0x40, URZ ;  /* 0xffffffc0071c7890 */ /* 0x000fe2000fffe03f */
[----:B------:R-:W-:Y:S02]  /*91f0*/  R2UR UR4, R0 ;  /* 0x00000000000472ca */ /* 0x000fe400000e0000 */
[----:B------:R-:W-:Y:S01]  /*9200*/  IABS R4, UR7 ;  /* 0x0000000700047c13 */ /* 0x000fe20008000000 */
[----:B------:R-:W-:-:S03]  /*9210*/  ULOP3.LUT UR7, UR7, UR6, URZ, 0x3c, !UPT ;  /* 0x0000000607077292 */ /* 0x000fc6000f8e3c3f */
[----:B------:R-:W-:Y:S01]  /*9220*/  R2UR UR22, R4 ;  /* 0x00000000041672ca */ /* 0x000fe200000e0000 */
[----:B------:R-:W-:-:S06]  /*9230*/  UISETP.GE.AND UP1, UPT, UR7, URZ, UPT ;  /* 0x0000003f0700728c */ /* 0x000fcc000bf26270 */
[----:B------:R-:W1:Y:S08]  /*9240*/  I2F.RP R6, UR4 ;  /* 0x0000000400067d06 */ /* 0x000e700008209400 */
[----:B-1----:R-:W1:Y:S02]  /*9250*/  MUFU.RCP R5, R6 ;  /* 0x0000000600057308 */ /* 0x002e640000001000 */
[----:B-1----:R-:W-:-:S06]  /*9260*/  VIADD R5, R5, 0xffffffe ;  /* 0x0ffffffe05057836 */ /* 0x002fcc0000000000 */
[----:B------:R-:W1:Y:S02]  /*9270*/  F2I.FTZ.U32.TRUNC.NTZ R0, R5 ;  /* 0x0000000500007305 */ /* 0x000e64000021f000 */
[----:B-1----:R-:W-:Y:S02]  /*9280*/  R2UR UR31, R0 ;  /* 0x00000000001f72ca */ /* 0x002fe400000e0000 */
[----:B------:R-:W-:Y:S01]  /*9290*/  IABS R0, UR28 ;  /* 0x0000001c00007c13 */ /* 0x000fe20008000000 */
[----:B------:R-:W-:-:S03]  /*92a0*/  ULOP3.LUT UR28, UR28, UR6, URZ, 0x3c, !UPT ;  /* 0x000000061c1c7292 */ /* 0x000fc6000f8e3c3f */
[----:B------:R-:W-:-:S07]  /*92b0*/  R2UR UR17, R0 ;  /* 0x00000000001172ca */ /* 0x000fce00000e0000 */
        /* <DEDUP_REMOVED lines=30> */
[----:B------:R-:W-:Y:S02]  /*94a0*/  IMAD.U32 R4, RZ, RZ, UR16 ;  /* 0x00000010ff047e24 */ /* 0x000fe4000f8e00ff */
[----:B------:R-:W-:Y:S02]  /*94b0*/  IMAD.U32 R5, RZ, RZ, UR17 ;  /* 0x00000011ff057e24 */ /* 0x000fe4000f8e00ff */
[----:B------:R-:W-:Y:S02]  /*94c0*/  IMAD.U32 R6, RZ, RZ, UR30 ;  /* 0x0000001eff067e24 */ /* 0x000fe4000f8e00ff */
[----:B------:R-:W-:Y:S01]  /*94d0*/  IMAD.U32 R7, RZ, RZ, UR31 ;  /* 0x0000001fff077e24 */ /* 0x000fe2000f8e00ff */
[----:B------:R-:W2:Y:S04]  /*94e0*/  LDG.E R4, desc[UR24][R4.64] ;  /* 0x0000001804047981 */ /* 0x000ea8000c1e1900 */
[----:B------:R-:W3:Y:S01]  /*94f0*/  LDG.E R0, desc[UR24][R6.64] ;  /* 0x0000001806007981 */ /* 0x000ee2000c1e1900 */
[----:B------:R-:W-:-:S04]  /*9500*/  UIADD3 UR4, UR29, -UR4, URZ ;  /* 0x800000041d047290 */ /* 0x000fc8000fffe03f */
[----:B------:R-:W-:-:S04]  /*9510*/  UIMAD UR6, UR4, UR6, -0x40 ;  /* 0xffffffc0040674a4 */ /* 0x000fc8000f8e0206 */
[----:B------:R-:W-:Y:S02]  /*9520*/  USHF.R.S32.HI UR4, URZ, 0x1f, UR6 ;  /* 0x0000001f3f047899 */ /* 0x000fe40008011406 */
[----:B------:R-:W-:Y:S02]  /*9530*/  UIMAD.WIDE.U32 UR28, UR6, UR8, URZ ;  /* 0x00000008061c72a5 */ /* 0x000fe4000f8e003f */
[----:B------:R-:W-:-:S04]  /*9540*/  UIMAD UR4, UR4, UR8, URZ ;  /* 0x00000008040472a4 */ /* 0x000fc8000f8e023f */
[----:B------:R-:W-:-:S04]  /*9550*/  UIMAD UR4, UR6, UR9, UR4 ;  /* 0x00000009060472a4 */ /* 0x000fc8000f8e0204 */
[----:B------:R-:W-:Y:S01]  /*9560*/  UIADD3 UR29, UR29, UR4, URZ ;  /* 0x000000041d1d7290 */ /* 0x000fe2000fffe03f */
[----:B--2---:R-:W-:Y:S02]  /*9570*/  R2UR UR16, R4 ;  /* 0x00000000041072ca */ /* 0x004fe400000e0000 */
[----:B---3--:R-:W-:-:S13]  /*9580*/  R2UR UR7, R0 ;  /* 0x00000000000772ca */ /* 0x008fda00000e0000 */
[----:B------:R-:W-:-:S03]  /*9590*/  UIADD3 UR16, -UR16, UR7, URZ ;  /* 0x0000000710107290 */ /* 0x000fc6000fffe13f */
[----:B------:R-:W-:Y:S01]  /*95a0*/  ULDC.64 UR6, c[0x0][0x230] ;  /* 0x00008c0000067ab9 */ /* 0x000fe20000000a00 */
[----:B------:R-:W-:Y:S02]  /*95b0*/  USHF.R.S32.HI UR4, URZ, 0x1f, UR16 ;  /* 0x0000001f3f047899 */ /* 0x000fe40008011410 */
[----:B------:R-:W-:Y:S02]  /*95c0*/  UIMAD.WIDE.U32 UR28, UR16, UR6, UR28 ;  /* 0x00000006101c72a5 */ /* 0x000fe4000f8e001c */
[----:B------:R-:W-:-:S04]  /*95d0*/  UIMAD UR4, UR4, UR6, URZ ;  /* 0x00000006040472a4 */ /* 0x000fc8000f8e023f */
[----:B------:R-:W-:-:S03]  /*95e0*/  UIMAD UR7, UR16, UR7, UR4 ;  /* 0x00000007100772a4 */ /* 0x000fc6000f8e0204 */
[----:B------:R-:W-:Y:S01]  /*95f0*/  UMOV UR16, UR28 ;  /* 0x0000001c00107c82 */ /* 0x000fe20008000000 */
[----:B------:R-:W-:Y:S01]  /*9600*/  UIADD3 UR7, UR29, UR7, URZ ;  /* 0x000000071d077290 */ /* 0x000fe2000fffe03f */
[----:B------:R-:W-:Y:S11]  /*9610*/  BRA `(.L_x_2053) ;  /* 0x0000000000087947 */ /* 0x000ff60003800000 */
.L_x_2052:
[----:B------:R-:W-:-:S04]  /*9620*/  ULEA UR16, -UR8, URZ, 0x6 ;  /* 0x0000003f08107291 */ /* 0x000fc8000f8e313f */
[----:B------:R-:W-:-:S12]  /*9630*/  USHF.R.S32.HI UR7, URZ, 0x1f, UR16 ;  /* 0x0000001f3f077899 */ /* 0x000fd80008011410 */
.L_x_2053:
[----:B------:R-:W-:Y:S01]  /*9640*/  IMAD.U32 R27, RZ, RZ, UR16 ;  /* 0x00000010ff1b7e24 */ /* 0x000fe2000f8e00ff */
[----:B------:R-:W-:Y:S01]  /*9650*/  @!P4 IADD3 R5, P0, R133, UR16, RZ ;  /* 0x000000108505cc10 */ /* 0x000fe2000ff1e0ff */
[----:B------:R-:W-:Y:S01]  /*9660*/  IMAD.U32 R6, RZ, RZ, UR16 ;  /* 0x00000010ff067e24 */ /* 0x000fe2000f8e00ff */
[----:B------:R-:W-:Y:S01]  /*9670*/  UIADD3 UR6, UP1, UP0, UR26, UR16, UR26 ;  /* 0x000000101a067290 */ /* 0x000fe2000f83e01a */
[----:B------:R-:W-:Y:S01]  /*9680*/  IMAD.U32 R4, RZ, RZ, UR7 ;  /* 0x00000007ff047e24 */ /* 0x000fe2000f8e00ff */
[----:B------:R-:W-:Y:S01]  /*9690*/  @!P5 LEA R26, P1, R27, R210, 0x1 ;  /* 0x000000d21b1ad211 */ /* 0x000fe200078208ff */
[----:B------:R1:W-:Y:S01]  /*96a0*/  @P5 STS.128 [R199+0x6000], RZ ;  /* 0x006000ffc7005388 */ /* 0x0003e20000000c00 */
[----:B------:R-:W-:Y:S01]  /*96b0*/  @!P4 IADD3.X R0, R134, UR7, RZ, P0, !PT ;  /* 0x000000078600cc10 */ /* 0x000fe200087fe4ff */
[----:B------:R-:W-:Y:S01]  /*96c0*/  UIADD3.X UR4, UR23, UR7, UR23, UP1, UP0 ;  /* 0x0000000717047290 */ /* 0x000fe20008fe0417 */
[----:B------:R-:W-:Y:S01]  /*96d0*/  @!P5 LEA.HI.X R27, R6, R209, R4, 0x1, P1 ;  /* 0x000000d1061bd211 */ /* 0x000fe200008f0c04 */
[----:B------:R-:W-:Y:S01]  /*96e0*/  IMAD.U32 R4, RZ, RZ, UR23 ;  /* 0x00000017ff047e24 */ /* 0x000fe2000f8e00ff */
[----:B------:R-:W-:Y:S01]  /*96f0*/  @!P4 LEA R18, P1, R5, UR14, 0x1 ;  /* 0x0000000e0512cc11 */ /* 0x000fe2000f8208ff */
[----:B------:R-:W-:Y:S01]  /*9700*/  BSSY B0, `(.L_x_2054) ;  /* 0x000006e000007945 */ /* 0x000fe20003800000 */
[----:B------:R-:W-:Y:S01]  /*9710*/  @!P2 IADD3 R7, P0, R133, UR16, RZ ;  /* 0x000000108507ac10 */ /* 0x000fe2000ff1e0ff */
[----:B------:R-:W-:Y:S01]  /*9720*/  @!PT LDS RZ, [RZ] ;  /* 0x00000000fffff984 */ /* 0x000fe20000000800 */
[----:B------:R-:W-:Y:S01]  /*9730*/  @!PT LDS RZ, [RZ] ;  /* 0x00000000fffff984 */ /* 0x000fe20000000800 */
[----:B------:R-:W-:Y:S01]  /*9740*/  @!PT LDS RZ, [RZ] ;  /* 0x00000000fffff984 */ /* 0x000fe20000000800 */
[----:B------:R1:W-:Y:S01]  /*9750*/  @!P5 LDGSTS.E.BYPASS.LTC128B.128 [R199+0x6000], desc[UR24][R26.64] ;  /* 0x060000001ac7dfae */ /* 0x0003e2000b901d58 */
[----:B------:R-:W-:Y:S01]  /*9760*/  @!P4 LEA.HI.X R19, R5, UR15, R0, 0x1, P1 ;  /* 0x0000000f0513cc11 */ /* 0x000fe200088f0c00 */
[----:B------:R-:W-:Y:S01]  /*9770*/  IMAD.U32 R5, RZ, RZ, UR26 ;  /* 0x0000001aff057e24 */ /* 0x000fe2000f8e00ff */
[----:B------:R-:W-:Y:S01]  /*9780*/  @!P2 IADD3.X R0, R134, UR7, RZ, P0, !PT ;  /* 0x000000078600ac10 */ /* 0x000fe200087fe4ff */
[----:B------:R1:W-:Y:S01]  /*9790*/  @P4 STS.128 [R199+0x8000], RZ ;  /* 0x008000ffc7004388 */ /* 0x0003e20000000c00 */
[----:B------:R-:W-:-:S02]  /*97a0*/  @!P2 LEA R10, P0, R7, UR14, 0x1 ;  /* 0x0000000e070aac11 */ /* 0x000fc4000f8008ff */
        /* <DEDUP_REMOVED lines=8> */
[----:B------:R-:W-:Y:S01]  /*9830*/  IMAD.U32 R7, RZ, RZ, UR23 ;  /* 0x00000017ff077e24 */ /* 0x000fe2000f8e00ff */
[C---:B------:R-:W-:Y:S01]  /*9840*/  @!P5 LEA R16, P0, R5.reuse, R210, 0x1 ;  /* 0x000000d20510d211 */ /* 0x040fe200078008ff */
[----:B------:R1:W-:Y:S03]  /*9850*/  @P2 STS.128 [R199+0xa000], RZ ;  /* 0x00a000ffc7002388 */ /* 0x0003e60000000c00 */
[----:B------:R-:W-:Y:S01]  /*9860*/  @!P5 LEA.HI.X R17, R5, R209, R4, 0x1, P0 ;  /* 0x000000d10511d211 */ /* 0x000fe200000f0c04 */
[----:B------:R-:W-:Y:S01]  /*9870*/  IMAD.U32 R5, RZ, RZ, UR23 ;  /* 0x00000017ff057e24 */ /* 0x000fe2000f8e00ff */
[C-C-:B------:R-:W-:Y:S01]  /*9880*/  @!P4 IADD3 R9, P1, P0, R133.reuse, UR16, R0.reuse ;  /* 0x000000108509cc10 */ /* 0x140fe2000f83e000 */
[----:B------:R-:W-:Y:S01]  /*9890*/  @!PT LDS RZ, [RZ] ;  /* 0x00000000fffff984 */ /* 0x000fe20000000800 */
[----:B------:R-:W-:Y:S01]  /*98a0*/  @!PT LDS RZ, [RZ] ;  /* 0x00000000fffff984 */ /* 0x000fe20000000800 */
[----:B------:R-:W-:Y:S01]  /*98b0*/  @!PT LDS RZ, [RZ] ;  /* 0x00000000fffff984 */ /* 0x000fe20000000800 */
[----:B------:R1:W-:Y:S03]  /*98c0*/  @!P2 LDGSTS.E.BYPASS.LTC128B.128 [R199+0xa000], desc[UR24][R10.64+0x100] ;  /* 0x0a0001000ac7afae */ /* 0x0003e6000b901d58 */
[----:B------:R-:W-:Y:S01]  /*98d0*/  @!P4 IADD3.X R4, R134, UR7, R7, P1, P0 ;  /* 0x000000078604cc10 */ /* 0x000fe20008fe0407 */
[----:B------:R1:W-:Y:S01]  /*98e0*/  @P5 STS.128 [R199+0x6800], RZ ;  /* 0x006800ffc7005388 */ /* 0x0003e20000000c00 */
[----:B------:R-:W-:-:S03]  /*98f0*/  @!P2 IADD3 R7, P1, P0, R133, UR16, R0 ;  /* 0x000000108507ac10 */ /* 0x000fc6000f83e000 */
[----:B------:R-:W-:Y:S01]  /*9900*/  @!PT LDS RZ, [RZ] ;  /* 0x00000000fffff984 */ /* 0x000fe20000000800 */
[----:B------:R-:W-:Y:S01]  /*9910*/  @!PT LDS RZ, [RZ] ;  /* 0x00000000fffff984 */ /* 0x000fe20000000800 */
[----:B------:R-:W-:Y:S01]  /*9920*/  @!PT LDS RZ, [RZ] ;  /* 0x00000000fffff984 */ /* 0x000fe20000000800 */
[----:B------:R1:W-:Y:S01]  /*9930*/  @!P5 LDGSTS.E.BYPASS.LTC128B.128 [R199+0x6800], desc[UR24][R16.64] ;  /* 0x0680000010c7dfae */ /* 0x0003e2000b901d58 */
[----:B------:R-:W-:Y:S01]  /*9940*/  @!P2 IADD3.X R0, R134, UR7, R5, P1, P0 ;  /* 0x000000078600ac10 */ /* 0x000fe20008fe0405 */
[----:B------:R-:W-:Y:S01]  /*9950*/  IMAD.U32 R5, RZ, RZ, UR6 ;  /* 0x00000006ff057e24 */ /* 0x000fe2000f8e00ff */
[----:B------:R-:W-:Y:S01]  /*9960*/  @!P4 LEA R8, P1, R9, UR14, 0x1 ;  /* 0x0000000e0908cc11 */ /* 0x000fe2000f8208ff */
[----:B------:R1:W-:Y:S01]  /*9970*/  @P4 STS.128 [R199+0x8800], RZ ;  /* 0x008800ffc7004388 */ /* 0x0003e20000000c00 */
[----:B------:R-:W-:Y:S02]  /*9980*/  @!P2 LEA R6, P0, R7, UR14, 0x1 ;  /* 0x0000000e0706ac11 */ /* 0x000fe4000f8008ff */
[----:B------:R-:W-:Y:S01]  /*9990*/  @!P4 LEA.HI.X R9, R9, UR15, R4, 0x1, P1 ;  /* 0x0000000f0909cc11 */ /* 0x000fe200088f0c04 */
[----:B------:R-:W-:Y:S01]  /*99a0*/  IMAD.U32 R4, RZ, RZ, UR4 ;  /* 0x00000004ff047e24 */ /* 0x000fe2000f8e00ff */
[----:B------:R-:W-:Y:S01]  /*99b0*/  @!P2 LEA.HI.X R7, R7, UR15, R0, 0x1, P0 ;  /* 0x0000000f0707ac11 */ /* 0x000fe200080f0c00 */
[----:B------:R-:W-:Y:S01]  /*99c0*/  IMAD.U32 R0, RZ, RZ, UR6 ;  /* 0x00000006ff007e24 */ /* 0x000fe2000f8e00ff */
[----:B------:R-:W-:Y:S01]  /*99d0*/  @!P5 LEA R28, P1, R5, R210, 0x1 ;  /* 0x000000d2051cd211 */ /* 0x000fe200078208ff */
[----:B------:R-:W-:Y:S01]  /*99e0*/  @!PT LDS RZ, [RZ] ;  /* 0x00000000fffff984 */ /* 0x000fe20000000800 */
[----:B------:R-:W-:Y:S01]  /*99f0*/  @!PT LDS RZ, [RZ] ;  /* 0x00000000fffff984 */ /* 0x000fe20000000800 */
[----:B------:R-:W-:Y:S01]  /*9a00*/  @!PT LDS RZ, [RZ] ;  /* 0x00000000fffff984 */ /* 0x000fe20000000800 */
[----:B------:R1:W-:Y:S01]  /*9a10*/  @!P4 LDGSTS.E.BYPASS.LTC128B.128 [R199+0x8800], desc[UR24][R8.64+0x80] ;  /* 0x0880008008c7cfae */ /* 0x0003e2000b901d58 */
[----:B------:R-:W-:-:S02]  /*9a20*/  @!P4 IADD3 R5, P0, R133, UR6, RZ ;  /* 0x000000068505cc10 */ /* 0x000fc4000ff1e0ff */
[----:B------:R-:W-:Y:S01]  /*9a30*/  @!P5 LEA.HI.X R29, R0, R209, R4, 0x1, P1 ;  /* 0x000000d1001dd211 */ /* 0x000fe200008f0c04 */
[----:B------:R1:W-:Y:S01]  /*9a40*/  @P2 STS.128 [R199+0xa800], RZ ;  /* 0x00a800ffc7002388 */ /* 0x0003e20000000c00 */
[C---:B------:R-:W-:Y:S02]  /*9a50*/  @!P4 IADD3.X R4, R134.reuse, UR4, RZ, P0, !PT ;  /* 0x000000048604cc10 */ /* 0x040fe400087fe4ff */
[----:B------:R-:W-:Y:S01]  /*9a60*/  @!P2 IADD3 R0, P0, R133, UR6, RZ ;  /* 0x000000068500ac10 */ /* 0x000fe2000ff1e0ff */
[----:B------:R-:W-:Y:S01]  /*9a70*/  UIADD3 UR6, UP0, UR26, UR6, URZ ;  /* 0x000000061a067290 */ /* 0x000fe2000ff1e03f */
[C---:B------:R-:W-:Y:S01]  /*9a80*/  @!P4 LEA R30, P1, R5.reuse, UR14, 0x1 ;  /* 0x0000000e051ecc11 */ /* 0x040fe2000f8208ff */
[----:B------:R-:W-:Y:S01]  /*9a90*/  @!PT LDS RZ, [RZ] ;  /* 0x00000000fffff984 */ /* 0x000fe20000000800 */
[----:B------:R-:W-:Y:S01]  /*9aa0*/  @!PT LDS RZ, [RZ] ;  /* 0x00000000fffff984 */ /* 0x000fe20000000800 */
[----:B------:R-:W-:Y:S01]  /*9ab0*/  @!PT LDS RZ, [RZ] ;  /* 0x00000000fffff984 */ /* 0x000fe20000000800 */
[----:B------:R1:W-:Y:S01]  /*9ac0*/  @!P2 LDGSTS.E.BYPASS.LTC128B.128 [R199+0xa800], desc[UR24][R6.64+0x100] ;  /* 0x0a80010006c7afae */ /* 0x0003e2000b901d58 */
[----:B------:R-:W-:Y:S01]  /*9ad0*/  @!P2 IADD3.X R15, R134, UR4, RZ, P0, !PT ;  /* 0x00000004860fac10 */ /* 0x000fe200087fe4ff */
[----:B------:R-:W-:Y:S01]  /*9ae0*/  UIADD3.X UR4, UR23, UR4, URZ, UP0, !UPT ;  /* 0x0000000417047290 */ /* 0x000fe200087fe43f */
[----:B------:R-:W-:Y:S01]  /*9af0*/  @!P4 LEA.HI.X R31, R5, UR15, R4, 0x1, P1 ;  /* 0x0000000f051fcc11 */ /* 0x000fe200088f0c04 */
[----:B------:R-:W-:Y:S01]  /*9b00*/  IMAD.U32 R5, RZ, RZ, UR6 ;  /* 0x00000006ff057e24 */ /* 0x000fe2000f8e00ff */
[C---:B------:R-:W-:Y:S01]  /*9b10*/  @!P2 LEA R32, P0, R0.reuse, UR14, 0x1 ;  /* 0x0000000e0020ac11 */ /* 0x040fe2000f8008ff */
[----:B------:R1:W-:Y:S02]  /*9b20*/  @P5 STS.128 [R199+0x7000], RZ ;  /* 0x007000ffc7005388 */ /* 0x0003e40000000c00 */
        /* <DEDUP_REMOVED lines=11> */
[----:B------:R-:W-:Y:S02]  /*9be0*/  @!P4 IADD3.X R0, R134, UR4, RZ, P0, !PT ;  /* 0x000000048600cc10 */ /* 0x000fe400087fe4ff */
[C---:B------:R-:W-:Y:S01]  /*9bf0*/  @!P4 LEA R4, P0, R5.reuse, UR14, 0x1 ;  /* 0x0000000e0504cc11 */ /* 0x040fe2000f8008ff */
[----:B------:R-:W-:Y:S01]  /*9c00*/  @!PT LDS RZ, [RZ] ;  /* 0x00000000fffff984 */ /* 0x000fe20000000800 */
[----:B------:R-:W-:Y:S01]  /*9c10*/  @!PT LDS RZ, [RZ] ;  /* 0x00000000fffff984 */ /* 0x000fe20000000800 */
[----:B------:R-:W-:Y:S01]  /*9c20*/  @!PT LDS RZ, [RZ] ;  /* 0x00000000fffff984 */ /* 0x000fe20000000800 */
[----:B------:R1:W-:Y:S03]  /*9c30*/  @!P4 LDGSTS.E.BYPASS.LTC128B.128 [R199+0x9000], desc[UR24][R30.64+0x80] ;  /* 0x090000801ec7cfae */ /* 0x0003e6000b901d58 */
[----:B------:R-:W-:Y:S01]  /*9c40*/  @!P4 LEA.HI.X R5, R5, UR15, R0, 0x1, P0 ;  /* 0x0000000f0505cc11 */ /* 0x000fe200080f0c00 */
        /* <DEDUP_REMOVED lines=17> */
[----:B------:R-:W-:-:S04]  /*9d60*/  IADD3 R133, P0, R133, UR6, RZ ;  /* 0x0000000685857c10 */ /* 0x000fc8000ff1e0ff */
[----:B------:R-:W-:Y:S02]  /*9d70*/  IADD3.X R134, R134, UR4, RZ, P0, !PT ;  /* 0x0000000486867c10 */ /* 0x000fe400087fe4ff */
[----:B-1----:R-:W-:-:S04]  /*9d80*/  LEA R4, P0, R133, UR14, 0x1 ;  /* 0x0000000e85047c11 */ /* 0x002fc8000f8008ff */
[----:B------:R-:W-:-:S05]  /*9d90*/  LEA.HI.X R5, R133, UR15, R134, 0x1, P0 ;  /* 0x0000000f85057c11 */ /* 0x000fca00080f0c86 */
[----:B------:R-:W-:Y:S01]  /*9da0*/  @!PT LDS RZ, [RZ] ;  /* 0x00000000fffff984 */ /* 0x000fe20000000800 */
[----:B------:R-:W-:Y:S01]  /*9db0*/  @!PT LDS RZ, [RZ] ;  /* 0x00000000fffff984 */ /* 0x000fe20000000800 */
[----:B------:R-:W-:Y:S01]  /*9dc0*/  @!PT LDS RZ, [RZ] ;  /* 0x00000000fffff984 */ /* 0x000fe20000000800 */
[----:B------:R2:W-:Y:S04]  /*9dd0*/  LDGSTS.E.BYPASS.LTC128B.128 [R199+0xb800], desc[UR24][R4.64+0x100] ;  /* 0x0b80010004c77fae */ /* 0x0005e8000b901d58 */
.L_x_2055:
[----:B------:R-:W-:Y:S05]  /*9de0*/  BSYNC B0 ;  /* 0x0000000000007941 */ /* 0x000fea0003800000 */
.L_x_2054:
[----:B------:R-:W0:Y:S01]  /*9df0*/  LDGDEPBAR ;  /* 0x00000000000079af */ /* 0x000e220000000000 */
[----:B-12---:R-:W-:Y:S01]  /*9e00*/  IMAD.U32 R5, RZ, RZ, UR16 ;  /* 0x00000010ff057e24 */ /* 0x006fe2000f8e00ff */
[----:B------:R-:W-:Y:S01]  /*9e10*/  MOV R0, UR7 ;  /* 0x0000000700007c02 */ /* 0x000fe20008000f00 */
[----:B------:R-:W-:-:S03]  /*9e20*/  IMAD.U32 R4, RZ, RZ, UR16 ;  /* 0x00000010ff047e24 */ /* 0x000fc6000f8e00ff */
[----:B------:R-:W-:-:S04]  /*9e30*/  LEA R210, P0, R5, R210, 0x1 ;  /* 0x000000d205d27211 */ /* 0x000fc800078008ff */
[----:B------:R-:W-:-:S09]  /*9e40*/  LEA.HI.X R209, R4, R209, R0, 0x1, P0 ;  /* 0x000000d104d17211 */ /* 0x000fd200000f0c00 */
.L_x_2051:
[----:B------:R-:W-:Y:S01]  /*9e50*/  FMNMX.FTZ R4, R132, R21, !PT ;  /* 0x0000001584047209 */ /* 0x000fe20007810000 */
[----:B------:R-:W-:Y:S01]  /*9e60*/  LDSM.16.MT88.4 R16, [R186+0xc000] ;  /* 0x00c00000ba10783b */ /* 0x000fe20000004200 */
[----:B------:R-:W-:Y:S02]  /*9e70*/  FMNMX.FTZ R7, R3, R2, !PT ;  /* 0x0000000203077209 */ /* 0x000fe40007810000 */
[----:B------:R-:W-:Y:S01]  /*9e80*/  FMNMX.FTZ R4, R23, R4, !PT ;  /* 0x0000000417047209 */ /* 0x000fe20007810000 */
[----:B------:R-:W-:Y:S01]  /*9e90*/  LDSM.16.MT88.4 R32, [R184+0xc000] ;  /* 0x00c00000b820783b */ /* 0x000fe20000004200 */
[----:B------:R-:W-:Y:S02]  /*9ea0*/  FMNMX.FTZ R7, R20, R7, !PT ;  /* 0x0000000714077209 */ /* 0x000fe40007810000 */
[----:B------:R-:W-:Y:S01]  /*9eb0*/  FMNMX.FTZ R4, R25, R4, !PT ;  /* 0x0000000419047209 */ /* 0x000fe20007810000 */
[----:B------:R-:W-:Y:S01]  /*9ec0*/  LDSM.16.MT88.4 R8, [R188+0xc000] ;  /* 0x00c00000bc08783b */ /* 0x000fe20000004200 */
[----:B------:R-:W-:-:S02]  /*9ed0*/  FMNMX.FTZ R7, R14, R7, !PT ;  /* 0x000000070e077209 */ /* 0x000fc40007810000 */
[----:B------:R-:W-:Y:S01]  /*9ee0*/  FMNMX.FTZ R4, R13, R4, !PT ;  /* 0x000000040d047209 */ /* 0x000fe20007810000 */
[----:B------:R-:W-:Y:S01]  /*9ef0*/  LDSM.16.MT88.4 R136, [R184+0x10000] ;  /* 0x01000000b888783b */ /* 0x000fe20000004200 */
        /* <DEDUP_REMOVED lines=24> */
[----:B------:R-:W-:-:S03]  /*a080*/  FMNMX.FTZ R7, R161, R0, !PT ;  /* 0x00000000a1077209 */ /* 0x000fc60007810000 */
[----:B------:R-:W1:Y:S04]  /*a090*/  SHFL.BFLY PT, R5, R4, 0x2, 0x1f ;  /* 0x0c401f0004057f89 */ /* 0x000e6800000e0000 */
[----:B------:R-:W2:Y:S01]  /*a0a0*/  SHFL.BFLY PT, R0, R7, 0x2, 0x1f ;  /* 0x0c401f0007007f89 */ /* 0x000ea200000e0000 */
[----:B-1----:R-:W-:Y:S02]  /*a0b0*/  FMNMX.FTZ R5, R4, R5, !PT ;  /* 0x0000000504057209 */ /* 0x002fe40007810000 */
[----:B--2---:R-:W-:-:S03]  /*a0c0*/  FMNMX.FTZ R0, R7, R0, !PT ;  /* 0x0000000007007209 */ /* 0x004fc60007810000 */
[----:B------:R-:W1:Y:S04]  /*a0d0*/  SHFL.BFLY PT, R158, R5, 0x1, 0x1f ;  /* 0x0c201f00059e7f89 */ /* 0x000e6800000e0000 */
[----:B------:R-:W2:Y:S01]  /*a0e0*/  SHFL.BFLY PT, R157, R0, 0x1, 0x1f ;  /* 0x0c201f00009d7f89 */ /* 0x000ea200000e0000 */
[----:B-1----:R-:W-:Y:S02]  /*a0f0*/  FMNMX.FTZ R158, R5, R158, !PT ;  /* 0x0000009e059e7209 */ /* 0x002fe40007810000 */
[----:B--2---:R-:W-:-:S03]  /*a100*/  FMNMX.FTZ R157, R0, R157, !PT ;  /* 0x0000009d009d7209 */ /* 0x004fc60007810000 */
[C---:B------:R-:W-:Y:S01]  /*a110*/  FMUL.FTZ R168, R158.reuse, UR18 ;  /* 0x000000129ea87c20 */ /* 0x040fe20008410000 */
[C---:B------:R-:W-:Y:S02]  /*a120*/  FSETP.NEU.FTZ.AND P1, PT, R158.reuse, -INF , PT ;  /* 0xff8000009e00780b */ /* 0x040fe40003f3d000 */
[C---:B------:R-:W-:Y:S01]  /*a130*/  FSETP.NEU.FTZ.AND P0, PT, R157.reuse, -INF , PT ;  /* 0xff8000009d00780b */ /* 0x040fe20003f1d000 */
[C---:B------:R-:W-:Y:S01]  /*a140*/  FMUL.FTZ R163, R157.reuse, UR18 ;  /* 0x000000129da37c20 */ /* 0x040fe20008410000 */
[----:B------:R-:W-:Y:S02]  /*a150*/  FSEL R5, R158, RZ, P1 ;  /* 0x000000ff9e057208 */ /* 0x000fe40000800000 */
[----:B------:R-:W-:Y:S02]  /*a160*/  FSEL R6, R157, RZ, P0 ;  /* 0x000000ff9d067208 */ /* 0x000fe40000000000 */
[----:B------:R-:W-:Y:S01]  /*a170*/  FSEL R168, R168, RZ, P1 ;  /* 0x000000ffa8a87208 */ /* 0x000fe20000800000 */
[----:B------:R-:W-:Y:S01]  /*a180*/  FADD.FTZ R4, R132, -R5 ;  /* 0x8000000584047221 */ /* 0x000fe20000010000 */
[----:B------:R-:W-:Y:S01]  /*a190*/  FSEL R163, R163, RZ, P0 ;  /* 0x000000ffa3a37208 */ /* 0x000fe20000000000 */
[----:B------:R-:W-:-:S02]  /*a1a0*/  FADD.FTZ R6, R3, -R6 ;  /* 0x8000000603067221 */ /* 0x000fc40000010000 */
[--C-:B------:R-:W-:Y:S01]  /*a1b0*/  FFMA.FTZ R154, R25, UR18, -R168.reuse ;  /* 0x00000012199a7c23 */ /* 0x100fe200080108a8 */
[--C-:B------:R-:W-:Y:S01]  /*a1c0*/  FFMA.FTZ R156, R21, UR18, -R168.reuse ;  /* 0x00000012159c7c23 */ /* 0x100fe200080108a8 */
[--C-:B------:R-:W-:Y:S01]  /*a1d0*/  FFMA.FTZ R152, R2, UR18, -R163.reuse ;  /* 0x0000001202987c23 */ /* 0x100fe200080108a3 */
[----:B------:R-:W1:Y:S01]  /*a1e0*/  LDSM.16.MT88.4 R24, [R185+0xc000] ;  /* 0x00c00000b918783b */ /* 0x000e620000004200 */
[--C-:B------:R-:W-:Y:S01]  /*a1f0*/  FFMA.FTZ R155, R23, UR18, -R168.reuse ;  /* 0x00000012179b7c23 */ /* 0x100fe200080108a8 */
[--C-:B------:R-:W-:Y:S01]  /*a200*/  FFMA.FTZ R153, R13, UR18, -R168.reuse ;  /* 0x000000120d997c23 */ /* 0x100fe200080108a8 */
[--C-:B------:R-:W-:Y:S01]  /*a210*/  FFMA.FTZ R2, R20, UR18, -R163.reuse ;  /* 0x0000001214027c23 */ /* 0x100fe200080108a3 */
[--C-:B------:R-:W-:Y:S01]  /*a220*/  FFMA.FTZ R0, R14, UR18, -R163.reuse ;  /* 0x000000120e007c23 */ /* 0x100fe200080108a3 */
[--C-:B------:R-:W-:Y:S01]  /*a230*/  FFMA.FTZ R159, R12, UR18, -R163.reuse ;  /* 0x000000120c9f7c23 */ /* 0x100fe200080108a3 */
[----:B------:R-:W-:Y:S01]  /*a240*/  FMUL.FTZ R160, R4, UR18 ;  /* 0x0000001204a07c20 */ /* 0x000fe20008410000 */
[----:B------:R-:W-:Y:S01]  /*a250*/  FMUL.FTZ R3, R6, UR18 ;  /* 0x0000001206037c20 */ /* 0x000fe20008410000 */
        /* <DEDUP_REMOVED lines=9> */
[----:B------:R-:W-:Y:S01]  /*a2f0*/  LDSM.16.MT88.4 R132, [R188+0xc800] ;  /* 0x00c80000bc84783b */ /* 0x000fe20000004200 */
[--C-:B------:R-:W-:Y:S01]  /*a300*/  FFMA.FTZ R220, R145, UR18, -R168.reuse ;  /* 0x0000001291dc7c23 */ /* 0x100fe200080108a8 */
[--C-:B------:R-:W-:Y:S01]  /*a310*/  FFMA.FTZ R222, R146, UR18, -R163.reuse ;  /* 0x0000001292de7c23 */ /* 0x100fe200080108a3 */
[--C-:B------:R-:W-:Y:S01]  /*a320*/  FFMA.FTZ R227, R144, UR18, -R163.reuse ;  /* 0x0000001290e37c23 */ /* 0x100fe200080108a3 */
[--C-:B------:R-:W-:Y:S01]  /*a330*/  FFMA.FTZ R218, R151, UR18, -R168.reuse ;  /* 0x0000001297da7c23 */ /* 0x100fe200080108a8 */
[----:B------:R-:W-:Y:S01]  /*a340*/  LDSM.16.MT88.4 R144, [R188+0xf000] ;  /* 0x00f00000bc90783b */ /* 0x000fe20000004200 */
[--C-:B------:R-:W-:Y:S01]  /*a350*/  FFMA.FTZ R223, R149, UR18, -R168.reuse ;  /* 0x0000001295df7c23 */ /* 0x100fe200080108a8 */
[----:B------:R-:W-:Y:S01]  /*a360*/  MUFU.EX2 R154, R154 ;  /* 0x0000009a009a7308 */ /* 0x000fe20000000800 */
[----:B------:R-:W-:Y:S01]  /*a370*/  FFMA.FTZ R225, R141, UR18, -R168 ;  /* 0x000000128de17c23 */ /* 0x000fe200080108a8 */
[--C-:B------:R-:W-:Y:S01]  /*a380*/  FFMA.FTZ R224, R142, UR18, -R163.reuse ;  /* 0x000000128ee07c23 */ /* 0x100fe200080108a3 */
[--C-:B------:R-:W-:Y:S01]  /*a390*/  FFMA.FTZ R229, R140, UR18, -R163.reuse ;  /* 0x000000128ce57c23 */ /* 0x100fe200080108a3 */
[--C-:B------:R-:W-:Y:S01]  /*a3a0*/  FFMA.FTZ R164, R164, UR18, -R163.reuse ;  /* 0x00000012a4a47c23 */ /* 0x100fe200080108a3 */
[----:B------:R-:W-:Y:S01]  /*a3b0*/  LDSM.16.MT88.4 R140, [R186+0xf000] ;  /* 0x00f00000ba8c783b */ /* 0x000fe20000004200 */
[--C-:B------:R-:W-:Y:S01]  /*a3c0*/  FFMA.FTZ R162, R162, UR18, -R163.reuse ;  /* 0x00000012a2a27c23 */ /* 0x100fe200080108a3 */
[----:B------:R-:W-:Y:S01]  /*a3d0*/  FFMA.FTZ R161, R161, UR18, -R163 ;  /* 0x00000012a1a17c23 */ /* 0x000fe200080108a3 */
[----:B------:R-:W3:Y:S01]  /*a3e0*/  MUFU.EX2 R153, R153 ;  /* 0x0000009900997308 */ /* 0x000ee20000000800 */
[----:B--2---:R-:W-:-:S07]  /*a3f0*/  F2FP.F16.F32.PACK_AB R4, R155, R156 ;  /* 0x0000009c9b04723e */ /* 0x004fce00000000ff */
[----:B------:R-:W-:Y:S08]  /*a400*/  MUFU.EX2 R152, R152 ;  /* 0x0000009800987308 */ /* 0x000ff00000000800 */
[----:B------:R-:W2:Y:S01]  /*a410*/  MUFU.EX2 R2, R2 ;  /* 0x0000000200027308 */ /* 0x000ea20000000800 */
[----:B---3--:R-:W-:-:S07]  /*a420*/  F2FP.F16.F32.PACK_AB R6, R153, R154 ;  /* 0x0000009a9906723e */ /* 0x008fce00000000ff */
[----:B------:R-:W-:Y:S08]  /*a430*/  MUFU.EX2 R0, R0 ;  /* 0x0000000000007308 */ /* 0x000ff00000000800 */
[----:B------:R-:W3:Y:S01]  /*a440*/  MUFU.EX2 R159, R159 ;  /* 0x0000009f009f7308 */ /* 0x000ee20000000800 */
[----:B--2---:R-:W-:-:S07]  /*a450*/  F2FP.F16.F32.PACK_AB R5, R2, R152 ;  /* 0x000000980205723e */ /* 0x004fce00000000ff */
[----:B------:R-:W2:Y:S08]  /*a460*/  MUFU.EX2 R160, R160 ;  /* 0x000000a000a07308 */ /* 0x000eb00000000800 */
[----:B------:R-:W4:Y:S01]  /*a470*/  MUFU.EX2 R3, R3 ;  /* 0x0000000300037308 */ /* 0x000f220000000800 */
[----:B---3--:R-:W-:-:S07]  /*a480*/  F2FP.F16.F32.PACK_AB R7, R159, R0 ;  /* 0x000000009f07723e */ /* 0x008fce00000000ff */
[----:B------:R3:W-:Y:S01]  /*a490*/  MUFU.EX2 R208, R221 ;  /* 0x000000dd00d07308 */ /* 0x0007e20000000800 */
[-C--:B--2---:R-:W-:Y:S01]  /*a4a0*/  FMUL.FTZ R20, R120, R160.reuse ;  /* 0x000000a078147220 */ /* 0x084fe20000410000 */
[-C--:B------:R-:W-:Y:S01]  /*a4b0*/  FMUL.FTZ R21, R121, R160.reuse ;  /* 0x000000a079157220 */ /* 0x080fe20000410000 */
[-C--:B------:R-:W-:Y:S01]  /*a4c0*/  FMUL.FTZ R116, R116, R160.reuse ;  /* 0x000000a074747220 */ /* 0x080fe20000410000 */
[-C--:B------:R-:W-:Y:S01]  /*a4d0*/  FMUL.FTZ R117, R117, R160.reuse ;  /* 0x000000a075757220 */ /* 0x080fe20000410000 */
[-C--:B------:R-:W-:Y:S01]  /*a4e0*/  FMUL.FTZ R28, R112, R160.reuse ;  /* 0x000000a0701c7220 */ /* 0x080fe20000410000 */
[-C--:B------:R-:W-:Y:S01]  /*a4f0*/  FMUL.FTZ R29, R113, R160.reuse ;  /* 0x000000a0711d7220 */ /* 0x080fe20000410000 */
[-C--:B------:R-:W-:Y:S01]  /*a500*/  FMUL.FTZ R108, R108, R160.reuse ;  /* 0x000000a06c6c7220 */ /* 0x080fe20000410000 */
[-C--:B------:R-:W-:Y:S01]  /*a510*/  FMUL.FTZ R109, R109, R160.reuse ;  /* 0x000000a06d6d7220 */ /* 0x080fe20000410000 */
[-C--:B----4-:R-:W-:Y:S01]  /*a520*/  FMUL.FTZ R22, R122, R3.reuse ;  /* 0x000000037a167220 */ /* 0x090fe20000410000 */
[-C--:B------:R-:W-:Y:S01]  /*a530*/  FMUL.FTZ R23, R123, R3.reuse ;  /* 0x000000037b177220 */ /* 0x080fe20000410000 */
[-C--:B------:R-:W-:Y:S01]  /*a540*/  FMUL.FTZ R118, R118, R3.reuse ;  /* 0x0000000376767220 */ /* 0x080fe20000410000 */
[-C--:B------:R-:W-:Y:S01]  /*a550*/  FMUL.FTZ R119, R119, R3.reuse ;  /* 0x0000000377777220 */ /* 0x080fe20000410000 */
[-C--:B------:R-:W-:Y:S01]  /*a560*/  FMUL.FTZ R30, R114, R3.reuse ;  /* 0x00000003721e7220 */ /* 0x080fe20000410000 */
[-C--:B------:R-:W-:Y:S01]  /*a570*/  FMUL.FTZ R31, R115, R3.reuse ;  /* 0x00000003731f7220 */ /* 0x080fe20000410000 */
[-C--:B------:R-:W-:Y:S01]  /*a580*/  FMUL.FTZ R110, R110, R3.reuse ;  /* 0x000000036e6e7220 */ /* 0x080fe20000410000 */
[-C--:B------:R-:W-:Y:S01]  /*a590*/  FMUL.FTZ R111, R111, R3.reuse ;  /* 0x000000036f6f7220 */ /* 0x080fe20000410000 */
[C---:B------:R-:W-:Y:S01]  /*a5a0*/  HMMA.16816.F32 R20, R4.reuse, R16, R20 ;  /* 0x000000100414723c */ /* 0x040fe20000001814 */
[----:B------:R-:W-:Y:S01]  /*a5b0*/  LDSM.16.MT88.4 R112, [R186+0xe000] ;  /* 0x00e00000ba70783b */ /* 0x000fe20000004200 */
[-C--:B------:R-:W-:Y:S01]  /*a5c0*/  FMUL.FTZ R12, R128, R160.reuse ;  /* 0x000000a0800c7220 */ /* 0x080fe20000410000 */
[-C--:B------:R-:W-:Y:S01]  /*a5d0*/  FMUL.FTZ R13, R129, R160.reuse ;  /* 0x000000a0810d7220 */ /* 0x080fe20000410000 */
[-C--:B------:R-:W-:Y:S01]  /*a5e0*/  FMUL.FTZ R14, R130, R3.reuse ;  /* 0x00000003820e7220 */ /* 0x080fe20000410000 */
[-C--:B------:R-:W-:Y:S01]  /*a5f0*/  FMUL.FTZ R15, R131, R3.reuse ;  /* 0x00000003830f7220 */ /* 0x080fe20000410000 */
[C---:B------:R-:W-:Y:S01]  /*a600*/  HMMA.16816.F32 R16, R4.reuse, R18, R116 ;  /* 0x000000120410723c */ /* 0x040fe20000001874 */
[----:B------:R-:W2:Y:S01]  /*a610*/  LDSM.16.MT88.4 R116, [R188+0xe000] ;  /* 0x00e00000bc74783b */ /* 0x000ea20000004200 */
[-C--:B------:R-:W-:Y:S01]  /*a620*/  FMUL.FTZ R124, R124, R160.reuse ;  /* 0x000000a07c7c7220 */ /* 0x080fe20000410000 */
[-C--:B------:R-:W-:Y:S01]  /*a630*/  FMUL.FTZ R125, R125, R160.reuse ;  /* 0x000000a07d7d7220 */ /* 0x080fe20000410000 */
[-C--:B------:R-:W-:Y:S01]  /*a640*/  FMUL.FTZ R126, R126, R3.reuse ;  /* 0x000000037e7e7220 */ /* 0x080fe20000410000 */
[-C--:B------:R-:W-:Y:S01]  /*a650*/  FMUL.FTZ R127, R127, R3.reuse ;  /* 0x000000037f7f7220 */ /* 0x080fe20000410000 */
[C---:B-1----:R-:W-:Y:S01]  /*a660*/  HMMA.16816.F32 R28, R4.reuse, R24, R28 ;  /* 0x00000018041c723c */ /* 0x042fe2000000181c */
[-C--:B------:R-:W-:Y:S01]  /*a670*/  FMUL.FTZ R76, R76, R160.reuse ;  /* 0x000000a04c4c7220 */ /* 0x080fe20000410000 */
[-C--:B------:R-:W-:Y:S01]  /*a680*/  FMUL.FTZ R77, R77, R160.reuse ;  /* 0x000000a04d4d7220 */ /* 0x080fe20000410000 */
[-C--:B------:R-:W-:Y:S01]  /*a690*/  FMUL.FTZ R78, R78, R3.reuse ;  /* 0x000000034e4e7220 */ /* 0x080fe20000410000 */
[-C--:B------:R-:W-:Y:S01]  /*a6a0*/  FMUL.FTZ R79, R79, R3.reuse ;  /* 0x000000034f4f7220 */ /* 0x080fe20000410000 */
[----:B------:R-:W-:Y:S01]  /*a6b0*/  LDSM.16.MT88.4 R128, [R185+0xc800] ;  /* 0x00c80000b980783b */ /* 0x000fe20000004200 */
[C---:B------:R-:W-:Y:S01]  /*a6c0*/  HMMA.16816.F32 R24, R4.reuse, R26, R108 ;  /* 0x0000001a0418723c */ /* 0x040fe2000000186c */
[----:B---3--:R-:W-:Y:S01]  /*a6d0*/  FFMA.FTZ R221, R148, UR18, -R163 ;  /* 0x0000001294dd7c23 */ /* 0x008fe200080108a3 */
[----:B------:R-:W1:Y:S01]  /*a6e0*/  MUFU.EX2 R170, R170 ;  /* 0x000000aa00aa7308 */ /* 0x000e620000000800 */
[-C--:B------:R-:W-:Y:S01]  /*a6f0*/  FMUL.FTZ R88, R88, R160.reuse ;  /* 0x000000a058587220 */ /* 0x080fe20000410000 */
[-C--:B------:R-:W-:Y:S01]  /*a700*/  FMUL.FTZ R89, R89, R160.reuse ;  /* 0x000000a059597220 */ /* 0x080fe20000410000 */
[-C--:B------:R-:W-:Y:S01]  /*a710*/  FMUL.FTZ R90, R90, R3.reuse ;  /* 0x000000035a5a7220 */ /* 0x080fe20000410000 */
[C---:B------:R-:W-:Y:S01]  /*a720*/  HMMA.16816.F32 R12, R4.reuse, R8, R12 ;  /* 0x00000008040c723c */ /* 0x040fe2000000180c */
[-C--:B------:R-:W-:Y:S01]  /*a730*/  FMUL.FTZ R108, R104, R160.reuse ;  /* 0x000000a0686c7220 */ /* 0x080fe20000410000 */
        /* <DEDUP_REMOVED lines=9> */
[----:B------:R-:W3:Y:S01]  /*a7d0*/  MUFU.EX2 R217, R217 ;  /* 0x000000d900d97308 */ /* 0x000ee20000000800 */
[-C--:B------:R-:W-:Y:S01]  /*a7e0*/  FMUL.FTZ R91, R91, R3.reuse ;  /* 0x000000035b5b7220 */ /* 0x080fe20000410000 */
[-C--:B------:R-:W-:Y:S01]  /*a7f0*/  FMUL.FTZ R92, R92, R160.reuse ;  /* 0x000000a05c5c7220 */ /* 0x080fe20000410000 */
[----:B------:R-:W-:Y:S01]  /*a800*/  LDSM.16.MT88.4 R120, [R188+0xe800] ;  /* 0x00e80000bc78783b */ /* 0x000fe20000004200 */
[C---:B------:R-:W-:Y:S01]  /*a810*/  HMMA.16816.F32 R100, R4.reuse, R32, R108 ;  /* 0x000000200464723c */ /* 0x040fe2000000186c */
[-C--:B------:R-:W-:Y:S01]  /*a820*/  FMUL.FTZ R93, R93, R160.reuse ;  /* 0x000000a05d5d7220 */ /* 0x080fe20000410000 */
[-C--:B------:R-:W-:Y:S01]  /*a830*/  FMUL.FTZ R94, R94, R3.reuse ;  /* 0x000000035e5e7220 */ /* 0x080fe20000410000 */
[----:B------:R-:W4:Y:S01]  /*a840*/  LDSM.16.MT88.4 R108, [R185+0xe000] ;  /* 0x00e00000b96c783b */ /* 0x000f220000004200 */
[----:B------:R-:W5:Y:S01]  /*a850*/  MUFU.EX2 R207, R207 ;  /* 0x000000cf00cf7308 */ /* 0x000f620000000800 */
[-C--:B------:R-:W-:Y:S01]  /*a860*/  FMUL.FTZ R95, R95, R3.reuse ;  /* 0x000000035f5f7220 */ /* 0x080fe20000410000 */
[C---:B------:R-:W-:Y:S01]  /*a870*/  HMMA.16816.F32 R32, R4.reuse, R34, R104 ;  /* 0x000000220420723c */ /* 0x040fe20000001868 */
[-C--:B------:R-:W-:Y:S01]  /*a880*/  FMUL.FTZ R96, R96, R160.reuse ;  /* 0x000000a060607220 */ /* 0x080fe20000410000 */
[-C--:B------:R-:W-:Y:S01]  /*a890*/  FMUL.FTZ R97, R97, R160.reuse ;  /* 0x000000a061617220 */ /* 0x080fe20000410000 */
[-C--:B------:R-:W-:Y:S01]  /*a8a0*/  FMUL.FTZ R98, R98, R3.reuse ;  /* 0x0000000362627220 */ /* 0x080fe20000410000 */
[-C--:B------:R-:W-:Y:S01]  /*a8b0*/  FMUL.FTZ R99, R99, R3.reuse ;  /* 0x0000000363637220 */ /* 0x080fe20000410000 */
[----:B------:R-:W-:Y:S01]  /*a8c0*/  LDSM.16.MT88.4 R148, [R184+0xd000] ;  /* 0x00d00000b894783b */ /* 0x000fe20000004200 */
[----:B------:R-:W-:Y:S01]  /*a8d0*/  MUFU.EX2 R214, R214 ;  /* 0x000000d600d67308 */ /* 0x000fe20000000800 */
[-C--:B------:R-:W-:Y:S01]  /*a8e0*/  FMUL.FTZ R104, R36, R160.reuse ;  /* 0x000000a024687220 */ /* 0x080fe20000410000 */
[-C--:B------:R-:W-:Y:S01]  /*a8f0*/  FMUL.FTZ R105, R37, R160.reuse ;  /* 0x000000a025697220 */ /* 0x080fe20000410000 */
[-C--:B------:R-:W-:Y:S01]  /*a900*/  FMUL.FTZ R106, R38, R3.reuse ;  /* 0x00000003266a7220 */ /* 0x080fe20000410000 */
[-C--:B------:R-:W-:Y:S01]  /*a910*/  FMUL.FTZ R107, R39, R3.reuse ;  /* 0x00000003276b7220 */ /* 0x080fe20000410000 */
[-C--:B------:R-:W-:Y:S01]  /*a920*/  FMUL.FTZ R36, R40, R160.reuse ;  /* 0x000000a028247220 */ /* 0x080fe20000410000 */
[-C--:B------:R-:W-:Y:S01]  /*a930*/  FMUL.FTZ R37, R41, R160.reuse ;  /* 0x000000a029257220 */ /* 0x080fe20000410000 */
[-C--:B------:R-:W-:Y:S01]  /*a940*/  FMUL.FTZ R38, R42, R3.reuse ;  /* 0x000000032a267220 */ /* 0x080fe20000410000 */
[----:B------:R-:W-:Y:S01]  /*a950*/  FMUL.FTZ R39, R43, R3 ;  /* 0x000000032b277220 */ /* 0x000fe20000410000 */
[----:B------:R-:W5:Y:S01]  /*a960*/  MUFU.EX2 R219, R219 ;  /* 0x000000db00db7308 */ /* 0x000f620000000800 */
[----:B------:R-:W-:Y:S01]  /*a970*/  HMMA.16816.F32 R92, R4, R136, R92 ;  /* 0x00000088045c723c */ /* 0x000fe2000000185c */
[----:B------:R-:W-:-:S04]  /*a980*/  FFMA.FTZ R156, R213, R160, R156 ;  /* 0x000000a0d59c7223 */ /* 0x000fc8000001009c */
[----:B------:R-:W-:Y:S01]  /*a990*/  FADD.FTZ R155, R155, R156 ;  /* 0x0000009c9b9b7221 */ /* 0x000fe20000010000 */
[----:B--2---:R-:W-:Y:S01]  /*a9a0*/  HMMA.16816.F32 R40, R4, R116, R104 ;  /* 0x000000740428723c */ /* 0x004fe20000001868 */
[----:B------:R-:W2:Y:S01]  /*a9b0*/  LDSM.16.MT88.4 R104, [R184+0xe000] ;  /* 0x00e00000b868783b */ /* 0x000ea20000004200 */
[----:B------:R-:W-:Y:S01]  /*a9c0*/  MUFU.EX2 R216, R216 ;  /* 0x000000d800d87308 */ /* 0x000fe20000000800 */
[----:B------:R-:W-:-:S03]  /*a9d0*/  FADD.FTZ R154, R154, R155 ;  /* 0x0000009b9a9a7221 */ /* 0x000fc60000010000 */
[----:B------:R-:W-:Y:S01]  /*a9e0*/  HMMA.16816.F32 R36, R4, R118, R36 ;  /* 0x000000760424723c */ /* 0x000fe20000001824 */
[-C--:B------:R-:W-:Y:S01]  /*a9f0*/  FMUL.FTZ R116, R44, R160.reuse ;  /* 0x000000a02c747220 */ /* 0x080fe20000410000 */
[-C--:B------:R-:W-:Y:S01]  /*aa00*/  FMUL.FTZ R117, R45, R160.reuse ;  /* 0x000000a02d757220 */ /* 0x080fe20000410000 */
[-C--:B------:R-:W-:Y:S01]  /*aa10*/  FMUL.FTZ R44, R48, R160.reuse ;  /* 0x000000a0302c7220 */ /* 0x080fe20000410000 */
[----:B------:R-:W-:Y:S01]  /*aa20*/  FMUL.FTZ R45, R49, R160 ;  /* 0x000000a0312d7220 */ /* 0x000fe20000410000 */
[----:B------:R-:W5:Y:S01]  /*aa30*/  MUFU.EX2 R221, R221 ;  /* 0x000000dd00dd7308 */ /* 0x000f620000000800 */
[----:B------:R-:W-:Y:S01]  /*aa40*/  FADD.FTZ R153, R153, R154 ;  /* 0x0000009a99997221 */ /* 0x000fe20000010000 */
[-C--:B------:R-:W-:Y:S01]  /*aa50*/  FMUL.FTZ R118, R46, R3.reuse ;  /* 0x000000032e767220 */ /* 0x080fe20000410000 */
[-C--:B------:R-:W-:Y:S01]  /*aa60*/  FMUL.FTZ R119, R47, R3.reuse ;  /* 0x000000032f777220 */ /* 0x080fe20000410000 */
[-C--:B------:R-:W-:Y:S01]  /*aa70*/  FMUL.FTZ R46, R50, R3.reuse ;  /* 0x00000003322e7220 */ /* 0x080fe20000410000 */
[----:B------:R-:W-:-:S03]  /*aa80*/  FMUL.FTZ R47, R51, R3 ;  /* 0x00000003332f7220 */ /* 0x000fc60000410000 */
[----:B------:R-:W-:Y:S02]  /*aa90*/  MUFU.EX2 R218, R218 ;  /* 0x000000da00da7308 */ /* 0x000fe40000000800 */
[C---:B------:R-:W-:Y:S06]  /*aaa0*/  HMMA.16816.F32 R48, R4.reuse, R112, R116 ;  /* 0x000000700430723c */ /* 0x040fec0000001874 */
[C---:B------:R-:W-:Y:S01]  /*aab0*/  HMMA.16816.F32 R44, R4.reuse, R114, R44 ;  /* 0x00000072042c723c */ /* 0x040fe2000000182c */
[-C--:B------:R-:W-:Y:S01]  /*aac0*/  FMUL.FTZ R116, R52, R160.reuse ;  /* 0x000000a034747220 */ /* 0x080fe20000410000 */
[-C--:B------:R-:W-:Y:S01]  /*aad0*/  FMUL.FTZ R117, R53, R160.reuse ;  /* 0x000000a035757220 */ /* 0x080fe20000410000 */
[-C--:B------:R-:W-:Y:S01]  /*aae0*/  FMUL.FTZ R118, R54, R3.reuse ;  /* 0x0000000336767220 */ /* 0x080fe20000410000 */
[-C--:B------:R-:W-:Y:S01]  /*aaf0*/  FMUL.FTZ R119, R55, R3.reuse ;  /* 0x0000000337777220 */ /* 0x080fe20000410000 */
[----:B------:R-:W1:Y:S01]  /*ab00*/  LDSM.16.MT88.4 R112, [R188+0x10000] ;  /* 0x01000000bc70783b */ /* 0x000e620000004200 */
[-C--:B------:R-:W-:Y:S01]  /*ab10*/  FMUL.FTZ R52, R56, R160.reuse ;  /* 0x000000a038347220 */ /* 0x080fe20000410000 */
[-C--:B------:R-:W-:Y:S01]  /*ab20*/  FMUL.FTZ R53, R57, R160.reuse ;  /* 0x000000a039357220 */ /* 0x080fe20000410000 */
[-C--:B------:R-:W-:Y:S01]  /*ab30*/  FMUL.FTZ R54, R58, R3.reuse ;  /* 0x000000033a367220 */ /* 0x080fe20000410000 */
[-C--:B------:R-:W-:Y:S01]  /*ab40*/  FMUL.FTZ R55, R59, R3.reuse ;  /* 0x000000033b377220 */ /* 0x080fe20000410000 */
[----:B------:R-:W5:Y:S01]  /*ab50*/  MUFU.EX2 R223, R223 ;  /* 0x000000df00df7308 */ /* 0x000f620000000800 */
[C---:B----4-:R-:W-:Y:S06]  /*ab60*/  HMMA.16816.F32 R56, R4.reuse, R108, R116 ;  /* 0x0000006c0438723c */ /* 0x050fec0000001874 */
[C---:B------:R-:W-:Y:S01]  /*ab70*/  HMMA.16816.F32 R52, R4.reuse, R110, R52 ;  /* 0x0000006e0434723c */ /* 0x040fe20000001834 */
[----:B------:R-:W4:Y:S01]  /*ab80*/  LDSM.16.MT88.4 R108, [R186+0x10000] ;  /* 0x01000000ba6c783b */ /* 0x000f220000004200 */
        /* <DEDUP_REMOVED lines=8> */
[----:B------:R-:W-:Y:S02]  /*ac10*/  MUFU.EX2 R220, R220 ;  /* 0x000000dc00dc7308 */ /* 0x000fe40000000800 */
[C---:B--2---:R-:W-:Y:S06]  /*ac20*/  HMMA.16816.F32 R64, R4.reuse, R104, R116 ;  /* 0x000000680440723c */ /* 0x044fec0000001874 */
[C---:B------:R-:W-:Y:S01]  /*ac30*/  HMMA.16816.F32 R60, R4.reuse, R106, R60 ;  /* 0x0000006a043c723c */ /* 0x040fe2000000183c */
[-C--:B------:R-:W-:Y:S01]  /*ac40*/  FMUL.FTZ R116, R68, R160.reuse ;  /* 0x000000a044747220 */ /* 0x080fe20000410000 */
[-C--:B------:R-:W-:Y:S01]  /*ac50*/  FMUL.FTZ R117, R69, R160.reuse ;  /* 0x000000a045757220 */ /* 0x080fe20000410000 */
[-C--:B------:R-:W-:Y:S01]  /*ac60*/  FMUL.FTZ R118, R70, R3.reuse ;  /* 0x0000000346767220 */ /* 0x080fe20000410000 */
[-C--:B------:R-:W-:Y:S01]  /*ac70*/  FMUL.FTZ R119, R71, R3.reuse ;  /* 0x0000000347777220 */ /* 0x080fe20000410000 */
[----:B------:R-:W2:Y:S01]  /*ac80*/  LDSM.16.MT88.4 R104, [R185+0x10000] ;  /* 0x01000000b968783b */ /* 0x000ea20000004200 */
[-C--:B------:R-:W-:Y:S01]  /*ac90*/  FMUL.FTZ R68, R72, R160.reuse ;  /* 0x000000a048447220 */ /* 0x080fe20000410000 */
[-C--:B------:R-:W-:Y:S01]  /*aca0*/  FMUL.FTZ R69, R73, R160.reuse ;  /* 0x000000a049457220 */ /* 0x080fe20000410000 */
[-C--:B------:R-:W-:Y:S01]  /*acb0*/  FMUL.FTZ R70, R74, R3.reuse ;  /* 0x000000034a467220 */ /* 0x080fe20000410000 */
[-C--:B------:R-:W-:Y:S01]  /*acc0*/  FMUL.FTZ R71, R75, R3.reuse ;  /* 0x000000034b477220 */ /* 0x080fe20000410000 */
[----:B------:R-:W-:Y:S01]  /*acd0*/  MUFU.EX2 R225, R225 ;  /* 0x000000e100e17308 */ /* 0x000fe20000000800 */
[C---:B-1----:R-:W-:Y:S01]  /*ace0*/  HMMA.16816.F32 R72, R4.reuse, R112, R116 ;  /* 0x000000700448723c */ /* 0x042fe20000001874 */
[----:B------:R-:W1:Y:S05]  /*acf0*/  LDSM.16.MT88.4 R116, [R186+0xc800] ;  /* 0x00c80000ba74783b */ /* 0x000e6a0000004200 */
[C---:B------:R-:W-:Y:S01]  /*ad00*/  HMMA.16816.F32 R68, R4.reuse, R114, R68 ;  /* 0x000000720444723c */ /* 0x040fe20000001844 */
[-C--:B------:R-:W-:Y:S01]  /*ad10*/  FMUL.FTZ R112, R80, R160.reuse ;  /* 0x000000a050707220 */ /* 0x080fe20000410000 */
[-C--:B------:R-:W-:Y:S01]  /*ad20*/  FMUL.FTZ R113, R81, R160.reuse ;  /* 0x000000a051717220 */ /* 0x080fe20000410000 */
[-C--:B------:R-:W-:Y:S01]  /*ad30*/  FMUL.FTZ R80, R84, R160.reuse ;  /* 0x000000a054507220 */ /* 0x080fe20000410000 */
[----:B------:R-:W-:Y:S01]  /*ad40*/  FMUL.FTZ R81, R85, R160 ;  /* 0x000000a055517220 */ /* 0x000fe20000410000 */
[----:B------:R-:W-:Y:S01]  /*ad50*/  MUFU.EX2 R222, R222 ;  /* 0x000000de00de7308 */ /* 0x000fe20000000800 */
[----:B----4-:R-:W-:Y:S01]  /*ad60*/  HMMA.16816.F32 R76, R4, R108, R76 ;  /* 0x0000006c044c723c */ /* 0x010fe2000000184c */
[-C--:B------:R-:W-:Y:S01]  /*ad70*/  FMUL.FTZ R114, R82, R3.reuse ;  /* 0x0000000352727220 */ /* 0x080fe20000410000 */
[-C--:B------:R-:W-:Y:S01]  /*ad80*/  FMUL.FTZ R115, R83, R3.reuse ;  /* 0x0000000353737220 */ /* 0x080fe20000410000 */
[-C--:B------:R-:W-:Y:S01]  /*ad90*/  FMUL.FTZ R82, R86, R3.reuse ;  /* 0x0000000356527220 */ /* 0x080fe20000410000 */
[-C--:B------:R-:W-:Y:S01]  /*ada0*/  FMUL.FTZ R83, R87, R3.reuse ;  /* 0x0000000357537220 */ /* 0x080fe20000410000 */
[----:B------:R-:W-:-:S02]  /*adb0*/  FFMA.FTZ R3, R211, R3, R152 ;  /* 0x00000003d3037223 */ /* 0x000fc40000010098 */
[----:B------:R-:W4:Y:S02]  /*adc0*/  MUFU.EX2 R227, R227 ;  /* 0x000000e300e37308 */ /* 0x000f240000000800 */
[----:B------:R-:W-:Y:S01]  /*add0*/  HMMA.16816.F32 R84, R4, R110, R112 ;  /* 0x0000006e0454723c */ /* 0x000fe20000001870 */
[----:B------:R-:W4:Y:S01]  /*ade0*/  LDSM.16.MT88.4 R112, [R186+0xe800] ;  /* 0x00e80000ba70783b */ /* 0x000f220000004200 */
[----:B------:R-:W-:-:S03]  /*adf0*/  FADD.FTZ R3, R2, R3 ;  /* 0x0000000302037221 */ /* 0x000fc60000010000 */
[----:B------:R-:W4:Y:S01]  /*ae00*/  LDSM.16.MT88.4 R108, [R185+0xe800] ;  /* 0x00e80000b96c783b */ /* 0x000f220000004200 */
[----:B------:R-:W-:Y:S01]  /*ae10*/  MUFU.EX2 R224, R224 ;  /* 0x000000e000e07308 */ /* 0x000fe20000000800 */
[----:B------:R-:W-:-:S04]  /*ae20*/  FADD.FTZ R0, R0, R3 ;  /* 0x0000000300007221 */ /* 0x000fc80000010000 */
[----:B------:R-:W-:Y:S01]  /*ae30*/  FADD.FTZ R159, R159, R0 ;  /* 0x000000009f9f7221 */ /* 0x000fe20000010000 */
[----:B------:R-:W-:Y:S01]  /*ae40*/  FADD.FTZ R0, R170, R153 ;  /* 0x00000099aa007221 */ /* 0x000fe20000010000 */
[----:B--2---:R-:W-:Y:S01]  /*ae50*/  HMMA.16816.F32 R80, R4, R104, R80 ;  /* 0x000000680450723c */ /* 0x004fe20000001850 */
[----:B------:R-:W2:Y:S02]  /*ae60*/  MUFU.EX2 R229, R229 ;  /* 0x000000e500e57308 */ /* 0x000ea40000000800 */
[----:B---3--:R-:W-:-:S03]  /*ae70*/  FADD.FTZ R0, R217, R0 ;  /* 0x00000000d9007221 */ /* 0x008fc60000010000 */
[C---:B------:R-:W-:Y:S01]  /*ae80*/  HMMA.16816.F32 R88, R4.reuse, R106, R88 ;  /* 0x0000006a0458723c */ /* 0x040fe20000001858 */
[----:B------:R-:W-:Y:S01]  /*ae90*/  F2FP.F16.F32.PACK_AB R104, R217, R170 ;  /* 0x000000aad968723e */ /* 0x000fe200000000ff */
[----:B-----5:R-:W-:Y:S01]  /*aea0*/  FADD.FTZ R3, R207, R0 ;  /* 0x00000000cf037221 */ /* 0x020fe20000010000 */
[----:B------:R-:W-:Y:S01]  /*aeb0*/  F2FP.F16.F32.PACK_AB R105, R219, R214 ;  /* 0x000000d6db69723e */ /* 0x000fe200000000ff */
[----:B------:R-:W-:Y:S01]  /*aec0*/  MUFU.EX2 R164, R164 ;  /* 0x000000a400a47308 */ /* 0x000fe20000000800 */
[----:B------:R-:W-:Y:S01]  /*aed0*/  FADD.FTZ R214, R214, R159 ;  /* 0x0000009fd6d67221 */ /* 0x000fe20000010000 */
[----:B------:R-:W-:Y:S01]  /*aee0*/  HMMA.16816.F32 R4, R4, R138, R96 ;  /* 0x0000008a0404723c */ /* 0x000fe20000001860 */
[C---:B------:R-:W-:Y:S01]  /*aef0*/  F2FP.F16.F32.PACK_AB R106, R208.reuse, R207 ;  /* 0x000000cfd06a723e */ /* 0x040fe200000000ff */
[----:B------:R-:W-:Y:S01]  /*af00*/  LDSM.16.MT88.4 R96, [R185+0x10800] ;  /* 0x01080000b960783b */ /* 0x000fe20000004200 */
[----:B------:R-:W-:Y:S01]  /*af10*/  F2FP.F16.F32.PACK_AB R107, R221, R216 ;  /* 0x000000d8dd6b723e */ /* 0x000fe200000000ff */
[----:B------:R-:W-:Y:S01]  /*af20*/  FADD.FTZ R219, R219, R214 ;  /* 0x000000d6dbdb7221 */ /* 0x000fe20000010000 */
[----:B------:R-:W-:Y:S01]  /*af30*/  FADD.FTZ R3, R208, R3 ;  /* 0x00000003d0037221 */ /* 0x000fe20000010000 */
[----:B------:R-:W-:Y:S01]  /*af40*/  LDSM.16.MT88.4 R136, [R184+0xf000] ;  /* 0x00f00000b888783b */ /* 0x000fe20000004200 */
[----:B------:R-:W-:Y:S01]  /*af50*/  MUFU.EX2 R162, R162 ;  /* 0x000000a200a27308 */ /* 0x000fe20000000800 */
[----:B------:R-:W-:-:S02]  /*af60*/  FADD.FTZ R216, R216, R219 ;  /* 0x000000dbd8d87221 */ /* 0x000fc40000010000 */
[----:B-1----:R-:W-:Y:S02]  /*af70*/  HMMA.16816.F32 R20, R104, R116, R20 ;  /* 0x000000746814723c */ /* 0x002fe40000001814 */
[----:B------:R-:W-:-:S03]  /*af80*/  FADD.FTZ R221, R221, R216 ;  /* 0x000000d8dddd7221 */ /* 0x000fc60000010000 */
[----:B------:R-:W1:Y:S01]  /*af90*/  MUFU.EX2 R161, R161 ;  /* 0x000000a100a17308 */ /* 0x000e620000000800 */
[C---:B------:R-:W-:Y:S01]  /*afa0*/  HMMA.16816.F32 R16, R104.reuse, R118, R16 ;  /* 0x000000766810723c */ /* 0x040fe20000001810 */
[----:B------:R-:W3:Y:S05]  /*afb0*/  LDSM.16.MT88.4 R116, [R184+0xe800] ;  /* 0x00e80000b874783b */ /* 0x000eea0000004200 */
[C---:B------:R-:W-:Y:S06]  /*afc0*/  HMMA.16816.F32 R28, R104.reuse, R128, R28 ;  /* 0x00000080681c723c */ /* 0x040fec000000181c */
[C---:B------:R-:W-:Y:S01]  /*afd0*/  HMMA.16816.F32 R24, R104.reuse, R130, R24 ;  /* 0x000000826818723c */ /* 0x040fe20000001818 */
[----:B------:R-:W5:Y:S05]  /*afe0*/  LDSM.16.MT88.4 R128, [R188+0x10800] ;  /* 0x01080000bc80783b */ /* 0x000f6a0000004200 */
[C---:B------:R-:W-:Y:S06]  /*aff0*/  HMMA.16816.F32 R100, R104.reuse, R124, R100 ;  /* 0x0000007c6864723c */ /* 0x040fec0000001864 */
[C---:B------:R-:W-:Y:S01]  /*b000*/  HMMA.16816.F32 R32, R104.reuse, R126, R32 ;  /* 0x0000007e6820723c */ /* 0x040fe20000001820 */
[----:B------:R-:W-:Y:S05]  /*b010*/  LDSM.16.MT88.4 R124, [R188+0xd000] ;  /* 0x00d00000bc7c783b */ /* 0x000fea0000004200 */
[C---:B----4-:R-:W-:Y:S06]  /*b020*/  HMMA.16816.F32 R48, R104.reuse, R112, R48 ;  /* 0x000000706830723c */ /* 0x050fec0000001830 */
[C---:B------:R-:W-:Y:S01]  /*b030*/  HMMA.16816.F32 R44, R104.reuse, R114, R44 ;  /* 0x00000072682c723c */ /* 0x040fe2000000182c */
[----:B------:R-:W4:Y:S05]  /*b040*/  LDSM.16.MT88.4 R112, [R184+0x10800] ;  /* 0x01080000b870783b */ /* 0x000f2a0000004200 */
[C---:B------:R-:W-:Y:S06]  /*b050*/  HMMA.16816.F32 R56, R104.reuse, R108, R56 ;  /* 0x0000006c6838723c */ /* 0x040fec0000001838 */
[C---:B------:R-:W-:Y:S01]  /*b060*/  HMMA.16816.F32 R52, R104.reuse, R110, R52 ;  /* 0x0000006e6834723c */ /* 0x040fe20000001834 */
[----:B------:R-:W1:Y:S05]  /*b070*/  LDSM.16.MT88.4 R108, [R185+0xd000] ;  /* 0x00d00000b96c783b */ /* 0x000e6a0000004200 */
[C---:B------:R-:W-:Y:S06]  /*b080*/  HMMA.16816.F32 R12, R104.reuse, R132, R12 ;  /* 0x00000084680c723c */ /* 0x040fec000000180c */
[C---:B------:R-:W-:Y:S01]  /*b090*/  HMMA.16816.F32 R8, R104.reuse, R134, R8 ;  /* 0x000000866808723c */ /* 0x040fe20000001808 */
[----:B------:R-:W-:Y:S05]  /*b0a0*/  LDSM.16.MT88.4 R132, [R185+0xf000] ;  /* 0x00f00000b984783b */ /* 0x000fea0000004200 */
[C---:B------:R-:W-:Y:S06]  /*b0b0*/  HMMA.16816.F32 R40, R104.reuse, R120, R40 ;  /* 0x000000786828723c */ /* 0x040fec0000001828 */
[C---:B------:R-:W-:Y:S01]  /*b0c0*/  HMMA.16816.F32 R36, R104.reuse, R122, R36 ;  /* 0x0000007a6824723c */ /* 0x040fe20000001824 */
[----:B------:R-:W1:Y:S05]  /*b0d0*/  LDSM.16.MT88.4 R120, [R186+0x10800] ;  /* 0x01080000ba78783b */ /* 0x000e6a0000004200 */
[C---:B---3--:R-:W-:Y:S06]  /*b0e0*/  HMMA.16816.F32 R64, R104.reuse, R116, R64 ;  /* 0x000000746840723c */ /* 0x048fec0000001840 */
[C---:B------:R-:W-:Y:S01]  /*b0f0*/  HMMA.16816.F32 R60, R104.reuse, R118, R60 ;  /* 0x00000076683c723c */ /* 0x040fe2000000183c */
[----:B------:R-:W3:Y:S05]  /*b100*/  LDSM.16.MT88.4 R116, [R186+0xd000] ;  /* 0x00d00000ba74783b */ /* 0x000eea0000004200 */
[C---:B------:R-:W-:Y:S06]  /*b110*/  HMMA.16816.F32 R80, R104.reuse, R96, R80 ;  /* 0x000000606850723c */ /* 0x040fec0000001850 */
[C---:B------:R-:W-:Y:S01]  /*b120*/  HMMA.16816.F32 R88, R104.reuse, R98, R88 ;  /* 0x000000626858723c */ /* 0x040fe20000001858 */
[----:B------:R-:W-:Y:S01]  /*b130*/  F2FP.F16.F32.PACK_AB R96, R223, R218 ;  /* 0x000000dadf60723e */ /* 0x000fe200000000ff */
[----:B------:R-:W-:Y:S01]  /*b140*/  FADD.FTZ R218, R218, R3 ;  /* 0x00000003dada7221 */ /* 0x000fe20000010000 */
[----:B------:R-:W-:Y:S01]  /*b150*/  F2FP.F16.F32.PACK_AB R97, R227, R222 ;  /* 0x000000dee361723e */ /* 0x000fe200000000ff */
[----:B------:R-:W-:Y:S01]  /*b160*/  FADD.FTZ R222, R222, R221 ;  /* 0x000000dddede7221 */ /* 0x000fe20000010000 */
[----:B------:R-:W-:Y:S01]  /*b170*/  MOV R3, R157 ;  /* 0x0000009d00037202 */ /* 0x000fe20000000f00 */
[----:B-----5:R-:W-:Y:S01]  /*b180*/  HMMA.16816.F32 R72, R104, R128, R72 ;  /* 0x000000806848723c */ /* 0x020fe20000001848 */
[----:B------:R-:W-:Y:S01]  /*b190*/  F2FP.F16.F32.PACK_AB R98, R225, R220 ;  /* 0x000000dce162723e */ /* 0x000fe200000000ff */
[----:B------:R-:W-:Y:S01]  /*b1a0*/  FADD.FTZ R223, R223, R218 ;  /* 0x000000dadfdf7221 */ /* 0x000fe20000010000 */
[----:B--2---:R-:W-:Y:S01]  /*b1b0*/  F2FP.F16.F32.PACK_AB R99, R229, R224 ;  /* 0x000000e0e563723e */ /* 0x004fe200000000ff */
[----:B------:R-:W-:-:S02]  /*b1c0*/  FADD.FTZ R227, R227, R222 ;  /* 0x000000dee3e37221 */ /* 0x000fc40000010000 */
[----:B------:R-:W-:Y:S01]  /*b1d0*/  HMMA.16816.F32 R68, R104, R130, R68 ;  /* 0x000000826844723c */ /* 0x000fe20000001844 */
[----:B------:R-:W-:Y:S01]  /*b1e0*/  FADD.FTZ R220, R220, R223 ;  /* 0x000000dfdcdc7221 */ /* 0x000fe20000010000 */
[----:B------:R-:W-:-:S03]  /*b1f0*/  FADD.FTZ R0, R224, R227 ;  /* 0x000000e3e0007221 */ /* 0x000fc60000010000 */
[----:B------:R-:W-:Y:S01]  /*b200*/  FADD.FTZ R225, R225, R220 ;  /* 0x000000dce1e17221 */ /* 0x000fe20000010000 */
[----:B----4-:R-:W-:Y:S01]  /*b210*/  HMMA.16816.F32 R92, R104, R112, R92 ;  /* 0x00000070685c723c */ /* 0x010fe2000000185c */
[----:B------:R-:W-:-:S05]  /*b220*/  FADD.FTZ R0, R229, R0 ;  /* 0x00000000e5007221 */ /* 0x000fca0000010000 */
[----:B------:R-:W-:Y:S06]  /*b230*/  HMMA.16816.F32 R4, R104, R114, R4 ;  /* 0x000000726804723c */ /* 0x000fec0000001804 */
[C---:B------:R-:W-:Y:S06]  /*b240*/  HMMA.16816.F32 R128, R96.reuse, R124, R12 ;  /* 0x0000007c6080723c */ /* 0x040fec000000180c */
[C---:B------:R-:W-:Y:S01]  /*b250*/  HMMA.16816.F32 R124, R96.reuse, R126, R8 ;  /* 0x0000007e607c723c */ /* 0x040fe20000001808 */
[----:B------:R-:W2:Y:S05]  /*b260*/  LDSM.16.MT88.4 R8, [R188+0x11000] ;  /* 0x01100000bc08783b */ /* 0x000eaa0000004200 */
[C---:B-1----:R-:W-:Y:S06]  /*b270*/  HMMA.16816.F32 R112, R96.reuse, R108, R28 ;  /* 0x0000006c6070723c */ /* 0x042fec000000181c */
[C---:B------:R-:W-:Y:S06]  /*b280*/  HMMA.16816.F32 R28, R96.reuse, R144, R40 ;  /* 0x00000090601c723c */ /* 0x040fec0000001828 */
[----:B------:R-:W-:Y:S01]  /*b290*/  HMMA.16816.F32 R40, R96, R146, R36 ;  /* 0x000000926028723c */ /* 0x000fe20000001824 */
[----:B------:R-:W1:Y:S04]  /*b2a0*/  LDSM.16.MT88.4 R36, [R186+0x11000] ;  /* 0x01100000ba24783b */ /* 0x000e680000004200 */
[----:B------:R-:W-:Y:S01]  /*b2b0*/  LDSM.16.MT88.4 R144, [R184+0x11000] ;  /* 0x01100000b890783b */ /* 0x000fe20000004200 */
[C---:B------:R-:W-:Y:S06]  /*b2c0*/  HMMA.16816.F32 R76, R104.reuse, R120, R76 ;  /* 0x00000078684c723c */ /* 0x040fec000000184c */
[----:B------:R-:W-:Y:S01]  /*b2d0*/  HMMA.16816.F32 R84, R104, R122, R84 ;  /* 0x0000007a6854723c */ /* 0x000fe20000001854 */
[----:B------:R-:W-:Y:S05]  /*b2e0*/  LDSM.16.MT88.4 R104, [R185+0xd800] ;  /* 0x00d80000b968783b */ /* 0x000fea0000004200 */
[C---:B---3--:R-:W-:Y:S06]  /*b2f0*/  HMMA.16816.F32 R120, R96.reuse, R116, R20 ;  /* 0x000000746078723c */ /* 0x048fec0000001814 */
[C---:B------:R-:W-:Y:S06]  /*b300*/  HMMA.16816.F32 R20, R96.reuse, R132, R56 ;  /* 0x000000846014723c */ /* 0x040fec0000001838 */
[C---:B------:R-:W-:Y:S01]  /*b310*/  HMMA.16816.F32 R56, R96.reuse, R134, R52 ;  /* 0x000000866038723c */ /* 0x040fe20000001834 */
[----:B------:R-:W3:Y:S04]  /*b320*/  LDSM.16.MT88.4 R132, [R185+0x11000] ;  /* 0x01100000b984783b */ /* 0x000ee80000004200 */
[----:B------:R-:W-:Y:S01]  /*b330*/  LDSM.16.MT88.4 R52, [R186+0xf800] ;  /* 0x00f80000ba34783b */ /* 0x000fe20000004200 */
[C---:B--2---:R-:W-:Y:S06]  /*b340*/  HMMA.16816.F32 R12, R96.reuse, R8, R72 ;  /* 0x00000008600c723c */ /* 0x044fec0000001848 */
[C---:B------:R-:W-:Y:S01]  /*b350*/  HMMA.16816.F32 R72, R96.reuse, R10, R68 ;  /* 0x0000000a6048723c */ /* 0x040fe20000001844 */
[----:B------:R-:W-:Y:S05]  /*b360*/  LDSM.16.MT88.4 R68, [R184+0xf800] ;  /* 0x00f80000b844783b */ /* 0x000fea0000004200 */
[C---:B------:R-:W-:Y:S06]  /*b370*/  HMMA.16816.F32 R108, R96.reuse, R110, R24 ;  /* 0x0000006e606c723c */ /* 0x040fec0000001818 */
[C---:B-1----:R-:W-:Y:S06]  /*b380*/  HMMA.16816.F32 R76, R96.reuse, R36, R76 ;  /* 0x00000024604c723c */ /* 0x042fec000000184c */
[C---:B------:R-:W-:Y:S01]  /*b390*/  HMMA.16816.F32 R8, R96.reuse, R38, R84 ;  /* 0x000000266008723c */ /* 0x040fe20000001854 */
[----:B------:R-:W1:Y:S05]  /*b3a0*/  LDSM.16.MT88.4 R36, [R184+0xd800] ;  /* 0x00d80000b824783b */ /* 0x000e6a0000004200 */
[C---:B------:R-:W-:Y:S06]  /*b3b0*/  HMMA.16816.F32 R24, R96.reuse, R140, R48 ;  /* 0x0000008c6018723c */ /* 0x040fec0000001830 */
[C---:B------:R-:W-:Y:S06]  /*b3c0*/  HMMA.16816.F32 R116, R96.reuse, R118, R16 ;  /* 0x000000766074723c */ /* 0x040fec0000001810 */
[C---:B------:R-:W-:Y:S01]  /*b3d0*/  HMMA.16816.F32 R48, R96.reuse, R142, R44 ;  /* 0x0000008e6030723c */ /* 0x040fe2000000182c */
[----:B------:R-:W2:Y:S04]  /*b3e0*/  LDSM.16.MT88.4 R44, [R188+0xf800] ;  /* 0x00f80000bc2c783b */ /* 0x000ea80000004200 */
[----:B------:R-:W-:Y:S01]  /*b3f0*/  LDSM.16.MT88.4 R140, [R188+0xd800] ;  /* 0x00d80000bc8c783b */ /* 0x000fe20000004200 */
[C---:B------:R-:W-:Y:S06]  /*b400*/  HMMA.16816.F32 R16, R96.reuse, R136, R64 ;  /* 0x000000886010723c */ /* 0x040fec0000001840 */
[C---:B------:R-:W-:Y:S01]  /*b410*/  HMMA.16816.F32 R64, R96.reuse, R138, R60 ;  /* 0x0000008a6040723c */ /* 0x040fe2000000183c */
[----:B------:R-:W4:Y:S04]  /*b420*/  LDSM.16.MT88.4 R60, [R185+0xf800] ;  /* 0x00f80000b93c783b */ /* 0x000f280000004200 */
[----:B------:R-:W5:Y:S01]  /*b430*/  LDSM.16.MT88.4 R136, [R186+0xd800] ;  /* 0x00d80000ba88783b */ /* 0x000f620000004200 */
[C---:B------:R-:W-:Y:S06]  /*b440*/  HMMA.16816.F32 R32, R96.reuse, R150, R32 ;  /* 0x000000966020723c */ /* 0x040fec0000001820 */
[----:B------:R-:W-:Y:S01]  /*b450*/  HMMA.16816.F32 R100, R96, R148, R100 ;  /* 0x000000946064723c */ /* 0x000fe20000001864 */
[--C-:B------:R-:W-:Y:S01]  /*b460*/  FFMA.FTZ R151, R165, UR18, -R168.reuse ;  /* 0x00000012a5977c23 */ /* 0x100fe200080108a8 */
[----:B------:R-:W-:Y:S01]  /*b470*/  FFMA.FTZ R150, R167, UR18, -R168 ;  /* 0x00000012a7967c23 */ /* 0x000fe200080108a8 */
[----:B------:R-:W-:-:S03]  /*b480*/  FFMA.FTZ R165, R166, UR18, -R163 ;  /* 0x00000012a6a57c23 */ /* 0x000fc600080108a3 */
[C---:B---3--:R-:W-:Y:S01]  /*b490*/  HMMA.16816.F32 R84, R96.reuse, R132, R80 ;  /* 0x000000846054723c */ /* 0x048fe20000001850 */
[--C-:B------:R-:W-:Y:S01]  /*b4a0*/  FFMA.FTZ R148, R171, UR18, -R168.reuse ;  /* 0x00000012ab947c23 */ /* 0x100fe200080108a8 */
[----:B------:R-:W-:Y:S01]  /*b4b0*/  FFMA.FTZ R149, R169, UR18, -R168 ;  /* 0x00000012a9957c23 */ /* 0x000fe200080108a8 */
[----:B------:R-:W-:Y:S01]  /*b4c0*/  MUFU.EX2 R150, R150 ;  /* 0x0000009600967308 */ /* 0x000fe20000000800 */
[----:B------:R-:W3:Y:S02]  /*b4d0*/  LDSM.16.MT88.4 R80, [R186+0x11800] ;  /* 0x01180000ba50783b */ /* 0x000ee40000004200 */
[C---:B------:R-:W-:Y:S02]  /*b4e0*/  HMMA.16816.F32 R88, R96.reuse, R134, R88 ;  /* 0x000000866058723c */ /* 0x040fe40000001858 */
[----:B------:R-:W3:Y:S03]  /*b4f0*/  LDSM.16.MT88.4 R132, [R188+0x11800] ;  /* 0x01180000bc84783b */ /* 0x000ee60000004200 */
[----:B------:R-:W-:Y:S01]  /*b500*/  MUFU.EX2 R148, R148 ;  /* 0x0000009400947308 */ /* 0x000fe20000000800 */
[C---:B------:R-:W-:Y:S06]  /*b510*/  HMMA.16816.F32 R92, R96.reuse, R144, R92 ;  /* 0x00000090605c723c */ /* 0x040fec000000185c */
[----:B------:R-:W-:Y:S01]  /*b520*/  HMMA.16816.F32 R4, R96, R146, R4 ;  /* 0x000000926004723c */ /* 0x000fe20000001804 */
[----:B------:R-:W1:Y:S06]  /*b530*/  MUFU.EX2 R149, R149 ;  /* 0x0000009500957308 */ /* 0x000e6c0000000800 */
[----:B------:R-:W-:-:S02]  /*b540*/  F2FP.F16.F32.PACK_AB R99, R161, R162 ;  /* 0x000000a2a163723e */ /* 0x000fc400000000ff */
[----:B------:R-:W2:Y:S08]  /*b550*/  MUFU.EX2 R151, R151 ;  /* 0x0000009700977308 */ /* 0x000eb00000000800 */
[----:B------:R-:W4:Y:S01]  /*b560*/  MUFU.EX2 R165, R165 ;  /* 0x000000a500a57308 */ /* 0x000f220000000800 */
[----:B-1----:R-:W-:Y:S01]  /*b570*/  F2FP.F16.F32.PACK_AB R96, R149, R148 ;  /* 0x000000949560723e */ /* 0x002fe200000000ff */
[----:B------:R-:W-:-:S04]  /*b580*/  FADD.FTZ R148, R148, R225 ;  /* 0x000000e194947221 */ /* 0x000fc80000010000 */
[----:B------:R-:W-:Y:S01]  /*b590*/  FADD.FTZ R149, R149, R148 ;  /* 0x0000009495957221 */ /* 0x000fe20000010000 */
[----:B--2---:R-:W-:-:S03]  /*b5a0*/  F2FP.F16.F32.PACK_AB R98, R151, R150 ;  /* 0x000000969762723e */ /* 0x004fc600000000ff */
[----:B------:R-:W-:-:S04]  /*b5b0*/  FADD.FTZ R150, R150, R149 ;  /* 0x0000009596967221 */ /* 0x000fc80000010000 */
[----:B------:R-:W-:Y:S01]  /*b5c0*/  FADD.FTZ R213, R151, R150 ;  /* 0x0000009697d57221 */ /* 0x000fe20000010000 */
[----:B----4-:R-:W-:Y:S01]  /*b5d0*/  F2FP.F16.F32.PACK_AB R97, R164, R165 ;  /* 0x000000a5a461723e */ /* 0x010fe200000000ff */
[----:B------:R-:W-:-:S04]  /*b5e0*/  FADD.FTZ R165, R165, R0 ;  /* 0x00000000a5a57221 */ /* 0x000fc80000010000 */
[----:B------:R-:W-:Y:S02]  /*b5f0*/  FADD.FTZ R165, R164, R165 ;  /* 0x000000a5a4a57221 */ /* 0x000fe40000010000 */
[----:B------:R-:W-:Y:S02]  /*b600*/  HMMA.16816.F32 R112, R96, R104, R112 ;  /* 0x000000686070723c */ /* 0x000fe40000001870 */
[----:B------:R-:W-:-:S04]  /*b610*/  FADD.FTZ R162, R162, R165 ;  /* 0x000000a5a2a27221 */ /* 0x000fc80000010000 */
[----:B------:R-:W-:Y:S01]  /*b620*/  HMMA.16816.F32 R108, R96, R106, R108 ;  /* 0x0000006a606c723c */ /* 0x000fe2000000186c */
[----:B------:R-:W-:-:S05]  /*b630*/  FADD.FTZ R211, R161, R162 ;  /* 0x000000a2a1d37221 */ /* 0x000fca0000010000 */
        /* <DEDUP_REMOVED lines=8> */
[C---:B-----5:R-:W-:Y:S06]  /*b6c0*/  HMMA.16816.F32 R120, R96.reuse, R136, R120 ;  /* 0x000000886078723c */ /* 0x060fec0000001878 */
[C---:B------:R-:W-:Y:S01]  /*b6d0*/  HMMA.16816.F32 R116, R96.reuse, R138, R116 ;  /* 0x0000008a6074723c */ /* 0x040fe20000001874 */
[----:B------:R-:W1:Y:S05]  /*b6e0*/  LDSM.16.MT88.4 R136, [R185+0x11800] ;  /* 0x01180000b988783b */ /* 0x000e6a0000004200 */
[C---:B------:R-:W-:Y:S01]  /*b6f0*/  HMMA.16816.F32 R60, R96.reuse, R68, R16 ;  /* 0x00000044603c723c */ /* 0x040fe20000001810 */
[----:B------:R-:W2:Y:S05]  /*b700*/  LDSM.16.MT88.4 R16, [R184+0x11800] ;  /* 0x01180000b810783b */ /* 0x000eaa0000004200 */
[C---:B------:R-:W-:Y:S06]  /*b710*/  HMMA.16816.F32 R64, R96.reuse, R70, R64 ;  /* 0x000000466040723c */ /* 0x040fec0000001840 */
[C---:B---3--:R-:W-:Y:S06]  /*b720*/  HMMA.16816.F32 R76, R96.reuse, R80, R76 ;  /* 0x00000050604c723c */ /* 0x048fec000000184c */
[C---:B------:R-:W-:Y:S06]  /*b730*/  HMMA.16816.F32 R128, R96.reuse, R140, R128 ;  /* 0x0000008c6080723c */ /* 0x040fec0000001880 */
[C---:B------:R-:W-:Y:S06]  /*b740*/  HMMA.16816.F32 R124, R96.reuse, R142, R124 ;  /* 0x0000008e607c723c */ /* 0x040fec000000187c */
[C---:B------:R-:W-:Y:S06]  /*b750*/  HMMA.16816.F32 R68, R96.reuse, R132, R12 ;  /* 0x000000846044723c */ /* 0x040fec000000180c */
[----:B------:R-:W-:Y:S01]  /*b760*/  HMMA.16816.F32 R72, R96, R134, R72 ;  /* 0x000000866048723c */ /* 0x000fe20000001848 */
[----:B------:R-:W-:-:S05]  /*b770*/  MOV R132, R158 ;  /* 0x0000009e00847202 */ /* 0x000fca0000000f00 */
[C---:B------:R-:W-:Y:S06]  /*b780*/  HMMA.16816.F32 R80, R96.reuse, R82, R8 ;  /* 0x000000526050723c */ /* 0x040fec0000001808 */
[C---:B-1----:R-:W-:Y:S06]  /*b790*/  HMMA.16816.F32 R84, R96.reuse, R136, R84 ;  /* 0x000000886054723c */ /* 0x042fec0000001854 */
[C---:B------:R-:W-:Y:S06]  /*b7a0*/  HMMA.16816.F32 R88, R96.reuse, R138, R88 ;  /* 0x0000008a6058723c */ /* 0x040fec0000001858 */
[C---:B--2---:R-:W-:Y:S06]  /*b7b0*/  HMMA.16816.F32 R92, R96.reuse, R16, R92 ;  /* 0x00000010605c723c */ /* 0x044fec000000185c */
[----:B------:R-:W-:-:S15]  /*b7c0*/  HMMA.16816.F32 R96, R96, R18, R4 ;  /* 0x000000126060723c */ /* 0x000fde0000001804 */
[----:B------:R-:W-:-:S09]  /*b7d0*/  NOP ;  /* 0x0000000000007918 */ /* 0x000fd20000000000 */
.L_x_2048:
[----:B------:R-:W-:Y:S05]  /*b7e0*/  @!P6 BRA `(.L_x_2056) ;  /* 0x000000400068e947 */ /* 0x000fea0003800000 */
[----:B------:R-:W-:Y:S01]  /*b7f0*/  ULDC UR9, c[0x0][0x380] ;  /* 0x0000e00000097ab9 */ /* 0x000fe20000000800 */
[----:B------:R-:W-:Y:S01]  /*b800*/  UMOV UR28, URZ ;  /* 0x0000003f001c7c82 */ /* 0x000fe20008000000 */
[----:B------:R-:W-:Y:S01]  /*b810*/  IMAD.U32 R2, RZ, RZ, UR9 ;  /* 0x00000009ff027e24 */ /* 0x000fe2000f8e00ff */
[----:B------:R-:W-:Y:S01]  /*b820*/  IABS R0, UR9 ;  /* 0x0000000900007c13 */ /* 0x000fe20008000000 */
[----:B------:R-:W-:Y:S01]  /*b830*/  IMAD.U32 R208, R228, -0x40, RZ ;  /* 0xffffffc0e4d07824 */ /* 0x000fe200078e00ff */
[----:B------:R-:W-:Y:S02]  /*b840*/  ULEA UR22, -UR8, URZ, 0x6 ;  /* 0x0000003f08167291 */ /* 0x000fe4000f8e313f */
[----:B------:R-:W-:Y:S01]  /*b850*/  IABS R2, R2 ;  /* 0x0000000200027213 */ /* 0x000fe20000000000 */
[----:B------:R-:W-:Y:S01]  /*b860*/  UISETP.NE.AND UP1, UPT, UR9, URZ, UPT ;  /* 0x0000003f0900728c */ /* 0x000fe2000bf25270 */
[----:B------:R-:W-:Y:S01]  /*b870*/  R2UR UR6, R0 ;  /* 0x00000000000672ca */ /* 0x000fe200000e0000 */
[----:B------:R-:W-:Y:S01]  /*b880*/  USHF.R.S32.HI UR18, URZ, 0x1f, UR22 ;  /* 0x0000001f3f127899 */ /* 0x000fe20008011416 */
[----:B------:R-:W-:Y:S01]  /*b890*/  R2UR UR7, R2 ;  /* 0x00000000020772ca */ /* 0x000fe200000e0000 */
[----:B------:R-:W-:Y:S01]  /*b8a0*/  ULOP3.LUT UR17, URZ, UR9, URZ, 0x33, !UPT ;  /* 0x000000093f117292 */ /* 0x000fe2000f8e333f */
[----:B------:R-:W-:Y:S01]  /*b8b0*/  SHF.R.S32.HI R207, RZ, 0x1f, R208 ;  /* 0x0000001fffcf7819 */ /* 0x000fe200000114d0 */
[----:B------:R-:W-:-:S02]  /*b8c0*/  ULOP3.LUT UR8, URZ, UR9, URZ, 0x33, !UPT ;  /* 0x000000093f087292 */ /* 0x000fc4000f8e333f */
[----:B------:R-:W-:-:S06]  /*b8d0*/  UISETP.NE.AND UP0, UPT, UR9, URZ, UPT ;  /* 0x0000003f0900728c */ /* 0x000fcc000bf05270 */
[----:B------:R-:W1:Y:S08]  /*b8e0*/  I2F.RP R5, UR6 ;  /* 0x0000000600057d06 */ /* 0x000e700008209400 */
[----:B------:R-:W2:Y:S08]  /*b8f0*/  I2F.RP R4, UR7 ;  /* 0x0000000700047d06 */ /* 0x000eb00008209400 */
[----:B-1----:R-:W1:Y:S08]  /*b900*/  MUFU.RCP R0, R5 ;  /* 0x0000000500007308 */ /* 0x002e700000001000 */
[----:B--2---:R-:W2:Y:S01]  /*b910*/  MUFU.RCP R2, R4 ;  /* 0x0000000400027308 */ /* 0x004ea20000001000 */
[----:B-1----:R-:W-:-:S07]  /*b920*/  VIADD R0, R0, 0xffffffe ;  /* 0x0ffffffe00007836 */ /* 0x002fce0000000000 */
[----:B------:R-:W1:Y:S01]  /*b930*/  F2I.FTZ.U32.TRUNC.NTZ R0, R0 ;  /* 0x0000000000007305 */ /* 0x000e62000021f000 */
[----:B--2---:R-:W-:-:S07]  /*b940*/  VIADD R2, R2, 0xffffffe ;  /* 0x0ffffffe02027836 */ /* 0x004fce0000000000 */
[----:B------:R-:W2:Y:S01]  /*b950*/  F2I.FTZ.U32.TRUNC.NTZ R2, R2 ;  /* 0x0000000200027305 */ /* 0x000ea2000021f000 */
[----:B-1----:R-:W-:Y:S01]  /*b960*/  R2UR UR15, R0 ;  /* 0x00000000000f72ca */ /* 0x002fe200000e0000 */
[----:B------:R-:W-:Y:S01]  /*b970*/  IMAD.MOV.U32 R0, RZ, RZ, R132 ;  /* 0x000000ffff007224 */ /* 0x000fe200078e0084 */
[----:B--2---:R-:W-:Y:S01]  /*b980*/  R2UR UR29, R2 ;  /* 0x00000000021d72ca */ /* 0x004fe200000e0000 */
[----:B------:R-:W-:-:S10]  /*b990*/  IMAD.MOV.U32 R2, RZ, RZ, R3 ;  /* 0x000000ffff027224 */ /* 0x000fd400078e0003 */
[----:B------:R-:W-:-:S04]  /*b9a0*/  UIADD3 UR4, URZ, -UR15, URZ ;  /* 0x8000000f3f047290 */ /* 0x000fc8000fffe03f */
[----:B------:R-:W-:Y:S02]  /*b9b0*/  UIMAD UR4, UR4, UR6, URZ ;  /* 0x00000006040472a4 */ /* 0x000fe4000f8e023f */
[----:B------:R-:W-:-:S04]  /*b9c0*/  UIADD3 UR14, URZ, -UR29, URZ ;  /* 0x8000001d3f0e7290 */ /* 0x000fc8000fffe03f */
[----:B------:R-:W-:-:S03]  /*b9d0*/  UIMAD UR16, UR14, UR7, URZ ;  /* 0x000000070e1072a4 */ /* 0x000fc6000f8e023f */
[----:B------:R-:W-:Y:S01]  /*b9e0*/  UMOV UR14, URZ ;  /* 0x0000003f000e7c82 */ /* 0x000fe20008000000 */
[----:B------:R-:W-:Y:S02]  /*b9f0*/  UIMAD.WIDE.U32 UR28, UR29, UR16, UR28 ;  /* 0x000000101d1c72a5 */ /* 0x000fe4000f8e001c */
[----:B------:R-:W-:Y:S01]  /*ba00*/  UIMAD.WIDE.U32 UR14, UR15, UR4, UR14 ;  /* 0x000000040f0e72a5 */ /* 0x000fe2000f8e000e */
[----:B------:R-:W-:Y:S02]  /*ba10*/  ULDC UR16, c[0x0][0x2d0] ;  /* 0x0000b40000107ab9 */ /* 0x000fe40000000800 */
[----:B------:R-:W-:Y:S02]  /*ba20*/  ULDC UR4, c[0x0][0x2ec] ;  /* 0x0000bb0000047ab9 */ /* 0x000fe40000000800 */
[----:B------:R-:W-:-:S07]  /*ba30*/  UMOV UR19, UR29 ;  /* 0x0000001d00137c82 */ /* 0x000fce0008000000 */
.L_x_2060:
[----:B------:R-:W-:Y:S04]  /*ba40*/  DEPBAR.LE SB0, 0x0 ;  /* 0x000080000000791a */ /* 0x000fe80000000000 */
[----:B------:R-:W-:Y:S01]  /*ba50*/  BAR.SYNC.DEFER_BLOCKING 0x0 ;  /* 0x0000000000007b1d */ /* 0x000fe20000010000 */
[----:B------:R-:W-:Y:S01]  /*ba60*/  ISETP.GE.AND P5, PT, R200, UR16, PT ;  /* 0x00000010c8007c0c */ /* 0x000fe2000bfa6270 */
[----:B------:R-:W-:Y:S01]  /*ba70*/  UIADD3 UR12, UR12, -0x1, URZ ;  /* 0xffffffff0c0c7890 */ /* 0x000fe2000fffe03f */
[----:B------:R-:W-:Y:S01]  /*ba80*/  ISETP.GE.AND P4, PT, R196, UR16, PT ;  /* 0x00000010c4007c0c */ /* 0x000fe2000bf86270 */
[----:B------:R-:W-:Y:S01]  /*ba90*/  IMAD.MOV.U32 R217, RZ, RZ, R208 ;  /* 0x000000ffffd97224 */ /* 0x000fe200078e00d0 */
[----:B------:R-:W-:Y:S01]  /*baa0*/  ISETP.GE.AND P2, PT, R195, UR16, PT ;  /* 0x00000010c3007c0c */ /* 0x000fe2000bf46270 */
[----:B------:R-:W-:Y:S01]  /*bab0*/  IMAD.MOV.U32 R218, RZ, RZ, R207 ;  /* 0x000000ffffda7224 */ /* 0x000fe200078e00cf */
[----:B------:R-:W-:Y:S11]  /*bac0*/  @!P3 BRA `(.L_x_2057) ;  /* 0x000000040010b947 */ /* 0x000ff60003800000 */
[----:B------:R-:W-:Y:S04]  /*bad0*/  USHF.L.U32 UR14, UR12, 0x6, URZ ;  /* 0x000000060c0e7899 */ /* 0x000fe8000800063f */
[----:B------:R-:W-:Y:S02]  /*bae0*/  UIADD3 UR32, UR14, 0x40, URZ ;  /* 0x000000400e207890 */ /* 0x000fe4000fffe03f */
[----:B------:R-:W-:Y:S01]  /*baf0*/  IMAD.U32 R3, RZ, RZ, UR14 ;  /* 0x0000000eff037e24 */ /* 0x000fe2000f8e00ff */
[----:B------:R-:W-:Y:S03]  /*bb00*/  ULOP3.LUT UR14, UR14, UR9, URZ, 0x3c, !UPT ;  /* 0x000000090e0e7292 */ /* 0x000fe6000f8e3c3f */
[----:B------:R-:W-:Y:S01]  /*bb10*/  IMAD.U32 R4, RZ, RZ, UR32 ;  /* 0x00000020ff047e24 */ /* 0x000fe2000f8e00ff */
[----:B------:R-:W-:Y:S01]  /*bb20*/  ULOP3.LUT UR32, UR32, UR9, URZ, 0x3c, !UPT ;  /* 0x0000000920207292 */ /* 0x000fe2000f8e3c3f */
[----:B------:R-:W-:Y:S01]  /*bb30*/  IABS R3, R3 ;  /* 0x0000000300037213 */ /* 0x000fe20000000000 */
[----:B------:R-:W-:Y:S02]  /*bb40*/  UISETP.GE.AND UP2, UPT, UR14, URZ, UPT ;  /* 0x0000003f0e00728c */ /* 0x000fe4000bf46270 */
[----:B------:R-:W-:Y:S02]  /*bb50*/  IABS R4, R4 ;  /* 0x0000000400047213 */ /* 0x000fe40000000000 */
[----:B------:R-:W-:Y:S02]  /*bb60*/  R2UR UR28, R3 ;  /* 0x00000000031c72ca */ /* 0x000fe400000e0000 */
[----:B------:R-:W-:Y:S11]  /*bb70*/  R2UR UR30, R4 ;  /* 0x00000000041e72ca */ /* 0x000ff600000e0000 */
[----:B------:R-:W-:Y:S02]  /*bb80*/  UIMAD.WIDE.U32 UR36, UR19, UR28, URZ ;  /* 0x0000001c132472a5 */ /* 0x000fe4000f8e003f */
[----:B------:R-:W-:Y:S05]  /*bb90*/  UIMAD.WIDE.U32 UR34, UR19, UR30, URZ ;  /* 0x0000001e132272a5 */ /* 0x000fea000f8e003f */
[----:B------:R-:W-:Y:S02]  /*bba0*/  UMOV UR31, UR37 ;  /* 0x00000025001f7c82 */ /* 0x000fe40008000000 */
[----:B------:R-:W-:Y:S01]  /*bbb0*/  UIADD3 UR27, -UR31, URZ, URZ ;  /* 0x0000003f1f1b7290 */ /* 0x000fe2000fffe13f */
[----:B------:R-:W-:Y:S02]  /*bbc0*/  UMOV UR33, UR35 ;  /* 0x0000002300217c82 */ /* 0x000fe40008000000 */
[----:B------:R-:W-:Y:S02]  /*bbd0*/  UIADD3 UR29, -UR33, URZ, URZ ;  /* 0x0000003f211d7290 */ /* 0x000fe4000fffe13f */
[----:B------:R-:W-:Y:S02]  /*bbe0*/  UIMAD UR28, UR7, UR27, UR28 ;  /* 0x0000001b071c72a4 */ /* 0x000fe4000f8e021c */
[----:B------:R-:W-:Y:S02]  /*bbf0*/  UIMAD UR30, UR7, UR29, UR30 ;  /* 0x0000001d071e72a4 */ /* 0x000fe4000f8e021e */
[----:B------:R-:W-:Y:S02]  /*bc00*/  UISETP.GT.U32.AND UP3, UPT, UR7, UR28, UPT ;  /* 0x0000001c0700728c */ /* 0x000fe4000bf64070 */
[----:B------:R-:W-:Y:S09]  /*bc10*/  UISETP.GT.U32.AND UP4, UPT, UR7, UR30, UPT ;  /* 0x0000001e0700728c */ /* 0x000ff2000bf84070 */
[----:B------:R-:W-:Y:S02]  /*bc20*/  @!UP3 UIADD3 UR28, UR28, -UR7, URZ ;  /* 0x800000071c1cb290 */ /* 0x000fe4000fffe03f */
[----:B------:R-:W-:Y:S02]  /*bc30*/  @!UP4 UIADD3 UR30, UR30, -UR7, URZ ;  /* 0x800000071e1ec290 */ /* 0x000fe4000fffe03f */
[----:B------:R-:W-:Y:S02]  /*bc40*/  UISETP.GE.U32.AND UP5, UPT, UR28, UR7, UPT ;  /* 0x000000071c00728c */ /* 0x000fe4000bfa6070 */
[----:B------:R-:W-:Y:S02]  /*bc50*/  UISETP.GE.U32.AND UP6, UPT, UR30, UR7, UPT ;  /* 0x000000071e00728c */ /* 0x000fe4000bfc6070 */
[----:B------:R-:W-:Y:S02]  /*bc60*/  @!UP3 UIADD3 UR31, UR31, 0x1, URZ ;  /* 0x000000011f1fb890 */ /* 0x000fe4000fffe03f */
[----:B------:R-:W-:Y:S02]  /*bc70*/  UISETP.GE.AND UP3, UPT, UR32, URZ, UPT ;  /* 0x0000003f2000728c */ /* 0x000fe4000bf66270 */
[----:B------:R-:W-:Y:S03]  /*bc80*/  @!UP4 UIADD3 UR33, UR33, 0x1, URZ ;  /* 0x000000012121c890 */ /* 0x000fe6000fffe03f */
[----:B------:R-:W-:Y:S02]  /*bc90*/  @UP5 UIADD3 UR31, UR31, 0x1, URZ ;  /* 0x000000011f1f5890 */ /* 0x000fe4000fffe03f */
[----:B------:R-:W-:Y:S02]  /*bca0*/  @UP6 UIADD3 UR33, UR33, 0x1, URZ ;  /* 0x0000000121216890 */ /* 0x000fe4000fffe03f */
[----:B------:R-:W-:Y:S02]  /*bcb0*/  @!UP2 UIADD3 UR31, -UR31, URZ, URZ ;  /* 0x0000003f1f1fa290 */ /* 0x000fe4000fffe13f */
[----:B------:R-:W-:Y:S02]  /*bcc0*/  @!UP3 UIADD3 UR33, -UR33, URZ, URZ ;  /* 0x0000003f2121b290 */ /* 0x000fe4000fffe13f */
[----:B------:R-:W-:Y:S02]  /*bcd0*/  USEL UR31, UR17, UR31, !UP1 ;  /* 0x0000001f111f7287 */ /* 0x000fe4000c800000 */
[----:B------:R-:W-:Y:S04]  /*bce0*/  USEL UR33, UR17, UR33, !UP1 ;  /* 0x0000002111217287 */ /* 0x000fe8000c800000 */
[----:B------:R-:W-:Y:S01]  /*bcf0*/  IMAD.U32 R5, RZ, RZ, UR31 ;  /* 0x0000001fff057e24 */ /* 0x000fe2000f8e00ff */
[----:B------:R-:W-:Y:S01]  /*bd00*/  MOV R6, UR31 ;  /* 0x0000001f00067c02 */ /* 0x000fe20008000f00 */
[----:B------:R-:W-:Y:S01]  /*bd10*/  IMAD.U32 R4, RZ, RZ, UR33 ;  /* 0x00000021ff047e24 */ /* 0x000fe2000f8e00ff */
[----:B------:R-:W-:Y:S01]  /*bd20*/  MOV R3, UR33 ;  /* 0x0000002100037c02 */ /* 0x000fe20008000f00 */
[----:B------:R-:W-:Y:S01]  /*bd30*/  UIADD3 UR27, UR33, -UR31, URZ ;  /* 0x8000001f211b7290 */ /* 0x000fe2000fffe03f */
[----:B------:R-:W-:Y:S02]  /*bd40*/  LEA R6, P1, R6, UR20, 0x2 ;  /* 0x0000001406067c11 */ /* 0x000fe4000f8210ff */
[----:B------:R-:W-:Y:S01]  /*bd50*/  LEA R4, P0, R4, UR20, 0x2 ;  /* 0x0000001404047c11 */ /* 0x000fe2000f8010ff */
[----:B------:R-:W-:Y:S01]  /*bd60*/  UIMAD UR27, UR27, UR9, -0x40 ;  /* 0xffffffc01b1b74a4 */ /* 0x000fe2000f8e0209 */
[----:B------:R-:W-:Y:S02]  /*bd70*/  LEA.HI.X.SX32 R7, R5, UR21, 0x2, P1 ;  /* 0x0000001505077c11 */ /* 0x000fe400088f16ff */
[----:B------:R-:W-:Y:S01]  /*bd80*/  LEA.HI.X.SX32 R5, R3, UR21, 0x2, P0 ;  /* 0x0000001503057c11 */ /* 0x000fe200080f16ff */
[----:B------:R-:W-:Y:S01]  /*bd90*/  USHF.R.S32.HI UR14, URZ, 0x1f, UR27 ;  /* 0x0000001f3f0e7899 */ /* 0x000fe2000801141b */
[----:B------:R-:W-:Y:S02]  /*bda0*/  R2UR UR34, R6 ;  /* 0x00000000062272ca */ /* 0x000fe400000e0000 */
[----:B------:R-:W-:Y:S02]  /*bdb0*/  R2UR UR35, R7 ;  /* 0x00000000072372ca */ /* 0x000fe400000e0000 */
[----:B------:R-:W-:Y:S01]  /*bdc0*/  R2UR UR28, R4 ;  /* 0x00000000041c72ca */ /* 0x000fe200000e0000 */
[----:B------:R-:W1:Y:S01]  /*bdd0*/  LDC.64 R6, c[0x0][0x250] ;  /* 0x00009400ff067b82 */ /* 0x000e620000000a00 */
[----:B------:R-:W-:Y:S07]  /*bde0*/  R2UR UR29, R5 ;  /* 0x00000000051d72ca */ /* 0x000fee00000e0000 */
[----:B------:R-:W2:Y:S01]  /*bdf0*/  LDC.64 R4, c[0x0][0x238] ;  /* 0x00008e00ff047b82 */ /* 0x000ea20000000a00 */
[----:B------:R-:W-:Y:S02]  /*be00*/  IMAD.U32 R14, RZ, RZ, UR34 ;  /* 0x00000022ff0e7e24 */ /* 0x000fe4000f8e00ff */
[----:B------:R-:W-:Y:S01]  /*be10*/  IMAD.U32 R15, RZ, RZ, UR35 ;  /* 0x00000023ff0f7e24 */ /* 0x000fe2000f8e00ff */
[----:B------:R-:W-:Y:S02]  /*be20*/  MOV R12, UR28 ;  /* 0x0000001c000c7c02 */ /* 0x000fe40008000f00 */
[----:B------:R-:W-:Y:S02]  /*be30*/  IMAD.U32 R13, RZ, RZ, UR29 ;  /* 0x0000001dff0d7e24 */ /* 0x000fe4000f8e00ff */
[----:B------:R-:W3:Y:S04]  /*be40*/  LDG.E R3, desc[UR24][R14.64] ;  /* 0x000000180e037981 */ /* 0x000ee8000c1e1900 */
[----:B------:R-:W3:Y:S01]  /*be50*/  LDG.E R10, desc[UR24][R12.64] ;  /* 0x000000180c0a7981 */ /* 0x000ee2000c1e1900 */
[C---:B-1----:R-:W-:Y:S04]  /*be60*/  IMAD R8, R6.reuse, UR14, RZ ;  /* 0x0000000e06087c24 */ /* 0x042fe8000f8e02ff */
[----:B------:R-:W-:Y:S02]  /*be70*/  IMAD R8, R7, UR27, R8 ;  /* 0x0000001b07087c24 */ /* 0x000fe4000f8e0208 */
[----:B---3--:R-:W-:Y:S02]  /*be80*/  IMAD.IADD R3, R3, 0x1, -R10 ;  /* 0x0000000103037824 */ /* 0x008fe400078e0a0a */
[----:B------:R-:W-:Y:S03]  /*be90*/  IMAD.WIDE.U32 R10, R6, UR27, RZ ;  /* 0x0000001b060a7c25 */ /* 0x000fe6000f8e00ff */
[----:B------:R-:W-:Y:S02]  /*bea0*/  SHF.R.S32.HI R7, RZ, 0x1f, R3 ;  /* 0x0000001fff077819 */ /* 0x000fe40000011403 */
[----:B------:R-:W-:Y:S03]  /*beb0*/  IADD3 R11, R11, R8, RZ ;  /* 0x000000080b0b7210 */ /* 0x000fe60007ffe0ff */
[-C--:B--2---:R-:W-:Y:S02]  /*bec0*/  IMAD R6, R7, R4.reuse, RZ ;  /* 0x0000000407067224 */ /* 0x084fe400078e02ff */
[C---:B------:R-:W-:Y:S04]  /*bed0*/  IMAD.WIDE.U32 R10, R3.reuse, R4, R10 ;  /* 0x00000004030a7225 */ /* 0x040fe800078e000a */
[----:B------:R-:W-:Y:S02]  /*bee0*/  IMAD R6, R3, R5, R6 ;  /* 0x0000000503067224 */ /* 0x000fe400078e0206 */
[----:B------:R-:W-:Y:S03]  /*bef0*/  IMAD.MOV.U32 R217, RZ, RZ, R10 ;  /* 0x000000ffffd97224 */ /* 0x000fe600078e000a */
[----:B------:R-:W-:Y:S07]  /*bf00*/  IADD3 R218, R11, R6, RZ ;  /* 0x000000060bda7210 */ /* 0x000fee0007ffe0ff */
.L_x_2057:
[CC--:B------:R-:W-:Y:S01]  /*bf10*/  LEA R216, P0, R217.reuse, R212.reuse, 0x1 ;  /* 0x000000d4d9d87211 */ /* 0x0c0fe200078008ff */
[----:B------:R-:W-:Y:S01]  /*bf20*/  @P5 STS.128 [R199+0xc000], RZ ;  /* 0x00c000ffc7005388 */ /* 0x000fe20000000c00 */
[C---:B------:R-:W-:Y:S01]  /*bf30*/  IADD3 R3, P1, R198.reuse, R217, RZ ;  /* 0x000000d9c6037210 */ /* 0x040fe20007f3e0ff */
[----:B------:R-:W-:Y:S01]  /*bf40*/  UISETP.GT.AND UP2, UPT, UR12, UR10, UPT ;  /* 0x0000000a0c00728c */ /* 0x000fe2000bf44270 */
        /* <DEDUP_REMOVED lines=10> */
[----:B------:R-:W-:Y:S01]  /*bff0*/  @P4 STS.128 [R199+0xe000], RZ ;  /* 0x00e000ffc7004388 */ /* 0x000fe20000000c00 */
[C-C-:B------:R-:W-:Y:S02]  /*c000*/  @!P4 LEA.HI.X R223, R3.reuse, R215, R214.reuse, 0x1, P1 ;  /* 0x000000d703dfc211 */ /* 0x140fe400008f0cd6 */
[C---:B------:R-:W-:Y:S01]  /*c010*/  IADD3 R219, P6, R198.reuse, R3, RZ ;  /* 0x00000003c6db7210 */ /* 0x040fe20007fde0ff */
[----:B------:R-:W-:Y:S01]  /*c020*/  @!PT LDS RZ, [RZ] ;  /* 0x00000000fffff984 */ /* 0x000fe20000000800 */
[----:B------:R-:W-:Y:S01]  /*c030*/  @!PT LDS RZ, [RZ] ;  /* 0x00000000fffff984 */ /* 0x000fe20000000800 */
[----:B------:R-:W-:Y:S01]  /*c040*/  @!PT LDS RZ, [RZ] ;  /* 0x00000000fffff984 */ /* 0x000fe20000000800 */
[----:B------:R1:W-:Y:S01]  /*c050*/  @!P4 LDGSTS.E.BYPASS.LTC128B.128 [R199+0xe000], desc[UR24][R216.64+0x80] ;  /* 0x0e000080d8c7cfae */ /* 0x0003e2000b901d58 */
[-CC-:B------:R-:W-:Y:S02]  /*c060*/  @!P2 LEA.HI.X R221, R3, R215.reuse, R214.reuse, 0x1, P0 ;  /* 0x000000d703dda211 */ /* 0x180fe400000f0cd6 */
[-C--:B------:R-:W-:Y:S01]  /*c070*/  @!P4 LEA R226, P1, R219, R212.reuse, 0x1 ;  /* 0x000000d4dbe2c211 */ /* 0x080fe200078208ff */
[----:B------:R-:W-:Y:S01]  /*c080*/  @P2 STS.128 [R199+0x10000], RZ ;  /* 0x010000ffc7002388 */ /* 0x000fe20000000c00 */
[----:B------:R-:W-:Y:S01]  /*c090*/  IMAD.X R214, R197, 0x1, R214, P6 ;  /* 0x00000001c5d67824 */ /* 0x000fe200030e06d6 */
[CC--:B------:R-:W-:Y:S02]  /*c0a0*/  @!P5 LEA R228, P6, R219.reuse, R212.reuse, 0x1 ;  /* 0x000000d4dbe4d211 */ /* 0x0c0fe400078c08ff */
        /* <DEDUP_REMOVED lines=8> */
[----:B------:R-:W-:Y:S01]  /*c130*/  IADD3 R3, P6, R198, R219, RZ ;  /* 0x000000dbc6037210 */ /* 0x000fe20007fde0ff */
        /* <DEDUP_REMOVED lines=22> */
[----:B------:R1:W-:Y:S01]  /*c2a0*/  @!P2 LDGSTS.E.BYPASS.LTC128B.128 [R199+0x10800], desc[UR24][R220.64+0x100] ;  /* 0x10800100dcc7afae */ /* 0x0003e2000b901d58 */
[----:B------:R-:W-:Y:S01]  /*c2b0*/  PLOP3.LUT P0, PT, PT, PT, UP2, 0x80, 0x0 ;  /* 0x000000000000781c */ /* 0x000fe20003f0f028 */
[----:B------:R-:W-:Y:S02]  /*c2c0*/  IMAD.MOV.U32 R215, RZ, RZ, R217 ;  /* 0x000000ffffd77224 */ /* 0x000fe400078e00d9 */
        /* <DEDUP_REMOVED lines=35> */
[----:B------:R-:W0:Y:S04]  /*c500*/  LDGDEPBAR ;  /* 0x00000000000079af */ /* 0x000e280000000000 */
        /* <DEDUP_REMOVED lines=156> */
[----:B------:R-:W-:Y:S02]  /*ced0*/  MOV R133, UR22 ;  /* 0x0000001600857c02 */ /* 0x000fe40008000f00 */
[----:B------:R-:W-:Y:S01]  /*cee0*/  MOV R134, UR18 ;  /* 0x0000001200867c02 */ /* 0x000fe20008000f00 */
[----:B------:R-:W-:Y:S06]  /*cef0*/  @!P3 BRA `(.L_x_2059) ;  /* 0x000000040008b947 */ /* 0x000fec0003800000 */
[----:B------:R-:W-:Y:S04]  /*cf00*/  USHF.L.U32 UR14, UR12, 0x6, URZ ;  /* 0x000000060c0e7899 */ /* 0x000fe8000800063f */
[----:B------:R-:W-:Y:S02]  /*cf10*/  UIADD3 UR32, UR14, -0x40, URZ ;  /* 0xffffffc00e207890 */ /* 0x000fe4000fffe03f */
[----:B------:R-:W-:Y:S01]  /*cf20*/  IABS R132, UR14 ;  /* 0x0000000e00847c13 */ /* 0x000fe20008000000 */
[----:B------:R-:W-:Y:S03]  /*cf30*/  ULOP3.LUT UR14, UR14, UR9, URZ, 0x3c, !UPT ;  /* 0x000000090e0e7292 */ /* 0x000fe6000f8e3c3f */
[----:B------:R-:W-:Y:S01]  /*cf40*/  IABS R3, UR32 ;  /* 0x0000002000037c13 */ /* 0x000fe20008000000 */
[----:B------:R-:W-:Y:S01]  /*cf50*/  ULOP3.LUT UR32, UR32, UR9, URZ, 0x3c, !UPT ;  /* 0x0000000920207292 */ /* 0x000fe2000f8e3c3f */
[----:B------:R-:W-:Y:S01]  /*cf60*/  R2UR UR30, R132 ;  /* 0x00000000841e72ca */ /* 0x000fe200000e0000 */
[----:B------:R-:W-:Y:S01]  /*cf70*/  UISETP.GE.AND UP3, UPT, UR14, URZ, UPT ;  /* 0x0000003f0e00728c */ /* 0x000fe2000bf66270 */
        /* <DEDUP_REMOVED lines=17> */
[----:B------:R-:W-:Y:S04]  /*d090*/  @!UP4 UIADD3 UR33, UR33, 0x1, URZ ;  /* 0x000000012121c890 */ /* 0x000fe8000fffe03f */
[----:B------:R-:W-:Y:S02]  /*d0a0*/  @UP6 UIADD3 UR33, UR33, 0x1, URZ ;  /* 0x0000000121216890 */ /* 0x000fe4000fffe03f */
[----:B------:R-:W-:Y:S02]  /*d0b0*/  @UP5 UIADD3 UR31, UR31, 0x1, URZ ;  /* 0x000000011f1f5890 */ /* 0x000fe4000fffe03f */
[----:B------:R-:W-:Y:S02]  /*d0c0*/  @!UP3 UIADD3 UR33, -UR33, URZ, URZ ;  /* 0x0000003f2121b290 */ /* 0x000fe4000fffe13f */
[----:B------:R-:W-:Y:S02]  /*d0d0*/  @!UP2 UIADD3 UR31, -UR31, URZ, URZ ;  /* 0x0000003f1f1fa290 */ /* 0x000fe4000fffe13f */
[----:B------:R-:W-:Y:S02]  /*d0e0*/  USEL UR33, UR8, UR33, !UP0 ;  /* 0x0000002108217287 */ /* 0x000fe4000c000000 */
[----:B------:R-:W-:Y:S04]  /*d0f0*/  USEL UR31, UR8, UR31, !UP0 ;  /* 0x0000001f081f7287 */ /* 0x000fe8000c000000 */
[----:B------:R-:W-:Y:S01]  /*d100*/  IMAD.U32 R134, RZ, RZ, UR33 ;  /* 0x00000021ff867e24 */ /* 0x000fe2000f8e00ff */
[----:B------:R-:W-:Y:S01]  /*d110*/  UIADD3 UR27, UR33, -UR31, URZ ;  /* 0x8000001f211b7290 */ /* 0x000fe2000fffe03f */
[----:B------:R-:W-:Y:S01]  /*d120*/  IMAD.U32 R133, RZ, RZ, UR31 ;  /* 0x0000001fff857e24 */ /* 0x000fe2000f8e00ff */
[----:B------:R-:W-:Y:S01]  /*d130*/  MOV R132, UR31 ;  /* 0x0000001f00847c02 */ /* 0x000fe20008000f00 */
[----:B------:R-:W-:Y:S01]  /*d140*/  IMAD.U32 R3, RZ, RZ, UR33 ;  /* 0x00000021ff037e24 */ /* 0x000fe2000f8e00ff */
[----:B------:R-:W-:Y:S01]  /*d150*/  LEA R134, P0, R134, UR20, 0x2 ;  /* 0x0000001486867c11 */ /* 0x000fe2000f8010ff */
[----:B------:R-:W-:Y:S01]  /*d160*/  UIMAD UR27, UR27, UR9, -0x40 ;  /* 0xffffffc01b1b74a4 */ /* 0x000fe2000f8e0209 */
[----:B------:R-:W-:Y:S02]  /*d170*/  LEA R136, P1, R133, UR20, 0x2 ;  /* 0x0000001485887c11 */ /* 0x000fe4000f8210ff */
[----:B------:R-:W-:Y:S01]  /*d180*/  LEA.HI.X.SX32 R135, R3, UR21, 0x2, P0 ;  /* 0x0000001503877c11 */ /* 0x000fe200080f16ff */
[----:B------:R-:W-:Y:S01]  /*d190*/  USHF.R.S32.HI UR14, URZ, 0x1f, UR27 ;  /* 0x0000001f3f0e7899 */ /* 0x000fe2000801141b */
[----:B------:R-:W-:Y:S02]  /*d1a0*/  LEA.HI.X.SX32 R137, R132, UR21, 0x2, P1 ;  /* 0x0000001584897c11 */ /* 0x000fe400088f16ff */
[----:B------:R-:W-:Y:S01]  /*d1b0*/  R2UR UR28, R134 ;  /* 0x00000000861c72ca */ /* 0x000fe200000e0000 */
[----:B------:R-:W1:Y:S01]  /*d1c0*/  LDC.64 R132, c[0x0][0x230] ;  /* 0x00008c00ff847b82 */ /* 0x000e620000000a00 */
[----:B------:R-:W-:Y:S02]  /*d1d0*/  R2UR UR29, R135 ;  /* 0x00000000871d72ca */ /* 0x000fe400000e0000 */
[----:B------:R-:W-:Y:S02]  /*d1e0*/  R2UR UR34, R136 ;  /* 0x00000000882272ca */ /* 0x000fe400000e0000 */
[----:B------:R-:W-:Y:S03]  /*d1f0*/  R2UR UR35, R137 ;  /* 0x00000000892372ca */ /* 0x000fe600000e0000 */
[----:B------:R-:W2:Y:S04]  /*d200*/  LDC.64 R134, c[0x0][0x248] ;  /* 0x00009200ff867b82 */ /* 0x000ea80000000a00 */
[----:B------:R-:W-:Y:S02]  /*d210*/  IMAD.U32 R142, RZ, RZ, UR28 ;  /* 0x0000001cff8e7e24 */ /* 0x000fe4000f8e00ff */
[----:B------:R-:W-:Y:S02]  /*d220*/  IMAD.U32 R143, RZ, RZ, UR29 ;  /* 0x0000001dff8f7e24 */ /* 0x000fe4000f8e00ff */
[----:B------:R-:W-:Y:S02]  /*d230*/  MOV R140, UR34 ;  /* 0x00000022008c7c02 */ /* 0x000fe40008000f00 */
[----:B------:R-:W-:Y:S01]  /*d240*/  IMAD.U32 R141, RZ, RZ, UR35 ;  /* 0x00000023ff8d7e24 */ /* 0x000fe2000f8e00ff */
[----:B------:R-:W3:Y:S04]  /*d250*/  LDG.E R138, desc[UR24][R142.64] ;  /* 0x000000188e8a7981 */ /* 0x000ee8000c1e1900 */
[----:B------:R-:W3:Y:S01]  /*d260*/  LDG.E R3, desc[UR24][R140.64] ;  /* 0x000000188c037981 */ /* 0x000ee2000c1e1900 */
[C---:B--2---:R-:W-:Y:S04]  /*d270*/  IMAD R136, R134.reuse, UR14, RZ ;  /* 0x0000000e86887c24 */ /* 0x044fe8000f8e02ff */
[----:B------:R-:W-:Y:S02]  /*d280*/  IMAD R136, R135, UR27, R136 ;  /* 0x0000001b87887c24 */ /* 0x000fe4000f8e0288 */
[----:B---3--:R-:W-:Y:S02]  /*d290*/  IMAD.IADD R3, R3, 0x1, -R138 ;  /* 0x0000000103037824 */ /* 0x008fe400078e0a8a */
[----:B------:R-:W-:Y:S03]  /*d2a0*/  IMAD.WIDE.U32 R138, R134, UR27, RZ ;  /* 0x0000001b868a7c25 */ /* 0x000fe6000f8e00ff */
[----:B------:R-:W-:Y:S02]  /*d2b0*/  SHF.R.S32.HI R135, RZ, 0x1f, R3 ;  /* 0x0000001fff877819 */ /* 0x000fe40000011403 */
[----:B------:R-:W-:Y:S03]  /*d2c0*/  IADD3 R139, R139, R136, RZ ;  /* 0x000000888b8b7210 */ /* 0x000fe60007ffe0ff */
[-C--:B-1----:R-:W-:Y:S02]  /*d2d0*/  IMAD R134, R135, R132.reuse, RZ ;  /* 0x0000008487867224 */ /* 0x082fe400078e02ff */
[C---:B------:R-:W-:Y:S04]  /*d2e0*/  IMAD.WIDE.U32 R138, R3.reuse, R132, R138 ;  /* 0x00000084038a7225 */ /* 0x040fe800078e008a */
[----:B------:R-:W-:Y:S02]  /*d2f0*/  IMAD R134, R3, R133, R134 ;  /* 0x0000008503867224 */ /* 0x000fe400078e0286 */
[----:B------:R-:W-:Y:S03]  /*d300*/  IMAD.MOV.U32 R133, RZ, RZ, R138 ;  /* 0x000000ffff857224 */ /* 0x000fe600078e008a */
[----:B------:R-:W-:Y:S07]  /*d310*/  IADD3 R134, R139, R134, RZ ;  /* 0x000000868b867210 */ /* 0x000fee0007ffe0ff */
.L_x_2059:
[----:B------:R1:W-:Y:S01]  /*d320*/  @P5 STS.128 [R199+0x6000], RZ ;  /* 0x006000ffc7005388 */ /* 0x0003e20000000c00 */
[CC--:B------:R-:W-:Y:S02]  /*d330*/  LEA R140, P0, R133.reuse, R210.reuse, 0x1 ;  /* 0x000000d2858c7211 */ /* 0x0c0fe400078008ff */
[C---:B------:R-:W-:Y:S02]  /*d340*/  IADD3 R3, P1, R133.reuse, UR26, RZ ;  /* 0x0000001a85037c10 */ /* 0x040fe4000ff3e0ff */
[-C--:B------:R-:W-:Y:S02]  /*d350*/  LEA.HI.X R141, R133, R209.reuse, R134, 0x1, P0 ;  /* 0x000000d1858d7211 */ /* 0x080fe400000f0c86 */
[CC--:B------:R-:W-:Y:S02]  /*d360*/  @!P5 LEA R138, P6, R3.reuse, R210.reuse, 0x1 ;  /* 0x000000d2038ad211 */ /* 0x0c0fe400078c08ff */
[----:B------:R-:W-:Y:S01]  /*d370*/  IADD3.X R132, R134, UR23, RZ, P1, !PT ;  /* 0x0000001786847c10 */ /* 0x000fe20008ffe4ff */
        /* <DEDUP_REMOVED lines=8> */
[CC--:B------:R-:W-:Y:S01]  /*d400*/  @!P2 LEA R134, P0, R3.reuse, R210.reuse, 0x1 ;  /* 0x000000d20386a211 */ /* 0x0c0fe200078008ff */
[----:B------:R-:W-:Y:S01]  /*d410*/  @!PT LDS RZ, [RZ] ;  /* 0x00000000fffff984 */ /* 0x000fe20000000800 */
[----:B------:R-:W-:Y:S01]  /*d420*/  @!PT LDS RZ, [RZ] ;  /* 0x00000000fffff984 */ /* 0x000fe20000000800 */
[----:B------:R-:W-:Y:S01]  /*d430*/  @!PT LDS RZ, [RZ] ;  /* 0x00000000fffff984 */ /* 0x000fe20000000800 */
[----:B------:R1:W-:Y:S01]  /*d440*/  @!P4 LDGSTS.E.BYPASS.LTC128B.128 [R199+0x8000], desc[UR24][R140.64+0x80] ;  /* 0x080000808cc7cfae */ /* 0x0003e2000b901d58 */
[C---:B------:R-:W-:Y:S02]  /*d450*/  IADD3 R133, P6, R3.reuse, UR26, RZ ;  /* 0x0000001a03857c10 */ /* 0x040fe4000ffde0ff */
[-C--:B------:R-:W-:Y:S01]  /*d460*/  @!P2 LEA.HI.X R135, R3, R209.reuse, R132, 0x1, P0 ;  /* 0x000000d10387a211 */ /* 0x080fe200000f0c84 */
[----:B------:R1:W-:Y:S01]  /*d470*/  @P2 STS.128 [R199+0xa000], RZ ;  /* 0x00a000ffc7002388 */ /* 0x0003e20000000c00 */
[CC--:B------:R-:W-:Y:S02]  /*d480*/  @!P4 LEA R144, P1, R133.reuse, R210.reuse, 0x1 ;  /* 0x000000d28590c211 */ /* 0x0c0fe400078208ff */
[CC--:B------:R-:W-:Y:S01]  /*d490*/  @!P2 LEA R142, P0, R133.reuse, R210.reuse, 0x1 ;  /* 0x000000d2858ea211 */ /* 0x0c0fe200078008ff */
[----:B------:R-:W-:Y:S01]  /*d4a0*/  @!PT LDS RZ, [RZ] ;  /* 0x00000000fffff984 */ /* 0x000fe20000000800 */
[----:B------:R-:W-:Y:S01]  /*d4b0*/  @!PT LDS RZ, [RZ] ;  /* 0x00000000fffff984 */ /* 0x000fe20000000800 */
[----:B------:R-:W-:Y:S01]  /*d4c0*/  @!PT LDS RZ, [RZ] ;  /* 0x00000000fffff984 */ /* 0x000fe20000000800 */
[----:B------:R1:W-:Y:S01]  /*d4d0*/  @!P2 LDGSTS.E.BYPASS.LTC128B.128 [R199+0xa000], desc[UR24][R140.64+0x100] ;  /* 0x0a0001008cc7afae */ /* 0x0003e2000b901d58 */
[----:B------:R-:W-:Y:S02]  /*d4e0*/  IADD3.X R132, R132, UR23, RZ, P6, !PT ;  /* 0x0000001784847c10 */ /* 0x000fe4000b7fe4ff */
[CC--:B------:R-:W-:Y:S01]  /*d4f0*/  @!P5 LEA R146, P6, R133.reuse, R210.reuse, 0x1 ;  /* 0x000000d28592d211 */ /* 0x0c0fe200078c08ff */
[----:B------:R1:W-:Y:S01]  /*d500*/  @P5 STS.128 [R199+0x6800], RZ ;  /* 0x006800ffc7005388 */ /* 0x0003e20000000c00 */
[CCC-:B------:R-:W-:Y:S02]  /*d510*/  @!P4 LEA.HI.X R145, R133.reuse, R209.reuse, R132.reuse, 0x1, P1 ;  /* 0x000000d18591c211 */ /* 0x1c0fe400008f0c84 */
[CCC-:B------:R-:W-:Y:S01]  /*d520*/  @!P5 LEA.HI.X R147, R133.reuse, R209.reuse, R132.reuse, 0x1, P6 ;  /* 0x000000d18593d211 */ /* 0x1c0fe200030f0c84 */
[----:B------:R-:W-:Y:S01]  /*d530*/  @!PT LDS RZ, [RZ] ;  /* 0x00000000fffff984 */ /* 0x000fe20000000800 */
[----:B------:R-:W-:Y:S01]  /*d540*/  @!PT LDS RZ, [RZ] ;  /* 0x00000000fffff984 */ /* 0x000fe20000000800 */
[----:B------:R-:W-:Y:S01]  /*d550*/  @!PT LDS RZ, [RZ] ;  /* 0x00000000fffff984 */ /* 0x000fe20000000800 */
[----:B------:R1:W-:Y:S01]  /*d560*/  @!P5 LDGSTS.E.BYPASS.LTC128B.128 [R199+0x6800], desc[UR24][R138.64] ;  /* 0x068000008ac7dfae */ /* 0x0003e2000b901d58 */
[CC--:B------:R-:W-:Y:S02]  /*d570*/  @!P2 LEA.HI.X R143, R133.reuse, R209.reuse, R132, 0x1, P0 ;  /* 0x000000d1858fa211 */ /* 0x0c0fe400000f0c84 */
[----:B------:R-:W-:Y:S01]  /*d580*/  IADD3 R3, P6, R133, UR26, RZ ;  /* 0x0000001a85037c10 */ /* 0x000fe2000ffde0ff */
[----:B------:R1:W-:Y:S03]  /*d590*/  @P4 STS.128 [R199+0x8800], RZ ;  /* 0x008800ffc7004388 */ /* 0x0003e60000000c00 */
[CC--:B------:R-:W-:Y:S01]  /*d5a0*/  @!P4 LEA R148, P1, R3.reuse, R210.reuse, 0x1 ;  /* 0x000000d20394c211 */ /* 0x0c0fe200078208ff */
[----:B------:R-:W-:Y:S01]  /*d5b0*/  @!PT LDS RZ, [RZ] ;  /* 0x00000000fffff984 */ /* 0x000fe20000000800 */
[----:B------:R-:W-:Y:S01]  /*d5c0*/  @!PT LDS RZ, [RZ] ;  /* 0x00000000fffff984 */ /* 0x000fe20000000800 */
[----:B------:R-:W-:Y:S01]  /*d5d0*/  @!PT LDS RZ, [RZ] ;  /* 0x00000000fffff984 */ /* 0x000fe20000000800 */
[----:B------:R1:W-:Y:S01]  /*d5e0*/  @!P4 LDGSTS.E.BYPASS.LTC128B.128 [R199+0x8800], desc[UR24][R136.64+0x80] ;  /* 0x0880008088c7cfae */ /* 0x0003e2000b901d58 */
[CC--:B------:R-:W-:Y:S02]  /*d5f0*/  @!P2 LEA R152, P0, R3.reuse, R210.reuse, 0x1 ;  /* 0x000000d20398a211 */ /* 0x0c0fe400078008ff */
[----:B------:R-:W-:Y:S01]  /*d600*/  IADD3.X R132, R132, UR23, RZ, P6, !PT ;  /* 0x0000001784847c10 */ /* 0x000fe2000b7fe4ff */
[----:B------:R1:W-:Y:S01]  /*d610*/  @P2 STS.128 [R199+0xa800], RZ ;  /* 0x00a800ffc7002388 */ /* 0x0003e20000000c00 */
[C---:B------:R-:W-:Y:S01]  /*d620*/  @!P5 LEA R150, P6, R3.reuse, R210, 0x1 ;  /* 0x000000d20396d211 */ /* 0x040fe200078c08ff */
[----:B------:R-:W-:Y:S01]  /*d630*/  IMAD.MOV.U32 R210, RZ, RZ, R140 ;  /* 0x000000ffffd27224 */ /* 0x000fe200078e008c */
[CCC-:B------:R-:W-:Y:S01]  /*d640*/  @!P4 LEA.HI.X R149, R3.reuse, R209.reuse, R132.reuse, 0x1, P1 ;  /* 0x000000d10395c211 */ /* 0x1c0fe200008f0c84 */
[----:B------:R-:W-:Y:S01]  /*d650*/  @!PT LDS RZ, [RZ] ;  /* 0x00000000fffff984 */ /* 0x000fe20000000800 */
[----:B------:R-:W-:Y:S01]  /*d660*/  @!PT LDS RZ, [RZ] ;  /* 0x00000000fffff984 */ /* 0x000fe20000000800 */
[----:B------:R-:W-:Y:S01]  /*d670*/  @!PT LDS RZ, [RZ] ;  /* 0x00000000fffff984 */ /* 0x000fe20000000800 */
[----:B------:R1:W-:Y:S01]  /*d680*/  @!P2 LDGSTS.E.BYPASS.LTC128B.128 [R199+0xa800], desc[UR24][R134.64+0x100] ;  /* 0x0a80010086c7afae */ /* 0x0003e2000b901d58 */
[CCC-:B------:R-:W-:Y:S02]  /*d690*/  @!P5 LEA.HI.X R151, R3.reuse, R209.reuse, R132.reuse, 0x1, P6 ;  /* 0x000000d10397d211 */ /* 0x1c0fe400030f0c84 */
[----:B------:R-:W-:Y:S01]  /*d6a0*/  @!P2 LEA.HI.X R153, R3, R209, R132, 0x1, P0 ;  /* 0x000000d10399a211 */ /* 0x000fe200000f0c84 */
[----:B------:R1:W-:Y:S01]  /*d6b0*/  @P5 STS.128 [R199+0x7000], RZ ;  /* 0x007000ffc7005388 */ /* 0x0003e20000000c00 */
[----:B------:R-:W-:Y:S03]  /*d6c0*/  IMAD.MOV.U32 R209, RZ, RZ, R141 ;  /* 0x000000ffffd17224 */ /* 0x000fe600078e008d */
        /* <DEDUP_REMOVED lines=30> */
.L_x_2058:
[----:B------:R-:W-:Y:S01]  /*d8b0*/  MOV R3, UR12 ;  /* 0x0000000c00037c02 */ /* 0x000fe20008000f00 */
[----:B------:R-:W-:Y:S03]  /*d8c0*/  UISETP.GT.AND UP2, UPT, UR12, UR10, UPT ;  /* 0x0000000a0c00728c */ /* 0x000fe6000bf44270 */
[----:B------:R-:W-:Y:S04]  /*d8d0*/  LEA R3, R3, R206, 0x6 ;  /* 0x000000ce03037211 */ /* 0x000fe800078e30ff */
[C---:B------:R-:W-:Y:S01]  /*d8e0*/  IADD3 R132, R3.reuse, 0x1, RZ ;  /* 0x0000000103847810 */ /* 0x040fe20007ffe0ff */
[C---:B------:R-:W-:Y:S01]  /*d8f0*/  VIADD R133, R3.reuse, 0x8 ;  /* 0x0000000803857836 */ /* 0x040fe20000000000 */
[CC--:B------:R-:W-:Y:S02]  /*d900*/  ISETP.GE.AND P1, PT, R3.reuse, R205.reuse, PT ;  /* 0x000000cd0300720c */ /* 0x0c0fe40003f26270 */
[C---:B------:R-:W-:Y:S02]  /*d910*/  ISETP.GE.AND P5, PT, R132.reuse, R205, PT ;  /* 0x000000cd8400720c */ /* 0x040fe40003fa6270 */
[CC--:B------:R-:W-:Y:S02]  /*d920*/  ISETP.GE.AND P0, PT, R132.reuse, R203.reuse, PT ;  /* 0x000000cb8400720c */ /* 0x0c0fe40003f06270 */
[C---:B------:R-:W-:Y:S02]  /*d930*/  ISETP.GE.OR P1, PT, R3.reuse, R204, !P1 ;  /* 0x000000cc0300720c */ /* 0x040fe40004f26670 */
[C---:B------:R-:W-:Y:S02]  /*d940*/  ISETP.GE.OR P0, PT, R132.reuse, R202, !P0 ;  /* 0x000000ca8400720c */ /* 0x040fe40004706670 */
[----:B------:R-:W-:Y:S02]  /*d950*/  ISETP.GE.OR P5, PT, R132, R204, !P5 ;  /* 0x000000cc8400720c */ /* 0x000fe40006fa6670 */
[C---:B------:R-:W-:Y:S02]  /*d960*/  IADD3 R132, R3.reuse, 0x9, RZ ;  /* 0x0000000903847810 */ /* 0x040fe40007ffe0ff */
[C---:B------:R-:W-:Y:S02]  /*d970*/  ISETP.GE.AND P2, PT, R3.reuse, R203, PT ;  /* 0x000000cb0300720c */ /* 0x040fe40003f46270 */
[----:B-1----:R-:W-:Y:S02]  /*d980*/  FSEL R135, R4, -INF , !P1 ;  /* 0xff80000004877808 */ /* 0x002fe40004800000 */
[----:B------:R-:W-:Y:S02]  /*d990*/  ISETP.GE.OR P2, PT, R3, R202, !P2 ;  /* 0x000000ca0300720c */ /* 0x000fe40005746670 */
[CC--:B------:R-:W-:Y:S02]  /*d9a0*/  ISETP.GE.AND P4, PT, R133.reuse, R205.reuse, PT ;  /* 0x000000cd8500720c */ /* 0x0c0fe40003f86270 */
[----:B------:R-:W-:Y:S02]  /*d9b0*/  ISETP.GE.AND P1, PT, R132, R205, PT ;  /* 0x000000cd8400720c */ /* 0x000fe40003f26270 */
[----:B------:R-:W-:Y:S02]  /*d9c0*/  FSEL R134, R6, -INF , !P2 ;  /* 0xff80000006867808 */ /* 0x000fe40005000000 */
[-C--:B------:R-:W-:Y:S02]  /*d9d0*/  ISETP.GE.OR P4, PT, R133, R204.reuse, !P4 ;  /* 0x000000cc8500720c */ /* 0x080fe40006786670 */
[-C--:B------:R-:W-:Y:S02]  /*d9e0*/  ISETP.GE.OR P1, PT, R132, R204.reuse, !P1 ;  /* 0x000000cc8400720c */ /* 0x080fe40004f26670 */
[C---:B------:R-:W-:Y:S02]  /*d9f0*/  IADD3 R4, R3.reuse, 0x10, RZ ;  /* 0x0000001003047810 */ /* 0x040fe40007ffe0ff */
[----:B------:R-:W-:Y:S02]  /*da00*/  IADD3 R6, R3, 0x11, RZ ;  /* 0x0000001103067810 */ /* 0x000fe40007ffe0ff */
[----:B------:R-:W-:Y:S02]  /*da10*/  FSEL R136, R7, -INF , !P0 ;  /* 0xff80000007887808 */ /* 0x000fe40004000000 */
[----:B------:R-:W-:Y:S02]  /*da20*/  FSEL R5, R5, -INF , !P5 ;  /* 0xff80000005057808 */ /* 0x000fe40006800000 */
[----:B------:R-:W-:Y:S02]  /*da30*/  FSEL R7, R8, -INF , !P4 ;  /* 0xff80000008077808 */ /* 0x000fe40006000000 */
[----:B------:R-:W-:Y:S02]  /*da40*/  FSEL R9, R9, -INF , !P1 ;  /* 0xff80000009097808 */ /* 0x000fe40004800000 */
[----:B------:R-:W-:Y:S02]  /*da50*/  ISETP.GE.AND P6, PT, R133, R203, PT ;  /* 0x000000cb8500720c */ /* 0x000fe40003fc6270 */
[C---:B------:R-:W-:Y:S02]  /*da60*/  ISETP.GE.AND P0, PT, R4.reuse, R205, PT ;  /* 0x000000cd0400720c */ /* 0x040fe40003f06270 */
[-C--:B------:R-:W-:Y:S02]  /*da70*/  ISETP.GE.AND P5, PT, R4, R203.reuse, PT ;  /* 0x000000cb0400720c */ /* 0x080fe40003fa6270 */
[----:B------:R-:W-:Y:S02]  /*da80*/  ISETP.GE.AND P2, PT, R132, R203, PT ;  /* 0x000000cb8400720c */ /* 0x000fe40003f46270 */
[C---:B------:R-:W-:Y:S02]  /*da90*/  ISETP.GE.AND P4, PT, R6.reuse, R205, PT ;  /* 0x000000cd0600720c */ /* 0x040fe40003f86270 */
[----:B------:R-:W-:Y:S02]  /*daa0*/  ISETP.GE.AND P1, PT, R6, R203, PT ;  /* 0x000000cb0600720c */ /* 0x000fe40003f26270 */
[C---:B------:R-:W-:Y:S02]  /*dab0*/  ISETP.GE.OR P0, PT, R4.reuse, R204, !P0 ;  /* 0x000000cc0400720c */ /* 0x040fe40004706670 */
[-C--:B------:R-:W-:Y:S01]  /*dac0*/  ISETP.GE.OR P5, PT, R4, R202.reuse, !P5 ;  /* 0x000000ca0400720c */ /* 0x080fe20006fa6670 */
[----:B------:R-:W-:Y:S01]  /*dad0*/  VIADD R4, R3, 0x18 ;  /* 0x0000001803047836 */ /* 0x000fe20000000000 */
[----:B------:R-:W-:Y:S02]  /*dae0*/  ISETP.GE.OR P6, PT, R133, R202, !P6 ;  /* 0x000000ca8500720c */ /* 0x000fe400077c6670 */
[C---:B------:R-:W-:Y:S02]  /*daf0*/  ISETP.GE.OR P4, PT, R6.reuse, R204, !P4 ;  /* 0x000000cc0600720c */ /* 0x040fe40006786670 */
[-C--:B------:R-:W-:Y:S02]  /*db00*/  ISETP.GE.OR P1, PT, R6, R202.reuse, !P1 ;  /* 0x000000ca0600720c */ /* 0x080fe40004f26670 */
[----:B------:R-:W-:Y:S02]  /*db10*/  ISETP.GE.OR P2, PT, R132, R202, !P2 ;  /* 0x000000ca8400720c */ /* 0x000fe40005746670 */
[----:B------:R-:W-:Y:S02]  /*db20*/  IADD3 R6, R3, 0x19, RZ ;  /* 0x0000001903067810 */ /* 0x000fe40007ffe0ff */
[----:B------:R-:W-:Y:S02]  /*db30*/  FSEL R138, R10, -INF , !P6 ;  /* 0xff8000000a8a7808 */ /* 0x000fe40007000000 */
[----:B------:R-:W-:Y:S02]  /*db40*/  FSEL R217, R12, -INF , !P0 ;  /* 0xff8000000cd97808 */ /* 0x000fe40004000000 */
[----:B------:R-:W-:Y:S02]  /*db50*/  FSEL R163, R13, -INF , !P4 ;  /* 0xff8000000da37808 */ /* 0x000fe40006000000 */
[----:B------:R-:W-:Y:S02]  /*db60*/  FSEL R10, R11, -INF , !P2 ;  /* 0xff8000000b0a7808 */ /* 0x000fe40005000000 */
[C---:B------:R-:W-:Y:S02]  /*db70*/  ISETP.GE.AND P2, PT, R4.reuse, R205, PT ;  /* 0x000000cd0400720c */ /* 0x040fe40003f46270 */
[----:B------:R-:W-:Y:S02]  /*db80*/  ISETP.GE.AND P6, PT, R4, R203, PT ;  /* 0x000000cb0400720c */ /* 0x000fe40003fc6270 */
[C---:B------:R-:W-:Y:S02]  /*db90*/  ISETP.GE.AND P0, PT, R6.reuse, R205, PT ;  /* 0x000000cd0600720c */ /* 0x040fe40003f06270 */
[----:B------:R-:W-:Y:S02]  /*dba0*/  ISETP.GE.AND P4, PT, R6, R203, PT ;  /* 0x000000cb0600720c */ /* 0x000fe40003f86270 */
[C---:B------:R-:W-:Y:S02]  /*dbb0*/  ISETP.GE.OR P2, PT, R4.reuse, R204, !P2 ;  /* 0x000000cc0400720c */ /* 0x040fe40005746670 */
[----:B------:R-:W-:Y:S02]  /*dbc0*/  ISETP.GE.OR P6, PT, R4, R202, !P6 ;  /* 0x000000ca0400720c */ /* 0x000fe400077c6670 */
[C---:B------:R-:W-:Y:S02]  /*dbd0*/  ISETP.GE.OR P0, PT, R6.reuse, R204, !P0 ;  /* 0x000000cc0600720c */ /* 0x040fe40004706670 */
[----:B------:R-:W-:Y:S02]  /*dbe0*/  ISETP.GE.OR P4, PT, R6, R202, !P4 ;  /* 0x000000ca0600720c */ /* 0x000fe40006786670 */
[C---:B------:R-:W-:Y:S02]  /*dbf0*/  IADD3 R4, R3.reuse, 0x20, RZ ;  /* 0x0000002003047810 */ /* 0x040fe40007ffe0ff */
[----:B------:R-:W-:Y:S02]  /*dc00*/  IADD3 R6, R3, 0x21, RZ ;  /* 0x0000002103067810 */ /* 0x000fe40007ffe0ff */
[----:B------:R-:W-:Y:S02]  /*dc10*/  FSEL R162, R14, -INF , !P5 ;  /* 0xff8000000ea27808 */ /* 0x000fe40006800000 */
[----:B------:R-:W-:Y:S02]  /*dc20*/  FSEL R143, R16, -INF , !P2 ;  /* 0xff800000108f7808 */ /* 0x000fe40005000000 */
[----:B------:R-:W-:Y:S02]  /*dc30*/  FSEL R141, R17, -INF , !P0 ;  /* 0xff800000118d7808 */ /* 0x000fe40004000000 */
[-C--:B------:R-:W-:Y:S02]  /*dc40*/  ISETP.GE.AND P5, PT, R4, R205.reuse, PT ;  /* 0x000000cd0400720c */ /* 0x080fe40003fa6270 */
[C---:B------:R-:W-:Y:S02]  /*dc50*/  ISETP.GE.AND P2, PT, R6.reuse, R205, PT ;  /* 0x000000cd0600720c */ /* 0x040fe40003f46270 */
[----:B------:R-:W-:Y:S02]  /*dc60*/  ISETP.GE.AND P0, PT, R6, R203, PT ;  /* 0x000000cb0600720c */ /* 0x000fe40003f06270 */
[----:B------:R-:W-:Y:S02]  /*dc70*/  FMNMX.FTZ R8, R135, R0, !PT ;  /* 0x0000000087087209 */ /* 0x000fe40007810000 */
[-C--:B------:R-:W-:Y:S02]  /*dc80*/  ISETP.GE.OR P5, PT, R4, R204.reuse, !P5 ;  /* 0x000000cc0400720c */ /* 0x080fe40006fa6670 */
[C---:B------:R-:W-:Y:S02]  /*dc90*/  ISETP.GE.OR P2, PT, R6.reuse, R204, !P2 ;  /* 0x000000cc0600720c */ /* 0x040fe40005746670 */
[----:B------:R-:W-:Y:S02]  /*dca0*/  ISETP.GE.OR P0, PT, R6, R202, !P0 ;  /* 0x000000ca0600720c */ /* 0x000fe40004706670 */
[----:B------:R-:W-:Y:S02]  /*dcb0*/  IADD3 R6, R3, 0x29, RZ ;  /* 0x0000002903067810 */ /* 0x000fe40007ffe0ff */
[----:B------:R-:W-:Y:S02]  /*dcc0*/  FMNMX.FTZ R8, R5, R8, !PT ;  /* 0x0000000805087209 */ /* 0x000fe40007810000 */
[----:B------:R-:W-:Y:S02]  /*dcd0*/  FSEL R161, R20, -INF , !P5 ;  /* 0xff80000014a17808 */ /* 0x000fe40006800000 */
[----:B------:R-:W-:Y:S02]  /*dce0*/  FSEL R159, R21, -INF , !P2 ;  /* 0xff800000159f7808 */ /* 0x000fe40005000000 */
[C---:B------:R-:W-:Y:S02]  /*dcf0*/  ISETP.GE.AND P5, PT, R6.reuse, R205, PT ;  /* 0x000000cd0600720c */ /* 0x040fe40003fa6270 */
[CC--:B------:R-:W-:Y:S02]  /*dd00*/  ISETP.GE.AND P2, PT, R6.reuse, R203.reuse, PT ;  /* 0x000000cb0600720c */ /* 0x0c0fe40003f46270 */
[----:B------:R-:W-:Y:S02]  /*dd10*/  FMNMX.FTZ R8, R7, R8, !PT ;  /* 0x0000000807087209 */ /* 0x000fe40007810000 */
[C---:B------:R-:W-:Y:S02]  /*dd20*/  ISETP.GE.OR P5, PT, R6.reuse, R204, !P5 ;  /* 0x000000cc0600720c */ /* 0x040fe40006fa6670 */
[----:B------:R-:W-:Y:S02]  /*dd30*/  ISETP.GE.OR P2, PT, R6, R202, !P2 ;  /* 0x000000ca0600720c */ /* 0x000fe40005746670 */
[----:B------:R-:W-:Y:S02]  /*dd40*/  FMNMX.FTZ R6, R9, R8, !PT ;  /* 0x0000000809067209 */ /* 0x000fe40007810000 */
[----:B------:R-:W-:Y:S02]  /*dd50*/  FMNMX.FTZ R11, R134, R2, !PT ;  /* 0x00000002860b7209 */ /* 0x000fe40007810000 */
[----:B------:R-:W-:Y:S02]  /*dd60*/  FSEL R160, R15, -INF , !P1 ;  /* 0xff8000000fa07808 */ /* 0x000fe40004800000 */
[----:B------:R-:W-:Y:S02]  /*dd70*/  ISETP.GE.AND P1, PT, R4, R203, PT ;  /* 0x000000cb0400720c */ /* 0x000fe40003f26270 */
[----:B------:R-:W-:Y:S02]  /*dd80*/  FMNMX.FTZ R6, R217, R6, !PT ;  /* 0x00000006d9067209 */ /* 0x000fe40007810000 */
[----:B------:R-:W-:Y:S02]  /*dd90*/  FMNMX.FTZ R11, R136, R11, !PT ;  /* 0x0000000b880b7209 */ /* 0x000fe40007810000 */
[----:B------:R-:W-:Y:S01]  /*dda0*/  ISETP.GE.OR P1, PT, R4, R202, !P1 ;  /* 0x000000ca0400720c */ /* 0x000fe20004f26670 */
[----:B------:R-:W-:Y:S01]  /*ddb0*/  VIADD R4, R3, 0x28 ;  /* 0x0000002803047836 */ /* 0x000fe20000000000 */
[----:B------:R-:W-:Y:S02]  /*ddc0*/  FMNMX.FTZ R8, R163, R6, !PT ;  /* 0x00000006a3087209 */ /* 0x000fe40007810000 */
[----:B------:R-:W-:Y:S02]  /*ddd0*/  FMNMX.FTZ R11, R138, R11, !PT ;  /* 0x0000000b8a0b7209 */ /* 0x000fe40007810000 */
[----:B------:R-:W-:Y:S02]  /*dde0*/  FSEL R142, R18, -INF , !P6 ;  /* 0xff800000128e7808 */ /* 0x000fe40007000000 */
[----:B------:R-:W-:Y:S02]  /*ddf0*/  FSEL R140, R19, -INF , !P4 ;  /* 0xff800000138c7808 */ /* 0x000fe40006000000 */
[----:B------:R-:W-:Y:S02]  /*de00*/  FMNMX.FTZ R8, R143, R8, !PT ;  /* 0x000000088f087209 */ /* 0x000fe40007810000 */
[----:B------:R-:W-:Y:S02]  /*de10*/  FMNMX.FTZ R11, R10, R11, !PT ;  /* 0x0000000b0a0b7209 */ /* 0x000fe40007810000 */
[C---:B------:R-:W-:Y:S02]  /*de20*/  ISETP.GE.AND P6, PT, R4.reuse, R205, PT ;  /* 0x000000cd0400720c */ /* 0x040fe40003fc6270 */
[----:B------:R-:W-:Y:S02]  /*de30*/  ISETP.GE.AND P4, PT, R4, R203, PT ;  /* 0x000000cb0400720c */ /* 0x000fe40003f86270 */
[----:B------:R-:W-:Y:S02]  /*de40*/  FMNMX.FTZ R8, R141, R8, !PT ;  /* 0x000000088d087209 */ /* 0x000fe40007810000 */
[----:B------:R-:W-:Y:S02]  /*de50*/  FMNMX.FTZ R11, R162, R11, !PT ;  /* 0x0000000ba20b7209 */ /* 0x000fe40007810000 */
[C---:B------:R-:W-:Y:S02]  /*de60*/  ISETP.GE.OR P6, PT, R4.reuse, R204, !P6 ;  /* 0x000000cc0400720c */ /* 0x040fe400077c6670 */
[----:B------:R-:W-:Y:S02]  /*de70*/  ISETP.GE.OR P4, PT, R4, R202, !P4 ;  /* 0x000000ca0400720c */ /* 0x000fe40006786670 */
[----:B------:R-:W-:Y:S02]  /*de80*/  IADD3 R4, R3, 0x30, RZ ;  /* 0x0000003003047810 */ /* 0x000fe40007ffe0ff */
[----:B------:R-:W-:Y:S02]  /*de90*/  FMNMX.FTZ R8, R161, R8, !PT ;  /* 0x00000008a1087209 */ /* 0x000fe40007810000 */
[----:B------:R-:W-:Y:S02]  /*dea0*/  FSEL R158, R22, -INF , !P1 ;  /* 0xff800000169e7808 */ /* 0x000fe40004800000 */
[----:B------:R-:W-:Y:S02]  /*deb0*/  FSEL R156, R23, -INF , !P0 ;  /* 0xff800000179c7808 */ /* 0x000fe40004000000 */
[----:B------:R-:W-:Y:S01]  /*dec0*/  FMNMX.FTZ R11, R160, R11, !PT ;  /* 0x0000000ba00b7209 */ /* 0x000fe20007810000 */
[----:B------:R-:W-:Y:S01]  /*ded0*/  LDSM.16.MT88.4 R20, [R186+0xc000] ;  /* 0x00c00000ba14783b */ /* 0x000fe20000004200 */
[C---:B------:R-:W-:Y:S02]  /*dee0*/  ISETP.GE.AND P1, PT, R4.reuse, R205, PT ;  /* 0x000000cd0400720c */ /* 0x040fe40003f26270 */
[----:B------:R-:W-:Y:S02]  /*def0*/  ISETP.GE.AND P0, PT, R4, R203, PT ;  /* 0x000000cb0400720c */ /* 0x000fe40003f06270 */
[----:B------:R-:W-:Y:S02]  /*df00*/  FSEL R157, R24, -INF , !P6 ;  /* 0xff800000189d7808 */ /* 0x000fe40007000000 */
[----:B------:R-:W-:Y:S02]  /*df10*/  FMNMX.FTZ R8, R159, R8, !PT ;  /* 0x000000089f087209 */ /* 0x000fe40007810000 */
[C---:B------:R-:W-:Y:S02]  /*df20*/  IADD3 R6, R3.reuse, 0x31, RZ ;  /* 0x0000003103067810 */ /* 0x040fe40007ffe0ff */
[----:B------:R-:W-:Y:S02]  /*df30*/  FMNMX.FTZ R11, R142, R11, !PT ;  /* 0x0000000b8e0b7209 */ /* 0x000fe40007810000 */
[C---:B------:R-:W-:Y:S02]  /*df40*/  ISETP.GE.OR P1, PT, R4.reuse, R204, !P1 ;  /* 0x000000cc0400720c */ /* 0x040fe40004f26670 */
[----:B------:R-:W-:Y:S01]  /*df50*/  ISETP.GE.OR P0, PT, R4, R202, !P0 ;  /* 0x000000ca0400720c */ /* 0x000fe20004706670 */
[----:B------:R-:W-:Y:S01]  /*df60*/  VIADD R4, R3, 0x38 ;  /* 0x0000003803047836 */ /* 0x000fe20000000000 */
[----:B------:R-:W-:Y:S02]  /*df70*/  FSEL R155, R25, -INF , !P5 ;  /* 0xff800000199b7808 */ /* 0x000fe40006800000 */
[----:B------:R-:W-:Y:S02]  /*df80*/  FMNMX.FTZ R8, R157, R8, !PT ;  /* 0x000000089d087209 */ /* 0x000fe40007810000 */
[----:B------:R-:W-:Y:S02]  /*df90*/  ISETP.GE.AND P6, PT, R6, R205, PT ;  /* 0x000000cd0600720c */ /* 0x000fe40003fc6270 */
[----:B------:R-:W-:Y:S02]  /*dfa0*/  FMNMX.FTZ R11, R140, R11, !PT ;  /* 0x0000000b8c0b7209 */ /* 0x000fe40007810000 */
[----:B------:R-:W-:Y:S02]  /*dfb0*/  FSEL R153, R28, -INF , !P1 ;  /* 0xff8000001c997808 */ /* 0x000fe40004800000 */
[----:B------:R-:W-:Y:S02]  /*dfc0*/  FMNMX.FTZ R8, R155, R8, !PT ;  /* 0x000000089b087209 */ /* 0x000fe40007810000 */
[----:B------:R-:W-:Y:S02]  /*dfd0*/  ISETP.GE.OR P6, PT, R6, R204, !P6 ;  /* 0x000000cc0600720c */ /* 0x000fe400077c6670 */
[----:B------:R-:W-:Y:S02]  /*dfe0*/  IADD3 R3, R3, 0x39, RZ ;  /* 0x0000003903037810 */ /* 0x000fe40007ffe0ff */
[----:B------:R-:W-:Y:S02]  /*dff0*/  ISETP.GE.AND P5, PT, R4, R205, PT ;  /* 0x000000cd0400720c */ /* 0x000fe40003fa6270 */
[----:B------:R-:W-:Y:S02]  /*e000*/  FMNMX.FTZ R11, R158, R11, !PT ;  /* 0x0000000b9e0b7209 */ /* 0x000fe40007810000 */
[----:B------:R-:W-:Y:S02]  /*e010*/  FSEL R151, R29, -INF , !P6 ;  /* 0xff8000001d977808 */ /* 0x000fe40007000000 */
[----:B------:R-:W-:Y:S02]  /*e020*/  FMNMX.FTZ R8, R153, R8, !PT ;  /* 0x0000000899087209 */ /* 0x000fe40007810000 */
[----:B------:R-:W-:Y:S02]  /*e030*/  ISETP.GE.OR P5, PT, R4, R204, !P5 ;  /* 0x000000cc0400720c */ /* 0x000fe40006fa6670 */
[----:B------:R-:W-:Y:S02]  /*e040*/  ISETP.GE.AND P1, PT, R3, R205, PT ;  /* 0x000000cd0300720c */ /* 0x000fe40003f26270 */
[----:B------:R-:W-:Y:S02]  /*e050*/  FSEL R154, R26, -INF , !P4 ;  /* 0xff8000001a9a7808 */ /* 0x000fe40006000000 */
[----:B------:R-:W-:Y:S02]  /*e060*/  FMNMX.FTZ R13, R156, R11, !PT ;  /* 0x0000000b9c0d7209 */ /* 0x000fe40007810000 */
[----:B------:R-:W-:Y:S02]  /*e070*/  FSEL R149, R32, -INF , !P5 ;  /* 0xff80000020957808 */ /* 0x000fe40006800000 */
[----:B------:R-:W-:Y:S02]  /*e080*/  FMNMX.FTZ R8, R151, R8, !PT ;  /* 0x0000000897087209 */ /* 0x000fe40007810000 */
[----:B------:R-:W-:Y:S02]  /*e090*/  FSEL R152, R27, -INF , !P2 ;  /* 0xff8000001b987808 */ /* 0x000fe40005000000 */
[----:B------:R-:W-:Y:S02]  /*e0a0*/  ISETP.GE.OR P1, PT, R3, R204, !P1 ;  /* 0x000000cc0300720c */ /* 0x000fe40004f26670 */
[----:B------:R-:W-:Y:S02]  /*e0b0*/  FMNMX.FTZ R13, R154, R13, !PT ;  /* 0x0000000d9a0d7209 */ /* 0x000fe40007810000 */
[----:B------:R-:W-:Y:S02]  /*e0c0*/  ISETP.GE.AND P2, PT, R6, R203, PT ;  /* 0x000000cb0600720c */ /* 0x000fe40003f46270 */
[----:B------:R-:W-:Y:S02]  /*e0d0*/  FSEL R147, R33, -INF , !P1 ;  /* 0xff80000021937808 */ /* 0x000fe40004800000 */
[----:B------:R-:W-:Y:S02]  /*e0e0*/  FMNMX.FTZ R8, R149, R8, !PT ;  /* 0x0000000895087209 */ /* 0x000fe40007810000 */
[----:B------:R-:W-:Y:S02]  /*e0f0*/  FSEL R148, R30, -INF , !P0 ;  /* 0xff8000001e947808 */ /* 0x000fe40004000000 */
[----:B------:R-:W-:Y:S02]  /*e100*/  FMNMX.FTZ R13, R152, R13, !PT ;  /* 0x0000000d980d7209 */ /* 0x000fe40007810000 */
[----:B------:R-:W-:Y:S02]  /*e110*/  ISETP.GE.OR P2, PT, R6, R202, !P2 ;  /* 0x000000ca0600720c */ /* 0x000fe40005746670 */
[----:B------:R-:W-:Y:S02]  /*e120*/  ISETP.GE.AND P1, PT, R4, R203, PT ;  /* 0x000000cb0400720c */ /* 0x000fe40003f26270 */
[----:B------:R-:W-:Y:S02]  /*e130*/  FMNMX.FTZ R11, R147, R8, !PT ;  /* 0x00000008930b7209 */ /* 0x000fe40007810000 */
[----:B------:R-:W-:Y:S02]  /*e140*/  FSEL R146, R31, -INF , !P2 ;  /* 0xff8000001f927808 */ /* 0x000fe40005000000 */
[----:B------:R-:W-:Y:S01]  /*e150*/  FMNMX.FTZ R13, R148, R13, !PT ;  /* 0x0000000d940d7209 */ /* 0x000fe20007810000 */
[----:B------:R-:W-:Y:S01]  /*e160*/  LDSM.16.MT88.4 R28, [R185+0xc000] ;  /* 0x00c00000b91c783b */ /* 0x000fe20000004200 */
[-C--:B------:R-:W-:Y:S02]  /*e170*/  ISETP.GE.OR P1, PT, R4, R202.reuse, !P1 ;  /* 0x000000ca0400720c */ /* 0x080fe40004f26670 */
[C---:B------:R-:W-:Y:S02]  /*e180*/  ISETP.GE.AND P0, PT, R3.reuse, R203, PT ;  /* 0x000000cb0300720c */ /* 0x040fe40003f06270 */
[----:B------:R-:W-:Y:S02]  /*e190*/  FSEL R144, R34, -INF , !P1 ;  /* 0xff80000022907808 */ /* 0x000fe40004800000 */
[----:B------:R-:W-:Y:S01]  /*e1a0*/  FMNMX.FTZ R13, R146, R13, !PT ;  /* 0x0000000d920d7209 */ /* 0x000fe20007810000 */
[----:B------:R-:W1:Y:S01]  /*e1b0*/  SHFL.BFLY PT, R4, R11, 0x2, 0x1f ;  /* 0x0c401f000b047f89 */ /* 0x000e6200000e0000 */
[----:B------:R-:W-:Y:S02]  /*e1c0*/  ISETP.GE.OR P0, PT, R3, R202, !P0 ;  /* 0x000000ca0300720c */ /* 0x000fe40004706670 */
[----:B------:R-:W-:Y:S02]  /*e1d0*/  FMNMX.FTZ R8, R144, R13, !PT ;  /* 0x0000000d90087209 */ /* 0x000fe40007810000 */
[----:B------:R-:W-:Y:S03]  /*e1e0*/  FSEL R133, R35, -INF , !P0 ;  /* 0xff80000023857808 */ /* 0x000fe60004000000 */
[----:B------:R-:W-:Y:S01]  /*e1f0*/  LDSM.16.MT88.4 R12, [R188+0xc000] ;  /* 0x00c00000bc0c783b */ /* 0x000fe20000004200 */
[----:B------:R-:W-:Y:S07]  /*e200*/  FMNMX.FTZ R6, R133, R8, !PT ;  /* 0x0000000885067209 */ /* 0x000fee0007810000 */
[----:B------:R-:W2:Y:S01]  /*e210*/  SHFL.BFLY PT, R3, R6, 0x2, 0x1f ;  /* 0x0c401f0006037f89 */ /* 0x000ea200000e0000 */
[----:B-1----:R-:W-:Y:S07]  /*e220*/  FMNMX.FTZ R11, R11, R4, !PT ;  /* 0x000000040b0b7209 */ /* 0x002fee0007810000 */
[----:B------:R-:W1:Y:S01]  /*e230*/  SHFL.BFLY PT, R132, R11, 0x1, 0x1f ;  /* 0x0c201f000b847f89 */ /* 0x000e6200000e0000 */
[----:B--2---:R-:W-:Y:S07]  /*e240*/  FMNMX.FTZ R4, R6, R3, !PT ;  /* 0x0000000306047209 */ /* 0x004fee0007810000 */
[----:B------:R-:W2:Y:S01]  /*e250*/  SHFL.BFLY PT, R3, R4, 0x1, 0x1f ;  /* 0x0c201f0004037f89 */ /* 0x000ea200000e0000 */
[----:B-1----:R-:W-:Y:S04]  /*e260*/  FMNMX.FTZ R132, R11, R132, !PT ;  /* 0x000000840b847209 */ /* 0x002fe80007810000 */
[C---:B------:R-:W-:Y:S01]  /*e270*/  FSETP.NEU.FTZ.AND P1, PT, R132.reuse, -INF , PT ;  /* 0xff8000008400780b */ /* 0x040fe20003f3d000 */
[----:B------:R-:W-:Y:S05]  /*e280*/  FMUL.FTZ R150, R132, UR4 ;  /* 0x0000000484967c20 */ /* 0x000fea0008410000 */
[----:B------:R-:W-:Y:S02]  /*e290*/  FSEL R150, R150, RZ, P1 ;  /* 0x000000ff96967208 */ /* 0x000fe40000800000 */
[----:B--2---:R-:W-:Y:S03]  /*e2a0*/  FMNMX.FTZ R3, R4, R3, !PT ;  /* 0x0000000304037209 */ /* 0x004fe60007810000 */
[--C-:B------:R-:W-:Y:S01]  /*e2b0*/  FFMA.FTZ R166, R5, UR4, -R150.reuse ;  /* 0x0000000405a67c23 */ /* 0x100fe20008010896 */
[----:B------:R-:W-:Y:S01]  /*e2c0*/  FSEL R5, R132, RZ, P1 ;  /* 0x000000ff84057208 */ /* 0x000fe20000800000 */
[--C-:B------:R-:W-:Y:S01]  /*e2d0*/  FFMA.FTZ R169, R135, UR4, -R150.reuse ;  /* 0x0000000487a97c23 */ /* 0x100fe20008010896 */
[C---:B------:R-:W-:Y:S01]  /*e2e0*/  FSETP.NEU.FTZ.AND P0, PT, R3.reuse, -INF , PT ;  /* 0xff8000000300780b */ /* 0x040fe20003f1d000 */
[----:B------:R-:W-:Y:S01]  /*e2f0*/  FMUL.FTZ R145, R3, UR4 ;  /* 0x0000000403917c20 */ /* 0x000fe20008410000 */
[----:B------:R-:W-:Y:S01]  /*e300*/  FFMA.FTZ R165, R7, UR4, -R150 ;  /* 0x0000000407a57c23 */ /* 0x000fe20008010896 */
[----:B------:R-:W-:Y:S01]  /*e310*/  FADD.FTZ R0, -R5, R0 ;  /* 0x0000000005007221 */ /* 0x000fe20000010100 */
[----:B------:R-:W-:Y:S01]  /*e320*/  FSEL R5, R3, RZ, P0 ;  /* 0x000000ff03057208 */ /* 0x000fe20000000000 */
[----:B------:R-:W-:Y:S01]  /*e330*/  FFMA.FTZ R164, R9, UR4, -R150 ;  /* 0x0000000409a47c23 */ /* 0x000fe20008010896 */
[----:B------:R-:W-:Y:S01]  /*e340*/  FSEL R145, R145, RZ, P0 ;  /* 0x000000ff91917208 */ /* 0x000fe20000000000 */
[----:B------:R-:W-:Y:S01]  /*e350*/  FMUL.FTZ R6, R0, UR4 ;  /* 0x0000000400067c20 */ /* 0x000fe20008410000 */
[----:B------:R-:W-:Y:S01]  /*e360*/  MUFU.EX2 R169, R169 ;  /* 0x000000a900a97308 */ /* 0x000fe20000000800 */
[----:B------:R-:W-:Y:S01]  /*e370*/  FADD.FTZ R0, -R5, R2 ;  /* 0x0000000205007221 */ /* 0x000fe20000010100 */
[--C-:B------:R-:W-:Y:S01]  /*e380*/  FFMA.FTZ R170, R143, UR4, -R150.reuse ;  /* 0x000000048faa7c23 */ /* 0x100fe20008010896 */
[--C-:B------:R-:W-:Y:S01]  /*e390*/  FFMA.FTZ R171, R134, UR4, -R145.reuse ;  /* 0x0000000486ab7c23 */ /* 0x100fe20008010891 */
[--C-:B------:R-:W-:Y:S01]  /*e3a0*/  FFMA.FTZ R135, R136, UR4, -R145.reuse ;  /* 0x0000000488877c23 */ /* 0x100fe20008010891 */
[--C-:B------:R-:W-:Y:S01]  /*e3b0*/  FFMA.FTZ R134, R138, UR4, -R145.reuse ;  /* 0x000000048a867c23 */ /* 0x100fe20008010891 */
[--C-:B------:R-:W-:Y:S01]  /*e3c0*/  FFMA.FTZ R167, R10, UR4, -R145.reuse ;  /* 0x000000040aa77c23 */ /* 0x100fe20008010891 */
[----:B------:R-:W-:Y:S03]  /*e3d0*/  FMUL.FTZ R8, R0, UR4 ;  /* 0x0000000400087c20 */ /* 0x000fe60008410000 */
[----:B------:R-:W1:Y:S01]  /*e3e0*/  MUFU.EX2 R166, R166 ;  /* 0x000000a600a67308 */ /* 0x000e620000000800 */
[--C-:B------:R-:W-:Y:S01]  /*e3f0*/  FFMA.FTZ R219, R141, UR4, -R150.reuse ;  /* 0x000000048ddb7c23 */ /* 0x100fe20008010896 */
[--C-:B------:R-:W-:Y:S01]  /*e400*/  FFMA.FTZ R214, R162, UR4, -R145.reuse ;  /* 0x00000004a2d67c23 */ /* 0x100fe20008010891 */
[--C-:B------:R-:W-:Y:S01]  /*e410*/  FFMA.FTZ R221, R160, UR4, -R145.reuse ;  /* 0x00000004a0dd7c23 */ /* 0x100fe20008010891 */
[--C-:B------:R-:W-:Y:S01]  /*e420*/  FFMA.FTZ R216, R142, UR4, -R145.reuse ;  /* 0x000000048ed87c23 */ /* 0x100fe20008010891 */
[--C-:B------:R-:W-:Y:S01]  /*e430*/  FFMA.FTZ R223, R140, UR4, -R145.reuse ;  /* 0x000000048cdf7c23 */ /* 0x100fe20008010891 */
[--C-:B------:R-:W-:Y:S01]  /*e440*/  FFMA.FTZ R218, R161, UR4, -R150.reuse ;  /* 0x00000004a1da7c23 */ /* 0x100fe20008010896 */
[----:B------:R-:W-:Y:S03]  /*e450*/  LDSM.16.MT88.4 R140, [R185+0xe800] ;  /* 0x00e80000b98c783b */ /* 0x000fe60000004200 */
[----:B------:R-:W-:Y:S01]  /*e460*/  MUFU.EX2 R165, R165 ;  /* 0x000000a500a57308 */ /* 0x000fe20000000800 */
[--C-:B------:R-:W-:Y:S01]  /*e470*/  FFMA.FTZ R225, R159, UR4, -R150.reuse ;  /* 0x000000049fe17c23 */ /* 0x100fe20008010896 */
[--C-:B------:R-:W-:Y:S01]  /*e480*/  FFMA.FTZ R220, R157, UR4, -R150.reuse ;  /* 0x000000049ddc7c23 */ /* 0x100fe20008010896 */
[--C-:B------:R-:W-:Y:S01]  /*e490*/  FFMA.FTZ R227, R155, UR4, -R150.reuse ;  /* 0x000000049be37c23 */ /* 0x100fe20008010896 */
[--C-:B------:R-:W-:Y:S01]  /*e4a0*/  FFMA.FTZ R222, R158, UR4, -R145.reuse ;  /* 0x000000049ede7c23 */ /* 0x100fe20008010891 */
[--C-:B------:R-:W-:Y:S01]  /*e4b0*/  FFMA.FTZ R229, R156, UR4, -R145.reuse ;  /* 0x000000049ce57c23 */ /* 0x100fe20008010891 */
[--C-:B------:R-:W-:Y:S01]  /*e4c0*/  FFMA.FTZ R224, R154, UR4, -R145.reuse ;  /* 0x000000049ae07c23 */ /* 0x100fe20008010891 */
[----:B------:R-:W-:Y:S03]  /*e4d0*/  LDSM.16.MT88.4 R156, [R184+0xf800] ;  /* 0x00f80000b89c783b */ /* 0x000fe60000004200 */
[----:B------:R-:W2:Y:S01]  /*e4e0*/  MUFU.EX2 R164, R164 ;  /* 0x000000a400a47308 */ /* 0x000ea20000000800 */
[----:B-1----:R-:W-:Y:S01]  /*e4f0*/  F2FP.F16.F32.PACK_AB R136, R166, R169 ;  /* 0x000000a9a688723e */ /* 0x002fe200000000ff */
        /* <DEDUP_REMOVED lines=9> */
[----:B------:R-:W-:Y:S01]  /*e590*/  FFMA.FTZ R133, R133, UR4, -R145 ;  /* 0x0000000485857c23 */ /* 0x000fe20008010891 */
[--C-:B------:R-:W-:Y:S01]  /*e5a0*/  FFMA.FTZ R168, R217, UR4, -R150.reuse ;  /* 0x00000004d9a87c23 */ /* 0x100fe20008010896 */
[--C-:B------:R-:W-:Y:S01]  /*e5b0*/  FFMA.FTZ R217, R163, UR4, -R150.reuse ;  /* 0x00000004a3d97c23 */ /* 0x100fe20008010896 */
[----:B------:R-:W-:Y:S01]  /*e5c0*/  FFMA.FTZ R150, R147, UR4, -R150 ;  /* 0x0000000493967c23 */ /* 0x000fe20008010896 */
[----:B------:R-:W-:Y:S03]  /*e5d0*/  LDSM.16.MT88.4 R160, [R188+0x11800] ;  /* 0x01180000bca0783b */ /* 0x000fe60000004200 */
[----:B------:R-:W1:Y:S01]  /*e5e0*/  MUFU.EX2 R135, R135 ;  /* 0x0000008700877308 */ /* 0x000e620000000800 */
[----:B--2---:R-:W-:Y:S02]  /*e5f0*/  F2FP.F16.F32.PACK_AB R138, R164, R165 ;  /* 0x000000a5a48a723e */ /* 0x004fe400000000ff */
[----:B------:R-:W-:Y:S02]  /*e600*/  PLOP3.LUT P0, PT, PT, PT, UP2, 0x80, 0x0 ;  /* 0x000000000000781c */ /* 0x000fe40003f0f028 */
[----:B------:R-:W-:Y:S05]  /*e610*/  LDSM.16.MT88.4 R144, [R188+0xf800] ;  /* 0x00f80000bc90783b */ /* 0x000fea0000004200 */
[----:B------:R-:W-:Y:S10]  /*e620*/  MUFU.EX2 R134, R134 ;  /* 0x0000008600867308 */ /* 0x000ff40000000800 */
[----:B------:R-:W2:Y:S01]  /*e630*/  MUFU.EX2 R167, R167 ;  /* 0x000000a700a77308 */ /* 0x000ea20000000800 */
[----:B-1----:R-:W-:Y:S09]  /*e640*/  F2FP.F16.F32.PACK_AB R137, R135, R171 ;  /* 0x000000ab8789723e */ /* 0x002ff200000000ff */
[----:B------:R-:W1:Y:S10]  /*e650*/  MUFU.EX2 R2, R6 ;  /* 0x0000000600027308 */ /* 0x000e740000000800 */
[----:B------:R-:W3:Y:S01]  /*e660*/  MUFU.EX2 R0, R8 ;  /* 0x0000000800007308 */ /* 0x000ee20000000800 */
[----:B--2---:R-:W-:Y:S09]  /*e670*/  F2FP.F16.F32.PACK_AB R139, R167, R134 ;  /* 0x00000086a78b723e */ /* 0x004ff200000000ff */
[----:B------:R2:W-:Y:S01]  /*e680*/  MUFU.EX2 R235, R150 ;  /* 0x0000009600eb7308 */ /* 0x0005e20000000800 */
[C---:B-1----:R-:W-:Y:S01]  /*e690*/  FMUL.FTZ R4, R2.reuse, R128 ;  /* 0x0000008002047220 */ /* 0x042fe20000410000 */
[C---:B------:R-:W-:Y:S01]  /*e6a0*/  FMUL.FTZ R5, R2.reuse, R129 ;  /* 0x0000008102057220 */ /* 0x040fe20000410000 */
[C---:B------:R-:W-:Y:S01]  /*e6b0*/  FMUL.FTZ R9, R2.reuse, R125 ;  /* 0x0000007d02097220 */ /* 0x040fe20000410000 */
[C---:B------:R-:W-:Y:S01]  /*e6c0*/  FMUL.FTZ R16, R2.reuse, R116 ;  /* 0x0000007402107220 */ /* 0x040fe20000410000 */
[C---:B------:R-:W-:Y:S01]  /*e6d0*/  FMUL.FTZ R17, R2.reuse, R117 ;  /* 0x0000007502117220 */ /* 0x040fe20000410000 */
[C---:B------:R-:W-:Y:S01]  /*e6e0*/  FMUL.FTZ R24, R2.reuse, R108 ;  /* 0x0000006c02187220 */ /* 0x040fe20000410000 */
[C---:B------:R-:W-:Y:S01]  /*e6f0*/  FMUL.FTZ R25, R2.reuse, R109 ;  /* 0x0000006d02197220 */ /* 0x040fe20000410000 */
[----:B------:R-:W-:Y:S01]  /*e700*/  FMUL.FTZ R32, R2, R100 ;  /* 0x0000006402207220 */ /* 0x000fe20000410000 */
[C---:B---3--:R-:W-:Y:S01]  /*e710*/  FMUL.FTZ R6, R0.reuse, R130 ;  /* 0x0000008200067220 */ /* 0x048fe20000410000 */
[----:B------:R-:W-:Y:S01]  /*e720*/  FMUL.FTZ R7, R0, R131 ;  /* 0x0000008300077220 */ /* 0x000fe20000410000 */
[----:B------:R-:W-:Y:S01]  /*e730*/  FMUL.FTZ R8, R2, R124 ;  /* 0x0000007c02087220 */ /* 0x000fe20000410000 */
[C---:B------:R-:W-:Y:S01]  /*e740*/  FMUL.FTZ R10, R0.reuse, R126 ;  /* 0x0000007e000a7220 */ /* 0x040fe20000410000 */
[C---:B------:R-:W-:Y:S01]  /*e750*/  FMUL.FTZ R11, R0.reuse, R127 ;  /* 0x0000007f000b7220 */ /* 0x040fe20000410000 */
[----:B------:R-:W-:Y:S01]  /*e760*/  LDSM.16.MT88.4 R128, [R186+0xe800] ;  /* 0x00e80000ba80783b */ /* 0x000fe20000004200 */
[C---:B------:R-:W-:Y:S01]  /*e770*/  FMUL.FTZ R18, R0.reuse, R118 ;  /* 0x0000007600127220 */ /* 0x040fe20000410000 */
[----:B------:R-:W-:Y:S01]  /*e780*/  FMUL.FTZ R19, R0, R119 ;  /* 0x0000007700137220 */ /* 0x000fe20000410000 */
[C---:B------:R-:W-:Y:S01]  /*e790*/  HMMA.16816.F32 R4, R136.reuse, R12, R4 ;  /* 0x0000000c8804723c */ /* 0x040fe20000001804 */
[----:B------:R-:W-:Y:S04]  /*e7a0*/  MUFU.EX2 R168, R168 ;  /* 0x000000a800a87308 */ /* 0x000fe80000000800 */
[----:B------:R-:W1:Y:S01]  /*e7b0*/  LDSM.16.MT88.4 R124, [R184+0xc000] ;  /* 0x00c00000b87c783b */ /* 0x000e620000004200 */
[C---:B------:R-:W-:Y:S05]  /*e7c0*/  HMMA.16816.F32 R8, R136.reuse, R14, R8 ;  /* 0x0000000e8808723c */ /* 0x040fea0000001808 */
[----:B------:R-:W3:Y:S01]  /*e7d0*/  MUFU.EX2 R217, R217 ;  /* 0x000000d900d97308 */ /* 0x000ee20000000800 */
[C---:B------:R-:W-:Y:S01]  /*e7e0*/  FMUL.FTZ R12, R2.reuse, R120 ;  /* 0x00000078020c7220 */ /* 0x040fe20000410000 */
[----:B------:R-:W-:Y:S01]  /*e7f0*/  FMUL.FTZ R13, R2, R121 ;  /* 0x00000079020d7220 */ /* 0x000fe20000410000 */
[C---:B------:R-:W-:Y:S03]  /*e800*/  FMUL.FTZ R14, R0.reuse, R122 ;  /* 0x0000007a000e7220 */ /* 0x040fe60000410000 */
[C---:B------:R-:W-:Y:S01]  /*e810*/  FMUL.FTZ R15, R0.reuse, R123 ;  /* 0x0000007b000f7220 */ /* 0x040fe20000410000 */
[----:B------:R-:W4:Y:S01]  /*e820*/  LDSM.16.MT88.4 R116, [R188+0xe000] ;  /* 0x00e00000bc74783b */ /* 0x000f220000004200 */
[C---:B------:R-:W-:Y:S01]  /*e830*/  FMUL.FTZ R26, R0.reuse, R110 ;  /* 0x0000006e001a7220 */ /* 0x040fe20000410000 */
[----:B------:R-:W-:Y:S01]  /*e840*/  FMUL.FTZ R27, R0, R111 ;  /* 0x0000006f001b7220 */ /* 0x000fe20000410000 */
[----:B------:R-:W-:Y:S01]  /*e850*/  FMUL.FTZ R33, R2, R101 ;  /* 0x0000006502217220 */ /* 0x000fe20000410000 */
[C---:B------:R-:W-:Y:S02]  /*e860*/  FMUL.FTZ R34, R0.reuse, R102 ;  /* 0x0000006600227220 */ /* 0x040fe40000410000 */
[C---:B------:R-:W-:Y:S01]  /*e870*/  HMMA.16816.F32 R12, R136.reuse, R20, R12 ;  /* 0x00000014880c723c */ /* 0x040fe2000000180c */
[----:B------:R-:W-:Y:S01]  /*e880*/  MUFU.EX2 R170, R170 ;  /* 0x000000aa00aa7308 */ /* 0x000fe20000000800 */
[----:B------:R-:W5:Y:S01]  /*e890*/  LDSM.16.MT88.4 R108, [R186+0xe000] ;  /* 0x00e00000ba6c783b */ /* 0x000f620000004200 */
[----:B------:R-:W-:Y:S01]  /*e8a0*/  FMUL.FTZ R35, R0, R103 ;  /* 0x0000006700237220 */ /* 0x000fe20000410000 */
[C---:B------:R-:W-:Y:S01]  /*e8b0*/  FMUL.FTZ R36, R2.reuse, R36 ;  /* 0x0000002402247220 */ /* 0x040fe20000410000 */
[C---:B------:R-:W-:Y:S01]  /*e8c0*/  FMUL.FTZ R37, R2.reuse, R37 ;  /* 0x0000002502257220 */ /* 0x040fe20000410000 */
[C---:B------:R-:W-:Y:S05]  /*e8d0*/  HMMA.16816.F32 R16, R136.reuse, R22, R16 ;  /* 0x000000168810723c */ /* 0x040fea0000001810 */
[----:B------:R-:W3:Y:S01]  /*e8e0*/  MUFU.EX2 R219, R219 ;  /* 0x000000db00db7308 */ /* 0x000ee20000000800 */
[----:B------:R-:W3:Y:S01]  /*e8f0*/  LDSM.16.MT88.4 R100, [R185+0xe000] ;  /* 0x00e00000b964783b */ /* 0x000ee20000004200 */
[C---:B------:R-:W-:Y:S01]  /*e900*/  FMUL.FTZ R20, R2.reuse, R112 ;  /* 0x0000007002147220 */ /* 0x040fe20000410000 */
[----:B------:R-:W-:Y:S03]  /*e910*/  FMUL.FTZ R21, R2, R113 ;  /* 0x0000007102157220 */ /* 0x000fe60000410000 */
[C---:B------:R-:W-:Y:S01]  /*e920*/  FMUL.FTZ R22, R0.reuse, R114 ;  /* 0x0000007200167220 */ /* 0x040fe20000410000 */
[C---:B------:R-:W-:Y:S01]  /*e930*/  FMUL.FTZ R23, R0.reuse, R115 ;  /* 0x0000007300177220 */ /* 0x040fe20000410000 */
[C---:B------:R-:W-:Y:S01]  /*e940*/  FMUL.FTZ R38, R0.reuse, R38 ;  /* 0x0000002600267220 */ /* 0x040fe20000410000 */
[----:B------:R-:W-:Y:S01]  /*e950*/  LDSM.16.MT88.4 R112, [R188+0xc800] ;  /* 0x00c80000bc70783b */ /* 0x000fe20000004200 */
[----:B------:R-:W-:Y:S01]  /*e960*/  FMUL.FTZ R39, R0, R39 ;  /* 0x0000002700277220 */ /* 0x000fe20000410000 */
[C---:B------:R-:W-:Y:S03]  /*e970*/  FMUL.FTZ R40, R2.reuse, R40 ;  /* 0x0000002802287220 */ /* 0x040fe60000410000 */
[C---:B------:R-:W-:Y:S01]  /*e980*/  HMMA.16816.F32 R20, R136.reuse, R28, R20 ;  /* 0x0000001c8814723c */ /* 0x040fe20000001814 */
[----:B------:R-:W-:Y:S02]  /*e990*/  MUFU.EX2 R214, R214 ;  /* 0x000000d600d67308 */ /* 0x000fe40000000800 */
[----:B------:R-:W-:Y:S01]  /*e9a0*/  FMUL.FTZ R41, R2, R41 ;  /* 0x0000002902297220 */ /* 0x000fe20000410000 */
[----:B------:R-:W-:Y:S01]  /*e9b0*/  FMUL.FTZ R42, R0, R42 ;  /* 0x0000002a002a7220 */ /* 0x000fe20000410000 */
[----:B------:R-:W-:Y:S01]  /*e9c0*/  LDSM.16.MT88.4 R120, [R185+0xc800] ;  /* 0x00c80000b978783b */ /* 0x000fe20000004200 */
[C---:B------:R-:W-:Y:S05]  /*e9d0*/  HMMA.16816.F32 R24, R136.reuse, R30, R24 ;  /* 0x0000001e8818723c */ /* 0x040fea0000001818 */
[----:B------:R-:W3:Y:S01]  /*e9e0*/  MUFU.EX2 R221, R221 ;  /* 0x000000dd00dd7308 */ /* 0x000ee20000000800 */
[C---:B------:R-:W-:Y:S01]  /*e9f0*/  FMUL.FTZ R28, R2.reuse, R104 ;  /* 0x00000068021c7220 */ /* 0x040fe20000410000 */
[----:B------:R-:W-:Y:S01]  /*ea00*/  FMUL.FTZ R29, R2, R105 ;  /* 0x00000069021d7220 */ /* 0x000fe20000410000 */
[C---:B------:R-:W-:Y:S03]  /*ea10*/  FMUL.FTZ R30, R0.reuse, R106 ;  /* 0x0000006a001e7220 */ /* 0x040fe60000410000 */
[C---:B------:R-:W-:Y:S01]  /*ea20*/  FMUL.FTZ R31, R0.reuse, R107 ;  /* 0x0000006b001f7220 */ /* 0x040fe20000410000 */
[----:B--2---:R-:W-:Y:S01]  /*ea30*/  LDSM.16.MT88.4 R148, [R186+0xf800] ;  /* 0x00f80000ba94783b */ /* 0x004fe20000004200 */
[----:B------:R-:W-:Y:S01]  /*ea40*/  FMUL.FTZ R43, R0, R43 ;  /* 0x0000002b002b7220 */ /* 0x000fe20000410000 */
[C---:B------:R-:W-:Y:S01]  /*ea50*/  FMUL.FTZ R44, R2.reuse, R44 ;  /* 0x0000002c022c7220 */ /* 0x040fe20000410000 */
[----:B------:R-:W-:Y:S01]  /*ea60*/  FMUL.FTZ R45, R2, R45 ;  /* 0x0000002d022d7220 */ /* 0x000fe20000410000 */
[C---:B------:R-:W-:Y:S02]  /*ea70*/  FMUL.FTZ R46, R0.reuse, R46 ;  /* 0x0000002e002e7220 */ /* 0x040fe40000410000 */
[C---:B-1----:R-:W-:Y:S01]  /*ea80*/  HMMA.16816.F32 R28, R136.reuse, R124, R28 ;  /* 0x0000007c881c723c */ /* 0x042fe2000000181c */
[----:B------:R-:W-:Y:S01]  /*ea90*/  MUFU.EX2 R216, R216 ;  /* 0x000000d800d87308 */ /* 0x000fe20000000800 */
[----:B------:R-:W1:Y:S01]  /*eaa0*/  LDSM.16.MT88.4 R104, [R184+0xe000] ;  /* 0x00e00000b868783b */ /* 0x000e620000004200 */
[----:B------:R-:W-:Y:S01]  /*eab0*/  FMUL.FTZ R47, R0, R47 ;  /* 0x0000002f002f7220 */ /* 0x000fe20000410000 */
[C---:B------:R-:W-:Y:S01]  /*eac0*/  FMUL.FTZ R48, R2.reuse, R48 ;  /* 0x0000003002307220 */ /* 0x040fe20000410000 */
[----:B------:R-:W-:Y:S01]  /*ead0*/  FMUL.FTZ R49, R2, R49 ;  /* 0x0000003102317220 */ /* 0x000fe20000410000 */
[C---:B------:R-:W-:Y:S05]  /*eae0*/  HMMA.16816.F32 R32, R136.reuse, R126, R32 ;  /* 0x0000007e8820723c */ /* 0x040fea0000001820 */
[----:B------:R-:W2:Y:S01]  /*eaf0*/  MUFU.EX2 R223, R223 ;  /* 0x000000df00df7308 */ /* 0x000ea20000000800 */
[----:B------:R-:W-:Y:S01]  /*eb00*/  LDSM.16.MT88.4 R124, [R188+0xe800] ;  /* 0x00e80000bc7c783b */ /* 0x000fe20000004200 */
[C---:B------:R-:W-:Y:S01]  /*eb10*/  FMUL.FTZ R50, R0.reuse, R50 ;  /* 0x0000003200327220 */ /* 0x040fe20000410000 */
[C---:B----4-:R-:W-:Y:S03]  /*eb20*/  HMMA.16816.F32 R36, R136.reuse, R116, R36 ;  /* 0x000000748824723c */ /* 0x050fe60000001824 */
[----:B------:R-:W-:Y:S03]  /*eb30*/  FMUL.FTZ R51, R0, R51 ;  /* 0x0000003300337220 */ /* 0x000fe60000410000 */
[C---:B------:R-:W-:Y:S01]  /*eb40*/  HMMA.16816.F32 R40, R136.reuse, R118, R40 ;  /* 0x000000768828723c */ /* 0x040fe20000001828 */
[----:B------:R-:W-:Y:S01]  /*eb50*/  LDSM.16.MT88.4 R116, [R186+0xc800] ;  /* 0x00c80000ba74783b */ /* 0x000fe20000004200 */
[----:B------:R-:W-:Y:S03]  /*eb60*/  MUFU.EX2 R218, R218 ;  /* 0x000000da00da7308 */ /* 0x000fe60000000800 */
[C---:B------:R-:W-:Y:S01]  /*eb70*/  FMUL.FTZ R52, R2.reuse, R52 ;  /* 0x0000003402347220 */ /* 0x040fe20000410000 */
[C---:B-----5:R-:W-:Y:S06]  /*eb80*/  HMMA.16816.F32 R44, R136.reuse, R108, R44 ;  /* 0x0000006c882c723c */ /* 0x060fec000000182c */
[----:B------:R-:W4:Y:S01]  /*eb90*/  MUFU.EX2 R225, R225 ;  /* 0x000000e100e17308 */ /* 0x000f220000000800 */
[----:B------:R-:W-:Y:S01]  /*eba0*/  FMUL.FTZ R53, R2, R53 ;  /* 0x0000003502357220 */ /* 0x000fe20000410000 */
[C---:B------:R-:W-:Y:S01]  /*ebb0*/  HMMA.16816.F32 R48, R136.reuse, R110, R48 ;  /* 0x0000006e8830723c */ /* 0x040fe20000001830 */
[----:B------:R-:W5:Y:S02]  /*ebc0*/  LDSM.16.MT88.4 R108, [R188+0x10000] ;  /* 0x01000000bc6c783b */ /* 0x000f640000004200 */
[C---:B------:R-:W-:Y:S01]  /*ebd0*/  FMUL.FTZ R54, R0.reuse, R54 ;  /* 0x0000003600367220 */ /* 0x040fe20000410000 */
[----:B------:R-:W-:Y:S01]  /*ebe0*/  FMUL.FTZ R55, R0, R55 ;  /* 0x0000003700377220 */ /* 0x000fe20000410000 */
[C---:B------:R-:W-:Y:S01]  /*ebf0*/  FMUL.FTZ R56, R2.reuse, R56 ;  /* 0x0000003802387220 */ /* 0x040fe20000410000 */
[----:B------:R-:W-:Y:S02]  /*ec00*/  FMUL.FTZ R57, R2, R57 ;  /* 0x0000003902397220 */ /* 0x000fe40000410000 */
[----:B------:R-:W-:Y:S03]  /*ec10*/  MUFU.EX2 R220, R220 ;  /* 0x000000dc00dc7308 */ /* 0x000fe60000000800 */
[C---:B------:R-:W-:Y:S01]  /*ec20*/  FMUL.FTZ R58, R0.reuse, R58 ;  /* 0x0000003a003a7220 */ /* 0x040fe20000410000 */
[----:B------:R-:W-:Y:S01]  /*ec30*/  FMUL.FTZ R59, R0, R59 ;  /* 0x0000003b003b7220 */ /* 0x000fe20000410000 */
[C---:B---3--:R-:W-:Y:S03]  /*ec40*/  HMMA.16816.F32 R52, R136.reuse, R100, R52 ;  /* 0x000000648834723c */ /* 0x048fe60000001834 */
[C---:B------:R-:W-:Y:S01]  /*ec50*/  FMUL.FTZ R60, R2.reuse, R60 ;  /* 0x0000003c023c7220 */ /* 0x040fe20000410000 */
[----:B------:R-:W-:Y:S01]  /*ec60*/  FMUL.FTZ R61, R2, R61 ;  /* 0x0000003d023d7220 */ /* 0x000fe20000410000 */
[C---:B------:R-:W-:Y:S01]  /*ec70*/  FMUL.FTZ R62, R0.reuse, R62 ;  /* 0x0000003e003e7220 */ /* 0x040fe20000410000 */
[C---:B------:R-:W-:Y:S01]  /*ec80*/  HMMA.16816.F32 R56, R136.reuse, R102, R56 ;  /* 0x000000668838723c */ /* 0x040fe20000001838 */
[----:B------:R-:W3:Y:S01]  /*ec90*/  LDSM.16.MT88.4 R100, [R186+0x10000] ;  /* 0x01000000ba64783b */ /* 0x000ee20000004200 */
[----:B------:R-:W4:Y:S03]  /*eca0*/  MUFU.EX2 R227, R227 ;  /* 0x000000e300e37308 */ /* 0x000f260000000800 */
[----:B------:R-:W-:Y:S01]  /*ecb0*/  FMUL.FTZ R63, R0, R63 ;  /* 0x0000003f003f7220 */ /* 0x000fe20000410000 */
[C---:B------:R-:W-:Y:S01]  /*ecc0*/  FMUL.FTZ R64, R2.reuse, R64 ;  /* 0x0000004002407220 */ /* 0x040fe20000410000 */
[----:B------:R-:W-:Y:S01]  /*ecd0*/  FMUL.FTZ R65, R2, R65 ;  /* 0x0000004102417220 */ /* 0x000fe20000410000 */
[C---:B------:R-:W-:Y:S04]  /*ece0*/  FMUL.FTZ R66, R0.reuse, R66 ;  /* 0x0000004200427220 */ /* 0x040fe80000410000 */
[----:B------:R-:W-:Y:S01]  /*ecf0*/  MUFU.EX2 R222, R222 ;  /* 0x000000de00de7308 */ /* 0x000fe20000000800 */
[----:B------:R-:W-:Y:S01]  /*ed00*/  FMUL.FTZ R67, R0, R67 ;  /* 0x0000004300437220 */ /* 0x000fe20000410000 */
[C---:B-1----:R-:W-:Y:S03]  /*ed10*/  HMMA.16816.F32 R60, R136.reuse, R104, R60 ;  /* 0x00000068883c723c */ /* 0x042fe6000000183c */
[C---:B------:R-:W-:Y:S01]  /*ed20*/  FMUL.FTZ R68, R2.reuse, R68 ;  /* 0x0000004402447220 */ /* 0x040fe20000410000 */
[----:B------:R-:W-:Y:S01]  /*ed30*/  FMUL.FTZ R69, R2, R69 ;  /* 0x0000004502457220 */ /* 0x000fe20000410000 */
[C---:B------:R-:W-:Y:S01]  /*ed40*/  FMUL.FTZ R70, R0.reuse, R70 ;  /* 0x0000004600467220 */ /* 0x040fe20000410000 */
[C---:B------:R-:W-:Y:S01]  /*ed50*/  HMMA.16816.F32 R64, R136.reuse, R106, R64 ;  /* 0x0000006a8840723c */ /* 0x040fe20000001840 */
[----:B------:R-:W1:Y:S01]  /*ed60*/  LDSM.16.MT88.4 R104, [R185+0x10000] ;  /* 0x01000000b968783b */ /* 0x000e620000004200 */
[----:B------:R-:W4:Y:S03]  /*ed70*/  MUFU.EX2 R229, R229 ;  /* 0x000000e500e57308 */ /* 0x000f260000000800 */
[----:B------:R-:W-:Y:S01]  /*ed80*/  FMUL.FTZ R71, R0, R71 ;  /* 0x0000004700477220 */ /* 0x000fe20000410000 */
[C---:B------:R-:W-:Y:S01]  /*ed90*/  FMUL.FTZ R72, R2.reuse, R72 ;  /* 0x0000004802487220 */ /* 0x040fe20000410000 */
[----:B------:R-:W-:Y:S01]  /*eda0*/  FMUL.FTZ R73, R2, R73 ;  /* 0x0000004902497220 */ /* 0x000fe20000410000 */
[C---:B------:R-:W-:Y:S04]  /*edb0*/  FMUL.FTZ R74, R0.reuse, R74 ;  /* 0x0000004a004a7220 */ /* 0x040fe80000410000 */
[----:B------:R-:W-:Y:S01]  /*edc0*/  MUFU.EX2 R224, R224 ;  /* 0x000000e000e07308 */ /* 0x000fe20000000800 */
[----:B------:R-:W-:Y:S01]  /*edd0*/  FMUL.FTZ R75, R0, R75 ;  /* 0x0000004b004b7220 */ /* 0x000fe20000410000 */
[C---:B-----5:R-:W-:Y:S03]  /*ede0*/  HMMA.16816.F32 R68, R136.reuse, R108, R68 ;  /* 0x0000006c8844723c */ /* 0x060fe60000001844 */
[C---:B------:R-:W-:Y:S01]  /*edf0*/  FMUL.FTZ R76, R2.reuse, R76 ;  /* 0x0000004c024c7220 */ /* 0x040fe20000410000 */
[----:B------:R-:W-:Y:S01]  /*ee00*/  FMUL.FTZ R77, R2, R77 ;  /* 0x0000004d024d7220 */ /* 0x000fe20000410000 */
[C---:B------:R-:W-:Y:S01]  /*ee10*/  FMUL.FTZ R78, R0.reuse, R78 ;  /* 0x0000004e004e7220 */ /* 0x040fe20000410000 */
[C---:B------:R-:W-:Y:S01]  /*ee20*/  HMMA.16816.F32 R72, R136.reuse, R110, R72 ;  /* 0x0000006e8848723c */ /* 0x040fe20000001848 */
[----:B------:R-:W5:Y:S01]  /*ee30*/  LDSM.16.MT88.4 R108, [R184+0x10000] ;  /* 0x01000000b86c783b */ /* 0x000f620000004200 */
[----:B------:R-:W4:Y:S03]  /*ee40*/  MUFU.EX2 R231, R231 ;  /* 0x000000e700e77308 */ /* 0x000f260000000800 */
[----:B------:R-:W-:Y:S01]  /*ee50*/  FMUL.FTZ R79, R0, R79 ;  /* 0x0000004f004f7220 */ /* 0x000fe20000410000 */
[C---:B------:R-:W-:Y:S01]  /*ee60*/  FMUL.FTZ R80, R2.reuse, R80 ;  /* 0x0000005002507220 */ /* 0x040fe20000410000 */
[----:B------:R-:W-:Y:S01]  /*ee70*/  FMUL.FTZ R81, R2, R81 ;  /* 0x0000005102517220 */ /* 0x000fe20000410000 */
[C---:B------:R-:W-:Y:S04]  /*ee80*/  FMUL.FTZ R82, R0.reuse, R82 ;  /* 0x0000005200527220 */ /* 0x040fe80000410000 */
[----:B------:R-:W-:Y:S01]  /*ee90*/  MUFU.EX2 R226, R226 ;  /* 0x000000e200e27308 */ /* 0x000fe20000000800 */
[----:B------:R-:W-:Y:S01]  /*eea0*/  FMUL.FTZ R83, R0, R83 ;  /* 0x0000005300537220 */ /* 0x000fe20000410000 */
[C---:B---3--:R-:W-:Y:S03]  /*eeb0*/  HMMA.16816.F32 R76, R136.reuse, R100, R76 ;  /* 0x00000064884c723c */ /* 0x048fe6000000184c */
[C---:B------:R-:W-:Y:S01]  /*eec0*/  FMUL.FTZ R84, R2.reuse, R84 ;  /* 0x0000005402547220 */ /* 0x040fe20000410000 */
[----:B------:R-:W-:Y:S01]  /*eed0*/  FMUL.FTZ R85, R2, R85 ;  /* 0x0000005502557220 */ /* 0x000fe20000410000 */
[C---:B------:R-:W-:Y:S01]  /*eee0*/  FMUL.FTZ R86, R0.reuse, R86 ;  /* 0x0000005600567220 */ /* 0x040fe20000410000 */
[C---:B------:R-:W-:Y:S02]  /*eef0*/  HMMA.16816.F32 R80, R136.reuse, R102, R80 ;  /* 0x000000668850723c */ /* 0x040fe40000001850 */
[----:B------:R-:W3:Y:S03]  /*ef00*/  MUFU.EX2 R233, R233 ;  /* 0x000000e900e97308 */ /* 0x000ee60000000800 */
[----:B------:R-:W-:Y:S01]  /*ef10*/  FMUL.FTZ R87, R0, R87 ;  /* 0x0000005700577220 */ /* 0x000fe20000410000 */
[C---:B------:R-:W-:Y:S01]  /*ef20*/  FMUL.FTZ R88, R2.reuse, R88 ;  /* 0x0000005802587220 */ /* 0x040fe20000410000 */
[----:B------:R-:W-:Y:S01]  /*ef30*/  FMUL.FTZ R89, R2, R89 ;  /* 0x0000005902597220 */ /* 0x000fe20000410000 */
[C---:B------:R-:W-:Y:S04]  /*ef40*/  FMUL.FTZ R90, R0.reuse, R90 ;  /* 0x0000005a005a7220 */ /* 0x040fe80000410000 */
[----:B------:R-:W3:Y:S01]  /*ef50*/  MUFU.EX2 R228, R228 ;  /* 0x000000e400e47308 */ /* 0x000ee20000000800 */
[----:B------:R-:W-:Y:S01]  /*ef60*/  FMUL.FTZ R91, R0, R91 ;  /* 0x0000005b005b7220 */ /* 0x000fe20000410000 */
[C---:B-1----:R-:W-:Y:S03]  /*ef70*/  HMMA.16816.F32 R84, R136.reuse, R104, R84 ;  /* 0x000000688854723c */ /* 0x042fe60000001854 */
[C---:B------:R-:W-:Y:S01]  /*ef80*/  FMUL.FTZ R92, R2.reuse, R92 ;  /* 0x0000005c025c7220 */ /* 0x040fe20000410000 */
[----:B------:R-:W-:Y:S01]  /*ef90*/  FMUL.FTZ R93, R2, R93 ;  /* 0x0000005d025d7220 */ /* 0x000fe20000410000 */
[C---:B------:R-:W-:Y:S01]  /*efa0*/  FMUL.FTZ R94, R0.reuse, R94 ;  /* 0x0000005e005e7220 */ /* 0x040fe20000410000 */
[C---:B------:R-:W-:Y:S01]  /*efb0*/  HMMA.16816.F32 R88, R136.reuse, R106, R88 ;  /* 0x0000006a8858723c */ /* 0x040fe20000001858 */
[----:B------:R-:W1:Y:S01]  /*efc0*/  LDSM.16.MT88.4 R104, [R184+0xc800] ;  /* 0x00c80000b868783b */ /* 0x000e620000004200 */
[----:B------:R-:W-:Y:S03]  /*efd0*/  MUFU.EX2 R230, R230 ;  /* 0x000000e600e67308 */ /* 0x000fe60000000800 */
[----:B------:R-:W-:Y:S01]  /*efe0*/  FMUL.FTZ R95, R0, R95 ;  /* 0x0000005f005f7220 */ /* 0x000fe20000410000 */
[C---:B------:R-:W-:Y:S01]  /*eff0*/  FMUL.FTZ R96, R2.reuse, R96 ;  /* 0x0000006002607220 */ /* 0x040fe20000410000 */
[----:B------:R-:W-:Y:S01]  /*f000*/  FMUL.FTZ R97, R2, R97 ;  /* 0x0000006102617220 */ /* 0x000fe20000410000 */
[C---:B------:R-:W-:Y:S04]  /*f010*/  FMUL.FTZ R98, R0.reuse, R98 ;  /* 0x0000006200627220 */ /* 0x040fe80000410000 */
[----:B------:R-:W3:Y:S01]  /*f020*/  MUFU.EX2 R237, R237 ;  /* 0x000000ed00ed7308 */ /* 0x000ee20000000800 */
[----:B------:R-:W-:Y:S01]  /*f030*/  FMUL.FTZ R99, R0, R99 ;  /* 0x0000006300637220 */ /* 0x000fe20000410000 */
[C---:B-----5:R-:W-:Y:S03]  /*f040*/  HMMA.16816.F32 R92, R136.reuse, R108, R92 ;  /* 0x0000006c885c723c */ /* 0x060fe6000000185c */
[----:B------:R-:W-:Y:S01]  /*f050*/  F2FP.F16.F32.PACK_AB R100, R217, R168 ;  /* 0x000000a8d964723e */ /* 0x000fe200000000ff */
[----:B------:R-:W-:Y:S01]  /*f060*/  FFMA.FTZ R169, R2, R213, R169 ;  /* 0x000000d502a97223 */ /* 0x000fe200000100a9 */
[----:B------:R-:W-:Y:S01]  /*f070*/  F2FP.F16.F32.PACK_AB R102, R219, R170 ;  /* 0x000000aadb66723e */ /* 0x000fe200000000ff */
[----:B------:R-:W-:Y:S01]  /*f080*/  HMMA.16816.F32 R96, R136, R110, R96 ;  /* 0x0000006e8860723c */ /* 0x000fe20000001860 */
[----:B------:R-:W5:Y:S01]  /*f090*/  LDSM.16.MT88.4 R108, [R184+0xe800] ;  /* 0x00e80000b86c783b */ /* 0x000f620000004200 */
[----:B------:R-:W-:Y:S03]  /*f0a0*/  MUFU.EX2 R232, R232 ;  /* 0x000000e800e87308 */ /* 0x000fe60000000800 */
[----:B------:R-:W-:Y:S01]  /*f0b0*/  F2FP.F16.F32.PACK_AB R101, R221, R214 ;  /* 0x000000d6dd65723e */ /* 0x000fe200000000ff */
[----:B------:R-:W-:Y:S01]  /*f0c0*/  FFMA.FTZ R171, R0, R211, R171 ;  /* 0x000000d300ab7223 */ /* 0x000fe200000100ab */
[----:B--2---:R-:W-:Y:S01]  /*f0d0*/  F2FP.F16.F32.PACK_AB R103, R223, R216 ;  /* 0x000000d8df67723e */ /* 0x004fe200000000ff */
[----:B------:R-:W-:Y:S01]  /*f0e0*/  FADD.FTZ R166, R166, R169 ;  /* 0x000000a9a6a67221 */ /* 0x000fe20000010000 */
[----:B------:R-:W-:Y:S03]  /*f0f0*/  LDSM.16.MT88.4 R136, [R188+0xf000] ;  /* 0x00f00000bc88783b */ /* 0x000fe60000004200 */
[----:B------:R-:W2:Y:S01]  /*f100*/  MUFU.EX2 R133, R133 ;  /* 0x0000008500857308 */ /* 0x000ea20000000800 */
[----:B------:R-:W-:Y:S01]  /*f110*/  MOV R2, R3 ;  /* 0x0000000300027202 */ /* 0x000fe20000000f00 */
[----:B------:R-:W-:Y:S01]  /*f120*/  FADD.FTZ R171, R135, R171 ;  /* 0x000000ab87ab7221 */ /* 0x000fe20000010000 */
[----:B------:R-:W-:Y:S01]  /*f130*/  MOV R0, R132 ;  /* 0x0000008400007202 */ /* 0x000fe20000000f00 */
[C---:B------:R-:W-:Y:S05]  /*f140*/  HMMA.16816.F32 R4, R100.reuse, R112, R4 ;  /* 0x000000706404723c */ /* 0x040fea0000001804 */
[----:B------:R-:W-:Y:S01]  /*f150*/  FADD.FTZ R134, R134, R171 ;  /* 0x000000ab86867221 */ /* 0x000fe20000010000 */
        /* <DEDUP_REMOVED lines=25> */
[C---:B-----5:R-:W-:Y:S06]  /*f2f0*/  HMMA.16816.F32 R60, R100.reuse, R108, R60 ;  /* 0x0000006c643c723c */ /* 0x060fec000000183c */
[C---:B------:R-:W-:Y:S01]  /*f300*/  HMMA.16816.F32 R64, R100.reuse, R110, R64 ;  /* 0x0000006e6440723c */ /* 0x040fe20000001840 */
[----:B------:R-:W5:Y:S05]  /*f310*/  LDSM.16.MT88.4 R108, [R184+0x10800] ;  /* 0x01080000b86c783b */ /* 0x000f6a0000004200 */
[C---:B----4-:R-:W-:Y:S06]  /*f320*/  HMMA.16816.F32 R68, R100.reuse, R112, R68 ;  /* 0x000000706444723c */ /* 0x050fec0000001844 */
[C---:B------:R-:W-:Y:S01]  /*f330*/  HMMA.16816.F32 R72, R100.reuse, R114, R72 ;  /* 0x000000726448723c */ /* 0x040fe20000001848 */
[----:B------:R-:W4:Y:S05]  /*f340*/  LDSM.16.MT88.4 R112, [R188+0xd000] ;  /* 0x00d00000bc70783b */ /* 0x000f2a0000004200 */
[C---:B-1----:R-:W-:Y:S06]  /*f350*/  HMMA.16816.F32 R76, R100.reuse, R104, R76 ;  /* 0x00000068644c723c */ /* 0x042fec000000184c */
[C---:B------:R-:W-:Y:S05]  /*f360*/  HMMA.16816.F32 R80, R100.reuse, R106, R80 ;  /* 0x0000006a6450723c */ /* 0x040fea0000001850 */
[----:B------:R-:W-:Y:S01]  /*f370*/  F2FP.F16.F32.PACK_AB R104, R225, R218 ;  /* 0x000000dae168723e */ /* 0x000fe200000000ff */
[C---:B------:R-:W-:Y:S05]  /*f380*/  HMMA.16816.F32 R84, R100.reuse, R116, R84 ;  /* 0x000000746454723c */ /* 0x040fea0000001854 */
[----:B------:R-:W-:Y:S01]  /*f390*/  F2FP.F16.F32.PACK_AB R106, R227, R220 ;  /* 0x000000dce36a723e */ /* 0x000fe200000000ff */
[C---:B------:R-:W-:Y:S01]  /*f3a0*/  HMMA.16816.F32 R88, R100.reuse, R118, R88 ;  /* 0x000000766458723c */ /* 0x040fe20000001858 */
[----:B------:R-:W1:Y:S04]  /*f3b0*/  LDSM.16.MT88.4 R116, [R186+0xf000] ;  /* 0x00f00000ba74783b */ /* 0x000e680000004200 */
[----:B------:R-:W-:Y:S01]  /*f3c0*/  F2FP.F16.F32.PACK_AB R105, R229, R222 ;  /* 0x000000dee569723e */ /* 0x000fe200000000ff */
[C---:B-----5:R-:W-:Y:S05]  /*f3d0*/  HMMA.16816.F32 R92, R100.reuse, R108, R92 ;  /* 0x0000006c645c723c */ /* 0x060fea000000185c */
[----:B------:R-:W-:Y:S01]  /*f3e0*/  F2FP.F16.F32.PACK_AB R107, R231, R224 ;  /* 0x000000e0e76b723e */ /* 0x000fe200000000ff */
[----:B------:R-:W-:Y:S01]  /*f3f0*/  HMMA.16816.F32 R96, R100, R110, R96 ;  /* 0x0000006e6460723c */ /* 0x000fe20000001860 */
[----:B------:R-:W5:Y:S04]  /*f400*/  LDSM.16.MT88.4 R100, [R184+0xf000] ;  /* 0x00f00000b864783b */ /* 0x000f680000004200 */
[----:B------:R-:W-:Y:S01]  /*f410*/  FADD.FTZ R222, R222, R223 ;  /* 0x000000dfdede7221 */ /* 0x000fe20000010000 */
[C---:B----4-:R-:W-:Y:S03]  /*f420*/  HMMA.16816.F32 R4, R104.reuse, R112, R4 ;  /* 0x000000706804723c */ /* 0x050fe60000001804 */
[----:B------:R-:W4:Y:S02]  /*f430*/  LDSM.16.MT88.4 R108, [R188+0x11000] ;  /* 0x01100000bc6c783b */ /* 0x000f240000004200 */
[----:B------:R-:W-:Y:S01]  /*f440*/  FADD.FTZ R229, R229, R222 ;  /* 0x000000dee5e57221 */ /* 0x000fe20000010000 */
[C---:B------:R-:W-:Y:S05]  /*f450*/  HMMA.16816.F32 R8, R104.reuse, R114, R8 ;  /* 0x000000726808723c */ /* 0x040fea0000001808 */
[----:B------:R-:W4:Y:S01]  /*f460*/  LDSM.16.MT88.4 R112, [R186+0x11000] ;  /* 0x01100000ba70783b */ /* 0x000f220000004200 */
        /* <DEDUP_REMOVED lines=9> */
[C---:B------:R-:W-:Y:S06]  /*f500*/  HMMA.16816.F32 R32, R104.reuse, R130, R32 ;  /* 0x000000826820723c */ /* 0x040fec0000001820 */
[C---:B------:R-:W-:Y:S06]  /*f510*/  HMMA.16816.F32 R36, R104.reuse, R136, R36 ;  /* 0x000000886824723c */ /* 0x040fec0000001824 */
[C---:B------:R-:W-:Y:S05]  /*f520*/  HMMA.16816.F32 R40, R104.reuse, R138, R40 ;  /* 0x0000008a6828723c */ /* 0x040fea0000001828 */
[----:B---3--:R-:W-:Y:S01]  /*f530*/  F2FP.F16.F32.PACK_AB R136, R233, R226 ;  /* 0x000000e2e988723e */ /* 0x008fe200000000ff */
[C---:B-1----:R-:W-:Y:S05]  /*f540*/  HMMA.16816.F32 R44, R104.reuse, R116, R44 ;  /* 0x00000074682c723c */ /* 0x042fea000000182c */
[----:B------:R-:W-:Y:S01]  /*f550*/  F2FP.F16.F32.PACK_AB R138, R235, R228 ;  /* 0x000000e4eb8a723e */ /* 0x000fe200000000ff */
[C---:B------:R-:W-:Y:S01]  /*f560*/  HMMA.16816.F32 R48, R104.reuse, R118, R48 ;  /* 0x000000766830723c */ /* 0x040fe20000001830 */
[----:B------:R-:W1:Y:S04]  /*f570*/  LDSM.16.MT88.4 R116, [R185+0x11000] ;  /* 0x01100000b974783b */ /* 0x000e680000004200 */
[----:B------:R-:W-:Y:S01]  /*f580*/  F2FP.F16.F32.PACK_AB R137, R237, R230 ;  /* 0x000000e6ed89723e */ /* 0x000fe200000000ff */
[C---:B------:R-:W-:Y:S05]  /*f590*/  HMMA.16816.F32 R52, R104.reuse, R140, R52 ;  /* 0x0000008c6834723c */ /* 0x040fea0000001834 */
[----:B--2---:R-:W-:Y:S01]  /*f5a0*/  F2FP.F16.F32.PACK_AB R139, R133, R232 ;  /* 0x000000e8858b723e */ /* 0x004fe200000000ff */
[C---:B------:R-:W-:Y:S01]  /*f5b0*/  HMMA.16816.F32 R56, R104.reuse, R142, R56 ;  /* 0x0000008e6838723c */ /* 0x040fe20000001838 */
[----:B------:R-:W-:Y:S04]  /*f5c0*/  LDSM.16.MT88.4 R140, [R184+0xd800] ;  /* 0x00d80000b88c783b */ /* 0x000fe80000004200 */
[----:B------:R-:W-:Y:S01]  /*f5d0*/  FADD.FTZ R230, R230, R231 ;  /* 0x000000e7e6e67221 */ /* 0x000fe20000010000 */
[C---:B-----5:R-:W-:Y:S05]  /*f5e0*/  HMMA.16816.F32 R60, R104.reuse, R100, R60 ;  /* 0x00000064683c723c */ /* 0x060fea000000183c */
[----:B------:R-:W-:Y:S01]  /*f5f0*/  FADD.FTZ R237, R237, R230 ;  /* 0x000000e6eded7221 */ /* 0x000fe20000010000 */
[C---:B------:R-:W-:Y:S01]  /*f600*/  HMMA.16816.F32 R64, R104.reuse, R102, R64 ;  /* 0x000000666840723c */ /* 0x040fe20000001840 */
[----:B------:R-:W2:Y:S04]  /*f610*/  LDSM.16.MT88.4 R100, [R186+0xd800] ;  /* 0x00d80000ba64783b */ /* 0x000ea80000004200 */
[----:B------:R-:W-:Y:S01]  /*f620*/  FADD.FTZ R232, R232, R237 ;  /* 0x000000ede8e87221 */ /* 0x000fe20000010000 */
[C---:B----4-:R-:W-:Y:S05]  /*f630*/  HMMA.16816.F32 R68, R104.reuse, R108, R68 ;  /* 0x0000006c6844723c */ /* 0x050fea0000001844 */
[----:B------:R-:W-:Y:S01]  /*f640*/  FADD.FTZ R211, R133, R232 ;  /* 0x000000e885d37221 */ /* 0x000fe20000010000 */
[C---:B------:R-:W-:Y:S01]  /*f650*/  HMMA.16816.F32 R72, R104.reuse, R110, R72 ;  /* 0x0000006e6848723c */ /* 0x040fe20000001848 */
[----:B------:R-:W3:Y:S05]  /*f660*/  LDSM.16.MT88.4 R108, [R185+0xd800] ;  /* 0x00d80000b96c783b */ /* 0x000eea0000004200 */
[C---:B------:R-:W-:Y:S06]  /*f670*/  HMMA.16816.F32 R76, R104.reuse, R112, R76 ;  /* 0x00000070684c723c */ /* 0x040fec000000184c */
[C---:B------:R-:W-:Y:S06]  /*f680*/  HMMA.16816.F32 R80, R104.reuse, R114, R80 ;  /* 0x000000726850723c */ /* 0x040fec0000001850 */
[C---:B-1----:R-:W-:Y:S06]  /*f690*/  HMMA.16816.F32 R84, R104.reuse, R116, R84 ;  /* 0x000000746854723c */ /* 0x042fec0000001854 */
[C---:B------:R-:W-:Y:S06]  /*f6a0*/  HMMA.16816.F32 R88, R104.reuse, R118, R88 ;  /* 0x000000766858723c */ /* 0x040fec0000001858 */
[C---:B------:R-:W-:Y:S06]  /*f6b0*/  HMMA.16816.F32 R92, R104.reuse, R120, R92 ;  /* 0x00000078685c723c */ /* 0x040fec000000185c */
[----:B------:R-:W-:Y:S06]  /*f6c0*/  HMMA.16816.F32 R96, R104, R122, R96 ;  /* 0x0000007a6860723c */ /* 0x000fec0000001860 */
[C---:B------:R-:W-:Y:S01]  /*f6d0*/  HMMA.16816.F32 R128, R136.reuse, R124, R4 ;  /* 0x0000007c8880723c */ /* 0x040fe20000001804 */
[----:B------:R-:W1:Y:S05]  /*f6e0*/  LDSM.16.MT88.4 R4, [R186+0x11800] ;  /* 0x01180000ba04783b */ /* 0x000e6a0000004200 */
[C---:B------:R-:W-:Y:S03]  /*f6f0*/  HMMA.16816.F32 R124, R136.reuse, R126, R8 ;  /* 0x0000007e887c723c */ /* 0x040fe60000001808 */
[----:B------:R-:W4:Y:S03]  /*f700*/  LDSM.16.MT88.4 R8, [R185+0x11800] ;  /* 0x01180000b908783b */ /* 0x000f260000004200 */
[C---:B--2---:R-:W-:Y:S05]  /*f710*/  HMMA.16816.F32 R120, R136.reuse, R100, R12 ;  /* 0x000000648878723c */ /* 0x044fea000000180c */
[----:B------:R-:W2:Y:S01]  /*f720*/  LDSM.16.MT88.4 R12, [R184+0x11800] ;  /* 0x01180000b80c783b */ /* 0x000ea20000004200 */
[C---:B------:R-:W-:Y:S06]  /*f730*/  HMMA.16816.F32 R116, R136.reuse, R102, R16 ;  /* 0x000000668874723c */ /* 0x040fec0000001810 */
[C---:B---3--:R-:W-:Y:S05]  /*f740*/  HMMA.16816.F32 R112, R136.reuse, R108, R20 ;  /* 0x0000006c8870723c */ /* 0x048fea0000001814 */
[----:B------:R-:W-:Y:S01]  /*f750*/  FADD.FTZ R17, R165, R166 ;  /* 0x000000a6a5117221 */ /* 0x000fe20000010000 */
[C---:B------:R-:W-:Y:S05]  /*f760*/  HMMA.16816.F32 R108, R136.reuse, R110, R24 ;  /* 0x0000006e886c723c */ /* 0x040fea0000001818 */
        /* <DEDUP_REMOVED lines=25> */
[C---:B-1----:R-:W-:Y:S06]  /*f900*/  HMMA.16816.F32 R76, R136.reuse, R4, R76 ;  /* 0x00000004884c723c */ /* 0x042fec000000184c */
[C---:B------:R-:W-:Y:S06]  /*f910*/  HMMA.16816.F32 R80, R136.reuse, R6, R80 ;  /* 0x000000068850723c */ /* 0x040fec0000001850 */
[C---:B----4-:R-:W-:Y:S06]  /*f920*/  HMMA.16816.F32 R84, R136.reuse, R8, R84 ;  /* 0x000000088854723c */ /* 0x050fec0000001854 */
[C---:B------:R-:W-:Y:S06]  /*f930*/  HMMA.16816.F32 R88, R136.reuse, R10, R88 ;  /* 0x0000000a8858723c */ /* 0x040fec0000001858 */
[C---:B--2---:R-:W-:Y:S06]  /*f940*/  HMMA.16816.F32 R92, R136.reuse, R12, R92 ;  /* 0x0000000c885c723c */ /* 0x044fec000000185c */
[----:B------:R-:W-:Y:S01]  /*f950*/  HMMA.16816.F32 R96, R136, R14, R96 ;  /* 0x0000000e8860723c */ /* 0x000fe20000001860 */
[----:B------:R-:W-:Y:S11]  /*f960*/  @!UPT UIADD3 URZ, URZ, URZ, URZ ;  /* 0x0000003f3f3ff290 */ /* 0x000ff6000fffe03f */
[----:B------:R-:W-:Y:S01]  /*f970*/  @!UPT UIADD3 URZ, URZ, URZ, URZ ;  /* 0x0000003f3f3ff290 */ /* 0x000fe2000fffe03f */
[----:B------:R-:W-:Y:S11]  /*f980*/  @P0 BRA `(.L_x_2060) ;  /* 0xffffffc0002c0947 */ /* 0x000ff6000383ffff */
.L_x_2056:
[----:B------:R-:W1:Y:S01]  /*f990*/  SHFL.BFLY PT, R0, R211, 0x2, 0x1f ;  /* 0x0c401f00d3007f89 */ /* 0x000e6200000e0000 */
[----:B------:R-:W2:Y:S01]  /*f9a0*/  S2UR UR4, SR_CgaCtaId ;  /* 0x00000000000479c3 */ /* 0x000ea20000008800 */
[----:B------:R-:W-:Y:S01]  /*f9b0*/  MOV R5, 0x3f800000 ;  /* 0x3f80000000057802 */ /* 0x000fe20000000f00 */
[----:B------:R-:W-:Y:S01]  /*f9c0*/  UMOV UR6, 0x400 ;  /* 0x0000040000067882 */ /* 0x000fe20000000000 */
[----:B------:R-:W3:Y:S01]  /*f9d0*/  SHFL.BFLY PT, R2, R213, 0x2, 0x1f ;  /* 0x0c401f00d5027f89 */ /* 0x000ee200000e0000 */
[----:B------:R-:W-:Y:S01]  /*f9e0*/  MOV R6, 0x3f800000 ;  /* 0x3f80000000067802 */ /* 0x000fe20000000f00 */
[----:B------:R-:W-:Y:S01]  /*f9f0*/  UISETP.NE.AND UP0, UPT, UR11, -0x1, UPT ;  /* 0xffffffff0b00788c */ /* 0x000fe2000bf05270 */
[----:B-1----:R-:W-:Y:S01]  /*fa00*/  FADD.FTZ R7, R0, R211 ;  /* 0x000000d300077221 */ /* 0x002fe20000010000 */
[----:B--2---:R-:W-:Y:S01]  /*fa10*/  ULEA UR4, UR4, UR6, 0x18 ;  /* 0x0000000604047291 */ /* 0x004fe2000f8ec03f */
[----:B------:R-:W1:Y:S01]  /*fa20*/  S2R R0, SR_TID.X ;  /* 0x0000000000007919 */ /* 0x000e620000002100 */
[----:B---3--:R-:W-:-:S07]  /*fa30*/  FADD.FTZ R9, R2, R213 ;  /* 0x000000d502097221 */ /* 0x008fce0000010000 */
[----:B------:R-:W-:Y:S01]  /*fa40*/  @UP0 ULDC.64 UR6, c[0x0][0x298] ;  /* 0x0000a60000060ab9 */ /* 0x000fe20000000a00 */
[----:B------:R-:W2:Y:S01]  /*fa50*/  SHFL.BFLY PT, R2, R7, 0x1, 0x1f ;  /* 0x0c201f0007027f89 */ /* 0x000ea200000e0000 */
[----:B------:R-:W-:-:S03]  /*fa60*/  @UP0 UIMAD.WIDE.U32 UR14, UR11, UR6, URZ ;  /* 0x000000060b0e02a5 */ /* 0x000fc6000f8e003f */
[----:B------:R-:W3:Y:S01]  /*fa70*/  SHFL.BFLY PT, R4, R9, 0x1, 0x1f ;  /* 0x0c201f0009047f89 */ /* 0x000ee200000e0000 */
[----:B------:R-:W-:-:S03]  /*fa80*/  @UP0 UIMAD UR8, UR11, UR7, UR15 ;  /* 0x000000070b0802a4 */ /* 0x000fc6000f8e020f */
[----:B------:R-:W-:Y:S01]  /*fa90*/  @UP0 UMOV UR10, UR14 ;  /* 0x0000000e000a0c82 */ /* 0x000fe20008000000 */
        /* <DEDUP_REMOVED lines=197> */
[----:B------:R-:W1:Y:S01]  /*106f0*/  @P3 LDC R12, c[0x0][0x2e8] ;  /* 0x0000ba00ff0c3b82 */ /* 0x000e620000000800 */
[----:B------:R-:W-:Y:S01]  /*10700*/  F2FP.F16.F32.PACK_AB R80, R81, R80 ;  /* 0x000000505150723e */ /* 0x000fe200000000ff */
[----:B------:R-:W-:Y:S01]  /*10710*/  STS [R19+0x2000], R56 ;  /* 0x0020003813007388 */ /* 0x000fe20000000800 */
[----:B------:R-:W-:Y:S01]  /*10720*/  F2FP.F16.F32.PACK_AB R82, R83, R82 ;  /* 0x000000525352723e */ /* 0x000fe200000000ff */
[----:B------:R-:W2:Y:S01]  /*10730*/  @P3 MUFU.LG2 R2, R2 ;  /* 0x0000000200023308 */ /* 0x000ea20000000c00 */
[----:B------:R-:W-:Y:S01]  /*10740*/  F2FP.F16.F32.PACK_AB R84, R85, R84 ;  /* 0x000000545554723e */ /* 0x000fe200000000ff */
[----:B------:R-:W-:Y:S01]  /*10750*/  STS [R19+0x2400], R58 ;  /* 0x0024003a13007388 */ /* 0x000fe20000000800 */
[----:B------:R-:W-:Y:S01]  /*10760*/  F2FP.F16.F32.PACK_AB R86, R87, R86 ;  /* 0x000000565756723e */ /* 0x000fe200000000ff */
[----:B------:R-:W-:Y:S01]  /*10770*/  FMUL.FTZ R96, R5, R96 ;  /* 0x0000006005607220 */ /* 0x000fe20000410000 */
[----:B------:R-:W-:Y:S01]  /*10780*/  F2FP.F16.F32.PACK_AB R88, R89, R88 ;  /* 0x000000585958723e */ /* 0x000fe200000000ff */
[----:B------:R-:W-:Y:S01]  /*10790*/  STS [R21+0x2000], R60 ;  /* 0x0020003c15007388 */ /* 0x000fe20000000800 */
[----:B------:R-:W-:Y:S01]  /*107a0*/  F2FP.F16.F32.PACK_AB R90, R91, R90 ;  /* 0x0000005a5b5a723e */ /* 0x000fe200000000ff */
[----:B------:R-:W-:Y:S01]  /*107b0*/  FMUL.FTZ R5, R5, R97 ;  /* 0x0000006105057220 */ /* 0x000fe20000410000 */
[----:B------:R-:W-:Y:S01]  /*107c0*/  F2FP.F16.F32.PACK_AB R92, R93, R92 ;  /* 0x0000005c5d5c723e */ /* 0x000fe200000000ff */
[----:B------:R-:W-:Y:S01]  /*107d0*/  STS [R21+0x2400], R62 ;  /* 0x0024003e15007388 */ /* 0x000fe20000000800 */
[----:B------:R-:W-:Y:S01]  /*107e0*/  F2FP.F16.F32.PACK_AB R94, R95, R94 ;  /* 0x0000005e5f5e723e */ /* 0x000fe200000000ff */
[----:B------:R-:W-:Y:S01]  /*107f0*/  ULDC.U8 UR4, c[0x0][0x3d8] ;  /* 0x0000f60000047ab9 */ /* 0x000fe20000000000 */
[----:B------:R-:W-:Y:S01]  /*10800*/  F2FP.F16.F32.PACK_AB R6, R99, R6 ;  /* 0x000000066306723e */ /* 0x000fe200000000ff */
[----:B------:R-:W-:Y:S01]  /*10810*/  STS [R23+0x2000], R64 ;  /* 0x0020004017007388 */ /* 0x000fe20000000800 */
[----:B------:R-:W-:-:S02]  /*10820*/  PLOP3.LUT P0, PT, PT, PT, UP0, 0x80, 0x0 ;  /* 0x000000000000781c */ /* 0x000fc40003f0f008 */
        /* <DEDUP_REMOVED lines=12> */
[----:B--2---:R-:W2:Y:S03]  /*108f0*/  @P4 LDC R11, c[0x0][0x2e8] ;  /* 0x0000ba00ff0b4b82 */ /* 0x004ea60000000800 */
[----:B------:R-:W-:Y:S04]  /*10900*/  STS [R17+0x4000], R84 ;  /* 0x0040005411007388 */ /* 0x000fe80000000800 */
[----:B------:R-:W-:Y:S01]  /*10910*/  STS [R17+0x4400], R86 ;  /* 0x0044005611007388 */ /* 0x000fe20000000800 */
[----:B---3--:R-:W-:-:S03]  /*10920*/  @P4 FMUL.FTZ R13, R4, 0.69314718246459960938 ;  /* 0x3f317218040d4820 */ /* 0x008fc60000410000 */
[----:B------:R-:W-:Y:S04]  /*10930*/  STS [R19+0x4000], R88 ;  /* 0x0040005813007388 */ /* 0x000fe80000000800 */
[----:B------:R-:W-:Y:S04]  /*10940*/  STS [R19+0x4400], R90 ;  /* 0x0044005a13007388 */ /* 0x000fe80000000800 */
[----:B------:R-:W-:Y:S04]  /*10950*/  STS [R21+0x4000], R92 ;  /* 0x0040005c15007388 */ /* 0x000fe80000000800 */
[----:B------:R-:W-:Y:S01]  /*10960*/  STS [R21+0x4400], R94 ;  /* 0x0044005e15007388 */ /* 0x000fe20000000800 */
[----:B----4-:R-:W-:-:S03]  /*10970*/  MOV R9, 0x7f800000 ;  /* 0x7f80000000097802 */ /* 0x010fc60000000f00 */
[----:B------:R-:W-:Y:S04]  /*10980*/  STS [R23+0x4400], R6 ;  /* 0x0044000617007388 */ /* 0x000fe80000000800 */
[----:B------:R3:W-:Y:S02]  /*10990*/  STS [R23+0x4000], R5 ;  /* 0x0040000517007388 */ /* 0x0007e40000000800 */
[----:B---3--:R-:W-:Y:S01]  /*109a0*/  MOV R5, 0x7f800000 ;  /* 0x7f80000000057802 */ /* 0x008fe20000000f00 */
[----:B-12---:R-:W-:Y:S06]  /*109b0*/  @P0 BRA `(.L_x_2061) ;  /* 0x0000000000200947 */ /* 0x006fec0003800000 */
[----:B------:R-:W1:Y:S01]  /*109c0*/  S2UR UR8, SR_CTAID.Y ;  /* 0x00000000000879c3 */ /* 0x000e620000002600 */
[----:B------:R-:W-:Y:S01]  /*109d0*/  ULDC.64 UR6, c[0x0][0x290] ;  /* 0x0000a40000067ab9 */ /* 0x000fe20000000a00 */
[----:B-1----:R-:W-:Y:S02]  /*109e0*/  USHF.R.S32.HI UR4, URZ, 0x1f, UR8 ;  /* 0x0000001f3f047899 */ /* 0x002fe40008011408 */
[----:B------:R-:W-:Y:S02]  /*109f0*/  UIMAD.WIDE.U32 UR14, UR8, UR6, URZ ;  /* 0x00000006080e72a5 */ /* 0x000fe4000f8e003f */
[----:B------:R-:W-:-:S04]  /*10a00*/  UIMAD UR4, UR4, UR6, URZ ;  /* 0x00000006040472a4 */ /* 0x000fc8000f8e023f */
[----:B------:R-:W-:Y:S01]  /*10a10*/  UIMAD UR4, UR8, UR7, UR4 ;  /* 0x00000007080472a4 */ /* 0x000fe2000f8e0204 */
[----:B------:R-:W-:-:S03]  /*10a20*/  UMOV UR10, UR14 ;  /* 0x0000000e000a7c82 */ /* 0x000fc60008000000 */
[----:B------:R-:W-:-:S12]  /*10a30*/  UIADD3 UR8, UR15, UR4, URZ ;  /* 0x000000040f087290 */ /* 0x000fd8000fffe03f */
.L_x_2061:
[----:B------:R-:W-:Y:S01]  /*10a40*/  @P4 FFMA.FTZ R5, R132, R11, R13 ;  /* 0x0000000b84054223 */ /* 0x000fe2000001000d */
[----:B------:R-:W-:Y:S01]  /*10a50*/  @P3 FFMA.FTZ R9, R3, R12, R2 ;  /* 0x0000000c03093223 */ /* 0x000fe20000010002 */
[----:B------:R-:W-:Y:S06]  /*10a60*/  @!P1 BRA `(.L_x_2062) ;  /* 0x00000000001c9947 */ /* 0x000fec0003800000 */
[----:B------:R-:W1:Y:S01]  /*10a70*/  S2UR UR7, SR_CTAID.Y ;  /* 0x00000000000779c3 */ /* 0x000e620000002600 */
[----:B------:R-:W-:-:S07]  /*10a80*/  ULDC UR6, c[0x0][0x2c4] ;  /* 0x0000b10000067ab9 */ /* 0x000fce0000000800 */
[----:B------:R-:W2:Y:S01]  /*10a90*/  S2UR UR4, SR_CTAID.Z ;  /* 0x00000000000479c3 */ /* 0x000ea20000002700 */
[----:B-1----:R-:W-:-:S03]  /*10aa0*/  @!UP0 UIMAD UR11, UR7, UR6, URZ ;  /* 0x00000006070b82a4 */ /* 0x002fc6000f8e023f */
[----:B------:R-:W-:Y:S02]  /*10ab0*/  ULDC UR6, c[0x0][0x2e4] ;  /* 0x0000b90000067ab9 */ /* 0x000fe40000000800 */
[----:B--2---:R-:W-:Y:S01]  /*10ac0*/  UIMAD UR11, UR4, UR6, UR11 ;  /* 0x00000006040b72a4 */ /* 0x004fe2000f8e020b */
[----:B------:R-:W-:Y:S05]  /*10ad0*/  BRA `(.L_x_2063) ;  /* 0x0000000000187947 */ /* 0x000fea0003800000 */
.L_x_2062:
[----:B------:R-:W-:Y:S01]  /*10ae0*/  S2UR UR4, SR_CTAID.Z ;  /* 0x00000000000479c3 */ /* 0x000fe20000002700 */
[----:B------:R-:W-:Y:S01]  /*10af0*/  ULDC UR6, c[0x0][0x270] ;  /* 0x00009c0000067ab9 */ /* 0x000fe20000000800 */
[----:B------:R-:W-:-:S06]  /*10b00*/  ULDC UR11, c[0x0][0x2c4] ;  /* 0x0000b100000b7ab9 */ /* 0x000fcc0000000800 */
[----:B------:R-:W1:Y:S02]  /*10b10*/  S2UR UR7, SR_CTAID.Y ;  /* 0x00000000000779c3 */ /* 0x000e640000002600 */
[----:B-1----:R-:W-:-:S04]  /*10b20*/  UIMAD UR6, UR7, UR6, UR4 ;  /* 0x00000006070672a4 */ /* 0x002fc8000f8e0204 */
[----:B------:R-:W-:Y:S02]  /*10b30*/  UIMAD UR11, UR6, UR11, URZ ;  /* 0x0000000b060b72a4 */ /* 0x000fe4000f8e023f */
.L_x_2063:
[----:B------:R-:W1:Y:S01]  /*10b40*/  S2R R17, SR_TID.X ;  /* 0x0000000000117919 */ /* 0x000e620000002100 */
[----:B------:R-:W-:Y:S01]  /*10b50*/  LOP3.LUT R3, R10, 0xffffffe0, RZ, 0xc0, !PT ;  /* 0xffffffe00a037812 */ /* 0x000fe200078ec0ff */
[----:B------:R-:W-:Y:S01]  /*10b60*/  BSSY B0, `(.L_x_2064) ;  /* 0x000001e000007945 */ /* 0x000fe20003800000 */
[----:B------:R-:W-:Y:S01]  /*10b70*/  SHF.R.S32.HI R11, RZ, 0x1f, R8 ;  /* 0x0000001fff0b7819 */ /* 0x000fe20000011408 */
[----:B------:R-:W-:Y:S02]  /*10b80*/  BAR.SYNC.DEFER_BLOCKING 0x0 ;  /* 0x0000000000007b1d */ /* 0x000fe40000010000 */
[----:B------:R-:W-:Y:S01]  /*10b90*/  IMAD.IADD R3, R0, 0x1, -R3 ;  /* 0x0000000100037824 */ /* 0x000fe200078e0a03 */
[----:B------:R-:W-:-:S04]  /*10ba0*/  LEA.HI R4, R11, R8, RZ, 0x2 ;  /* 0x000000080b047211 */ /* 0x000fc800078f10ff */
[----:B------:R-:W-:Y:S02]  /*10bb0*/  LOP3.LUT P0, RZ, R3, 0x3, RZ, 0xc0, !PT ;  /* 0x0000000303ff7812 */ /* 0x000fe4000780c0ff */
[----:B------:R-:W-:-:S05]  /*10bc0*/  LOP3.LUT R3, R4, 0xffffffc, RZ, 0xc0, !PT ;  /* 0x0ffffffc04037812 */ /* 0x000fca00078ec0ff */
[----:B------:R-:W-:Y:S01]  /*10bd0*/  IMAD.IADD R3, R8, 0x1, -R3 ;  /* 0x0000000108037824 */ /* 0x000fe200078e0a03 */
[----:B-1----:R-:W-:-:S04]  /*10be0*/  SHF.R.S32.HI R6, RZ, 0x1f, R17 ;  /* 0x0000001fff067819 */ /* 0x002fc80000011411 */
[----:B------:R-:W-:-:S04]  /*10bf0*/  LEA.HI R2, R6, R17, RZ, 0x5 ;  /* 0x0000001106027211 */ /* 0x000fc800078f28ff */
[----:B------:R-:W-:-:S05]  /*10c00*/  LOP3.LUT R2, R2, 0xffffffe0, RZ, 0xc0, !PT ;  /* 0xffffffe002027812 */ /* 0x000fca00078ec0ff */
[----:B------:R-:W-:-:S05]  /*10c10*/  IMAD.IADD R2, R17, 0x1, -R2 ;  /* 0x0000000111027824 */ /* 0x000fca00078e0a02 */
[----:B------:R-:W-:-:S04]  /*10c20*/  SHF.R.S32.HI R11, RZ, 0x1f, R2 ;  /* 0x0000001fff0b7819 */ /* 0x000fc80000011402 */
[----:B------:R-:W-:-:S04]  /*10c30*/  LEA.HI R11, R11, R2, RZ, 0x2 ;  /* 0x000000020b0b7211 */ /* 0x000fc800078f10ff */
[----:B------:R-:W-:-:S05]  /*10c40*/  SHF.R.S32.HI R4, RZ, 0x2, R11 ;  /* 0x00000002ff047819 */ /* 0x000fca000001140b */
[----:B------:R-:W-:Y:S01]  /*10c50*/  IMAD R4, R3, 0x10, R4 ;  /* 0x0000001003047824 */ /* 0x000fe200078e0204 */
[----:B------:R-:W-:Y:S06]  /*10c60*/  @P0 BRA `(.L_x_2065) ;  /* 0x0000000000340947 */ /* 0x000fec0003800000 */
[----:B------:R-:W1:Y:S01]  /*10c70*/  S2UR UR6, SR_CTAID.X ;  /* 0x00000000000679c3 */ /* 0x000e620000002500 */
[C---:B------:R-:W-:Y:S01]  /*10c80*/  VIADD R3, R4.reuse, 0x8 ;  /* 0x0000000804037836 */ /* 0x040fe20000000000 */
[----:B------:R-:W-:-:S04]  /*10c90*/  ISETP.GE.AND P2, PT, R4, UR5, PT ;  /* 0x0000000504007c0c */ /* 0x000fc8000bf46270 */
[----:B------:R-:W-:Y:S01]  /*10ca0*/  ISETP.GE.AND P1, PT, R3, UR5, PT ;  /* 0x0000000503007c0c */ /* 0x000fe2000bf26270 */
[----:B-1----:R-:W-:-:S04]  /*10cb0*/  ULEA UR6, UR6, UR11, 0x6 ;  /* 0x0000000b06067291 */ /* 0x002fc8000f8e303f */
[----:B------:R-:W-:Y:S02]  /*10cc0*/  USHF.R.S32.HI UR9, URZ, 0x1f, UR6 ;  /* 0x0000001f3f097899 */ /* 0x000fe40008011406 */
[----:B------:R-:W-:Y:S01]  /*10cd0*/  IADD3 R2, P0, R4, UR6, RZ ;  /* 0x0000000604027c10 */ /* 0x000fe2000ff1e0ff */
[----:B------:R-:W-:-:S03]  /*10ce0*/  ULDC.64 UR6, c[0x0][0x2b0] ;  /* 0x0000ac0000067ab9 */ /* 0x000fc60000000a00 */
[----:B------:R-:W-:Y:S02]  /*10cf0*/  LEA.HI.X.SX32 R3, R4, UR9, 0x1, P0 ;  /* 0x0000000904037c11 */ /* 0x000fe400080f0eff */
[----:B------:R-:W-:-:S04]  /*10d00*/  LEA R10, P0, R2, UR6, 0x2 ;  /* 0x00000006020a7c11 */ /* 0x000fc8000f8010ff */
[----:B------:R-:W-:-:S05]  /*10d10*/  LEA.HI.X R11, R2, UR7, R3, 0x2, P0 ;  /* 0x00000007020b7c11 */ /* 0x000fca00080f1403 */
[----:B------:R1:W-:Y:S04]  /*10d20*/  @!P2 STG.E desc[UR24][R10.64], R5 ;  /* 0x000000050a00a986 */ /* 0x0003e8000c101918 */
[----:B------:R1:W-:Y:S02]  /*10d30*/  @!P1 STG.E desc[UR24][R10.64+0x20], R9 ;  /* 0x000020090a009986 */ /* 0x0003e4000c101918 */
.L_x_2065:
[----:B------:R-:W-:Y:S05]  /*10d40*/  BSYNC B0 ;  /* 0x0000000000007941 */ /* 0x000fea0003800000 */
.L_x_2064:
[----:B------:R-:W2:Y:S01]  /*10d50*/  S2UR UR7, SR_CTAID.X ;  /* 0x00000000000779c3 */ /* 0x000ea20000002500 */
[----:B------:R-:W-:Y:S01]  /*10d60*/  LEA.HI R0, R7, R0, RZ, 0x3 ;  /* 0x0000000007007211 */ /* 0x000fe200078f18ff */
[----:B------:R3:W4:Y:S01]  /*10d70*/  LDS.128 R12, [R199+0x1800] ;  /* 0x00180000c70c7984 */ /* 0x0007220000000c00 */
[----:B------:R-:W-:Y:S01]  /*10d80*/  SHF.R.S32.HI R201, RZ, 0x1f, R200 ;  /* 0x0000001fffc97819 */ /* 0x000fe200000114c8 */
[----:B------:R-:W-:Y:S01]  /*10d90*/  BSSY B0, `(.L_x_2066) ;  /* 0x000002f000007945 */ /* 0x000fe20003800000 */
[----:B------:R-:W-:Y:S01]  /*10da0*/  SHF.R.S32.HI R0, RZ, 0x3, R0 ;  /* 0x00000003ff007819 */ /* 0x000fe20000011400 */
[----:B-1----:R3:W1:Y:S01]  /*10db0*/  LDS.128 R8, [R199+0x3800] ;  /* 0x00380000c7087984 */ /* 0x0026620000000c00 */
[----:B------:R-:W-:Y:S01]  /*10dc0*/  LEA.HI R6, R6, R17, RZ, 0x3 ;  /* 0x0000001106067211 */ /* 0x000fe200078f18ff */
[----:B------:R-:W5:Y:S02]  /*10dd0*/  LDC.64 R4, c[0x0][0x298] ;  /* 0x0000a600ff047b82 */ /* 0x000f640000000a00 */
[C---:B------:R-:W-:Y:S01]  /*10de0*/  VIADD R16, R0.reuse, 0x20 ;  /* 0x0000002000107836 */ /* 0x040fe20000000000 */
[----:B------:R3:W1:Y:S01]  /*10df0*/  LDS.128 R24, [R199] ;  /* 0x00000000c7187984 */ /* 0x0006620000000c00 */
[----:B------:R-:W-:-:S03]  /*10e00*/  VIADD R7, R0, 0x10 ;  /* 0x0000001000077836 */ /* 0x000fc60000000000 */
[----:B------:R-:W-:Y:S01]  /*10e10*/  ISETP.GE.AND P1, PT, R16, UR5, PT ;  /* 0x0000000510007c0c */ /* 0x000fe2000bf26270 */
[----:B------:R-:W3:Y:S01]  /*10e20*/  LDC.64 R2, c[0x0][0x2a0] ;  /* 0x0000a800ff027b82 */ /* 0x000ee20000000a00 */
[----:B------:R-:W-:Y:S01]  /*10e30*/  ISETP.GE.AND P2, PT, R7, UR5, PT ;  /* 0x0000000507007c0c */ /* 0x000fe2000bf46270 */
[----:B------:R-:W-:Y:S01]  /*10e40*/  VIADD R7, R0, 0x30 ;  /* 0x0000003000077836 */ /* 0x000fe20000000000 */
[----:B--2---:R-:W-:-:S04]  /*10e50*/  USHF.L.U32 UR7, UR7, 0x6, URZ ;  /* 0x0000000607077899 */ /* 0x004fc8000800063f */
[----:B------:R-:W-:Y:S02]  /*10e60*/  USHF.R.S32.HI UR6, URZ, 0x1f, UR7 ;  /* 0x0000001f3f067899 */ /* 0x000fe40008011407 */
[----:B-----5:R-:W-:-:S04]  /*10e70*/  IMAD.WIDE.U32 R20, R4, UR7, R200 ;  /* 0x0000000704147c25 */ /* 0x020fc8000f8e00c8 */
[----:B------:R-:W-:Y:S01]  /*10e80*/  IMAD R18, R4, UR6, RZ ;  /* 0x0000000604127c24 */ /* 0x000fe2000f8e02ff */
[----:B------:R-:W-:Y:S01]  /*10e90*/  USHF.R.S32.HI UR6, URZ, 0x1f, UR4 ;  /* 0x0000001f3f067899 */ /* 0x000fe20008011404 */
[----:B------:R-:W-:Y:S02]  /*10ea0*/  IADD3 R28, P0, R20, UR10, RZ ;  /* 0x0000000a141c7c10 */ /* 0x000fe4000ff1e0ff */
[----:B------:R-:W-:Y:S01]  /*10eb0*/  IMAD R17, R5, UR7, R18 ;  /* 0x0000000705117c24 */ /* 0x000fe2000f8e0212 */
[----:B------:R-:W-:Y:S02]  /*10ec0*/  UIADD3 UR7, -UR7, UR13, URZ ;  /* 0x0000000d07077290 */ /* 0x000fe4000fffe13f */
[----:B---3--:R-:W-:Y:S02]  /*10ed0*/  IMAD R18, R2, UR6, RZ ;  /* 0x0000000602127c24 */ /* 0x008fe4000f8e02ff */
[----:B------:R-:W-:Y:S02]  /*10ee0*/  IADD3.X R29, R21, UR8, R17, P0, !PT ;  /* 0x00000008151d7c10 */ /* 0x000fe400087fe411 */
[----:B------:R-:W-:Y:S01]  /*10ef0*/  IMAD R33, R3, UR4, R18 ;  /* 0x0000000403217c24 */ /* 0x000fe2000f8e0212 */
[----:B------:R2:W3:Y:S01]  /*10f00*/  LDS.128 R20, [R199+0x2000] ;  /* 0x00200000c7147984 */ /* 0x0004e20000000c00 */
[----:B------:R-:W-:Y:S01]  /*10f10*/  ISETP.GE.AND P3, PT, R0, UR7, PT ;  /* 0x0000000700007c0c */ /* 0x000fe2000bf66270 */
[----:B------:R-:W-:Y:S01]  /*10f20*/  IMAD.WIDE.U32 R28, R2, UR4, R28 ;  /* 0x00000004021c7c25 */ /* 0x000fe2000f8e001c */
[----:B------:R-:W-:Y:S01]  /*10f30*/  SHF.R.S32.HI R3, RZ, 0x3, R6 ;  /* 0x00000003ff037819 */ /* 0x000fe20000011406 */
[----:B------:R2:W1:Y:S01]  /*10f40*/  LDS.128 R16, [R199+0x4000] ;  /* 0x00400000c7107984 */ /* 0x0004620000000c00 */
[----:B------:R-:W-:Y:S01]  /*10f50*/  ISETP.GE.AND P0, PT, R7, UR5, PT ;  /* 0x0000000507007c0c */ /* 0x000fe2000bf06270 */
[----:B------:R-:W-:Y:S01]  /*10f60*/  IMAD.IADD R33, R33, 0x1, R29 ;  /* 0x0000000121217824 */ /* 0x000fe200078e021d */
[----:B------:R-:W-:-:S07]  /*10f70*/  SHF.R.S32.HI R3, RZ, 0x1f, R3 ;  /* 0x0000001fff037819 */ /* 0x000fce0000011403 */
[----:B----4-:R-:W-:Y:S05]  /*10f80*/  @P3 BRA `(.L_x_2067) ;  /* 0x00000000003c3947 */ /* 0x010fea0003800000 */
        /* <DEDUP_REMOVED lines=13> */
[----:B---3--:R4:W-:Y:S04]  /*11060*/  @!P4 STG.E.128 desc[UR24][R30.64+0x80], R20 ;  /* 0x000080141e00c986 */ /* 0x0089e8000c101d18 */
[----:B------:R4:W-:Y:S02]  /*11070*/  @!P3 STG.E.128 desc[UR24][R30.64+0x100], R16 ;  /* 0x000100101e00b986 */ /* 0x0009e4000c101d18 */
.L_x_2067:
[----:B------:R-:W-:Y:S05]  /*11080*/  BSYNC B0 ;  /* 0x0000000000007941 */ /* 0x000fea0003800000 */
.L_x_2066:
[----:B-1--4-:R1:W4:Y:S01]  /*11090*/  LDS.128 R24, [R199+0x800] ;  /* 0x00080000c7187984 */ /* 0x0123220000000c00 */
[----:B------:R-:W-:Y:S03]  /*110a0*/  BSSY B0, `(.L_x_2068) ;  /* 0x0000016000007945 */ /* 0x000fe60003800000 */
[----:B---3--:R1:W3:Y:S04]  /*110b0*/  LDS.128 R20, [R199+0x2800] ;  /* 0x00280000c7147984 */ /* 0x0082e80000000c00 */
[----:B------:R1:W1:Y:S01]  /*110c0*/  LDS.128 R16, [R199+0x4800] ;  /* 0x00480000c7107984 */ /* 0x0002620000000c00 */
        /* <DEDUP_REMOVED lines=16> */
[----:B----4-:R4:W-:Y:S04]  /*111d0*/  @!P4 STG.E.128 desc[UR24][R6.64], R24 ;  /* 0x000000180600c986 */ /* 0x0109e8000c101d18 */
[----:B---3--:R4:W-:Y:S04]  /*111e0*/  @!P3 STG.E.128 desc[UR24][R6.64+0x80], R20 ;  /* 0x000080140600b986 */ /* 0x0089e8000c101d18 */
[----:B-1----:R4:W-:Y:S02]  /*111f0*/  @!P2 STG.E.128 desc[UR24][R6.64+0x100], R16 ;  /* 0x000100100600a986 */ /* 0x0029e4000c101d18 */
.L_x_2069:
[----:B------:R-:W-:Y:S05]  /*11200*/  BSYNC B0 ;  /* 0x0000000000007941 */ /* 0x000fea0003800000 */
.L_x_2068:
[----:B----4-:R4:W2:Y:S01]  /*11210*/  LDS.128 R24, [R199+0x1000] ;  /* 0x00100000c7187984 */ /* 0x0108a20000000c00 */
[----:B------:R-:W-:Y:S03]  /*11220*/  BSSY B0, `(.L_x_2070) ;  /* 0x0000016000007945 */ /* 0x000fe60003800000 */
[----:B---3--:R4:W3:Y:S04]  /*11230*/  LDS.128 R20, [R199+0x3000] ;  /* 0x00300000c7147984 */ /* 0x0088e80000000c00 */
[----:B-1----:R4:W1:Y:S01]  /*11240*/  LDS.128 R16, [R199+0x5000] ;  /* 0x00500000c7107984 */ /* 0x0028620000000c00 */
        /* <DEDUP_REMOVED lines=16> */
[----:B--2---:R2:W-:Y:S04]  /*11350*/  @!P3 STG.E.128 desc[UR24][R6.64], R24 ;  /* 0x000000180600b986 */ /* 0x0045e8000c101d18 */
[----:B---3--:R2:W-:Y:S04]  /*11360*/  @!P2 STG.E.128 desc[UR24][R6.64+0x80], R20 ;  /* 0x000080140600a986 */ /* 0x0085e8000c101d18 */
[----:B-1----:R2:W-:Y:S02]  /*11370*/  @!P1 STG.E.128 desc[UR24][R6.64+0x100], R16 ;  /* 0x0001001006009986 */ /* 0x0025e4000c101d18 */
.L_x_2071:
[----:B------:R-:W-:Y:S05]  /*11380*/  BSYNC B0 ;  /* 0x0000000000007941 */ /* 0x000fea0003800000 */
.L_x_2070:
[----:B-12---:R1:W2:Y:S01]  /*11390*/  LDS.128 R16, [R199+0x5800] ;  /* 0x00580000c7107984 */ /* 0x0062a20000000c00 */
        /* <DEDUP_REMOVED lines=19> */
[----:B--2---:R-:W-:Y:S01]  /*114d0*/  STG.E.128 desc[UR24][R4.64+0x100], R16 ;  /* 0x0001001004007986 */ /* 0x004fe2000c101d18 */
[----:B------:R-:W-:Y:S05]  /*114e0*/  EXIT ;  /* 0x000000000000794d */ /* 0x000fea0003800000 */
.L_x_2072:
        /* <DEDUP_REMOVED lines=9> */
.L_x_7456:


//--------------------- .text._ZN5flash24flash_fwd_splitkv_kernelI23Flash_fwd_kernel_traitsILi192ELi64ELi64ELi4ELb0ELb0EN7cutlass6half_tE19Flash_kernel_traitsILi192ELi64ELi64ELi4ES3_EELb0ELb1ELb0ELb0ELb0ELb1ELb0ELb0EEEvNS_16Flash_fwd_paramsE --------------------------
	.section	.text._ZN5flash24flash_fwd_splitkv_kernelI23Flash_fwd_kernel_traitsILi192ELi64ELi64ELi4ELb0ELb0EN7cutlass6half_tE19Flash_kernel_traitsILi192ELi64ELi64ELi4ES3_EELb0ELb1ELb0ELb0ELb0ELb1ELb0ELb0EEEvNS_16Flash_fwd_paramsE,"ax",@progbits
	.align	128
        .global         _ZN5flash24flash_fwd_splitkv_kernelI23Flash_fwd_kernel_traitsILi192ELi64ELi64ELi4ELb0ELb0EN7cutlass6half_tE19Flash_kernel_traitsILi192ELi64ELi64ELi4ES3_EELb0ELb1ELb0ELb0ELb0ELb1ELb0ELb0EEEvNS_16Flash_fwd_paramsE
        .type           _ZN5flash24flash_fwd_splitkv_kernelI23Flash_fwd_kernel_traitsILi192ELi64ELi64ELi4ELb0ELb0EN7cutlass6half_tE19Flash_kernel_traitsILi192ELi64ELi64ELi4ES3_EELb0ELb1ELb0ELb0ELb0ELb1ELb0ELb0EEEvNS_16Flash_fwd_paramsE,@function
        .size           _ZN5flash24flash_fwd_splitkv_kernelI23Flash_fwd_kernel_traitsILi192ELi64ELi64ELi4ELb0ELb0EN7cutlass6half_tE19Flash_kernel_traitsILi192ELi64ELi64ELi4ES3_EELb0ELb1ELb0ELb0ELb0ELb1ELb0ELb0EEEvNS_16Flash_fwd_paramsE,(.L_x_7457 - _ZN5flash24flash_fwd_splitkv_kernelI23Flash_fwd_kernel_traitsILi192ELi64ELi64ELi4ELb0ELb0EN7cutlass6half_tE19Flash_kernel_traitsILi192ELi64ELi64ELi4ES3_EELb0ELb1ELb0ELb0ELb0ELb1ELb0ELb0EEEvNS_16Flash_fwd_paramsE)
        .other          _ZN5flash24flash_fwd_splitkv_kernelI23Flash_fwd_kernel_traitsILi192ELi64ELi64ELi4ELb0ELb0EN7cutlass6half_tE19Flash_kernel_traitsILi192ELi64ELi64ELi4ES3_EELb0ELb1ELb0ELb0ELb0ELb1ELb0ELb0EEEvNS_16Flash_fwd_paramsE,@"STO_CUDA_ENTRY STV_DEFAULT"
_ZN5flash24flash_fwd_splitkv_kernelI23Flash_fwd_kernel_traitsILi192ELi64ELi64ELi4ELb0ELb0EN7cutlass6half_tE19Flash_kernel_traitsILi192ELi64ELi64ELi4ES3_EELb0ELb1ELb0ELb0ELb0ELb1ELb0ELb0EEEvNS_16Flash_fwd_paramsE:
.text._ZN5flash24flash_fwd_splitkv_kernelI23Flash_fwd_kernel_traitsILi192ELi64ELi64ELi4ELb0ELb0EN7cutlass6half_tE19Flash_kernel_traitsILi192ELi64ELi64ELi4ES3_EELb0ELb1ELb0ELb0ELb0ELb1ELb0ELb0EEEvNS_16Flash_fwd_paramsE:
        /* <DEDUP_REMOVED lines=54> */
.L_x_2073:
[----:B------:R-:W-:-:S03]  /*0360*/  ULDC UR6, c[0x0][0x2c8] ;  /* 0x0000b20000067ab9 */ /* 0x000fc60000000800 */
.L_x_2074:
        /* <DEDUP_REMOVED lines=117> */
.L_x_2077:
[----:B------:R-:W-:Y:S05]  /*0ac0*/  BSYNC B0 ;  /* 0x0000000000007941 */ /* 0x000fea0003800000 */
.L_x_2076:
        /* <DEDUP_REMOVED lines=22> */
.L_x_2079:
[----:B------:R-:W-:Y:S05]  /*0c30*/  BSYNC B0 ;  /* 0x0000000000007941 */ /* 0x000fea0003800000 */
.L_x_2078:
        /* <DEDUP_REMOVED lines=21> */
.L_x_2081:
[----:B------:R-:W-:Y:S05]  /*0d90*/  BSYNC B0 ;  /* 0x0000000000007941 */ /* 0x000fea0003800000 */
.L_x_2080:
        /* <DEDUP_REMOVED lines=20> */
.L_x_2083:
[----:B------:R-:W-:Y:S05]  /*0ee0*/  BSYNC B0 ;  /* 0x0000000000007941 */ /* 0x000fea0003800000 */
.L_x_2082:
        /* <DEDUP_REMOVED lines=18> */
.L_x_2075:
        /* <DEDUP_REMOVED lines=29> */
.L_x_2084:
        /* <DEDUP_REMOVED lines=94> */
.L_x_2085:
        /* <DEDUP_REMOVED lines=46> */
.L_x_2087:
        /* <DEDUP_REMOVED lines=33> */
.L_x_2086:
        /* <DEDUP_REMOVED lines=111> */
.L_x_2089:
[----:B------:R-:W-:Y:S05]  /*23a0*/  BSYNC B0 ;  /* 0x0000000000007941 */ /* 0x000fea0003800000 */
.L_x_2088:
        /* <DEDUP_REMOVED lines=41> */
.L_x_2091:
[----:B------:R-:W-:Y:S05]  /*2640*/  BSYNC B0 ;  /* 0x0000000000007941 */ /* 0x000fea0003800000 */
.L_x_2090:
        /* <DEDUP_REMOVED lines=42> */
.L_x_2093:
[----:B------:R-:W-:Y:S05]  /*28f0*/  BSYNC B0 ;  /* 0x0000000000007941 */ /* 0x000fea0003800000 */
.L_x_2092:
        /* <DEDUP_REMOVED lines=44> */
.L_x_2095:
[----:B------:R-:W-:Y:S05]  /*2bc0*/  BSYNC B0 ;  /* 0x0000000000007941 */ /* 0x000fea0003800000 */
.L_x_2094:
        /* <DEDUP_REMOVED lines=37> */
.L_x_2097:
[----:B------:R-:W-:Y:S05]  /*2e20*/  BSYNC B0 ;  /* 0x0000000000007941 */ /* 0x000fea0003800000 */
.L_x_2096:
        /* <DEDUP_REMOVED lines=33> */
.L_x_2099:
[----:B------:R-:W-:Y:S05]  /*3040*/  BSYNC B0 ;  /* 0x0000000000007941 */ /* 0x000fea0003800000 */
.L_x_2098:
        /* <DEDUP_REMOVED lines=39> */
.L_x_2101:
[----:B------:R-:W-:Y:S05]  /*32c0*/  BSYNC B0 ;  /* 0x0000000000007941 */ /* 0x000fea0003800000 */
.L_x_2100:
        /* <DEDUP_REMOVED lines=43> */
.L_x_2103:
[----:B------:R-:W-:Y:S05]  /*3580*/  BSYNC B0 ;  /* 0x0000000000007941 */ /* 0x000fea0003800000 */
.L_x_2102:
        /* <DEDUP_REMOVED lines=61> */
.L_x_2105:
[----:B------:R-:W-:Y:S05]  /*3960*/  BSYNC B0 ;  /* 0x0000000000007941 */ /* 0x000fea0003800000 */
.L_x_2104:
        /* <DEDUP_REMOVED lines=31> */
.L_x_2107:
[----:B------:R-:W-:Y:S05]  /*3b60*/  BSYNC B0 ;  /* 0x0000000000007941 */ /* 0x000fea0003800000 */
.L_x_2106:
        /* <DEDUP_REMOVED lines=33> */
.L_x_2109:
[----:B------:R-:W-:Y:S05]  /*3d80*/  BSYNC B0 ;  /* 0x0000000000007941 */ /* 0x000fea0003800000 */
.L_x_2108:
        /* <DEDUP_REMOVED lines=37> */
.L_x_2111:
[----:B------:R-:W-:Y:S05]  /*3fe0*/  BSYNC B0 ;  /* 0x0000000000007941 */ /* 0x000fea0003800000 */
.L_x_2110:
[----:B------:R-:W-:Y:S01]  /*3ff0*/  LDSM.16.M88.4 R20, [R202] ;  /* 0x00000000ca14783b */ /* 0x000fe20000000200 */
[----:B------:R-:W-:Y:S01]  /*4000*/  R2P PR, R2, 0x6 ;  /* 0x0000000602007804 */ /* 0x000fe20000000000 */
[----:B------:R-:W-:Y:S01]  /*4010*/  IMAD R198, R5, 0x2, R202 ;  /* 0x0000000205c67824 */ /* 0x000fe200078e02ca */
[C---:B------:R-:W-:Y:S01]  /*4020*/  IADD3 R2, R201.reuse, 0x6000, RZ ;  /* 0x00006000c9027810 */ /* 0x040fe20007ffe0ff */
[----:B------:R-:W5:Y:S01]  /*4030*/  LDSM.16.M88.4 R28, [R201+0x6000] ;  /* 0x00600000c91c783b */ /* 0x000f620000000200 */
[----:B------:R-:W-:Y:S01]  /*4040*/  IADD3 R199, R201, 0x6020, RZ ;  /* 0x00006020c9c77810 */ /* 0x000fe20007ffe0ff */
[----:B------:R-:W-:Y:S01]  /*4050*/  ULDC UR27, c[0x0][0x39c] ;  /* 0x0000e700001b7ab9 */ /* 0x000fe20000000800 */
[----:B------:R-:W-:Y:S01]  /*4060*/  LEA R200, R7, R202, 0x1 ;  /* 0x000000ca07c87211 */ /* 0x000fe200078e08ff */
[----:B------:R-:W3:Y:S01]  /*4070*/  LDSM.16.M88.4 R52, [R201+0x7000] ;  /* 0x00700000c934783b */ /* 0x000ee20000000200 */
[----:B------:R-:W-:Y:S01]  /*4080*/  LOP3.LUT R4, R4, 0xffffffe0, RZ, 0xc0, !PT ;  /* 0xffffffe004047812 */ /* 0x000fe200078ec0ff */
[----:B------:R-:W-:Y:S01]  /*4090*/  UISETP.GT.AND UP0, UPT, UR12, UR10, UPT ;  /* 0x0000000a0c00728c */ /* 0x000fe2000bf04270 */
[----:B------:R-:W-:Y:S01]  /*40a0*/  LEA R197, R5, R200, 0x1 ;  /* 0x000000c805c57211 */ /* 0x000fe200078e08ff */
[----:B------:R-:W-:Y:S01]  /*40b0*/  LDSM.16.M88.4 R72, [R200] ;  /* 0x00000000c848783b */ /* 0x000fe20000000200 */
[----:B------:R-:W-:Y:S01]  /*40c0*/  LEA R213, R105, UR19, 0x4 ;  /* 0x0000001369d57c11 */ /* 0x000fe2000f8e20ff */
[----:B------:R-:W-:Y:S01]  /*40d0*/  UIADD3 UR14, UR22, 0x1, -UR13 ;  /* 0x00000001160e7890 */ /* 0x000fe2000fffe80d */
[----:B------:R-:W-:Y:S01]  /*40e0*/  @P1 IADD3 R199, R2, -0x20, RZ ;  /* 0xffffffe002c71810 */ /* 0x000fe20007ffe0ff */
[----:B------:R-:W-:Y:S01]  /*40f0*/  LDSM.16.M88.4 R60, [R201+0x6800] ;  /* 0x00680000c93c783b */ /* 0x000fe20000000200 */
[----:B------:R-:W-:Y:S01]  /*4100*/  MOV R2, 0x40 ;  /* 0x0000004000027802 */ /* 0x000fe20000000f00 */
[----:B------:R-:W-:Y:S01]  /*4110*/  UIADD3 UR19, UR22, -UR18, -UR13 ;  /* 0x8000001216137290 */ /* 0x000fe2000fffe80d */
[----:B------:R-:W-:Y:S01]  /*4120*/  PLOP3.LUT P6, PT, PT, PT, UP0, 0x80, 0x0 ;  /* 0x000000000000781c */ /* 0x000fe20003fcf008 */
[----:B------:R-:W4:Y:S01]  /*4130*/  LDSM.16.M88.4 R68, [R199] ;  /* 0x00000000c744783b */ /* 0x000f220000000200 */
[----:B------:R-:W-:Y:S01]  /*4140*/  SEL R2, R2, 0xffffffc0, !P2 ;  /* 0xffffffc002027807 */ /* 0x000fe20005000000 */
[----:B------:R-:W-:Y:S01]  /*4150*/  UIADD3 UR18, UR14, UR17, URZ ;  /* 0x000000110e127290 */ /* 0x000fe2000fffe03f */
[----:B------:R-:W-:Y:S01]  /*4160*/  MOV R212, UR22 ;  /* 0x0000001600d47c02 */ /* 0x000fe20008000f00 */
[----:B------:R-:W-:Y:S01]  /*4170*/  LDSM.16.M88.4 R76, [R198] ;  /* 0x00000000c64c783b */ /* 0x000fe20000000200 */
[----:B------:R-:W-:Y:S01]  /*4180*/  IADD3 R195, R201, R2, RZ ;  /* 0x00000002c9c37210 */ /* 0x000fe20007ffe0ff */
[C---:B------:R-:W-:Y:S01]  /*4190*/  VIADD R191, R199.reuse, 0x800 ;  /* 0x00000800c7bf7836 */ /* 0x040fe20000000000 */
[----:B------:R-:W-:Y:S01]  /*41a0*/  IADD3 R188, R2, R199, RZ ;  /* 0x000000c702bc7210 */ /* 0x000fe20007ffe0ff */
[----:B------:R-:W4:Y:S01]  /*41b0*/  LDSM.16.M88.4 R44, [R201+0x7800] ;  /* 0x00780000c92c783b */ /* 0x000f220000000200 */
[----:B------:R-:W-:Y:S01]  /*41c0*/  MOV R210, UR14 ;  /* 0x0000000e00d27c02 */ /* 0x000fe20008000f00 */
[----:B------:R-:W-:Y:S01]  /*41d0*/  VIADD R185, R199, 0x3000 ;  /* 0x00003000c7b97836 */ /* 0x000fe20000000000 */
[----:B------:R-:W-:Y:S01]  /*41e0*/  SHF.L.U32 R214, R3, 0x1, RZ ;  /* 0x0000000103d67819 */ /* 0x000fe200000006ff */
[----:B------:R-:W4:Y:S01]  /*41f0*/  LDSM.16.M88.4 R64, [R195+0x6000] ;  /* 0x00600000c340783b */ /* 0x000f220000000200 */
[----:B------:R-:W-:-:S02]  /*4200*/  IADD3 R190, R199, 0x1000, RZ ;  /* 0x00001000c7be7810 */ /* 0x000fc40007ffe0ff */
[----:B------:R-:W-:Y:S01]  /*4210*/  LOP3.LUT R214, R214, 0x6, RZ, 0xc0, !PT ;  /* 0x00000006d6d67812 */ /* 0x000fe200078ec0ff */
[----:B------:R-:W4:Y:S01]  /*4220*/  LDSM.16.M88.4 R32, [R199+0x1000] ;  /* 0x00100000c720783b */ /* 0x000f220000000200 */
[C---:B------:R-:W-:Y:S02]  /*4230*/  IADD3 R189, R199.reuse, 0x1800, RZ ;  /* 0x00001800c7bd7810 */ /* 0x040fe40007ffe0ff */
[C---:B------:R-:W-:Y:S01]  /*4240*/  IADD3 R187, R199.reuse, 0x2000, RZ ;  /* 0x00002000c7bb7810 */ /* 0x040fe20007ffe0ff */
[----:B------:R-:W4:Y:S01]  /*4250*/  LDSM.16.M88.4 R36, [R199+0x800] ;  /* 0x00080000c724783b */ /* 0x000f220000000200 */
[C---:B------:R-:W-:Y:S02]  /*4260*/  IADD3 R186, R199.reuse, 0x2800, RZ ;  /* 0x00002800c7ba7810 */ /* 0x040fe40007ffe0ff */
[C---:B------:R-:W-:Y:S01]  /*4270*/  IADD3 R184, R199.reuse, 0x3800, RZ ;  /* 0x00003800c7b87810 */ /* 0x040fe20007ffe0ff */
[----:B-----5:R-:W-:Y:S01]  /*4280*/  HMMA.16816.F32 R16, R20, R28, RZ ;  /* 0x0000001c1410723c */ /* 0x020fe200000018ff */
[----:B------:R-:W-:Y:S01]  /*4290*/  LDSM.16.M88.4 R24, [R197] ;  /* 0x00000000c518783b */ /* 0x000fe20000000200 */
[----:B------:R-:W-:-:S02]  /*42a0*/  IADD3 R183, R199, 0x4000, RZ ;  /* 0x00004000c7b77810 */ /* 0x000fc40007ffe0ff */
[C---:B------:R-:W-:Y:S01]  /*42b0*/  IADD3 R182, R199.reuse, 0x4800, RZ ;  /* 0x00004800c7b67810 */ /* 0x040fe20007ffe0ff */
[----:B------:R-:W5:Y:S01]  /*42c0*/  LDSM.16.M88.4 R88, [R188] ;  /* 0x00000000bc58783b */ /* 0x000f620000000200 */
[C---:B---3--:R-:W-:Y:S01]  /*42d0*/  HMMA.16816.F32 R56, R20.reuse, R52, RZ ;  /* 0x000000341438723c */ /* 0x048fe200000018ff */
[C---:B------:R-:W-:Y:S02]  /*42e0*/  IADD3 R181, R199.reuse, 0x5000, RZ ;  /* 0x00005000c7b57810 */ /* 0x040fe40007ffe0ff */
[----:B------:R-:W3:Y:S01]  /*42f0*/  LDSM.16.M88.4 R48, [R199+0x1800] ;  /* 0x00180000c730783b */ /* 0x000ee20000000200 */
[----:B------:R-:W-:Y:S02]  /*4300*/  IADD3 R180, R199, 0x5800, RZ ;  /* 0x00005800c7b47810 */ /* 0x000fe40007ffe0ff */
[C---:B------:R-:W-:Y:S01]  /*4310*/  HMMA.16816.F32 R28, R20.reuse, R30, RZ ;  /* 0x0000001e141c723c */ /* 0x040fe200000018ff */
[----:B-12---:R-:W1:Y:S04]  /*4320*/  LDSM.16.M88.4 R8, [R195+0x7000] ;  /* 0x00700000c308783b */ /* 0x006e680000000200 */
[----:B------:R-:W2:Y:S01]  /*4330*/  LDSM.16.M88.4 R12, [R195+0x6800] ;  /* 0x00680000c30c783b */ /* 0x000ea20000000200 */
[----:B------:R-:W-:Y:S03]  /*4340*/  HMMA.16816.F32 R52, R20, R54, RZ ;  /* 0x000000361434723c */ /* 0x000fe600000018ff */
[----:B------:R-:W-:Y:S03]  /*4350*/  LDSM.16.M88.4 R84, [R195+0x7800] ;  /* 0x00780000c354783b */ /* 0x000fe60000000200 */
[----:B----4-:R-:W-:Y:S01]  /*4360*/  HMMA.16816.F32 R16, R72, R68, R16 ;  /* 0x000000444810723c */ /* 0x010fe20000001810 */
[----:B------:R-:W-:Y:S04]  /*4370*/  LDSM.16.M88.4 R96, [R199+0x4000] ;  /* 0x00400000c760783b */ /* 0x000fe80000000200 */
[----:B------:R-:W-:Y:S01]  /*4380*/  LDSM.16.M88.4 R92, [R195+0x9000] ;  /* 0x00900000c35c783b */ /* 0x000fe20000000200 */
[C---:B------:R-:W-:Y:S03]  /*4390*/  HMMA.16816.F32 R40, R20.reuse, R60, RZ ;  /* 0x0000003c1428723c */ /* 0x040fe600000018ff */
[----:B------:R-:W-:Y:S03]  /*43a0*/  LDSM.16.M88.4 R100, [R188+0x2800] ;  /* 0x00280000bc64783b */ /* 0x000fe60000000200 */
[C---:B------:R-:W-:Y:S01]  /*43b0*/  HMMA.16816.F32 R60, R20.reuse, R62, RZ ;  /* 0x0000003e143c723c */ /* 0x040fe200000018ff */
[----:B------:R-:W0:Y:S05]  /*43c0*/  LDGDEPBAR ;  /* 0x00000000000079af */ /* 0x000e2a0000000000 */
[----:B------:R-:W-:Y:S06]  /*43d0*/  HMMA.16816.F32 R80, R20, R44, RZ ;  /* 0x0000002c1450723c */ /* 0x000fec00000018ff */
[----:B------:R-:W-:Y:S06]  /*43e0*/  HMMA.16816.F32 R16, R76, R64, R16 ;  /* 0x000000404c10723c */ /* 0x000fec0000001810 */
[----:B------:R-:W-:Y:S01]  /*43f0*/  HMMA.16816.F32 R20, R20, R46, RZ ;  /* 0x0000002e1414723c */ /* 0x000fe200000018ff */
[----:B------:R-:W-:Y:S05]  /*4400*/  LDSM.16.M88.4 R44, [R188+0x800] ;  /* 0x00080000bc2c783b */ /* 0x000fea0000000200 */
[C---:B------:R-:W-:Y:S01]  /*4410*/  HMMA.16816.F32 R28, R72.reuse, R70, R28 ;  /* 0x00000046481c723c */ /* 0x040fe2000000181c */
[----:B------:R-:W-:Y:S05]  /*4420*/  LDSM.16.M88.4 R68, [R201+0x8000] ;  /* 0x00800000c944783b */ /* 0x000fea0000000200 */
[C---:B------:R-:W-:Y:S06]  /*4430*/  HMMA.16816.F32 R56, R72.reuse, R32, R56 ;  /* 0x000000204838723c */ /* 0x040fec0000001838 */
[C---:B------:R-:W-:Y:S01]  /*4440*/  HMMA.16816.F32 R52, R72.reuse, R34, R52 ;  /* 0x000000224834723c */ /* 0x040fe20000001834 */
[----:B------:R-:W4:Y:S05]  /*4450*/  LDSM.16.M88.4 R32, [R202+0x2000] ;  /* 0x00200000ca20783b */ /* 0x000f2a0000000200 */
[C---:B------:R-:W-:Y:S06]  /*4460*/  HMMA.16816.F32 R40, R72.reuse, R36, R40 ;  /* 0x000000244828723c */ /* 0x040fec0000001828 */
[----:B------:R-:W-:Y:S01]  /*4470*/  HMMA.16816.F32 R60, R72, R38, R60 ;  /* 0x00000026483c723c */ /* 0x000fe2000000183c */
[----:B------:R-:W4:Y:S05]  /*4480*/  LDSM.16.M88.4 R36, [R188+0x1000] ;  /* 0x00100000bc24783b */ /* 0x000f2a0000000200 */
[----:B-----5:R-:W-:Y:S06]  /*4490*/  HMMA.16816.F32 R16, R24, R88, R16 ;  /* 0x000000581810723c */ /* 0x020fec0000001810 */
[C---:B---3--:R-:W-:Y:S06]  /*44a0*/  HMMA.16816.F32 R80, R72.reuse, R48, R80 ;  /* 0x000000304850723c */ /* 0x048fec0000001850 */
[----:B------:R-:W-:Y:S01]  /*44b0*/  HMMA.16816.F32 R72, R72, R50, R20 ;  /* 0x000000324848723c */ /* 0x000fe20000001814 */
[----:B------:R-:W-:Y:S04]  /*44c0*/  LDSM.16.M88.4 R48, [R199+0x2000] ;  /* 0x00200000c730783b */ /* 0x000fe80000000200 */
[----:B------:R-:W-:Y:S01]  /*44d0*/  LDSM.16.M88.4 R20, [R201+0x9000] ;  /* 0x00900000c914783b */ /* 0x000fe20000000200 */
[C---:B------:R-:W-:Y:S03]  /*44e0*/  HMMA.16816.F32 R28, R76.reuse, R66, R28 ;  /* 0x000000424c1c723c */ /* 0x040fe6000000181c */
[----:B------:R-:W-:Y:S03]  /*44f0*/  LDSM.16.M88.4 R64, [R188+0x1800] ;  /* 0x00180000bc40783b */ /* 0x000fe60000000200 */
[C---:B-1----:R-:W-:Y:S06]  /*4500*/  HMMA.16816.F32 R56, R76.reuse, R8, R56 ;  /* 0x000000084c38723c */ /* 0x042fec0000001838 */
[C---:B------:R-:W-:Y:S01]  /*4510*/  HMMA.16816.F32 R52, R76.reuse, R10, R52 ;  /* 0x0000000a4c34723c */ /* 0x040fe20000001834 */
[----:B------:R-:W1:Y:S05]  /*4520*/  LDSM.16.M88.4 R8, [R200+0x2000] ;  /* 0x00200000c808783b */ /* 0x000e6a0000000200 */
[C---:B--2---:R-:W-:Y:S06]  /*4530*/  HMMA.16816.F32 R40, R76.reuse, R12, R40 ;  /* 0x0000000c4c28723c */ /* 0x044fec0000001828 */
[----:B------:R-:W-:Y:S01]  /*4540*/  HMMA.16816.F32 R60, R76, R14, R60 ;  /* 0x0000000e4c3c723c */ /* 0x000fe2000000183c */
[----:B------:R-:W2:Y:S05]  /*4550*/  LDSM.16.M88.4 R12, [R201+0x8800] ;  /* 0x00880000c90c783b */ /* 0x000eaa0000000200 */
[----:B----4-:R-:W-:Y:S06]  /*4560*/  HMMA.16816.F32 R16, R32, R68, R16 ;  /* 0x000000442010723c */ /* 0x010fec0000001810 */
[C---:B------:R-:W-:Y:S06]  /*4570*/  HMMA.16816.F32 R80, R76.reuse, R84, R80 ;  /* 0x000000544c50723c */ /* 0x040fec0000001850 */
[----:B------:R-:W-:Y:S01]  /*4580*/  HMMA.16816.F32 R76, R76, R86, R72 ;  /* 0x000000564c4c723c */ /* 0x000fe20000001848 */
[----:B------:R-:W-:Y:S04]  /*4590*/  LDSM.16.M88.4 R72, [R197+0x2000] ;  /* 0x00200000c548783b */ /* 0x000fe80000000200 */
[----:B------:R-:W-:Y:S01]  /*45a0*/  LDSM.16.M88.4 R84, [R195+0x9800] ;  /* 0x00980000c354783b */ /* 0x000fe20000000200 */
[C---:B------:R-:W-:Y:S03]  /*45b0*/  HMMA.16816.F32 R28, R24.reuse, R90, R28 ;  /* 0x0000005a181c723c */ /* 0x040fe6000000181c */
[----:B------:R-:W-:Y:S03]  /*45c0*/  LDSM.16.M88.4 R88, [R198+0x2000] ;  /* 0x00200000c658783b */ /* 0x000fe60000000200 */
[C---:B------:R-:W-:Y:S06]  /*45d0*/  HMMA.16816.F32 R56, R24.reuse, R36, R56 ;  /* 0x000000241838723c */ /* 0x040fec0000001838 */
[C---:B------:R-:W-:Y:S01]  /*45e0*/  HMMA.16816.F32 R52, R24.reuse, R38, R52 ;  /* 0x000000261834723c */ /* 0x040fe20000001834 */
[----:B------:R-:W3:Y:S05]  /*45f0*/  LDSM.16.M88.4 R36, [R195+0x8000] ;  /* 0x00800000c324783b */ /* 0x000eea0000000200 */
[C---:B------:R-:W-:Y:S06]  /*4600*/  HMMA.16816.F32 R40, R24.reuse, R44, R40 ;  /* 0x0000002c1828723c */ /* 0x040fec0000001828 */
[----:B------:R-:W-:Y:S01]  /*4610*/  HMMA.16816.F32 R60, R24, R46, R60 ;  /* 0x0000002e183c723c */ /* 0x000fe2000000183c */
[----:B------:R-:W4:Y:S05]  /*4620*/  LDSM.16.M88.4 R44, [R201+0x9800] ;  /* 0x00980000c92c783b */ /* 0x000f2a0000000200 */
[----:B-1----:R-:W-:Y:S06]  /*4630*/  HMMA.16816.F32 R16, R8, R48, R16 ;  /* 0x000000300810723c */ /* 0x002fec0000001810 */
[C---:B------:R-:W-:Y:S06]  /*4640*/  HMMA.16816.F32 R80, R24.reuse, R64, R80 ;  /* 0x000000401850723c */ /* 0x040fec0000001850 */
[----:B------:R-:W-:Y:S01]  /*4650*/  HMMA.16816.F32 R76, R24, R66, R76 ;  /* 0x00000042184c723c */ /* 0x000fe2000000184c */
[----:B------:R-:W1:Y:S04]  /*4660*/  LDSM.16.M88.4 R24, [R188+0x2000] ;  /* 0x00200000bc18783b */ /* 0x000e680000000200 */
[----:B------:R-:W-:Y:S01]  /*4670*/  LDSM.16.M88.4 R64, [R195+0x8800] ;  /* 0x00880000c340783b */ /* 0x000fe20000000200 */
[C---:B------:R-:W-:Y:S03]  /*4680*/  HMMA.16816.F32 R28, R32.reuse, R70, R28 ;  /* 0x00000046201c723c */ /* 0x040fe6000000181c */
[----:B------:R-:W-:Y:S03]  /*4690*/  LDSM.16.M88.4 R68, [R188+0x3000] ;  /* 0x00300000bc44783b */ /* 0x000fe60000000200 */
[C---:B--2---:R-:W-:Y:S06]  /*46a0*/  HMMA.16816.F32 R40, R32.reuse, R12, R40 ;  /* 0x0000000c2028723c */ /* 0x044fec0000001828 */
[----:B------:R-:W-:Y:S01]  /*46b0*/  HMMA.16816.F32 R60, R32, R14, R60 ;  /* 0x0000000e203c723c */ /* 0x000fe2000000183c */
[----:B------:R-:W2:Y:S05]  /*46c0*/  LDSM.16.M88.4 R12, [R199+0x2800] ;  /* 0x00280000c70c783b */ /* 0x000eaa0000000200 */
[----:B---3--:R-:W-:Y:S06]  /*46d0*/  HMMA.16816.F32 R16, R88, R36, R16 ;  /* 0x000000245810723c */ /* 0x008fec0000001810 */
[C---:B------:R-:W-:Y:S06]  /*46e0*/  HMMA.16816.F32 R56, R32.reuse, R20, R56 ;  /* 0x000000142038723c */ /* 0x040fec0000001838 */
[C---:B------:R-:W-:Y:S01]  /*46f0*/  HMMA.16816.F32 R52, R32.reuse, R22, R52 ;  /* 0x000000162034723c */ /* 0x040fe20000001834 */
[----:B------:R-:W3:Y:S05]  /*4700*/  LDSM.16.M88.4 R20, [R199+0x3000] ;  /* 0x00300000c714783b */ /* 0x000eea0000000200 */
[----:B----4-:R-:W-:Y:S06]  /*4710*/  HMMA.16816.F32 R80, R32, R44, R80 ;  /* 0x0000002c2050723c */ /* 0x010fec0000001850 */
[----:B------:R-:W-:Y:S01]  /*4720*/  HMMA.16816.F32 R28, R8, R50, R28 ;  /* 0x00000032081c723c */ /* 0x000fe2000000181c */
[----:B------:R-:W-:Y:S05]  /*4730*/  LDSM.16.M88.4 R48, [R202+0x4000] ;  /* 0x00400000ca30783b */ /* 0x000fea0000000200 */
[----:B------:R-:W-:Y:S01]  /*4740*/  HMMA.16816.F32 R76, R32, R46, R76 ;  /* 0x0000002e204c723c */ /* 0x000fe2000000184c */
[----:B------:R-:W4:Y:S04]  /*4750*/  LDSM.16.M88.4 R32, [R201+0xa000] ;  /* 0x00a00000c920783b */ /* 0x000f280000000200 */
[----:B------:R-:W-:Y:S01]  /*4760*/  LDSM.16.M88.4 R44, [R201+0xa800] ;  /* 0x00a80000c92c783b */ /* 0x000fe20000000200 */
[----:B-1----:R-:W-:Y:S06]  /*4770*/  HMMA.16816.F32 R16, R72, R24, R16 ;  /* 0x000000184810723c */ /* 0x002fec0000001810 */
[C---:B--2---:R-:W-:Y:S06]  /*4780*/  HMMA.16816.F32 R40, R8.reuse, R12, R40 ;  /* 0x0000000c0828723c */ /* 0x044fec0000001828 */
[----:B------:R-:W-:Y:S01]  /*4790*/  HMMA.16816.F32 R60, R8, R14, R60 ;  /* 0x0000000e083c723c */ /* 0x000fe2000000183c */
[----:B------:R-:W1:Y:S05]  /*47a0*/  LDSM.16.M88.4 R12, [R199+0x3800] ;  /* 0x00380000c70c783b */ /* 0x000e6a0000000200 */
[----:B------:R-:W-:Y:S01]  /*47b0*/  HMMA.16816.F32 R28, R88, R38, R28 ;  /* 0x00000026581c723c */ /* 0x000fe2000000181c */
[----:B------:R-:W2:Y:S05]  /*47c0*/  LDSM.16.M88.4 R36, [R200+0x4000] ;  /* 0x00400000c824783b */ /* 0x000eaa0000000200 */
[C---:B---3--:R-:W-:Y:S06]  /*47d0*/  HMMA.16816.F32 R56, R8.reuse, R20, R56 ;  /* 0x000000140838723c */ /* 0x048fec0000001838 */
[----:B------:R-:W-:Y:S01]  /*47e0*/  HMMA.16816.F32 R52, R8, R22, R52 ;  /* 0x000000160834723c */ /* 0x000fe20000001834 */
[----:B------:R-:W-:Y:S05]  /*47f0*/  LDSM.16.M88.4 R20, [R195+0xa000] ;  /* 0x00a00000c314783b */ /* 0x000fea0000000200 */
[----:B----4-:R-:W-:Y:S06]  /*4800*/  HMMA.16816.F32 R16, R48, R32, R16 ;  /* 0x000000203010723c */ /* 0x010fec0000001810 */
[----:B------:R-:W-:Y:S01]  /*4810*/  HMMA.16816.F32 R28, R72, R26, R28 ;  /* 0x0000001a481c723c */ /* 0x000fe2000000181c */
[----:B------:R-:W3:Y:S05]  /*4820*/  LDSM.16.M88.4 R24, [R198+0x4000] ;  /* 0x00400000c618783b */ /* 0x000eea0000000200 */
[----:B------:R-:W-:Y:S06]  /*4830*/  HMMA.16816.F32 R40, R88, R64, R40 ;  /* 0x000000405828723c */ /* 0x000fec0000001828 */
[C---:B-1----:R-:W-:Y:S06]  /*4840*/  HMMA.16816.F32 R80, R8.reuse, R12, R80 ;  /* 0x0000000c0850723c */ /* 0x042fec0000001850 */
[----:B------:R-:W-:Y:S01]  /*4850*/  HMMA.16816.F32 R76, R8, R14, R76 ;  /* 0x0000000e084c723c */ /* 0x000fe2000000184c */
[----:B------:R-:W-:Y:S04]  /*4860*/  LDSM.16.M88.4 R12, [R197+0x4000] ;  /* 0x00400000c50c783b */ /* 0x000fe80000000200 */
[----:B------:R-:W-:Y:S01]  /*4870*/  LDSM.16.M88.4 R8, [R188+0x4000] ;  /* 0x00400000bc08783b */ /* 0x000fe20000000200 */
[----:B--2---:R-:W-:Y:S06]  /*4880*/  HMMA.16816.F32 R16, R36, R96, R16 ;  /* 0x000000602410723c */ /* 0x004fec0000001810 */
[----:B------:R-:W-:Y:S01]  /*4890*/  HMMA.16816.F32 R60, R88, R66, R60 ;  /* 0x00000042583c723c */ /* 0x000fe2000000183c */
[----:B------:R-:W1:Y:S05]  /*48a0*/  LDSM.16.M88.4 R64, [R188+0x3800] ;  /* 0x00380000bc40783b */ /* 0x000e6a0000000200 */
[----:B------:R-:W-:Y:S01]  /*48b0*/  HMMA.16816.F32 R28, R48, R34, R28 ;  /* 0x00000022301c723c */ /* 0x000fe2000000181c */
[----:B------:R-:W-:Y:S05]  /*48c0*/  LDSM.16.M88.4 R32, [R199+0x4800] ;  /* 0x00480000c720783b */ /* 0x000fea0000000200 */
[C---:B------:R-:W-:Y:S06]  /*48d0*/  HMMA.16816.F32 R80, R88.reuse, R84, R80 ;  /* 0x000000545850723c */ /* 0x040fec0000001850 */
[C---:B------:R-:W-:Y:S06]  /*48e0*/  HMMA.16816.F32 R56, R88.reuse, R92, R56 ;  /* 0x0000005c5838723c */ /* 0x040fec0000001838 */
[----:B------:R-:W-:Y:S01]  /*48f0*/  HMMA.16816.F32 R52, R88, R94, R52 ;  /* 0x0000005e5834723c */ /* 0x000fe20000001834 */
[----:B------:R-:W2:Y:S05]  /*4900*/  LDSM.16.M88.4 R92, [R201+0xb000] ;  /* 0x00b00000c95c783b */ /* 0x000eaa0000000200 */
[----:B---3--:R-:W-:Y:S06]  /*4910*/  HMMA.16816.F32 R16, R24, R20, R16 ;  /* 0x000000141810723c */ /* 0x008fec0000001810 */
[----:B------:R-:W-:Y:S01]  /*4920*/  HMMA.16816.F32 R84, R88, R86, R76 ;  /* 0x000000565854723c */ /* 0x000fe2000000184c */
[----:B------:R-:W-:Y:S05]  /*4930*/  LDSM.16.M88.4 R76, [R195+0xa800] ;  /* 0x00a80000c34c783b */ /* 0x000fea0000000200 */
[----:B------:R-:W-:Y:S06]  /*4940*/  HMMA.16816.F32 R28, R36, R98, R28 ;  /* 0x00000062241c723c */ /* 0x000fec000000181c */
[C---:B------:R-:W-:Y:S06]  /*4950*/  HMMA.16816.F32 R56, R72.reuse, R68, R56 ;  /* 0x000000444838723c */ /* 0x040fec0000001838 */
[C---:B------:R-:W-:Y:S06]  /*4960*/  HMMA.16816.F32 R52, R72.reuse, R70, R52 ;  /* 0x000000464834723c */ /* 0x040fec0000001834 */
[----:B-1----:R-:W-:Y:S06]  /*4970*/  HMMA.16816.F32 R80, R72, R64, R80 ;  /* 0x000000404850723c */ /* 0x002fec0000001850 */
[----:B------:R-:W-:Y:S06]  /*4980*/  HMMA.16816.F32 R16, R12, R8, R16 ;  /* 0x000000080c10723c */ /* 0x000fec0000001810 */
[----:B------:R-:W-:Y:S01]  /*4990*/  HMMA.16816.F32 R84, R72, R66, R84 ;  /* 0x000000424854723c */ /* 0x000fe20000001854 */
[----:B------:R-:W1:Y:S05]  /*49a0*/  LDSM.16.M88.4 R64, [R201+0xb800] ;  /* 0x00b80000c940783b */ /* 0x000e6a0000000200 */
[----:B------:R-:W-:Y:S01]  /*49b0*/  HMMA.16816.F32 R28, R24, R22, R28 ;  /* 0x00000016181c723c */ /* 0x000fe2000000181c */
[----:B------:R-:W3:Y:S05]  /*49c0*/  LDSM.16.M88.4 R20, [R199+0x5000] ;  /* 0x00500000c714783b */ /* 0x000eea0000000200 */
[C---:B------:R-:W-:Y:S06]  /*49d0*/  HMMA.16816.F32 R40, R72.reuse, R100, R40 ;  /* 0x000000644828723c */ /* 0x040fec0000001828 */
[----:B------:R-:W-:Y:S01]  /*49e0*/  HMMA.16816.F32 R60, R72, R102, R60 ;  /* 0x00000066483c723c */ /* 0x000fe2000000183c */
[----:B------:R-:W-:Y:S01]  /*49f0*/  FMUL.FTZ R2, R16, UR27 ;  /* 0x0000001b10027c20 */ /* 0x000fe20008410000 */
[----:B------:R-:W-:Y:S01]  /*4a00*/  FMUL.FTZ R6, R17, UR27 ;  /* 0x0000001b11067c20 */ /* 0x000fe20008410000 */
[----:B------:R-:W-:Y:S01]  /*4a10*/  FMUL.FTZ R68, R18, UR27 ;  /* 0x0000001b12447c20 */ /* 0x000fe20008410000 */
[----:B------:R-:W-:-:S02]  /*4a20*/  FMUL.FTZ R69, R19, UR27 ;  /* 0x0000001b13457c20 */ /* 0x000fc40008410000 */
[C---:B--2---:R-:W-:Y:S01]  /*4a30*/  HMMA.16816.F32 R56, R48.reuse, R92, R56 ;  /* 0x0000005c3038723c */ /* 0x044fe20000001838 */
[----:B------:R-:W2:Y:S01]  /*4a40*/  LDSM.16.M88.4 R16, [R199+0x5800] ;  /* 0x00580000c710783b */ /* 0x000ea20000000200 */
[----:B------:R-:W4:Y:S04]  /*4a50*/  MUFU.TANH R2, R2 ;  /* 0x0000000200027308 */ /* 0x000f280000002400 */
[----:B------:R-:W-:Y:S04]  /*4a60*/  HMMA.16816.F32 R52, R48, R94, R52 ;  /* 0x0000005e3034723c */ /* 0x000fe80000001834 */
[----:B------:R-:W1:Y:S02]  /*4a70*/  MUFU.TANH R6, R6 ;  /* 0x0000000600067308 */ /* 0x000e640000002400 */
[----:B------:R-:W-:Y:S01]  /*4a80*/  HMMA.16816.F32 R28, R12, R10, R28 ;  /* 0x0000000a0c1c723c */ /* 0x000fe2000000181c */
[----:B------:R-:W5:Y:S05]  /*4a90*/  LDSM.16.M88.4 R8, [R195+0xb000] ;  /* 0x00b00000c308783b */ /* 0x000f6a0000000200 */
[C---:B------:R-:W-:Y:S01]  /*4aa0*/  HMMA.16816.F32 R40, R48.reuse, R44, R40 ;  /* 0x0000002c3028723c */ /* 0x040fe20000001828 */
[----:B------:R-:W2:Y:S05]  /*4ab0*/  MUFU.TANH R68, R68 ;  /* 0x0000004400447308 */ /* 0x000eaa0000002400 */
[C---:B------:R-:W-:Y:S01]  /*4ac0*/  HMMA.16816.F32 R60, R48.reuse, R46, R60 ;  /* 0x0000002e303c723c */ /* 0x040fe2000000183c */
[----:B------:R-:W-:Y:S02]  /*4ad0*/  LDSM.16.M88.4 R44, [R188+0x4800] ;  /* 0x00480000bc2c783b */ /* 0x000fe40000000200 */
[----:B------:R-:W2:Y:S03]  /*4ae0*/  MUFU.TANH R69, R69 ;  /* 0x0000004500457308 */ /* 0x000ea60000002400 */
[C---:B-1----:R-:W-:Y:S06]  /*4af0*/  HMMA.16816.F32 R80, R48.reuse, R64, R80 ;  /* 0x000000403050723c */ /* 0x042fec0000001850 */
[----:B------:R-:W-:Y:S01]  /*4b00*/  HMMA.16816.F32 R84, R48, R66, R84 ;  /* 0x000000423054723c */ /* 0x000fe20000001854 */
[----:B------:R-:W-:Y:S01]  /*4b10*/  FMUL.FTZ R28, R28, UR27 ;  /* 0x0000001b1c1c7c20 */ /* 0x000fe20008410000 */
[----:B------:R-:W-:Y:S01]  /*4b20*/  FMUL.FTZ R29, R29, UR27 ;  /* 0x0000001b1d1d7c20 */ /* 0x000fe20008410000 */
[----:B------:R-:W-:Y:S01]  /*4b30*/  FMUL.FTZ R30, R30, UR27 ;  /* 0x0000001b1e1e7c20 */ /* 0x000fe20008410000 */
[----:B------:R-:W-:-:S02]  /*4b40*/  FMUL.FTZ R31, R31, UR27 ;  /* 0x0000001b1f1f7c20 */ /* 0x000fc40008410000 */
[C---:B---3--:R-:W-:Y:S01]  /*4b50*/  HMMA.16816.F32 R56, R36.reuse, R20, R56 ;  /* 0x000000142438723c */ /* 0x048fe20000001838 */
[----:B------:R-:W1:Y:S05]  /*4b60*/  MUFU.TANH R28, R28 ;  /* 0x0000001c001c7308 */ /* 0x000e6a0000002400 */
[C---:B------:R-:W-:Y:S01]  /*4b70*/  HMMA.16816.F32 R52, R36.reuse, R22, R52 ;  /* 0x000000162434723c */ /* 0x040fe20000001834 */
[----:B------:R-:W3:Y:S02]  /*4b80*/  LDSM.16.M88.4 R20, [R195+0xb800] ;  /* 0x00b80000c314783b */ /* 0x000ee40000000200 */
[----:B------:R-:W1:Y:S03]  /*4b90*/  MUFU.TANH R29, R29 ;  /* 0x0000001d001d7308 */ /* 0x000e660000002400 */
[C---:B------:R-:W-:Y:S05]  /*4ba0*/  HMMA.16816.F32 R40, R36.reuse, R32, R40 ;  /* 0x000000202428723c */ /* 0x040fea0000001828 */
[----:B------:R-:W1:Y:S01]  /*4bb0*/  MUFU.TANH R30, R30 ;  /* 0x0000001e001e7308 */ /* 0x000e620000002400 */
[C---:B------:R-:W-:Y:S01]  /*4bc0*/  HMMA.16816.F32 R60, R36.reuse, R34, R60 ;  /* 0x00000022243c723c */ /* 0x040fe2000000183c */
[----:B------:R-:W4:Y:S05]  /*4bd0*/  LDSM.16.M88.4 R32, [R188+0x5000] ;  /* 0x00500000bc20783b */ /* 0x000f2a0000000200 */
[C---:B--2---:R-:W-:Y:S01]  /*4be0*/  HMMA.16816.F32 R80, R36.reuse, R16, R80 ;  /* 0x000000102450723c */ /* 0x044fe20000001850 */
[----:B------:R-:W2:Y:S05]  /*4bf0*/  MUFU.TANH R31, R31 ;  /* 0x0000001f001f7308 */ /* 0x000eaa0000002400 */
[----:B------:R-:W-:Y:S06]  /*4c00*/  HMMA.16816.F32 R84, R36, R18, R84 ;  /* 0x000000122454723c */ /* 0x000fec0000001854 */
[C---:B-----5:R-:W-:Y:S06]  /*4c10*/  HMMA.16816.F32 R56, R24.reuse, R8, R56 ;  /* 0x000000081838723c */ /* 0x060fec0000001838 */
[----:B------:R-:W-:Y:S01]  /*4c20*/  HMMA.16816.F32 R52, R24, R10, R52 ;  /* 0x0000000a1834723c */ /* 0x000fe20000001834 */
[----:B------:R-:W5:Y:S01]  /*4c30*/  LDSM.16.M88.4 R8, [R188+0x5800] ;  /* 0x00580000bc08783b */ /* 0x000f620000000200 */
[----:B------:R-:W-:-:S04]  /*4c40*/  DEPBAR.LE SB0, 0x0 ;  /* 0x000080000000791a */ /* 0x000fc80000000000 */
[C---:B------:R-:W-:Y:S06]  /*4c50*/  HMMA.16816.F32 R40, R24.reuse, R76, R40 ;  /* 0x0000004c1828723c */ /* 0x040fec0000001828 */
[C---:B------:R-:W-:Y:S06]  /*4c60*/  HMMA.16816.F32 R60, R24.reuse, R78, R60 ;  /* 0x0000004e183c723c */ /* 0x040fec000000183c */
[C---:B---3--:R-:W-:Y:S06]  /*4c70*/  HMMA.16816.F32 R80, R24.reuse, R20, R80 ;  /* 0x000000141850723c */ /* 0x048fec0000001850 */
[----:B------:R-:W-:Y:S06]  /*4c80*/  HMMA.16816.F32 R84, R24, R22, R84 ;  /* 0x000000161854723c */ /* 0x000fec0000001854 */
[C---:B------:R-:W-:Y:S06]  /*4c90*/  HMMA.16816.F32 R40, R12.reuse, R44, R40 ;  /* 0x0000002c0c28723c */ /* 0x040fec0000001828 */
[C---:B------:R-:W-:Y:S06]  /*4ca0*/  HMMA.16816.F32 R60, R12.reuse, R46, R60 ;  /* 0x0000002e0c3c723c */ /* 0x040fec000000183c */
[C---:B----4-:R-:W-:Y:S06]  /*4cb0*/  HMMA.16816.F32 R56, R12.reuse, R32, R56 ;  /* 0x000000200c38723c */ /* 0x050fec0000001838 */
[C---:B------:R-:W-:Y:S06]  /*4cc0*/  HMMA.16816.F32 R52, R12.reuse, R34, R52 ;  /* 0x000000220c34723c */ /* 0x040fec0000001834 */
[----:B-----5:R-:W-:Y:S01]  /*4cd0*/  HMMA.16816.F32 R80, R12, R8, R80 ;  /* 0x000000080c50723c */ /* 0x020fe20000001850 */
[----:B------:R-:W-:Y:S01]  /*4ce0*/  FMUL.FTZ R40, R40, UR27 ;  /* 0x0000001b28287c20 */ /* 0x000fe20008410000 */
[----:B------:R-:W-:Y:S01]  /*4cf0*/  FMUL.FTZ R41, R41, UR27 ;  /* 0x0000001b29297c20 */ /* 0x000fe20008410000 */
[----:B------:R-:W-:Y:S01]  /*4d00*/  FMUL.FTZ R16, R42, UR27 ;  /* 0x0000001b2a107c20 */ /* 0x000fe20008410000 */
[----:B------:R-:W-:-:S02]  /*4d10*/  FMUL.FTZ R17, R43, UR27 ;  /* 0x0000001b2b117c20 */ /* 0x000fc40008410000 */
[----:B------:R-:W-:Y:S01]  /*4d20*/  HMMA.16816.F32 R84, R12, R10, R84 ;  /* 0x0000000a0c54723c */ /* 0x000fe20000001854 */
[----:B------:R-:W-:Y:S01]  /*4d30*/  IADD3 R9, -R4, R3, RZ ;  /* 0x0000000304097210 */ /* 0x000fe20007ffe1ff */
[----:B------:R-:W-:Y:S01]  /*4d40*/  FMUL.FTZ R33, R60, UR27 ;  /* 0x0000001b3c217c20 */ /* 0x000fe20008410000 */
[----:B------:R-:W-:Y:S01]  /*4d50*/  FMUL.FTZ R32, R61, UR27 ;  /* 0x0000001b3d207c20 */ /* 0x000fe20008410000 */
[----:B------:R-:W-:Y:S01]  /*4d60*/  FMUL.FTZ R20, R62, UR27 ;  /* 0x0000001b3e147c20 */ /* 0x000fe20008410000 */
[----:B------:R-:W-:Y:S01]  /*4d70*/  SHF.R.S32.HI R4, RZ, 0x1f, R9 ;  /* 0x0000001fff047819 */ /* 0x000fe20000011409 */
[----:B------:R-:W-:Y:S01]  /*4d80*/  FMUL.FTZ R18, R63, UR27 ;  /* 0x0000001b3f127c20 */ /* 0x000fe20008410000 */
[----:B------:R-:W-:Y:S01]  /*4d90*/  FMUL.FTZ R56, R56, UR27 ;  /* 0x0000001b38387c20 */ /* 0x000fe20008410000 */
[----:B------:R-:W-:Y:S01]  /*4da0*/  FMUL.FTZ R57, R57, UR27 ;  /* 0x0000001b39397c20 */ /* 0x000fe20008410000 */
[----:B------:R-:W-:Y:S01]  /*4db0*/  LEA.HI R4, R4, R9, RZ, 0x2 ;  /* 0x0000000904047211 */ /* 0x000fe200078f10ff */
[----:B------:R-:W-:Y:S01]  /*4dc0*/  FMUL.FTZ R58, R58, UR27 ;  /* 0x0000001b3a3a7c20 */ /* 0x000fe20008410000 */
[----:B------:R-:W-:Y:S01]  /*4dd0*/  FMUL.FTZ R59, R59, UR27 ;  /* 0x0000001b3b3b7c20 */ /* 0x000fe20008410000 */
[----:B------:R-:W-:Y:S01]  /*4de0*/  FMUL.FTZ R52, R52, UR27 ;  /* 0x0000001b34347c20 */ /* 0x000fe20008410000 */
[----:B------:R-:W-:Y:S01]  /*4df0*/  SHF.R.S32.HI R4, RZ, 0x2, R4 ;  /* 0x00000002ff047819 */ /* 0x000fe20000011404 */
[----:B------:R-:W-:Y:S01]  /*4e00*/  FMUL.FTZ R53, R53, UR27 ;  /* 0x0000001b35357c20 */ /* 0x000fe20008410000 */
[----:B------:R-:W-:Y:S01]  /*4e10*/  FMUL.FTZ R54, R54, UR27 ;  /* 0x0000001b36367c20 */ /* 0x000fe20008410000 */
[----:B------:R-:W-:Y:S01]  /*4e20*/  FMUL.FTZ R55, R55, UR27 ;  /* 0x0000001b37377c20 */ /* 0x000fe20008410000 */
[----:B------:R-:W3:Y:S01]  /*4e30*/  MUFU.TANH R40, R40 ;  /* 0x0000002800287308 */ /* 0x000ee20000002400 */
[----:B------:R-:W-:Y:S01]  /*4e40*/  FMUL.FTZ R80, R80, UR27 ;  /* 0x0000001b50507c20 */ /* 0x000fe20008410000 */
[----:B------:R-:W-:Y:S01]  /*4e50*/  FMUL.FTZ R81, R81, UR27 ;  /* 0x0000001b51517c20 */ /* 0x000fe20008410000 */
[----:B------:R-:W-:Y:S01]  /*4e60*/  FMUL.FTZ R82, R82, UR27 ;  /* 0x0000001b52527c20 */ /* 0x000fe20008410000 */
[----:B------:R-:W-:Y:S01]  /*4e70*/  FMUL.FTZ R83, R83, UR27 ;  /* 0x0000001b53537c20 */ /* 0x000fe20008410000 */
[----:B------:R-:W-:-:S02]  /*4e80*/  IMAD.IADD R213, R213, 0x1, R4 ;  /* 0x00000001d5d57824 */ /* 0x000fc400078e0204 */
[----:B------:R-:W-:Y:S01]  /*4e90*/  FMUL.FTZ R84, R84, UR27 ;  /* 0x0000001b54547c20 */ /* 0x000fe20008410000 */
[----:B------:R-:W-:Y:S01]  /*4ea0*/  FMUL.FTZ R85, R85, UR27 ;  /* 0x0000001b55557c20 */ /* 0x000fe20008410000 */
[----:B------:R-:W-:Y:S01]  /*4eb0*/  FMUL.FTZ R86, R86, UR27 ;  /* 0x0000001b56567c20 */ /* 0x000fe20008410000 */
[----:B------:R-:W-:Y:S01]  /*4ec0*/  FMUL.FTZ R87, R87, UR27 ;  /* 0x0000001b57577c20 */ /* 0x000fe20008410000 */
[----:B------:R-:W4:Y:S01]  /*4ed0*/  MUFU.TANH R41, R41 ;  /* 0x0000002900297308 */ /* 0x000f220000002400 */
[C---:B------:R-:W-:Y:S02]  /*4ee0*/  IADD3 R211, R213.reuse, 0x8, RZ ;  /* 0x00000008d5d37810 */ /* 0x040fe40007ffe0ff */
[----:B------:R-:W-:Y:S02]  /*4ef0*/  VIADDMNMX R212, R213, UR18, R212, PT ;  /* 0x00000012d5d47c46 */ /* 0x000fe4000b8001d4 */
[----:B------:R-:W-:Y:S02]  /*4f00*/  IADD3 R210, R211, UR17, R210 ;  /* 0x00000011d3d27c10 */ /* 0x000fe4000fffe0d2 */
[----:B------:R-:W-:Y:S01]  /*4f10*/  VIADDMNMX R213, R213, UR19, RZ, !PT ;  /* 0x00000013d5d57c46 */ /* 0x000fe2000f8001ff */
[----:B------:R-:W1:Y:S01]  /*4f20*/  MUFU.TANH R16, R16 ;  /* 0x0000001000107308 */ /* 0x000e620000002400 */
[----:B------:R-:W-:-:S02]  /*4f30*/  VIADDMNMX R211, R211, UR19, RZ, !PT ;  /* 0x00000013d3d37c46 */ /* 0x000fc4000f8001ff */
[----:B------:R-:W-:-:S05]  /*4f40*/  VIMNMX R210, R210, UR22, PT ;  /* 0x00000016d2d27c48 */ /* 0x000fca000bfe0100 */
[----:B------:R-:W1:Y:S08]  /*4f50*/  MUFU.TANH R17, R17 ;  /* 0x0000001100117308 */ /* 0x000e700000002400 */
[----:B------:R-:W1:Y:S08]  /*4f60*/  MUFU.TANH R33, R33 ;  /* 0x0000002100217308 */ /* 0x000e700000002400 */
[----:B------:R-:W1:Y:S08]  /*4f70*/  MUFU.TANH R32, R32 ;  /* 0x0000002000207308 */ /* 0x000e700000002400 */
[----:B------:R-:W1:Y:S08]  /*4f80*/  MUFU.TANH R20, R20 ;  /* 0x0000001400147308 */ /* 0x000e700000002400 */
[----:B------:R-:W1:Y:S08]  /*4f90*/  MUFU.TANH R18, R18 ;  /* 0x0000001200127308 */ /* 0x000e700000002400 */
[----:B------:R1:W1:Y:S08]  /*4fa0*/  MUFU.TANH R225, R56 ;  /* 0x0000003800e17308 */ /* 0x0002700000002400 */
        /* <DEDUP_REMOVED lines=14> */
[----:B------:R1:W1:Y:S01]  /*5090*/  MUFU.TANH R177, R87 ;  /* 0x0000005700b17308 */ /* 0x0002620000002400 */
[----:B------:R-:W-:Y:S06]  /*50a0*/  BAR.SYNC.DEFER_BLOCKING 0x0 ;  /* 0x0000000000007b1d */ /* 0x000fec0000010000 */
[----:B--234-:R-:W-:Y:S05]  /*50b0*/  @!P6 BRA `(.L_x_2112) ;  /* 0x0000000c0060e947 */ /* 0x01cfea0003800000 */
        /* <DEDUP_REMOVED lines=10> */
[----:B------:R-:W2:Y:S08]  /*5160*/  I2F.RP R9, UR14 ;  /* 0x0000000e00097d06 */ /* 0x000eb00008209400 */
[----:B--2---:R-:W2:Y:S02]  /*5170*/  MUFU.RCP R8, R9 ;  /* 0x0000000900087308 */ /* 0x004ea40000001000 */
[----:B--2---:R-:W-:-:S06]  /*5180*/  VIADD R8, R8, 0xffffffe ;  /* 0x0ffffffe08087836 */ /* 0x004fcc0000000000 */
[----:B------:R-:W2:Y:S02]  /*5190*/  F2I.FTZ.U32.TRUNC.NTZ R3, R8 ;  /* 0x0000000800037305 */ /* 0x000ea4000021f000 */
[----:B--2---:R-:W-:Y:S01]  /*51a0*/  R2UR UR33, R3 ;  /* 0x00000000032172ca */ /* 0x004fe200000e0000 */
        /* <DEDUP_REMOVED lines=21> */
[----:B------:R-:W-:Y:S02]  /*5300*/  ULOP3.LUT UR14, UR15, UR17, URZ, 0x3c, !UPT ;  /* 0x000000110f0e7292 */ /* 0x000fe4000f8e3c3f */
[----:B------:R-:W-:-:S02]  /*5310*/  @!UP0 UIADD3 UR29, UR29, 0x1, URZ ;  /* 0x000000011d1d8890 */ /* 0x000fc4000fffe03f */
[----:B------:R-:W-:Y:S02]  /*5320*/  UISETP.GE.AND UP1, UPT, UR14, URZ, UPT ;  /* 0x0000003f0e00728c */ /* 0x000fe4000bf26270 */
[----:B------:R-:W-:Y:S02]  /*5330*/  UISETP.GE.AND UP0, UPT, UR30, URZ, UPT ;  /* 0x0000003f1e00728c */ /* 0x000fe4000bf06270 */
[----:B------:R-:W-:Y:S02]  /*5340*/  @!UP2 UIADD3 UR31, UR31, 0x1, URZ ;  /* 0x000000011f1fa890 */ /* 0x000fe4000fffe03f */
[----:B------:R-:W-:Y:S02]  /*5350*/  @UP3 UIADD3 UR29, UR29, 0x1, URZ ;  /* 0x000000011d1d3890 */ /* 0x000fe4000fffe03f */
[----:B------:R-:W-:Y:S02]  /*5360*/  @UP4 UIADD3 UR31, UR31, 0x1, URZ ;  /* 0x000000011f1f4890 */ /* 0x000fe4000fffe03f */
[----:B------:R-:W-:-:S02]  /*5370*/  UISETP.NE.AND UP2, UPT, UR17, URZ, UPT ;  /* 0x0000003f1100728c */ /* 0x000fc4000bf45270 */
[----:B------:R-:W-:Y:S02]  /*5380*/  ULOP3.LUT UR14, URZ, UR17, URZ, 0x33, !UPT ;  /* 0x000000113f0e7292 */ /* 0x000fe4000f8e333f */
[----:B------:R-:W-:Y:S02]  /*5390*/  @!UP1 UIADD3 UR31, -UR31, URZ, URZ ;  /* 0x0000003f1f1f9290 */ /* 0x000fe4000fffe13f */
[----:B------:R-:W-:Y:S02]  /*53a0*/  @!UP0 UIADD3 UR29, -UR29, URZ, URZ ;  /* 0x0000003f1d1d8290 */ /* 0x000fe4000fffe13f */
[----:B------:R-:W-:Y:S02]  /*53b0*/  USEL UR31, UR14, UR31, !UP2 ;  /* 0x0000001f0e1f7287 */ /* 0x000fe4000d000000 */
[----:B------:R-:W-:Y:S02]  /*53c0*/  USEL UR14, UR14, UR29, !UP2 ;  /* 0x0000001d0e0e7287 */ /* 0x000fe4000d000000 */
[----:B------:R-:W-:-:S02]  /*53d0*/  UIMAD.WIDE UR18, UR31, 0x4, UR20 ;  /* 0x000000041f1278a5 */ /* 0x000fc4000f8e0214 */
        /* <DEDUP_REMOVED lines=15> */
[----:B---3--:R-:W-:Y:S01]  /*54d0*/  IMAD.U32 R9, RZ, RZ, UR29 ;  /* 0x0000001dff097e24 */ /* 0x008fe2000f8e00ff */
[----:B------:R-:W-:-:S04]  /*54e0*/  MOV R8, UR28 ;  /* 0x0000001c00087c02 */ /* 0x000fc80008000f00 */
[----:B------:R-:W-:Y:S01]  /*54f0*/  MOV R9, UR14 ;  /* 0x0000000e00097c02 */ /* 0x000fe20008000f00 */
[----:B--2---:R-:W-:-:S04]  /*5500*/  IMAD.IADD R4, R4, 0x1, -R3 ;  /* 0x0000000104047824 */ /* 0x004fc800078e0a03 */
[----:B------:R-:W-:Y:S01]  /*5510*/  IMAD.WIDE.U32 R8, R4, UR18, R8 ;  /* 0x0000001204087c25 */ /* 0x000fe2000f8e0008 */
[----:B------:R-:W-:-:S05]  /*5520*/  SHF.R.S32.HI R3, RZ, 0x1f, R4 ;  /* 0x0000001fff037819 */ /* 0x000fca0000011404 */
[----:B------:R-:W-:-:S04]  /*5530*/  IMAD R3, R3, UR18, RZ ;  /* 0x0000001203037c24 */ /* 0x000fc8000f8e02ff */
[----:B------:R-:W-:Y:S01]  /*5540*/  IMAD R3, R4, UR19, R3 ;  /* 0x0000001304037c24 */ /* 0x000fe2000f8e0203 */
[----:B------:R-:W-:-:S03]  /*5550*/  MOV R4, R8 ;  /* 0x0000000800047202 */ /* 0x000fc60000000f00 */
[----:B------:R-:W-:Y:S01]  /*5560*/  IMAD.IADD R3, R9, 0x1, R3 ;  /* 0x0000000109037824 */ /* 0x000fe200078e0203 */
[----:B------:R-:W-:Y:S06]  /*5570*/  BRA `(.L_x_2114) ;  /* 0x0000000000107947 */ /* 0x000fec0003800000 */
.L_x_2113:
[----:B------:R-:W-:-:S04]  /*5580*/  ULEA UR14, -UR8, URZ, 0x6 ;  /* 0x0000003f080e7291 */ /* 0x000fc8000f8e313f */
[----:B------:R-:W-:Y:S02]  /*5590*/  USHF.R.S32.HI UR17, URZ, 0x1f, UR14 ;  /* 0x0000001f3f117899 */ /* 0x000fe4000801140e */
[----:B------:R-:W-:-:S04]  /*55a0*/  MOV R4, UR14 ;  /* 0x0000000e00047c02 */ /* 0x000fc80008000f00 */
[----:B------:R-:W-:-:S07]  /*55b0*/  MOV R3, UR17 ;  /* 0x0000001100037c02 */ /* 0x000fce0008000f00 */
.L_x_2114:
[----:B------:R-:W-:Y:S01]  /*55c0*/  ULDC UR14, c[0x0][0x2d0] ;  /* 0x0000b400000e7ab9 */ /* 0x000fe20000000800 */
[----:B------:R-:W-:Y:S01]  /*55d0*/  BSSY B0, `(.L_x_2115) ;  /* 0x0000083000007945 */ /* 0x000fe20003800000 */
[----:B------:R-:W-:Y:S02]  /*55e0*/  ISETP.GE.AND P4, PT, R208, UR14, PT ;  /* 0x0000000ed0007c0c */ /* 0x000fe4000bf86270 */
[----:B------:R-:W-:Y:S02]  /*55f0*/  ISETP.GE.AND P2, PT, R204, UR14, PT ;  /* 0x0000000ecc007c0c */ /* 0x000fe4000bf46270 */
[----:B------:R-:W-:-:S09]  /*5600*/  ISETP.GE.AND P1, PT, R203, UR14, PT ;  /* 0x0000000ecb007c0c */ /* 0x000fd2000bf26270 */
[----:B------:R-:W2:Y:S01]  /*5610*/  @!P4 LDC.64 R12, c[0x0][0x218] ;  /* 0x00008600ff0ccb82 */ /* 0x000ea20000000a00 */
[CC--:B------:R-:W-:Y:S01]  /*5620*/  @!P4 IADD3 R19, P0, R4.reuse, R133.reuse, RZ ;  /* 0x000000850413c210 */ /* 0x0c0fe20007f1e0ff */
[----:B------:R3:W-:Y:S04]  /*5630*/  @P4 STS.128 [R207+0x6000], RZ ;  /* 0x006000ffcf004388 */ /* 0x0007e80000000c00 */
[----:B------:R-:W-:Y:S01]  /*5640*/  @!P4 IMAD.X R22, R3, 0x1, R134, P0 ;  /* 0x000000010316c824 */ /* 0x000fe200000e0686 */
[----:B------:R-:W-:Y:S01]  /*5650*/  @!P2 IADD3 R21, P0, R4, R133, RZ ;  /* 0x000000850415a210 */ /* 0x000fe20007f1e0ff */
[----:B------:R-:W4:Y:S08]  /*5660*/  @!P2 LDC.64 R10, c[0x0][0x218] ;  /* 0x00008600ff0aab82 */ /* 0x000f300000000a00 */
[----:B------:R-:W5:Y:S01]  /*5670*/  @!P1 LDC.64 R8, c[0x0][0x218] ;  /* 0x00008600ff089b82 */ /* 0x000f620000000a00 */
[----:B--2---:R-:W-:-:S07]  /*5680*/  @!P4 LEA R24, P5, R19, R12, 0x1 ;  /* 0x0000000c1318c211 */ /* 0x004fce00078a08ff */
[----:B------:R-:W2:Y:S01]  /*5690*/  @!P4 LDC.64 R14, c[0x0][0x218] ;  /* 0x00008600ff0ecb82 */ /* 0x000ea20000000a00 */
[----:B------:R-:W-:Y:S01]  /*56a0*/  @!P4 LEA.HI.X R25, R19, R13, R22, 0x1, P5 ;  /* 0x0000000d1319c211 */ /* 0x000fe200028f0c16 */
[----:B------:R-:W-:Y:S01]  /*56b0*/  @!P2 IMAD.X R22, R3, 0x1, R134, P0 ;  /* 0x000000010316a824 */ /* 0x000fe200000e0686 */
[----:B------:R-:W-:Y:S02]  /*56c0*/  @!P1 IADD3 R19, P0, R4, R133, RZ ;  /* 0x0000008504139210 */ /* 0x000fe40007f1e0ff */
[----:B----4-:R-:W-:-:S03]  /*56d0*/  @!P2 LEA R34, P5, R21, R10, 0x1 ;  /* 0x0000000a1522a211 */ /* 0x010fc600078a08ff */
[----:B------:R-:W4:Y:S01]  /*56e0*/  @!P2 LDC.64 R12, c[0x0][0x218] ;  /* 0x00008600ff0cab82 */ /* 0x000f220000000a00 */
[----:B------:R-:W-:Y:S01]  /*56f0*/  @!PT LDS RZ, [RZ] ;  /* 0x00000000fffff984 */ /* 0x000fe20000000800 */
[----:B------:R-:W-:Y:S01]  /*5700*/  @!PT LDS RZ, [RZ] ;  /* 0x00000000fffff984 */ /* 0x000fe20000000800 */
[----:B------:R-:W-:Y:S01]  /*5710*/  @!PT LDS RZ, [RZ] ;  /* 0x00000000fffff984 */ /* 0x000fe20000000800 */
[----:B------:R1:W-:Y:S01]  /*5720*/  @!P4 LDGSTS.E.BYPASS.LTC128B.128 [R207+0x6000], desc[UR24][R24.64] ;  /* 0x0600000018cfcfae */ /* 0x0003e2000b901d58 */
[----:B------:R-:W-:Y:S01]  /*5730*/  @!P1 IMAD.X R36, R3, 0x1, R134, P0 ;  /* 0x0000000103249824 */ /* 0x000fe200000e0686 */
[----:B------:R-:W-:Y:S02]  /*5740*/  @!P2 LEA.HI.X R35, R21, R11, R22, 0x1, P5 ;  /* 0x0000000b1523a211 */ /* 0x000fe400028f0c16 */
[----:B------:R-:W-:Y:S01]  /*5750*/  IADD3 R26, P5, R4, UR26, RZ ;  /* 0x0000001a041a7c10 */ /* 0x000fe2000ffbe0ff */
[----:B------:R3:W-:Y:S01]  /*5760*/  @P2 STS.128 [R207+0x8000], RZ ;  /* 0x008000ffcf002388 */ /* 0x0007e20000000c00 */
[C---:B-----5:R-:W-:Y:S01]  /*5770*/  @!P1 LEA R22, P0, R19.reuse, R8, 0x1 ;  /* 0x0000000813169211 */ /* 0x060fe200078008ff */
[----:B------:R-:W5:Y:S02]  /*5780*/  @!P1 LDC.64 R10, c[0x0][0x218] ;  /* 0x00008600ff0a9b82 */ /* 0x000f640000000a00 */
[----:B------:R-:W-:Y:S01]  /*5790*/  @!PT LDS RZ, [RZ] ;  /* 0x00000000fffff984 */ /* 0x000fe20000000800 */
[----:B------:R-:W-:Y:S01]  /*57a0*/  @!PT LDS RZ, [RZ] ;  /* 0x00000000fffff984 */ /* 0x000fe20000000800 */
[----:B------:R-:W-:Y:S01]  /*57b0*/  @!PT LDS RZ, [RZ] ;  /* 0x00000000fffff984 */ /* 0x000fe20000000800 */
[----:B------:R3:W-:Y:S01]  /*57c0*/  @!P2 LDGSTS.E.BYPASS.LTC128B.128 [R207+0x8000], desc[UR24][R34.64+0x80] ;  /* 0x0800008022cfafae */ /* 0x0007e2000b901d58 */
[----:B------:R-:W-:-:S02]  /*57d0*/  @!P1 LEA.HI.X R23, R19, R9, R36, 0x1, P0 ;  /* 0x0000000913179211 */ /* 0x000fc400000f0c24 */
[----:B------:R-:W-:Y:S01]  /*57e0*/  IADD3.X R19, R3, UR23, RZ, P5, !PT ;  /* 0x0000001703137c10 */ /* 0x000fe2000affe4ff */
[----:B------:R1:W-:Y:S01]  /*57f0*/  @P1 STS.128 [R207+0xa000], RZ ;  /* 0x00a000ffcf001388 */ /* 0x0003e20000000c00 */
[CC--:B------:R-:W-:Y:S01]  /*5800*/  @!P4 IADD3 R27, P5, R26.reuse, R133.reuse, RZ ;  /* 0x000000851a1bc210 */ /* 0x0c0fe20007fbe0ff */
[----:B------:R-:W1:Y:S01]  /*5810*/  @!P4 LDC.64 R8, c[0x0][0x218] ;  /* 0x00008600ff08cb82 */ /* 0x000e620000000a00 */
[----:B------:R-:W-:Y:S01]  /*5820*/  @!P2 IADD3 R21, P0, R26, R133, RZ ;  /* 0x000000851a15a210 */ /* 0x000fe20007f1e0ff */
[----:B------:R-:W-:Y:S01]  /*5830*/  @!PT LDS RZ, [RZ] ;  /* 0x00000000fffff984 */ /* 0x000fe20000000800 */
[----:B------:R-:W-:Y:S01]  /*5840*/  @!PT LDS RZ, [RZ] ;  /* 0x00000000fffff984 */ /* 0x000fe20000000800 */
[----:B------:R-:W-:Y:S01]  /*5850*/  @!PT LDS RZ, [RZ] ;  /* 0x00000000fffff984 */ /* 0x000fe20000000800 */
[----:B------:R3:W-:Y:S02]  /*5860*/  @!P1 LDGSTS.E.BYPASS.LTC128B.128 [R207+0xa000], desc[UR24][R22.64+0x100] ;  /* 0x0a00010016cf9fae */ /* 0x0007e4000b901d58 */
[--C-:B------:R-:W-:Y:S01]  /*5870*/  @!P4 IMAD.X R38, R19, 0x1, R134.reuse, P5 ;  /* 0x000000011326c824 */ /* 0x100fe200028e0686 */
[----:B--2---:R-:W-:Y:S01]  /*5880*/  @!P4 LEA R36, P5, R27, R14, 0x1 ;  /* 0x0000000e1b24c211 */ /* 0x004fe200078a08ff */
[----:B------:R-:W-:Y:S01]  /*5890*/  @!P2 IMAD.X R14, R19, 0x1, R134, P0 ;  /* 0x00000001130ea824 */ /* 0x000fe200000e0686 */
[----:B------:R2:W-:Y:S02]  /*58a0*/  @P4 STS.128 [R207+0x6800], RZ ;  /* 0x006800ffcf004388 */ /* 0x0005e40000000c00 */
[----:B------:R-:W-:-:S02]  /*58b0*/  @!P4 LEA.HI.X R37, R27, R15, R38, 0x1, P5 ;  /* 0x0000000f1b25c211 */ /* 0x000fc400028f0c26 */
[C---:B----4-:R-:W-:Y:S02]  /*58c0*/  @!P2 LEA R38, P5, R21.reuse, R12, 0x1 ;  /* 0x0000000c1526a211 */ /* 0x050fe400078a08ff */
[----:B------:R-:W-:Y:S01]  /*58d0*/  @!P1 IADD3 R12, P0, R26, R133, RZ ;  /* 0x000000851a0c9210 */ /* 0x000fe20007f1e0ff */
[----:B------:R-:W-:Y:S01]  /*58e0*/  @!PT LDS RZ, [RZ] ;  /* 0x00000000fffff984 */ /* 0x000fe20000000800 */
[----:B------:R-:W-:Y:S01]  /*58f0*/  @!PT LDS RZ, [RZ] ;  /* 0x00000000fffff984 */ /* 0x000fe20000000800 */
[----:B------:R-:W-:Y:S01]  /*5900*/  @!PT LDS RZ, [RZ] ;  /* 0x00000000fffff984 */ /* 0x000fe20000000800 */
[----:B------:R2:W-:Y:S01]  /*5910*/  @!P4 LDGSTS.E.BYPASS.LTC128B.128 [R207+0x6800], desc[UR24][R36.64] ;  /* 0x0680000024cfcfae */ /* 0x0005e2000b901d58 */
[----:B------:R-:W-:Y:S02]  /*5920*/  @!P2 LEA.HI.X R39, R21, R13, R14, 0x1, P5 ;  /* 0x0000000d1527a211 */ /* 0x000fe400028f0c0e */
[----:B------:R-:W4:Y:S01]  /*5930*/  @!P2 LDC.64 R14, c[0x0][0x218] ;  /* 0x00008600ff0eab82 */ /* 0x000f220000000a00 */
[----:B------:R-:W-:Y:S01]  /*5940*/  @!P1 IMAD.X R13, R19, 0x1, R134, P0 ;  /* 0x00000001130d9824 */ /* 0x000fe200000e0686 */
[----:B-----5:R-:W-:Y:S01]  /*5950*/  @!P1 LEA R42, P0, R12, R10, 0x1 ;  /* 0x0000000a0c2a9211 */ /* 0x020fe200078008ff */
[----:B------:R2:W-:Y:S01]  /*5960*/  @P2 STS.128 [R207+0x8800], RZ ;  /* 0x008800ffcf002388 */ /* 0x0005e20000000c00 */
[----:B------:R-:W-:-:S02]  /*5970*/  IADD3 R26, P5, R26, UR26, RZ ;  /* 0x0000001a1a1a7c10 */ /* 0x000fc4000ffbe0ff */
[----:B------:R-:W-:Y:S01]  /*5980*/  @!P1 LEA.HI.X R43, R12, R11, R13, 0x1, P0 ;  /* 0x0000000b0c2b9211 */ /* 0x000fe200000f0c0d */
[----:B------:R-:W-:Y:S01]  /*5990*/  @!PT LDS RZ, [RZ] ;  /* 0x00000000fffff984 */ /* 0x000fe20000000800 */
[----:B------:R-:W-:Y:S01]  /*59a0*/  @!PT LDS RZ, [RZ] ;  /* 0x00000000fffff984 */ /* 0x000fe20000000800 */
[----:B------:R-:W-:Y:S01]  /*59b0*/  @!PT LDS RZ, [RZ] ;  /* 0x00000000fffff984 */ /* 0x000fe20000000800 */
[----:B------:R2:W-:Y:S01]  /*59c0*/  @!P2 LDGSTS.E.BYPASS.LTC128B.128 [R207+0x8800], desc[UR24][R38.64+0x80] ;  /* 0x0880008026cfafae */ /* 0x0005e2000b901d58 */
[----:B------:R-:W3:Y:S01]  /*59d0*/  @!P1 LDC.64 R12, c[0x0][0x218] ;  /* 0x00008600ff0c9b82 */ /* 0x000ee20000000a00 */
[----:B------:R-:W-:Y:S02]  /*59e0*/  IADD3.X R19, R19, UR23, RZ, P5, !PT ;  /* 0x0000001713137c10 */ /* 0x000fe4000affe4ff */
[CC--:B------:R-:W-:Y:S01]  /*59f0*/  @!P4 IADD3 R21, P0, R26.reuse, R133.reuse, RZ ;  /* 0x000000851a15c210 */ /* 0x0c0fe20007f1e0ff */
[----:B------:R2:W-:Y:S01]  /*5a00*/  @P1 STS.128 [R207+0xa800], RZ ;  /* 0x00a800ffcf001388 */ /* 0x0005e20000000c00 */
[----:B------:R-:W-:-:S03]  /*5a10*/  @!P2 IADD3 R27, P5, R26, R133, RZ ;  /* 0x000000851a1ba210 */ /* 0x000fc60007fbe0ff */
[----:B------:R-:W-:Y:S01]  /*5a20*/  @!P4 IMAD.X R44, R19, 0x1, R134, P0 ;  /* 0x00000001132cc824 */ /* 0x000fe200000e0686 */
[C---:B-1----:R-:W-:Y:S01]  /*5a30*/  @!P4 LEA R46, P0, R21.reuse, R8, 0x1 ;  /* 0x00000008152ec211 */ /* 0x042fe200078008ff */
[----:B------:R-:W1:Y:S01]  /*5a40*/  @!P4 LDC.64 R10, c[0x0][0x218] ;  /* 0x00008600ff0acb82 */ /* 0x000e620000000a00 */
[----:B------:R-:W-:Y:S01]  /*5a50*/  @!PT LDS RZ, [RZ] ;  /* 0x00000000fffff984 */ /* 0x000fe20000000800 */
[----:B------:R-:W-:Y:S01]  /*5a60*/  @!PT LDS RZ, [RZ] ;  /* 0x00000000fffff984 */ /* 0x000fe20000000800 */
[----:B------:R-:W-:Y:S01]  /*5a70*/  @!PT LDS RZ, [RZ] ;  /* 0x00000000fffff984 */ /* 0x000fe20000000800 */
[----:B------:R2:W-:Y:S02]  /*5a80*/  @!P1 LDGSTS.E.BYPASS.LTC128B.128 [R207+0xa800], desc[UR24][R42.64+0x100] ;  /* 0x0a8001002acf9fae */ /* 0x0005e4000b901d58 */
[----:B------:R-:W-:Y:S01]  /*5a90*/  @!P4 LEA.HI.X R47, R21, R9, R44, 0x1, P0 ;  /* 0x00000009152fc211 */ /* 0x000fe200000f0c2c */
[--C-:B------:R-:W-:Y:S01]  /*5aa0*/  @!P2 IMAD.X R44, R19, 0x1, R134.reuse, P5 ;  /* 0x00000001132ca824 */ /* 0x100fe200028e0686 */
[C---:B------:R-:W-:Y:S01]  /*5ab0*/  @!P1 IADD3 R21, P0, R26.reuse, R133, RZ ;  /* 0x000000851a159210 */ /* 0x040fe20007f1e0ff */
[----:B------:R2:W-:Y:S01]  /*5ac0*/  @P4 STS.128 [R207+0x7000], RZ ;  /* 0x007000ffcf004388 */ /* 0x0005e20000000c00 */
[----:B----4-:R-:W-:Y:S01]  /*5ad0*/  @!P2 LEA R24, P5, R27, R14, 0x1 ;  /* 0x0000000e1b18a211 */ /* 0x010fe200078a08ff */
[----:B------:R-:W4:Y:S02]  /*5ae0*/  @!P2 LDC.64 R8, c[0x0][0x218] ;  /* 0x00008600ff08ab82 */ /* 0x000f240000000a00 */
[----:B------:R-:W-:Y:S01]  /*5af0*/  @!P1 IMAD.X R14, R19, 0x1, R134, P0 ;  /* 0x00000001130e9824 */ /* 0x000fe200000e0686 */
[----:B------:R-:W-:Y:S01]  /*5b00*/  @!P2 LEA.HI.X R25, R27, R15, R44, 0x1, P5 ;  /* 0x0000000f1b19a211 */ /* 0x000fe200028f0c2c */
[----:B------:R-:W-:Y:S01]  /*5b10*/  @!PT LDS RZ, [RZ] ;  /* 0x00000000fffff984 */ /* 0x000fe20000000800 */
[----:B------:R-:W-:Y:S01]  /*5b20*/  @!PT LDS RZ, [RZ] ;  /* 0x00000000fffff984 */ /* 0x000fe20000000800 */
[----:B------:R-:W-:Y:S01]  /*5b30*/  @!PT LDS RZ, [RZ] ;  /* 0x00000000fffff984 */ /* 0x000fe20000000800 */
[----:B------:R2:W-:Y:S01]  /*5b40*/  @!P4 LDGSTS.E.BYPASS.LTC128B.128 [R207+0x7000], desc[UR24][R46.64] ;  /* 0x070000002ecfcfae */ /* 0x0005e2000b901d58 */
[----:B------:R-:W-:-:S02]  /*5b50*/  IADD3 R26, P5, R26, UR26, RZ ;  /* 0x0000001a1a1a7c10 */ /* 0x000fc4000ffbe0ff */
[----:B---3--:R-:W-:Y:S01]  /*5b60*/  @!P1 LEA R34, P0, R21, R12, 0x1 ;  /* 0x0000000c15229211 */ /* 0x008fe200078008ff */
[----:B------:R2:W-:Y:S01]  /*5b70*/  @P2 STS.128 [R207+0x9000], RZ ;  /* 0x009000ffcf002388 */ /* 0x0005e20000000c00 */
[----:B------:R-:W-:Y:S02]  /*5b80*/  IADD3.X R19, R19, UR23, RZ, P5, !PT ;  /* 0x0000001713137c10 */ /* 0x000fe4000affe4ff */
[C---:B------:R-:W-:Y:S01]  /*5b90*/  @!P4 IADD3 R12, P5, R26.reuse, R133, RZ ;  /* 0x000000851a0cc210 */ /* 0x040fe20007fbe0ff */
[----:B------:R-:W-:Y:S01]  /*5ba0*/  @!PT LDS RZ, [RZ] ;  /* 0x00000000fffff984 */ /* 0x000fe20000000800 */
[----:B------:R-:W-:Y:S01]  /*5bb0*/  @!PT LDS RZ, [RZ] ;  /* 0x00000000fffff984 */ /* 0x000fe20000000800 */
[----:B------:R-:W-:Y:S01]  /*5bc0*/  @!PT LDS RZ, [RZ] ;  /* 0x00000000fffff984 */ /* 0x000fe20000000800 */
[----:B------:R2:W-:Y:S01]  /*5bd0*/  @!P2 LDGSTS.E.BYPASS.LTC128B.128 [R207+0x9000], desc[UR24][R24.64+0x80] ;  /* 0x0900008018cfafae */ /* 0x0005e2000b901d58 */
[----:B------:R-:W-:Y:S02]  /*5be0*/  @!P1 LEA.HI.X R35, R21, R13, R14, 0x1, P0 ;  /* 0x0000000d15239211 */ /* 0x000fe400000f0c0e */
[----:B------:R-:W-:Y:S01]  /*5bf0*/  @!P2 IADD3 R13, P0, R26, R133, RZ ;  /* 0x000000851a0da210 */ /* 0x000fe20007f1e0ff */
[C-C-:B------:R-:W-:Y:S01]  /*5c00*/  @!P4 IMAD.X R14, R19.reuse, 0x1, R134.reuse, P5 ;  /* 0x00000001130ec824 */ /* 0x140fe200028e0686 */
[C---:B-1----:R-:W-:Y:S01]  /*5c10*/  @!P4 LEA R22, P5, R12.reuse, R10, 0x1 ;  /* 0x0000000a0c16c211 */ /* 0x042fe200078a08ff */
[----:B------:R2:W-:Y:S02]  /*5c20*/  @P1 STS.128 [R207+0xb000], RZ ;  /* 0x00b000ffcf001388 */ /* 0x0005e40000000c00 */
[----:B------:R-:W-:Y:S01]  /*5c30*/  @!P2 IMAD.X R10, R19, 0x1, R134, P0 ;  /* 0x00000001130aa824 */ /* 0x000fe200000e0686 */
[----:B------:R-:W-:Y:S01]  /*5c40*/  @!P4 LEA.HI.X R23, R12, R11, R14, 0x1, P5 ;  /* 0x0000000b0c17c211 */ /* 0x000fe200028f0c0e */
[----:B------:R-:W-:Y:S01]  /*5c50*/  @!PT LDS RZ, [RZ] ;  /* 0x00000000fffff984 */ /* 0x000fe20000000800 */
[----:B------:R-:W-:Y:S01]  /*5c60*/  @!PT LDS RZ, [RZ] ;  /* 0x00000000fffff984 */ /* 0x000fe20000000800 */
[----:B------:R-:W-:Y:S01]  /*5c70*/  @!PT LDS RZ, [RZ] ;  /* 0x00000000fffff984 */ /* 0x000fe20000000800 */
[----:B------:R2:W-:Y:S01]  /*5c80*/  @!P1 LDGSTS.E.BYPASS.LTC128B.128 [R207+0xb000], desc[UR24][R34.64+0x100] ;  /* 0x0b00010022cf9fae */ /* 0x0005e2000b901d58 */
[----:B----4-:R-:W-:-:S03]  /*5c90*/  @!P2 LEA R8, P0, R13, R8, 0x1 ;  /* 0x000000080d08a211 */ /* 0x010fc600078008ff */
[----:B------:R2:W-:Y:S01]  /*5ca0*/  @P4 STS.128 [R207+0x7800], RZ ;  /* 0x007800ffcf004388 */ /* 0x0005e20000000c00 */
        /* <DEDUP_REMOVED lines=21> */
.L_x_2116:
[----:B------:R-:W-:Y:S05]  /*5e00*/  BSYNC B0 ;  /* 0x0000000000007941 */ /* 0x000fea0003800000 */
.L_x_2115:
[----:B------:R-:W0:Y:S01]  /*5e10*/  LDGDEPBAR ;  /* 0x00000000000079af */ /* 0x000e220000000000 */
[----:B------:R-:W-:-:S04]  /*5e20*/  IADD3 R133, P0, R4, R133, RZ ;  /* 0x0000008504857210 */ /* 0x000fc80007f1e0ff */
[----:B------:R-:W-:-:S09]  /*5e30*/  IADD3.X R134, R3, R134, RZ, P0, !PT ;  /* 0x0000008603867210 */ /* 0x000fd200007fe4ff */
.L_x_2112:
[----:B------:R-:W-:Y:S01]  /*5e40*/  VIADD R4, R214, UR15 ;  /* 0x0000000fd6047c36 */ /* 0x000fe20008000000 */
[----:B------:R-:W-:Y:S01]  /*5e50*/  ULDC UR18, c[0x0][0x2ec] ;  /* 0x0000bb0000127ab9 */ /* 0x000fe20000000800 */
[----:B------:R-:W-:Y:S01]  /*5e60*/  LEA R196, R0, UR4, 0x1 ;  /* 0x0000000400c47c11 */ /* 0x000fe2000f8e08ff */
[----:B------:R-:W-:Y:S01]  /*5e70*/  ULDC.64 UR14, c[0x0][0x218] ;  /* 0x00008600000e7ab9 */ /* 0x000fe20000000a00 */
[C---:B------:R-:W-:Y:S01]  /*5e80*/  VIADD R3, R4.reuse, 0x1 ;  /* 0x0000000104037836 */ /* 0x040fe20000000000 */
[C---:B------:R-:W-:Y:S01]  /*5e90*/  ISETP.GE.AND P0, PT, R4.reuse, R212, PT ;  /* 0x000000d40400720c */ /* 0x040fe20003f06270 */
[C---:B-12---:R-:W-:Y:S01]  /*5ea0*/  VIADD R9, R4.reuse, 0x8 ;  /* 0x0000000804097836 */ /* 0x046fe20000000000 */
[C---:B------:R-:W-:Y:S01]  /*5eb0*/  ISETP.GE.AND P2, PT, R4.reuse, R210, PT ;  /* 0x000000d20400720c */ /* 0x040fe20003f46270 */
[C---:B------:R-:W-:Y:S01]  /*5ec0*/  VIADD R8, R4.reuse, 0x9 ;  /* 0x0000000904087836 */ /* 0x040fe20000000000 */
[----:B------:R-:W-:Y:S01]  /*5ed0*/  ISETP.GE.AND P5, PT, R3, R212, PT ;  /* 0x000000d40300720c */ /* 0x000fe20003fa6270 */
[----:B------:R-:W-:Y:S01]  /*5ee0*/  IMAD R194, R7, 0x2, R196 ;  /* 0x0000000207c27824 */ /* 0x000fe200078e02c4 */
[----:B------:R-:W-:Y:S01]  /*5ef0*/  ISETP.GE.AND P1, PT, R3, R210, PT ;  /* 0x000000d20300720c */ /* 0x000fe20003f26270 */
[----:B------:R-:W-:Y:S01]  /*5f00*/  LDSM.16.MT88.4 R124, [R196+0xc000] ;  /* 0x00c00000c47c783b */ /* 0x000fe20000004200 */
[C---:B------:R-:W-:Y:S01]  /*5f10*/  ISETP.LT.OR P0, PT, R4.reuse, R213, P0 ;  /* 0x000000d50400720c */ /* 0x040fe20000701670 */
[----:B------:R-:W-:Y:S01]  /*5f20*/  IMAD R192, R5, 0x2, R194 ;  /* 0x0000000205c07824 */ /* 0x000fe200078e02c2 */
[----:B------:R-:W-:Y:S01]  /*5f30*/  ISETP.GE.AND P4, PT, R9, R212, PT ;  /* 0x000000d40900720c */ /* 0x000fe20003f86270 */
[----:B------:R-:W-:Y:S01]  /*5f40*/  LDSM.16.MT88.4 R116, [R194+0xc000] ;  /* 0x00c00000c274783b */ /* 0x000fe20000004200 */
[----:B------:R-:W-:Y:S01]  /*5f50*/  ISETP.LT.OR P2, PT, R4, R211, P2 ;  /* 0x000000d30400720c */ /* 0x000fe20001741670 */
[----:B------:R-:W-:Y:S01]  /*5f60*/  IMAD R193, R5, 0x2, R196 ;  /* 0x0000000205c17824 */ /* 0x000fe200078e02c4 */
[C---:B------:R-:W-:Y:S01]  /*5f70*/  ISETP.LT.OR P5, PT, R3.reuse, R213, P5 ;  /* 0x000000d50300720c */ /* 0x040fe20002fa1670 */
[----:B------:R-:W-:Y:S01]  /*5f80*/  LDSM.16.MT88.4 R48, [R194+0xe000] ;  /* 0x00e00000c230783b */ /* 0x000fe20000004200 */
[----:B------:R-:W-:-:S02]  /*5f90*/  ISETP.LT.OR P1, PT, R3, R211, P1 ;  /* 0x000000d30300720c */ /* 0x000fc40000f21670 */
[----:B------:R-:W-:Y:S01]  /*5fa0*/  FSEL R3, R2, -INF , !P0 ;  /* 0xff80000002037808 */ /* 0x000fe20004000000 */
[----:B------:R-:W-:Y:S01]  /*5fb0*/  VIADD R2, R4, 0x10 ;  /* 0x0000001004027836 */ /* 0x000fe20000000000 */
[C---:B------:R-:W-:Y:S01]  /*5fc0*/  ISETP.LT.OR P4, PT, R9.reuse, R213, P4 ;  /* 0x000000d50900720c */ /* 0x040fe20002781670 */
[----:B------:R-:W-:Y:S01]  /*5fd0*/  LDSM.16.MT88.4 R64, [R192+0xe000] ;  /* 0x00e00000c040783b */ /* 0x000fe20000004200 */
[----:B------:R-:W-:Y:S02]  /*5fe0*/  FSEL R27, R68, -INF , !P2 ;  /* 0xff800000441b7808 */ /* 0x000fe40005000000 */
[----:B------:R-:W-:Y:S01]  /*5ff0*/  ISETP.GE.AND P0, PT, R9, R210, PT ;  /* 0x000000d20900720c */ /* 0x000fe20003f06270 */
[----:B------:R-:W-:Y:S01]  /*6000*/  LDSM.16.MT88.4 R72, [R196+0x10000] ;  /* 0x01000000c448783b */ /* 0x000fe20000004200 */
[----:B------:R-:W-:Y:S02]  /*6010*/  ISETP.GE.AND P2, PT, R8, R212, PT ;  /* 0x000000d40800720c */ /* 0x000fe40003f46270 */
[----:B------:R-:W-:Y:S01]  /*6020*/  FSEL R69, R69, -INF , !P1 ;  /* 0xff80000045457808 */ /* 0x000fe20004800000 */
[----:B------:R-:W-:Y:S01]  /*6030*/  LDSM.16.MT88.4 R80, [R194+0x10000] ;  /* 0x01000000c250783b */ /* 0x000fe20000004200 */
[----:B------:R-:W-:-:S02]  /*6040*/  FSEL R37, R28, -INF , !P4 ;  /* 0xff8000001c257808 */ /* 0x000fc40006000000 */
[----:B------:R-:W-:Y:S01]  /*6050*/  FSEL R35, R6, -INF , !P5 ;  /* 0xff80000006237808 */ /* 0x000fe20006800000 */
[----:B------:R-:W-:Y:S01]  /*6060*/  VIADD R6, R4, 0x11 ;  /* 0x0000001104067836 */ /* 0x000fe20000000000 */
[C---:B------:R-:W-:Y:S01]  /*6070*/  ISETP.GE.AND P1, PT, R2.reuse, R212, PT ;  /* 0x000000d40200720c */ /* 0x040fe20003f26270 */
[----:B------:R-:W-:Y:S01]  /*6080*/  LDSM.16.MT88.4 R88, [R193+0x10000] ;  /* 0x01000000c158783b */ /* 0x000fe20000004200 */
[-C--:B------:R-:W-:Y:S02]  /*6090*/  ISETP.GE.AND P4, PT, R2, R210.reuse, PT ;  /* 0x000000d20200720c */ /* 0x080fe40003f86270 */
[----:B------:R-:W-:Y:S01]  /*60a0*/  ISETP.LT.OR P0, PT, R9, R211, P0 ;  /* 0x000000d30900720c */ /* 0x000fe20000701670 */
[----:B------:R-:W-:Y:S01]  /*60b0*/  LDSM.16.MT88.4 R108, [R193+0xc000] ;  /* 0x00c00000c16c783b */ /* 0x000fe20000004200 */
[C---:B------:R-:W-:Y:S02]  /*60c0*/  ISETP.GE.AND P5, PT, R8.reuse, R210, PT ;  /* 0x000000d20800720c */ /* 0x040fe40003fa6270 */
[-C--:B------:R-:W-:Y:S01]  /*60d0*/  ISETP.LT.OR P2, PT, R8, R213.reuse, P2 ;  /* 0x000000d50800720c */ /* 0x080fe20001741670 */
[----:B------:R-:W-:Y:S01]  /*60e0*/  LDSM.16.MT88.4 R100, [R192+0xc000] ;  /* 0x00c00000c064783b */ /* 0x000fe20000004200 */
[----:B------:R-:W-:-:S02]  /*60f0*/  ISETP.LT.OR P1, PT, R2, R213, P1 ;  /* 0x000000d50200720c */ /* 0x000fc40000f21670 */
[-C--:B------:R-:W-:Y:S01]  /*6100*/  ISETP.LT.OR P4, PT, R2, R211.reuse, P4 ;  /* 0x000000d30200720c */ /* 0x080fe20002781670 */
[----:B------:R-:W-:Y:S01]  /*6110*/  VIADD R2, R4, 0x18 ;  /* 0x0000001804027836 */ /* 0x000fe20000000000 */
[----:B------:R-:W-:Y:S01]  /*6120*/  ISETP.LT.OR P5, PT, R8, R211, P5 ;  /* 0x000000d30800720c */ /* 0x000fe20002fa1670 */
[----:B------:R-:W-:Y:S01]  /*6130*/  LDSM.16.MT88.4 R56, [R193+0xe000] ;  /* 0x00e00000c138783b */ /* 0x000fe20000004200 */
[----:B------:R-:W-:Y:S02]  /*6140*/  FSEL R25, R30, -INF , !P0 ;  /* 0xff8000001e197808 */ /* 0x000fe40004000000 */
[----:B------:R-:W-:Y:S01]  /*6150*/  FSEL R29, R29, -INF , !P2 ;  /* 0xff8000001d1d7808 */ /* 0x000fe20005000000 */
[----:B------:R-:W-:Y:S01]  /*6160*/  LDSM.16.MT88.4 R136, [R192+0x10000] ;  /* 0x01000000c088783b */ /* 0x000fe20000004200 */
[C---:B------:R-:W-:Y:S02]  /*6170*/  ISETP.GE.AND P0, PT, R6.reuse, R212, PT ;  /* 0x000000d40600720c */ /* 0x040fe40003f06270 */
[----:B------:R-:W-:-:S02]  /*6180*/  ISETP.GE.AND P2, PT, R6, R210, PT ;  /* 0x000000d20600720c */ /* 0x000fc40003f46270 */
[----:B------:R-:W-:Y:S02]  /*6190*/  FSEL R31, R31, -INF , !P5 ;  /* 0xff8000001f1f7808 */ /* 0x000fe40006800000 */
[----:B------:R-:W-:Y:S02]  /*61a0*/  FSEL R23, R40, -INF , !P1 ;  /* 0xff80000028177808 */ /* 0x000fe40004800000 */
[----:B------:R-:W-:Y:S02]  /*61b0*/  FMNMX.FTZ R8, R3, R35, !PT ;  /* 0x0000002303087209 */ /* 0x000fe40007810000 */
[C---:B------:R-:W-:Y:S02]  /*61c0*/  ISETP.GE.AND P5, PT, R2.reuse, R212, PT ;  /* 0x000000d40200720c */ /* 0x040fe40003fa6270 */
[----:B------:R-:W-:Y:S02]  /*61d0*/  ISETP.GE.AND P1, PT, R2, R210, PT ;  /* 0x000000d20200720c */ /* 0x000fe40003f26270 */
[----:B------:R-:W-:-:S02]  /*61e0*/  ISETP.LT.OR P0, PT, R6, R213, P0 ;  /* 0x000000d50600720c */ /* 0x000fc40000701670 */
[----:B------:R-:W-:Y:S01]  /*61f0*/  ISETP.LT.OR P2, PT, R6, R211, P2 ;  /* 0x000000d30600720c */ /* 0x000fe20001741670 */
[----:B------:R-:W-:Y:S01]  /*6200*/  VIADD R6, R4, 0x19 ;  /* 0x0000001904067836 */ /* 0x000fe20000000000 */
[----:B------:R-:W-:Y:S02]  /*6210*/  FMNMX.FTZ R8, R37, R8, !PT ;  /* 0x0000000825087209 */ /* 0x000fe40007810000 */
[C---:B------:R-:W-:Y:S02]  /*6220*/  ISETP.LT.OR P5, PT, R2.reuse, R213, P5 ;  /* 0x000000d50200720c */ /* 0x040fe40002fa1670 */
[----:B------:R-:W-:Y:S01]  /*6230*/  ISETP.LT.OR P1, PT, R2, R211, P1 ;  /* 0x000000d30200720c */ /* 0x000fe20000f21670 */
[----:B------:R-:W-:Y:S01]  /*6240*/  VIADD R2, R4, 0x20 ;  /* 0x0000002004027836 */ /* 0x000fe20000000000 */
[----:B------:R-:W-:Y:S02]  /*6250*/  FSEL R15, R16, -INF , !P4 ;  /* 0xff800000100f7808 */ /* 0x000fe40006000000 */
[----:B------:R-:W-:-:S02]  /*6260*/  FSEL R21, R41, -INF , !P0 ;  /* 0xff80000029157808 */ /* 0x000fc40004000000 */
[C---:B------:R-:W-:Y:S02]  /*6270*/  ISETP.GE.AND P4, PT, R6.reuse, R212, PT ;  /* 0x000000d40600720c */ /* 0x040fe40003f86270 */
[----:B------:R-:W-:Y:S02]  /*6280*/  ISETP.GE.AND P0, PT, R6, R210, PT ;  /* 0x000000d20600720c */ /* 0x000fe40003f06270 */
[----:B------:R-:W-:Y:S02]  /*6290*/  FMNMX.FTZ R8, R29, R8, !PT ;  /* 0x000000081d087209 */ /* 0x000fe40007810000 */
[----:B------:R-:W-:Y:S02]  /*62a0*/  FSEL R13, R17, -INF , !P2 ;  /* 0xff800000110d7808 */ /* 0x000fe40005000000 */
[----:B------:R-:W-:Y:S02]  /*62b0*/  FSEL R19, R33, -INF , !P5 ;  /* 0xff80000021137808 */ /* 0x000fe40006800000 */
[----:B------:R-:W-:-:S02]  /*62c0*/  ISETP.GE.AND P2, PT, R2, R212, PT ;  /* 0x000000d40200720c */ /* 0x000fc40003f46270 */
[----:B------:R-:W-:Y:S02]  /*62d0*/  ISETP.GE.AND P5, PT, R2, R210, PT ;  /* 0x000000d20200720c */ /* 0x000fe40003fa6270 */
[C---:B------:R-:W-:Y:S02]  /*62e0*/  ISETP.LT.OR P4, PT, R6.reuse, R213, P4 ;  /* 0x000000d50600720c */ /* 0x040fe40002781670 */
[----:B------:R-:W-:Y:S01]  /*62f0*/  ISETP.LT.OR P0, PT, R6, R211, P0 ;  /* 0x000000d30600720c */ /* 0x000fe20000701670 */
[----:B------:R-:W-:Y:S01]  /*6300*/  VIADD R6, R4, 0x21 ;  /* 0x0000002104067836 */ /* 0x000fe20000000000 */
[----:B------:R-:W-:Y:S02]  /*6310*/  FMNMX.FTZ R8, R23, R8, !PT ;  /* 0x0000000817087209 */ /* 0x000fe40007810000 */
[C---:B------:R-:W-:Y:S02]  /*6320*/  ISETP.LT.OR P2, PT, R2.reuse, R213, P2 ;  /* 0x000000d50200720c */ /* 0x040fe40001741670 */
[----:B------:R-:W-:Y:S01]  /*6330*/  ISETP.LT.OR P5, PT, R2, R211, P5 ;  /* 0x000000d30200720c */ /* 0x000fe20002fa1670 */
[----:B------:R-:W-:Y:S01]  /*6340*/  VIADD R2, R4, 0x28 ;  /* 0x0000002804027836 */ /* 0x000fe20000000000 */
[----:B------:R-:W-:-:S02]  /*6350*/  FSEL R11, R20, -INF , !P1 ;  /* 0xff800000140b7808 */ /* 0x000fc40004800000 */
[----:B------:R-:W-:Y:S02]  /*6360*/  FSEL R17, R32, -INF , !P4 ;  /* 0xff80000020117808 */ /* 0x000fe40006000000 */
[----:B------:R-:W-:Y:S02]  /*6370*/  FMNMX.FTZ R10, R21, R8, !PT ;  /* 0x00000008150a7209 */ /* 0x000fe40007810000 */
[C---:B------:R-:W-:Y:S02]  /*6380*/  ISETP.GE.AND P1, PT, R6.reuse, R212, PT ;  /* 0x000000d40600720c */ /* 0x040fe40003f26270 */
[----:B------:R-:W-:Y:S02]  /*6390*/  ISETP.GE.AND P4, PT, R6, R210, PT ;  /* 0x000000d20600720c */ /* 0x000fe40003f86270 */
[----:B------:R-:W-:Y:S02]  /*63a0*/  FMNMX.FTZ R8, R27, R69, !PT ;  /* 0x000000451b087209 */ /* 0x000fe40007810000 */
[----:B------:R-:W-:-:S02]  /*63b0*/  FSEL R9, R18, -INF , !P0 ;  /* 0xff80000012097808 */ /* 0x000fc40004000000 */
[----:B------:R-:W-:Y:S02]  /*63c0*/  FSEL R225, R225, -INF , !P2 ;  /* 0xff800000e1e17808 */ /* 0x000fe40005000000 */
[----:B------:R-:W-:Y:S02]  /*63d0*/  FMNMX.FTZ R10, R19, R10, !PT ;  /* 0x0000000a130a7209 */ /* 0x000fe40007810000 */
[C---:B------:R-:W-:Y:S02]  /*63e0*/  ISETP.GE.AND P0, PT, R2.reuse, R212, PT ;  /* 0x000000d40200720c */ /* 0x040fe40003f06270 */
[----:B------:R-:W-:Y:S02]  /*63f0*/  ISETP.GE.AND P2, PT, R2, R210, PT ;  /* 0x000000d20200720c */ /* 0x000fe40003f46270 */
[C---:B------:R-:W-:Y:S02]  /*6400*/  ISETP.LT.OR P1, PT, R6.reuse, R213, P1 ;  /* 0x000000d50600720c */ /* 0x040fe40000f21670 */
[----:B------:R-:W-:Y:S01]  /*6410*/  ISETP.LT.OR P4, PT, R6, R211, P4 ;  /* 0x000000d30600720c */ /* 0x000fe20002781670 */
[----:B------:R-:W-:Y:S01]  /*6420*/  VIADD R6, R4, 0x29 ;  /* 0x0000002904067836 */ /* 0x000fe20000000000 */
[----:B------:R-:W-:-:S02]  /*6430*/  FMNMX.FTZ R8, R25, R8, !PT ;  /* 0x0000000819087209 */ /* 0x000fc40007810000 */
[----:B------:R-:W-:Y:S02]  /*6440*/  FMNMX.FTZ R10, R17, R10, !PT ;  /* 0x0000000a110a7209 */ /* 0x000fe40007810000 */
[C---:B------:R-:W-:Y:S02]  /*6450*/  ISETP.LT.OR P0, PT, R2.reuse, R213, P0 ;  /* 0x000000d50200720c */ /* 0x040fe40000701670 */
[----:B------:R-:W-:Y:S01]  /*6460*/  ISETP.LT.OR P2, PT, R2, R211, P2 ;  /* 0x000000d30200720c */ /* 0x000fe20001741670 */
[----:B------:R-:W-:Y:S01]  /*6470*/  VIADD R2, R4, 0x30 ;  /* 0x0000003004027836 */ /* 0x000fe20000000000 */
[----:B------:R-:W-:Y:S02]  /*6480*/  FMNMX.FTZ R8, R31, R8, !PT ;  /* 0x000000081f087209 */ /* 0x000fe40007810000 */
[----:B------:R-:W-:Y:S02]  /*6490*/  FSEL R215, R215, -INF , !P5 ;  /* 0xff800000d7d77808 */ /* 0x000fe40006800000 */
[----:B------:R-:W-:-:S02]  /*64a0*/  FSEL R171, R171, -INF , !P1 ;  /* 0xff800000abab7808 */ /* 0x000fc40004800000 */
[C---:B------:R-:W-:Y:S02]  /*64b0*/  ISETP.GE.AND P5, PT, R6.reuse, R212, PT ;  /* 0x000000d40600720c */ /* 0x040fe40003fa6270 */
[----:B------:R-:W-:Y:S02]  /*64c0*/  ISETP.GE.AND P1, PT, R6, R210, PT ;  /* 0x000000d20600720c */ /* 0x000fe40003f26270 */
[----:B------:R-:W-:Y:S02]  /*64d0*/  FMNMX.FTZ R10, R225, R10, !PT ;  /* 0x0000000ae10a7209 */ /* 0x000fe40007810000 */
[----:B------:R-:W-:Y:S02]  /*64e0*/  FMNMX.FTZ R8, R15, R8, !PT ;  /* 0x000000080f087209 */ /* 0x000fe40007810000 */
[----:B------:R-:W-:Y:S02]  /*64f0*/  FSEL R175, R175, -INF , !P4 ;  /* 0xff800000afaf7808 */ /* 0x000fe40006000000 */
[----:B------:R-:W-:-:S02]  /*6500*/  FSEL R221, R221, -INF , !P0 ;  /* 0xff800000dddd7808 */ /* 0x000fc40004000000 */
[C---:B------:R-:W-:Y:S02]  /*6510*/  ISETP.GE.AND P4, PT, R2.reuse, R212, PT ;  /* 0x000000d40200720c */ /* 0x040fe40003f86270 */
[----:B------:R-:W-:Y:S02]  /*6520*/  ISETP.GE.AND P0, PT, R2, R210, PT ;  /* 0x000000d20200720c */ /* 0x000fe40003f06270 */
[C---:B------:R-:W-:Y:S02]  /*6530*/  ISETP.LT.OR P5, PT, R6.reuse, R213, P5 ;  /* 0x000000d50600720c */ /* 0x040fe40002fa1670 */
[----:B------:R-:W-:Y:S01]  /*6540*/  ISETP.LT.OR P1, PT, R6, R211, P1 ;  /* 0x000000d30600720c */ /* 0x000fe20000f21670 */
[----:B------:R-:W-:Y:S01]  /*6550*/  VIADD R6, R4, 0x31 ;  /* 0x0000003104067836 */ /* 0x000fe20000000000 */
[----:B------:R-:W-:Y:S02]  /*6560*/  FMNMX.FTZ R10, R171, R10, !PT ;  /* 0x0000000aab0a7209 */ /* 0x000fe40007810000 */
[----:B------:R-:W-:-:S02]  /*6570*/  FMNMX.FTZ R8, R13, R8, !PT ;  /* 0x000000080d087209 */ /* 0x000fc40007810000 */
[C---:B------:R-:W-:Y:S02]  /*6580*/  ISETP.LT.OR P4, PT, R2.reuse, R213, P4 ;  /* 0x000000d50200720c */ /* 0x040fe40002781670 */
[----:B------:R-:W-:Y:S01]  /*6590*/  ISETP.LT.OR P0, PT, R2, R211, P0 ;  /* 0x000000d30200720c */ /* 0x000fe20000701670 */
[C---:B------:R-:W-:Y:S01]  /*65a0*/  VIADD R2, R4.reuse, 0x38 ;  /* 0x0000003804027836 */ /* 0x040fe20000000000 */
[----:B------:R-:W-:Y:S01]  /*65b0*/  FSEL R147, R147, -INF , !P2 ;  /* 0xff80000093937808 */ /* 0x000fe20005000000 */
[----:B------:R-:W-:Y:S01]  /*65c0*/  VIADD R4, R4, 0x39 ;  /* 0x0000003904047836 */ /* 0x000fe20000000000 */
[----:B------:R-:W-:Y:S02]  /*65d0*/  FMNMX.FTZ R12, R221, R10, !PT ;  /* 0x0000000add0c7209 */ /* 0x000fe40007810000 */
[----:B------:R-:W-:Y:S02]  /*65e0*/  ISETP.GE.AND P2, PT, R6, R212, PT ;  /* 0x000000d40600720c */ /* 0x000fe40003f46270 */
[----:B------:R-:W-:-:S02]  /*65f0*/  FSEL R173, R173, -INF , !P5 ;  /* 0xff800000adad7808 */ /* 0x000fc40006800000 */
[----:B------:R-:W-:Y:S02]  /*6600*/  FMNMX.FTZ R10, R11, R8, !PT ;  /* 0x000000080b0a7209 */ /* 0x000fe40007810000 */
[----:B------:R-:W-:Y:S02]  /*6610*/  ISETP.GE.AND P5, PT, R2, R212, PT ;  /* 0x000000d40200720c */ /* 0x000fe40003fa6270 */
[----:B------:R-:W-:Y:S02]  /*6620*/  FSEL R219, R219, -INF , !P4 ;  /* 0xff800000dbdb7808 */ /* 0x000fe40006000000 */
[----:B------:R-:W-:Y:S02]  /*6630*/  ISETP.LT.OR P2, PT, R6, R213, P2 ;  /* 0x000000d50600720c */ /* 0x000fe40001741670 */
[----:B------:R-:W-:Y:S02]  /*6640*/  FMNMX.FTZ R8, R173, R12, !PT ;  /* 0x0000000cad087209 */ /* 0x000fe40007810000 */
[----:B------:R-:W-:-:S02]  /*6650*/  FMNMX.FTZ R10, R9, R10, !PT ;  /* 0x0000000a090a7209 */ /* 0x000fc40007810000 */
[----:B------:R-:W-:Y:S02]  /*6660*/  ISETP.GE.AND P4, PT, R4, R212, PT ;  /* 0x000000d40400720c */ /* 0x000fe40003f86270 */
[-C--:B------:R-:W-:Y:S02]  /*6670*/  ISETP.LT.OR P5, PT, R2, R213.reuse, P5 ;  /* 0x000000d50200720c */ /* 0x080fe40002fa1670 */
[----:B------:R-:W-:Y:S02]  /*6680*/  FSEL R217, R217, -INF , !P2 ;  /* 0xff800000d9d97808 */ /* 0x000fe40005000000 */
[----:B------:R-:W-:Y:S02]  /*6690*/  FMNMX.FTZ R8, R219, R8, !PT ;  /* 0x00000008db087209 */ /* 0x000fe40007810000 */
[----:B------:R-:W-:Y:S02]  /*66a0*/  FMNMX.FTZ R10, R215, R10, !PT ;  /* 0x0000000ad70a7209 */ /* 0x000fe40007810000 */
[----:B------:R-:W-:-:S02]  /*66b0*/  ISETP.LT.OR P4, PT, R4, R213, P4 ;  /* 0x000000d50400720c */ /* 0x000fc40002781670 */
[----:B------:R-:W-:Y:S02]  /*66c0*/  FSEL R151, R151, -INF , !P5 ;  /* 0xff80000097977808 */ /* 0x000fe40006800000 */
[----:B------:R-:W-:Y:S02]  /*66d0*/  FMNMX.FTZ R8, R217, R8, !PT ;  /* 0x00000008d9087209 */ /* 0x000fe40007810000 */
[----:B------:R-:W-:Y:S02]  /*66e0*/  FMNMX.FTZ R10, R175, R10, !PT ;  /* 0x0000000aaf0a7209 */ /* 0x000fe40007810000 */
[----:B------:R-:W-:Y:S02]  /*66f0*/  FSEL R149, R149, -INF , !P4 ;  /* 0xff80000095957808 */ /* 0x000fe40006000000 */
[-C--:B------:R-:W-:Y:S02]  /*6700*/  ISETP.GE.AND P4, PT, R2, R210.reuse, PT ;  /* 0x000000d20200720c */ /* 0x080fe40003f86270 */
[----:B------:R-:W-:-:S02]  /*6710*/  ISETP.GE.AND P2, PT, R6, R210, PT ;  /* 0x000000d20600720c */ /* 0x000fc40003f46270 */
[----:B------:R-:W-:Y:S02]  /*6720*/  FMNMX.FTZ R8, R151, R8, !PT ;  /* 0x0000000897087209 */ /* 0x000fe40007810000 */
[----:B------:R-:W-:Y:S02]  /*6730*/  FSEL R145, R145, -INF , !P1 ;  /* 0xff80000091917808 */ /* 0x000fe40004800000 */
[----:B------:R-:W-:Y:S02]  /*6740*/  FMNMX.FTZ R10, R147, R10, !PT ;  /* 0x0000000a930a7209 */ /* 0x000fe40007810000 */
[-C--:B------:R-:W-:Y:S02]  /*6750*/  ISETP.LT.OR P4, PT, R2, R211.reuse, P4 ;  /* 0x000000d30200720c */ /* 0x080fe40002781670 */
[----:B------:R-:W-:Y:S02]  /*6760*/  FMNMX.FTZ R8, R149, R8, !PT ;  /* 0x0000000895087209 */ /* 0x000fe40007810000 */
[----:B------:R-:W-:-:S02]  /*6770*/  ISETP.LT.OR P2, PT, R6, R211, P2 ;  /* 0x000000d30600720c */ /* 0x000fc40001741670 */
[----:B------:R-:W-:Y:S01]  /*6780*/  FSEL R143, R143, -INF , !P0 ;  /* 0xff8000008f8f7808 */ /* 0x000fe20004000000 */
[----:B------:R-:W1:Y:S01]  /*6790*/  SHFL.BFLY PT, R33, R8, 0x2, 0x1f ;  /* 0x0c401f0008217f89 */ /* 0x000e6200000e0000 */
[----:B------:R-:W-:Y:S02]  /*67a0*/  FMNMX.FTZ R2, R145, R10, !PT ;  /* 0x0000000a91027209 */ /* 0x000fe40007810000 */
[C---:B------:R-:W-:Y:S02]  /*67b0*/  ISETP.GE.AND P0, PT, R4.reuse, R210, PT ;  /* 0x000000d20400720c */ /* 0x040fe40003f06270 */
[----:B------:R-:W-:Y:S02]  /*67c0*/  FSEL R141, R141, -INF , !P2 ;  /* 0xff8000008d8d7808 */ /* 0x000fe40005000000 */
[----:B------:R-:W-:Y:S02]  /*67d0*/  FMNMX.FTZ R2, R143, R2, !PT ;  /* 0x000000028f027209 */ /* 0x000fe40007810000 */
[----:B------:R-:W-:-:S02]  /*67e0*/  ISETP.LT.OR P0, PT, R4, R211, P0 ;  /* 0x000000d30400720c */ /* 0x000fc40000701670 */
[----:B------:R-:W-:Y:S01]  /*67f0*/  FSEL R179, R179, -INF , !P4 ;  /* 0xff800000b3b37808 */ /* 0x000fe20006000000 */
[----:B------:R-:W-:Y:S01]  /*6800*/  LDSM.16.MT88.4 R4, [R194+0xe800] ;  /* 0x00e80000c204783b */ /* 0x000fe20000004200 */
[----:B------:R-:W-:Y:S02]  /*6810*/  FMNMX.FTZ R2, R141, R2, !PT ;  /* 0x000000028d027209 */ /* 0x000fe40007810000 */
[----:B------:R-:W-:Y:S02]  /*6820*/  FSEL R177, R177, -INF , !P0 ;  /* 0xff800000b1b17808 */ /* 0x000fe40004000000 */
[----:B------:R-:W-:-:S04]  /*6830*/  FMNMX.FTZ R2, R179, R2, !PT ;  /* 0x00000002b3027209 */ /* 0x000fc80007810000 */
[----:B------:R-:W-:Y:S02]  /*6840*/  FMNMX.FTZ R41, R177, R2, !PT ;  /* 0x00000002b1297209 */ /* 0x000fe40007810000 */
        /* <DEDUP_REMOVED lines=17> */
[----:B------:R-:W2:Y:S01]  /*6960*/  LDSM.16.MT88.4 R16, [R196+0xc800] ;  /* 0x00c80000c410783b */ /* 0x000ea20000004200 */
        /* <DEDUP_REMOVED lines=15> */
[--C-:B------:R-:W-:Y:S01]  /*6a60*/  FFMA.FTZ R178, R151, UR18, -R140.reuse ;  /* 0x0000001297b27c23 */ /* 0x100fe2000801088c */
[----:B------:R-:W-:Y:S01]  /*6a70*/  FFMA.FTZ R221, R149, UR18, -R140 ;  /* 0x0000001295dd7c23 */ /* 0x000fe2000801088c */
[----:B------:R-:W-:Y:S01]  /*6a80*/  LEA R218, P0, R133, UR14, 0x1 ;  /* 0x0000000e85da7c11 */ /* 0x000fe2000f8008ff */
[--C-:B------:R-:W-:Y:S01]  /*6a90*/  FFMA.FTZ R164, R27, UR18, -R174.reuse ;  /* 0x000000121ba47c23 */ /* 0x100fe200080108ae */
[--C-:B------:R-:W-:Y:S01]  /*6aa0*/  FFMA.FTZ R169, R69, UR18, -R174.reuse ;  /* 0x0000001245a97c23 */ /* 0x100fe200080108ae */
[--C-:B------:R-:W-:Y:S01]  /*6ab0*/  FFMA.FTZ R163, R25, UR18, -R174.reuse ;  /* 0x0000001219a37c23 */ /* 0x100fe200080108ae */
[--C-:B------:R-:W-:Y:S01]  /*6ac0*/  FFMA.FTZ R160, R31, UR18, -R174.reuse ;  /* 0x000000121fa07c23 */ /* 0x100fe200080108ae */
[----:B------:R-:W3:Y:S01]  /*6ad0*/  MUFU.EX2 R158, R158 ;  /* 0x0000009e009e7308 */ /* 0x000ee20000000800 */
[--C-:B------:R-:W-:Y:S01]  /*6ae0*/  FFMA.FTZ R159, R15, UR18, -R174.reuse ;  /* 0x000000120f9f7c23 */ /* 0x100fe200080108ae */
[--C-:B------:R-:W-:Y:S01]  /*6af0*/  FFMA.FTZ R154, R13, UR18, -R174.reuse ;  /* 0x000000120d9a7c23 */ /* 0x100fe200080108ae */
[--C-:B------:R-:W-:Y:S01]  /*6b00*/  FFMA.FTZ R155, R11, UR18, -R174.reuse ;  /* 0x000000120b9b7c23 */ /* 0x100fe200080108ae */
[--C-:B------:R-:W-:Y:S01]  /*6b10*/  FFMA.FTZ R2, R9, UR18, -R174.reuse ;  /* 0x0000001209027c23 */ /* 0x100fe200080108ae */
[----:B------:R-:W4:Y:S01]  /*6b20*/  LDSM.16.MT88.4 R12, [R194+0xc800] ;  /* 0x00c80000c20c783b */ /* 0x000f220000004200 */
[----:B-1----:R-:W-:Y:S01]  /*6b30*/  F2FP.F16.F32.PACK_AB R96, R162, R167 ;  /* 0x000000a7a260723e */ /* 0x002fe200000000ff */
[--C-:B------:R-:W-:Y:S01]  /*6b40*/  FFMA.FTZ R170, R215, UR18, -R174.reuse ;  /* 0x00000012d7aa7c23 */ /* 0x100fe200080108ae */
[----:B------:R-:W-:Y:S01]  /*6b50*/  MUFU.EX2 R164, R164 ;  /* 0x000000a400a47308 */ /* 0x000fe20000000800 */
[----:B------:R-:W1:Y:S01]  /*6b60*/  LDSM.16.MT88.4 R8, [R196+0xe800] ;  /* 0x00e80000c408783b */ /* 0x000e620000004200 */
[--C-:B------:R-:W-:Y:S01]  /*6b70*/  FFMA.FTZ R175, R175, UR18, -R174.reuse ;  /* 0x00000012afaf7c23 */ /* 0x100fe200080108ae */
[--C-:B------:R-:W-:Y:S01]  /*6b80*/  FFMA.FTZ R172, R147, UR18, -R174.reuse ;  /* 0x0000001293ac7c23 */ /* 0x100fe200080108ae */
[--C-:B------:R-:W-:Y:S01]  /*6b90*/  FFMA.FTZ R215, R145, UR18, -R174.reuse ;  /* 0x0000001291d77c23 */ /* 0x100fe200080108ae */
[----:B------:R-:W-:Y:S01]  /*6ba0*/  LDSM.16.MT88.4 R28, [R193+0xc800] ;  /* 0x00c80000c11c783b */ /* 0x000fe20000004200 */
[--C-:B------:R-:W-:Y:S01]  /*6bb0*/  FFMA.FTZ R216, R143, UR18, -R174.reuse ;  /* 0x000000128fd87c23 */ /* 0x100fe200080108ae */
[--C-:B------:R-:W-:Y:S01]  /*6bc0*/  FFMA.FTZ R219, R141, UR18, -R174.reuse ;  /* 0x000000128ddb7c23 */ /* 0x100fe200080108ae */
[----:B------:R-:W5:Y:S01]  /*6bd0*/  MUFU.EX2 R169, R169 ;  /* 0x000000a900a97308 */ /* 0x000f620000000800 */
[C---:B---3--:R-:W-:Y:S01]  /*6be0*/  F2FP.F16.F32.PACK_AB R98, R158.reuse, R165 ;  /* 0x000000a59e62723e */ /* 0x048fe200000000ff */
[----:B------:R-:W-:Y:S01]  /*6bf0*/  LDSM.16.MT88.4 R24, [R192+0xc800] ;  /* 0x00c80000c018783b */ /* 0x000fe20000004200 */
[--C-:B------:R-:W-:Y:S01]  /*6c00*/  FFMA.FTZ R179, R179, UR18, -R174.reuse ;  /* 0x00000012b3b37c23 */ /* 0x100fe200080108ae */
[----:B------:R-:W-:Y:S01]  /*6c10*/  FFMA.FTZ R174, R177, UR18, -R174 ;  /* 0x00000012b1ae7c23 */ /* 0x000fe200080108ae */
[----:B------:R-:W-:Y:S01]  /*6c20*/  FADD.FTZ R162, R167, R162 ;  /* 0x000000a2a7a27221 */ /* 0x000fe20000010000 */
[----:B------:R-:W-:Y:S02]  /*6c30*/  LDSM.16.MT88.4 R148, [R192+0x11000] ;  /* 0x01100000c094783b */ /* 0x000fe40000004200 */
[----:B------:R-:W-:Y:S01]  /*6c40*/  MUFU.EX2 R163, R163 ;  /* 0x000000a300a37308 */ /* 0x000fe20000000800 */
[----:B------:R-:W-:Y:S01]  /*6c50*/  FADD.FTZ R165, R165, R162 ;  /* 0x000000a2a5a57221 */ /* 0x000fe20000010000 */
[----:B------:R-:W-:Y:S03]  /*6c60*/  LDSM.16.MT88.4 R140, [R196+0xd800] ;  /* 0x00d80000c48c783b */ /* 0x000fe60000004200 */
[----:B------:R-:W-:-:S03]  /*6c70*/  FADD.FTZ R158, R158, R165 ;  /* 0x000000a59e9e7221 */ /* 0x000fc60000010000 */
[----:B------:R-:W3:Y:S01]  /*6c80*/  MUFU.EX2 R160, R160 ;  /* 0x000000a000a07308 */ /* 0x000ee20000000800 */
[----:B-----5:R-:W-:Y:S01]  /*6c90*/  F2FP.F16.F32.PACK_AB R97, R169, R164 ;  /* 0x000000a4a961723e */ /* 0x020fe200000000ff */
[----:B------:R-:W-:-:S06]  /*6ca0*/  FADD.FTZ R164, R164, R169 ;  /* 0x000000a9a4a47221 */ /* 0x000fcc0000010000 */
[----:B------:R-:W-:Y:S08]  /*6cb0*/  MUFU.EX2 R161, R161 ;  /* 0x000000a100a17308 */ /* 0x000ff00000000800 */
[----:B------:R-:W5:Y:S01]  /*6cc0*/  MUFU.EX2 R156, R156 ;  /* 0x0000009c009c7308 */ /* 0x000f620000000800 */
[----:B---3--:R-:W-:Y:S01]  /*6cd0*/  F2FP.F16.F32.PACK_AB R99, R160, R163 ;  /* 0x000000a3a063723e */ /* 0x008fe200000000ff */
[----:B------:R-:W-:-:S04]  /*6ce0*/  FADD.FTZ R163, R163, R164 ;  /* 0x000000a4a3a37221 */ /* 0x000fc80000010000 */
[----:B------:R-:W-:Y:S02]  /*6cf0*/  FADD.FTZ R160, R160, R163 ;  /* 0x000000a3a0a07221 */ /* 0x000fe40000010000 */
[C---:B------:R-:W-:Y:S01]  /*6d00*/  HMMA.16816.F32 R128, R96.reuse, R124, RZ ;  /* 0x0000007c6080723c */ /* 0x040fe200000018ff */
[----:B------:R-:W-:Y:S05]  /*6d10*/  MUFU.EX2 R157, R157 ;  /* 0x0000009d009d7308 */ /* 0x000fea0000000800 */
[C---:B------:R-:W-:Y:S03]  /*6d20*/  HMMA.16816.F32 R120, R96.reuse, R116, RZ ;  /* 0x000000746078723c */ /* 0x040fe600000018ff */
[----:B------:R-:W3:Y:S01]  /*6d30*/  MUFU.EX2 R0, R0 ;  /* 0x0000000000007308 */ /* 0x000ee20000000800 */
[C---:B-----5:R-:W-:Y:S01]  /*6d40*/  F2FP.F16.F32.PACK_AB R32, R156.reuse, R161 ;  /* 0x000000a19c20723e */ /* 0x060fe200000000ff */
[----:B------:R-:W-:Y:S01]  /*6d50*/  FADD.FTZ R161, R161, R158 ;  /* 0x0000009ea1a17221 */ /* 0x000fe20000010000 */
[----:B------:R-:W-:Y:S03]  /*6d60*/  HMMA.16816.F32 R36, R96, R40, RZ ;  /* 0x000000286024723c */ /* 0x000fe600000018ff */
[----:B------:R-:W-:-:S02]  /*6d70*/  FADD.FTZ R156, R156, R161 ;  /* 0x000000a19c9c7221 */ /* 0x000fc40000010000 */
[----:B------:R-:W-:Y:S01]  /*6d80*/  MUFU.EX2 R159, R159 ;  /* 0x0000009f009f7308 */ /* 0x000fe20000000800 */
[C---:B------:R-:W-:Y:S06]  /*6d90*/  HMMA.16816.F32 R124, R96.reuse, R126, RZ ;  /* 0x0000007e607c723c */ /* 0x040fec00000018ff */
[----:B------:R-:W-:Y:S01]  /*6da0*/  HMMA.16816.F32 R116, R96, R118, RZ ;  /* 0x000000766074723c */ /* 0x000fe200000018ff */
[----:B------:R-:W5:Y:S01]  /*6db0*/  MUFU.EX2 R154, R154 ;  /* 0x0000009a009a7308 */ /* 0x000f620000000800 */
[----:B---3--:R-:W-:Y:S01]  /*6dc0*/  F2FP.F16.F32.PACK_AB R34, R0, R157 ;  /* 0x0000009d0022723e */ /* 0x008fe200000000ff */
[----:B------:R-:W-:-:S03]  /*6dd0*/  FADD.FTZ R157, R157, R156 ;  /* 0x0000009c9d9d7221 */ /* 0x000fc60000010000 */
[C---:B------:R-:W-:Y:S01]  /*6de0*/  HMMA.16816.F32 R40, R96.reuse, R42, RZ ;  /* 0x0000002a6028723c */ /* 0x040fe200000018ff */
[----:B------:R-:W-:Y:S02]  /*6df0*/  FADD.FTZ R157, R0, R157 ;  /* 0x0000009d009d7221 */ /* 0x000fe40000010000 */
[----:B------:R-:W-:Y:S03]  /*6e00*/  MUFU.EX2 R155, R155 ;  /* 0x0000009b009b7308 */ /* 0x000fe60000000800 */
[C---:B------:R-:W-:Y:S05]  /*6e10*/  HMMA.16816.F32 R44, R96.reuse, R48, RZ ;  /* 0x00000030602c723c */ /* 0x040fea00000018ff */
[----:B------:R-:W3:Y:S01]  /*6e20*/  MUFU.EX2 R2, R2 ;  /* 0x0000000200027308 */ /* 0x000ee20000000800 */
[----:B-----5:R-:W-:Y:S01]  /*6e30*/  F2FP.F16.F32.PACK_AB R33, R154, R159 ;  /* 0x0000009f9a21723e */ /* 0x020fe200000000ff */
        /* <DEDUP_REMOVED lines=11> */
[C---:B--2---:R-:W-:Y:S01]  /*6ef0*/  HMMA.16816.F32 R128, R32.reuse, R16, R128 ;  /* 0x000000102080723c */ /* 0x044fe20000001880 */
[----:B------:R-:W-:Y:S05]  /*6f00*/  MUFU.EX2 R168, R168 ;  /* 0x000000a800a87308 */ /* 0x000fea0000000800 */
[C---:B------:R-:W-:Y:S01]  /*6f10*/  HMMA.16816.F32 R124, R32.reuse, R18, R124 ;  /* 0x00000012207c723c */ /* 0x040fe2000000187c */
[----:B------:R-:W2:Y:S02]  /*6f20*/  LDSM.16.MT88.4 R16, [R192+0xe800] ;  /* 0x00e80000c010783b */ /* 0x000ea40000004200 */
[----:B------:R-:W5:Y:S01]  /*6f30*/  MUFU.EX2 R173, R173 ;  /* 0x000000ad00ad7308 */ /* 0x000f620000000800 */
[C---:B---3--:R-:W-:Y:S01]  /*6f40*/  F2FP.F16.F32.PACK_AB R144, R171.reuse, R166 ;  /* 0x000000a6ab90723e */ /* 0x048fe200000000ff */
[----:B------:R-:W-:Y:S01]  /*6f50*/  FADD.FTZ R166, R166, R157 ;  /* 0x0000009da6a67221 */ /* 0x000fe20000010000 */
[----:B----4-:R-:W-:Y:S03]  /*6f60*/  HMMA.16816.F32 R120, R32, R12, R120 ;  /* 0x0000000c2078723c */ /* 0x010fe60000001878 */
[----:B------:R-:W-:-:S02]  /*6f70*/  FADD.FTZ R171, R171, R166 ;  /* 0x000000a6abab7221 */ /* 0x000fc40000010000 */
[----:B------:R-:W-:Y:S01]  /*6f80*/  MUFU.EX2 R170, R170 ;  /* 0x000000aa00aa7308 */ /* 0x000fe20000000800 */
[C---:B------:R-:W-:Y:S01]  /*6f90*/  HMMA.16816.F32 R116, R32.reuse, R14, R116 ;  /* 0x0000000e2074723c */ /* 0x040fe20000001874 */
[----:B------:R-:W3:Y:S05]  /*6fa0*/  LDSM.16.MT88.4 R12, [R196+0x10800] ;  /* 0x01080000c40c783b */ /* 0x000eea0000004200 */
[----:B-1----:R-:W-:Y:S01]  /*6fb0*/  HMMA.16816.F32 R36, R32, R8, R36 ;  /* 0x000000082024723c */ /* 0x002fe20000001824 */
[----:B------:R-:W1:Y:S01]  /*6fc0*/  MUFU.EX2 R175, R175 ;  /* 0x000000af00af7308 */ /* 0x000e620000000800 */
[----:B-----5:R-:W-:Y:S01]  /*6fd0*/  F2FP.F16.F32.PACK_AB R146, R173, R168 ;  /* 0x000000a8ad92723e */ /* 0x020fe200000000ff */
[----:B------:R-:W-:-:S03]  /*6fe0*/  FADD.FTZ R168, R168, R171 ;  /* 0x000000aba8a87221 */ /* 0x000fc60000010000 */
[----:B------:R-:W-:Y:S01]  /*6ff0*/  HMMA.16816.F32 R40, R32, R10, R40 ;  /* 0x0000000a2028723c */ /* 0x000fe20000001828 */
[----:B------:R-:W4:Y:S01]  /*7000*/  LDSM.16.MT88.4 R8, [R194+0x10800] ;  /* 0x01080000c208783b */ /* 0x000f220000004200 */
[----:B------:R-:W-:Y:S01]  /*7010*/  FADD.FTZ R173, R173, R168 ;  /* 0x000000a8adad7221 */ /* 0x000fe20000010000 */
[----:B------:R-:W-:Y:S03]  /*7020*/  MUFU.EX2 R172, R172 ;  /* 0x000000ac00ac7308 */ /* 0x000fe60000000800 */
[C---:B------:R-:W-:Y:S05]  /*7030*/  HMMA.16816.F32 R64, R96.reuse, R66, RZ ;  /* 0x000000426040723c */ /* 0x040fea00000018ff */
[----:B------:R-:W5:Y:S01]  /*7040*/  MUFU.EX2 R215, R215 ;  /* 0x000000d700d77308 */ /* 0x000f620000000800 */
[----:B------:R-:W-:Y:S01]  /*7050*/  HMMA.16816.F32 R72, R96, R74, RZ ;  /* 0x0000004a6048723c */ /* 0x000fe200000018ff */
[----:B-1----:R-:W-:Y:S01]  /*7060*/  F2FP.F16.F32.PACK_AB R145, R175, R170 ;  /* 0x000000aaaf91723e */ /* 0x002fe200000000ff */
[----:B------:R-:W-:-:S04]  /*7070*/  FADD.FTZ R170, R170, R155 ;  /* 0x0000009baaaa7221 */ /* 0x000fc80000010000 */
[----:B------:R-:W-:Y:S01]  /*7080*/  HMMA.16816.F32 R80, R96, R82, RZ ;  /* 0x000000526050723c */ /* 0x000fe200000018ff */
[----:B------:R-:W-:Y:S01]  /*7090*/  MUFU.EX2 R176, R176 ;  /* 0x000000b000b07308 */ /* 0x000fe20000000800 */
[----:B------:R-:W-:-:S04]  /*70a0*/  FADD.FTZ R175, R175, R170 ;  /* 0x000000aaafaf7221 */ /* 0x000fc80000010000 */
[C---:B------:R-:W-:Y:S03]  /*70b0*/  HMMA.16816.F32 R44, R32.reuse, R4, R44 ;  /* 0x00000004202c723c */ /* 0x040fe6000000182c */
[----:B------:R-:W1:Y:S01]  /*70c0*/  MUFU.EX2 R217, R217 ;  /* 0x000000d900d97308 */ /* 0x000e620000000800 */
[C---:B-----5:R-:W-:Y:S01]  /*70d0*/  F2FP.F16.F32.PACK_AB R147, R215.reuse, R172 ;  /* 0x000000acd793723e */ /* 0x060fe200000000ff */
[----:B------:R-:W-:Y:S01]  /*70e0*/  FADD.FTZ R172, R172, R175 ;  /* 0x000000afacac7221 */ /* 0x000fe20000010000 */
[C---:B------:R-:W-:Y:S01]  /*70f0*/  HMMA.16816.F32 R48, R32.reuse, R6, R48 ;  /* 0x000000062030723c */ /* 0x040fe20000001830 */
[----:B------:R-:W-:Y:S02]  /*7100*/  LDSM.16.MT88.4 R4, [R193+0x10800] ;  /* 0x01080000c104783b */ /* 0x000fe40000004200 */
[----:B------:R-:W-:Y:S02]  /*7110*/  FADD.FTZ R215, R215, R172 ;  /* 0x000000acd7d77221 */ /* 0x000fe40000010000 */
[----:B------:R-:W-:Y:S01]  /*7120*/  MUFU.EX2 R178, R178 ;  /* 0x000000b200b27308 */ /* 0x000fe20000000800 */
[C---:B--2---:R-:W-:Y:S06]  /*7130*/  HMMA.16816.F32 R60, R32.reuse, R16, R60 ;  /* 0x00000010203c723c */ /* 0x044fec000000183c */
[C---:B------:R-:W-:Y:S01]  /*7140*/  HMMA.16816.F32 R64, R32.reuse, R18, R64 ;  /* 0x000000122040723c */ /* 0x040fe20000001840 */
[----:B------:R-:W2:Y:S01]  /*7150*/  LDSM.16.MT88.4 R16, [R196+0xd000] ;  /* 0x00d00000c410783b */ /* 0x000ea20000004200 */
[----:B------:R-:W-:Y:S04]  /*7160*/  MUFU.EX2 R221, R221 ;  /* 0x000000dd00dd7308 */ /* 0x000fe80000000800 */
[C---:B---3--:R-:W-:Y:S04]  /*7170*/  HMMA.16816.F32 R68, R32.reuse, R12, R68 ;  /* 0x0000000c2044723c */ /* 0x048fe80000001844 */
[----:B------:R-:W-:Y:S02]  /*7180*/  MUFU.EX2 R216, R216 ;  /* 0x000000d800d87308 */ /* 0x000fe40000000800 */
[C---:B------:R-:W-:Y:S01]  /*7190*/  HMMA.16816.F32 R72, R32.reuse, R14, R72 ;  /* 0x0000000e2048723c */ /* 0x040fe20000001848 */
[----:B------:R-:W3:Y:S05]  /*71a0*/  LDSM.16.MT88.4 R12, [R194+0xd000] ;  /* 0x00d00000c20c783b */ /* 0x000eea0000004200 */
[C---:B----4-:R-:W-:Y:S01]  /*71b0*/  HMMA.16816.F32 R76, R32.reuse, R8, R76 ;  /* 0x00000008204c723c */ /* 0x050fe2000000184c */
[----:B------:R-:W4:Y:S05]  /*71c0*/  MUFU.EX2 R219, R219 ;  /* 0x000000db00db7308 */ /* 0x000f2a0000000800 */
[----:B------:R-:W-:Y:S01]  /*71d0*/  HMMA.16816.F32 R80, R32, R10, R80 ;  /* 0x0000000a2050723c */ /* 0x000fe20000001850 */
[----:B------:R-:W5:Y:S02]  /*71e0*/  LDSM.16.MT88.4 R8, [R196+0xf000] ;  /* 0x00f00000c408783b */ /* 0x000f640000004200 */
[----:B------:R-:W-:Y:S03]  /*71f0*/  MUFU.EX2 R179, R179 ;  /* 0x000000b300b37308 */ /* 0x000fe60000000800 */
[C---:B------:R-:W-:Y:S05]  /*7200*/  HMMA.16816.F32 R84, R96.reuse, R88, RZ ;  /* 0x000000586054723c */ /* 0x040fea00000018ff */
[----:B------:R-:W4:Y:S01]  /*7210*/  MUFU.EX2 R174, R174 ;  /* 0x000000ae00ae7308 */ /* 0x000f220000000800 */
[----:B------:R-:W-:Y:S06]  /*7220*/  HMMA.16816.F32 R88, R96, R90, RZ ;  /* 0x0000005a6058723c */ /* 0x000fec00000018ff */
[C---:B--2---:R-:W-:Y:S06]  /*7230*/  HMMA.16816.F32 R128, R144.reuse, R16, R128 ;  /* 0x000000109080723c */ /* 0x044fec0000001880 */
[----:B------:R-:W-:Y:S01]  /*7240*/  HMMA.16816.F32 R124, R144, R18, R124 ;  /* 0x00000012907c723c */ /* 0x000fe2000000187c */
[----:B------:R-:W-:Y:S05]  /*7250*/  LDSM.16.MT88.4 R16, [R192+0xf000] ;  /* 0x00f00000c010783b */ /* 0x000fea0000004200 */
[C---:B------:R-:W-:Y:S06]  /*7260*/  HMMA.16816.F32 R84, R32.reuse, R4, R84 ;  /* 0x000000042054723c */ /* 0x040fec0000001854 */
[----:B------:R-:W-:Y:S01]  /*7270*/  HMMA.16816.F32 R88, R32, R6, R88 ;  /* 0x000000062058723c */ /* 0x000fe20000001858 */
[----:B------:R-:W2:Y:S05]  /*7280*/  LDSM.16.MT88.4 R4, [R194+0xf000] ;  /* 0x00f00000c204783b */ /* 0x000eaa0000004200 */
[C---:B---3--:R-:W-:Y:S06]  /*7290*/  HMMA.16816.F32 R120, R144.reuse, R12, R120 ;  /* 0x0000000c9078723c */ /* 0x048fec0000001878 */
[C---:B------:R-:W-:Y:S01]  /*72a0*/  HMMA.16816.F32 R116, R144.reuse, R14, R116 ;  /* 0x0000000e9074723c */ /* 0x040fe20000001874 */
[----:B------:R-:W3:Y:S05]  /*72b0*/  LDSM.16.MT88.4 R12, [R196+0x11000] ;  /* 0x01100000c40c783b */ /* 0x000eea0000004200 */
        /* <DEDUP_REMOVED lines=14> */
[----:B------:R-:W4:Y:S05]  /*73a0*/  LDSM.16.MT88.4 R136, [R192+0x10800] ;  /* 0x01080000c088783b */ /* 0x000f2a0000004200 */
[C---:B------:R-:W-:Y:S06]  /*73b0*/  HMMA.16816.F32 R112, R32.reuse, R28, R112 ;  /* 0x0000001c2070723c */ /* 0x040fec0000001870 */
        /* <DEDUP_REMOVED lines=11> */
[C---:B---3--:R-:W-:Y:S06]  /*7470*/  HMMA.16816.F32 R68, R144.reuse, R12, R68 ;  /* 0x0000000c9044723c */ /* 0x048fec0000001844 */
[C---:B------:R-:W-:Y:S01]  /*7480*/  HMMA.16816.F32 R72, R144.reuse, R14, R72 ;  /* 0x0000000e9048723c */ /* 0x040fe20000001848 */
[----:B------:R-:W3:Y:S05]  /*7490*/  LDSM.16.MT88.4 R12, [R196+0xf800] ;  /* 0x00f80000c40c783b */ /* 0x000eea0000004200 */
[C---:B-----5:R-:W-:Y:S06]  /*74a0*/  HMMA.16816.F32 R76, R144.reuse, R8, R76 ;  /* 0x00000008904c723c */ /* 0x060fec000000184c */
[C---:B------:R-:W-:Y:S01]  /*74b0*/  HMMA.16816.F32 R80, R144.reuse, R10, R80 ;  /* 0x0000000a9050723c */ /* 0x040fe20000001850 */
[----:B------:R-:W5:Y:S05]  /*74c0*/  LDSM.16.MT88.4 R8, [R192+0xf800] ;  /* 0x00f80000c008783b */ /* 0x000f6a0000004200 */
[C---:B--2---:R-:W-:Y:S06]  /*74d0*/  HMMA.16816.F32 R84, R144.reuse, R4, R84 ;  /* 0x000000049054723c */ /* 0x044fec0000001854 */
[----:B------:R-:W-:Y:S01]  /*74e0*/  HMMA.16816.F32 R88, R144, R6, R88 ;  /* 0x000000069058723c */ /* 0x000fe20000001858 */
[----:B-1----:R-:W-:Y:S01]  /*74f0*/  F2FP.F16.F32.PACK_AB R4, R217, R176 ;  /* 0x000000b0d904723e */ /* 0x002fe200000000ff */
[----:B------:R-:W-:Y:S01]  /*7500*/  FADD.FTZ R176, R176, R173 ;  /* 0x000000adb0b07221 */ /* 0x000fe20000010000 */
[----:B----4-:R-:W-:Y:S01]  /*7510*/  F2FP.F16.F32.PACK_AB R5, R219, R216 ;  /* 0x000000d8db05723e */ /* 0x010fe200000000ff */
[----:B------:R-:W-:-:S02]  /*7520*/  FADD.FTZ R216, R216, R215 ;  /* 0x000000d7d8d87221 */ /* 0x000fc40000010000 */
[C---:B------:R-:W-:Y:S01]  /*7530*/  HMMA.16816.F32 R92, R32.reuse, R136, R92 ;  /* 0x00000088205c723c */ /* 0x040fe2000000185c */
[----:B------:R-:W-:Y:S01]  /*7540*/  F2FP.F16.F32.PACK_AB R6, R221, R178 ;  /* 0x000000b2dd06723e */ /* 0x000fe200000000ff */
[----:B------:R-:W-:Y:S01]  /*7550*/  FADD.FTZ R217, R217, R176 ;  /* 0x000000b0d9d97221 */ /* 0x000fe20000010000 */
[----:B------:R-:W-:Y:S01]  /*7560*/  F2FP.F16.F32.PACK_AB R7, R174, R179 ;  /* 0x000000b3ae07723e */ /* 0x000fe200000000ff */
[----:B------:R-:W-:Y:S02]  /*7570*/  FADD.FTZ R216, R219, R216 ;  /* 0x000000d8dbd87221 */ /* 0x000fe40000010000 */
[----:B------:R-:W-:Y:S01]  /*7580*/  HMMA.16816.F32 R96, R32, R138, R96 ;  /* 0x0000008a2060723c */ /* 0x000fe20000001860 */
[----:B------:R-:W1:Y:S01]  /*7590*/  LDSM.16.MT88.4 R136, [R193+0xd800] ;  /* 0x00d80000c188783b */ /* 0x000e620000004200 */
[----:B------:R-:W-:Y:S01]  /*75a0*/  FADD.FTZ R178, R178, R217 ;  /* 0x000000d9b2b27221 */ /* 0x000fe20000010000 */
[----:B------:R-:W-:Y:S01]  /*75b0*/  FADD.FTZ R179, R179, R216 ;  /* 0x000000d8b3b37221 */ /* 0x000fe20000010000 */
[----:B------:R-:W-:Y:S01]  /*75c0*/  LEA.HI.X R217, R133, UR15, R134, 0x1, P0 ;  /* 0x0000000f85d97c11 */ /* 0x000fe200080f0c86 */
[----:B------:R-:W2:Y:S01]  /*75d0*/  LDSM.16.MT88.4 R32, [R192+0xd800] ;  /* 0x00d80000c020783b */ /* 0x000ea20000004200 */
        /* <DEDUP_REMOVED lines=18> */
[----:B------:R-:W-:Y:S01]  /*7700*/  HMMA.16816.F32 R64, R4, R10, R64 ;  /* 0x0000000a0440723c */ /* 0x000fe20000001840 */
[----:B------:R-:W5:Y:S05]  /*7710*/  LDSM.16.MT88.4 R8, [R192+0x11800] ;  /* 0x01180000c008783b */ /* 0x000f6a0000004200 */
[C---:B------:R-:W-:Y:S06]  /*7720*/  HMMA.16816.F32 R92, R144.reuse, R148, R92 ;  /* 0x00000094905c723c */ /* 0x040fec000000185c */
[----:B------:R-:W-:Y:S06]  /*7730*/  HMMA.16816.F32 R96, R144, R150, R96 ;  /* 0x000000969060723c */ /* 0x000fec0000001860 */
[C---:B------:R-:W-:Y:S06]  /*7740*/  HMMA.16816.F32 R128, R4.reuse, R140, R128 ;  /* 0x0000008c0480723c */ /* 0x040fec0000001880 */
[C---:B------:R-:W-:Y:S06]  /*7750*/  HMMA.16816.F32 R124, R4.reuse, R142, R124 ;  /* 0x0000008e047c723c */ /* 0x040fec000000187c */
[C---:B-1----:R-:W-:Y:S06]  /*7760*/  HMMA.16816.F32 R112, R4.reuse, R136, R112 ;  /* 0x000000880470723c */ /* 0x042fec0000001870 */
[C---:B------:R-:W-:Y:S06]  /*7770*/  HMMA.16816.F32 R108, R4.reuse, R138, R108 ;  /* 0x0000008a046c723c */ /* 0x040fec000000186c */
[C---:B--2---:R-:W-:Y:S06]  /*7780*/  HMMA.16816.F32 R104, R4.reuse, R32, R104 ;  /* 0x000000200468723c */ /* 0x044fec0000001868 */
        /* <DEDUP_REMOVED lines=58> */
[----:B------:R-:W-:Y:S02]  /*7b30*/  UISETP.GE.AND UP1, UPT, UR30, URZ, UPT ;  /* 0x0000003f1e00728c */ /* 0x000fe4000bf26270 */
[----:B------:R-:W-:Y:S02]  /*7b40*/  UISETP.NE.AND UP2, UPT, UR16, URZ, UPT ;  /* 0x0000003f1000728c */ /* 0x000fe4000bf45270 */
[----:B------:R-:W-:Y:S02]  /*7b50*/  @UP4 UIADD3 UR33, UR33, 0x1, URZ ;  /* 0x0000000121214890 */ /* 0x000fe4000fffe03f */
[----:B------:R-:W-:-:S03]  /*7b60*/  ULOP3.LUT UR4, URZ, UR16, URZ, 0x33, !UPT ;  /* 0x000000103f047292 */ /* 0x000fc6000f8e333f */
[----:B------:R-:W-:Y:S02]  /*7b70*/  @UP3 UIADD3 UR31, UR31, 0x1, URZ ;  /* 0x000000011f1f3890 */ /* 0x000fe4000fffe03f */
[----:B------:R-:W-:Y:S02]  /*7b80*/  @!UP1 UIADD3 UR33, -UR33, URZ, URZ ;  /* 0x0000003f21219290 */ /* 0x000fe4000fffe13f */
[----:B------:R-:W-:Y:S02]  /*7b90*/  @!UP0 UIADD3 UR31, -UR31, URZ, URZ ;  /* 0x0000003f1f1f8290 */ /* 0x000fe4000fffe13f */
[----:B------:R-:W-:Y:S02]  /*7ba0*/  USEL UR33, UR4, UR33, !UP2 ;  /* 0x0000002104217287 */ /* 0x000fe4000d000000 */
[----:B------:R-:W-:Y:S02]  /*7bb0*/  USEL UR4, UR4, UR31, !UP2 ;  /* 0x0000001f04047287 */ /* 0x000fe4000d000000 */
[----:B------:R-:W-:-:S02]  /*7bc0*/  UIMAD.WIDE UR28, UR33, 0x4, UR20 ;  /* 0x00000004211c78a5 */ /* 0x000fc4000f8e0214 */
        /* <DEDUP_REMOVED lines=23> */
.L_x_2118:
[----:B------:R-:W-:-:S04]  /*7d40*/  LEA R5, -R244, RZ, 0x6 ;  /* 0x000000fff4057211 */ /* 0x000fc800078e31ff */
[----:B------:R-:W-:-:S07]  /*7d50*/  SHF.R.S32.HI R2, RZ, 0x1f, R5 ;  /* 0x0000001fff027819 */ /* 0x000fce0000011405 */
.L_x_2119:
        /* <DEDUP_REMOVED lines=54> */
[----:B------:R1:W-:Y:S01]  /*80c0*/  @!P5 LDGSTS.E.BYPASS.LTC128B.128 [R207+0xc800], desc[UR24][R16.64] ;  /* 0x0c80000010cfdfae */ /* 0x0003e2000b901d58 */
        /* <DEDUP_REMOVED lines=10> */
[----:B------:R-:W-:Y:S01]  /*8170*/  @!P4 LDGSTS.E.BYPASS.LTC128B.128 [R207+0xe800], desc[UR24][R14.64+0x80] ;  /* 0x0e8000800ecfcfae */ /* 0x000fe2000b901d58 */
        /* <DEDUP_REMOVED lines=9> */
[----:B------:R-:W-:Y:S01]  /*8210*/  @!P2 LDGSTS.E.BYPASS.LTC128B.128 [R207+0x10800], desc[UR24][R10.64+0x100] ;  /* 0x108001000acfafae */ /* 0x000fe2000b901d58 */
        /* <DEDUP_REMOVED lines=10> */
[----:B------:R-:W-:Y:S01]  /*82c0*/  @!P5 LDGSTS.E.BYPASS.LTC128B.128 [R207+0xd000], desc[UR24][R6.64] ;  /* 0x0d00000006cfdfae */ /* 0x000fe2000b901d58 */
        /* <DEDUP_REMOVED lines=27> */
[----:B------:R-:W4:Y:S04]  /*8480*/  LDSM.16.M88.4 R24, [R201+0x6000] ;  /* 0x00600000c918783b */ /* 0x000f280000000200 */
[----:B-1----:R-:W-:Y:S04]  /*8490*/  LDSM.16.M88.4 R16, [R200] ;  /* 0x00000000c810783b */ /* 0x002fe80000000200 */
[----:B------:R-:W-:Y:S04]  /*84a0*/  LDSM.16.M88.4 R164, [R199] ;  /* 0x00000000c7a4783b */ /* 0x000fe80000000200 */
[----:B------:R-:W1:Y:S04]  /*84b0*/  LDSM.16.M88.4 R148, [R201+0x7000] ;  /* 0x00700000c994783b */ /* 0x000e680000000200 */
[----:B------:R-:W5:Y:S04]  /*84c0*/  LDSM.16.M88.4 R156, [R201+0x6800] ;  /* 0x00680000c99c783b */ /* 0x000f680000000200 */
[----:B------:R-:W-:Y:S04]  /*84d0*/  LDSM.16.M88.4 R168, [R198] ;  /* 0x00000000c6a8783b */ /* 0x000fe80000000200 */
[----:B------:R-:W5:Y:S04]  /*84e0*/  LDSM.16.M88.4 R160, [R195+0x6000] ;  /* 0x00600000c3a0783b */ /* 0x000f680000000200 */
[----:B------:R-:W5:Y:S04]  /*84f0*/  LDSM.16.M88.4 R140, [R201+0x7800] ;  /* 0x00780000c98c783b */ /* 0x000f680000000200 */
[----:B--2---:R-:W2:Y:S04]  /*8500*/  LDSM.16.M88.4 R28, [R190] ;  /* 0x00000000be1c783b */ /* 0x004ea80000000200 */
[----:B------:R-:W2:Y:S01]  /*8510*/  LDSM.16.M88.4 R32, [R191] ;  /* 0x00000000bf20783b */ /* 0x000ea20000000200 */
[C---:B----4-:R-:W-:Y:S03]  /*8520*/  HMMA.16816.F32 R12, R172.reuse, R24, RZ ;  /* 0x00000018ac0c723c */ /* 0x050fe600000018ff */
[----:B------:R-:W-:Y:S04]  /*8530*/  LDSM.16.M88.4 R20, [R197] ;  /* 0x00000000c514783b */ /* 0x000fe80000000200 */
[----:B------:R-:W4:Y:S01]  /*8540*/  LDSM.16.M88.4 R228, [R188] ;  /* 0x00000000bce4783b */ /* 0x000f220000000200 */
[C---:B------:R-:W-:Y:S03]  /*8550*/  HMMA.16816.F32 R24, R172.reuse, R26, RZ ;  /* 0x0000001aac18723c */ /* 0x040fe600000018ff */
[----:B------:R-:W4:Y:S03]  /*8560*/  LDSM.16.M88.4 R144, [R189] ;  /* 0x00000000bd90783b */ /* 0x000f260000000200 */
[C---:B-1----:R-:W-:Y:S01]  /*8570*/  HMMA.16816.F32 R152, R172.reuse, R148, RZ ;  /* 0x00000094ac98723c */ /* 0x042fe200000018ff */
[----:B---3--:R-:W1:Y:S04]  /*8580*/  LDSM.16.M88.4 R4, [R195+0x7000] ;  /* 0x00700000c304783b */ /* 0x008e680000000200 */
[----:B------:R-:W3:Y:S01]  /*8590*/  LDSM.16.M88.4 R8, [R195+0x6800] ;  /* 0x00680000c308783b */ /* 0x000ee20000000200 */
[----:B------:R-:W-:Y:S03]  /*85a0*/  HMMA.16816.F32 R148, R172, R150, RZ ;  /* 0x00000096ac94723c */ /* 0x000fe600000018ff */
[----:B------:R-:W-:Y:S03]  /*85b0*/  LDSM.16.M88.4 R224, [R195+0x7800] ;  /* 0x00780000c3e0783b */ /* 0x000fe60000000200 */
[----:B------:R-:W-:Y:S01]  /*85c0*/  HMMA.16816.F32 R12, R16, R164, R12 ;  /* 0x000000a4100c723c */ /* 0x000fe2000000180c */
[----:B------:R-:W-:Y:S04]  /*85d0*/  LDSM.16.M88.4 R236, [R183] ;  /* 0x00000000b7ec783b */ /* 0x000fe80000000200 */
[----:B------:R-:W-:Y:S01]  /*85e0*/  LDSM.16.M88.4 R240, [R188+0x2800] ;  /* 0x00280000bcf0783b */ /* 0x000fe20000000200 */
[C---:B-----5:R-:W-:Y:S03]  /*85f0*/  HMMA.16816.F32 R136, R172.reuse, R156, RZ ;  /* 0x0000009cac88723c */ /* 0x060fe600000018ff */
[----:B------:R-:W-:Y:S03]  /*8600*/  LDSM.16.M88.4 R232, [R195+0x9000] ;  /* 0x00900000c3e8783b */ /* 0x000fe60000000200 */
[----:B------:R-:W-:Y:S01]  /*8610*/  HMMA.16816.F32 R156, R172, R158, RZ ;  /* 0x0000009eac9c723c */ /* 0x000fe200000018ff */
[----:B------:R-:W0:Y:S05]  /*8620*/  LDGDEPBAR ;  /* 0x00000000000079af */ /* 0x000e2a0000000000 */
[----:B------:R-:W-:Y:S01]  /*8630*/  HMMA.16816.F32 R24, R16, R166, R24 ;  /* 0x000000a61018723c */ /* 0x000fe20000001818 */
[----:B------:R-:W-:Y:S05]  /*8640*/  LDSM.16.M88.4 R164, [R201+0x8000] ;  /* 0x00800000c9a4783b */ /* 0x000fea0000000200 */
[----:B------:R-:W-:Y:S06]  /*8650*/  HMMA.16816.F32 R12, R168, R160, R12 ;  /* 0x000000a0a80c723c */ /* 0x000fec000000180c */
[C---:B------:R-:W-:Y:S06]  /*8660*/  HMMA.16816.F32 R176, R172.reuse, R140, RZ ;  /* 0x0000008cacb0723c */ /* 0x040fec00000018ff */
[----:B------:R-:W-:Y:S01]  /*8670*/  HMMA.16816.F32 R172, R172, R142, RZ ;  /* 0x0000008eacac723c */ /* 0x000fe200000018ff */
[----:B------:R-:W-:Y:S05]  /*8680*/  LDSM.16.M88.4 R140, [R188+0x800] ;  /* 0x00080000bc8c783b */ /* 0x000fea0000000200 */
[C---:B--2---:R-:W-:Y:S06]  /*8690*/  HMMA.16816.F32 R152, R16.reuse, R28, R152 ;  /* 0x0000001c1098723c */ /* 0x044fec0000001898 */
[C---:B------:R-:W-:Y:S01]  /*86a0*/  HMMA.16816.F32 R148, R16.reuse, R30, R148 ;  /* 0x0000001e1094723c */ /* 0x040fe20000001894 */
[----:B------:R-:W2:Y:S05]  /*86b0*/  LDSM.16.M88.4 R28, [R202+0x2000] ;  /* 0x00200000ca1c783b */ /* 0x000eaa0000000200 */
[C---:B------:R-:W-:Y:S06]  /*86c0*/  HMMA.16816.F32 R136, R16.reuse, R32, R136 ;  /* 0x000000201088723c */ /* 0x040fec0000001888 */
[----:B------:R-:W-:Y:S01]  /*86d0*/  HMMA.16816.F32 R156, R16, R34, R156 ;  /* 0x00000022109c723c */ /* 0x000fe2000000189c */
[----:B------:R-:W5:Y:S05]  /*86e0*/  LDSM.16.M88.4 R32, [R188+0x1000] ;  /* 0x00100000bc20783b */ /* 0x000f6a0000000200 */
[----:B------:R-:W-:Y:S01]  /*86f0*/  HMMA.16816.F32 R24, R168, R162, R24 ;  /* 0x000000a2a818723c */ /* 0x000fe20000001818 */
[----:B------:R-:W-:Y:S05]  /*8700*/  LDSM.16.M88.4 R160, [R188+0x1800] ;  /* 0x00180000bca0783b */ /* 0x000fea0000000200 */
[----:B----4-:R-:W-:Y:S06]  /*8710*/  HMMA.16816.F32 R12, R20, R228, R12 ;  /* 0x000000e4140c723c */ /* 0x010fec000000180c */
[C---:B------:R-:W-:Y:S06]  /*8720*/  HMMA.16816.F32 R176, R16.reuse, R144, R176 ;  /* 0x0000009010b0723c */ /* 0x040fec00000018b0 */
[----:B------:R-:W-:Y:S01]  /*8730*/  HMMA.16816.F32 R172, R16, R146, R172 ;  /* 0x0000009210ac723c */ /* 0x000fe200000018ac */
[----:B------:R-:W-:Y:S04]  /*8740*/  LDSM.16.M88.4 R144, [R187] ;  /* 0x00000000bb90783b */ /* 0x000fe80000000200 */
[----:B------:R-:W-:Y:S01]  /*8750*/  LDSM.16.M88.4 R16, [R201+0x9000] ;  /* 0x00900000c910783b */ /* 0x000fe20000000200 */
[C---:B-1----:R-:W-:Y:S06]  /*8760*/  HMMA.16816.F32 R152, R168.reuse, R4, R152 ;  /* 0x00000004a898723c */ /* 0x042fec0000001898 */
[C---:B------:R-:W-:Y:S01]  /*8770*/  HMMA.16816.F32 R148, R168.reuse, R6, R148 ;  /* 0x00000006a894723c */ /* 0x040fe20000001894 */
[----:B------:R-:W1:Y:S05]  /*8780*/  LDSM.16.M88.4 R4, [R200+0x2000] ;  /* 0x00200000c804783b */ /* 0x000e6a0000000200 */
[C---:B---3--:R-:W-:Y:S06]  /*8790*/  HMMA.16816.F32 R136, R168.reuse, R8, R136 ;  /* 0x00000008a888723c */ /* 0x048fec0000001888 */
[----:B------:R-:W-:Y:S01]  /*87a0*/  HMMA.16816.F32 R156, R168, R10, R156 ;  /* 0x0000000aa89c723c */ /* 0x000fe2000000189c */
[----:B------:R-:W3:Y:S05]  /*87b0*/  LDSM.16.M88.4 R8, [R201+0x8800] ;  /* 0x00880000c908783b */ /* 0x000eea0000000200 */
[----:B------:R-:W-:Y:S01]  /*87c0*/  HMMA.16816.F32 R24, R20, R230, R24 ;  /* 0x000000e61418723c */ /* 0x000fe20000001818 */
[----:B------:R-:W-:Y:S05]  /*87d0*/  LDSM.16.M88.4 R228, [R198+0x2000] ;  /* 0x00200000c6e4783b */ /* 0x000fea0000000200 */
[----:B--2---:R-:W-:Y:S06]  /*87e0*/  HMMA.16816.F32 R12, R28, R164, R12 ;  /* 0x000000a41c0c723c */ /* 0x004fec000000180c */
[C---:B------:R-:W-:Y:S06]  /*87f0*/  HMMA.16816.F32 R176, R168.reuse, R224, R176 ;  /* 0x000000e0a8b0723c */ /* 0x040fec00000018b0 */
[----:B------:R-:W-:Y:S01]  /*8800*/  HMMA.16816.F32 R172, R168, R226, R172 ;  /* 0x000000e2a8ac723c */ /* 0x000fe200000018ac */
[----:B------:R-:W-:Y:S04]  /*8810*/  LDSM.16.M88.4 R168, [R197+0x2000] ;  /* 0x00200000c5a8783b */ /* 0x000fe80000000200 */
[----:B------:R-:W-:Y:S01]  /*8820*/  LDSM.16.M88.4 R224, [R195+0x9800] ;  /* 0x00980000c3e0783b */ /* 0x000fe20000000200 */
[C---:B-----5:R-:W-:Y:S06]  /*8830*/  HMMA.16816.F32 R152, R20.reuse, R32, R152 ;  /* 0x000000201498723c */ /* 0x060fec0000001898 */
[C---:B------:R-:W-:Y:S01]  /*8840*/  HMMA.16816.F32 R148, R20.reuse, R34, R148 ;  /* 0x000000221494723c */ /* 0x040fe20000001894 */
[----:B------:R-:W2:Y:S05]  /*8850*/  LDSM.16.M88.4 R32, [R195+0x8000] ;  /* 0x00800000c320783b */ /* 0x000eaa0000000200 */
[C---:B------:R-:W-:Y:S06]  /*8860*/  HMMA.16816.F32 R136, R20.reuse, R140, R136 ;  /* 0x0000008c1488723c */ /* 0x040fec0000001888 */
[----:B------:R-:W-:Y:S01]  /*8870*/  HMMA.16816.F32 R156, R20, R142, R156 ;  /* 0x0000008e149c723c */ /* 0x000fe2000000189c */
[----:B------:R-:W4:Y:S05]  /*8880*/  LDSM.16.M88.4 R140, [R201+0x9800] ;  /* 0x00980000c98c783b */ /* 0x000f2a0000000200 */
[----:B------:R-:W-:Y:S01]  /*8890*/  HMMA.16816.F32 R24, R28, R166, R24 ;  /* 0x000000a61c18723c */ /* 0x000fe20000001818 */
[----:B------:R-:W-:Y:S05]  /*88a0*/  LDSM.16.M88.4 R164, [R188+0x3000] ;  /* 0x00300000bca4783b */ /* 0x000fea0000000200 */
[----:B-1----:R-:W-:Y:S06]  /*88b0*/  HMMA.16816.F32 R12, R4, R144, R12 ;  /* 0x00000090040c723c */ /* 0x002fec000000180c */
[C---:B------:R-:W-:Y:S06]  /*88c0*/  HMMA.16816.F32 R176, R20.reuse, R160, R176 ;  /* 0x000000a014b0723c */ /* 0x040fec00000018b0 */
[----:B------:R-:W-:Y:S01]  /*88d0*/  HMMA.16816.F32 R172, R20, R162, R172 ;  /* 0x000000a214ac723c */ /* 0x000fe200000018ac */
[----:B------:R-:W1:Y:S04]  /*88e0*/  LDSM.16.M88.4 R20, [R188+0x2000] ;  /* 0x00200000bc14783b */ /* 0x000e680000000200 */
[----:B------:R-:W-:Y:S01]  /*88f0*/  LDSM.16.M88.4 R160, [R195+0x8800] ;  /* 0x00880000c3a0783b */ /* 0x000fe20000000200 */
[C---:B---3--:R-:W-:Y:S06]  /*8900*/  HMMA.16816.F32 R136, R28.reuse, R8, R136 ;  /* 0x000000081c88723c */ /* 0x048fec0000001888 */
[----:B------:R-:W-:Y:S01]  /*8910*/  HMMA.16816.F32 R156, R28, R10, R156 ;  /* 0x0000000a1c9c723c */ /* 0x000fe2000000189c */
[----:B------:R-:W3:Y:S05]  /*8920*/  LDSM.16.M88.4 R8, [R186] ;  /* 0x00000000ba08783b */ /* 0x000eea0000000200 */
[----:B------:R-:W-:Y:S01]  /*8930*/  HMMA.16816.F32 R24, R4, R146, R24 ;  /* 0x000000920418723c */ /* 0x000fe20000001818 */
[----:B------:R-:W-:Y:S05]  /*8940*/  LDSM.16.M88.4 R144, [R202+0x4000] ;  /* 0x00400000ca90783b */ /* 0x000fea0000000200 */
[----:B--2---:R-:W-:Y:S06]  /*8950*/  HMMA.16816.F32 R12, R228, R32, R12 ;  /* 0x00000020e40c723c */ /* 0x004fec000000180c */
[C---:B------:R-:W-:Y:S06]  /*8960*/  HMMA.16816.F32 R152, R28.reuse, R16, R152 ;  /* 0x000000101c98723c */ /* 0x040fec0000001898 */
[C---:B------:R-:W-:Y:S01]  /*8970*/  HMMA.16816.F32 R148, R28.reuse, R18, R148 ;  /* 0x000000121c94723c */ /* 0x040fe20000001894 */
[----:B------:R-:W2:Y:S05]  /*8980*/  LDSM.16.M88.4 R16, [R185] ;  /* 0x00000000b910783b */ /* 0x000eaa0000000200 */
[C---:B----4-:R-:W-:Y:S06]  /*8990*/  HMMA.16816.F32 R176, R28.reuse, R140, R176 ;  /* 0x0000008c1cb0723c */ /* 0x050fec00000018b0 */
[----:B------:R-:W-:Y:S01]  /*89a0*/  HMMA.16816.F32 R172, R28, R142, R172 ;  /* 0x0000008e1cac723c */ /* 0x000fe200000018ac */
[----:B------:R-:W4:Y:S04]  /*89b0*/  LDSM.16.M88.4 R28, [R201+0xa000] ;  /* 0x00a00000c91c783b */ /* 0x000f280000000200 */
[----:B------:R-:W-:Y:S01]  /*89c0*/  LDSM.16.M88.4 R140, [R201+0xa800] ;  /* 0x00a80000c98c783b */ /* 0x000fe20000000200 */
[----:B------:R-:W-:Y:S03]  /*89d0*/  HMMA.16816.F32 R24, R228, R34, R24 ;  /* 0x00000022e418723c */ /* 0x000fe60000001818 */
[----:B------:R-:W-:Y:S03]  /*89e0*/  LDSM.16.M88.4 R32, [R200+0x4000] ;  /* 0x00400000c820783b */ /* 0x000fe60000000200 */
[----:B-1----:R-:W-:Y:S06]  /*89f0*/  HMMA.16816.F32 R12, R168, R20, R12 ;  /* 0x00000014a80c723c */ /* 0x002fec000000180c */
[C---:B---3--:R-:W-:Y:S06]  /*8a00*/  HMMA.16816.F32 R136, R4.reuse, R8, R136 ;  /* 0x000000080488723c */ /* 0x048fec0000001888 */
[----:B------:R-:W-:Y:S01]  /*8a10*/  HMMA.16816.F32 R156, R4, R10, R156 ;  /* 0x0000000a049c723c */ /* 0x000fe2000000189c */
[----:B------:R-:W1:Y:S05]  /*8a20*/  LDSM.16.M88.4 R8, [R184] ;  /* 0x00000000b808783b */ /* 0x000e6a0000000200 */
[----:B------:R-:W-:Y:S01]  /*8a30*/  HMMA.16816.F32 R24, R168, R22, R24 ;  /* 0x00000016a818723c */ /* 0x000fe20000001818 */
[----:B------:R-:W-:Y:S05]  /*8a40*/  LDSM.16.M88.4 R20, [R198+0x4000] ;  /* 0x00400000c614783b */ /* 0x000fea0000000200 */
[----:B--2---:R-:W-:Y:S06]  /*8a50*/  HMMA.16816.F32 R152, R4, R16, R152 ;  /* 0x000000100498723c */ /* 0x004fec0000001898 */
[----:B----4-:R-:W-:Y:S06]  /*8a60*/  HMMA.16816.F32 R12, R144, R28, R12 ;  /* 0x0000001c900c723c */ /* 0x010fec000000180c */
[----:B------:R-:W-:Y:S06]  /*8a70*/  HMMA.16816.F32 R136, R228, R160, R136 ;  /* 0x000000a0e488723c */ /* 0x000fec0000001888 */
[----:B------:R-:W-:Y:S01]  /*8a80*/  HMMA.16816.F32 R148, R4, R18, R148 ;  /* 0x000000120494723c */ /* 0x000fe20000001894 */
[----:B------:R-:W2:Y:S05]  /*8a90*/  LDSM.16.M88.4 R16, [R195+0xa000] ;  /* 0x00a00000c310783b */ /* 0x000eaa0000000200 */
[----:B------:R-:W-:Y:S01]  /*8aa0*/  HMMA.16816.F32 R24, R144, R30, R24 ;  /* 0x0000001e9018723c */ /* 0x000fe20000001818 */
[----:B------:R-:W-:Y:S05]  /*8ab0*/  LDSM.16.M88.4 R28, [R182] ;  /* 0x00000000b61c783b */ /* 0x000fea0000000200 */
[C---:B-1----:R-:W-:Y:S06]  /*8ac0*/  HMMA.16816.F32 R176, R4.reuse, R8, R176 ;  /* 0x0000000804b0723c */ /* 0x042fec00000018b0 */
[----:B------:R-:W-:Y:S01]  /*8ad0*/  HMMA.16816.F32 R172, R4, R10, R172 ;  /* 0x0000000a04ac723c */ /* 0x000fe200000018ac */
[----:B------:R-:W-:Y:S04]  /*8ae0*/  LDSM.16.M88.4 R8, [R197+0x4000] ;  /* 0x00400000c508783b */ /* 0x000fe80000000200 */
[----:B------:R-:W-:Y:S01]  /*8af0*/  LDSM.16.M88.4 R4, [R188+0x4000] ;  /* 0x00400000bc04783b */ /* 0x000fe20000000200 */
[----:B------:R-:W-:Y:S06]  /*8b00*/  HMMA.16816.F32 R12, R32, R236, R12 ;  /* 0x000000ec200c723c */ /* 0x000fec000000180c */
[----:B------:R-:W-:Y:S01]  /*8b10*/  HMMA.16816.F32 R156, R228, R162, R156 ;  /* 0x000000a2e49c723c */ /* 0x000fe2000000189c */
[----:B------:R-:W1:Y:S05]  /*8b20*/  LDSM.16.M88.4 R160, [R188+0x3800] ;  /* 0x00380000bca0783b */ /* 0x000e6a0000000200 */
[----:B------:R-:W-:Y:S06]  /*8b30*/  HMMA.16816.F32 R136, R168, R240, R136 ;  /* 0x000000f0a888723c */ /* 0x000fec0000001888 */
[C---:B------:R-:W-:Y:S06]  /*8b40*/  HMMA.16816.F32 R152, R228.reuse, R232, R152 ;  /* 0x000000e8e498723c */ /* 0x040fec0000001898 */
[C---:B------:R-:W-:Y:S06]  /*8b50*/  HMMA.16816.F32 R176, R228.reuse, R224, R176 ;  /* 0x000000e0e4b0723c */ /* 0x040fec00000018b0 */
[----:B------:R-:W-:Y:S01]  /*8b60*/  HMMA.16816.F32 R148, R228, R234, R148 ;  /* 0x000000eae494723c */ /* 0x000fe20000001894 */
[----:B------:R-:W3:Y:S05]  /*8b70*/  LDSM.16.M88.4 R232, [R201+0xb000] ;  /* 0x00b00000c9e8783b */ /* 0x000eea0000000200 */
[----:B------:R-:W-:Y:S06]  /*8b80*/  HMMA.16816.F32 R24, R32, R238, R24 ;  /* 0x000000ee2018723c */ /* 0x000fec0000001818 */
[----:B------:R-:W-:Y:S01]  /*8b90*/  HMMA.16816.F32 R224, R228, R226, R172 ;  /* 0x000000e2e4e0723c */ /* 0x000fe200000018ac */
[----:B------:R-:W4:Y:S05]  /*8ba0*/  LDSM.16.M88.4 R172, [R195+0xa800] ;  /* 0x00a80000c3ac783b */ /* 0x000f2a0000000200 */
[----:B--2---:R-:W-:Y:S06]  /*8bb0*/  HMMA.16816.F32 R12, R20, R16, R12 ;  /* 0x00000010140c723c */ /* 0x004fec000000180c */
[----:B------:R-:W-:Y:S06]  /*8bc0*/  HMMA.16816.F32 R136, R144, R140, R136 ;  /* 0x0000008c9088723c */ /* 0x000fec0000001888 */
[C---:B------:R-:W-:Y:S06]  /*8bd0*/  HMMA.16816.F32 R156, R168.reuse, R242, R156 ;  /* 0x000000f2a89c723c */ /* 0x040fec000000189c */
[C---:B------:R-:W-:Y:S06]  /*8be0*/  HMMA.16816.F32 R152, R168.reuse, R164, R152 ;  /* 0x000000a4a898723c */ /* 0x040fec0000001898 */
[----:B-1----:R-:W-:Y:S06]  /*8bf0*/  HMMA.16816.F32 R176, R168, R160, R176 ;  /* 0x000000a0a8b0723c */ /* 0x002fec00000018b0 */
[----:B------:R-:W-:Y:S01]  /*8c00*/  HMMA.16816.F32 R24, R20, R18, R24 ;  /* 0x000000121418723c */ /* 0x000fe20000001818 */
[----:B------:R-:W-:Y:S05]  /*8c10*/  LDSM.16.M88.4 R16, [R201+0xb800] ;  /* 0x00b80000c910783b */ /* 0x000fea0000000200 */
[----:B------:R-:W-:Y:S01]  /*8c20*/  HMMA.16816.F32 R224, R168, R162, R224 ;  /* 0x000000a2a8e0723c */ /* 0x000fe200000018e0 */
[----:B------:R-:W1:Y:S05]  /*8c30*/  LDSM.16.M88.4 R160, [R181] ;  /* 0x00000000b5a0783b */ /* 0x000e6a0000000200 */
[----:B------:R-:W-:Y:S06]  /*8c40*/  HMMA.16816.F32 R12, R8, R4, R12 ;  /* 0x00000004080c723c */ /* 0x000fec000000180c */
[----:B------:R-:W-:Y:S06]  /*8c50*/  HMMA.16816.F32 R136, R32, R28, R136 ;  /* 0x0000001c2088723c */ /* 0x000fec0000001888 */
[----:B------:R-:W-:Y:S06]  /*8c60*/  HMMA.16816.F32 R148, R168, R166, R148 ;  /* 0x000000a6a894723c */ /* 0x000fec0000001894 */
[C---:B------:R-:W-:Y:S01]  /*8c70*/  HMMA.16816.F32 R156, R144.reuse, R142, R156 ;  /* 0x0000008e909c723c */ /* 0x040fe2000000189c */
[----:B------:R-:W2:Y:S05]  /*8c80*/  LDSM.16.M88.4 R140, [R188+0x4800] ;  /* 0x00480000bc8c783b */ /* 0x000eaa0000000200 */
[----:B---3--:R-:W-:Y:S01]  /*8c90*/  HMMA.16816.F32 R152, R144, R232, R152 ;  /* 0x000000e89098723c */ /* 0x008fe20000001898 */
[----:B------:R-:W-:Y:S01]  /*8ca0*/  FMUL.FTZ R2, R12, UR27 ;  /* 0x0000001b0c027c20 */ /* 0x000fe20008410000 */
[----:B------:R-:W-:Y:S01]  /*8cb0*/  FMUL.FTZ R0, R13, UR27 ;  /* 0x0000001b0d007c20 */ /* 0x000fe20008410000 */
[----:B------:R-:W-:Y:S01]  /*8cc0*/  FMUL.FTZ R28, R14, UR27 ;  /* 0x0000001b0e1c7c20 */ /* 0x000fe20008410000 */
[----:B------:R-:W-:-:S02]  /*8cd0*/  FMUL.FTZ R29, R15, UR27 ;  /* 0x0000001b0f1d7c20 */ /* 0x000fc40008410000 */
[----:B------:R-:W-:Y:S01]  /*8ce0*/  HMMA.16816.F32 R24, R8, R6, R24 ;  /* 0x000000060818723c */ /* 0x000fe20000001818 */
[----:B------:R-:W3:Y:S01]  /*8cf0*/  LDSM.16.M88.4 R4, [R195+0xb000] ;  /* 0x00b00000c304783b */ /* 0x000ee20000000200 */
[----:B------:R-:W-:Y:S03]  /*8d00*/  MUFU.TANH R2, R2 ;  /* 0x0000000200027308 */ /* 0x000fe60000002400 */
[----:B------:R-:W5:Y:S01]  /*8d10*/  LDSM.16.M88.4 R12, [R180] ;  /* 0x00000000b40c783b */ /* 0x000f620000000200 */
[----:B----4-:R-:W-:Y:S04]  /*8d20*/  HMMA.16816.F32 R136, R20, R172, R136 ;  /* 0x000000ac1488723c */ /* 0x010fe80000001888 */
[----:B------:R-:W-:Y:S02]  /*8d30*/  MUFU.TANH R28, R28 ;  /* 0x0000001c001c7308 */ /* 0x000fe40000002400 */
[----:B------:R-:W-:Y:S06]  /*8d40*/  HMMA.16816.F32 R148, R144, R234, R148 ;  /* 0x000000ea9094723c */ /* 0x000fec0000001894 */
[C---:B-1----:R-:W-:Y:S01]  /*8d50*/  HMMA.16816.F32 R152, R32.reuse, R160, R152 ;  /* 0x000000a02098723c */ /* 0x042fe20000001898 */
[----:B------:R-:W1:Y:S05]  /*8d60*/  MUFU.TANH R0, R0 ;  /* 0x0000000000007308 */ /* 0x000e6a0000002400 */
[----:B------:R-:W-:Y:S01]  /*8d70*/  HMMA.16816.F32 R156, R32, R30, R156 ;  /* 0x0000001e209c723c */ /* 0x000fe2000000189c */
[----:B------:R-:W-:-:S02]  /*8d80*/  FMUL.FTZ R135, R26, UR27 ;  /* 0x0000001b1a877c20 */ /* 0x000fc40008410000 */
[----:B------:R-:W4:Y:S03]  /*8d90*/  MUFU.TANH R29, R29 ;  /* 0x0000001d001d7308 */ /* 0x000f260000002400 */
[----:B------:R-:W-:Y:S01]  /*8da0*/  HMMA.16816.F32 R176, R144, R16, R176 ;  /* 0x0000001090b0723c */ /* 0x000fe200000018b0 */
[----:B------:R-:W-:Y:S01]  /*8db0*/  FMUL.FTZ R30, R24, UR27 ;  /* 0x0000001b181e7c20 */ /* 0x000fe20008410000 */
[----:B------:R-:W-:-:S03]  /*8dc0*/  FMUL.FTZ R31, R25, UR27 ;  /* 0x0000001b191f7c20 */ /* 0x000fc60008410000 */
[----:B------:R-:W-:Y:S01]  /*8dd0*/  MUFU.TANH R135, R135 ;  /* 0x0000008700877308 */ /* 0x000fe20000002400 */
[----:B--2---:R-:W-:Y:S06]  /*8de0*/  HMMA.16816.F32 R136, R8, R140, R136 ;  /* 0x0000008c0888723c */ /* 0x004fec0000001888 */
[----:B------:R-:W-:Y:S01]  /*8df0*/  HMMA.16816.F32 R148, R32, R162, R148 ;  /* 0x000000a22094723c */ /* 0x000fe20000001894 */
[----:B------:R-:W-:Y:S01]  /*8e00*/  FMUL.FTZ R140, R27, UR27 ;  /* 0x0000001b1b8c7c20 */ /* 0x000fe20008410000 */
[----:B------:R-:W2:Y:S01]  /*8e10*/  MUFU.TANH R30, R30 ;  /* 0x0000001e001e7308 */ /* 0x000ea20000002400 */
[----:B------:R-:W1:Y:S03]  /*8e20*/  LDSM.16.M88.4 R24, [R195+0xb800] ;  /* 0x00b80000c318783b */ /* 0x000e660000000200 */
[----:B------:R-:W-:Y:S01]  /*8e30*/  HMMA.16816.F32 R224, R144, R18, R224 ;  /* 0x0000001290e0723c */ /* 0x000fe200000018e0 */
[----:B------:R-:W4:Y:S03]  /*8e40*/  LDSM.16.M88.4 R16, [R188+0x5000] ;  /* 0x00500000bc10783b */ /* 0x000f260000000200 */
[----:B------:R-:W2:Y:S02]  /*8e50*/  MUFU.TANH R31, R31 ;  /* 0x0000001f001f7308 */ /* 0x000ea40000002400 */
[C---:B---3--:R-:W-:Y:S06]  /*8e60*/  HMMA.16816.F32 R152, R20.reuse, R4, R152 ;  /* 0x000000041498723c */ /* 0x048fec0000001898 */
[----:B------:R-:W-:Y:S01]  /*8e70*/  HMMA.16816.F32 R156, R20, R174, R156 ;  /* 0x000000ae149c723c */ /* 0x000fe2000000189c */
[----:B------:R-:W-:-:S02]  /*8e80*/  IMAD.U32 R5, RZ, RZ, UR12 ;  /* 0x0000000cff057e24 */ /* 0x000fc4000f8e00ff */
[----:B------:R-:W-:Y:S01]  /*8e90*/  FMUL.FTZ R173, R136, UR27 ;  /* 0x0000001b88ad7c20 */ /* 0x000fe20008410000 */
[----:B------:R-:W-:Y:S01]  /*8ea0*/  FMUL.FTZ R138, R138, UR27 ;  /* 0x0000001b8a8a7c20 */ /* 0x000fe20008410000 */
[----:B------:R-:W-:Y:S01]  /*8eb0*/  MUFU.TANH R140, R140 ;  /* 0x0000008c008c7308 */ /* 0x000fe20000002400 */
[----:B------:R-:W-:Y:S01]  /*8ec0*/  FMUL.FTZ R136, R137, UR27 ;  /* 0x0000001b89887c20 */ /* 0x000fe20008410000 */
[----:B-----5:R-:W-:Y:S01]  /*8ed0*/  HMMA.16816.F32 R176, R32, R12, R176 ;  /* 0x0000000c20b0723c */ /* 0x020fe200000018b0 */
[----:B------:R-:W-:-:S05]  /*8ee0*/  FMUL.FTZ R139, R139, UR27 ;  /* 0x0000001b8b8b7c20 */ /* 0x000fca0008410000 */
[----:B------:R-:W-:Y:S01]  /*8ef0*/  HMMA.16816.F32 R148, R20, R6, R148 ;  /* 0x000000061494723c */ /* 0x000fe20000001894 */
[----:B------:R-:W-:Y:S01]  /*8f00*/  IMAD R12, R5, 0x40, R214 ;  /* 0x00000040050c7824 */ /* 0x000fe200078e02d6 */
[----:B------:R-:W3:Y:S03]  /*8f10*/  MUFU.TANH R173, R173 ;  /* 0x000000ad00ad7308 */ /* 0x000ee60000002400 */
[C---:B------:R-:W-:Y:S01]  /*8f20*/  VIADD R4, R12.reuse, 0x1 ;  /* 0x000000010c047836 */ /* 0x040fe20000000000 */
[-C--:B------:R-:W-:Y:S01]  /*8f30*/  ISETP.GE.AND P0, PT, R12, R212.reuse, PT ;  /* 0x000000d40c00720c */ /* 0x080fe20003f06270 */
[----:B------:R-:W-:Y:S03]  /*8f40*/  HMMA.16816.F32 R224, R32, R14, R224 ;  /* 0x0000000e20e0723c */ /* 0x000fe600000018e0 */
[C---:B------:R-:W-:Y:S01]  /*8f50*/  ISETP.GE.AND P6, PT, R4.reuse, R212, PT ;  /* 0x000000d40400720c */ /* 0x040fe20003fc6270 */
[----:B------:R-:W5:Y:S01]  /*8f60*/  MUFU.TANH R174, R138 ;  /* 0x0000008a00ae7308 */ /* 0x000f620000002400 */
[C---:B------:R-:W-:Y:S01]  /*8f70*/  ISETP.GE.AND P1, PT, R4.reuse, R210, PT ;  /* 0x000000d20400720c */ /* 0x040fe20003f26270 */
[----:B------:R-:W-:Y:S01]  /*8f80*/  HMMA.16816.F32 R156, R8, R142, R156 ;  /* 0x0000008e089c723c */ /* 0x000fe2000000189c */
[----:B------:R-:W-:Y:S01]  /*8f90*/  ISETP.LT.OR P6, PT, R4, R213, P6 ;  /* 0x000000d50400720c */ /* 0x000fe200037c1670 */
[----:B------:R-:W-:Y:S01]  /*8fa0*/  VIADD R14, R12, 0x8 ;  /* 0x000000080c0e7836 */ /* 0x000fe20000000000 */
[----:B------:R-:W-:-:S02]  /*8fb0*/  ISETP.LT.OR P1, PT, R4, R211, P1 ;  /* 0x000000d30400720c */ /* 0x000fc40000f21670 */
[----:B------:R-:W3:Y:S01]  /*8fc0*/  LDSM.16.M88.4 R4, [R188+0x5800] ;  /* 0x00580000bc04783b */ /* 0x000ee20000000200 */
[----:B------:R-:W-:Y:S01]  /*8fd0*/  ISETP.LT.OR P0, PT, R12, R213, P0 ;  /* 0x000000d50c00720c */ /* 0x000fe20000701670 */
[----:B-1----:R-:W-:Y:S01]  /*8fe0*/  HMMA.16816.F32 R176, R20, R24, R176 ;  /* 0x0000001814b0723c */ /* 0x002fe200000018b0 */
[----:B------:R-:W-:Y:S01]  /*8ff0*/  FSEL R15, R0, -INF , !P6 ;  /* 0xff800000000f7808 */ /* 0x000fe20007000000 */
[----:B------:R-:W1:Y:S01]  /*9000*/  MUFU.TANH R216, R139 ;  /* 0x0000008b00d87308 */ /* 0x000e620000002400 */
[----:B------:R-:W-:Y:S01]  /*9010*/  FSEL R13, R2, -INF , !P0 ;  /* 0xff800000020d7808 */ /* 0x000fe20004000000 */
[----:B------:R-:W-:-:S04]  /*9020*/  DEPBAR.LE SB0, 0x0 ;  /* 0x000080000000791a */ /* 0x000fc80000000000 */
[CC--:B------:R-:W-:Y:S01]  /*9030*/  ISETP.GE.AND P0, PT, R12.reuse, R210.reuse, PT ;  /* 0x000000d20c00720c */ /* 0x0c0fe20003f06270 */
[C---:B----4-:R-:W-:Y:S01]  /*9040*/  HMMA.16816.F32 R152, R8.reuse, R16, R152 ;  /* 0x000000100898723c */ /* 0x050fe20000001898 */
[----:B------:R-:W-:Y:S01]  /*9050*/  FSEL R0, R29, -INF , !P1 ;  /* 0xff8000001d007808 */ /* 0x000fe20004800000 */
[----:B------:R-:W-:Y:S01]  /*9060*/  MUFU.TANH R136, R136 ;  /* 0x0000008800887308 */ /* 0x000fe20000002400 */
[-C--:B------:R-:W-:Y:S02]  /*9070*/  ISETP.LT.OR P0, PT, R12, R211.reuse, P0 ;  /* 0x000000d30c00720c */ /* 0x080fe40000701670 */
[----:B------:R-:W-:Y:S01]  /*9080*/  ISETP.GE.AND P6, PT, R14, R210, PT ;  /* 0x000000d20e00720c */ /* 0x000fe20003fc6270 */
[----:B------:R-:W-:Y:S01]  /*9090*/  HMMA.16816.F32 R148, R8, R18, R148 ;  /* 0x000000120894723c */ /* 0x000fe20000001894 */
[----:B------:R-:W-:Y:S01]  /*90a0*/  FSEL R28, R28, -INF , !P0 ;  /* 0xff8000001c1c7808 */ /* 0x000fe20004000000 */
[----:B------:R-:W-:Y:S01]  /*90b0*/  VIADD R16, R12, 0x9 ;  /* 0x000000090c107836 */ /* 0x000fe20000000000 */
[-C--:B------:R-:W-:Y:S01]  /*90c0*/  ISETP.GE.AND P0, PT, R14, R212.reuse, PT ;  /* 0x000000d40e00720c */ /* 0x080fe20003f06270 */
[----:B------:R-:W-:Y:S01]  /*90d0*/  FMUL.FTZ R137, R156, UR27 ;  /* 0x0000001b9c897c20 */ /* 0x000fe20008410000 */
[C---:B------:R-:W-:Y:S01]  /*90e0*/  ISETP.LT.OR P6, PT, R14.reuse, R211, P6 ;  /* 0x000000d30e00720c */ /* 0x040fe200037c1670 */
[----:B------:R-:W-:Y:S01]  /*90f0*/  FMUL.FTZ R32, R157, UR27 ;  /* 0x0000001b9d207c20 */ /* 0x000fe20008410000 */
[-C--:B------:R-:W-:Y:S01]  /*9100*/  ISETP.LT.OR P0, PT, R14, R213.reuse, P0 ;  /* 0x000000d50e00720c */ /* 0x080fe20000701670 */
[----:B------:R-:W-:Y:S01]  /*9110*/  VIADD R18, R12, 0x10 ;  /* 0x000000100c127836 */ /* 0x000fe20000000000 */
[----:B------:R-:W-:Y:S01]  /*9120*/  ISETP.GE.AND P1, PT, R16, R212, PT ;  /* 0x000000d41000720c */ /* 0x000fe20003f26270 */
[----:B------:R-:W4:Y:S01]  /*9130*/  MUFU.TANH R137, R137 ;  /* 0x0000008900897308 */ /* 0x000f220000002400 */
[----:B--2---:R-:W-:Y:S01]  /*9140*/  FSEL R17, R30, -INF , !P0 ;  /* 0xff8000001e117808 */ /* 0x004fe20004000000 */
[----:B------:R-:W-:Y:S01]  /*9150*/  FMUL.FTZ R24, R158, UR27 ;  /* 0x0000001b9e187c20 */ /* 0x000fe20008410000 */
[C---:B------:R-:W-:Y:S01]  /*9160*/  ISETP.GE.AND P0, PT, R16.reuse, R210, PT ;  /* 0x000000d21000720c */ /* 0x040fe20003f06270 */
[----:B------:R-:W-:Y:S01]  /*9170*/  HMMA.16816.F32 R224, R20, R26, R224 ;  /* 0x0000001a14e0723c */ /* 0x000fe200000018e0 */
[----:B------:R-:W-:Y:S01]  /*9180*/  ISETP.LT.OR P1, PT, R16, R213, P1 ;  /* 0x000000d51000720c */ /* 0x000fe20000f21670 */
[----:B------:R-:W-:Y:S01]  /*9190*/  VIADD R19, R12, 0x11 ;  /* 0x000000110c137836 */ /* 0x000fe20000000000 */
[----:B------:R-:W-:Y:S01]  /*91a0*/  ISETP.LT.OR P0, PT, R16, R211, P0 ;  /* 0x000000d31000720c */ /* 0x000fe20000701670 */
[----:B------:R-:W-:Y:S01]  /*91b0*/  FMUL.FTZ R159, R159, UR27 ;  /* 0x0000001b9f9f7c20 */ /* 0x000fe20008410000 */
[----:B------:R-:W-:Y:S01]  /*91c0*/  FSEL R16, R135, -INF , !P6 ;  /* 0xff80000087107808 */ /* 0x000fe20007000000 */
[----:B------:R-:W2:Y:S01]  /*91d0*/  MUFU.TANH R32, R32 ;  /* 0x0000002000207308 */ /* 0x000ea20000002400 */
[----:B------:R-:W-:Y:S01]  /*91e0*/  FSEL R31, R31, -INF , !P1 ;  /* 0xff8000001f1f7808 */ /* 0x000fe20004800000 */
[----:B------:R-:W-:Y:S01]  /*91f0*/  FMUL.FTZ R145, R152, UR27 ;  /* 0x0000001b98917c20 */ /* 0x000fe20008410000 */
[C---:B------:R-:W-:Y:S01]  /*9200*/  ISETP.GE.AND P6, PT, R18.reuse, R212, PT ;  /* 0x000000d41200720c */ /* 0x040fe20003fc6270 */
[C---:B---3--:R-:W-:Y:S01]  /*9210*/  HMMA.16816.F32 R176, R8.reuse, R4, R176 ;  /* 0x0000000408b0723c */ /* 0x048fe200000018b0 */
[CC--:B------:R-:W-:Y:S01]  /*9220*/  ISETP.GE.AND P1, PT, R18.reuse, R210.reuse, PT ;  /* 0x000000d21200720c */ /* 0x0c0fe20003f26270 */
[----:B------:R-:W-:Y:S01]  /*9230*/  FMUL.FTZ R147, R153, UR27 ;  /* 0x0000001b99937c20 */ /* 0x000fe20008410000 */
[C---:B------:R-:W-:Y:S01]  /*9240*/  ISETP.LT.OR P6, PT, R18.reuse, R213, P6 ;  /* 0x000000d51200720c */ /* 0x040fe200037c1670 */
[----:B------:R-:W3:Y:S01]  /*9250*/  MUFU.TANH R24, R24 ;  /* 0x0000001800187308 */ /* 0x000ee20000002400 */
[-C--:B------:R-:W-:Y:S01]  /*9260*/  ISETP.LT.OR P1, PT, R18, R211.reuse, P1 ;  /* 0x000000d31200720c */ /* 0x080fe20000f21670 */
[----:B------:R-:W-:Y:S01]  /*9270*/  FMUL.FTZ R146, R154, UR27 ;  /* 0x0000001b9a927c20 */ /* 0x000fe20008410000 */
[C---:B------:R-:W-:Y:S01]  /*9280*/  VIADD R5, R12.reuse, 0x18 ;  /* 0x000000180c057836 */ /* 0x040fe20000000000 */
[----:B------:R-:W-:Y:S01]  /*9290*/  FSEL R173, R173, -INF , !P6 ;  /* 0xff800000adad7808 */ /* 0x000fe20007000000 */
[----:B------:R-:W-:Y:S01]  /*92a0*/  VIADD R4, R12, 0x19 ;  /* 0x000000190c047836 */ /* 0x000fe20000000000 */
[----:B-----5:R-:W-:Y:S01]  /*92b0*/  FSEL R174, R174, -INF , !P1 ;  /* 0xff800000aeae7808 */ /* 0x020fe20004800000 */
[----:B------:R-:W-:Y:S01]  /*92c0*/  FMUL.FTZ R144, R155, UR27 ;  /* 0x0000001b9b907c20 */ /* 0x000fe20008410000 */
[----:B------:R-:W-:Y:S01]  /*92d0*/  FSEL R14, R140, -INF , !P0 ;  /* 0xff8000008c0e7808 */ /* 0x000fe20004000000 */
[----:B------:R-:W5:Y:S01]  /*92e0*/  MUFU.TANH R2, R159 ;  /* 0x0000009f00027308 */ /* 0x000f620000002400 */
[----:B------:R-:W-:Y:S01]  /*92f0*/  ISETP.GE.AND P6, PT, R19, R210, PT ;  /* 0x000000d21300720c */ /* 0x000fe20003fc6270 */
[----:B------:R-:W-:Y:S01]  /*9300*/  FMUL.FTZ R143, R148, UR27 ;  /* 0x0000001b948f7c20 */ /* 0x000fe20008410000 */
[-C--:B------:R-:W-:Y:S01]  /*9310*/  ISETP.GE.AND P1, PT, R5, R212.reuse, PT ;  /* 0x000000d40500720c */ /* 0x080fe20003f26270 */
[----:B------:R-:W-:Y:S01]  /*9320*/  FMUL.FTZ R142, R150, UR27 ;  /* 0x0000001b968e7c20 */ /* 0x000fe20008410000 */
[CC--:B------:R-:W-:Y:S01]  /*9330*/  ISETP.GE.AND P0, PT, R19.reuse, R212.reuse, PT ;  /* 0x000000d41300720c */ /* 0x0c0fe20003f06270 */
[----:B------:R-:W-:Y:S01]  /*9340*/  HMMA.16816.F32 R224, R8, R6, R224 ;  /* 0x0000000608e0723c */ /* 0x000fe200000018e0 */
[----:B------:R-:W-:Y:S01]  /*9350*/  ISETP.LT.OR P6, PT, R19, R211, P6 ;  /* 0x000000d31300720c */ /* 0x000fe200037c1670 */
[----:B------:R-:W5:Y:S01]  /*9360*/  MUFU.TANH R145, R145 ;  /* 0x0000009100917308 */ /* 0x000f620000002400 */
[-C--:B------:R-:W-:Y:S01]  /*9370*/  ISETP.LT.OR P1, PT, R5, R213.reuse, P1 ;  /* 0x000000d50500720c */ /* 0x080fe20000f21670 */
[----:B------:R-:W-:Y:S01]  /*9380*/  FMUL.FTZ R140, R151, UR27 ;  /* 0x0000001b978c7c20 */ /* 0x000fe20008410000 */
[-C--:B------:R-:W-:Y:S01]  /*9390*/  ISETP.LT.OR P0, PT, R19, R213.reuse, P0 ;  /* 0x000000d51300720c */ /* 0x080fe20000701670 */
[----:B------:R-:W-:Y:S01]  /*93a0*/  FMUL.FTZ R171, R176, UR27 ;  /* 0x0000001bb0ab7c20 */ /* 0x000fe20008410000 */
[----:B-1----:R-:W-:Y:S01]  /*93b0*/  FSEL R216, R216, -INF , !P6 ;  /* 0xff800000d8d87808 */ /* 0x002fe20007000000 */
[----:B------:R-:W-:Y:S01]  /*93c0*/  FMUL.FTZ R141, R149, UR27 ;  /* 0x0000001b958d7c20 */ /* 0x000fe20008410000 */
[----:B----4-:R-:W-:Y:S01]  /*93d0*/  FSEL R137, R137, -INF , !P1 ;  /* 0xff80000089897808 */ /* 0x010fe20004800000 */
[----:B------:R-:W-:Y:S01]  /*93e0*/  MUFU.TANH R147, R147 ;  /* 0x0000009300937308 */ /* 0x000fe20000002400 */
[----:B------:R-:W-:Y:S01]  /*93f0*/  FSEL R139, R136, -INF , !P0 ;  /* 0xff800000888b7808 */ /* 0x000fe20004000000 */
[----:B------:R-:W-:Y:S01]  /*9400*/  FMUL.FTZ R177, R177, UR27 ;  /* 0x0000001bb1b17c20 */ /* 0x000fe20008410000 */
[----:B------:R-:W-:Y:S01]  /*9410*/  ISETP.GE.AND P6, PT, R4, R212, PT ;  /* 0x000000d40400720c */ /* 0x000fe20003fc6270 */
[----:B------:R-:W-:Y:S01]  /*9420*/  FMUL.FTZ R166, R178, UR27 ;  /* 0x0000001bb2a67c20 */ /* 0x000fe20008410000 */
[CC--:B------:R-:W-:Y:S01]  /*9430*/  ISETP.GE.AND P1, PT, R4.reuse, R210.reuse, PT ;  /* 0x000000d20400720c */ /* 0x0c0fe20003f26270 */
[----:B------:R-:W-:Y:S01]  /*9440*/  FMUL.FTZ R164, R179, UR27 ;  /* 0x0000001bb3a47c20 */ /* 0x000fe20008410000 */
[----:B------:R-:W-:Y:S01]  /*9450*/  ISETP.GE.AND P0, PT, R5, R210, PT ;  /* 0x000000d20500720c */ /* 0x000fe20003f06270 */
[----:B------:R-:W1:Y:S01]  /*9460*/  MUFU.TANH R146, R146 ;  /* 0x0000009200927308 */ /* 0x000e620000002400 */
[----:B------:R-:W-:-:S02]  /*9470*/  ISETP.LT.OR P6, PT, R4, R213, P6 ;  /* 0x000000d50400720c */ /* 0x000fc400037c1670 */
[-C--:B------:R-:W-:Y:S01]  /*9480*/  ISETP.LT.OR P1, PT, R4, R211.reuse, P1 ;  /* 0x000000d30400720c */ /* 0x080fe20000f21670 */
[C---:B------:R-:W-:Y:S01]  /*9490*/  VIADD R4, R12.reuse, 0x20 ;  /* 0x000000200c047836 */ /* 0x040fe20000000000 */
[----:B------:R-:W-:Y:S01]  /*94a0*/  ISETP.LT.OR P0, PT, R5, R211, P0 ;  /* 0x000000d30500720c */ /* 0x000fe20000701670 */
[----:B------:R-:W-:Y:S01]  /*94b0*/  VIADD R5, R12, 0x21 ;  /* 0x000000210c057836 */ /* 0x000fe20000000000 */
[----:B--2---:R-:W-:Y:S01]  /*94c0*/  FSEL R135, R32, -INF , !P6 ;  /* 0xff80000020877808 */ /* 0x004fe20007000000 */
[----:B------:R-:W2:Y:S01]  /*94d0*/  MUFU.TANH R144, R144 ;  /* 0x0000009000907308 */ /* 0x000ea20000002400 */
[----:B---3--:R-:W-:Y:S01]  /*94e0*/  FSEL R150, R24, -INF , !P0 ;  /* 0xff80000018967808 */ /* 0x008fe20004000000 */
[----:B------:R-:W-:Y:S01]  /*94f0*/  FMUL.FTZ R162, R226, UR27 ;  /* 0x0000001be2a27c20 */ /* 0x000fe20008410000 */
[----:B------:R-:W-:Y:S01]  /*9500*/  ISETP.GE.AND P0, PT, R4, R212, PT ;  /* 0x000000d40400720c */ /* 0x000fe20003f06270 */
[----:B------:R-:W-:Y:S01]  /*9510*/  FMUL.FTZ R167, R224, UR27 ;  /* 0x0000001be0a77c20 */ /* 0x000fe20008410000 */
[----:B------:R-:W-:Y:S01]  /*9520*/  ISETP.GE.AND P6, PT, R4, R210, PT ;  /* 0x000000d20400720c */ /* 0x000fe20003fc6270 */
[----:B------:R-:W-:Y:S01]  /*9530*/  FMUL.FTZ R165, R225, UR27 ;  /* 0x0000001be1a57c20 */ /* 0x000fe20008410000 */
[----:B-----5:R-:W-:Y:S01]  /*9540*/  FSEL R148, R2, -INF , !P1 ;  /* 0xff80000002947808 */ /* 0x020fe20004800000 */
[----:B------:R-:W3:Y:S01]  /*9550*/  MUFU.TANH R143, R143 ;  /* 0x0000008f008f7308 */ /* 0x000ee20000002400 */
[----:B------:R-:W-:Y:S01]  /*9560*/  ISETP.GE.AND P1, PT, R5, R212, PT ;  /* 0x000000d40500720c */ /* 0x000fe20003f26270 */
[----:B------:R-:W-:Y:S01]  /*9570*/  VIADD R2, R12, 0x29 ;  /* 0x000000290c027836 */ /* 0x000fe20000000000 */
[C---:B------:R-:W-:Y:S01]  /*9580*/  ISETP.LT.OR P0, PT, R4.reuse, R213, P0 ;  /* 0x000000d50400720c */ /* 0x040fe20000701670 */
[----:B------:R-:W-:Y:S01]  /*9590*/  FMUL.FTZ R161, R227, UR27 ;  /* 0x0000001be3a17c20 */ /* 0x000fe20008410000 */
[----:B------:R-:W-:Y:S01]  /*95a0*/  ISETP.LT.OR P6, PT, R4, R211, P6 ;  /* 0x000000d30400720c */ /* 0x000fe200037c1670 */
[----:B------:R-:W-:Y:S01]  /*95b0*/  VIADD R4, R12, 0x28 ;  /* 0x000000280c047836 */ /* 0x000fe20000000000 */
[----:B------:R-:W-:Y:S01]  /*95c0*/  ISETP.LT.OR P1, PT, R5, R213, P1 ;  /* 0x000000d50500720c */ /* 0x000fe20000f21670 */
[----:B------:R-:W4:Y:S01]  /*95d0*/  MUFU.TANH R142, R142 ;  /* 0x0000008e008e7308 */ /* 0x000f220000002400 */
[----:B------:R-:W-:-:S02]  /*95e0*/  FSEL R145, R145, -INF , !P0 ;  /* 0xff80000091917808 */ /* 0x000fc40004000000 */
[----:B-1----:R-:W-:Y:S02]  /*95f0*/  FSEL R146, R146, -INF , !P6 ;  /* 0xff80000092927808 */ /* 0x002fe40007000000 */
[----:B------:R-:W-:Y:S02]  /*9600*/  FSEL R147, R147, -INF , !P1 ;  /* 0xff80000093937808 */ /* 0x000fe40004800000 */
[C---:B------:R-:W-:Y:S01]  /*9610*/  ISETP.GE.AND P0, PT, R5.reuse, R210, PT ;  /* 0x000000d20500720c */ /* 0x040fe20003f06270 */
[----:B------:R-:W1:Y:S01]  /*9620*/  MUFU.TANH R140, R140 ;  /* 0x0000008c008c7308 */ /* 0x000e620000002400 */
[C---:B------:R-:W-:Y:S02]  /*9630*/  ISETP.GE.AND P6, PT, R4.reuse, R212, PT ;  /* 0x000000d40400720c */ /* 0x040fe40003fc6270 */
[----:B------:R-:W-:Y:S02]  /*9640*/  ISETP.GE.AND P1, PT, R4, R210, PT ;  /* 0x000000d20400720c */ /* 0x000fe40003f26270 */
[----:B------:R-:W-:-:S02]  /*9650*/  ISETP.LT.OR P0, PT, R5, R211, P0 ;  /* 0x000000d30500720c */ /* 0x000fc40000701670 */
[C---:B------:R-:W-:Y:S01]  /*9660*/  ISETP.LT.OR P6, PT, R4.reuse, R213, P6 ;  /* 0x000000d50400720c */ /* 0x040fe200037c1670 */
[----:B------:R-:W5:Y:S01]  /*9670*/  MUFU.TANH R171, R171 ;  /* 0x000000ab00ab7308 */ /* 0x000f620000002400 */
[----:B------:R-:W-:Y:S01]  /*9680*/  ISETP.LT.OR P1, PT, R4, R211, P1 ;  /* 0x000000d30400720c */ /* 0x000fe20000f21670 */
[----:B------:R-:W-:Y:S01]  /*9690*/  VIADD R4, R12, 0x30 ;  /* 0x000000300c047836 */ /* 0x000fe20000000000 */
[----:B--2---:R-:W-:Y:S02]  /*96a0*/  FSEL R144, R144, -INF , !P0 ;  /* 0xff80000090907808 */ /* 0x004fe40004000000 */
[----:B---3--:R-:W-:Y:S02]  /*96b0*/  FSEL R143, R143, -INF , !P6 ;  /* 0xff8000008f8f7808 */ /* 0x008fe40007000000 */
[C---:B------:R-:W-:Y:S01]  /*96c0*/  ISETP.GE.AND P0, PT, R2.reuse, R212, PT ;  /* 0x000000d40200720c */ /* 0x040fe20003f06270 */
[----:B------:R-:W2:Y:S01]  /*96d0*/  MUFU.TANH R141, R141 ;  /* 0x0000008d008d7308 */ /* 0x000ea20000002400 */
[----:B------:R-:W-:-:S02]  /*96e0*/  ISETP.GE.AND P6, PT, R2, R210, PT ;  /* 0x000000d20200720c */ /* 0x000fc40003fc6270 */
[----:B----4-:R-:W-:Y:S02]  /*96f0*/  FSEL R142, R142, -INF , !P1 ;  /* 0xff8000008e8e7808 */ /* 0x010fe40004800000 */
[----:B------:R-:W-:Y:S02]  /*9700*/  ISETP.GE.AND P1, PT, R4, R212, PT ;  /* 0x000000d40400720c */ /* 0x000fe40003f26270 */
[C---:B------:R-:W-:Y:S01]  /*9710*/  ISETP.LT.OR P0, PT, R2.reuse, R213, P0 ;  /* 0x000000d50200720c */ /* 0x040fe20000701670 */
[----:B------:R-:W3:Y:S01]  /*9720*/  MUFU.TANH R169, R177 ;  /* 0x000000b100a97308 */ /* 0x000ee20000002400 */
[----:B------:R-:W-:Y:S01]  /*9730*/  ISETP.LT.OR P6, PT, R2, R211, P6 ;  /* 0x000000d30200720c */ /* 0x000fe200037c1670 */
[----:B------:R-:W-:Y:S01]  /*9740*/  VIADD R2, R12, 0x31 ;  /* 0x000000310c027836 */ /* 0x000fe20000000000 */
[----:B------:R-:W-:Y:S02]  /*9750*/  ISETP.LT.OR P1, PT, R4, R213, P1 ;  /* 0x000000d50400720c */ /* 0x000fe40000f21670 */
[----:B-1----:R-:W-:-:S02]  /*9760*/  FSEL R140, R140, -INF , !P6 ;  /* 0xff8000008c8c7808 */ /* 0x002fc40007000000 */
[----:B-----5:R-:W-:Y:S01]  /*9770*/  FSEL R171, R171, -INF , !P1 ;  /* 0xff800000abab7808 */ /* 0x020fe20004800000 */
[----:B------:R-:W1:Y:S01]  /*9780*/  MUFU.TANH R166, R166 ;  /* 0x000000a600a67308 */ /* 0x000e620000002400 */
[C---:B------:R-:W-:Y:S02]  /*9790*/  ISETP.GE.AND P6, PT, R2.reuse, R212, PT ;  /* 0x000000d40200720c */ /* 0x040fe40003fc6270 */
[CC--:B------:R-:W-:Y:S02]  /*97a0*/  ISETP.GE.AND P1, PT, R2.reuse, R210.reuse, PT ;  /* 0x000000d20200720c */ /* 0x0c0fe40003f26270 */
[C---:B------:R-:W-:Y:S02]  /*97b0*/  ISETP.LT.OR P6, PT, R2.reuse, R213, P6 ;  /* 0x000000d50200720c */ /* 0x040fe400037c1670 */
[----:B------:R-:W-:Y:S01]  /*97c0*/  ISETP.LT.OR P1, PT, R2, R211, P1 ;  /* 0x000000d30200720c */ /* 0x000fe20000f21670 */
[----:B------:R-:W4:Y:S01]  /*97d0*/  MUFU.TANH R162, R162 ;  /* 0x000000a200a27308 */ /* 0x000f220000002400 */
[C---:B------:R-:W-:Y:S01]  /*97e0*/  VIADD R2, R12.reuse, 0x38 ;  /* 0x000000380c027836 */ /* 0x040fe20000000000 */
[----:B--2---:R-:W-:Y:S01]  /*97f0*/  FSEL R141, R141, -INF , !P0 ;  /* 0xff8000008d8d7808 */ /* 0x004fe20004000000 */
[----:B------:R-:W-:Y:S01]  /*9800*/  VIADD R12, R12, 0x39 ;  /* 0x000000390c0c7836 */ /* 0x000fe20000000000 */
[----:B------:R-:W-:Y:S01]  /*9810*/  BAR.SYNC.DEFER_BLOCKING 0x0 ;  /* 0x0000000000007b1d */ /* 0x000fe20000010000 */
[----:B------:R-:W-:-:S02]  /*9820*/  ISETP.GE.AND P0, PT, R4, R210, PT ;  /* 0x000000d20400720c */ /* 0x000fc40003f06270 */
[----:B---3--:R-:W-:Y:S02]  /*9830*/  FSEL R169, R169, -INF , !P6 ;  /* 0xff800000a9a97808 */ /* 0x008fe40007000000 */
[----:B------:R-:W-:Y:S01]  /*9840*/  ISETP.GE.AND P6, PT, R2, R210, PT ;  /* 0x000000d20200720c */ /* 0x000fe20003fc6270 */
[----:B------:R-:W2:Y:S01]  /*9850*/  MUFU.TANH R164, R164 ;  /* 0x000000a400a47308 */ /* 0x000ea20000002400 */
[-C--:B------:R-:W-:Y:S02]  /*9860*/  ISETP.LT.OR P0, PT, R4, R211.reuse, P0 ;  /* 0x000000d30400720c */ /* 0x080fe40000701670 */
[----:B------:R-:W-:Y:S02]  /*9870*/  ISETP.LT.OR P6, PT, R2, R211, P6 ;  /* 0x000000d30200720c */ /* 0x000fe400037c1670 */
[----:B-1----:R-:W-:Y:S02]  /*9880*/  FSEL R166, R166, -INF , !P0 ;  /* 0xff800000a6a67808 */ /* 0x002fe40004000000 */
[----:B------:R-:W-:Y:S01]  /*9890*/  ISETP.GE.AND P0, PT, R2, R212, PT ;  /* 0x000000d40200720c */ /* 0x000fe20003f06270 */
[----:B------:R-:W1:Y:S01]  /*98a0*/  MUFU.TANH R167, R167 ;  /* 0x000000a700a77308 */ /* 0x000e620000002400 */
[----:B----4-:R-:W-:-:S02]  /*98b0*/  FSEL R162, R162, -INF , !P6 ;  /* 0xff800000a2a27808 */ /* 0x010fc40007000000 */
[----:B------:R-:W-:Y:S02]  /*98c0*/  PLOP3.LUT P6, PT, PT, PT, UP0, 0x80, 0x0 ;  /* 0x000000000000781c */ /* 0x000fe40003fcf008 */
[----:B------:R-:W-:-:S03]  /*98d0*/  ISETP.LT.OR P0, PT, R2, R213, P0 ;  /* 0x000000d50200720c */ /* 0x000fc60000701670 */
[----:B------:R-:W3:Y:S01]  /*98e0*/  MUFU.TANH R165, R165 ;  /* 0x000000a500a57308 */ /* 0x000ee20000002400 */
[----:B--2---:R-:W-:Y:S02]  /*98f0*/  FSEL R164, R164, -INF , !P1 ;  /* 0xff800000a4a47808 */ /* 0x004fe40004800000 */
[----:B------:R-:W-:-:S04]  /*9900*/  ISETP.GE.AND P1, PT, R12, R212, PT ;  /* 0x000000d40c00720c */ /* 0x000fc80003f26270 */
[C---:B------:R-:W-:Y:S01]  /*9910*/  ISETP.LT.OR P1, PT, R12.reuse, R213, P1 ;  /* 0x000000d50c00720c */ /* 0x040fe20000f21670 */
[----:B------:R-:W2:Y:S01]  /*9920*/  MUFU.TANH R161, R161 ;  /* 0x000000a100a17308 */ /* 0x000ea20000002400 */
[----:B-1----:R-:W-:Y:S02]  /*9930*/  FSEL R167, R167, -INF , !P0 ;  /* 0xff800000a7a77808 */ /* 0x002fe40004000000 */
[----:B------:R-:W-:-:S04]  /*9940*/  ISETP.GE.AND P0, PT, R12, R210, PT ;  /* 0x000000d20c00720c */ /* 0x000fc80003f06270 */
[----:B------:R-:W-:Y:S02]  /*9950*/  ISETP.LT.OR P0, PT, R12, R211, P0 ;  /* 0x000000d30c00720c */ /* 0x000fe40000701670 */
[----:B---3--:R-:W-:Y:S02]  /*9960*/  FSEL R165, R165, -INF , !P1 ;  /* 0xff800000a5a57808 */ /* 0x008fe40004800000 */
[----:B--2---:R-:W-:Y:S01]  /*9970*/  FSEL R161, R161, -INF , !P0 ;  /* 0xff800000a1a17808 */ /* 0x004fe20004000000 */
        /* <DEDUP_REMOVED lines=74> */
.L_x_2121:
[----:B------:R-:W-:-:S04]  /*9e20*/  ULEA UR16, -UR8, URZ, 0x6 ;  /* 0x0000003f08107291 */ /* 0x000fc8000f8e313f */
[----:B------:R-:W-:-:S12]  /*9e30*/  USHF.R.S32.HI UR7, URZ, 0x1f, UR16 ;  /* 0x0000001f3f077899 */ /* 0x000fd80008011410 */
.L_x_2122:
        /* <DEDUP_REMOVED lines=122> */
.L_x_2124:
[----:B------:R-:W-:Y:S05]  /*a5e0*/  BSYNC B0 ;  /* 0x0000000000007941 */ /* 0x000fea0003800000 */
.L_x_2123:
[----:B------:R-:W0:Y:S01]  /*a5f0*/  LDGDEPBAR ;  /* 0x00000000000079af */ /* 0x000e220000000000 */
[----:B-12---:R-:W-:Y:S01]  /*a600*/  IMAD.U32 R5, RZ, RZ, UR16 ;  /* 0x00000010ff057e24 */ /* 0x006fe2000f8e00ff */
[----:B------:R-:W-:Y:S01]  /*a610*/  MOV R2, UR7 ;  /* 0x0000000700027c02 */ /* 0x000fe20008000f00 */
[----:B------:R-:W-:-:S03]  /*a620*/  IMAD.U32 R4, RZ, RZ, UR16 ;  /* 0x00000010ff047e24 */ /* 0x000fc6000f8e00ff */
[----:B------:R-:W-:-:S04]  /*a630*/  LEA R218, P0, R5, R218, 0x1 ;  /* 0x000000da05da7211 */ /* 0x000fc800078008ff */
[----:B------:R-:W-:-:S09]  /*a640*/  LEA.HI.X R217, R4, R217, R2, 0x1, P0 ;  /* 0x000000d904d97211 */ /* 0x000fd200000f0c02 */
.L_x_2120:
        /* <DEDUP_REMOVED lines=44> */
[----:B------:R-:W-:Y:S02]  /*a910*/  FSETP.NEU.FTZ.AND P0, PT, R157, -INF , PT ;  /* 0xff8000009d00780b */ /* 0x000fe40003f1d000 */
[C---:B------:R-:W-:Y:S01]  /*a920*/  FSETP.NEU.FTZ.AND P1, PT, R158.reuse, -INF , PT ;  /* 0xff8000009e00780b */ /* 0x040fe20003f3d000 */
[C---:B------:R-:W-:Y:S01]  /*a930*/  FMUL.FTZ R168, R158.reuse, UR18 ;  /* 0x000000129ea87c20 */ /* 0x040fe20008410000 */
[----:B------:R-:W-:Y:S02]  /*a940*/  FSEL R163, R163, RZ, P0 ;  /* 0x000000ffa3a37208 */ /* 0x000fe40000000000 */
[----:B------:R-:W-:Y:S02]  /*a950*/  FSEL R5, R158, RZ, P1 ;  /* 0x000000ff9e057208 */ /* 0x000fe40000800000 */
[----:B------:R-:W-:Y:S01]  /*a960*/  FSEL R168, R168, RZ, P1 ;  /* 0x000000ffa8a87208 */ /* 0x000fe20000800000 */
[--C-:B------:R-:W-:Y:S01]  /*a970*/  FFMA.FTZ R2, R0, UR18, -R163.reuse ;  /* 0x0000001200027c23 */ /* 0x100fe200080108a3 */
[----:B------:R-:W-:Y:S01]  /*a980*/  FFMA.FTZ R0, R16, UR18, -R163 ;  /* 0x0000001210007c23 */ /* 0x000fe200080108a3 */
[----:B------:R-:W-:Y:S01]  /*a990*/  FSEL R6, R157, RZ, P0 ;  /* 0x000000ff9d067208 */ /* 0x000fe20000000000 */
[----:B------:R-:W-:Y:S01]  /*a9a0*/  FADD.FTZ R4, R132, -R5 ;  /* 0x8000000584047221 */ /* 0x000fe20000010000 */
[--C-:B------:R-:W-:Y:S01]  /*a9b0*/  FFMA.FTZ R154, R17, UR18, -R168.reuse ;  /* 0x00000012119a7c23 */ /* 0x100fe200080108a8 */
[----:B------:R-:W-:Y:S01]  /*a9c0*/  FFMA.FTZ R156, R13, UR18, -R168 ;  /* 0x000000120d9c7c23 */ /* 0x000fe200080108a8 */
[----:B------:R-:W1:Y:S01]  /*a9d0*/  LDSM.16.MT88.4 R16, [R194+0xc000] ;  /* 0x00c00000c210783b */ /* 0x000e620000004200 */
[----:B------:R-:W-:Y:S01]  /*a9e0*/  FADD.FTZ R6, R3, -R6 ;  /* 0x8000000603067221 */ /* 0x000fe20000010000 */
        /* <DEDUP_REMOVED lines=11> */
[----:B------:R-:W2:Y:S01]  /*aaa0*/  LDSM.16.MT88.4 R136, [R192+0x10000] ;  /* 0x01000000c088783b */ /* 0x000ea20000004200 */
[--C-:B------:R-:W-:Y:S01]  /*aab0*/  FFMA.FTZ R174, R174, UR18, -R163.reuse ;  /* 0x00000012aeae7c23 */ /* 0x100fe200080108a3 */
[--C-:B------:R-:W-:Y:S01]  /*aac0*/  FFMA.FTZ R177, R216, UR18, -R163.reuse ;  /* 0x00000012d8b17c23 */ /* 0x100fe200080108a3 */
[----:B------:R-:W3:Y:S01]  /*aad0*/  MUFU.EX2 R155, R155 ;  /* 0x0000009b009b7308 */ /* 0x000ee20000000800 */
[--C-:B------:R-:W-:Y:S01]  /*aae0*/  FFMA.FTZ R176, R150, UR18, -R163.reuse ;  /* 0x0000001296b07c23 */ /* 0x100fe200080108a3 */
[--C-:B------:R-:W-:Y:S01]  /*aaf0*/  FFMA.FTZ R179, R148, UR18, -R163.reuse ;  /* 0x0000001294b37c23 */ /* 0x100fe200080108a3 */
[----:B------:R-:W-:Y:S01]  /*ab00*/  LDSM.16.MT88.4 R132, [R196+0xc800] ;  /* 0x00c80000c484783b */ /* 0x000fe20000004200 */
[--C-:B------:R-:W-:Y:S01]  /*ab10*/  FFMA.FTZ R178, R145, UR18, -R168.reuse ;  /* 0x0000001291b27c23 */ /* 0x100fe200080108a8 */
[--C-:B------:R-:W-:Y:S01]  /*ab20*/  FFMA.FTZ R215, R147, UR18, -R168.reuse ;  /* 0x0000001293d77c23 */ /* 0x100fe200080108a8 */
[--C-:B------:R-:W-:Y:S01]  /*ab30*/  FFMA.FTZ R222, R146, UR18, -R163.reuse ;  /* 0x0000001292de7c23 */ /* 0x100fe200080108a3 */
[--C-:B------:R-:W-:Y:S01]  /*ab40*/  FFMA.FTZ R227, R144, UR18, -R163.reuse ;  /* 0x0000001290e37c23 */ /* 0x100fe200080108a3 */
[----:B------:R-:W-:Y:S01]  /*ab50*/  MUFU.EX2 R154, R154 ;  /* 0x0000009a009a7308 */ /* 0x000fe20000000800 */
[----:B------:R-:W-:Y:S01]  /*ab60*/  LDSM.16.MT88.4 R144, [R196+0xf000] ;  /* 0x00f00000c490783b */ /* 0x000fe20000004200 */
[--C-:B------:R-:W-:Y:S01]  /*ab70*/  FFMA.FTZ R216, R143, UR18, -R168.reuse ;  /* 0x000000128fd87c23 */ /* 0x100fe200080108a8 */
[----:B------:R-:W-:Y:S01]  /*ab80*/  FFMA.FTZ R225, R141, UR18, -R168 ;  /* 0x000000128de17c23 */ /* 0x000fe200080108a8 */
[--C-:B------:R-:W-:Y:S01]  /*ab90*/  FFMA.FTZ R224, R142, UR18, -R163.reuse ;  /* 0x000000128ee07c23 */ /* 0x100fe200080108a3 */
[--C-:B------:R-:W-:Y:S01]  /*aba0*/  FFMA.FTZ R229, R140, UR18, -R163.reuse ;  /* 0x000000128ce57c23 */ /* 0x100fe200080108a3 */
[----:B------:R-:W-:Y:S01]  /*abb0*/  LDSM.16.MT88.4 R148, [R192+0xd000] ;  /* 0x00d00000c094783b */ /* 0x000fe20000004200 */
[--C-:B------:R-:W-:Y:S01]  /*abc0*/  FFMA.FTZ R164, R164, UR18, -R163.reuse ;  /* 0x00000012a4a47c23 */ /* 0x100fe200080108a3 */
[----:B------:R-:W4:Y:S01]  /*abd0*/  MUFU.EX2 R153, R153 ;  /* 0x0000009900997308 */ /* 0x000f220000000800 */
[----:B---3--:R-:W-:Y:S01]  /*abe0*/  F2FP.F16.F32.PACK_AB R4, R155, R156 ;  /* 0x0000009c9b04723e */ /* 0x008fe200000000ff */
[----:B------:R-:W-:Y:S01]  /*abf0*/  LDSM.16.MT88.4 R140, [R194+0xf000] ;  /* 0x00f00000c28c783b */ /* 0x000fe20000004200 */
[--C-:B------:R-:W-:Y:S01]  /*ac00*/  FFMA.FTZ R162, R162, UR18, -R163.reuse ;  /* 0x00000012a2a27c23 */ /* 0x100fe200080108a3 */
[----:B------:R-:W-:-:S04]  /*ac10*/  FFMA.FTZ R161, R161, UR18, -R163 ;  /* 0x00000012a1a17c23 */ /* 0x000fc800080108a3 */
[----:B------:R-:W-:Y:S08]  /*ac20*/  MUFU.EX2 R152, R152 ;  /* 0x0000009800987308 */ /* 0x000ff00000000800 */
[----:B------:R-:W3:Y:S01]  /*ac30*/  MUFU.EX2 R2, R2 ;  /* 0x0000000200027308 */ /* 0x000ee20000000800 */
[----:B----4-:R-:W-:-:S07]  /*ac40*/  F2FP.F16.F32.PACK_AB R6, R153, R154 ;  /* 0x0000009a9906723e */ /* 0x010fce00000000ff */
[----:B------:R-:W-:Y:S08]  /*ac50*/  MUFU.EX2 R0, R0 ;  /* 0x0000000000007308 */ /* 0x000ff00000000800 */
[----:B------:R-:W4:Y:S01]  /*ac60*/  MUFU.EX2 R159, R159 ;  /* 0x0000009f009f7308 */ /* 0x000f220000000800 */
[----:B---3--:R-:W-:-:S07]  /*ac70*/  F2FP.F16.F32.PACK_AB R5, R2, R152 ;  /* 0x000000980205723e */ /* 0x008fce00000000ff */
[----:B------:R-:W3:Y:S08]  /*ac80*/  MUFU.EX2 R160, R160 ;  /* 0x000000a000a07308 */ /* 0x000ef00000000800 */
[----:B------:R-:W5:Y:S01]  /*ac90*/  MUFU.EX2 R3, R3 ;  /* 0x0000000300037308 */ /* 0x000f620000000800 */
[----:B----4-:R-:W-:-:S07]  /*aca0*/  F2FP.F16.F32.PACK_AB R7, R159, R0 ;  /* 0x000000009f07723e */ /* 0x010fce00000000ff */
[----:B------:R-:W-:Y:S01]  /*acb0*/  MUFU.EX2 R170, R170 ;  /* 0x000000aa00aa7308 */ /* 0x000fe20000000800 */
[-C--:B---3--:R-:W-:Y:S01]  /*acc0*/  FMUL.FTZ R20, R120, R160.reuse ;  /* 0x000000a078147220 */ /* 0x088fe20000410000 */
[-C--:B------:R-:W-:Y:S01]  /*acd0*/  FMUL.FTZ R21, R121, R160.reuse ;  /* 0x000000a079157220 */ /* 0x080fe20000410000 */
[-C--:B------:R-:W-:Y:S01]  /*ace0*/  FMUL.FTZ R116, R116, R160.reuse ;  /* 0x000000a074747220 */ /* 0x080fe20000410000 */
[-C--:B------:R-:W-:Y:S01]  /*acf0*/  FMUL.FTZ R117, R117, R160.reuse ;  /* 0x000000a075757220 */ /* 0x080fe20000410000 */
[-C--:B------:R-:W-:Y:S01]  /*ad00*/  FMUL.FTZ R28, R112, R160.reuse ;  /* 0x000000a0701c7220 */ /* 0x080fe20000410000 */
[-C--:B------:R-:W-:Y:S01]  /*ad10*/  FMUL.FTZ R29, R113, R160.reuse ;  /* 0x000000a0711d7220 */ /* 0x080fe20000410000 */
[-C--:B------:R-:W-:Y:S01]  /*ad20*/  FMUL.FTZ R108, R108, R160.reuse ;  /* 0x000000a06c6c7220 */ /* 0x080fe20000410000 */
[-C--:B------:R-:W-:Y:S01]  /*ad30*/  FMUL.FTZ R109, R109, R160.reuse ;  /* 0x000000a06d6d7220 */ /* 0x080fe20000410000 */
[-C--:B-----5:R-:W-:Y:S01]  /*ad40*/  FMUL.FTZ R22, R122, R3.reuse ;  /* 0x000000037a167220 */ /* 0x0a0fe20000410000 */
[-C--:B------:R-:W-:Y:S01]  /*ad50*/  FMUL.FTZ R23, R123, R3.reuse ;  /* 0x000000037b177220 */ /* 0x080fe20000410000 */
[-C--:B------:R-:W-:Y:S01]  /*ad60*/  FMUL.FTZ R118, R118, R3.reuse ;  /* 0x0000000376767220 */ /* 0x080fe20000410000 */
[-C--:B------:R-:W-:Y:S01]  /*ad70*/  FMUL.FTZ R119, R119, R3.reuse ;  /* 0x0000000377777220 */ /* 0x080fe20000410000 */
[-C--:B------:R-:W-:Y:S01]  /*ad80*/  FMUL.FTZ R30, R114, R3.reuse ;  /* 0x00000003721e7220 */ /* 0x080fe20000410000 */
[-C--:B------:R-:W-:Y:S01]  /*ad90*/  FMUL.FTZ R31, R115, R3.reuse ;  /* 0x00000003731f7220 */ /* 0x080fe20000410000 */
[-C--:B------:R-:W-:Y:S01]  /*ada0*/  FMUL.FTZ R110, R110, R3.reuse ;  /* 0x000000036e6e7220 */ /* 0x080fe20000410000 */
[-C--:B------:R-:W-:Y:S01]  /*adb0*/  FMUL.FTZ R111, R111, R3.reuse ;  /* 0x000000036f6f7220 */ /* 0x080fe20000410000 */
[C---:B-1----:R-:W-:Y:S01]  /*adc0*/  HMMA.16816.F32 R20, R4.reuse, R16, R20 ;  /* 0x000000100414723c */ /* 0x042fe20000001814 */
[----:B------:R-:W-:Y:S01]  /*add0*/  LDSM.16.MT88.4 R112, [R194+0xe000] ;  /* 0x00e00000c270783b */ /* 0x000fe20000004200 */
[-C--:B------:R-:W-:Y:S01]  /*ade0*/  FMUL.FTZ R12, R128, R160.reuse ;  /* 0x000000a0800c7220 */ /* 0x080fe20000410000 */
[-C--:B------:R-:W-:Y:S01]  /*adf0*/  FMUL.FTZ R13, R129, R160.reuse ;  /* 0x000000a0810d7220 */ /* 0x080fe20000410000 */
[-C--:B------:R-:W-:Y:S01]  /*ae00*/  FMUL.FTZ R14, R130, R3.reuse ;  /* 0x00000003820e7220 */ /* 0x080fe20000410000 */
[-C--:B------:R-:W-:Y:S01]  /*ae10*/  FMUL.FTZ R15, R131, R3.reuse ;  /* 0x00000003830f7220 */ /* 0x080fe20000410000 */
[C---:B------:R-:W-:Y:S01]  /*ae20*/  HMMA.16816.F32 R16, R4.reuse, R18, R116 ;  /* 0x000000120410723c */ /* 0x040fe20000001874 */
[----:B------:R-:W1:Y:S01]  /*ae30*/  LDSM.16.MT88.4 R116, [R196+0xe000] ;  /* 0x00e00000c474783b */ /* 0x000e620000004200 */
[-C--:B------:R-:W-:Y:S01]  /*ae40*/  FMUL.FTZ R124, R124, R160.reuse ;  /* 0x000000a07c7c7220 */ /* 0x080fe20000410000 */
        /* <DEDUP_REMOVED lines=8> */
[----:B------:R-:W-:Y:S01]  /*aed0*/  LDSM.16.MT88.4 R128, [R193+0xc800] ;  /* 0x00c80000c180783b */ /* 0x000fe20000004200 */
[C---:B------:R-:W-:Y:S01]  /*aee0*/  HMMA.16816.F32 R24, R4.reuse, R26, R108 ;  /* 0x0000001a0418723c */ /* 0x040fe2000000186c */
[----:B------:R-:W3:Y:S01]  /*aef0*/  MUFU.EX2 R173, R173 ;  /* 0x000000ad00ad7308 */ /* 0x000ee20000000800 */
        /* <DEDUP_REMOVED lines=15> */
[----:B------:R-:W-:Y:S01]  /*aff0*/  MUFU.EX2 R172, R172 ;  /* 0x000000ac00ac7308 */ /* 0x000fe20000000800 */
[-C--:B------:R-:W-:Y:S01]  /*b000*/  FMUL.FTZ R92, R92, R160.reuse ;  /* 0x000000a05c5c7220 */ /* 0x080fe20000410000 */
[-C--:B------:R-:W-:Y:S01]  /*b010*/  FMUL.FTZ R93, R93, R160.reuse ;  /* 0x000000a05d5d7220 */ /* 0x080fe20000410000 */
[----:B------:R-:W-:Y:S01]  /*b020*/  LDSM.16.MT88.4 R120, [R196+0xe800] ;  /* 0x00e80000c478783b */ /* 0x000fe20000004200 */
[C---:B------:R-:W-:Y:S01]  /*b030*/  HMMA.16816.F32 R100, R4.reuse, R32, R108 ;  /* 0x000000200464723c */ /* 0x040fe2000000186c */
[-C--:B------:R-:W-:Y:S01]  /*b040*/  FMUL.FTZ R94, R94, R3.reuse ;  /* 0x000000035e5e7220 */ /* 0x080fe20000410000 */
[-C--:B------:R-:W-:Y:S01]  /*b050*/  FMUL.FTZ R95, R95, R3.reuse ;  /* 0x000000035f5f7220 */ /* 0x080fe20000410000 */
[----:B------:R-:W4:Y:S01]  /*b060*/  LDSM.16.MT88.4 R108, [R193+0xe000] ;  /* 0x00e00000c16c783b */ /* 0x000f220000004200 */
[----:B------:R-:W-:Y:S01]  /*b070*/  MUFU.EX2 R175, R175 ;  /* 0x000000af00af7308 */ /* 0x000fe20000000800 */
[-C--:B------:R-:W-:Y:S01]  /*b080*/  FMUL.FTZ R96, R96, R160.reuse ;  /* 0x000000a060607220 */ /* 0x080fe20000410000 */
[----:B------:R-:W-:Y:S01]  /*b090*/  HMMA.16816.F32 R32, R4, R34, R104 ;  /* 0x000000220420723c */ /* 0x000fe20000001868 */
[-C--:B------:R-:W-:Y:S01]  /*b0a0*/  FMUL.FTZ R97, R97, R160.reuse ;  /* 0x000000a061617220 */ /* 0x080fe20000410000 */
[-C--:B------:R-:W-:Y:S01]  /*b0b0*/  FMUL.FTZ R98, R98, R3.reuse ;  /* 0x0000000362627220 */ /* 0x080fe20000410000 */
[----:B------:R-:W-:Y:S01]  /*b0c0*/  FMUL.FTZ R99, R99, R3 ;  /* 0x0000000363637220 */ /* 0x000fe20000410000 */
[----:B------:R-:W-:-:S02]  /*b0d0*/  FFMA.FTZ R156, R221, R160, R156 ;  /* 0x000000a0dd9c7223 */ /* 0x000fc4000001009c */
[----:B------:R-:W-:Y:S01]  /*b0e0*/  MUFU.EX2 R174, R174 ;  /* 0x000000ae00ae7308 */ /* 0x000fe20000000800 */
[-C--:B------:R-:W-:Y:S01]  /*b0f0*/  FMUL.FTZ R104, R36, R160.reuse ;  /* 0x000000a024687220 */ /* 0x080fe20000410000 */
[-C--:B------:R-:W-:Y:S01]  /*b100*/  FMUL.FTZ R105, R37, R160.reuse ;  /* 0x000000a025697220 */ /* 0x080fe20000410000 */
[-C--:B------:R-:W-:Y:S01]  /*b110*/  FMUL.FTZ R106, R38, R3.reuse ;  /* 0x00000003266a7220 */ /* 0x080fe20000410000 */
[-C--:B------:R-:W-:Y:S01]  /*b120*/  FMUL.FTZ R107, R39, R3.reuse ;  /* 0x00000003276b7220 */ /* 0x080fe20000410000 */
[-C--:B------:R-:W-:Y:S01]  /*b130*/  FMUL.FTZ R36, R40, R160.reuse ;  /* 0x000000a028247220 */ /* 0x080fe20000410000 */
[----:B------:R-:W-:Y:S01]  /*b140*/  FMUL.FTZ R37, R41, R160 ;  /* 0x000000a029257220 */ /* 0x000fe20000410000 */
[-C--:B------:R-:W-:Y:S01]  /*b150*/  FMUL.FTZ R38, R42, R3.reuse ;  /* 0x000000032a267220 */ /* 0x080fe20000410000 */
[----:B------:R-:W-:Y:S01]  /*b160*/  FMUL.FTZ R39, R43, R3 ;  /* 0x000000032b277220 */ /* 0x000fe20000410000 */
[----:B------:R-:W5:Y:S01]  /*b170*/  MUFU.EX2 R177, R177 ;  /* 0x000000b100b17308 */ /* 0x000f620000000800 */
[----:B--2---:R-:W-:Y:S01]  /*b180*/  HMMA.16816.F32 R92, R4, R136, R92 ;  /* 0x00000088045c723c */ /* 0x004fe2000000185c */
[----:B------:R-:W-:-:S04]  /*b190*/  FADD.FTZ R155, R155, R156 ;  /* 0x0000009c9b9b7221 */ /* 0x000fc80000010000 */
[----:B------:R-:W-:Y:S01]  /*b1a0*/  FADD.FTZ R154, R154, R155 ;  /* 0x0000009b9a9a7221 */ /* 0x000fe20000010000 */
[----:B-1----:R-:W-:Y:S01]  /*b1b0*/  HMMA.16816.F32 R40, R4, R116, R104 ;  /* 0x000000740428723c */ /* 0x002fe20000001868 */
[----:B------:R-:W1:Y:S01]  /*b1c0*/  LDSM.16.MT88.4 R104, [R192+0xe000] ;  /* 0x00e00000c068783b */ /* 0x000e620000004200 */
[----:B------:R-:W-:Y:S01]  /*b1d0*/  MUFU.EX2 R176, R176 ;  /* 0x000000b000b07308 */ /* 0x000fe20000000800 */
[----:B------:R-:W-:-:S03]  /*b1e0*/  FADD.FTZ R153, R153, R154 ;  /* 0x0000009a99997221 */ /* 0x000fc60000010000 */
[----:B------:R-:W-:Y:S01]  /*b1f0*/  HMMA.16816.F32 R36, R4, R118, R36 ;  /* 0x000000760424723c */ /* 0x000fe20000001824 */
[-C--:B------:R-:W-:Y:S01]  /*b200*/  FMUL.FTZ R116, R44, R160.reuse ;  /* 0x000000a02c747220 */ /* 0x080fe20000410000 */
[-C--:B------:R-:W-:Y:S01]  /*b210*/  FMUL.FTZ R117, R45, R160.reuse ;  /* 0x000000a02d757220 */ /* 0x080fe20000410000 */
[-C--:B------:R-:W-:Y:S01]  /*b220*/  FMUL.FTZ R44, R48, R160.reuse ;  /* 0x000000a0302c7220 */ /* 0x080fe20000410000 */
[----:B------:R-:W-:Y:S01]  /*b230*/  FMUL.FTZ R45, R49, R160 ;  /* 0x000000a0312d7220 */ /* 0x000fe20000410000 */
[----:B------:R-:W2:Y:S02]  /*b240*/  MUFU.EX2 R179, R179 ;  /* 0x000000b300b37308 */ /* 0x000ea40000000800 */
        /* <DEDUP_REMOVED lines=11> */
[----:B------:R-:W3:Y:S01]  /*b300*/  LDSM.16.MT88.4 R112, [R196+0x10000] ;  /* 0x01000000c470783b */ /* 0x000ee20000004200 */
[-C--:B------:R-:W-:Y:S01]  /*b310*/  FMUL.FTZ R52, R56, R160.reuse ;  /* 0x000000a038347220 */ /* 0x080fe20000410000 */
[-C--:B------:R-:W-:Y:S01]  /*b320*/  FMUL.FTZ R53, R57, R160.reuse ;  /* 0x000000a039357220 */ /* 0x080fe20000410000 */
[-C--:B------:R-:W-:Y:S01]  /*b330*/  FMUL.FTZ R54, R58, R3.reuse ;  /* 0x000000033a367220 */ /* 0x080fe20000410000 */
[-C--:B------:R-:W-:Y:S01]  /*b340*/  FMUL.FTZ R55, R59, R3.reuse ;  /* 0x000000033b377220 */ /* 0x080fe20000410000 */
[----:B------:R-:W2:Y:S01]  /*b350*/  MUFU.EX2 R215, R215 ;  /* 0x000000d700d77308 */ /* 0x000ea20000000800 */
        /* <DEDUP_REMOVED lines=12> */
[C---:B-1----:R-:W-:Y:S06]  /*b420*/  HMMA.16816.F32 R64, R4.reuse, R104, R116 ;  /* 0x000000680440723c */ /* 0x042fec0000001874 */
        /* <DEDUP_REMOVED lines=10> */
[----:B------:R-:W-:Y:S01]  /*b4d0*/  MUFU.EX2 R225, R225 ;  /* 0x000000e100e17308 */ /* 0x000fe20000000800 */
[C---:B---3--:R-:W-:Y:S01]  /*b4e0*/  HMMA.16816.F32 R72, R4.reuse, R112, R116 ;  /* 0x000000700448723c */ /* 0x048fe20000001874 */
[----:B------:R-:W3:Y:S05]  /*b4f0*/  LDSM.16.MT88.4 R116, [R194+0xc800] ;  /* 0x00c80000c274783b */ /* 0x000eea0000004200 */
        /* <DEDUP_REMOVED lines=18> */
[----:B------:R-:W-:Y:S01]  /*b620*/  FADD.FTZ R0, R0, R3 ;  /* 0x0000000300007221 */ /* 0x000fe20000010000 */
[----:B------:R-:W-:-:S03]  /*b630*/  MOV R3, R157 ;  /* 0x0000009d00037202 */ /* 0x000fc60000000f00 */
[----:B------:R-:W-:Y:S01]  /*b640*/  FADD.FTZ R159, R159, R0 ;  /* 0x000000009f9f7221 */ /* 0x000fe20000010000 */
[C---:B-1----:R-:W-:Y:S02]  /*b650*/  HMMA.16816.F32 R80, R4.reuse, R104, R80 ;  /* 0x000000680450723c */ /* 0x042fe40000001850 */
[----:B------:R-:W1:Y:S04]  /*b660*/  MUFU.EX2 R229, R229 ;  /* 0x000000e500e57308 */ /* 0x000e680000000800 */
[C---:B------:R-:W-:Y:S01]  /*b670*/  HMMA.16816.F32 R88, R4.reuse, R106, R88 ;  /* 0x0000006a0458723c */ /* 0x040fe20000001858 */
[----:B------:R-:W-:Y:S01]  /*b680*/  F2FP.F16.F32.PACK_AB R104, R173, R170 ;  /* 0x000000aaad68723e */ /* 0x000fe200000000ff */
[----:B------:R-:W-:Y:S01]  /*b690*/  FADD.FTZ R170, R170, R153 ;  /* 0x00000099aaaa7221 */ /* 0x000fe20000010000 */
[----:B-----5:R-:W-:Y:S01]  /*b6a0*/  F2FP.F16.F32.PACK_AB R105, R177, R174 ;  /* 0x000000aeb169723e */ /* 0x020fe200000000ff */
[----:B------:R-:W-:Y:S01]  /*b6b0*/  MUFU.EX2 R164, R164 ;  /* 0x000000a400a47308 */ /* 0x000fe20000000800 */
[----:B------:R-:W-:Y:S01]  /*b6c0*/  FADD.FTZ R174, R174, R159 ;  /* 0x0000009faeae7221 */ /* 0x000fe20000010000 */
[----:B------:R-:W-:Y:S01]  /*b6d0*/  HMMA.16816.F32 R4, R4, R138, R96 ;  /* 0x0000008a0404723c */ /* 0x000fe20000001860 */
[----:B------:R-:W-:Y:S01]  /*b6e0*/  F2FP.F16.F32.PACK_AB R106, R175, R172 ;  /* 0x000000acaf6a723e */ /* 0x000fe200000000ff */
[----:B------:R-:W-:Y:S01]  /*b6f0*/  LDSM.16.MT88.4 R96, [R193+0x10800] ;  /* 0x01080000c160783b */ /* 0x000fe20000004200 */
[----:B--2---:R-:W-:Y:S01]  /*b700*/  F2FP.F16.F32.PACK_AB R107, R179, R176 ;  /* 0x000000b0b36b723e */ /* 0x004fe200000000ff */
[----:B------:R-:W-:Y:S01]  /*b710*/  FADD.FTZ R173, R173, R170 ;  /* 0x000000aaadad7221 */ /* 0x000fe20000010000 */
[----:B------:R-:W-:Y:S01]  /*b720*/  FADD.FTZ R177, R177, R174 ;  /* 0x000000aeb1b17221 */ /* 0x000fe20000010000 */
[----:B------:R-:W-:Y:S01]  /*b730*/  LDSM.16.MT88.4 R136, [R192+0xf000] ;  /* 0x00f00000c088783b */ /* 0x000fe20000004200 */
[----:B------:R-:W-:Y:S01]  /*b740*/  MUFU.EX2 R162, R162 ;  /* 0x000000a200a27308 */ /* 0x000fe20000000800 */
[----:B------:R-:W-:Y:S01]  /*b750*/  FADD.FTZ R172, R172, R173 ;  /* 0x000000adacac7221 */ /* 0x000fe20000010000 */
[----:B------:R-:W-:Y:S01]  /*b760*/  FADD.FTZ R176, R176, R177 ;  /* 0x000000b1b0b07221 */ /* 0x000fe20000010000 */
[----:B---3--:R-:W-:Y:S02]  /*b770*/  HMMA.16816.F32 R20, R104, R116, R20 ;  /* 0x000000746814723c */ /* 0x008fe40000001814 */
[----:B------:R-:W-:Y:S01]  /*b780*/  FADD.FTZ R175, R175, R172 ;  /* 0x000000acafaf7221 */ /* 0x000fe20000010000 */
[----:B------:R-:W-:-:S02]  /*b790*/  FADD.FTZ R179, R179, R176 ;  /* 0x000000b0b3b37221 */ /* 0x000fc40000010000 */
[----:B------:R-:W2:Y:S01]  /*b7a0*/  MUFU.EX2 R161, R161 ;  /* 0x000000a100a17308 */ /* 0x000ea20000000800 */
        /* <DEDUP_REMOVED lines=13> */
[----:B------:R-:W2:Y:S05]  /*b880*/  LDSM.16.MT88.4 R108, [R193+0xd000] ;  /* 0x00d00000c16c783b */ /* 0x000eaa0000004200 */
[C---:B------:R-:W-:Y:S06]  /*b890*/  HMMA.16816.F32 R12, R104.reuse, R132, R12 ;  /* 0x00000084680c723c */ /* 0x040fec000000180c */
[C---:B------:R-:W-:Y:S01]  /*b8a0*/  HMMA.16816.F32 R8, R104.reuse, R134, R8 ;  /* 0x000000866808723c */ /* 0x040fe20000001808 */
[----:B------:R-:W-:Y:S05]  /*b8b0*/  LDSM.16.MT88.4 R132, [R193+0xf000] ;  /* 0x00f00000c184783b */ /* 0x000fea0000004200 */
[C---:B------:R-:W-:Y:S06]  /*b8c0*/  HMMA.16816.F32 R40, R104.reuse, R120, R40 ;  /* 0x000000786828723c */ /* 0x040fec0000001828 */
[C---:B------:R-:W-:Y:S01]  /*b8d0*/  HMMA.16816.F32 R36, R104.reuse, R122, R36 ;  /* 0x0000007a6824723c */ /* 0x040fe20000001824 */
[----:B------:R-:W2:Y:S05]  /*b8e0*/  LDSM.16.MT88.4 R120, [R194+0x10800] ;  /* 0x01080000c278783b */ /* 0x000eaa0000004200 */
[C---:B---3--:R-:W-:Y:S06]  /*b8f0*/  HMMA.16816.F32 R64, R104.reuse, R116, R64 ;  /* 0x000000746840723c */ /* 0x048fec0000001840 */
[C---:B------:R-:W-:Y:S01]  /*b900*/  HMMA.16816.F32 R60, R104.reuse, R118, R60 ;  /* 0x00000076683c723c */ /* 0x040fe2000000183c */
[----:B------:R-:W3:Y:S05]  /*b910*/  LDSM.16.MT88.4 R116, [R194+0xd000] ;  /* 0x00d00000c274783b */ /* 0x000eea0000004200 */
[C---:B------:R-:W-:Y:S06]  /*b920*/  HMMA.16816.F32 R80, R104.reuse, R96, R80 ;  /* 0x000000606850723c */ /* 0x040fec0000001850 */
[----:B------:R-:W-:Y:S01]  /*b930*/  HMMA.16816.F32 R88, R104, R98, R88 ;  /* 0x000000626858723c */ /* 0x000fe20000001858 */
[----:B------:R-:W-:Y:S01]  /*b940*/  F2FP.F16.F32.PACK_AB R96, R215, R178 ;  /* 0x000000b2d760723e */ /* 0x000fe200000000ff */
[----:B------:R-:W-:Y:S01]  /*b950*/  FADD.FTZ R178, R178, R175 ;  /* 0x000000afb2b27221 */ /* 0x000fe20000010000 */
[----:B------:R-:W-:Y:S01]  /*b960*/  F2FP.F16.F32.PACK_AB R97, R227, R222 ;  /* 0x000000dee361723e */ /* 0x000fe200000000ff */
[----:B------:R-:W-:-:S02]  /*b970*/  FADD.FTZ R222, R222, R179 ;  /* 0x000000b3dede7221 */ /* 0x000fc40000010000 */
[C---:B-----5:R-:W-:Y:S01]  /*b980*/  HMMA.16816.F32 R72, R104.reuse, R128, R72 ;  /* 0x000000806848723c */ /* 0x060fe20000001848 */
[----:B------:R-:W-:Y:S01]  /*b990*/  F2FP.F16.F32.PACK_AB R98, R225, R216 ;  /* 0x000000d8e162723e */ /* 0x000fe200000000ff */
[----:B------:R-:W-:Y:S01]  /*b9a0*/  FADD.FTZ R215, R215, R178 ;  /* 0x000000b2d7d77221 */ /* 0x000fe20000010000 */
[----:B-1----:R-:W-:Y:S01]  /*b9b0*/  F2FP.F16.F32.PACK_AB R99, R229, R224 ;  /* 0x000000e0e563723e */ /* 0x002fe200000000ff */
[----:B------:R-:W-:Y:S02]  /*b9c0*/  FADD.FTZ R227, R227, R222 ;  /* 0x000000dee3e37221 */ /* 0x000fe40000010000 */
        /* <DEDUP_REMOVED lines=9> */
[----:B------:R-:W1:Y:S05]  /*ba60*/  LDSM.16.MT88.4 R8, [R196+0x11000] ;  /* 0x01100000c408783b */ /* 0x000e6a0000004200 */
[C---:B--2---:R-:W-:Y:S06]  /*ba70*/  HMMA.16816.F32 R112, R96.reuse, R108, R28 ;  /* 0x0000006c6070723c */ /* 0x044fec000000181c */
[C---:B------:R-:W-:Y:S06]  /*ba80*/  HMMA.16816.F32 R28, R96.reuse, R144, R40 ;  /* 0x00000090601c723c */ /* 0x040fec0000001828 */
[----:B------:R-:W-:Y:S01]  /*ba90*/  HMMA.16816.F32 R40, R96, R146, R36 ;  /* 0x000000926028723c */ /* 0x000fe20000001824 */
[----:B------:R-:W2:Y:S04]  /*baa0*/  LDSM.16.MT88.4 R36, [R194+0x11000] ;  /* 0x01100000c224783b */ /* 0x000ea80000004200 */
        /* <DEDUP_REMOVED lines=9> */
[C---:B-1----:R-:W-:Y:S06]  /*bb40*/  HMMA.16816.F32 R12, R96.reuse, R8, R72 ;  /* 0x00000008600c723c */ /* 0x042fec0000001848 */
[C---:B------:R-:W-:Y:S01]  /*bb50*/  HMMA.16816.F32 R72, R96.reuse, R10, R68 ;  /* 0x0000000a6048723c */ /* 0x040fe20000001844 */
[----:B------:R-:W-:Y:S05]  /*bb60*/  LDSM.16.MT88.4 R68, [R192+0xf800] ;  /* 0x00f80000c044783b */ /* 0x000fea0000004200 */
[C---:B------:R-:W-:Y:S06]  /*bb70*/  HMMA.16816.F32 R108, R96.reuse, R110, R24 ;  /* 0x0000006e606c723c */ /* 0x040fec0000001818 */
[C---:B--2---:R-:W-:Y:S06]  /*bb80*/  HMMA.16816.F32 R76, R96.reuse, R36, R76 ;  /* 0x00000024604c723c */ /* 0x044fec000000184c */
        /* <DEDUP_REMOVED lines=69> */
.L_x_2117:
        /* <DEDUP_REMOVED lines=35> */
[----:B------:R-:W-:Y:S01]  /*c210*/  ULDC UR17, c[0x0][0x2d0] ;  /* 0x0000b40000117ab9 */ /* 0x000fe20000000800 */
[----:B------:R-:W-:Y:S01]  /*c220*/  ULDC UR16, c[0x0][0x39c] ;  /* 0x0000e70000107ab9 */ /* 0x000fe20000000800 */
[----:B------:R-:W-:Y:S02]  /*c230*/  ULDC UR4, c[0x0][0x2ec] ;  /* 0x0000bb0000047ab9 */ /* 0x000fe40000000800 */
[----:B------:R-:W-:-:S07]  /*c240*/  UMOV UR19, UR29 ;  /* 0x0000001d00137c82 */ /* 0x000fce0008000000 */
.L_x_2129:
        /* <DEDUP_REMOVED lines=21> */
[----:B------:R-:W-:Y:S04]  /*c3a0*/  UIMAD.WIDE.U32 UR34, UR19, UR31, URZ ;  /* 0x0000001f132272a5 */ /* 0x000fe8000f8e003f */
        /* <DEDUP_REMOVED lines=15> */
[----:B------:R-:W-:Y:S03]  /*c4a0*/  @UP5 UIADD3 UR33, UR33, 0x1, URZ ;  /* 0x0000000121215890 */ /* 0x000fe6000fffe03f */
[----:B------:R-:W-:Y:S02]  /*c4b0*/  @!UP3 UIADD3 UR35, -UR35, URZ, URZ ;  /* 0x0000003f2323b290 */ /* 0x000fe4000fffe13f */
[----:B------:R-:W-:Y:S02]  /*c4c0*/  @!UP2 UIADD3 UR33, -UR33, URZ, URZ ;  /* 0x0000003f2121a290 */ /* 0x000fe4000fffe13f */
[----:B------:R-:W-:Y:S02]  /*c4d0*/  USEL UR35, UR18, UR35, !UP1 ;  /* 0x0000002312237287 */ /* 0x000fe4000c800000 */
[----:B------:R-:W-:Y:S04]  /*c4e0*/  USEL UR33, UR18, UR33, !UP1 ;  /* 0x0000002112217287 */ /* 0x000fe8000c800000 */
[----:B------:R-:W-:Y:S01]  /*c4f0*/  IMAD.U32 R4, RZ, RZ, UR35 ;  /* 0x00000023ff047e24 */ /* 0x000fe2000f8e00ff */
[----:B------:R-:W-:Y:S01]  /*c500*/  MOV R3, UR35 ;  /* 0x0000002300037c02 */ /* 0x000fe20008000f00 */
[----:B------:R-:W-:Y:S01]  /*c510*/  IMAD.U32 R5, RZ, RZ, UR33 ;  /* 0x00000021ff057e24 */ /* 0x000fe2000f8e00ff */
[----:B------:R-:W-:Y:S02]  /*c520*/  MOV R6, UR33 ;  /* 0x0000002100067c02 */ /* 0x000fe40008000f00 */
[----:B------:R-:W-:Y:S02]  /*c530*/  LEA R4, P0, R4, UR20, 0x2 ;  /* 0x0000001404047c11 */ /* 0x000fe4000f8010ff */
[----:B------:R-:W-:Y:S02]  /*c540*/  LEA R6, P1, R6, UR20, 0x2 ;  /* 0x0000001406067c11 */ /* 0x000fe4000f8210ff */
[----:B------:R-:W-:Y:S02]  /*c550*/  R2UR UR28, R4 ;  /* 0x00000000041c72ca */ /* 0x000fe400000e0000 */
[----:B------:R-:W-:Y:S02]  /*c560*/  LEA.HI.X.SX32 R7, R5, UR21, 0x2, P1 ;  /* 0x0000001505077c11 */ /* 0x000fe400088f16ff */
[----:B------:R-:W-:Y:S02]  /*c570*/  LEA.HI.X.SX32 R5, R3, UR21, 0x2, P0 ;  /* 0x0000001503057c11 */ /* 0x000fe400080f16ff */
[----:B------:R-:W-:Y:S02]  /*c580*/  R2UR UR30, R6 ;  /* 0x00000000061e72ca */ /* 0x000fe400000e0000 */
[----:B------:R-:W-:Y:S02]  /*c590*/  R2UR UR31, R7 ;  /* 0x00000000071f72ca */ /* 0x000fe400000e0000 */
[----:B------:R-:W-:Y:S01]  /*c5a0*/  R2UR UR29, R5 ;  /* 0x00000000051d72ca */ /* 0x000fe200000e0000 */
[----:B------:R-:W1:Y:S02]  /*c5b0*/  LDC.64 R6, c[0x0][0x250] ;  /* 0x00009400ff067b82 */ /* 0x000e640000000a00 */
[----:B------:R-:W-:Y:S01]  /*c5c0*/  MOV R12, UR28 ;  /* 0x0000001c000c7c02 */ /* 0x000fe20008000f00 */
[----:B------:R-:W-:Y:S05]  /*c5d0*/  UIADD3 UR28, UR35, -UR33, URZ ;  /* 0x80000021231c7290 */ /* 0x000fea000fffe03f */
[----:B------:R-:W2:Y:S01]  /*c5e0*/  LDC.64 R4, c[0x0][0x238] ;  /* 0x00008e00ff047b82 */ /* 0x000ea20000000a00 */
[----:B------:R-:W-:Y:S01]  /*c5f0*/  UIMAD UR28, UR28, UR9, -0x40 ;  /* 0xffffffc01c1c74a4 */ /* 0x000fe2000f8e0209 */
[----:B------:R-:W-:Y:S02]  /*c600*/  IMAD.U32 R14, RZ, RZ, UR30 ;  /* 0x0000001eff0e7e24 */ /* 0x000fe4000f8e00ff */
[----:B------:R-:W-:Y:S01]  /*c610*/  IMAD.U32 R15, RZ, RZ, UR31 ;  /* 0x0000001fff0f7e24 */ /* 0x000fe2000f8e00ff */
[----:B------:R-:W-:Y:S01]  /*c620*/  USHF.R.S32.HI UR14, URZ, 0x1f, UR28 ;  /* 0x0000001f3f0e7899 */ /* 0x000fe2000801141c */
[----:B------:R-:W-:Y:S03]  /*c630*/  IMAD.U32 R13, RZ, RZ, UR29 ;  /* 0x0000001dff0d7e24 */ /* 0x000fe6000f8e00ff */
        /* <DEDUP_REMOVED lines=13> */
.L_x_2126:
[CC--:B------:R-:W-:Y:S01]  /*c710*/  LEA R224, P0, R225.reuse, R220.reuse, 0x1 ;  /* 0x000000dce1e07211 */ /* 0x0c0fe200078008ff */
[----:B------:R-:W-:Y:S01]  /*c720*/  @P5 STS.128 [R207+0xc000], RZ ;  /* 0x00c000ffcf005388 */ /* 0x000fe20000000c00 */
[C---:B------:R-:W-:Y:S01]  /*c730*/  IADD3 R3, P1, R206.reuse, R225, RZ ;  /* 0x000000e1ce037210 */ /* 0x040fe20007f3e0ff */
[----:B------:R-:W-:Y:S01]  /*c740*/  UISETP.GT.AND UP2, UPT, UR12, UR10, UPT ;  /* 0x0000000a0c00728c */ /* 0x000fe2000bf44270 */
[-C--:B------:R-:W-:Y:S02]  /*c750*/  LEA.HI.X R225, R225, R223.reuse, R226, 0x1, P0 ;  /* 0x000000dfe1e17211 */ /* 0x080fe400000f0ce2 */
[----:B------:R-:W-:Y:S02]  /*c760*/  @!P5 LEA R232, P6, R3, R220, 0x1 ;  /* 0x000000dc03e8d211 */ /* 0x000fe400078c08ff */
        /* <DEDUP_REMOVED lines=8> */
[C-C-:B------:R-:W-:Y:S02]  /*c7f0*/  @!P4 LEA.HI.X R231, R3.reuse, R223, R222.reuse, 0x1, P1 ;  /* 0x000000df03e7c211 */ /* 0x140fe400008f0cde */
[C---:B------:R-:W-:Y:S01]  /*c800*/  @!P2 LEA R228, P0, R3.reuse, R220, 0x1 ;  /* 0x000000dc03e4a211 */ /* 0x040fe200078008ff */
[----:B------:R-:W-:Y:S01]  /*c810*/  @!PT LDS RZ, [RZ] ;  /* 0x00000000fffff984 */ /* 0x000fe20000000800 */
[----:B------:R-:W-:Y:S01]  /*c820*/  @!PT LDS RZ, [RZ] ;  /* 0x00000000fffff984 */ /* 0x000fe20000000800 */
[----:B------:R-:W-:Y:S01]  /*c830*/  @!PT LDS RZ, [RZ] ;  /* 0x00000000fffff984 */ /* 0x000fe20000000800 */
[----:B------:R-:W-:Y:S01]  /*c840*/  @!P4 LDGSTS.E.BYPASS.LTC128B.128 [R207+0xe000], desc[UR24][R224.64+0x80] ;  /* 0x0e000080e0cfcfae */ /* 0x000fe2000b901d58 */
[C---:B------:R-:W-:Y:S02]  /*c850*/  IADD3 R227, P6, R206.reuse, R3, RZ ;  /* 0x00000003cee37210 */ /* 0x040fe40007fde0ff */
[-C--:B------:R-:W-:Y:S01]  /*c860*/  @!P2 LEA.HI.X R229, R3, R223.reuse, R222, 0x1, P0 ;  /* 0x000000df03e5a211 */ /* 0x080fe200000f0cde */
        /* <DEDUP_REMOVED lines=16> */
[----:B------:R-:W-:Y:S02]  /*c970*/  IADD3 R3, P6, R206, R227, RZ ;  /* 0x000000e3ce037210 */ /* 0x000fe40007fde0ff */
        /* <DEDUP_REMOVED lines=19> */
[----:B------:R-:W-:Y:S03]  /*cab0*/  PLOP3.LUT P0, PT, PT, PT, UP2, 0x80, 0x0 ;  /* 0x000000000000781c */ /* 0x000fe60003f0f028 */
        /* <DEDUP_REMOVED lines=30> */
[----:B------:R-:W5:Y:S04]  /*cca0*/  LDSM.16.M88.4 R136, [R201+0x6000] ;  /* 0x00600000c988783b */ /* 0x000f680000000200 */
[----:B------:R-:W1:Y:S04]  /*ccb0*/  LDSM.16.M88.4 R140, [R201+0x6800] ;  /* 0x00680000c98c783b */ /* 0x000e680000000200 */
[----:B------:R-:W2:Y:S04]  /*ccc0*/  LDSM.16.M88.4 R144, [R201+0x7000] ;  /* 0x00700000c990783b */ /* 0x000ea80000000200 */
[----:B------:R-:W3:Y:S04]  /*ccd0*/  LDSM.16.M88.4 R148, [R201+0x7800] ;  /* 0x00780000c994783b */ /* 0x000ee80000000200 */
[----:B------:R-:W0:Y:S04]  /*cce0*/  LDGDEPBAR ;  /* 0x00000000000079af */ /* 0x000e280000000000 */
[----:B------:R-:W-:Y:S04]  /*ccf0*/  LDSM.16.M88.4 R152, [R200] ;  /* 0x00000000c898783b */ /* 0x000fe80000000200 */
[----:B------:R-:W4:Y:S04]  /*cd00*/  LDSM.16.M88.4 R156, [R199] ;  /* 0x00000000c79c783b */ /* 0x000f280000000200 */
[----:B------:R-:W4:Y:S04]  /*cd10*/  LDSM.16.M88.4 R160, [R191] ;  /* 0x00000000bfa0783b */ /* 0x000f280000000200 */
[----:B------:R-:W4:Y:S04]  /*cd20*/  LDSM.16.M88.4 R164, [R190] ;  /* 0x00000000bea4783b */ /* 0x000f280000000200 */
[----:B------:R-:W4:Y:S01]  /*cd30*/  LDSM.16.M88.4 R168, [R189] ;  /* 0x00000000bda8783b */ /* 0x000f220000000200 */
[C---:B-----5:R-:W-:Y:S03]  /*cd40*/  HMMA.16816.F32 R4, R132.reuse, R136, RZ ;  /* 0x000000888404723c */ /* 0x060fe600000018ff */
[----:B------:R-:W-:Y:S04]  /*cd50*/  LDSM.16.M88.4 R172, [R198] ;  /* 0x00000000c6ac783b */ /* 0x000fe80000000200 */
[----:B------:R-:W5:Y:S01]  /*cd60*/  LDSM.16.M88.4 R176, [R195+0x6000] ;  /* 0x00600000c3b0783b */ /* 0x000f620000000200 */
[C---:B------:R-:W-:Y:S03]  /*cd70*/  HMMA.16816.F32 R8, R132.reuse, R138, RZ ;  /* 0x0000008a8408723c */ /* 0x040fe600000018ff */
[----:B------:R-:W-:Y:S03]  /*cd80*/  LDSM.16.M88.4 R136, [R195+0x7000] ;  /* 0x00700000c388783b */ /* 0x000fe60000000200 */
[C---:B-1----:R-:W-:Y:S06]  /*cd90*/  HMMA.16816.F32 R12, R132.reuse, R140, RZ ;  /* 0x0000008c840c723c */ /* 0x042fec00000018ff */
[C---:B------:R-:W-:Y:S01]  /*cda0*/  HMMA.16816.F32 R16, R132.reuse, R142, RZ ;  /* 0x0000008e8410723c */ /* 0x040fe200000018ff */
[----:B------:R-:W-:Y:S05]  /*cdb0*/  LDSM.16.M88.4 R140, [R195+0x7800] ;  /* 0x00780000c38c783b */ /* 0x000fea0000000200 */
[C---:B--2---:R-:W-:Y:S06]  /*cdc0*/  HMMA.16816.F32 R20, R132.reuse, R144, RZ ;  /* 0x000000908414723c */ /* 0x044fec00000018ff */
[C---:B------:R-:W-:Y:S01]  /*cdd0*/  HMMA.16816.F32 R24, R132.reuse, R146, RZ ;  /* 0x000000928418723c */ /* 0x040fe200000018ff */
[----:B------:R-:W-:Y:S05]  /*cde0*/  LDSM.16.M88.4 R144, [R197] ;  /* 0x00000000c590783b */ /* 0x000fea0000000200 */
[C---:B---3--:R-:W-:Y:S06]  /*cdf0*/  HMMA.16816.F32 R28, R132.reuse, R148, RZ ;  /* 0x00000094841c723c */ /* 0x048fec00000018ff */
[----:B------:R-:W-:Y:S01]  /*ce00*/  HMMA.16816.F32 R32, R132, R150, RZ ;  /* 0x000000968420723c */ /* 0x000fe200000018ff */
[----:B------:R-:W1:Y:S04]  /*ce10*/  LDSM.16.M88.4 R132, [R195+0x6800] ;  /* 0x00680000c384783b */ /* 0x000e680000000200 */
[----:B------:R-:W2:Y:S01]  /*ce20*/  LDSM.16.M88.4 R148, [R188] ;  /* 0x00000000bc94783b */ /* 0x000ea20000000200 */
[C---:B----4-:R-:W-:Y:S06]  /*ce30*/  HMMA.16816.F32 R4, R152.reuse, R156, R4 ;  /* 0x0000009c9804723c */ /* 0x050fec0000001804 */
        /* <DEDUP_REMOVED lines=14> */
[----:B------:R-:W-:Y:S05]  /*cf20*/  LDSM.16.M88.4 R176, [R187] ;  /* 0x00000000bbb0783b */ /* 0x000fea0000000200 */
[C---:B-1----:R-:W-:Y:S06]  /*cf30*/  HMMA.16816.F32 R12, R172.reuse, R132, R12 ;  /* 0x00000084ac0c723c */ /* 0x042fec000000180c */
        /* <DEDUP_REMOVED lines=8> */
[----:B------:R-:W5:Y:S01]  /*cfc0*/  LDSM.16.M88.4 R172, [R200+0x2000] ;  /* 0x00200000c8ac783b */ /* 0x000f620000000200 */
[C---:B--2---:R-:W-:Y:S06]  /*cfd0*/  HMMA.16816.F32 R4, R144.reuse, R148, R4 ;  /* 0x000000949004723c */ /* 0x044fec0000001804 */
[C---:B------:R-:W-:Y:S01]  /*cfe0*/  HMMA.16816.F32 R8, R144.reuse, R150, R8 ;  /* 0x000000969008723c */ /* 0x040fe20000001808 */
[----:B------:R-:W-:Y:S05]  /*cff0*/  LDSM.16.M88.4 R148, [R185] ;  /* 0x00000000b994783b */ /* 0x000fea0000000200 */
[C---:B---3--:R-:W-:Y:S06]  /*d000*/  HMMA.16816.F32 R12, R144.reuse, R152, R12 ;  /* 0x00000098900c723c */ /* 0x048fec000000180c */
[C---:B------:R-:W-:Y:S01]  /*d010*/  HMMA.16816.F32 R16, R144.reuse, R154, R16 ;  /* 0x0000009a9010723c */ /* 0x040fe20000001810 */
[----:B------:R-:W-:Y:S05]  /*d020*/  LDSM.16.M88.4 R152, [R184] ;  /* 0x00000000b898783b */ /* 0x000fea0000000200 */
[C---:B------:R-:W-:Y:S06]  /*d030*/  HMMA.16816.F32 R20, R144.reuse, R156, R20 ;  /* 0x0000009c9014723c */ /* 0x040fec0000001814 */
[C---:B------:R-:W-:Y:S01]  /*d040*/  HMMA.16816.F32 R24, R144.reuse, R158, R24 ;  /* 0x0000009e9018723c */ /* 0x040fe20000001818 */
[----:B------:R-:W-:Y:S05]  /*d050*/  LDSM.16.M88.4 R156, [R198+0x2000] ;  /* 0x00200000c69c783b */ /* 0x000fea0000000200 */
[C---:B------:R-:W-:Y:S06]  /*d060*/  HMMA.16816.F32 R28, R144.reuse, R160, R28 ;  /* 0x000000a0901c723c */ /* 0x040fec000000181c */
[----:B------:R-:W-:Y:S01]  /*d070*/  HMMA.16816.F32 R32, R144, R162, R32 ;  /* 0x000000a29020723c */ /* 0x000fe20000001820 */
[----:B------:R-:W2:Y:S04]  /*d080*/  LDSM.16.M88.4 R144, [R186] ;  /* 0x00000000ba90783b */ /* 0x000ea80000000200 */
[----:B------:R-:W3:Y:S01]  /*d090*/  LDSM.16.M88.4 R160, [R195+0x8000] ;  /* 0x00800000c3a0783b */ /* 0x000ee20000000200 */
[C---:B----4-:R-:W-:Y:S06]  /*d0a0*/  HMMA.16816.F32 R4, R164.reuse, R168, R4 ;  /* 0x000000a8a404723c */ /* 0x050fec0000001804 */
[C---:B------:R-:W-:Y:S01]  /*d0b0*/  HMMA.16816.F32 R8, R164.reuse, R170, R8 ;  /* 0x000000aaa408723c */ /* 0x040fe20000001808 */
[----:B------:R-:W-:Y:S05]  /*d0c0*/  LDSM.16.M88.4 R168, [R188+0x2000] ;  /* 0x00200000bca8783b */ /* 0x000fea0000000200 */
[C---:B-1----:R-:W-:Y:S06]  /*d0d0*/  HMMA.16816.F32 R12, R164.reuse, R132, R12 ;  /* 0x00000084a40c723c */ /* 0x042fec000000180c */
[C---:B------:R-:W-:Y:S01]  /*d0e0*/  HMMA.16816.F32 R16, R164.reuse, R134, R16 ;  /* 0x00000086a410723c */ /* 0x040fe20000001810 */
[----:B------:R-:W1:Y:S05]  /*d0f0*/  LDSM.16.M88.4 R132, [R195+0x8800] ;  /* 0x00880000c384783b */ /* 0x000e6a0000000200 */
[C---:B-----5:R-:W-:Y:S06]  /*d100*/  HMMA.16816.F32 R20, R164.reuse, R136, R20 ;  /* 0x00000088a414723c */ /* 0x060fec0000001814 */
[C---:B------:R-:W-:Y:S01]  /*d110*/  HMMA.16816.F32 R24, R164.reuse, R138, R24 ;  /* 0x0000008aa418723c */ /* 0x040fe20000001818 */
[----:B------:R-:W4:Y:S05]  /*d120*/  LDSM.16.M88.4 R136, [R195+0x9000] ;  /* 0x00900000c388783b */ /* 0x000f2a0000000200 */
[C---:B------:R-:W-:Y:S06]  /*d130*/  HMMA.16816.F32 R28, R164.reuse, R140, R28 ;  /* 0x0000008ca41c723c */ /* 0x040fec000000181c */
[----:B------:R-:W-:Y:S01]  /*d140*/  HMMA.16816.F32 R32, R164, R142, R32 ;  /* 0x0000008ea420723c */ /* 0x000fe20000001820 */
[----:B------:R-:W5:Y:S04]  /*d150*/  LDSM.16.M88.4 R140, [R195+0x9800] ;  /* 0x00980000c38c783b */ /* 0x000f680000000200 */
[----:B------:R-:W5:Y:S01]  /*d160*/  LDSM.16.M88.4 R164, [R197+0x2000] ;  /* 0x00200000c5a4783b */ /* 0x000f620000000200 */
[C---:B------:R-:W-:Y:S06]  /*d170*/  HMMA.16816.F32 R4, R172.reuse, R176, R4 ;  /* 0x000000b0ac04723c */ /* 0x040fec0000001804 */
[C---:B------:R-:W-:Y:S01]  /*d180*/  HMMA.16816.F32 R8, R172.reuse, R178, R8 ;  /* 0x000000b2ac08723c */ /* 0x040fe20000001808 */
[----:B------:R-:W-:Y:S05]  /*d190*/  LDSM.16.M88.4 R176, [R201+0xa000] ;  /* 0x00a00000c9b0783b */ /* 0x000fea0000000200 */
[C---:B--2---:R-:W-:Y:S06]  /*d1a0*/  HMMA.16816.F32 R12, R172.reuse, R144, R12 ;  /* 0x00000090ac0c723c */ /* 0x044fec000000180c */
[C---:B------:R-:W-:Y:S01]  /*d1b0*/  HMMA.16816.F32 R16, R172.reuse, R146, R16 ;  /* 0x00000092ac10723c */ /* 0x040fe20000001810 */
[----:B------:R-:W2:Y:S05]  /*d1c0*/  LDSM.16.M88.4 R144, [R188+0x2800] ;  /* 0x00280000bc90783b */ /* 0x000eaa0000000200 */
[C---:B------:R-:W-:Y:S06]  /*d1d0*/  HMMA.16816.F32 R20, R172.reuse, R148, R20 ;  /* 0x00000094ac14723c */ /* 0x040fec0000001814 */
[C---:B------:R-:W-:Y:S01]  /*d1e0*/  HMMA.16816.F32 R24, R172.reuse, R150, R24 ;  /* 0x00000096ac18723c */ /* 0x040fe20000001818 */
[----:B------:R-:W2:Y:S05]  /*d1f0*/  LDSM.16.M88.4 R148, [R188+0x3000] ;  /* 0x00300000bc94783b */ /* 0x000eaa0000000200 */
[C---:B------:R-:W-:Y:S06]  /*d200*/  HMMA.16816.F32 R28, R172.reuse, R152, R28 ;  /* 0x00000098ac1c723c */ /* 0x040fec000000181c */
[----:B------:R-:W-:Y:S01]  /*d210*/  HMMA.16816.F32 R32, R172, R154, R32 ;  /* 0x0000009aac20723c */ /* 0x000fe20000001820 */
[----:B------:R-:W2:Y:S04]  /*d220*/  LDSM.16.M88.4 R152, [R188+0x3800] ;  /* 0x00380000bc98783b */ /* 0x000ea80000000200 */
[----:B------:R-:W2:Y:S01]  /*d230*/  LDSM.16.M88.4 R172, [R202+0x4000] ;  /* 0x00400000caac783b */ /* 0x000ea20000000200 */
[C---:B---3--:R-:W-:Y:S06]  /*d240*/  HMMA.16816.F32 R4, R156.reuse, R160, R4 ;  /* 0x000000a09c04723c */ /* 0x048fec0000001804 */
[C---:B------:R-:W-:Y:S01]  /*d250*/  HMMA.16816.F32 R8, R156.reuse, R162, R8 ;  /* 0x000000a29c08723c */ /* 0x040fe20000001808 */
[----:B------:R-:W-:Y:S05]  /*d260*/  LDSM.16.M88.4 R160, [R183] ;  /* 0x00000000b7a0783b */ /* 0x000fea0000000200 */
[C---:B-1----:R-:W-:Y:S06]  /*d270*/  HMMA.16816.F32 R12, R156.reuse, R132, R12 ;  /* 0x000000849c0c723c */ /* 0x042fec000000180c */
[C---:B------:R-:W-:Y:S01]  /*d280*/  HMMA.16816.F32 R16, R156.reuse, R134, R16 ;  /* 0x000000869c10723c */ /* 0x040fe20000001810 */
[----:B------:R-:W1:Y:S05]  /*d290*/  LDSM.16.M88.4 R132, [R201+0xa800] ;  /* 0x00a80000c984783b */ /* 0x000e6a0000000200 */
[C---:B----4-:R-:W-:Y:S06]  /*d2a0*/  HMMA.16816.F32 R20, R156.reuse, R136, R20 ;  /* 0x000000889c14723c */ /* 0x050fec0000001814 */
        /* <DEDUP_REMOVED lines=34> */
[C---:B--2---:R-:W-:Y:S06]  /*d4d0*/  HMMA.16816.F32 R12, R156.reuse, R144, R12 ;  /* 0x000000909c0c723c */ /* 0x044fec000000180c */
[C---:B------:R-:W-:Y:S06]  /*d4e0*/  HMMA.16816.F32 R16, R156.reuse, R146, R16 ;  /* 0x000000929c10723c */ /* 0x040fec0000001810 */
[C---:B------:R-:W-:Y:S06]  /*d4f0*/  HMMA.16816.F32 R20, R156.reuse, R148, R20 ;  /* 0x000000949c14723c */ /* 0x040fec0000001814 */
[C---:B------:R-:W-:Y:S06]  /*d500*/  HMMA.16816.F32 R24, R156.reuse, R150, R24 ;  /* 0x000000969c18723c */ /* 0x040fec0000001818 */
[C---:B------:R-:W-:Y:S06]  /*d510*/  HMMA.16816.F32 R28, R156.reuse, R152, R28 ;  /* 0x000000989c1c723c */ /* 0x040fec000000181c */
[----:B------:R-:W-:Y:S06]  /*d520*/  HMMA.16816.F32 R32, R156, R154, R32 ;  /* 0x0000009a9c20723c */ /* 0x000fec0000001820 */
[C---:B------:R-:W-:Y:S06]  /*d530*/  HMMA.16816.F32 R4, R164.reuse, R168, R4 ;  /* 0x000000a8a404723c */ /* 0x040fec0000001804 */
[C---:B------:R-:W-:Y:S06]  /*d540*/  HMMA.16816.F32 R8, R164.reuse, R170, R8 ;  /* 0x000000aaa408723c */ /* 0x040fec0000001808 */
[C---:B-1----:R-:W-:Y:S06]  /*d550*/  HMMA.16816.F32 R12, R164.reuse, R132, R12 ;  /* 0x00000084a40c723c */ /* 0x042fec000000180c */
        /* <DEDUP_REMOVED lines=16> */
[C---:B------:R-:W-:Y:S05]  /*d660*/  HMMA.16816.F32 R24, R172.reuse, R138, R24 ;  /* 0x0000008aac18723c */ /* 0x040fea0000001818 */
[----:B------:R-:W2:Y:S01]  /*d670*/  MUFU.TANH R3, R3 ;  /* 0x0000000300037308 */ /* 0x000ea20000002400 */
[----:B------:R-:W-:Y:S01]  /*d680*/  FMUL.FTZ R222, R5, UR16 ;  /* 0x0000001005de7c20 */ /* 0x000fe20008410000 */
[----:B------:R-:W-:Y:S01]  /*d690*/  FMUL.FTZ R226, R6, UR16 ;  /* 0x0000001006e27c20 */ /* 0x000fe20008410000 */
[----:B------:R-:W-:Y:S03]  /*d6a0*/  FMUL.FTZ R227, R7, UR16 ;  /* 0x0000001007e37c20 */ /* 0x000fe60008410000 */
        /* <DEDUP_REMOVED lines=8> */
[----:B------:R-:W-:Y:S01]  /*d730*/  FMUL.FTZ R233, R14, UR16 ;  /* 0x000000100ee97c20 */ /* 0x000fe20008410000 */
[----:B------:R-:W-:Y:S03]  /*d740*/  FMUL.FTZ R232, R15, UR16 ;  /* 0x000000100fe87c20 */ /* 0x000fe60008410000 */
[----:B------:R-:W4:Y:S01]  /*d750*/  MUFU.TANH R226, R226 ;  /* 0x000000e200e27308 */ /* 0x000f220000002400 */
[----:B------:R-:W-:Y:S01]  /*d760*/  FMUL.FTZ R240, R16, UR16 ;  /* 0x0000001010f07c20 */ /* 0x000fe20008410000 */
[----:B------:R-:W-:Y:S01]  /*d770*/  FMUL.FTZ R239, R17, UR16 ;  /* 0x0000001011ef7c20 */ /* 0x000fe20008410000 */
[----:B------:R-:W-:Y:S01]  /*d780*/  FMUL.FTZ R237, R18, UR16 ;  /* 0x0000001012ed7c20 */ /* 0x000fe20008410000 */
[----:B------:R-:W-:Y:S01]  /*d790*/  FMUL.FTZ R245, R20, UR16 ;  /* 0x0000001014f57c20 */ /* 0x000fe20008410000 */
[----:B------:R-:W-:Y:S01]  /*d7a0*/  FMUL.FTZ R244, R21, UR16 ;  /* 0x0000001015f47c20 */ /* 0x000fe20008410000 */
[----:B------:R-:W-:Y:S01]  /*d7b0*/  FMUL.FTZ R241, R22, UR16 ;  /* 0x0000001016f17c20 */ /* 0x000fe20008410000 */
[C---:B-1----:R-:W-:Y:S03]  /*d7c0*/  HMMA.16816.F32 R28, R172.reuse, R132, R28 ;  /* 0x00000084ac1c723c */ /* 0x042fe6000000181c */
[----:B------:R-:W1:Y:S01]  /*d7d0*/  MUFU.TANH R227, R227 ;  /* 0x000000e300e37308 */ /* 0x000e620000002400 */
[----:B------:R-:W-:Y:S01]  /*d7e0*/  FMUL.FTZ R238, R23, UR16 ;  /* 0x0000001017ee7c20 */ /* 0x000fe20008410000 */
[----:B------:R-:W-:Y:S01]  /*d7f0*/  FMUL.FTZ R247, R24, UR16 ;  /* 0x0000001018f77c20 */ /* 0x000fe20008410000 */
[----:B------:R-:W-:Y:S01]  /*d800*/  FMUL.FTZ R246, R25, UR16 ;  /* 0x0000001019f67c20 */ /* 0x000fe20008410000 */
[----:B------:R-:W-:Y:S06]  /*d810*/  HMMA.16816.F32 R32, R172, R134, R32 ;  /* 0x00000086ac20723c */ /* 0x000fec0000001820 */
[----:B------:R-:W1:Y:S01]  /*d820*/  MUFU.TANH R229, R229 ;  /* 0x000000e500e57308 */ /* 0x000e620000002400 */
[----:B------:R-:W-:Y:S01]  /*d830*/  FMUL.FTZ R243, R26, UR16 ;  /* 0x000000101af37c20 */ /* 0x000fe20008410000 */
[----:B------:R-:W-:Y:S08]  /*d840*/  FMUL.FTZ R242, R27, UR16 ;  /* 0x000000101bf27c20 */ /* 0x000ff00008410000 */
[----:B------:R-:W1:Y:S01]  /*d850*/  MUFU.TANH R230, R230 ;  /* 0x000000e600e67308 */ /* 0x000e620000002400 */
[----:B------:R-:W-:Y:S09]  /*d860*/  FMUL.FTZ R250, R28, UR16 ;  /* 0x000000101cfa7c20 */ /* 0x000ff20008410000 */
[----:B------:R-:W1:Y:S01]  /*d870*/  MUFU.TANH R228, R228 ;  /* 0x000000e400e47308 */ /* 0x000e620000002400 */
[----:B------:R-:W-:Y:S01]  /*d880*/  FMUL.FTZ R249, R30, UR16 ;  /* 0x000000101ef97c20 */ /* 0x000fe20008410000 */
[----:B------:R-:W-:Y:S01]  /*d890*/  FMUL.FTZ R248, R31, UR16 ;  /* 0x000000101ff87c20 */ /* 0x000fe20008410000 */
[----:B------:R-:W-:Y:S01]  /*d8a0*/  FMUL.FTZ R223, R29, UR16 ;  /* 0x000000101ddf7c20 */ /* 0x000fe20008410000 */
[----:B------:R-:W-:Y:S01]  /*d8b0*/  FMUL.FTZ R252, R33, UR16 ;  /* 0x0000001021fc7c20 */ /* 0x000fe20008410000 */
[----:B------:R-:W-:Y:S01]  /*d8c0*/  FMUL.FTZ R251, R34, UR16 ;  /* 0x0000001022fb7c20 */ /* 0x000fe20008410000 */
[----:B------:R-:W-:Y:S04]  /*d8d0*/  FMUL.FTZ R220, R32, UR16 ;  /* 0x0000001020dc7c20 */ /* 0x000fe80008410000 */
[----:B------:R5:W1:Y:S10]  /*d8e0*/  MUFU.TANH R19, R250 ;  /* 0x000000fa00137308 */ /* 0x000a740000002400 */
[----:B------:R-:W1:Y:S10]  /*d8f0*/  MUFU.TANH R231, R231 ;  /* 0x000000e700e77308 */ /* 0x000e740000002400 */
[----:B------:R-:W1:Y:S01]  /*d900*/  MUFU.TANH R235, R235 ;  /* 0x000000eb00eb7308 */ /* 0x000e620000002400 */
[----:B-----5:R-:W-:Y:S09]  /*d910*/  FMUL.FTZ R250, R35, UR16 ;  /* 0x0000001023fa7c20 */ /* 0x020ff20008410000 */
        /* <DEDUP_REMOVED lines=15> */
[----:B------:R5:W1:Y:S10]  /*da10*/  MUFU.TANH R17, R223 ;  /* 0x000000df00117308 */ /* 0x000a740000002400 */
[----:B------:R-:W1:Y:S10]  /*da20*/  MUFU.TANH R249, R249 ;  /* 0x000000f900f97308 */ /* 0x000e740000002400 */
[----:B------:R-:W1:Y:S01]  /*da30*/  MUFU.TANH R248, R248 ;  /* 0x000000f800f87308 */ /* 0x000e620000002400 */
[----:B-----5:R-:W-:Y:S09]  /*da40*/  MOV R223, R225 ;  /* 0x000000e100df7202 */ /* 0x020ff20000000f00 */
[----:B------:R5:W1:Y:S10]  /*da50*/  MUFU.TANH R18, R220 ;  /* 0x000000dc00127308 */ /* 0x000a740000002400 */
[----:B------:R-:W1:Y:S10]  /*da60*/  MUFU.TANH R252, R252 ;  /* 0x000000fc00fc7308 */ /* 0x000e740000002400 */
[----:B------:R-:W1:Y:S01]  /*da70*/  MUFU.TANH R251, R251 ;  /* 0x000000fb00fb7308 */ /* 0x000e620000002400 */
[----:B-----5:R-:W-:Y:S09]  /*da80*/  MOV R220, R224 ;  /* 0x000000e000dc7202 */ /* 0x020ff20000000f00 */
[----:B------:R-:W1:Y:S01]  /*da90*/  MUFU.TANH R250, R250 ;  /* 0x000000fa00fa7308 */ /* 0x000e620000002400 */
[----:B--234-:R-:W-:Y:S05]  /*daa0*/  @!P0 BRA `(.L_x_2127) ;  /* 0x0000000800748947 */ /* 0x01cfea0003800000 */
        /* <DEDUP_REMOVED lines=13> */
[----:B------:R-:W-:Y:S02]  /*db80*/  UIMAD.WIDE.U32 UR36, UR15, UR29, URZ ;  /* 0x0000001d0f2472a5 */ /* 0x000fe4000f8e003f */
[----:B------:R-:W-:Y:S04]  /*db90*/  UIADD3 UR30, -UR35, URZ, URZ ;  /* 0x0000003f231e7290 */ /* 0x000fe8000fffe13f */
[----:B------:R-:W-:Y:S01]  /*dba0*/  UIMAD UR31, UR6, UR30, UR31 ;  /* 0x0000001e061f72a4 */ /* 0x000fe2000f8e021f */
[----:B------:R-:W-:Y:S02]  /*dbb0*/  UMOV UR33, UR37 ;  /* 0x0000002500217c82 */ /* 0x000fe40008000000 */
[----:B------:R-:W-:Y:S02]  /*dbc0*/  UIADD3 UR28, -UR33, URZ, URZ ;  /* 0x0000003f211c7290 */ /* 0x000fe4000fffe13f */
[----:B------:R-:W-:Y:S02]  /*dbd0*/  UISETP.GT.U32.AND UP4, UPT, UR6, UR31, UPT ;  /* 0x0000001f0600728c */ /* 0x000fe4000bf84070 */
[----:B------:R-:W-:Y:S04]  /*dbe0*/  UIMAD UR29, UR6, UR28, UR29 ;  /* 0x0000001c061d72a4 */ /* 0x000fe8000f8e021d */
[----:B------:R-:W-:Y:S05]  /*dbf0*/  UISETP.GT.U32.AND UP2, UPT, UR6, UR29, UPT ;  /* 0x0000001d0600728c */ /* 0x000fea000bf44070 */
[----:B------:R-:W-:Y:S02]  /*dc00*/  @!UP4 UIADD3 UR31, UR31, -UR6, URZ ;  /* 0x800000061f1fc290 */ /* 0x000fe4000fffe03f */
[----:B------:R-:W-:Y:S02]  /*dc10*/  @!UP4 UIADD3 UR35, UR35, 0x1, URZ ;  /* 0x000000012323c890 */ /* 0x000fe4000fffe03f */
[----:B------:R-:W-:Y:S02]  /*dc20*/  UISETP.GE.U32.AND UP6, UPT, UR31, UR6, UPT ;  /* 0x000000061f00728c */ /* 0x000fe4000bfc6070 */
[----:B------:R-:W-:Y:S02]  /*dc30*/  @!UP2 UIADD3 UR29, UR29, -UR6, URZ ;  /* 0x800000061d1da290 */ /* 0x000fe4000fffe03f */
[----:B------:R-:W-:Y:S02]  /*dc40*/  @!UP2 UIADD3 UR33, UR33, 0x1, URZ ;  /* 0x000000012121a890 */ /* 0x000fe4000fffe03f */
[----:B------:R-:W-:Y:S02]  /*dc50*/  UISETP.GE.U32.AND UP5, UPT, UR29, UR6, UPT ;  /* 0x000000061d00728c */ /* 0x000fe4000bfa6070 */
[----:B------:R-:W-:Y:S03]  /*dc60*/  UISETP.GE.AND UP2, UPT, UR32, URZ, UPT ;  /* 0x0000003f2000728c */ /* 0x000fe6000bf46270 */
[----:B------:R-:W-:Y:S04]  /*dc70*/  @UP6 UIADD3 UR35, UR35, 0x1, URZ ;  /* 0x0000000123236890 */ /* 0x000fe8000fffe03f */
[----:B------:R-:W-:Y:S02]  /*dc80*/  @!UP3 UIADD3 UR35, -UR35, URZ, URZ ;  /* 0x0000003f2323b290 */ /* 0x000fe4000fffe13f */
[----:B------:R-:W-:Y:S02]  /*dc90*/  @UP5 UIADD3 UR33, UR33, 0x1, URZ ;  /* 0x0000000121215890 */ /* 0x000fe4000fffe03f */
[----:B------:R-:W-:Y:S02]  /*dca0*/  USEL UR35, UR8, UR35, !UP0 ;  /* 0x0000002308237287 */ /* 0x000fe4000c000000 */
[----:B------:R-:W-:Y:S04]  /*dcb0*/  @!UP2 UIADD3 UR33, -UR33, URZ, URZ ;  /* 0x0000003f2121a290 */ /* 0x000fe8000fffe13f */
[----:B------:R-:W-:Y:S01]  /*dcc0*/  IMAD.U32 R8, RZ, RZ, UR35 ;  /* 0x00000023ff087e24 */ /* 0x000fe2000f8e00ff */
[----:B------:R-:W-:Y:S01]  /*dcd0*/  USEL UR33, UR8, UR33, !UP0 ;  /* 0x0000002108217287 */ /* 0x000fe2000c000000 */
[----:B------:R-:W-:Y:S03]  /*dce0*/  IMAD.U32 R4, RZ, RZ, UR35 ;  /* 0x00000023ff047e24 */ /* 0x000fe6000f8e00ff */
[----:B------:R-:W-:Y:S02]  /*dcf0*/  LEA R8, P0, R8, UR20, 0x2 ;  /* 0x0000001408087c11 */ /* 0x000fe4000f8010ff */
[----:B------:R-:W-:Y:S01]  /*dd00*/  IMAD.U32 R6, RZ, RZ, UR33 ;  /* 0x00000021ff067e24 */ /* 0x000fe2000f8e00ff */
[----:B------:R-:W-:Y:S02]  /*dd10*/  MOV R5, UR33 ;  /* 0x0000002100057c02 */ /* 0x000fe40008000f00 */
[----:B------:R-:W-:Y:S02]  /*dd20*/  LEA.HI.X.SX32 R9, R4, UR21, 0x2, P0 ;  /* 0x0000001504097c11 */ /* 0x000fe400080f16ff */
[----:B------:R-:W-:Y:S02]  /*dd30*/  LEA R6, P1, R6, UR20, 0x2 ;  /* 0x0000001406067c11 */ /* 0x000fe4000f8210ff */
[----:B------:R-:W-:Y:S02]  /*dd40*/  R2UR UR29, R9 ;  /* 0x00000000091d72ca */ /* 0x000fe400000e0000 */
[----:B------:R-:W-:Y:S02]  /*dd50*/  LEA.HI.X.SX32 R7, R5, UR21, 0x2, P1 ;  /* 0x0000001505077c11 */ /* 0x000fe400088f16ff */
[----:B------:R-:W-:Y:S01]  /*dd60*/  R2UR UR30, R6 ;  /* 0x00000000061e72ca */ /* 0x000fe200000e0000 */
[----:B------:R-:W2:Y:S01]  /*dd70*/  LDC.64 R4, c[0x0][0x230] ;  /* 0x00008c00ff047b82 */ /* 0x000ea20000000a00 */
[----:B------:R-:W-:Y:S02]  /*dd80*/  R2UR UR31, R7 ;  /* 0x00000000071f72ca */ /* 0x000fe400000e0000 */
[----:B------:R-:W-:Y:S05]  /*dd90*/  R2UR UR28, R8 ;  /* 0x00000000081c72ca */ /* 0x000fea00000e0000 */
[----:B------:R-:W3:Y:S01]  /*dda0*/  LDC.64 R6, c[0x0][0x248] ;  /* 0x00009200ff067b82 */ /* 0x000ee20000000a00 */
[----:B------:R-:W-:Y:S03]  /*ddb0*/  IMAD.U32 R15, RZ, RZ, UR29 ;  /* 0x0000001dff0f7e24 */ /* 0x000fe6000f8e00ff */
[----:B------:R-:W-:Y:S02]  /*ddc0*/  MOV R12, UR30 ;  /* 0x0000001e000c7c02 */ /* 0x000fe40008000f00 */
[----:B------:R-:W-:Y:S02]  /*ddd0*/  IMAD.U32 R13, RZ, RZ, UR31 ;  /* 0x0000001fff0d7e24 */ /* 0x000fe4000f8e00ff */
[----:B------:R-:W-:Y:S01]  /*dde0*/  IMAD.U32 R14, RZ, RZ, UR28 ;  /* 0x0000001cff0e7e24 */ /* 0x000fe2000f8e00ff */
[----:B------:R-:W-:Y:S02]  /*ddf0*/  UIADD3 UR28, UR35, -UR33, URZ ;  /* 0x80000021231c7290 */ /* 0x000fe4000fffe03f */
[----:B------:R-:W4:Y:S02]  /*de00*/  LDG.E R9, desc[UR24][R12.64] ;  /* 0x000000180c097981 */ /* 0x000f24000c1e1900 */
[----:B------:R-:W-:Y:S02]  /*de10*/  UIMAD UR28, UR28, UR9, -0x40 ;  /* 0xffffffc01c1c74a4 */ /* 0x000fe4000f8e0209 */
[----:B------:R-:W4:Y:S02]  /*de20*/  LDG.E R10, desc[UR24][R14.64] ;  /* 0x000000180e0a7981 */ /* 0x000f24000c1e1900 */
[----:B------:R-:W-:Y:S06]  /*de30*/  USHF.R.S32.HI UR14, URZ, 0x1f, UR28 ;  /* 0x0000001f3f0e7899 */ /* 0x000fec000801141c */
[C---:B---3--:R-:W-:Y:S04]  /*de40*/  IMAD R8, R6.reuse, UR14, RZ ;  /* 0x0000000e06087c24 */ /* 0x048fe8000f8e02ff */
[----:B------:R-:W-:Y:S02]  /*de50*/  IMAD R8, R7, UR28, R8 ;  /* 0x0000001c07087c24 */ /* 0x000fe4000f8e0208 */
[----:B----4-:R-:W-:Y:S02]  /*de60*/  IMAD.IADD R9, R9, 0x1, -R10 ;  /* 0x0000000109097824 */ /* 0x010fe400078e0a0a */
        /* <DEDUP_REMOVED lines=8> */
.L_x_2128:
[----:B------:R2:W-:Y:S01]  /*def0*/  @P5 STS.128 [R207+0x6000], RZ ;  /* 0x006000ffcf005388 */ /* 0x0005e20000000c00 */
[CC--:B------:R-:W-:Y:S02]  /*df00*/  LEA R14, P0, R5.reuse, R218.reuse, 0x1 ;  /* 0x000000da050e7211 */ /* 0x0c0fe400078008ff */
[C---:B------:R-:W-:Y:S02]  /*df10*/  IADD3 R7, P1, R5.reuse, UR26, RZ ;  /* 0x0000001a05077c10 */ /* 0x040fe4000ff3e0ff */
[-C--:B------:R-:W-:Y:S02]  /*df20*/  LEA.HI.X R15, R5, R217.reuse, R4, 0x1, P0 ;  /* 0x000000d9050f7211 */ /* 0x080fe400000f0c04 */
        /* <DEDUP_REMOVED lines=26> */
[CC--:B------:R-:W-:Y:S02]  /*e0d0*/  @!P5 LEA R24, P6, R5.reuse, R218.reuse, 0x1 ;  /* 0x000000da0518d211 */ /* 0x0c0fe400078c08ff */
[CCC-:B------:R-:W-:Y:S01]  /*e0e0*/  @!P4 LEA.HI.X R23, R5.reuse, R217.reuse, R6.reuse, 0x1, P1 ;  /* 0x000000d90517c211 */ /* 0x1c0fe200008f0c06 */
[----:B------:R-:W-:Y:S01]  /*e0f0*/  @!PT LDS RZ, [RZ] ;  /* 0x00000000fffff984 */ /* 0x000fe20000000800 */
[----:B------:R-:W-:Y:S01]  /*e100*/  @!PT LDS RZ, [RZ] ;  /* 0x00000000fffff984 */ /* 0x000fe20000000800 */
[----:B------:R-:W-:Y:S01]  /*e110*/  @!PT LDS RZ, [RZ] ;  /* 0x00000000fffff984 */ /* 0x000fe20000000800 */
[----:B------:R2:W-:Y:S01]  /*e120*/  @!P5 LDGSTS.E.BYPASS.LTC128B.128 [R207+0x6800], desc[UR24][R12.64] ;  /* 0x068000000ccfdfae */ /* 0x0005e2000b901d58 */
[CCC-:B------:R-:W-:Y:S02]  /*e130*/  @!P5 LEA.HI.X R25, R5.reuse, R217.reuse, R6.reuse, 0x1, P6 ;  /* 0x000000d90519d211 */ /* 0x1c0fe400030f0c06 */
[CC--:B------:R-:W-:Y:S01]  /*e140*/  @!P2 LEA.HI.X R21, R5.reuse, R217.reuse, R6, 0x1, P0 ;  /* 0x000000d90515a211 */ /* 0x0c0fe200000f0c06 */
[----:B------:R2:W-:Y:S01]  /*e150*/  @P4 STS.128 [R207+0x8800], RZ ;  /* 0x008800ffcf004388 */ /* 0x0005e20000000c00 */
[----:B------:R-:W-:Y:S03]  /*e160*/  IADD3 R4, P6, R5, UR26, RZ ;  /* 0x0000001a05047c10 */ /* 0x000fe6000ffde0ff */
[----:B------:R-:W-:Y:S01]  /*e170*/  @!PT LDS RZ, [RZ] ;  /* 0x00000000fffff984 */ /* 0x000fe20000000800 */
[----:B------:R-:W-:Y:S01]  /*e180*/  @!PT LDS RZ, [RZ] ;  /* 0x00000000fffff984 */ /* 0x000fe20000000800 */
[----:B------:R-:W-:Y:S01]  /*e190*/  @!PT LDS RZ, [RZ] ;  /* 0x00000000fffff984 */ /* 0x000fe20000000800 */
[----:B------:R2:W-:Y:S01]  /*e1a0*/  @!P4 LDGSTS.E.BYPASS.LTC128B.128 [R207+0x8800], desc[UR24][R10.64+0x80] ;  /* 0x088000800acfcfae */ /* 0x0005e2000b901d58 */
[CC--:B------:R-:W-:Y:S02]  /*e1b0*/  @!P4 LEA R26, P1, R4.reuse, R218.reuse, 0x1 ;  /* 0x000000da041ac211 */ /* 0x0c0fe400078208ff */
[-C--:B------:R-:W-:Y:S01]  /*e1c0*/  @!P2 LEA R30, P0, R4, R218.reuse, 0x1 ;  /* 0x000000da041ea211 */ /* 0x080fe200078008ff */
[----:B------:R2:W-:Y:S01]  /*e1d0*/  @P2 STS.128 [R207+0xa800], RZ ;  /* 0x00a800ffcf002388 */ /* 0x0005e20000000c00 */
[----:B------:R-:W-:Y:S02]  /*e1e0*/  IADD3.X R6, R6, UR23, RZ, P6, !PT ;  /* 0x0000001706067c10 */ /* 0x000fe4000b7fe4ff */
[C---:B------:R-:W-:Y:S01]  /*e1f0*/  @!P5 LEA R28, P6, R4.reuse, R218, 0x1 ;  /* 0x000000da041cd211 */ /* 0x040fe200078c08ff */
[----:B------:R-:W-:Y:S01]  /*e200*/  @!PT LDS RZ, [RZ] ;  /* 0x00000000fffff984 */ /* 0x000fe20000000800 */
[----:B------:R-:W-:Y:S01]  /*e210*/  @!PT LDS RZ, [RZ] ;  /* 0x00000000fffff984 */ /* 0x000fe20000000800 */
[----:B------:R-:W-:Y:S01]  /*e220*/  @!PT LDS RZ, [RZ] ;  /* 0x00000000fffff984 */ /* 0x000fe20000000800 */
[----:B------:R2:W-:Y:S01]  /*e230*/  @!P2 LDGSTS.E.BYPASS.LTC128B.128 [R207+0xa800], desc[UR24][R8.64+0x100] ;  /* 0x0a80010008cfafae */ /* 0x0005e2000b901d58 */
[CC--:B------:R-:W-:Y:S01]  /*e240*/  @!P4 LEA.HI.X R27, R4.reuse, R217.reuse, R6, 0x1, P1 ;  /* 0x000000d9041bc211 */ /* 0x0c0fe200008f0c06 */
[----:B------:R-:W-:Y:S01]  /*e250*/  IMAD.MOV.U32 R218, RZ, RZ, R14 ;  /* 0x000000ffffda7224 */ /* 0x000fe200078e000e */
[CCC-:B------:R-:W-:Y:S01]  /*e260*/  @!P5 LEA.HI.X R29, R4.reuse, R217.reuse, R6.reuse, 0x1, P6 ;  /* 0x000000d9041dd211 */ /* 0x1c0fe200030f0c06 */
[----:B------:R2:W-:Y:S01]  /*e270*/  @P5 STS.128 [R207+0x7000], RZ ;  /* 0x007000ffcf005388 */ /* 0x0005e20000000c00 */
[----:B------:R-:W-:Y:S01]  /*e280*/  @!P2 LEA.HI.X R31, R4, R217, R6, 0x1, P0 ;  /* 0x000000d9041fa211 */ /* 0x000fe200000f0c06 */
[----:B------:R-:W-:Y:S02]  /*e290*/  IMAD.MOV.U32 R217, RZ, RZ, R15 ;  /* 0x000000ffffd97224 */ /* 0x000fe400078e000f */
        /* <DEDUP_REMOVED lines=30> */
.L_x_2127:
[----:B------:R-:W-:Y:S01]  /*e480*/  MOV R5, UR12 ;  /* 0x0000000c00057c02 */ /* 0x000fe20008000f00 */
[----:B--2---:R-:W-:Y:S01]  /*e490*/  LDSM.16.MT88.4 R20, [R194+0xc000] ;  /* 0x00c00000c214783b */ /* 0x004fe20000004200 */
[----:B------:R-:W-:Y:S02]  /*e4a0*/  UISETP.GT.AND UP2, UPT, UR12, UR10, UPT ;  /* 0x0000000a0c00728c */ /* 0x000fe4000bf44270 */
[----:B------:R-:W-:Y:S04]  /*e4b0*/  LEA R4, R5, R214, 0x6 ;  /* 0x000000d605047211 */ /* 0x000fe800078e30ff */
[C---:B------:R-:W-:Y:S01]  /*e4c0*/  IADD3 R5, R4.reuse, 0x1, RZ ;  /* 0x0000000104057810 */ /* 0x040fe20007ffe0ff */
[C---:B------:R-:W-:Y:S01]  /*e4d0*/  VIADD R6, R4.reuse, 0x8 ;  /* 0x0000000804067836 */ /* 0x040fe20000000000 */
[CC--:B------:R-:W-:Y:S01]  /*e4e0*/  ISETP.GE.AND P6, PT, R4.reuse, R213.reuse, PT ;  /* 0x000000d50400720c */ /* 0x0c0fe20003fc6270 */
[----:B------:R-:W-:Y:S01]  /*e4f0*/  VIADD R8, R4, 0x18 ;  /* 0x0000001804087836 */ /* 0x000fe20000000000 */
[C---:B------:R-:W-:Y:S01]  /*e500*/  ISETP.GE.AND P5, PT, R5.reuse, R213, PT ;  /* 0x000000d50500720c */ /* 0x040fe20003fa6270 */
[----:B------:R-:W-:Y:S01]  /*e510*/  LDSM.16.MT88.4 R28, [R193+0xc000] ;  /* 0x00c00000c11c783b */ /* 0x000fe20000004200 */
[C---:B------:R-:W-:Y:S02]  /*e520*/  ISETP.GE.AND P2, PT, R5.reuse, R211, PT ;  /* 0x000000d30500720c */ /* 0x040fe40003f46270 */
[C---:B------:R-:W-:Y:S02]  /*e530*/  ISETP.GE.AND P0, PT, R6.reuse, R213, PT ;  /* 0x000000d50600720c */ /* 0x040fe40003f06270 */
[-C--:B------:R-:W-:Y:S02]  /*e540*/  ISETP.GE.AND P4, PT, R6, R211.reuse, PT ;  /* 0x000000d30600720c */ /* 0x080fe40003f86270 */
[C---:B------:R-:W-:Y:S02]  /*e550*/  ISETP.GE.AND P1, PT, R4.reuse, R211, PT ;  /* 0x000000d30400720c */ /* 0x040fe40003f26270 */
[C---:B------:R-:W-:Y:S02]  /*e560*/  ISETP.GE.OR P5, PT, R5.reuse, R212, !P5 ;  /* 0x000000d40500720c */ /* 0x040fe40006fa6670 */
[----:B------:R-:W-:Y:S02]  /*e570*/  ISETP.GE.OR P2, PT, R5, R210, !P2 ;  /* 0x000000d20500720c */ /* 0x000fe40005746670 */
[-C--:B------:R-:W-:Y:S02]  /*e580*/  ISETP.GE.OR P6, PT, R4, R212.reuse, !P6 ;  /* 0x000000d40400720c */ /* 0x080fe400077c6670 */
[C---:B------:R-:W-:Y:S02]  /*e590*/  ISETP.GE.OR P0, PT, R6.reuse, R212, !P0 ;  /* 0x000000d40600720c */ /* 0x040fe40004706670 */
[-C--:B------:R-:W-:Y:S02]  /*e5a0*/  ISETP.GE.OR P4, PT, R6, R210.reuse, !P4 ;  /* 0x000000d20600720c */ /* 0x080fe40006786670 */
[C---:B------:R-:W-:Y:S02]  /*e5b0*/  IADD3 R5, R4.reuse, 0x9, RZ ;  /* 0x0000000904057810 */ /* 0x040fe40007ffe0ff */
[C---:B------:R-:W-:Y:S02]  /*e5c0*/  IADD3 R6, R4.reuse, 0x10, RZ ;  /* 0x0000001004067810 */ /* 0x040fe40007ffe0ff */
[----:B------:R-:W-:Y:S02]  /*e5d0*/  ISETP.GE.OR P1, PT, R4, R210, !P1 ;  /* 0x000000d20400720c */ /* 0x000fe40004f26670 */
[----:B------:R-:W-:Y:S02]  /*e5e0*/  FSEL R9, R3, -INF , !P6 ;  /* 0xff80000003097808 */ /* 0x000fe40007000000 */
[----:B------:R-:W-:Y:S02]  /*e5f0*/  FSEL R7, R222, -INF , !P5 ;  /* 0xff800000de077808 */ /* 0x000fe40006800000 */
[CC--:B------:R-:W-:Y:S02]  /*e600*/  ISETP.GE.AND P6, PT, R5.reuse, R213.reuse, PT ;  /* 0x000000d50500720c */ /* 0x0c0fe40003fc6270 */
[----:B------:R-:W-:Y:S02]  /*e610*/  ISETP.GE.AND P5, PT, R6, R213, PT ;  /* 0x000000d50600720c */ /* 0x000fe40003fa6270 */
[----:B------:R-:W-:Y:S02]  /*e620*/  FSEL R226, R226, -INF , !P1 ;  /* 0xff800000e2e27808 */ /* 0x000fe40004800000 */
[CC--:B------:R-:W-:Y:S02]  /*e630*/  ISETP.GE.AND P1, PT, R5.reuse, R211.reuse, PT ;  /* 0x000000d30500720c */ /* 0x0c0fe40003f26270 */
[CC--:B------:R-:W-:Y:S02]  /*e640*/  ISETP.GE.OR P6, PT, R5.reuse, R212.reuse, !P6 ;  /* 0x000000d40500720c */ /* 0x0c0fe400077c6670 */
[----:B------:R-:W-:Y:S02]  /*e650*/  ISETP.GE.OR P5, PT, R6, R212, !P5 ;  /* 0x000000d40600720c */ /* 0x000fe40006fa6670 */
[----:B------:R-:W-:Y:S02]  /*e660*/  IADD3 R3, R4, 0x11, RZ ;  /* 0x0000001104037810 */ /* 0x000fe40007ffe0ff */
[-C--:B------:R-:W-:Y:S02]  /*e670*/  ISETP.GE.OR P1, PT, R5, R210.reuse, !P1 ;  /* 0x000000d20500720c */ /* 0x080fe40004f26670 */
[----:B-1----:R-:W-:Y:S02]  /*e680*/  FSEL R229, R229, -INF , !P0 ;  /* 0xff800000e5e57808 */ /* 0x002fe40004000000 */
[----:B------:R-:W-:Y:S02]  /*e690*/  FSEL R5, R230, -INF , !P6 ;  /* 0xff800000e6057808 */ /* 0x000fe40007000000 */
[----:B------:R-:W-:Y:S02]  /*e6a0*/  FSEL R173, R235, -INF , !P5 ;  /* 0xff800000ebad7808 */ /* 0x000fe40006800000 */
[----:B------:R-:W-:Y:S02]  /*e6b0*/  ISETP.GE.AND P0, PT, R6, R211, PT ;  /* 0x000000d30600720c */ /* 0x000fe40003f06270 */
[CC--:B------:R-:W-:Y:S02]  /*e6c0*/  ISETP.GE.AND P6, PT, R3.reuse, R213.reuse, PT ;  /* 0x000000d50300720c */ /* 0x0c0fe40003fc6270 */
[----:B------:R-:W-:Y:S02]  /*e6d0*/  ISETP.GE.AND P5, PT, R8, R213, PT ;  /* 0x000000d50800720c */ /* 0x000fe40003fa6270 */
[----:B------:R-:W-:Y:S02]  /*e6e0*/  ISETP.GE.OR P0, PT, R6, R210, !P0 ;  /* 0x000000d20600720c */ /* 0x000fe40004706670 */
[-C--:B------:R-:W-:Y:S02]  /*e6f0*/  ISETP.GE.OR P6, PT, R3, R212.reuse, !P6 ;  /* 0x000000d40300720c */ /* 0x080fe400077c6670 */
[----:B------:R-:W-:Y:S02]  /*e700*/  ISETP.GE.OR P5, PT, R8, R212, !P5 ;  /* 0x000000d40800720c */ /* 0x000fe40006fa6670 */
[----:B------:R-:W-:Y:S02]  /*e710*/  IADD3 R6, R4, 0x19, RZ ;  /* 0x0000001904067810 */ /* 0x000fe40007ffe0ff */
[----:B------:R-:W-:Y:S02]  /*e720*/  FSEL R163, R234, -INF , !P6 ;  /* 0xff800000eaa37808 */ /* 0x000fe40007000000 */
[----:B------:R-:W-:Y:S02]  /*e730*/  FSEL R143, R240, -INF , !P5 ;  /* 0xff800000f08f7808 */ /* 0x000fe40006800000 */
[----:B------:R-:W-:Y:S02]  /*e740*/  FSEL R10, R227, -INF , !P2 ;  /* 0xff800000e30a7808 */ /* 0x000fe40005000000 */
[C---:B------:R-:W-:Y:S02]  /*e750*/  ISETP.GE.AND P6, PT, R3.reuse, R211, PT ;  /* 0x000000d30300720c */ /* 0x040fe40003fc6270 */
[----:B------:R-:W-:Y:S02]  /*e760*/  ISETP.GE.AND P2, PT, R6, R213, PT ;  /* 0x000000d50600720c */ /* 0x000fe40003f46270 */
[-C--:B------:R-:W-:Y:S02]  /*e770*/  ISETP.GE.AND P5, PT, R8, R211.reuse, PT ;  /* 0x000000d30800720c */ /* 0x080fe40003fa6270 */
[----:B------:R-:W-:Y:S02]  /*e780*/  ISETP.GE.OR P6, PT, R3, R210, !P6 ;  /* 0x000000d20300720c */ /* 0x000fe400077c6670 */
[----:B------:R-:W-:Y:S02]  /*e790*/  ISETP.GE.OR P2, PT, R6, R212, !P2 ;  /* 0x000000d40600720c */ /* 0x000fe40005746670 */
[-C--:B------:R-:W-:Y:S02]  /*e7a0*/  ISETP.GE.OR P5, PT, R8, R210.reuse, !P5 ;  /* 0x000000d20800720c */ /* 0x080fe40006fa6670 */
[C---:B------:R-:W-:Y:S02]  /*e7b0*/  IADD3 R3, R4.reuse, 0x20, RZ ;  /* 0x0000002004037810 */ /* 0x040fe40007ffe0ff */
[----:B------:R-:W-:Y:S02]  /*e7c0*/  IADD3 R8, R4, 0x21, RZ ;  /* 0x0000002104087810 */ /* 0x000fe40007ffe0ff */
[----:B------:R-:W-:Y:S02]  /*e7d0*/  FSEL R228, R228, -INF , !P4 ;  /* 0xff800000e4e47808 */ /* 0x000fe40006000000 */
[----:B------:R-:W-:Y:S02]  /*e7e0*/  FSEL R141, R239, -INF , !P2 ;  /* 0xff800000ef8d7808 */ /* 0x000fe40005000000 */
[----:B------:R-:W-:Y:S02]  /*e7f0*/  FSEL R12, R231, -INF , !P1 ;  /* 0xff800000e70c7808 */ /* 0x000fe40004800000 */
[----:B------:R-:W-:Y:S02]  /*e800*/  ISETP.GE.AND P4, PT, R6, R211, PT ;  /* 0x000000d30600720c */ /* 0x000fe40003f86270 */
[-C--:B------:R-:W-:Y:S02]  /*e810*/  ISETP.GE.AND P2, PT, R3, R213.reuse, PT ;  /* 0x000000d50300720c */ /* 0x080fe40003f46270 */
[----:B------:R-:W-:Y:S02]  /*e820*/  ISETP.GE.AND P1, PT, R8, R213, PT ;  /* 0x000000d50800720c */ /* 0x000fe40003f26270 */
[----:B------:R-:W-:Y:S01]  /*e830*/  ISETP.GE.OR P4, PT, R6, R210, !P4 ;  /* 0x000000d20600720c */ /* 0x000fe20006786670 */
[----:B------:R-:W-:Y:S01]  /*e840*/  VIADD R6, R4, 0x28 ;  /* 0x0000002804067836 */ /* 0x000fe20000000000 */
[----:B------:R-:W-:Y:S02]  /*e850*/  FSEL R162, R233, -INF , !P0 ;  /* 0xff800000e9a27808 */ /* 0x000fe40004000000 */
[-C--:B------:R-:W-:Y:S02]  /*e860*/  ISETP.GE.OR P2, PT, R3, R212.reuse, !P2 ;  /* 0x000000d40300720c */ /* 0x080fe40005746670 */
[C---:B------:R-:W-:Y:S02]  /*e870*/  ISETP.GE.OR P1, PT, R8.reuse, R212, !P1 ;  /* 0x000000d40800720c */ /* 0x040fe40004f26670 */
[-C--:B------:R-:W-:Y:S02]  /*e880*/  ISETP.GE.AND P0, PT, R8, R211.reuse, PT ;  /* 0x000000d30800720c */ /* 0x080fe40003f06270 */
[----:B------:R-:W-:Y:S02]  /*e890*/  FSEL R161, R245, -INF , !P2 ;  /* 0xff800000f5a17808 */ /* 0x000fe40005000000 */
[----:B------:R-:W-:Y:S02]  /*e8a0*/  FSEL R159, R244, -INF , !P1 ;  /* 0xff800000f49f7808 */ /* 0x000fe40004800000 */
[----:B------:R-:W-:Y:S02]  /*e8b0*/  ISETP.GE.OR P0, PT, R8, R210, !P0 ;  /* 0x000000d20800720c */ /* 0x000fe40004706670 */
[----:B------:R-:W-:Y:S02]  /*e8c0*/  ISETP.GE.AND P2, PT, R3, R211, PT ;  /* 0x000000d30300720c */ /* 0x000fe40003f46270 */
[C---:B------:R-:W-:Y:S02]  /*e8d0*/  ISETP.GE.AND P1, PT, R6.reuse, R213, PT ;  /* 0x000000d50600720c */ /* 0x040fe40003f26270 */
[----:B------:R-:W-:Y:S02]  /*e8e0*/  FMNMX.FTZ R8, R9, R0, !PT ;  /* 0x0000000009087209 */ /* 0x000fe40007810000 */
[----:B------:R-:W-:Y:S02]  /*e8f0*/  ISETP.GE.OR P2, PT, R3, R210, !P2 ;  /* 0x000000d20300720c */ /* 0x000fe40005746670 */
[----:B------:R-:W-:Y:S02]  /*e900*/  ISETP.GE.OR P1, PT, R6, R212, !P1 ;  /* 0x000000d40600720c */ /* 0x000fe40004f26670 */
[----:B------:R-:W-:Y:S02]  /*e910*/  FMNMX.FTZ R8, R7, R8, !PT ;  /* 0x0000000807087209 */ /* 0x000fe40007810000 */
[----:B------:R-:W-:Y:S02]  /*e920*/  IADD3 R3, R4, 0x29, RZ ;  /* 0x0000002904037810 */ /* 0x000fe40007ffe0ff */
[----:B------:R-:W-:Y:S02]  /*e930*/  FMNMX.FTZ R11, R226, R2, !PT ;  /* 0x00000002e20b7209 */ /* 0x000fe40007810000 */
[----:B------:R-:W-:Y:S02]  /*e940*/  FSEL R160, R232, -INF , !P6 ;  /* 0xff800000e8a07808 */ /* 0x000fe40007000000 */
[----:B------:R-:W-:Y:S02]  /*e950*/  FSEL R157, R247, -INF , !P1 ;  /* 0xff800000f79d7808 */ /* 0x000fe40004800000 */
[----:B------:R-:W-:Y:S02]  /*e960*/  FMNMX.FTZ R8, R229, R8, !PT ;  /* 0x00000008e5087209 */ /* 0x000fe40007810000 */
[----:B------:R-:W-:Y:S02]  /*e970*/  ISETP.GE.AND P6, PT, R6, R211, PT ;  /* 0x000000d30600720c */ /* 0x000fe40003fc6270 */
[C---:B------:R-:W-:Y:S02]  /*e980*/  ISETP.GE.AND P1, PT, R3.reuse, R213, PT ;  /* 0x000000d50300720c */ /* 0x040fe40003f26270 */
[----:B------:R-:W-:Y:S02]  /*e990*/  FMNMX.FTZ R11, R10, R11, !PT ;  /* 0x0000000b0a0b7209 */ /* 0x000fe40007810000 */
[----:B------:R-:W-:Y:S02]  /*e9a0*/  ISETP.GE.OR P6, PT, R6, R210, !P6 ;  /* 0x000000d20600720c */ /* 0x000fe400077c6670 */
[----:B------:R-:W-:Y:S02]  /*e9b0*/  ISETP.GE.OR P1, PT, R3, R212, !P1 ;  /* 0x000000d40300720c */ /* 0x000fe40004f26670 */
[----:B------:R-:W-:Y:S02]  /*e9c0*/  FMNMX.FTZ R8, R5, R8, !PT ;  /* 0x0000000805087209 */ /* 0x000fe40007810000 */
[----:B------:R-:W-:Y:S02]  /*e9d0*/  FMNMX.FTZ R11, R228, R11, !PT ;  /* 0x0000000be40b7209 */ /* 0x000fe40007810000 */
[----:B------:R-:W-:Y:S02]  /*e9e0*/  IADD3 R6, R4, 0x30, RZ ;  /* 0x0000003004067810 */ /* 0x000fe40007ffe0ff */
        /* <DEDUP_REMOVED lines=11> */
[----:B------:R-:W-:Y:S02]  /*eaa0*/  FSEL R142, R237, -INF , !P5 ;  /* 0xff800000ed8e7808 */ /* 0x000fe40006800000 */
[----:B------:R-:W-:Y:S02]  /*eab0*/  FMNMX.FTZ R8, R143, R8, !PT ;  /* 0x000000088f087209 */ /* 0x000fe40007810000 */
[----:B------:R-:W-:Y:S02]  /*eac0*/  FSEL R153, R19, -INF , !P1 ;  /* 0xff80000013997808 */ /* 0x000fe40004800000 */
[----:B------:R-:W-:Y:S02]  /*ead0*/  FMNMX.FTZ R11, R160, R11, !PT ;  /* 0x0000000ba00b7209 */ /* 0x000fe40007810000 */
[----:B------:R-:W-:Y:S02]  /*eae0*/  ISETP.GE.AND P5, PT, R3, R211, PT ;  /* 0x000000d30300720c */ /* 0x000fe40003fa6270 */
[----:B------:R-:W-:Y:S02]  /*eaf0*/  ISETP.GE.AND P1, PT, R6, R213, PT ;  /* 0x000000d50600720c */ /* 0x000fe40003f26270 */
[----:B------:R-:W-:Y:S02]  /*eb00*/  FMNMX.FTZ R8, R141, R8, !PT ;  /* 0x000000088d087209 */ /* 0x000fe40007810000 */
[----:B------:R-:W-:Y:S02]  /*eb10*/  FMNMX.FTZ R11, R142, R11, !PT ;  /* 0x0000000b8e0b7209 */ /* 0x000fe40007810000 */
[----:B------:R-:W-:Y:S01]  /*eb20*/  ISETP.GE.OR P5, PT, R3, R210, !P5 ;  /* 0x000000d20300720c */ /* 0x000fe20006fa6670 */
[----:B------:R-:W-:Y:S01]  /*eb30*/  VIADD R3, R4, 0x38 ;  /* 0x0000003804037836 */ /* 0x000fe20000000000 */
[----:B------:R-:W-:Y:S02]  /*eb40*/  ISETP.GE.OR P1, PT, R6, R212, !P1 ;  /* 0x000000d40600720c */ /* 0x000fe40004f26670 */
[----:B------:R-:W-:Y:S02]  /*eb50*/  IADD3 R4, R4, 0x39, RZ ;  /* 0x0000003904047810 */ /* 0x000fe40007ffe0ff */
[----:B------:R-:W-:Y:S02]  /*eb60*/  FMNMX.FTZ R8, R161, R8, !PT ;  /* 0x00000008a1087209 */ /* 0x000fe40007810000 */
[----:B------:R-:W-:Y:S02]  /*eb70*/  FSEL R158, R241, -INF , !P2 ;  /* 0xff800000f19e7808 */ /* 0x000fe40005000000 */
[----:B------:R-:W-:Y:S02]  /*eb80*/  FMNMX.FTZ R11, R140, R11, !PT ;  /* 0x0000000b8c0b7209 */ /* 0x000fe40007810000 */
[----:B------:R-:W-:Y:S02]  /*eb90*/  FSEL R151, R17, -INF , !P1 ;  /* 0xff80000011977808 */ /* 0x000fe40004800000 */
[----:B------:R-:W-:Y:S02]  /*eba0*/  ISETP.GE.AND P1, PT, R4, R213, PT ;  /* 0x000000d50400720c */ /* 0x000fe40003f26270 */
[----:B------:R-:W-:Y:S02]  /*ebb0*/  FMNMX.FTZ R8, R159, R8, !PT ;  /* 0x000000089f087209 */ /* 0x000fe40007810000 */
[----:B------:R-:W-:Y:S02]  /*ebc0*/  FSEL R156, R238, -INF , !P0 ;  /* 0xff800000ee9c7808 */ /* 0x000fe40004000000 */
[----:B------:R-:W-:Y:S02]  /*ebd0*/  FMNMX.FTZ R11, R158, R11, !PT ;  /* 0x0000000b9e0b7209 */ /* 0x000fe40007810000 */
[----:B------:R-:W-:Y:S02]  /*ebe0*/  ISETP.GE.OR P1, PT, R4, R212, !P1 ;  /* 0x000000d40400720c */ /* 0x000fe40004f26670 */
[----:B------:R-:W-:Y:S02]  /*ebf0*/  FMNMX.FTZ R8, R157, R8, !PT ;  /* 0x000000089d087209 */ /* 0x000fe40007810000 */
[----:B------:R-:W-:Y:S02]  /*ec00*/  FSEL R154, R243, -INF , !P6 ;  /* 0xff800000f39a7808 */ /* 0x000fe40007000000 */
[----:B------:R-:W-:Y:S02]  /*ec10*/  FMNMX.FTZ R13, R156, R11, !PT ;  /* 0x0000000b9c0d7209 */ /* 0x000fe40007810000 */
[----:B------:R-:W-:Y:S02]  /*ec20*/  FSEL R147, R252, -INF , !P1 ;  /* 0xff800000fc937808 */ /* 0x000fe40004800000 */
[----:B------:R-:W-:Y:S02]  /*ec30*/  FMNMX.FTZ R8, R155, R8, !PT ;  /* 0x000000089b087209 */ /* 0x000fe40007810000 */
[C---:B------:R-:W-:Y:S02]  /*ec40*/  ISETP.GE.AND P2, PT, R3.reuse, R213, PT ;  /* 0x000000d50300720c */ /* 0x040fe40003f46270 */
[----:B------:R-:W-:Y:S02]  /*ec50*/  ISETP.GE.AND P1, PT, R3, R211, PT ;  /* 0x000000d30300720c */ /* 0x000fe40003f26270 */
[----:B------:R-:W-:Y:S02]  /*ec60*/  FSEL R152, R242, -INF , !P5 ;  /* 0xff800000f2987808 */ /* 0x000fe40006800000 */
[----:B------:R-:W-:Y:S02]  /*ec70*/  FMNMX.FTZ R13, R154, R13, !PT ;  /* 0x0000000d9a0d7209 */ /* 0x000fe40007810000 */
[----:B------:R-:W-:Y:S02]  /*ec80*/  ISETP.GE.AND P0, PT, R6, R211, PT ;  /* 0x000000d30600720c */ /* 0x000fe40003f06270 */
[----:B------:R-:W-:Y:S02]  /*ec90*/  FMNMX.FTZ R8, R153, R8, !PT ;  /* 0x0000000899087209 */ /* 0x000fe40007810000 */
[C---:B------:R-:W-:Y:S02]  /*eca0*/  ISETP.GE.OR P2, PT, R3.reuse, R212, !P2 ;  /* 0x000000d40300720c */ /* 0x040fe40005746670 */
[-C--:B------:R-:W-:Y:S02]  /*ecb0*/  ISETP.GE.OR P1, PT, R3, R210.reuse, !P1 ;  /* 0x000000d20300720c */ /* 0x080fe40004f26670 */
[----:B------:R-:W-:Y:S02]  /*ecc0*/  FSEL R148, R249, -INF , !P4 ;  /* 0xff800000f9947808 */ /* 0x000fe40006000000 */
[----:B------:R-:W-:Y:S02]  /*ecd0*/  FMNMX.FTZ R3, R152, R13, !PT ;  /* 0x0000000d98037209 */ /* 0x000fe40007810000 */
[----:B------:R-:W-:Y:S02]  /*ece0*/  ISETP.GE.OR P0, PT, R6, R210, !P0 ;  /* 0x000000d20600720c */ /* 0x000fe40004706670 */
[----:B------:R-:W-:Y:S02]  /*ecf0*/  FSEL R149, R18, -INF , !P2 ;  /* 0xff80000012957808 */ /* 0x000fe40005000000 */
[----:B------:R-:W-:Y:S02]  /*ed00*/  FMNMX.FTZ R8, R151, R8, !PT ;  /* 0x0000000897087209 */ /* 0x000fe40007810000 */
[----:B------:R-:W-:Y:S02]  /*ed10*/  FSEL R146, R248, -INF , !P0 ;  /* 0xff800000f8927808 */ /* 0x000fe40004000000 */
[----:B------:R-:W-:Y:S02]  /*ed20*/  FMNMX.FTZ R3, R148, R3, !PT ;  /* 0x0000000394037209 */ /* 0x000fe40007810000 */
[----:B------:R-:W-:Y:S02]  /*ed30*/  ISETP.GE.AND P2, PT, R4, R211, PT ;  /* 0x000000d30400720c */ /* 0x000fe40003f46270 */
[----:B------:R-:W-:Y:S02]  /*ed40*/  FMNMX.FTZ R8, R149, R8, !PT ;  /* 0x0000000895087209 */ /* 0x000fe40007810000 */
[----:B------:R-:W-:Y:S02]  /*ed50*/  FSEL R144, R251, -INF , !P1 ;  /* 0xff800000fb907808 */ /* 0x000fe40004800000 */
[----:B------:R-:W-:Y:S02]  /*ed60*/  FMNMX.FTZ R3, R146, R3, !PT ;  /* 0x0000000392037209 */ /* 0x000fe40007810000 */
[----:B------:R-:W-:Y:S02]  /*ed70*/  ISETP.GE.OR P2, PT, R4, R210, !P2 ;  /* 0x000000d20400720c */ /* 0x000fe40005746670 */
[----:B------:R-:W-:Y:S02]  /*ed80*/  FMNMX.FTZ R11, R147, R8, !PT ;  /* 0x00000008930b7209 */ /* 0x000fe40007810000 */
[----:B------:R-:W-:Y:S02]  /*ed90*/  FMNMX.FTZ R8, R144, R3, !PT ;  /* 0x0000000390087209 */ /* 0x000fe40007810000 */
[----:B------:R-:W-:Y:S01]  /*eda0*/  FSEL R133, R250, -INF , !P2 ;  /* 0xff800000fa857808 */ /* 0x000fe20005000000 */
[----:B------:R-:W-:Y:S03]  /*edb0*/  SHFL.BFLY PT, R14, R11, 0x2, 0x1f ;  /* 0x0c401f000b0e7f89 */ /* 0x000fe600000e0000 */
[----:B------:R-:W-:Y:S05]  /*edc0*/  FMNMX.FTZ R6, R133, R8, !PT ;  /* 0x0000000885067209 */ /* 0x000fea0007810000 */
        /* <DEDUP_REMOVED lines=8> */
[----:B------:R-:W-:Y:S02]  /*ee50*/  FSETP.NEU.FTZ.AND P0, PT, R3, -INF , PT ;  /* 0xff8000000300780b */ /* 0x000fe40003f1d000 */
[C---:B------:R-:W-:Y:S01]  /*ee60*/  FSETP.NEU.FTZ.AND P1, PT, R132.reuse, -INF , PT ;  /* 0xff8000008400780b */ /* 0x040fe20003f3d000 */
[----:B------:R-:W-:Y:S01]  /*ee70*/  FMUL.FTZ R150, R132, UR4 ;  /* 0x0000000484967c20 */ /* 0x000fe20008410000 */
[----:B------:R-:W-:Y:S04]  /*ee80*/  FSEL R145, R145, RZ, P0 ;  /* 0x000000ff91917208 */ /* 0x000fe80000000000 */
[----:B------:R-:W-:Y:S01]  /*ee90*/  FSEL R150, R150, RZ, P1 ;  /* 0x000000ff96967208 */ /* 0x000fe20000800000 */
[--C-:B------:R-:W-:Y:S01]  /*eea0*/  FFMA.FTZ R167, R12, UR4, -R145.reuse ;  /* 0x000000040ca77c23 */ /* 0x100fe20008010891 */
[--C-:B------:R-:W-:Y:S01]  /*eeb0*/  FFMA.FTZ R171, R226, UR4, -R145.reuse ;  /* 0x00000004e2ab7c23 */ /* 0x100fe20008010891 */
[----:B------:R-:W1:Y:S01]  /*eec0*/  LDSM.16.MT88.4 R12, [R196+0xc000] ;  /* 0x00c00000c40c783b */ /* 0x000e620000004200 */
[--C-:B------:R-:W-:Y:S01]  /*eed0*/  FFMA.FTZ R135, R10, UR4, -R145.reuse ;  /* 0x000000040a877c23 */ /* 0x100fe20008010891 */
[--C-:B------:R-:W-:Y:S01]  /*eee0*/  FFMA.FTZ R164, R5, UR4, -R150.reuse ;  /* 0x0000000405a47c23 */ /* 0x100fe20008010896 */
[----:B------:R-:W-:Y:S01]  /*eef0*/  FSEL R5, R132, RZ, P1 ;  /* 0x000000ff84057208 */ /* 0x000fe20000800000 */
[--C-:B------:R-:W-:Y:S01]  /*ef00*/  FFMA.FTZ R134, R228, UR4, -R145.reuse ;  /* 0x00000004e4867c23 */ /* 0x100fe20008010891 */
[--C-:B------:R-:W-:Y:S01]  /*ef10*/  FFMA.FTZ R169, R9, UR4, -R150.reuse ;  /* 0x0000000409a97c23 */ /* 0x100fe20008010896 */
[--C-:B------:R-:W-:Y:S01]  /*ef20*/  FFMA.FTZ R166, R7, UR4, -R150.reuse ;  /* 0x0000000407a67c23 */ /* 0x100fe20008010896 */
[----:B------:R-:W-:Y:S01]  /*ef30*/  FFMA.FTZ R165, R229, UR4, -R150 ;  /* 0x00000004e5a57c23 */ /* 0x000fe20008010896 */
[----:B------:R-:W-:Y:S01]  /*ef40*/  FADD.FTZ R0, -R5, R0 ;  /* 0x0000000005007221 */ /* 0x000fe20000010100 */
[----:B------:R-:W-:Y:S01]  /*ef50*/  FSEL R5, R3, RZ, P0 ;  /* 0x000000ff03057208 */ /* 0x000fe20000000000 */
[----:B------:R-:W-:Y:S01]  /*ef60*/  MUFU.EX2 R164, R164 ;  /* 0x000000a400a47308 */ /* 0x000fe20000000800 */
[--C-:B------:R-:W-:Y:S01]  /*ef70*/  FFMA.FTZ R170, R143, UR4, -R150.reuse ;  /* 0x000000048faa7c23 */ /* 0x100fe20008010896 */
[----:B------:R-:W-:Y:S01]  /*ef80*/  FMUL.FTZ R6, R0, UR4 ;  /* 0x0000000400067c20 */ /* 0x000fe20008410000 */
[----:B------:R-:W-:Y:S01]  /*ef90*/  FFMA.FTZ R175, R141, UR4, -R150 ;  /* 0x000000048daf7c23 */ /* 0x000fe20008010896 */
[----:B------:R-:W-:Y:S01]  /*efa0*/  FADD.FTZ R0, -R5, R2 ;  /* 0x0000000205007221 */ /* 0x000fe20000010100 */
[--C-:B------:R-:W-:Y:S01]  /*efb0*/  FFMA.FTZ R172, R162, UR4, -R145.reuse ;  /* 0x00000004a2ac7c23 */ /* 0x100fe20008010891 */
[--C-:B------:R-:W-:Y:S01]  /*efc0*/  FFMA.FTZ R177, R160, UR4, -R145.reuse ;  /* 0x00000004a0b17c23 */ /* 0x100fe20008010891 */
[--C-:B------:R-:W-:Y:S01]  /*efd0*/  FFMA.FTZ R174, R142, UR4, -R145.reuse ;  /* 0x000000048eae7c23 */ /* 0x100fe20008010891 */
[----:B------:R-:W-:Y:S02]  /*efe0*/  FMUL.FTZ R8, R0, UR4 ;  /* 0x0000000400087c20 */ /* 0x000fe40008410000 */
[----:B------:R-:W-:Y:S01]  /*eff0*/  MUFU.EX2 R169, R169 ;  /* 0x000000a900a97308 */ /* 0x000fe20000000800 */
[--C-:B------:R-:W-:Y:S01]  /*f000*/  FFMA.FTZ R179, R140, UR4, -R145.reuse ;  /* 0x000000048cb37c23 */ /* 0x100fe20008010891 */
[--C-:B------:R-:W-:Y:S01]  /*f010*/  FFMA.FTZ R176, R161, UR4, -R150.reuse ;  /* 0x00000004a1b07c23 */ /* 0x100fe20008010896 */
[----:B------:R-:W-:Y:S01]  /*f020*/  LDSM.16.MT88.4 R140, [R193+0xe800] ;  /* 0x00e80000c18c783b */ /* 0x000fe20000004200 */
[--C-:B------:R-:W-:Y:S01]  /*f030*/  FFMA.FTZ R225, R159, UR4, -R150.reuse ;  /* 0x000000049fe17c23 */ /* 0x100fe20008010896 */
[--C-:B------:R-:W-:Y:S01]  /*f040*/  FFMA.FTZ R178, R157, UR4, -R150.reuse ;  /* 0x000000049db27c23 */ /* 0x100fe20008010896 */
[--C-:B------:R-:W-:Y:S01]  /*f050*/  FFMA.FTZ R227, R155, UR4, -R150.reuse ;  /* 0x000000049be37c23 */ /* 0x100fe20008010896 */
[--C-:B------:R-:W-:Y:S03]  /*f060*/  FFMA.FTZ R222, R158, UR4, -R145.reuse ;  /* 0x000000049ede7c23 */ /* 0x100fe60008010891 */
[----:B------:R-:W2:Y:S01]  /*f070*/  MUFU.EX2 R166, R166 ;  /* 0x000000a600a67308 */ /* 0x000ea20000000800 */
[--C-:B------:R-:W-:Y:S01]  /*f080*/  FFMA.FTZ R229, R156, UR4, -R145.reuse ;  /* 0x000000049ce57c23 */ /* 0x100fe20008010891 */
[--C-:B------:R-:W-:Y:S01]  /*f090*/  FFMA.FTZ R224, R154, UR4, -R145.reuse ;  /* 0x000000049ae07c23 */ /* 0x100fe20008010891 */
[----:B------:R-:W-:Y:S01]  /*f0a0*/  LDSM.16.MT88.4 R156, [R192+0xf800] ;  /* 0x00f80000c09c783b */ /* 0x000fe20000004200 */
[--C-:B------:R-:W-:Y:S01]  /*f0b0*/  FFMA.FTZ R231, R152, UR4, -R145.reuse ;  /* 0x0000000498e77c23 */ /* 0x100fe20008010891 */
[--C-:B------:R-:W-:Y:S01]  /*f0c0*/  FFMA.FTZ R226, R153, UR4, -R150.reuse ;  /* 0x0000000499e27c23 */ /* 0x100fe20008010896 */
[--C-:B------:R-:W-:Y:S01]  /*f0d0*/  FFMA.FTZ R233, R151, UR4, -R150.reuse ;  /* 0x0000000497e97c23 */ /* 0x100fe20008010896 */
[--C-:B------:R-:W-:Y:S03]  /*f0e0*/  FFMA.FTZ R228, R149, UR4, -R150.reuse ;  /* 0x0000000495e47c23 */ /* 0x100fe60008010896 */
[----:B------:R-:W3:Y:S01]  /*f0f0*/  MUFU.EX2 R165, R165 ;  /* 0x000000a500a57308 */ /* 0x000ee20000000800 */
[--C-:B------:R-:W-:Y:S01]  /*f100*/  FFMA.FTZ R230, R148, UR4, -R145.reuse ;  /* 0x0000000494e67c23 */ /* 0x100fe20008010891 */
[--C-:B------:R-:W-:Y:S01]  /*f110*/  FFMA.FTZ R237, R146, UR4, -R145.reuse ;  /* 0x0000000492ed7c23 */ /* 0x100fe20008010891 */
[----:B------:R-:W-:Y:S01]  /*f120*/  LDSM.16.MT88.4 R152, [R193+0xf800] ;  /* 0x00f80000c198783b */ /* 0x000fe20000004200 */
[--C-:B------:R-:W-:Y:S01]  /*f130*/  FFMA.FTZ R232, R144, UR4, -R145.reuse ;  /* 0x0000000490e87c23 */ /* 0x100fe20008010891 */
[----:B------:R-:W-:Y:S01]  /*f140*/  FFMA.FTZ R133, R133, UR4, -R145 ;  /* 0x0000000485857c23 */ /* 0x000fe20008010891 */
[--C-:B------:R-:W-:Y:S01]  /*f150*/  FFMA.FTZ R168, R173, UR4, -R150.reuse ;  /* 0x00000004ada87c23 */ /* 0x100fe20008010896 */
[--C-:B------:R-:W-:Y:S03]  /*f160*/  FFMA.FTZ R173, R163, UR4, -R150.reuse ;  /* 0x00000004a3ad7c23 */ /* 0x100fe60008010896 */
[----:B------:R-:W-:Y:S01]  /*f170*/  MUFU.EX2 R171, R171 ;  /* 0x000000ab00ab7308 */ /* 0x000fe20000000800 */
[----:B--2---:R-:W-:Y:S01]  /*f180*/  F2FP.F16.F32.PACK_AB R136, R166, R169 ;  /* 0x000000a9a688723e */ /* 0x004fe200000000ff */
[----:B------:R-:W-:Y:S01]  /*f190*/  FFMA.FTZ R150, R147, UR4, -R150 ;  /* 0x0000000493967c23 */ /* 0x000fe20008010896 */
[----:B------:R-:W-:Y:S01]  /*f1a0*/  LDSM.16.MT88.4 R160, [R196+0x11800] ;  /* 0x01180000c4a0783b */ /* 0x000fe20000004200 */
[----:B------:R-:W-:Y:S06]  /*f1b0*/  PLOP3.LUT P0, PT, PT, PT, UP2, 0x80, 0x0 ;  /* 0x000000000000781c */ /* 0x000fec0003f0f028 */
[----:B------:R-:W2:Y:S01]  /*f1c0*/  MUFU.EX2 R135, R135 ;  /* 0x0000008700877308 */ /* 0x000ea20000000800 */
[----:B---3--:R-:W-:Y:S01]  /*f1d0*/  F2FP.F16.F32.PACK_AB R138, R164, R165 ;  /* 0x000000a5a48a723e */ /* 0x008fe200000000ff */
[----:B------:R-:W-:Y:S08]  /*f1e0*/  LDSM.16.MT88.4 R144, [R196+0xf800] ;  /* 0x00f80000c490783b */ /* 0x000ff00000004200 */
[----:B------:R-:W-:Y:S10]  /*f1f0*/  MUFU.EX2 R134, R134 ;  /* 0x0000008600867308 */ /* 0x000ff40000000800 */
[----:B------:R-:W3:Y:S01]  /*f200*/  MUFU.EX2 R167, R167 ;  /* 0x000000a700a77308 */ /* 0x000ee20000000800 */
[----:B--2---:R-:W-:Y:S09]  /*f210*/  F2FP.F16.F32.PACK_AB R137, R135, R171 ;  /* 0x000000ab8789723e */ /* 0x004ff200000000ff */
[----:B------:R-:W2:Y:S10]  /*f220*/  MUFU.EX2 R2, R6 ;  /* 0x0000000600027308 */ /* 0x000eb40000000800 */
[----:B------:R-:W4:Y:S01]  /*f230*/  MUFU.EX2 R0, R8 ;  /* 0x0000000800007308 */ /* 0x000f220000000800 */
[----:B---3--:R-:W-:Y:S09]  /*f240*/  F2FP.F16.F32.PACK_AB R139, R167, R134 ;  /* 0x00000086a78b723e */ /* 0x008ff200000000ff */
[----:B------:R3:W-:Y:S01]  /*f250*/  MUFU.EX2 R235, R150 ;  /* 0x0000009600eb7308 */ /* 0x0007e20000000800 */
[C---:B--2---:R-:W-:Y:S01]  /*f260*/  FMUL.FTZ R4, R2.reuse, R128 ;  /* 0x0000008002047220 */ /* 0x044fe20000410000 */
[C---:B------:R-:W-:Y:S01]  /*f270*/  FMUL.FTZ R5, R2.reuse, R129 ;  /* 0x0000008102057220 */ /* 0x040fe20000410000 */
[C---:B------:R-:W-:Y:S01]  /*f280*/  FMUL.FTZ R9, R2.reuse, R125 ;  /* 0x0000007d02097220 */ /* 0x040fe20000410000 */
[C---:B------:R-:W-:Y:S01]  /*f290*/  FMUL.FTZ R16, R2.reuse, R116 ;  /* 0x0000007402107220 */ /* 0x040fe20000410000 */
[C---:B------:R-:W-:Y:S01]  /*f2a0*/  FMUL.FTZ R17, R2.reuse, R117 ;  /* 0x0000007502117220 */ /* 0x040fe20000410000 */
[C---:B------:R-:W-:Y:S01]  /*f2b0*/  FMUL.FTZ R24, R2.reuse, R108 ;  /* 0x0000006c02187220 */ /* 0x040fe20000410000 */
[C---:B------:R-:W-:Y:S01]  /*f2c0*/  FMUL.FTZ R25, R2.reuse, R109 ;  /* 0x0000006d02197220 */ /* 0x040fe20000410000 */
[----:B------:R-:W-:Y:S01]  /*f2d0*/  FMUL.FTZ R32, R2, R100 ;  /* 0x0000006402207220 */ /* 0x000fe20000410000 */
[C---:B----4-:R-:W-:Y:S01]  /*f2e0*/  FMUL.FTZ R6, R0.reuse, R130 ;  /* 0x0000008200067220 */ /* 0x050fe20000410000 */
[----:B------:R-:W-:Y:S01]  /*f2f0*/  FMUL.FTZ R7, R0, R131 ;  /* 0x0000008300077220 */ /* 0x000fe20000410000 */
[----:B------:R-:W-:Y:S01]  /*f300*/  FMUL.FTZ R8, R2, R124 ;  /* 0x0000007c02087220 */ /* 0x000fe20000410000 */
[C---:B------:R-:W-:Y:S01]  /*f310*/  FMUL.FTZ R10, R0.reuse, R126 ;  /* 0x0000007e000a7220 */ /* 0x040fe20000410000 */
[C---:B------:R-:W-:Y:S01]  /*f320*/  FMUL.FTZ R11, R0.reuse, R127 ;  /* 0x0000007f000b7220 */ /* 0x040fe20000410000 */
[----:B------:R-:W-:Y:S01]  /*f330*/  LDSM.16.MT88.4 R128, [R194+0xe800] ;  /* 0x00e80000c280783b */ /* 0x000fe20000004200 */
[C---:B------:R-:W-:Y:S01]  /*f340*/  FMUL.FTZ R18, R0.reuse, R118 ;  /* 0x0000007600127220 */ /* 0x040fe20000410000 */
[----:B------:R-:W-:Y:S01]  /*f350*/  FMUL.FTZ R19, R0, R119 ;  /* 0x0000007700137220 */ /* 0x000fe20000410000 */
[C---:B-1----:R-:W-:Y:S01]  /*f360*/  HMMA.16816.F32 R4, R136.reuse, R12, R4 ;  /* 0x0000000c8804723c */ /* 0x042fe20000001804 */
[----:B------:R-:W-:Y:S04]  /*f370*/  MUFU.EX2 R168, R168 ;  /* 0x000000a800a87308 */ /* 0x000fe80000000800 */
[----:B------:R-:W1:Y:S01]  /*f380*/  LDSM.16.MT88.4 R124, [R192+0xc000] ;  /* 0x00c00000c07c783b */ /* 0x000e620000004200 */
[C---:B------:R-:W-:Y:S05]  /*f390*/  HMMA.16816.F32 R8, R136.reuse, R14, R8 ;  /* 0x0000000e8808723c */ /* 0x040fea0000001808 */
[----:B------:R-:W2:Y:S01]  /*f3a0*/  MUFU.EX2 R173, R173 ;  /* 0x000000ad00ad7308 */ /* 0x000ea20000000800 */
        /* <DEDUP_REMOVED lines=16> */
[----:B------:R-:W2:Y:S01]  /*f4b0*/  MUFU.EX2 R175, R175 ;  /* 0x000000af00af7308 */ /* 0x000ea20000000800 */
[----:B------:R-:W2:Y:S01]  /*f4c0*/  LDSM.16.MT88.4 R100, [R193+0xe000] ;  /* 0x00e00000c164783b */ /* 0x000ea20000004200 */
        /* <DEDUP_REMOVED lines=14> */
[----:B------:R-:W2:Y:S01]  /*f5b0*/  MUFU.EX2 R177, R177 ;  /* 0x000000b100b17308 */ /* 0x000ea20000000800 */
[C---:B------:R-:W-:Y:S01]  /*f5c0*/  FMUL.FTZ R28, R2.reuse, R104 ;  /* 0x00000068021c7220 */ /* 0x040fe20000410000 */
[----:B------:R-:W-:Y:S01]  /*f5d0*/  FMUL.FTZ R29, R2, R105 ;  /* 0x00000069021d7220 */ /* 0x000fe20000410000 */
[C---:B------:R-:W-:Y:S03]  /*f5e0*/  FMUL.FTZ R30, R0.reuse, R106 ;  /* 0x0000006a001e7220 */ /* 0x040fe60000410000 */
[C---:B------:R-:W-:Y:S01]  /*f5f0*/  FMUL.FTZ R31, R0.reuse, R107 ;  /* 0x0000006b001f7220 */ /* 0x040fe20000410000 */
[----:B---3--:R-:W-:Y:S01]  /*f600*/  LDSM.16.MT88.4 R148, [R194+0xf800] ;  /* 0x00f80000c294783b */ /* 0x008fe20000004200 */
        /* <DEDUP_REMOVED lines=11> */
[----:B------:R-:W3:Y:S01]  /*f6c0*/  MUFU.EX2 R179, R179 ;  /* 0x000000b300b37308 */ /* 0x000ee20000000800 */
        /* <DEDUP_REMOVED lines=20> */
[C---:B--2---:R-:W-:Y:S03]  /*f810*/  HMMA.16816.F32 R52, R136.reuse, R100, R52 ;  /* 0x000000648834723c */ /* 0x044fe60000001834 */
[C---:B------:R-:W-:Y:S01]  /*f820*/  FMUL.FTZ R60, R2.reuse, R60 ;  /* 0x0000003c023c7220 */ /* 0x040fe20000410000 */
[----:B------:R-:W-:Y:S01]  /*f830*/  FMUL.FTZ R61, R2, R61 ;  /* 0x0000003d023d7220 */ /* 0x000fe20000410000 */
[C---:B------:R-:W-:Y:S01]  /*f840*/  FMUL.FTZ R62, R0.reuse, R62 ;  /* 0x0000003e003e7220 */ /* 0x040fe20000410000 */
[C---:B------:R-:W-:Y:S01]  /*f850*/  HMMA.16816.F32 R56, R136.reuse, R102, R56 ;  /* 0x000000668838723c */ /* 0x040fe20000001838 */
[----:B------:R-:W2:Y:S01]  /*f860*/  LDSM.16.MT88.4 R100, [R194+0x10000] ;  /* 0x01000000c264783b */ /* 0x000ea20000004200 */
        /* <DEDUP_REMOVED lines=33> */
[C---:B--2---:R-:W-:Y:S03]  /*fa80*/  HMMA.16816.F32 R76, R136.reuse, R100, R76 ;  /* 0x00000064884c723c */ /* 0x044fe6000000184c */
[C---:B------:R-:W-:Y:S01]  /*fa90*/  FMUL.FTZ R84, R2.reuse, R84 ;  /* 0x0000005402547220 */ /* 0x040fe20000410000 */
[----:B------:R-:W-:Y:S01]  /*faa0*/  FMUL.FTZ R85, R2, R85 ;  /* 0x0000005502557220 */ /* 0x000fe20000410000 */
[C---:B------:R-:W-:Y:S01]  /*fab0*/  FMUL.FTZ R86, R0.reuse, R86 ;  /* 0x0000005600567220 */ /* 0x040fe20000410000 */
[C---:B------:R-:W-:Y:S02]  /*fac0*/  HMMA.16816.F32 R80, R136.reuse, R102, R80 ;  /* 0x000000668850723c */ /* 0x040fe40000001850 */
[----:B------:R-:W2:Y:S03]  /*fad0*/  MUFU.EX2 R233, R233 ;  /* 0x000000e900e97308 */ /* 0x000ea60000000800 */
[----:B------:R-:W-:Y:S01]  /*fae0*/  FMUL.FTZ R87, R0, R87 ;  /* 0x0000005700577220 */ /* 0x000fe20000410000 */
[C---:B------:R-:W-:Y:S01]  /*faf0*/  FMUL.FTZ R88, R2.reuse, R88 ;  /* 0x0000005802587220 */ /* 0x040fe20000410000 */
[----:B------:R-:W-:Y:S01]  /*fb00*/  FMUL.FTZ R89, R2, R89 ;  /* 0x0000005902597220 */ /* 0x000fe20000410000 */
[C---:B------:R-:W-:Y:S04]  /*fb10*/  FMUL.FTZ R90, R0.reuse, R90 ;  /* 0x0000005a005a7220 */ /* 0x040fe80000410000 */
[----:B------:R-:W2:Y:S01]  /*fb20*/  MUFU.EX2 R228, R228 ;  /* 0x000000e400e47308 */ /* 0x000ea20000000800 */
        /* <DEDUP_REMOVED lines=12> */
[----:B------:R-:W2:Y:S01]  /*fbf0*/  MUFU.EX2 R237, R237 ;  /* 0x000000ed00ed7308 */ /* 0x000ea20000000800 */
        /* <DEDUP_REMOVED lines=10> */
[----:B---3--:R-:W-:Y:S01]  /*fca0*/  F2FP.F16.F32.PACK_AB R103, R179, R174 ;  /* 0x000000aeb367723e */ /* 0x008fe200000000ff */
[----:B------:R-:W-:Y:S01]  /*fcb0*/  FADD.FTZ R166, R166, R169 ;  /* 0x000000a9a6a67221 */ /* 0x000fe20000010000 */
[----:B------:R-:W-:Y:S03]  /*fcc0*/  LDSM.16.MT88.4 R136, [R196+0xf000] ;  /* 0x00f00000c488783b */ /* 0x000fe60000004200 */
[----:B------:R-:W3:Y:S01]  /*fcd0*/  MUFU.EX2 R133, R133 ;  /* 0x0000008500857308 */ /* 0x000ee20000000800 */
        /* <DEDUP_REMOVED lines=66> */
[----:B--2---:R-:W-:Y:S01]  /*10100*/  F2FP.F16.F32.PACK_AB R136, R233, R226 ;  /* 0x000000e2e988723e */ /* 0x004fe200000000ff */
[C---:B-1----:R-:W-:Y:S05]  /*10110*/  HMMA.16816.F32 R44, R104.reuse, R116, R44 ;  /* 0x00000074682c723c */ /* 0x042fea000000182c */
[----:B------:R-:W-:Y:S01]  /*10120*/  F2FP.F16.F32.PACK_AB R138, R235, R228 ;  /* 0x000000e4eb8a723e */ /* 0x000fe200000000ff */
[C---:B------:R-:W-:Y:S01]  /*10130*/  HMMA.16816.F32 R48, R104.reuse, R118, R48 ;  /* 0x000000766830723c */ /* 0x040fe20000001830 */
[----:B------:R-:W1:Y:S04]  /*10140*/  LDSM.16.MT88.4 R116, [R193+0x11000] ;  /* 0x01100000c174783b */ /* 0x000e680000004200 */
[----:B------:R-:W-:Y:S01]  /*10150*/  F2FP.F16.F32.PACK_AB R137, R237, R230 ;  /* 0x000000e6ed89723e */ /* 0x000fe200000000ff */
[C---:B------:R-:W-:Y:S05]  /*10160*/  HMMA.16816.F32 R52, R104.reuse, R140, R52 ;  /* 0x0000008c6834723c */ /* 0x040fea0000001834 */
[----:B---3--:R-:W-:Y:S01]  /*10170*/  F2FP.F16.F32.PACK_AB R139, R133, R232 ;  /* 0x000000e8858b723e */ /* 0x008fe200000000ff */
        /* <DEDUP_REMOVED lines=62> */
.L_x_2125:
        /* <DEDUP_REMOVED lines=267> */
.L_x_2130:
        /* <DEDUP_REMOVED lines=10> */
.L_x_2131:
[----:B------:R-:W-:Y:S01]  /*116b0*/  S2UR UR4, SR_CTAID.Z ;  /* 0x00000000000479c3 */ /* 0x000fe20000002700 */
[----:B------:R-:W-:Y:S01]  /*116c0*/  ULDC UR6, c[0x0][0x270] ;  /* 0x00009c0000067ab9 */ /* 0x000fe20000000800 */
[----:B------:R-:W-:-:S06]  /*116d0*/  ULDC UR11, c[0x0][0x2c4] ;  /* 0x0000b100000b7ab9 */ /* 0x000fcc0000000800 */
[----:B------:R-:W1:Y:S02]  /*116e0*/  S2UR UR7, SR_CTAID.Y ;  /* 0x00000000000779c3 */ /* 0x000e640000002600 */
[----:B-1----:R-:W-:-:S04]  /*116f0*/  UIMAD UR6, UR7, UR6, UR4 ;  /* 0x00000006070672a4 */ /* 0x002fc8000f8e0204 */
[----:B------:R-:W-:Y:S02]  /*11700*/  UIMAD UR11, UR6, UR11, URZ ;  /* 0x0000000b060b72a4 */ /* 0x000fe4000f8e023f */
.L_x_2132:
        /* <DEDUP_REMOVED lines=32> */
.L_x_2134:
[----:B------:R-:W-:Y:S05]  /*11910*/  BSYNC B0 ;  /* 0x0000000000007941 */ /* 0x000fea0003800000 */
.L_x_2133:
        /* <DEDUP_REMOVED lines=51> */
.L_x_2136:
[----:B------:R-:W-:Y:S05]  /*11c50*/  BSYNC B0 ;  /* 0x0000000000007941 */ /* 0x000fea0003800000 */
.L_x_2135:
        /* <DEDUP_REMOVED lines=23> */
.L_x_2138:
[----:B------:R-:W-:Y:S05]  /*11dd0*/  BSYNC B0 ;  /* 0x0000000000007941 */ /* 0x000fea0003800000 */
.L_x_2137:
        /* <DEDUP_REMOVED lines=23> */
.L_x_2140:
[----:B------:R-:W-:Y:S05]  /*11f50*/  BSYNC B0 ;  /* 0x0000000000007941 */ /* 0x000fea0003800000 */
.L_x_2139:
        /* <DEDUP_REMOVED lines=22> */
.L_x_2141:
        /* <DEDUP_REMOVED lines=12> */
.L_x_7457:


//--------------------- .text._ZN5flash24flash_fwd_splitkv_kernelI23Flash_fwd_kernel_traitsILi192ELi64ELi64ELi4ELb0ELb0EN7cutlass6half_tE19Flash_kernel_traitsILi192ELi64ELi64ELi4ES3_EELb0ELb1ELb0ELb0ELb0ELb0ELb0ELb1EEEvNS_16Flash_fwd_paramsE --------------------------
	.section	.text._ZN5flash24flash_fwd_splitkv_kernelI23Flash_fwd_kernel_traitsILi192ELi64ELi64ELi4ELb0ELb0EN7cutlass6half_tE19Flash_kernel_traitsILi192ELi64ELi64ELi4ES3_EELb0ELb1ELb0ELb0ELb0ELb0ELb0ELb1EEEvNS_16Flash_fwd_paramsE,"ax",@progbits
	.align	128
        .global         _ZN5flash24flash_fwd_splitkv_kernelI23Flash_fwd_kernel_traitsILi192ELi64ELi64ELi4ELb0ELb0EN7cutlass6half_tE19Flash_kernel_traitsILi192ELi64ELi64ELi4ES3_EELb0ELb1ELb0ELb0ELb0ELb0ELb0ELb1EEEvNS_16Flash_fwd_paramsE
        .type           _ZN5flash24flash_fwd_splitkv_kernelI23Flash_fwd_kernel_traitsILi192ELi64ELi64ELi4ELb0ELb0EN7cutlass6half_tE19Flash_kernel_traitsILi192ELi64ELi64ELi4ES3_EELb0ELb1ELb0ELb0ELb0ELb0ELb0ELb1EEEvNS_16Flash_fwd_paramsE,@function
        .size           _ZN5flash24flash_fwd_splitkv_kernelI23Flash_fwd_kernel_traitsILi192ELi64ELi64ELi4ELb0ELb0EN7cutlass6half_tE19Flash_kernel_traitsILi192ELi64ELi64ELi4ES3_EELb0ELb1ELb0ELb0ELb0ELb0ELb0ELb1EEEvNS_16Flash_fwd_paramsE,(.L_x_7458 - _ZN5flash24flash_fwd_splitkv_kernelI23Flash_fwd_kernel_traitsILi192ELi64ELi64ELi4ELb0ELb0EN7cutlass6half_tE19Flash_kernel_traitsILi192ELi64ELi64ELi4ES3_EELb0ELb1ELb0ELb0ELb0ELb0ELb0ELb1EEEvNS_16Flash_fwd_paramsE)
        .other          _ZN5flash24flash_fwd_splitkv_kernelI23Flash_fwd_kernel_traitsILi192ELi64ELi64ELi4ELb0ELb0EN7cutlass6half_tE19Flash_kernel_traitsILi192ELi64ELi64ELi4ES3_EELb0ELb1ELb0ELb0ELb0ELb0ELb0ELb1EEEvNS_16Flash_fwd_paramsE,@"STO_CUDA_ENTRY STV_DEFAULT"
_ZN5flash24flash_fwd_splitkv_kernelI23Flash_fwd_kernel_traitsILi192ELi64ELi64ELi4ELb0ELb0EN7cutlass6half_tE19Flash_kernel_traitsILi192ELi64ELi64ELi4ES3_EELb0ELb1ELb0ELb0ELb0ELb0ELb0ELb1EEEvNS_16Flash_fwd_paramsE:
.text._ZN5flash24flash_fwd_splitkv_kernelI23Flash_fwd_kernel_traitsILi192ELi64ELi64ELi4ELb0ELb0EN7cutlass6half_tE19Flash_kernel_traitsILi192ELi64ELi64ELi4ES3_EELb0ELb1ELb0ELb0ELb0ELb0ELb0ELb1EEEvNS_16Flash_fwd_paramsE:
[----:B------:R-:W-:Y:S08]  /*0000*/  LDC R1, c[0x0][0x28] ;  /* 0x00000a00ff017b82 */ /* 0x000ff00000000800 */
[----:B------:R-:W1:Y:S01]  /*0010*/  LDC.64 R2, c[0x0][0x2f0] ;  /* 0x0000bc00ff027b82 */ /* 0x000e620000000a00 */
[----:B------:R-:W2:Y:S01]  /*0020*/  S2R R9, SR_CTAID.Y ;  /* 0x0000000000097919 */ /* 0x000ea20000002600 */
[----:B------:R-:W-:Y:S01]  /*0030*/  IMAD.MOV.U32 R201, RZ, RZ, -0x1 ;  /* 0xffffffffffc97424 */ /* 0x000fe200078e00ff */
[----:B------:R-:W-:Y:S01]  /*0040*/  ULDC.64 UR6, c[0x0][0x208] ;  /* 0x0000820000067ab9 */ /* 0x000fe20000000a00 */
[----:B------:R-:W-:-:S04]  /*0050*/  ULDC.64 UR8, c[0x0][0x300] ;  /* 0x0000c00000087ab9 */ /* 0x000fc80000000a00 */
[----:B------:R-:W2:Y:S08]  /*0060*/  LDC.64 R4, c[0x0][0x2f0] ;  /* 0x0000bc00ff047b82 */ /* 0x000eb00000000a00 */
[----:B------:R-:W3:Y:S01]  /*0070*/  LDC.U8 R0, c[0x0][0x3c2] ;  /* 0x0000f080ff007b82 */ /* 0x000ee20000000000 */
[----:B-1----:R-:W-:-:S07]  /*0080*/  ISETP.NE.U32.AND P0, PT, R2, RZ, PT ;  /* 0x000000ff0200720c */ /* 0x002fce0003f05070 */
[----:B------:R-:W1:Y:S01]  /*0090*/  LDC.64 R158, c[0x0][0x300] ;  /* 0x0000c000ff9e7b82 */ /* 0x000e620000000a00 */
[----:B------:R-:W-:-:S07]  /*00a0*/  ISETP.NE.AND.EX P0, PT, R3, RZ, PT, P0 ;  /* 0x000000ff0300720c */ /* 0x000fce0003f05300 */
[----:B------:R-:W4:Y:S01]  /*00b0*/  LDC.64 R2, c[0x0][0x2f8] ;  /* 0x0000be00ff027b82 */ /* 0x000f220000000a00 */
[----:B--2---:R-:W-:-:S05]  /*00c0*/  IMAD.WIDE R6, R9, 0x4, R4 ;  /* 0x0000000409067825 */ /* 0x004fca00078e0204 */
[----:B------:R-:W2:Y:S02]  /*00d0*/  @P0 LDG.E R201, desc[UR6][R6.64] ;  /* 0x0000000606c90981 */ /* 0x000ea4000c1e1900 */
[----:B------:R-:W1:Y:S02]  /*00e0*/  LDC.64 R4, c[0x0][0x2f8] ;  /* 0x0000be00ff047b82 */ /* 0x000e640000000a00 */
[----:B------:R-:W2:Y:S01]  /*00f0*/  @P0 LDG.E R200, desc[UR6][R6.64+0x4] ;  /* 0x0000040606c80981 */ /* 0x000ea2000c1e1900 */
[----:B---3--:R-:W-:Y:S02]  /*0100*/  ISETP.NE.AND P1, PT, R0, RZ, PT ;  /* 0x000000ff0000720c */ /* 0x008fe40003f25270 */
[----:B------:R-:W-:-:S04]  /*0110*/  ISETP.NE.U32.AND P5, PT, RZ, UR8, PT ;  /* 0x00000008ff007c0c */ /* 0x000fc8000bfa5070 */
[----:B------:R-:W-:Y:S02]  /*0120*/  ISETP.NE.AND.EX P5, PT, RZ, UR9, PT, P5 ;  /* 0x00000009ff007c0c */ /* 0x000fe4000bfa5350 */
[----:B----4-:R-:W-:-:S04]  /*0130*/  ISETP.EQ.U32.AND P2, PT, R2, RZ, PT ;  /* 0x000000ff0200720c */ /* 0x010fc80003f42070 */
[----:B------:R-:W-:Y:S01]  /*0140*/  ISETP.EQ.OR.EX P2, PT, R3, RZ, !P1, P2 ;  /* 0x000000ff0300720c */ /* 0x000fe20004f42720 */
[----:B------:R-:W-:Y:S02]  /*0150*/  IMAD.MOV.U32 R13, RZ, RZ, -0x1 ;  /* 0xffffffffff0d7424 */ /* 0x000fe400078e00ff */
[----:B------:R-:W-:Y:S02]  /*0160*/  IMAD.MOV.U32 R8, RZ, RZ, RZ ;  /* 0x000000ffff087224 */ /* 0x000fe400078e00ff */
[----:B-1----:R-:W-:-:S04]  /*0170*/  IMAD.WIDE R4, R9, 0x4, R4 ;  /* 0x0000000409047825 */ /* 0x002fc800078e0204 */
[----:B------:R-:W-:-:S04]  /*0180*/  IMAD.WIDE R158, R9, 0x4, R158 ;  /* 0x00000004099e7825 */ /* 0x000fc800078e029e */
[----:B------:R1:W5:Y:S04]  /*0190*/  @!P2 LDG.E R13, desc[UR6][R4.64] ;  /* 0x00000006040da981 */ /* 0x000368000c1e1900 */
[----:B------:R1:W5:Y:S01]  /*01a0*/  @P5 LDG.E R8, desc[UR6][R158.64] ;  /* 0x000000069e085981 */ /* 0x000362000c1e1900 */
[----:B------:R-:W3:Y:S01]  /*01b0*/  S2R R25, SR_CTAID.X ;  /* 0x0000000000197919 */ /* 0x000ee20000002500 */
[----:B------:R-:W4:Y:S01]  /*01c0*/  S2R R154, SR_CTAID.Z ;  /* 0x00000000009a7919 */ /* 0x000f220000002700 */
[--C-:B------:R-:W-:Y:S01]  /*01d0*/  SHF.R.S32.HI R11, RZ, 0x1f, R9.reuse ;  /* 0x0000001fff0b7819 */ /* 0x100fe20000011409 */
[----:B------:R-:W-:Y:S02]  /*01e0*/  IMAD.MOV.U32 R15, RZ, RZ, R9 ;  /* 0x000000ffff0f7224 */ /* 0x000fe400078e0009 */
[----:B--2---:R-:W-:-:S06]  /*01f0*/  @P0 IMAD.IADD R200, R200, 0x1, -R201 ;  /* 0x00000001c8c80824 */ /* 0x004fcc00078e0ac9 */
[----:B------:R-:W2:Y:S01]  /*0200*/  @!P0 LDC R200, c[0x0][0x2c4] ;  /* 0x0000b100ffc88b82 */ /* 0x000ea20000000800 */
[----:B------:R-:W-:-:S04]  /*0210*/  ISETP.NE.U32.AND P0, PT, R2, RZ, PT ;  /* 0x000000ff0200720c */ /* 0x000fc80003f05070 */
[----:B------:R-:W-:-:S13]  /*0220*/  ISETP.NE.AND.EX P0, PT, R3, RZ, PT, P0 ;  /* 0x000000ff0300720c */ /* 0x000fda0003f05300 */
[----:B-1-34-:R-:W-:Y:S05]  /*0230*/  @!P0 BRA `(.L_x_2142) ;  /* 0x0000000000108947 */ /* 0x01afea0003800000 */
[----:B------:R-:W3:Y:S02]  /*0240*/  @P1 LDG.E R0, desc[UR6][R4.64+0x4] ;  /* 0x0000040604001981 */ /* 0x000ee4000c1e1900 */
[----:B---3-5:R-:W-:-:S06]  /*0250*/  @P1 IADD3 R69, R0, -R13, RZ ;  /* 0x8000000d00451210 */ /* 0x028fcc0007ffe0ff */
[----:B------:R3:W5:Y:S01]  /*0260*/  @!P1 LDG.E R69, desc[UR6][R4.64] ;  /* 0x0000000604459981 */ /* 0x000762000c1e1900 */
[----:B------:R-:W-:Y:S05]  /*0270*/  BRA `(.L_x_2143) ;  /* 0x0000000000047947 */ /* 0x000fea0003800000 */
.L_x_2142:
[----:B------:R-:W1:Y:S02]  /*0280*/  LDC R69, c[0x0][0x2c8] ;  /* 0x0000b200ff457b82 */ /* 0x000e640000000800 */
.L_x_2143:
[----:B------:R-:W4:Y:S02]  /*0290*/  LDC.64 R2, c[0x0][0x308] ;  /* 0x0000c200ff027b82 */ /* 0x000f240000000a00 */
[----:B----4-:R-:W-:-:S04]  /*02a0*/  ISETP.NE.U32.AND P1, PT, R2, RZ, PT ;  /* 0x000000ff0200720c */ /* 0x010fc80003f25070 */
[----:B------:R-:W-:-:S13]  /*02b0*/  ISETP.NE.AND.EX P1, PT, R3, RZ, PT, P1 ;  /* 0x000000ff0300720c */ /* 0x000fda0003f25310 */
[----:B------:R-:W4:Y:S01]  /*02c0*/  @P1 LDC.64 R2, c[0x0][0x308] ;  /* 0x0000c200ff021b82 */ /* 0x000f220000000a00 */
[----:B------:R-:W-:-:S07]  /*02d0*/  IMAD.SHL.U32 R61, R25, 0x40, RZ ;  /* 0x00000040193d7824 */ /* 0x000fce00078e00ff */
[----:B---3--:R-:W3:Y:S01]  /*02e0*/  @!P1 LDC R4, c[0x0][0x2cc] ;  /* 0x0000b300ff049b82 */ /* 0x008ee20000000800 */
[----:B----4-:R-:W-:-:S07]  /*02f0*/  @P1 IMAD.WIDE R6, R9, 0x4, R2 ;  /* 0x0000000409061825 */ /* 0x010fce00078e0202 */
[----:B------:R-:W4:Y:S01]  /*0300*/  @!P1 LDC.64 R2, c[0x0][0x318] ;  /* 0x0000c600ff029b82 */ /* 0x000f220000000a00 */
[----:B------:R1:W5:Y:S01]  /*0310*/  @P1 LDG.E R63, desc[UR6][R6.64] ;  /* 0x00000006063f1981 */ /* 0x000362000c1e1900 */
[----:B--2---:R-:W-:-:S13]  /*0320*/  ISETP.GT.AND P0, PT, R200, R61, PT ;  /* 0x0000003dc800720c */ /* 0x004fda0003f04270 */
[----:B---3--:R-:W-:Y:S05]  /*0330*/  @!P0 EXIT ;  /* 0x000000000000894d */ /* 0x008fea0003800000 */
[----:B------:R-:W2:Y:S01]  /*0340*/  LDC R0, c[0x0][0x398] ;  /* 0x0000e600ff007b82 */ /* 0x000ea20000000800 */
[----:B----4-:R-:W-:Y:S01]  /*0350*/  @!P1 ISETP.NE.U32.AND P0, PT, R2, RZ, PT ;  /* 0x000000ff0200920c */ /* 0x010fe20003f05070 */
[--C-:B-1---5:R-:W-:Y:S01]  /*0360*/  IMAD.IADD R69, R69, 0x1, -R8.reuse ;  /* 0x0000000145457824 */ /* 0x122fe200078e0a08 */
[----:B------:R-:W-:Y:S01]  /*0370*/  ULDC UR5, c[0x0][0x2c8] ;  /* 0x0000b20000057ab9 */ /* 0x000fe20000000800 */
[----:B------:R-:W-:Y:S01]  /*0380*/  @P1 IMAD.IADD R63, R63, 0x1, -R8 ;  /* 0x000000013f3f1824 */ /* 0x000fe200078e0a08 */
[----:B------:R-:W-:Y:S01]  /*0390*/  @!P1 ISETP.NE.AND.EX P0, PT, R3, RZ, PT, P0 ;  /* 0x000000ff0300920c */ /* 0x000fe20003f05300 */
[----:B------:R-:W-:Y:S01]  /*03a0*/  ULDC UR4, c[0x0][0x394] ;  /* 0x0000e50000047ab9 */ /* 0x000fe20000000800 */
[----:B------:R-:W-:Y:S01]  /*03b0*/  IADD3 R3, -R200, 0x7f, R61 ;  /* 0x0000007fc8037810 */ /* 0x000fe20007ffe13d */
[----:B------:R-:W-:Y:S01]  /*03c0*/  UIADD3 UR5, UR5, 0x3f, URZ ;  /* 0x0000003f05057890 */ /* 0x000fe2000fffe03f */
[----:B------:R-:W-:Y:S01]  /*03d0*/  @!P1 SEL R4, R4, RZ, P0 ;  /* 0x000000ff04049207 */ /* 0x000fe20000000000 */
[----:B------:R-:W1:Y:S04]  /*03e0*/  S2R R125, SR_TID.X ;  /* 0x00000000007d7919 */ /* 0x000e680000002100 */
[----:B------:R-:W-:-:S04]  /*03f0*/  @!P1 IMAD.IADD R63, R69, 0x1, R4 ;  /* 0x00000001453f9824 */ /* 0x000fc800078e0204 */
[C---:B------:R-:W-:Y:S01]  /*0400*/  VIADD R5, R63.reuse, 0x3f ;  /* 0x0000003f3f057836 */ /* 0x040fe20000000000 */
[----:B------:R-:W-:-:S04]  /*0410*/  IADD3 R7, R63, R61, -R200 ;  /* 0x0000003d3f077210 */ /* 0x000fc80007ffe8c8 */
[----:B------:R-:W-:Y:S01]  /*0420*/  SHF.R.S32.HI R2, RZ, 0x1f, R5 ;  /* 0x0000001fff027819 */ /* 0x000fe20000011405 */
[----:B------:R-:W-:Y:S01]  /*0430*/  VIADD R7, R7, -UR4 ;  /* 0x8000000407077c36 */ /* 0x000fe20008000000 */
[----:B--2---:R-:W-:Y:S01]  /*0440*/  IADD3 R3, R3, R0, R63 ;  /* 0x0000000003037210 */ /* 0x004fe20007ffe03f */
[----:B------:R-:W-:Y:S01]  /*0450*/  USHF.R.S32.HI UR4, URZ, 0x1f, UR5 ;  /* 0x0000001f3f047899 */ /* 0x000fe20008011405 */
[----:B------:R-:W-:Y:S02]  /*0460*/  LEA.HI R2, R2, R5, RZ, 0x6 ;  /* 0x0000000502027211 */ /* 0x000fe400078f30ff */
[----:B------:R-:W-:Y:S01]  /*0470*/  SHF.R.S32.HI R0, RZ, 0x1f, R3 ;  /* 0x0000001fff007819 */ /* 0x000fe20000011403 */
[----:B------:R-:W-:Y:S01]  /*0480*/  ULEA.HI UR4, UR4, UR5, URZ, 0x6 ;  /* 0x0000000504047291 */ /* 0x000fe2000f8f303f */
[----:B------:R-:W-:Y:S02]  /*0490*/  SHF.R.S32.HI R4, RZ, 0x1f, R7 ;  /* 0x0000001fff047819 */ /* 0x000fe40000011407 */
[----:B------:R-:W-:Y:S01]  /*04a0*/  LEA.HI R0, R0, R3, RZ, 0x6 ;  /* 0x0000000300007211 */ /* 0x000fe200078f30ff */
[----:B------:R-:W-:Y:S01]  /*04b0*/  USHF.R.S32.HI UR4, URZ, 0x6, UR4 ;  /* 0x000000063f047899 */ /* 0x000fe20008011404 */
[----:B------:R-:W-:-:S02]  /*04c0*/  LEA.HI R4, R4, R7, RZ, 0x6 ;  /* 0x0000000704047211 */ /* 0x000fc400078f30ff */
[----:B------:R-:W-:Y:S02]  /*04d0*/  SHF.R.S32.HI R2, RZ, 0x6, R2 ;  /* 0x00000006ff027819 */ /* 0x000fe40000011402 */
[----:B------:R-:W-:Y:S02]  /*04e0*/  SHF.R.S32.HI R3, RZ, 0x6, R0 ;  /* 0x00000006ff037819 */ /* 0x000fe40000011400 */
[----:B------:R-:W-:Y:S02]  /*04f0*/  SHF.R.S32.HI R4, RZ, 0x6, R4 ;  /* 0x00000006ff047819 */ /* 0x000fe40000011404 */
[----:B------:R-:W-:Y:S02]  /*0500*/  VIMNMX3 R134, R2, UR4, R3, PT ;  /* 0x0000000402867c0f */ /* 0x000fe4000b800103 */
[----:B------:R-:W-:-:S04]  /*0510*/  VIMNMX R195, RZ, R4, !PT ;  /* 0x00000004ffc37248 */ /* 0x000fc80007fe0100 */
[----:B------:R-:W-:-:S13]  /*0520*/  ISETP.GE.AND P0, PT, R195, R134, PT ;  /* 0x00000086c300720c */ /* 0x000fda0003f06270 */
[----:B-1----:R-:W-:Y:S05]  /*0530*/  @!P0 BRA `(.L_x_2144) ;  /* 0x0000000800408947 */ /* 0x002fea0003800000 */
        /* <DEDUP_REMOVED lines=12> */
[----:B------:R-:W-:Y:S01]  /*0600*/  @P0 IMAD R201, R201, R5, R7 ;  /* 0x00000005c9c90224 */ /* 0x000fe200078e0207 */
[----:B------:R-:W-:-:S05]  /*0610*/  SHF.R.S32.HI R7, RZ, 0x1f, R61 ;  /* 0x0000001fff077819 */ /* 0x000fca000001143d */
[----:B------:R-:W-:Y:S02]  /*0620*/  IMAD R10, R7, R4, RZ ;  /* 0x00000004070a7224 */ /* 0x000fe400078e02ff */
[-C--:B--2---:R-:W-:Y:S02]  /*0630*/  @!P0 IMAD R8, R11, R2.reuse, RZ ;  /* 0x000000020b088224 */ /* 0x084fe400078e02ff */
[----:B------:R-:W-:-:S04]  /*0640*/  @!P0 IMAD.WIDE.U32 R12, R9, R2, RZ ;  /* 0x00000002090c8225 */ /* 0x000fc800078e00ff */
[----:B------:R-:W-:Y:S02]  /*0650*/  @!P0 IMAD R3, R9, R3, R8 ;  /* 0x0000000309038224 */ /* 0x000fe400078e0208 */
[----:B------:R-:W-:Y:S02]  /*0660*/  IMAD.SHL.U32 R8, R125, 0x8, RZ ;  /* 0x000000087d087824 */ /* 0x000fe400078e00ff */
[----:B------:R-:W-:Y:S01]  /*0670*/  IMAD R2, R9, UR4, R154 ;  /* 0x0000000409027c24 */ /* 0x000fe2000f8e029a */
[----:B------:R-:W-:Y:S01]  /*0680*/  @!P0 IADD3 R201, R13, R3, RZ ;  /* 0x000000030dc98210 */ /* 0x000fe20007ffe0ff */
[----:B------:R-:W-:Y:S01]  /*0690*/  @!P0 IMAD.MOV.U32 R6, RZ, RZ, R12 ;  /* 0x000000ffff068224 */ /* 0x000fe200078e000c */
[----:B------:R-:W-:Y:S01]  /*06a0*/  SHF.R.S32.HI R9, RZ, 0x1f, R8 ;  /* 0x0000001fff097819 */ /* 0x000fe20000011408 */
[C---:B------:R-:W-:Y:S01]  /*06b0*/  IMAD R10, R61.reuse, R5, R10 ;  /* 0x000000053d0a7224 */ /* 0x040fe200078e020a */
[----:B------:R-:W-:Y:S01]  /*06c0*/  SHF.R.S32.HI R3, RZ, 0x3, R0 ;  /* 0x00000003ff037819 */ /* 0x000fe20000011400 */
[----:B------:R-:W-:Y:S01]  /*06d0*/  ULDC UR4, c[0x0][0x2c4] ;  /* 0x0000b10000047ab9 */ /* 0x000fe20000000800 */
[----:B------:R-:W-:Y:S01]  /*06e0*/  SHF.R.S32.HI R0, RZ, 0x1f, R154 ;  /* 0x0000001fff007819 */ /* 0x000fe2000001149a */
[----:B------:R-:W-:Y:S01]  /*06f0*/  IMAD.WIDE.U32 R14, R61, R4, R8 ;  /* 0x000000043d0e7225 */ /* 0x000fe200078e0008 */
[----:B------:R-:W-:-:S03]  /*0700*/  SHF.R.S32.HI R11, RZ, 0x1f, R3 ;  /* 0x0000001fff0b7819 */ /* 0x000fc60000011403 */
        /* <DEDUP_REMOVED lines=31> */
.L_x_2146:
[----:B------:R-:W-:Y:S05]  /*0900*/  BSYNC B0 ;  /* 0x0000000000007941 */ /* 0x000fea0003800000 */
.L_x_2145:
        /* <DEDUP_REMOVED lines=21> */
.L_x_2148:
[----:B------:R-:W-:Y:S05]  /*0a60*/  BSYNC B0 ;  /* 0x0000000000007941 */ /* 0x000fea0003800000 */
.L_x_2147:
        /* <DEDUP_REMOVED lines=22> */
.L_x_2150:
[----:B------:R-:W-:Y:S05]  /*0bd0*/  BSYNC B0 ;  /* 0x0000000000007941 */ /* 0x000fea0003800000 */
.L_x_2149:
        /* <DEDUP_REMOVED lines=22> */
.L_x_2152:
[----:B------:R-:W-:Y:S05]  /*0d40*/  BSYNC B0 ;  /* 0x0000000000007941 */ /* 0x000fea0003800000 */
.L_x_2151:
[----:B------:R-:W-:Y:S01]  /*0d50*/  ISETP.GE.OR P6, PT, R13, R200, P6 ;  /* 0x000000c80d00720c */ /* 0x000fe200037c6670 */
[----:B------:R-:W-:Y:S01]  /*0d60*/  ULDC.64 UR4, c[0x0][0x2b0] ;  /* 0x0000ac0000047ab9 */ /* 0x000fe20000000a00 */
[----:B------:R-:W-:Y:S01]  /*0d70*/  LEA.HI.X.SX32 R11, R2, R11, 0x1, P2 ;  /* 0x0000000b020b7211 */ /* 0x000fe200010f0eff */
[----:B------:R-:W-:Y:S01]  /*0d80*/  @!P5 IMAD.MOV.U32 R9, RZ, RZ, 0x7f800000 ;  /* 0x7f800000ff09d424 */ /* 0x000fe200078e00ff */
[C---:B------:R-:W-:Y:S01]  /*0d90*/  LEA R2, P0, R0.reuse, UR4, 0x2 ;  /* 0x0000000400027c11 */ /* 0x040fe2000f8010ff */
[----:B------:R-:W-:Y:S02]  /*0da0*/  @!P4 IMAD.MOV.U32 R7, RZ, RZ, 0x7f800000 ;  /* 0x7f800000ff07c424 */ /* 0x000fe400078e00ff */
[----:B----4-:R-:W-:Y:S01]  /*0db0*/  @!P3 IMAD.MOV.U32 R5, RZ, RZ, 0x7f800000 ;  /* 0x7f800000ff05b424 */ /* 0x010fe200078e00ff */
        /* <DEDUP_REMOVED lines=8> */
.L_x_2144:
[----:B------:R-:W1:Y:S08]  /*0e40*/  LDC.64 R2, c[0x0][0x368] ;  /* 0x0000da00ff027b82 */ /* 0x000e700000000a00 */
[----:B------:R-:W2:Y:S01]  /*0e50*/  LDC.64 R4, c[0x0][0x370] ;  /* 0x0000dc00ff047b82 */ /* 0x000ea20000000a00 */
[----:B-1----:R-:W-:-:S04]  /*0e60*/  ISETP.NE.U32.AND P0, PT, R2, RZ, PT ;  /* 0x000000ff0200720c */ /* 0x002fc80003f05070 */
[----:B------:R-:W-:-:S13]  /*0e70*/  ISETP.NE.AND.EX P0, PT, R3, RZ, PT, P0 ;  /* 0x000000ff0300720c */ /* 0x000fda0003f05300 */
[----:B------:R-:W1:Y:S02]  /*0e80*/  @P0 LDC.64 R2, c[0x0][0x368] ;  /* 0x0000da00ff020b82 */ /* 0x000e640000000a00 */
[----:B-1----:R-:W-:-:S05]  /*0e90*/  @P0 IMAD.WIDE R2, R9, 0x4, R2 ;  /* 0x0000000409020825 */ /* 0x002fca00078e0202 */
[----:B------:R1:W5:Y:S01]  /*0ea0*/  @P0 LDG.E R9, desc[UR6][R2.64] ;  /* 0x0000000602090981 */ /* 0x000362000c1e1900 */
[----:B--2---:R-:W-:Y:S02]  /*0eb0*/  ISETP.NE.U32.AND P0, PT, R4, RZ, PT ;  /* 0x000000ff0400720c */ /* 0x004fe40003f05070 */
[----:B------:R-:W-:Y:S02]  /*0ec0*/  CS2R R202, SRZ ;  /* 0x0000000000ca7805 */ /* 0x000fe4000001ff00 */
[----:B------:R-:W-:Y:S02]  /*0ed0*/  PLOP3.LUT P3, PT, PT, PT, PT, 0x8, 0x0 ;  /* 0x000000000000781c */ /* 0x000fe40003f6e170 */
[----:B------:R-:W-:-:S13]  /*0ee0*/  ISETP.NE.AND.EX P0, PT, R5, RZ, PT, P0 ;  /* 0x000000ff0500720c */ /* 0x000fda0003f05300 */
[----:B------:R-:W-:Y:S05]  /*0ef0*/  @!P0 BRA `(.L_x_2153) ;  /* 0x0000000000288947 */ /* 0x000fea0003800000 */
[----:B-1----:R-:W1:Y:S02]  /*0f00*/  LDC.64 R2, c[0x0][0x378] ;  /* 0x0000de00ff027b82 */ /* 0x002e640000000a00 */
[-C--:B-1----:R-:W-:Y:S02]  /*0f10*/  IMAD R0, R11, R2.reuse, RZ ;  /* 0x000000020b007224 */ /* 0x082fe400078e02ff */
[----:B------:R-:W-:-:S04]  /*0f20*/  IMAD.WIDE.U32 R6, R15, R2, RZ ;  /* 0x000000020f067225 */ /* 0x000fc800078e00ff */
[----:B------:R-:W-:Y:S01]  /*0f30*/  IMAD R3, R15, R3, R0 ;  /* 0x000000030f037224 */ /* 0x000fe200078e0200 */
[----:B------:R-:W-:-:S03]  /*0f40*/  LEA R202, P0, R6, R4, 0x2 ;  /* 0x0000000406ca7211 */ /* 0x000fc600078010ff */
[----:B------:R-:W-:Y:S01]  /*0f50*/  IMAD.IADD R3, R7, 0x1, R3 ;  /* 0x0000000107037824 */ /* 0x000fe200078e0203 */
[----:B------:R-:W-:-:S04]  /*0f60*/  ISETP.NE.U32.AND P3, PT, R202, RZ, PT ;  /* 0x000000ffca00720c */ /* 0x000fc80003f65070 */
[----:B------:R-:W-:-:S04]  /*0f70*/  SHF.L.U64.HI R6, R6, 0x2, R3 ;  /* 0x0000000206067819 */ /* 0x000fc80000010203 */
[----:B------:R-:W-:-:S04]  /*0f80*/  IADD3.X R203, R6, R5, RZ, P0, !PT ;  /* 0x0000000506cb7210 */ /* 0x000fc800007fe4ff */
[----:B------:R-:W-:-:S13]  /*0f90*/  ISETP.NE.AND.EX P3, PT, R203, RZ, PT, P3 ;  /* 0x000000ffcb00720c */ /* 0x000fda0003f65330 */
.L_x_2153:
[----:B------:R-:W-:Y:S05]  /*0fa0*/  @!P3 BRA `(.L_x_2154) ;  /* 0x000000040040b947 */ /* 0x000fea0003800000 */
[----:B------:R-:W1:Y:S01]  /*0fb0*/  LDC R13, c[0x0][0x380] ;  /* 0x0000e000ff0d7b82 */ /* 0x000e620000000800 */
[----:B------:R-:W-:Y:S01]  /*0fc0*/  LEA R48, R134, 0xffffffc0, 0x6 ;  /* 0xffffffc086307811 */ /* 0x000fe200078e30ff */
[----:B------:R-:W-:-:S06]  /*0fd0*/  ULDC.64 UR4, c[0x0][0x260] ;  /* 0x0000980000047ab9 */ /* 0x000fcc0000000a00 */
[----:B-----5:R-:W2:Y:S08]  /*0fe0*/  LDC R9, c[0x0][0x278] ;  /* 0x00009e00ff097b82 */ /* 0x020eb00000000800 */
        /* <DEDUP_REMOVED lines=26> */
[----:B--2---:R-:W-:Y:S02]  /*1190*/  IABS R0, R9 ;  /* 0x0000000900007213 */ /* 0x004fe40000000000 */
[----:B------:R-:W-:Y:S02]  /*11a0*/  IADD3 R23, -R23, RZ, RZ ;  /* 0x000000ff17177210 */ /* 0x000fe40007ffe1ff */
[----:B------:R-:W1:Y:S03]  /*11b0*/  I2F.RP R7, R0 ;  /* 0x0000000000077306 */ /* 0x000e660000209400 */
[----:B------:R-:W-:-:S05]  /*11c0*/  IMAD R23, R13, R23, R48 ;  /* 0x000000170d177224 */ /* 0x000fca00078e0230 */
[----:B------:R-:W-:Y:S01]  /*11d0*/  SHF.R.S32.HI R21, RZ, 0x1f, R23 ;  /* 0x0000001fff157819 */ /* 0x000fe20000011417 */
[----:B-1----:R-:W1:Y:S02]  /*11e0*/  MUFU.RCP R4, R7 ;  /* 0x0000000700047308 */ /* 0x002e640000001000 */
[----:B-1----:R-:W-:-:S06]  /*11f0*/  IADD3 R4, R4, 0xffffffe, RZ ;  /* 0x0ffffffe04047810 */ /* 0x002fcc0007ffe0ff */
[----:B------:R-:W1:Y:S02]  /*1200*/  F2I.FTZ.U32.TRUNC.NTZ R5, R4 ;  /* 0x0000000400057305 */ /* 0x000e64000021f000 */
[----:B-1----:R-:W-:Y:S01]  /*1210*/  IMAD.MOV R2, RZ, RZ, -R5 ;  /* 0x000000ffff027224 */ /* 0x002fe200078e0a05 */
[----:B------:R-:W-:-:S03]  /*1220*/  MOV R4, RZ ;  /* 0x000000ff00047202 */ /* 0x000fc60000000f00 */
[----:B------:R-:W-:Y:S01]  /*1230*/  IMAD R3, R2, R0, RZ ;  /* 0x0000000002037224 */ /* 0x000fe200078e02ff */
[----:B------:R-:W-:-:S03]  /*1240*/  IABS R2, R154 ;  /* 0x0000009a00027213 */ /* 0x000fc60000000000 */
[----:B------:R-:W-:Y:S02]  /*1250*/  IMAD.HI.U32 R3, R5, R3, R4 ;  /* 0x0000000305037227 */ /* 0x000fe400078e0004 */
[----:B------:R-:W1:Y:S04]  /*1260*/  LDC.64 R4, c[0x0][0x230] ;  /* 0x00008c00ff047b82 */ /* 0x000e680000000a00 */
[----:B------:R-:W-:-:S04]  /*1270*/  IMAD.HI.U32 R8, R3, R2, RZ ;  /* 0x0000000203087227 */ /* 0x000fc800078e00ff */
[----:B------:R-:W-:-:S04]  /*1280*/  IMAD.MOV R3, RZ, RZ, -R8 ;  /* 0x000000ffff037224 */ /* 0x000fc800078e0a08 */
[----:B------:R-:W-:-:S05]  /*1290*/  IMAD R3, R0, R3, R2 ;  /* 0x0000000300037224 */ /* 0x000fca00078e0202 */
[----:B------:R-:W-:-:S13]  /*12a0*/  ISETP.GT.U32.AND P1, PT, R0, R3, PT ;  /* 0x000000030000720c */ /* 0x000fda0003f24070 */
[-C--:B------:R-:W-:Y:S01]  /*12b0*/  @!P1 IADD3 R3, R3, -R0.reuse, RZ ;  /* 0x8000000003039210 */ /* 0x080fe20007ffe0ff */
[----:B------:R-:W-:Y:S01]  /*12c0*/  @!P1 VIADD R8, R8, 0x1 ;  /* 0x0000000108089836 */ /* 0x000fe20000000000 */
[----:B------:R-:W-:Y:S02]  /*12d0*/  ISETP.NE.AND P1, PT, R9, RZ, PT ;  /* 0x000000ff0900720c */ /* 0x000fe40003f25270 */
[----:B------:R-:W-:Y:S02]  /*12e0*/  ISETP.GE.U32.AND P2, PT, R3, R0, PT ;  /* 0x000000000300720c */ /* 0x000fe40003f46070 */
[----:B------:R-:W-:Y:S01]  /*12f0*/  LOP3.LUT R0, R154, R9, RZ, 0x3c, !PT ;  /* 0x000000099a007212 */ /* 0x000fe200078e3cff */
[----:B------:R-:W2:Y:S03]  /*1300*/  LDC.64 R2, c[0x0][0x238] ;  /* 0x00008e00ff027b82 */ /* 0x000ea60000000a00 */
[----:B------:R-:W-:-:S07]  /*1310*/  ISETP.GE.AND P0, PT, R0, RZ, PT ;  /* 0x000000ff0000720c */ /* 0x000fce0003f06270 */
[----:B------:R-:W-:Y:S01]  /*1320*/  @P2 VIADD R8, R8, 0x1 ;  /* 0x0000000108082836 */ /* 0x000fe20000000000 */
[----:B----4-:R-:W-:Y:S01]  /*1330*/  SHF.R.S32.HI R7, RZ, 0x1f, R6 ;  /* 0x0000001fff077819 */ /* 0x010fe20000011406 */
[----:B-1----:R-:W-:-:S04]  /*1340*/  IMAD.WIDE.U32 R12, R6, R4, RZ ;  /* 0x00000004060c7225 */ /* 0x002fc800078e00ff */
[----:B------:R-:W-:Y:S02]  /*1350*/  IMAD R0, R7, R4, RZ ;  /* 0x0000000407007224 */ /* 0x000fe400078e02ff */
[----:B---3--:R-:W-:Y:S02]  /*1360*/  IMAD R4, R21, R162, RZ ;  /* 0x000000a215047224 */ /* 0x008fe400078e02ff */
[C---:B------:R-:W-:Y:S01]  /*1370*/  IMAD R5, R6.reuse, R5, R0 ;  /* 0x0000000506057224 */ /* 0x040fe200078e0200 */
[----:B------:R-:W-:Y:S01]  /*1380*/  MOV R0, R8 ;  /* 0x0000000800007202 */ /* 0x000fe20000000f00 */
[----:B------:R-:W-:Y:S02]  /*1390*/  IMAD R4, R23, R163, R4 ;  /* 0x000000a317047224 */ /* 0x000fe400078e0204 */
[----:B--2---:R-:W-:Y:S01]  /*13a0*/  IMAD R7, R7, R2, RZ ;  /* 0x0000000207077224 */ /* 0x004fe200078e02ff */
[----:B------:R-:W-:Y:S01]  /*13b0*/  IADD3 R13, R13, R5, RZ ;  /* 0x000000050d0d7210 */ /* 0x000fe20007ffe0ff */
[----:B------:R-:W-:Y:S01]  /*13c0*/  @!P0 IMAD.MOV R0, RZ, RZ, -R0 ;  /* 0x000000ffff008224 */ /* 0x000fe200078e0a00 */
[----:B------:R-:W-:Y:S01]  /*13d0*/  @!P1 LOP3.LUT R0, RZ, R9, RZ, 0x33, !PT ;  /* 0x00000009ff009212 */ /* 0x000fe200078e33ff */
[----:B------:R-:W-:-:S02]  /*13e0*/  IMAD R3, R6, R3, R7 ;  /* 0x0000000306037224 */ /* 0x000fc400078e0207 */
[----:B------:R-:W-:Y:S01]  /*13f0*/  IMAD.WIDE.U32 R8, R23, R162, R12 ;  /* 0x000000a217087225 */ /* 0x000fe200078e000c */
[----:B------:R-:W-:-:S03]  /*1400*/  SHF.R.S32.HI R5, RZ, 0x1f, R0 ;  /* 0x0000001fff057819 */ /* 0x000fc60000011400 */
[----:B------:R-:W-:Y:S01]  /*1410*/  IMAD.IADD R13, R9, 0x1, R4 ;  /* 0x00000001090d7824 */ /* 0x000fe200078e0204 */
[----:B------:R-:W-:Y:S01]  /*1420*/  MOV R12, R8 ;  /* 0x00000008000c7202 */ /* 0x000fe20000000f00 */
[----:B------:R-:W-:Y:S02]  /*1430*/  IMAD R9, R5, UR4, RZ ;  /* 0x0000000405097c24 */ /* 0x000fe4000f8e02ff */
[----:B------:R-:W-:-:S04]  /*1440*/  IMAD.WIDE.U32 R16, R6, R2, RZ ;  /* 0x0000000206107225 */ /* 0x000fc800078e00ff */
[C---:B------:R-:W-:Y:S02]  /*1450*/  IMAD R9, R0.reuse, UR5, R9 ;  /* 0x0000000500097c24 */ /* 0x040fe4000f8e0209 */
[----:B------:R-:W-:-:S04]  /*1460*/  IMAD.WIDE.U32 R12, R0, UR4, R12 ;  /* 0x00000004000c7c25 */ /* 0x000fc8000f8e000c */
[----:B------:R-:W-:Y:S01]  /*1470*/  IMAD.IADD R27, R17, 0x1, R3 ;  /* 0x00000001111b7824 */ /* 0x000fe200078e0203 */
[----:B------:R-:W-:Y:S02]  /*1480*/  IADD3 R19, R13, R9, RZ ;  /* 0x000000090d137210 */ /* 0x000fe40007ffe0ff */
[----:B------:R-:W-:Y:S01]  /*1490*/  MOV R4, R12 ;  /* 0x0000000c00047202 */ /* 0x000fe20000000f00 */
[----:B------:R-:W-:Y:S06]  /*14a0*/  BRA `(.L_x_2155) ;  /* 0x0000000400407947 */ /* 0x000fec0003800000 */
.L_x_2154:
[----:B------:R-:W1:Y:S01]  /*14b0*/  LDC R17, c[0x0][0x278] ;  /* 0x00009e00ff117b82 */ /* 0x000e620000000800 */
[----:B------:R-:W-:Y:S02]  /*14c0*/  MOV R4, RZ ;  /* 0x000000ff00047202 */ /* 0x000fe40000000f00 */
        /* <DEDUP_REMOVED lines=11> */
[----:B------:R-:W1:Y:S03]  /*1580*/  @P4 LDC.64 R6, c[0x0][0x250] ;  /* 0x00009400ff064b82 */ /* 0x000e660000000a00 */
        /* <DEDUP_REMOVED lines=33> */
[----:B------:R-:W-:Y:S02]  /*17a0*/  IADD3 R5, R23, R5, RZ ;  /* 0x0000000517057210 */ /* 0x000fe40007ffe0ff */
[----:B------:R-:W-:-:S07]  /*17b0*/  MOV R10, R22 ;  /* 0x00000016000a7202 */ /* 0x000fce0000000f00 */
.L_x_2156:
[----:B------:R-:W-:Y:S01]  /*17c0*/  @!P0 LOP3.LUT R0, RZ, R17, RZ, 0x33, !PT ;  /* 0x00000011ff008212 */ /* 0x000fe200078e33ff */
[----:B------:R-:W-:Y:S01]  /*17d0*/  IMAD R4, R21, R162, RZ ;  /* 0x000000a215047224 */ /* 0x000fe200078e02ff */
[----:B------:R-:W-:Y:S02]  /*17e0*/  MOV R16, R10 ;  /* 0x0000000a00107202 */ /* 0x000fe40000000f00 */
[----:B------:R-:W-:Y:S01]  /*17f0*/  MOV R17, R5 ;  /* 0x0000000500117202 */ /* 0x000fe20000000f00 */
[-C--:B------:R-:W-:Y:S01]  /*1800*/  IMAD R4, R163, R48.reuse, R4 ;  /* 0x00000030a3047224 */ /* 0x080fe200078e0204 */
[----:B------:R-:W-:Y:S02]  /*1810*/  SHF.R.S32.HI R5, RZ, 0x1f, R0 ;  /* 0x0000001fff057819 */ /* 0x000fe40000011400 */
[----:B------:R-:W-:Y:S01]  /*1820*/  @P4 IADD3 R13, R8, R13, RZ ;  /* 0x0000000d080d4210 */ /* 0x000fe20007ffe0ff */
[-C--:B------:R-:W-:Y:S01]  /*1830*/  IMAD.WIDE.U32 R16, R162, R48.reuse, R16 ;  /* 0x00000030a2107225 */ /* 0x080fe200078e0010 */
[----:B------:R-:W-:-:S03]  /*1840*/  MOV R23, R48 ;  /* 0x0000003000177202 */ /* 0x000fc60000000f00 */
[----:B------:R-:W-:Y:S01]  /*1850*/  @P4 IMAD.WIDE.U32 R18, R13, R6, RZ ;  /* 0x000000060d124225 */ /* 0x000fe200078e00ff */
[----:B------:R-:W-:-:S03]  /*1860*/  IADD3 R17, R17, R4, RZ ;  /* 0x0000000411117210 */ /* 0x000fc60007ffe0ff */
[-C--:B--2---:R-:W-:Y:S02]  /*1870*/  IMAD R4, R5, R2.reuse, RZ ;  /* 0x0000000205047224 */ /* 0x084fe400078e02ff */
[----:B------:R-:W-:-:S04]  /*1880*/  IMAD.WIDE.U32 R16, R0, R2, R16 ;  /* 0x0000000200107225 */ /* 0x000fc800078e0010 */
[----:B------:R-:W-:Y:S01]  /*1890*/  IMAD R3, R0, R3, R4 ;  /* 0x0000000300037224 */ /* 0x000fe200078e0204 */
[----:B------:R-:W-:Y:S01]  /*18a0*/  MOV R4, R16 ;  /* 0x0000001000047202 */ /* 0x000fe20000000f00 */
[----:B------:R-:W-:Y:S01]  /*18b0*/  @P4 IMAD R27, R13, R7, R19 ;  /* 0x000000070d1b4224 */ /* 0x000fe200078e0213 */
[----:B------:R-:W-:Y:S02]  /*18c0*/  @P4 MOV R16, R18 ;  /* 0x0000001200104202 */ /* 0x000fe40000000f00 */
        /* <DEDUP_REMOVED lines=13> */
[----:B------:R-:W-:-:S07]  /*19a0*/  IADD3 R27, R17, R3, RZ ;  /* 0x00000003111b7210 */ /* 0x000fce0007ffe0ff */
.L_x_2155:
[----:B------:R1:W5:Y:S01]  /*19b0*/  @P5 LDG.E R17, desc[UR6][R158.64] ;  /* 0x000000069e115981 */ /* 0x000362000c1e1900 */
[----:B------:R-:W-:Y:S01]  /*19c0*/  ISETP.NE.AND P0, PT, R201, -0x1, PT ;  /* 0xffffffffc900780c */ /* 0x000fe20003f05270 */
[----:B------:R-:W2:Y:S01]  /*19d0*/  LDC.64 R2, c[0x0][0x240] ;  /* 0x00009000ff027b82 */ /* 0x000ea20000000a00 */
[----:B------:R-:W-:Y:S01]  /*19e0*/  SHF.R.S32.HI R8, RZ, 0x1f, R125 ;  /* 0x0000001fff087819 */ /* 0x000fe2000001147d */
[----:B------:R-:W-:Y:S01]  /*19f0*/  ULDC UR5, c[0x0][0x2d0] ;  /* 0x0000b40000057ab9 */ /* 0x000fe20000000800 */
[----:B------:R-:W-:Y:S01]  /*1a00*/  SHF.R.S32.HI R68, RZ, 0x1f, R69 ;  /* 0x0000001fff447819 */ /* 0x000fe20000011445 */
[----:B------:R-:W-:Y:S01]  /*1a10*/  ULDC.64 UR10, c[0x0][0x268] ;  /* 0x00009a00000a7ab9 */ /* 0x000fe20000000a00 */
[CC--:B------:R-:W-:Y:S01]  /*1a20*/  LEA.HI R152, R8.reuse, R125.reuse, RZ, 0x3 ;  /* 0x0000007d08987211 */ /* 0x0c0fe200078f18ff */
[----:B------:R-:W-:Y:S01]  /*1a30*/  IMAD.MOV.U32 R46, RZ, RZ, 0x10 ;  /* 0x00000010ff2e7424 */ /* 0x000fe200078e00ff */
[----:B------:R-:W-:Y:S01]  /*1a40*/  LEA.HI R64, R8, R125, RZ, 0x4 ;  /* 0x0000007d08407211 */ /* 0x000fe200078f20ff */
[----:B------:R-:W3:Y:S01]  /*1a50*/  LDC R144, c[0x0][0x2e0] ;  /* 0x0000b800ff907b82 */ /* 0x000ee20000000800 */
[----:B------:R-:W-:Y:S01]  /*1a60*/  LOP3.LUT R62, R152, 0xfffffff8, RZ, 0xc0, !PT ;  /* 0xfffffff8983e7812 */ /* 0x000fe200078ec0ff */
[----:B------:R-:W-:Y:S01]  /*1a70*/  IMAD.MOV.U32 R45, RZ, RZ, 0x20 ;  /* 0x00000020ff2d7424 */ /* 0x000fe200078e00ff */
[----:B-----5:R-:W-:Y:S01]  /*1a80*/  SHF.R.S32.HI R9, RZ, 0x4, R64 ;  /* 0x00000004ff097819 */ /* 0x020fe20000011440 */
[----:B------:R-:W-:Y:S01]  /*1a90*/  IMAD.SHL.U32 R199, R162, 0x10, RZ ;  /* 0x00000010a2c77824 */ /* 0x000fe200078e00ff */
[----:B------:R-:W-:Y:S01]  /*1aa0*/  SHF.R.S32.HI R152, RZ, 0x3, R152 ;  /* 0x00000003ff987819 */ /* 0x000fe20000011498 */
[C---:B------:R-:W-:Y:S01]  /*1ab0*/  IMAD.IADD R62, R125.reuse, 0x1, -R62 ;  /* 0x000000017d3e7824 */ /* 0x040fe200078e0a3e */
[C---:B------:R-:W-:Y:S01]  /*1ac0*/  LOP3.LUT R18, R64.reuse, 0xfffffff0, RZ, 0xc0, !PT ;  /* 0xfffffff040127812 */ /* 0x040fe200078ec0ff */
[----:B------:R-:W4:Y:S01]  /*1ad0*/  @!P0 LDC.64 R6, c[0x0][0x228] ;  /* 0x00008a00ff068b82 */ /* 0x000f220000000a00 */
[----:B------:R-:W-:Y:S01]  /*1ae0*/  LEA.HI R64, R64, R9, RZ, 0x1 ;  /* 0x0000000940407211 */ /* 0x000fe200078f08ff */
[----:B------:R-:W-:Y:S01]  /*1af0*/  IMAD.SHL.U32 R29, R152, 0x40, RZ ;  /* 0x00000040981d7824 */ /* 0x000fe200078e00ff */
[----:B------:R-:W-:Y:S01]  /*1b00*/  SHF.R.S32.HI R153, RZ, 0x1f, R152 ;  /* 0x0000001fff997819 */ /* 0x000fe20000011498 */
[----:B------:R-:W-:Y:S01]  /*1b10*/  IMAD.IADD R18, R125, 0x1, -R18 ;  /* 0x000000017d127824 */ /* 0x000fe200078e0a12 */
[----:B------:R-:W-:Y:S01]  /*1b20*/  LOP3.LUT R64, R64, 0xfffffffe, RZ, 0xc0, !PT ;  /* 0xfffffffe40407812 */ /* 0x000fe200078ec0ff */
[----:B------:R-:W-:Y:S01]  /*1b30*/  IMAD.SHL.U32 R12, R62, 0x8, RZ ;  /* 0x000000083e0c7824 */ /* 0x000fe200078e00ff */
[----:B------:R-:W-:Y:S01]  /*1b40*/  LOP3.LUT R29, R29, 0x1c0, RZ, 0xc0, !PT ;  /* 0x000001c01d1d7812 */ /* 0x000fe200078ec0ff */
[----:B------:R-:W1:Y:S01]  /*1b50*/  LDC.64 R160, c[0x0][0x250] ;  /* 0x00009400ffa07b82 */ /* 0x000e620000000a00 */
[----:B------:R-:W-:Y:S01]  /*1b60*/  SHF.R.S32.HI R13, RZ, 0x1f, R18 ;  /* 0x0000001fff0d7819 */ /* 0x000fe20000011412 */
[----:B------:R-:W-:Y:S01]  /*1b70*/  VIADD R10, R12, 0x40 ;  /* 0x000000400c0a7836 */ /* 0x000fe20000000000 */
[----:B------:R-:W-:Y:S01]  /*1b80*/  SHF.R.U32.HI R148, RZ, 0x3, R29 ;  /* 0x00000003ff947819 */ /* 0x000fe2000001161d */
[----:B------:R-:W-:Y:S01]  /*1b90*/  IMAD.IADD R64, R9, 0x1, -R64 ;  /* 0x0000000109407824 */ /* 0x000fe200078e0a40 */
[----:B------:R-:W-:Y:S01]  /*1ba0*/  LOP3.LUT R9, R29, 0x38, R12, 0xf8, !PT ;  /* 0x000000381d097812 */ /* 0x000fe200078ef80c */
[----:B--2---:R-:W-:Y:S01]  /*1bb0*/  @P0 IMAD.WIDE.U32 R28, R201, R2, RZ ;  /* 0x00000002c91c0225 */ /* 0x004fe200078e00ff */
[----:B------:R-:W-:-:S02]  /*1bc0*/  LEA.HI R14, R13, R18, RZ, 0x3 ;  /* 0x000000120d0e7211 */ /* 0x000fc400078f18ff */
[----:B------:R-:W-:Y:S01]  /*1bd0*/  ISETP.GE.AND P1, PT, R10, UR5, PT ;  /* 0x000000050a007c0c */ /* 0x000fe2000bf26270 */
[----:B------:R-:W-:Y:S01]  /*1be0*/  @P0 IMAD.MOV.U32 R26, RZ, RZ, R28 ;  /* 0x000000ffff1a0224 */ /* 0x000fe200078e001c */
[----:B------:R-:W-:Y:S01]  /*1bf0*/  LOP3.LUT R148, R9, R148, RZ, 0x3c, !PT ;  /* 0x0000009409947212 */ /* 0x000fe200078e3cff */
[----:B------:R-:W-:Y:S01]  /*1c00*/  IMAD.WIDE R24, R25, 0x40, R152 ;  /* 0x0000004019187825 */ /* 0x000fe200078e0298 */
[----:B------:R-:W-:Y:S02]  /*1c10*/  LOP3.LUT R9, R14, 0xfffffff8, RZ, 0xc0, !PT ;  /* 0xfffffff80e097812 */ /* 0x000fe400078ec0ff */
[----:B------:R-:W-:Y:S01]  /*1c20*/  SEL R146, RZ, 0xffffffff, P1 ;  /* 0xffffffffff927807 */ /* 0x000fe20000800000 */
[-C--:B----4-:R-:W-:Y:S01]  /*1c30*/  @!P0 IMAD R20, R11, R6.reuse, RZ ;  /* 0x000000060b148224 */ /* 0x090fe200078e02ff */
[----:B------:R-:W-:Y:S01]  /*1c40*/  LEA.HI R13, R8, R125, RZ, 0x6 ;  /* 0x0000007d080d7211 */ /* 0x000fe200078f30ff */
[----:B------:R-:W-:Y:S01]  /*1c50*/  @!P0 IMAD.WIDE.U32 R32, R15, R6, RZ ;  /* 0x000000060f208225 */ /* 0x000fe200078e00ff */
[----:B------:R-:W-:-:S02]  /*1c60*/  ISETP.GE.AND P2, PT, R12, UR5, PT ;  /* 0x000000050c007c0c */ /* 0x000fc4000bf46270 */
[----:B------:R-:W-:Y:S01]  /*1c70*/  IADD3 R30, P1, R12, R16, RZ ;  /* 0x000000100c1e7210 */ /* 0x000fe20007f3e0ff */
[----:B------:R-:W-:Y:S01]  /*1c80*/  IMAD.IADD R18, R18, 0x1, -R9 ;  /* 0x0000000112127824 */ /* 0x000fe200078e0a09 */
[----:B------:R-:W-:Y:S01]  /*1c90*/  SEL R9, RZ, 0x1, P2 ;  /* 0x00000001ff097807 */ /* 0x000fe20001000000 */
[----:B------:R-:W-:Y:S01]  /*1ca0*/  IMAD.SHL.U32 R146, R146, 0x2, RZ ;  /* 0x0000000292927824 */ /* 0x000fe200078e00ff */
[----:B------:R-:W-:Y:S01]  /*1cb0*/  LEA.HI R68, R68, R69, RZ, 0x6 ;  /* 0x0000004544447211 */ /* 0x000fe200078f30ff */
[----:B------:R-:W-:Y:S01]  /*1cc0*/  IMAD.SHL.U32 R13, R13, 0x8, RZ ;  /* 0x000000080d0d7824 */ /* 0x000fe200078e00ff */
[----:B---3--:R-:W-:Y:S01]  /*1cd0*/  LEA.HI R144, R144, R144, RZ, 0x1 ;  /* 0x0000009090907211 */ /* 0x008fe200078f08ff */
[----:B------:R-:W-:Y:S01]  /*1ce0*/  @!P0 IMAD R7, R15, R7, R20 ;  /* 0x000000070f078224 */ /* 0x000fe200078e0214 */
[----:B------:R-:W-:Y:S01]  /*1cf0*/  LOP3.LUT R146, R146, 0x2, R9, 0xe2, !PT ;  /* 0x0000000292927812 */ /* 0x000fe200078ee209 */
[----:B------:R-:W-:Y:S01]  /*1d00*/  @!P0 IMAD.MOV.U32 R26, RZ, RZ, R32 ;  /* 0x000000ffff1a8224 */ /* 0x000fe200078e0020 */
[----:B------:R-:W-:Y:S01]  /*1d10*/  LOP3.LUT R148, R148, 0xfffffe00, R13, 0xf8, !PT ;  /* 0xfffffe0094947812 */ /* 0x000fe200078ef80d */
[----:B------:R-:W-:Y:S01]  /*1d20*/  @P0 IMAD R9, R201, R3, R29 ;  /* 0x00000003c9090224 */ /* 0x000fe200078e021d */
[----:B------:R-:W-:Y:S01]  /*1d30*/  SHF.R.S32.HI R13, RZ, 0x1f, R12 ;  /* 0x0000001fff0d7819 */ /* 0x000fe2000001140c */
[----:B------:R-:W-:Y:S01]  /*1d40*/  @!P0 IMAD.IADD R9, R33, 0x1, R7 ;  /* 0x0000000121098824 */ /* 0x000fe200078e0207 */
[----:B------:R-:W-:Y:S01]  /*1d50*/  IADD3 R26, P0, R12, R26, RZ ;  /* 0x0000001a0c1a7210 */ /* 0x000fe20007f1e0ff */
[----:B------:R-:W-:Y:S01]  /*1d60*/  IMAD R29, R5, UR10, RZ ;  /* 0x0000000a051d7c24 */ /* 0x000fe2000f8e02ff */
[----:B------:R-:W-:Y:S01]  /*1d70*/  SHF.R.S32.HI R68, RZ, 0x6, R68 ;  /* 0x00000006ff447819 */ /* 0x000fe20000011444 */
[C---:B------:R-:W-:Y:S01]  /*1d80*/  IMAD.X R31, R13.reuse, 0x1, R27, P1 ;  /* 0x000000010d1f7824 */ /* 0x040fe200008e061b */
[----:B------:R-:W-:Y:S01]  /*1d90*/  LOP3.LUT P4, RZ, R18, 0x4, RZ, 0xc0, !PT ;  /* 0x0000000412ff7812 */ /* 0x000fe2000788c0ff */
[----:B------:R-:W-:Y:S01]  /*1da0*/  IMAD.X R27, R13, 0x1, R9, P0 ;  /* 0x000000010d1b7824 */ /* 0x000fe200000e0609 */
[----:B------:R-:W-:Y:S01]  /*1db0*/  IADD3 R136, P0, R152, R23, RZ ;  /* 0x0000001798887210 */ /* 0x000fe20007f1e0ff */
[C---:B------:R-:W-:Y:S01]  /*1dc0*/  IMAD.SHL.U32 R47, R18.reuse, 0x40, RZ ;  /* 0x00000040122f7824 */ /* 0x040fe200078e00ff */
[----:B------:R-:W-:Y:S01]  /*1dd0*/  VIMNMX R68, R195, R68, !PT ;  /* 0x00000044c3447248 */ /* 0x000fe20007fe0100 */
[----:B------:R-:W-:Y:S01]  /*1de0*/  IMAD R16, R25, R2, RZ ;  /* 0x0000000219107224 */ /* 0x000fe200078e02ff */
[----:B------:R-:W-:Y:S01]  /*1df0*/  LOP3.LUT P2, RZ, R18, 0x2, RZ, 0xc0, !PT ;  /* 0x0000000212ff7812 */ /* 0x000fe2000784c0ff */
[----:B------:R-:W-:Y:S01]  /*1e00*/  IMAD.X R21, R153, 0x1, R21, P0 ;  /* 0x0000000199157824 */ /* 0x000fe200000e0615 */
[----:B------:R-:W-:Y:S01]  /*1e10*/  IADD3 R150, P0, R12, R4, RZ ;  /* 0x000000040c967210 */ /* 0x000fe20007f1e0ff */
[----:B------:R-:W-:Y:S01]  /*1e20*/  IMAD.WIDE.U32 R26, R24, R2, R26 ;  /* 0x00000002181a7225 */ /* 0x000fe200078e001a */
[----:B------:R-:W-:-:S02]  /*1e30*/  SHF.R.S32.HI R2, RZ, 0x1f, R154 ;  /* 0x0000001fff027819 */ /* 0x000fc4000001149a */
[----:B------:R-:W-:Y:S01]  /*1e40*/  SHF.R.S32.HI R145, RZ, 0x1, R144 ;  /* 0x00000001ff917819 */ /* 0x000fe20000011490 */
[----:B------:R-:W-:Y:S01]  /*1e50*/  IMAD.X R151, R13, 0x1, R19, P0 ;  /* 0x000000010d977824 */ /* 0x000fe200000e0613 */
[----:B------:R-:W-:Y:S01]  /*1e60*/  ISETP.GT.AND P0, PT, R134, R68, PT ;  /* 0x000000448600720c */ /* 0x000fe20003f04270 */
[C---:B------:R-:W-:Y:S01]  /*1e70*/  IMAD R6, R0.reuse, UR11, R29 ;  /* 0x0000000b00067c24 */ /* 0x040fe2000f8e021d */
[----:B------:R-:W-:Y:S01]  /*1e80*/  LOP3.LUT R47, R47, 0x1c0, RZ, 0xc0, !PT ;  /* 0x000001c02f2f7812 */ /* 0x000fe200078ec0ff */
[----:B------:R-:W-:Y:S01]  /*1e90*/  IMAD.WIDE.U32 R28, R0, UR10, R30 ;  /* 0x0000000a001c7c25 */ /* 0x000fe2000f8e001e */
[----:B------:R-:W-:Y:S01]  /*1ea0*/  ULDC.64 UR10, c[0x0][0x258] ;  /* 0x00009600000a7ab9 */ /* 0x000fe20000000a00 */
[----:B------:R-:W-:Y:S02]  /*1eb0*/  SHF.L.U64.HI R198, R162, 0x4, R163 ;  /* 0x00000004a2c67819 */ /* 0x000fe400000102a3 */
[----:B------:R-:W-:Y:S01]  /*1ec0*/  IMAD.SHL.U32 R18, R64, 0x8, RZ ;  /* 0x0000000840127824 */ /* 0x000fe200078e00ff */
[----:B-1----:R-:W-:Y:S01]  /*1ed0*/  SHF.L.U64.HI R196, R160, 0x4, R161 ;  /* 0x00000004a0c47819 */ /* 0x002fe200000102a1 */
[----:B------:R-:W-:Y:S01]  /*1ee0*/  VIADD R9, R12, 0x80 ;  /* 0x000000800c097836 */ /* 0x000fe20000000000 */
[----:B------:R-:W-:Y:S01]  /*1ef0*/  SEL R46, R46, 0xfffffff0, !P2 ;  /* 0xfffffff02e2e7807 */ /* 0x000fe20005000000 */
[----:B------:R-:W-:Y:S01]  /*1f00*/  IMAD.SHL.U32 R141, R62, 0x4, RZ ;  /* 0x000000043e8d7824 */ /* 0x000fe200078e00ff */
[----:B------:R-:W-:Y:S01]  /*1f10*/  LOP3.LUT R18, R47, 0x8, R18, 0xf8, !PT ;  /* 0x000000082f127812 */ /* 0x000fe200078ef812 */
[----:B------:R-:W-:Y:S01]  /*1f20*/  IMAD R3, R24, R3, R16 ;  /* 0x0000000318037224 */ /* 0x000fe200078e0210 */
[----:B------:R-:W-:Y:S01]  /*1f30*/  SHF.R.U32.HI R47, RZ, 0x3, R47 ;  /* 0x00000003ff2f7819 */ /* 0x000fe2000001162f */
[----:B------:R-:W-:Y:S01]  /*1f40*/  IMAD R157, R2, UR10, RZ ;  /* 0x0000000a029d7c24 */ /* 0x000fe2000f8e02ff */
[----:B------:R-:W-:Y:S01]  /*1f50*/  LEA.HI R2, R8, R125, RZ, 0x5 ;  /* 0x0000007d08027211 */ /* 0x000fe200078f28ff */
[----:B------:R-:W-:Y:S01]  /*1f60*/  IMAD.IADD R7, R29, 0x1, R6 ;  /* 0x000000011d077824 */ /* 0x000fe200078e0206 */
[----:B------:R-:W-:Y:S01]  /*1f70*/  ISETP.GE.AND P1, PT, R9, UR5, PT ;  /* 0x0000000509007c0c */ /* 0x000fe2000bf26270 */
[----:B------:R-:W-:Y:S01]  /*1f80*/  IMAD R21, R21, R160, RZ ;  /* 0x000000a015157224 */ /* 0x000fe200078e02ff */
[----:B------:R-:W-:Y:S01]  /*1f90*/  SHF.R.S32.HI R60, RZ, 0x5, R2 ;  /* 0x00000005ff3c7819 */ /* 0x000fe20000011402 */
[----:B------:R-:W-:Y:S01]  /*1fa0*/  IMAD R142, R152, R145, R141 ;  /* 0x00000091988e7224 */ /* 0x000fe200078e028d */
[----:B------:R-:W-:Y:S01]  /*1fb0*/  LOP3.LUT R2, R2, 0xffffffe0, RZ, 0xc0, !PT ;  /* 0xffffffe002027812 */ /* 0x000fe200078ec0ff */
[----:B------:R-:W-:Y:S01]  /*1fc0*/  IMAD.MOV.U32 R6, RZ, RZ, R28 ;  /* 0x000000ffff067224 */ /* 0x000fe200078e001c */
[----:B------:R-:W-:Y:S01]  /*1fd0*/  LOP3.LUT R47, R18, R47, RZ, 0x3c, !PT ;  /* 0x0000002f122f7212 */ /* 0x000fe200078e3cff */
[----:B------:R-:W-:Y:S01]  /*1fe0*/  IMAD.IADD R27, R27, 0x1, R3 ;  /* 0x000000011b1b7824 */ /* 0x000fe200078e0203 */
[----:B------:R-:W-:Y:S01]  /*1ff0*/  SEL R23, RZ, 0x4, P1 ;  /* 0x00000004ff177807 */ /* 0x000fe20000800000 */
[----:B------:R-:W-:Y:S01]  /*2000*/  IMAD R149, R153, R162, RZ ;  /* 0x000000a299957224 */ /* 0x000fe200078e02ff */
[----:B------:R-:W-:Y:S01]  /*2010*/  SHF.R.S32.HI R124, RZ, 0x1f, R142 ;  /* 0x0000001fff7c7819 */ /* 0x000fe2000001148e */
[----:B------:R-:W-:Y:S01]  /*2020*/  IMAD.SHL.U32 R14, R14, 0x40, RZ ;  /* 0x000000400e0e7824 */ /* 0x000fe200078e00ff */
[----:B------:R-:W-:Y:S01]  /*2030*/  LOP3.LUT R146, R146, R23, RZ, 0xfc, !PT ;  /* 0x0000001792927212 */ /* 0x000fe200078efcff */
[----:B------:R-:W-:Y:S01]  /*2040*/  IMAD R157, R154, UR11, R157 ;  /* 0x0000000b9a9d7c24 */ /* 0x000fe2000f8e029d */
[----:B------:R-:W-:Y:S01]  /*2050*/  SEL R45, R45, 0xffffffe0, !P4 ;  /* 0xffffffe02d2d7807 */ /* 0x000fe20006000000 */
[----:B------:R-:W-:Y:S01]  /*2060*/  IMAD R133, R136, R161, R21 ;  /* 0x000000a188857224 */ /* 0x000fe200078e0215 */
[----:B------:R-:W-:Y:S01]  /*2070*/  LOP3.LUT R47, R47, 0xfffffe00, R14, 0xf8, !PT ;  /* 0xfffffe002f2f7812 */ /* 0x000fe200078ef80e */
[----:B------:R-:W-:-:S02]  /*2080*/  IMAD.IADD R141, R141, 0x1, R142 ;  /* 0x000000018d8d7824 */ /* 0x000fc400078e028e */
[----:B------:R-:W-:-:S03]  /*2090*/  IMAD.WIDE.U32 R154, R154, UR10, R26 ;  /* 0x0000000a9a9a7c25 */ /* 0x000fc6000f8e001a */
[----:B------:R-:W-:Y:S01]  /*20a0*/  SHF.R.S32.HI R123, RZ, 0x1f, R141 ;  /* 0x0000001fff7b7819 */ /* 0x000fe2000001148d */
[----:B------:R-:W-:-:S04]  /*20b0*/  IMAD.WIDE.U32 R136, R136, R160, R6 ;  /* 0x000000a088887225 */ /* 0x000fc800078e0006 */
[C---:B------:R-:W-:Y:S02]  /*20c0*/  IMAD R149, R152.reuse, R163, R149 ;  /* 0x000000a398957224 */ /* 0x040fe400078e0295 */
[----:B------:R-:W-:-:S04]  /*20d0*/  IMAD.WIDE.U32 R150, R152, R162, R150 ;  /* 0x000000a298967225 */ /* 0x000fc800078e0096 */
[----:B------:R-:W-:Y:S02]  /*20e0*/  IMAD.SHL.U32 R197, R160, 0x10, RZ ;  /* 0x00000010a0c57824 */ /* 0x000fe400078e00ff */
[----:B------:R-:W-:Y:S02]  /*20f0*/  IMAD.IADD R147, R125, 0x1, -R2 ;  /* 0x000000017d937824 */ /* 0x000fe400078e0a02 */
[----:B------:R-:W-:Y:S02]  /*2100*/  IMAD.SHL.U32 R143, R145, 0x10, RZ ;  /* 0x00000010918f7824 */ /* 0x000fe400078e00ff */
[----:B------:R-:W-:Y:S02]  /*2110*/  IMAD.IADD R149, R151, 0x1, R149 ;  /* 0x0000000197957824 */ /* 0x000fe400078e0295 */
[----:B------:R-:W-:Y:S02]  /*2120*/  IMAD.IADD R157, R155, 0x1, R157 ;  /* 0x000000019b9d7824 */ /* 0x000fe400078e029d */
[----:B------:R-:W-:-:S02]  /*2130*/  IMAD.IADD R133, R137, 0x1, R133 ;  /* 0x0000000189857824 */ /* 0x000fc400078e0285 */
[----:B------:R-:W-:Y:S01]  /*2140*/  @!P5 IMAD.MOV.U32 R17, RZ, RZ, RZ ;  /* 0x000000ffff11d224 */ /* 0x000fe200078e00ff */
[----:B------:R-:W-:Y:S06]  /*2150*/  @!P0 BRA `(.L_x_2157) ;  /* 0x0000009400148947 */ /* 0x000fec0003800000 */
[----:B------:R-:W1:Y:S01]  /*2160*/  LDC.64 R2, c[0x0][0x338] ;  /* 0x0000ce00ff027b82 */ /* 0x000e620000000a00 */
[----:B------:R-:W-:Y:S01]  /*2170*/  ULDC.64 UR12, c[0x0][0x330] ;  /* 0x0000cc00000c7ab9 */ /* 0x000fe20000000a00 */
[----:B------:R-:W-:Y:S01]  /*2180*/  SHF.R.S32.HI R7, RZ, 0x1f, R48 ;  /* 0x0000001fff077819 */ /* 0x000fe20000011430 */
[C---:B------:R-:W-:Y:S01]  /*2190*/  IMAD R4, R11.reuse, UR12, RZ ;  /* 0x0000000c0b047c24 */ /* 0x040fe2000f8e02ff */
[--C-:B------:R-:W-:Y:S01]  /*21a0*/  SHF.R.S32.HI R8, RZ, 0x1f, R69.reuse ;  /* 0x0000001fff087819 */ /* 0x100fe20000011445 */
[----:B------:R-:W-:Y:S01]  /*21b0*/  ULDC.64 UR10, c[0x0][0x328] ;  /* 0x0000ca00000a7ab9 */ /* 0x000fe20000000a00 */
[----:B------:R-:W-:Y:S01]  /*21c0*/  IADD3 R6, P1, P0, R48, R152, -R69 ;  /* 0x0000009830067210 */ /* 0x000fe2000783e845 */
[----:B------:R-:W-:Y:S01]  /*21d0*/  IMAD R14, R11, UR10, RZ ;  /* 0x0000000a0b0e7c24 */ /* 0x000fe2000f8e02ff */
[----:B------:R-:W-:Y:S01]  /*21e0*/  ULDC.64 UR14, c[0x0][0x350] ;  /* 0x0000d400000e7ab9 */ /* 0x000fe20000000a00 */
[----:B------:R-:W-:Y:S01]  /*21f0*/  IMAD.WIDE.U32 R18, R15, UR12, R12 ;  /* 0x0000000c0f127c25 */ /* 0x000fe2000f8e000c */
[----:B------:R-:W-:Y:S01]  /*2200*/  IADD3.X R7, R7, R153, ~R8, P1, P0 ;  /* 0x0000009907077210 */ /* 0x000fe20000fe0c08 */
[----:B------:R-:W-:Y:S01]  /*2210*/  ULDC UR4, c[0x0][0x2e0] ;  /* 0x0000b80000047ab9 */ /* 0x000fe20000000800 */
[----:B------:R-:W-:Y:S01]  /*2220*/  SHF.L.U32 R99, R161, 0x5, RZ ;  /* 0x00000005a1637819 */ /* 0x000fe200000006ff */
[C---:B------:R-:W-:Y:S01]  /*2230*/  IMAD R4, R15.reuse, UR13, R4 ;  /* 0x0000000d0f047c24 */ /* 0x040fe2000f8e0204 */
[----:B------:R-:W-:Y:S01]  /*2240*/  ULDC.64 UR12, c[0x0][0x348] ;  /* 0x0000d200000c7ab9 */ /* 0x000fe20000000a00 */
[----:B------:R-:W-:Y:S01]  /*2250*/  IMAD.WIDE.U32 R20, R15, UR10, R12 ;  /* 0x0000000a0f147c25 */ /* 0x000fe2000f8e000c */
[----:B------:R-:W-:Y:S01]  /*2260*/  LOP3.LUT R135, R146, 0xffff, RZ, 0xc0, !PT ;  /* 0x0000ffff92877812 */ /* 0x000fe200078ec0ff */
[----:B------:R-:W-:Y:S01]  /*2270*/  ULDC.U8 UR25, c[0x0][0x3c3] ;  /* 0x0000f0c000197ab9 */ /* 0x000fe20000000000 */
[----:B------:R-:W-:Y:S01]  /*2280*/  SHF.L.U32 R138, R145, 0x5, RZ ;  /* 0x00000005918a7819 */ /* 0x000fe200000006ff */
[----:B------:R-:W-:Y:S01]  /*2290*/  IMAD R14, R15, UR11, R14 ;  /* 0x0000000b0f0e7c24 */ /* 0x000fe2000f8e020e */
[----:B------:R-:W-:Y:S01]  /*22a0*/  ULDC.64 UR10, c[0x0][0x340] ;  /* 0x0000d000000a7ab9 */ /* 0x000fe20000000a00 */
[----:B------:R-:W-:Y:S01]  /*22b0*/  IMAD.IADD R19, R19, 0x1, R4 ;  /* 0x0000000113137824 */ /* 0x000fe200078e0204 */
[----:B------:R-:W-:Y:S01]  /*22c0*/  USHF.L.U32 UR20, UR10, 0x5, URZ ;  /* 0x000000050a147899 */ /* 0x000fe2000800063f */
[C---:B------:R-:W-:Y:S01]  /*22d0*/  IMAD R11, R7.reuse, UR10, RZ ;  /* 0x0000000a070b7c24 */ /* 0x040fe2000f8e02ff */
[----:B------:R-:W-:Y:S01]  /*22e0*/  USHF.L.U64.HI UR21, UR10, 0x4, UR11 ;  /* 0x000000040a157899 */ /* 0x000fe2000801020b */
[-C--:B-1----:R-:W-:Y:S01]  /*22f0*/  IMAD R4, R7, R2.reuse, RZ ;  /* 0x0000000207047224 */ /* 0x082fe200078e02ff */
[----:B------:R-:W-:Y:S01]  /*2300*/  USHF.L.U32 UR22, UR10, 0x4, URZ ;  /* 0x000000040a167899 */ /* 0x000fe2000800063f */
[----:B------:R-:W-:Y:S01]  /*2310*/  IMAD.IADD R21, R21, 0x1, R14 ;  /* 0x0000000115157824 */ /* 0x000fe200078e020e */
[----:B------:R-:W-:Y:S01]  /*2320*/  UIMAD.WIDE.U32 UR18, UR10, 0x60, URZ ;  /* 0x000000600a1278a5 */ /* 0x000fe2000f8e003f */
[----:B------:R-:W-:Y:S01]  /*2330*/  IMAD R11, R6, UR11, R11 ;  /* 0x0000000b060b7c24 */ /* 0x000fe2000f8e020b */
[----:B------:R-:W-:Y:S01]  /*2340*/  SHF.L.U32 R71, R2, 0x4, RZ ;  /* 0x0000000402477819 */ /* 0x000fe200000006ff */
[----:B------:R-:W-:Y:S01]  /*2350*/  IMAD.WIDE.U32 R18, R6, UR10, R18 ;  /* 0x0000000a06127c25 */ /* 0x000fe2000f8e0012 */
[----:B------:R-:W-:Y:S01]  /*2360*/  SHF.L.U64.HI R70, R2, 0x4, R3 ;  /* 0x0000000402467819 */ /* 0x000fe20000010203 */
[----:B------:R-:W-:Y:S01]  /*2370*/  USHF.L.U64.HI UR21, UR22, 0x1, UR21 ;  /* 0x0000000116157899 */ /* 0x000fe20008010215 */
[C---:B------:R-:W-:Y:S01]  /*2380*/  LOP3.LUT R140, R135.reuse, 0x1, RZ, 0xc0, !PT ;  /* 0x00000001878c7812 */ /* 0x040fe200078ec0ff */
[C---:B------:R-:W-:Y:S01]  /*2390*/  IMAD R4, R6.reuse, R3, R4 ;  /* 0x0000000306047224 */ /* 0x040fe200078e0204 */
[----:B------:R-:W-:Y:S01]  /*23a0*/  LOP3.LUT R139, R135, 0x2, RZ, 0xc0, !PT ;  /* 0x00000002878b7812 */ /* 0x000fe200078ec0ff */
[----:B------:R-:W-:Y:S01]  /*23b0*/  IMAD.WIDE.U32 R6, R6, R2, R20 ;  /* 0x0000000206067225 */ /* 0x000fe200078e0014 */
[----:B------:R-:W-:Y:S01]  /*23c0*/  SHF.L.U64.HI R72, R2, 0x5, R3 ;  /* 0x0000000502487819 */ /* 0x000fe20000010203 */
[----:B------:R-:W-:Y:S01]  /*23d0*/  ULDC UR24, c[0x0][0x2e0] ;  /* 0x0000b80000187ab9 */ /* 0x000fe20000000800 */
[----:B------:R-:W-:Y:S01]  /*23e0*/  SHF.R.S32.HI R122, RZ, 0x1f, R143 ;  /* 0x0000001fff7a7819 */ /* 0x000fe2000001148f */
[----:B------:R-:W-:Y:S01]  /*23f0*/  IMAD.IADD R48, R17, 0x1, R48 ;  /* 0x0000000111307824 */ /* 0x000fe200078e0230 */
[----:B------:R-:W-:Y:S01]  /*2400*/  LOP3.LUT R135, R135, 0x4, RZ, 0xc0, !PT ;  /* 0x0000000487877812 */ /* 0x000fe200078ec0ff */
[----:B------:R-:W-:Y:S01]  /*2410*/  IMAD.IADD R7, R7, 0x1, R4 ;  /* 0x0000000107077824 */ /* 0x000fe200078e0204 */
[----:B------:R-:W-:Y:S01]  /*2420*/  SHF.R.S32.HI R121, RZ, 0x1f, R138 ;  /* 0x0000001fff797819 */ /* 0x000fe2000001148a */
[----:B------:R-:W-:Y:S01]  /*2430*/  IMAD R109, R5, UR12, RZ ;  /* 0x0000000c056d7c24 */ /* 0x000fe2000f8e02ff */
[----:B------:R-:W-:Y:S01]  /*2440*/  ULDC UR23, c[0x0][0x2e0] ;  /* 0x0000b80000177ab9 */ /* 0x000fe20000000800 */
[----:B------:R-:W-:Y:S01]  /*2450*/  IMAD.IADD R19, R19, 0x1, R11 ;  /* 0x0000000113137824 */ /* 0x000fe200078e020b */
[----:B------:R-:W-:Y:S01]  /*2460*/  ULDC.64 UR16, c[0x0][0x250] ;  /* 0x0000940000107ab9 */ /* 0x000fe20000000a00 */
[----:B------:R-:W-:Y:S01]  /*2470*/  IMAD R107, R5, UR14, RZ ;  /* 0x0000000e056b7c24 */ /* 0x000fe2000f8e02ff */
[----:B------:R-:W-:Y:S01]  /*2480*/  USHF.L.U32 UR22, UR22, 0x1, URZ ;  /* 0x0000000116167899 */ /* 0x000fe2000800063f */
[----:B------:R-:W-:-:S02]  /*2490*/  IMAD R109, R0, UR13, R109 ;  /* 0x0000000d006d7c24 */ /* 0x000fc4000f8e026d */
[----:B------:R-:W-:Y:S01]  /*24a0*/  IMAD.WIDE.U32 R6, R0, UR12, R6 ;  /* 0x0000000c00067c25 */ /* 0x000fe2000f8e0006 */
[----:B------:R-:W-:-:S03]  /*24b0*/  ULDC.64 UR12, c[0x0][0x318] ;  /* 0x0000c600000c7ab9 */ /* 0x000fc60000000a00 */
[----:B------:R-:W-:Y:S01]  /*24c0*/  IMAD R48, R145, R48, RZ ;  /* 0x0000003091307224 */ /* 0x000fe200078e02ff */
[----:B------:R-:W-:Y:S01]  /*24d0*/  LEA R108, P0, R6, UR12, 0x1 ;  /* 0x0000000c066c7c11 */ /* 0x000fe2000f8008ff */
[C---:B------:R-:W-:Y:S02]  /*24e0*/  IMAD R107, R0.reuse, UR15, R107 ;  /* 0x0000000f006b7c24 */ /* 0x040fe4000f8e026b */
[----:B------:R-:W-:Y:S01]  /*24f0*/  IMAD.WIDE.U32 R4, R0, UR14, R18 ;  /* 0x0000000e00047c25 */ /* 0x000fe2000f8e0012 */
[-C--:B------:R-:W-:Y:S01]  /*2500*/  IADD3 R112, P2, R141, R48.reuse, RZ ;  /* 0x000000308d707210 */ /* 0x080fe20007f5e0ff */
[----:B------:R-:W-:Y:S02]  /*2510*/  ULDC.64 UR14, c[0x0][0x320] ;  /* 0x0000c800000e7ab9 */ /* 0x000fe40000000a00 */
[----:B------:R-:W-:Y:S01]  /*2520*/  IMAD.IADD R109, R7, 0x1, R109 ;  /* 0x00000001076d7824 */ /* 0x000fe200078e026d */
[----:B------:R-:W-:Y:S01]  /*2530*/  SHF.R.S32.HI R7, RZ, 0x1f, R48 ;  /* 0x0000001fff077819 */ /* 0x000fe20000011430 */
[----:B------:R-:W-:Y:S01]  /*2540*/  IMAD.IADD R107, R5, 0x1, R107 ;  /* 0x00000001056b7824 */ /* 0x000fe200078e026b */
[----:B------:R-:W-:Y:S01]  /*2550*/  IADD3 R48, P4, R142, R48, RZ ;  /* 0x000000308e307210 */ /* 0x000fe20007f9e0ff */
[----:B------:R-:W-:Y:S01]  /*2560*/  VIADD R131, R143, 0x40 ;  /* 0x000000408f837836 */ /* 0x000fe20000000000 */
[----:B------:R-:W-:Y:S01]  /*2570*/  LEA R106, P1, R4, UR14, 0x1 ;  /* 0x0000000e046a7c11 */ /* 0x000fe2000f8208ff */
[----:B------:R-:W-:Y:S01]  /*2580*/  IMAD.X R113, R123, 0x1, R7, P2 ;  /* 0x000000017b717824 */ /* 0x000fe200010e0607 */
[----:B------:R-:W-:Y:S01]  /*2590*/  LEA.HI.X R109, R6, UR13, R109, 0x1, P0 ;  /* 0x0000000d066d7c11 */ /* 0x000fe200080f0c6d */
[----:B------:R-:W-:Y:S01]  /*25a0*/  IMAD.X R7, R124, 0x1, R7, P4 ;  /* 0x000000017c077824 */ /* 0x000fe200020e0607 */
[----:B------:R-:W-:Y:S01]  /*25b0*/  LEA.HI.X R107, R4, UR15, R107, 0x1, P1 ;  /* 0x0000000f046b7c11 */ /* 0x000fe200088f0c6b */
[----:B------:R-:W-:Y:S01]  /*25c0*/  USHF.L.U64.HI UR15, UR10, 0x5, UR11 ;  /* 0x000000050a0f7899 */ /* 0x000fe2000801020b */
[----:B------:R-:W-:Y:S01]  /*25d0*/  SHF.L.U64.HI R113, R112, 0x1, R113 ;  /* 0x0000000170717819 */ /* 0x000fe20000010271 */
[----:B------:R-:W-:Y:S01]  /*25e0*/  UIMAD UR14, UR11, 0x60, URZ ;  /* 0x000000600b0e78a4 */ /* 0x000fe2000f8e023f */
[----:B------:R-:W-:Y:S01]  /*25f0*/  SHF.L.U64.HI R0, R48, 0x1, R7 ;  /* 0x0000000130007819 */ /* 0x000fe20000010207 */
[----:B------:R-:W-:Y:S01]  /*2600*/  ULDC.64 UR12, c[0x0][0x218] ;  /* 0x00008600000c7ab9 */ /* 0x000fe20000000a00 */
[----:B------:R-:W-:Y:S01]  /*2610*/  ULDC.64 UR10, c[0x0][0x220] ;  /* 0x00008800000a7ab9 */ /* 0x000fe20000000a00 */
[----:B------:R-:W-:Y:S01]  /*2620*/  LEA R102, P1, R150, UR12, 0x1 ;  /* 0x0000000c96667c11 */ /* 0x000fe2000f8208ff */
[----:B------:R-:W-:Y:S01]  /*2630*/  IMAD.SHL.U32 R48, R48, 0x2, RZ ;  /* 0x0000000230307824 */ /* 0x000fe200078e00ff */
[----:B------:R-:W-:Y:S01]  /*2640*/  LEA R104, P0, R136, UR10, 0x1 ;  /* 0x0000000a88687c11 */ /* 0x000fe2000f8008ff */
[----:B------:R-:W-:Y:S01]  /*2650*/  IMAD.SHL.U32 R112, R112, 0x2, RZ ;  /* 0x0000000270707824 */ /* 0x000fe200078e00ff */
[----:B------:R-:W-:Y:S01]  /*2660*/  LEA.HI.X R103, R150, UR13, R149, 0x1, P1 ;  /* 0x0000000d96677c11 */ /* 0x000fe200088f0c95 */
[----:B------:R-:W-:Y:S01]  /*2670*/  ULDC.64 UR12, c[0x0][0x360] ;  /* 0x0000d800000c7ab9 */ /* 0x000fe20000000a00 */
[----:B------:R-:W-:Y:S01]  /*2680*/  LEA.HI.X R105, R136, UR11, R133, 0x1, P0 ;  /* 0x0000000b88697c11 */ /* 0x000fe200080f0c85 */
[----:B------:R-:W-:Y:S01]  /*2690*/  ULDC.64 UR10, c[0x0][0x358] ;  /* 0x0000d600000a7ab9 */ /* 0x000fe20000000a00 */
[C---:B------:R-:W-:Y:S01]  /*26a0*/  IADD3 R16, P1, R48.reuse, UR12, RZ ;  /* 0x0000000c30107c10 */ /* 0x040fe2000ff3e0ff */
[C---:B------:R-:W-:Y:S01]  /*26b0*/  VIADD R130, R143.reuse, 0x80 ;  /* 0x000000808f827836 */ /* 0x040fe20000000000 */
[----:B------:R-:W-:Y:S01]  /*26c0*/  IADD3 R48, P0, R48, UR10, RZ ;  /* 0x0000000a30307c10 */ /* 0x000fe2000ff1e0ff */
[----:B------:R-:W-:Y:S01]  /*26d0*/  IMAD.WIDE.U32 R14, R160, 0x20, RZ ;  /* 0x00000020a00e7825 */ /* 0x000fe200078e00ff */
[C---:B------:R-:W-:Y:S01]  /*26e0*/  IADD3.X R17, R0.reuse, UR13, RZ, P1, !PT ;  /* 0x0000000d00117c10 */ /* 0x040fe20008ffe4ff */
[----:B------:R-:W-:Y:S01]  /*26f0*/  USHF.L.U64.HI UR26, UR20, 0x1, UR15 ;  /* 0x00000001141a7899 */ /* 0x000fe2000801020f */
[----:B------:R-:W-:Y:S01]  /*2700*/  IADD3.X R49, R0, UR11, RZ, P0, !PT ;  /* 0x0000000b00317c10 */ /* 0x000fe200087fe4ff */
[----:B------:R-:W-:Y:S01]  /*2710*/  IMAD.IADD R129, R143, 0x1, R131 ;  /* 0x000000018f817824 */ /* 0x000fe200078e0283 */
[----:B------:R-:W-:Y:S01]  /*2720*/  IADD3 R80, P1, R199, 0x40, RZ ;  /* 0x00000040c7507810 */ /* 0x000fe20007f3e0ff */
[----:B------:R-:W-:Y:S01]  /*2730*/  IMAD.IADD R128, R143, 0x1, R130 ;  /* 0x000000018f807824 */ /* 0x000fe200078e0282 */
[----:B------:R-:W-:Y:S01]  /*2740*/  IADD3 R88, P0, R199, 0x80, RZ ;  /* 0x00000080c7587810 */ /* 0x000fe20007f1e0ff */
[----:B------:R-:W-:Y:S01]  /*2750*/  IMAD R101, R161, 0x60, RZ ;  /* 0x00000060a1657824 */ /* 0x000fe200078e02ff */
[C---:B------:R-:W-:Y:S01]  /*2760*/  IADD3 R110, P4, R112.reuse, UR12, RZ ;  /* 0x0000000c706e7c10 */ /* 0x040fe2000ff9e0ff */
[--C-:B------:R-:W-:Y:S01]  /*2770*/  IMAD.X R79, RZ, RZ, R198.reuse, P1 ;  /* 0x000000ffff4f7224 */ /* 0x100fe200008e06c6 */
[----:B------:R-:W-:Y:S01]  /*2780*/  IADD3 R112, P2, R112, UR10, RZ ;  /* 0x0000000a70707c10 */ /* 0x000fe2000ff5e0ff */
[----:B------:R-:W-:Y:S01]  /*2790*/  IMAD.X R87, RZ, RZ, R198, P0 ;  /* 0x000000ffff577224 */ /* 0x000fe200000e06c6 */
[----:B------:R-:W-:Y:S01]  /*27a0*/  IADD3 R82, P1, R199, R80, RZ ;  /* 0x00000050c7527210 */ /* 0x000fe20007f3e0ff */
[----:B------:R-:W-:Y:S01]  /*27b0*/  IMAD.IADD R99, R15, 0x1, R99 ;  /* 0x000000010f637824 */ /* 0x000fe200078e0263 */
[----:B------:R-:W-:Y:S01]  /*27c0*/  IADD3 R90, P0, R199, R88, RZ ;  /* 0x00000058c75a7210 */ /* 0x000fe20007f1e0ff */
[----:B------:R-:W-:Y:S01]  /*27d0*/  IMAD.WIDE.U32 R160, R160, 0x60, RZ ;  /* 0x00000060a0a07825 */ /* 0x000fe200078e00ff */
[C---:B------:R-:W-:Y:S01]  /*27e0*/  IADD3.X R111, R113.reuse, UR13, RZ, P4, !PT ;  /* 0x0000000d716f7c10 */ /* 0x040fe2000a7fe4ff */
[----:B------:R-:W-:Y:S01]  /*27f0*/  UIADD3 UR28, UR19, UR14, URZ ;  /* 0x0000000e131c7290 */ /* 0x000fe2000fffe03f */
[----:B------:R-:W-:Y:S01]  /*2800*/  IADD3.X R113, R113, UR11, RZ, P2, !PT ;  /* 0x0000000b71717c10 */ /* 0x000fe200097fe4ff */
[C---:B------:R-:W-:Y:S01]  /*2810*/  IMAD.X R89, R198.reuse, 0x1, R87, P0 ;  /* 0x00000001c6597824 */ /* 0x040fe200000e0657 */
[C---:B------:R-:W-:Y:S01]  /*2820*/  IADD3.X R81, R198.reuse, R79, RZ, P1, !PT ;  /* 0x0000004fc6517210 */ /* 0x040fe20000ffe4ff */
[----:B------:R-:W-:Y:S01]  /*2830*/  IMAD R132, R145, 0x30, RZ ;  /* 0x0000003091847824 */ /* 0x000fe200078e02ff */
[----:B------:R-:W-:Y:S01]  /*2840*/  IADD3 R94, P1, R199, R82, RZ ;  /* 0x00000052c75e7210 */ /* 0x000fe20007f3e0ff */
[----:B------:R-:W-:Y:S01]  /*2850*/  IMAD.IADD R127, R143, 0x1, R129 ;  /* 0x000000018f7f7824 */ /* 0x000fe200078e0281 */
[----:B------:R-:W-:Y:S01]  /*2860*/  IADD3 R84, P2, R71, 0x80, RZ ;  /* 0x0000008047547810 */ /* 0x000fe20007f5e0ff */
[----:B------:R-:W-:Y:S01]  /*2870*/  IMAD.IADD R126, R143, 0x1, R128 ;  /* 0x000000018f7e7824 */ /* 0x000fe200078e0280 */
[----:B------:R-:W-:Y:S01]  /*2880*/  IADD3 R98, P0, R199, R90, RZ ;  /* 0x0000005ac7627210 */ /* 0x000fe20007f1e0ff */
[C---:B------:R-:W-:Y:S01]  /*2890*/  IMAD.X R93, R198.reuse, 0x1, R81, P1 ;  /* 0x00000001c65d7824 */ /* 0x040fe200008e0651 */
[----:B------:R-:W-:Y:S01]  /*28a0*/  IADD3 R76, P4, R71, 0x40, RZ ;  /* 0x00000040474c7810 */ /* 0x000fe20007f9e0ff */
[--C-:B------:R-:W-:Y:S01]  /*28b0*/  IMAD.X R83, RZ, RZ, R70.reuse, P2 ;  /* 0x000000ffff537224 */ /* 0x100fe200010e0646 */
[----:B------:R-:W-:Y:S01]  /*28c0*/  IADD3.X R97, R198, R89, RZ, P0, !PT ;  /* 0x00000059c6617210 */ /* 0x000fe200007fe4ff */
[----:B------:R-:W-:Y:S01]  /*28d0*/  IMAD.SHL.U32 R100, R14, 0x2, RZ ;  /* 0x000000020e647824 */ /* 0x000fe200078e00ff */
[-C--:B------:R-:W-:Y:S01]  /*28e0*/  IADD3 R78, P1, R76, R71.reuse, RZ ;  /* 0x000000474c4e7210 */ /* 0x080fe20007f3e0ff */
[--C-:B------:R-:W-:Y:S01]  /*28f0*/  IMAD.X R75, RZ, RZ, R70.reuse, P4 ;  /* 0x000000ffff4b7224 */ /* 0x100fe200020e0646 */
[-C--:B------:R-:W-:Y:S01]  /*2900*/  IADD3 R86, P0, R84, R71.reuse, RZ ;  /* 0x0000004754567210 */ /* 0x080fe20007f1e0ff */
[----:B------:R-:W-:Y:S01]  /*2910*/  IMAD.SHL.U32 R73, R2, 0x20, RZ ;  /* 0x0000002002497824 */ /* 0x000fe200078e00ff */
[----:B------:R-:W-:Y:S01]  /*2920*/  SHF.L.U32 R5, R163, 0x5, RZ ;  /* 0x00000005a3057819 */ /* 0x000fe200000006ff */
[----:B------:R-:W-:Y:S01]  /*2930*/  IMAD.WIDE.U32 R162, R162, 0x20, RZ ;  /* 0x00000020a2a27825 */ /* 0x000fe200078e00ff */
[-C--:B------:R-:W-:Y:S01]  /*2940*/  IADD3 R92, P4, R78, R71.reuse, RZ ;  /* 0x000000474e5c7210 */ /* 0x080fe20007f9e0ff */
[----:B------:R-:W-:Y:S01]  /*2950*/  ULDC.64 UR10, c[0x0][0x248] ;  /* 0x00009200000a7ab9 */ /* 0x000fe20000000a00 */
[----:B------:R-:W-:Y:S01]  /*2960*/  IADD3 R96, P2, R86, R71, RZ ;  /* 0x0000004756607210 */ /* 0x000fe20007f5e0ff */
[----:B------:R-:W-:Y:S01]  /*2970*/  IMAD.X R77, R75, 0x1, R70, P1 ;  /* 0x000000014b4d7824 */ /* 0x000fe200008e0646 */
[----:B------:R-:W-:Y:S01]  /*2980*/  IADD3.X R85, R83, R70, RZ, P0, !PT ;  /* 0x0000004653557210 */ /* 0x000fe200007fe4ff */
[----:B------:R-:W-:Y:S01]  /*2990*/  VIADD R67, R152, 0x10 ;  /* 0x0000001098437836 */ /* 0x000fe20000000000 */
        /* <DEDUP_REMOVED lines=13> */
[----:B------:R-:W-:Y:S01]  /*2a70*/  USHF.L.U32 UR20, UR20, 0x1, URZ ;  /* 0x0000000114147899 */ /* 0x000fe2000800063f */
[----:B------:R-:W-:Y:S01]  /*2a80*/  SHF.R.S32.HI R115, RZ, 0x1f, R127 ;  /* 0x0000001fff737819 */ /* 0x000fe2000001147f */
[----:B------:R-:W-:Y:S01]  /*2a90*/  ULDC.64 UR12, c[0x0][0x230] ;  /* 0x00008c00000c7ab9 */ /* 0x000fe20000000a00 */
[----:B------:R-:W-:Y:S01]  /*2aa0*/  SHF.R.S32.HI R114, RZ, 0x1f, R126 ;  /* 0x0000001fff727819 */ /* 0x000fe2000001147e */
[----:B------:R-:W-:-:S08]  /*2ab0*/  ULDC.64 UR14, c[0x0][0x238] ;  /* 0x00008e00000e7ab9 */ /* 0x000fd00000000a00 */
.L_x_2250:
[----:B------:R-:W-:Y:S01]  /*2ac0*/  IMAD.SHL.U32 R15, R11, 0x40, RZ ;  /* 0x000000400b0f7824 */ /* 0x000fe200078e00ff */
[----:B------:R-:W1:Y:S01]  /*2ad0*/  LDC R0, c[0x0][0x340] ;  /* 0x0000d000ff007b82 */ /* 0x000e620000000800 */
[----:B------:R-:W-:Y:S02]  /*2ae0*/  BSSY B0, `(.L_x_2158) ;  /* 0x0000013000007945 */ /* 0x000fe40003800000 */
[----:B------:R-:W-:Y:S04]  /*2af0*/  VIADD R14, R15, 0xffffffc0 ;  /* 0xffffffc00f0e7836 */ /* 0x000fe80000000000 */
[--C-:B------:R-:W-:Y:S02]  /*2b00*/  IMAD.IADD R166, R63, 0x1, -R14.reuse ;  /* 0x000000013fa67824 */ /* 0x100fe400078e0a0e */
[----:B------:R-:W-:Y:S03]  /*2b10*/  IMAD.IADD R164, R69, 0x1, -R14 ;  /* 0x0000000145a47824 */ /* 0x000fe600078e0a0e */
[CC--:B------:R-:W-:Y:S02]  /*2b20*/  ISETP.GE.AND P4, PT, R152.reuse, R166.reuse, PT ;  /* 0x000000a69800720c */ /* 0x0c0fe40003f86270 */
[C---:B------:R-:W-:Y:S02]  /*2b30*/  ISETP.GE.AND P0, PT, R67.reuse, R166, PT ;  /* 0x000000a64300720c */ /* 0x040fe40003f06270 */
        /* <DEDUP_REMOVED lines=13> */
.L_x_2159:
[----:B------:R-:W-:Y:S05]  /*2c10*/  BSYNC B0 ;  /* 0x0000000000007941 */ /* 0x000fea0003800000 */
.L_x_2158:
        /* <DEDUP_REMOVED lines=15> */
.L_x_2161:
[----:B------:R-:W-:Y:S05]  /*2d10*/  BSYNC B0 ;  /* 0x0000000000007941 */ /* 0x000fea0003800000 */
.L_x_2160:
        /* <DEDUP_REMOVED lines=18> */
.L_x_2163:
[----:B------:R-:W-:Y:S05]  /*2e40*/  BSYNC B0 ;  /* 0x0000000000007941 */ /* 0x000fea0003800000 */
.L_x_2162:
        /* <DEDUP_REMOVED lines=17> */
.L_x_2165:
[----:B------:R-:W-:Y:S05]  /*2f60*/  BSYNC B0 ;  /* 0x0000000000007941 */ /* 0x000fea0003800000 */
.L_x_2164:
        /* <DEDUP_REMOVED lines=64> */
.L_x_2171:
[----:B------:R-:W-:Y:S05]  /*3370*/  BSYNC B0 ;  /* 0x0000000000007941 */ /* 0x000fea0003800000 */
.L_x_2170:
        /* <DEDUP_REMOVED lines=52> */
.L_x_2173:
[----:B------:R-:W-:Y:S05]  /*36c0*/  BSYNC B0 ;  /* 0x0000000000007941 */ /* 0x000fea0003800000 */
.L_x_2172:
        /* <DEDUP_REMOVED lines=51> */
.L_x_2169:
[----:B------:R-:W-:Y:S05]  /*3a00*/  BSYNC B1 ;  /* 0x0000000000017941 */ /* 0x000fea0003800000 */
.L_x_2168:
        /* <DEDUP_REMOVED lines=70> */
.L_x_2177:
[----:B------:R-:W-:Y:S05]  /*3e70*/  BSYNC B0 ;  /* 0x0000000000007941 */ /* 0x000fea0003800000 */
.L_x_2176:
        /* <DEDUP_REMOVED lines=55> */
.L_x_2179:
[----:B------:R-:W-:Y:S05]  /*41f0*/  BSYNC B0 ;  /* 0x0000000000007941 */ /* 0x000fea0003800000 */
.L_x_2178:
        /* <DEDUP_REMOVED lines=54> */
.L_x_2175:
[----:B------:R-:W-:Y:S05]  /*4560*/  BSYNC B1 ;  /* 0x0000000000017941 */ /* 0x000fea0003800000 */
.L_x_2174:
        /* <DEDUP_REMOVED lines=70> */
.L_x_2183:
[----:B------:R-:W-:Y:S05]  /*49d0*/  BSYNC B0 ;  /* 0x0000000000007941 */ /* 0x000fea0003800000 */
.L_x_2182:
        /* <DEDUP_REMOVED lines=55> */
.L_x_2185:
[----:B------:R-:W-:Y:S05]  /*4d50*/  BSYNC B0 ;  /* 0x0000000000007941 */ /* 0x000fea0003800000 */
.L_x_2184:
        /* <DEDUP_REMOVED lines=54> */
.L_x_2181:
[----:B------:R-:W-:Y:S05]  /*50c0*/  BSYNC B1 ;  /* 0x0000000000017941 */ /* 0x000fea0003800000 */
.L_x_2180:
        /* <DEDUP_REMOVED lines=75> */
.L_x_2189:
[----:B------:R-:W-:Y:S05]  /*5580*/  BSYNC B0 ;  /* 0x0000000000007941 */ /* 0x000fea0003800000 */
.L_x_2188:
[----:B------:R-:W-:Y:S04]  /*5590*/  BSSY B0, `(.L_x_2190) ;  /* 0x0000037000007945 */ /* 0x000fe80003800000 */
[----:B------:R-:W-:Y:S05]  /*55a0*/  @P2 BRA `(.L_x_2191) ;  /* 0x0000000000d42947 */ /* 0x000fea0003800000 */
[----:B------:R-:W-:Y:S02]  /*55b0*/  LEA R36, P2, R92, R108, 0x1 ;  /* 0x0000006c5c247211 */ /* 0x000fe400078408ff */
        /* <DEDUP_REMOVED lines=52> */
.L_x_2191:
[----:B------:R-:W-:Y:S05]  /*5900*/  BSYNC B0 ;  /* 0x0000000000007941 */ /* 0x000fea0003800000 */
.L_x_2190:
[----:B------:R-:W-:Y:S05]  /*5910*/  @P1 BRA `(.L_x_2187) ;  /* 0x0000000000d41947 */ /* 0x000fea0003800000 */
[C---:B------:R-:W-:Y:S02]  /*5920*/  LEA R36, P1, R96.reuse, R108, 0x1 ;  /* 0x0000006c60247211 */ /* 0x040fe400078208ff */
        /* <DEDUP_REMOVED lines=52> */
.L_x_2187:
[----:B------:R-:W-:Y:S05]  /*5c70*/  BSYNC B1 ;  /* 0x0000000000017941 */ /* 0x000fea0003800000 */
.L_x_2186:
        /* <DEDUP_REMOVED lines=8> */
.L_x_2167:
        /* <DEDUP_REMOVED lines=96> */
.L_x_2198:
[----:B------:R-:W-:Y:S05]  /*6300*/  BSYNC B0 ;  /* 0x0000000000007941 */ /* 0x000fea0003800000 */
.L_x_2197:
[----:B-----5:R4:W-:Y:S02]  /*6310*/  STG.E.128 desc[UR6][R102.64], R52 ;  /* 0x0000003466007986 */ /* 0x0209e4000c101d06 */
.L_x_2196:
[----:B------:R-:W-:Y:S05]  /*6320*/  BSYNC B1 ;  /* 0x0000000000017941 */ /* 0x000fea0003800000 */
.L_x_2195:
        /* <DEDUP_REMOVED lines=94> */
.L_x_2202:
[----:B------:R-:W-:Y:S05]  /*6910*/  BSYNC B0 ;  /* 0x0000000000007941 */ /* 0x000fea0003800000 */
.L_x_2201:
[----:B-----5:R1:W-:Y:S02]  /*6920*/  STG.E.128 desc[UR6][R102.64+0x80], R52 ;  /* 0x0000803466007986 */ /* 0x0203e4000c101d06 */
.L_x_2200:
[----:B------:R-:W-:Y:S05]  /*6930*/  BSYNC B1 ;  /* 0x0000000000017941 */ /* 0x000fea0003800000 */
.L_x_2199:
        /* <DEDUP_REMOVED lines=93> */
.L_x_2204:
[----:B------:R-:W-:Y:S05]  /*6f10*/  BSYNC B0 ;  /* 0x0000000000007941 */ /* 0x000fea0003800000 */
.L_x_2203:
[----:B-----5:R4:W-:Y:S02]  /*6f20*/  STG.E.128 desc[UR6][R102.64+0x100], R52 ;  /* 0x0001003466007986 */ /* 0x0209e4000c101d06 */
.L_x_2194:
[----:B------:R-:W-:Y:S05]  /*6f30*/  BSYNC B2 ;  /* 0x0000000000027941 */ /* 0x000fea0003800000 */
.L_x_2193:
        /* <DEDUP_REMOVED lines=104> */
.L_x_2210:
[----:B------:R-:W-:Y:S05]  /*75c0*/  BSYNC B0 ;  /* 0x0000000000007941 */ /* 0x000fea0003800000 */
.L_x_2209:
[----:B-----5:R1:W-:Y:S02]  /*75d0*/  STG.E.128 desc[UR6][R172.64], R56 ;  /* 0x00000038ac007986 */ /* 0x0203e4000c101d06 */
.L_x_2208:
[----:B------:R-:W-:Y:S05]  /*75e0*/  BSYNC B1 ;  /* 0x0000000000017941 */ /* 0x000fea0003800000 */
.L_x_2207:
        /* <DEDUP_REMOVED lines=98> */
.L_x_2214:
[----:B------:R-:W-:Y:S05]  /*7c10*/  BSYNC B0 ;  /* 0x0000000000007941 */ /* 0x000fea0003800000 */
.L_x_2213:
[----:B-----5:R1:W-:Y:S02]  /*7c20*/  STG.E.128 desc[UR6][R172.64], R56 ;  /* 0x00000038ac007986 */ /* 0x0203e4000c101d06 */
.L_x_2212:
[----:B------:R-:W-:Y:S05]  /*7c30*/  BSYNC B1 ;  /* 0x0000000000017941 */ /* 0x000fea0003800000 */
.L_x_2211:
[----:B------:R-:W-:Y:S11]  /*7c40*/  ISETP.GE.AND P0, PT, R9, R165, PT ;  /* 0x000000a50900720c */ /* 0x000ff60003f06270 */
[----:B------:R-:W-:Y:S02]  /*7c50*/  @!UPT UIADD3 URZ, URZ, URZ, URZ ;  /* 0x0000003f3f3ff290 */ /* 0x000fe4000fffe03f */
        /* <DEDUP_REMOVED lines=26> */
[----:B------:R-:W-:Y:S02]  /*7e00*/  MOV R167, RZ ;  /* 0x000000ff00a77202 */ /* 0x000fe40000000f00 */
        /* <DEDUP_REMOVED lines=68> */
.L_x_2216:
[----:B------:R-:W-:Y:S05]  /*8250*/  BSYNC B0 ;  /* 0x0000000000007941 */ /* 0x000fea0003800000 */
.L_x_2215:
[----:B-----5:R1:W-:Y:S02]  /*8260*/  STG.E.128 desc[UR6][R172.64], R56 ;  /* 0x00000038ac007986 */ /* 0x0203e4000c101d06 */
.L_x_2206:
[----:B------:R-:W-:Y:S05]  /*8270*/  BSYNC B2 ;  /* 0x0000000000027941 */ /* 0x000fea0003800000 */
.L_x_2205:
        /* <DEDUP_REMOVED lines=104> */
.L_x_2222:
[----:B------:R-:W-:Y:S05]  /*8900*/  BSYNC B0 ;  /* 0x0000000000007941 */ /* 0x000fea0003800000 */
.L_x_2221:
[----:B-----5:R1:W-:Y:S02]  /*8910*/  STG.E.128 desc[UR6][R172.64], R56 ;  /* 0x00000038ac007986 */ /* 0x0203e4000c101d06 */
.L_x_2220:
[----:B------:R-:W-:Y:S05]  /*8920*/  BSYNC B1 ;  /* 0x0000000000017941 */ /* 0x000fea0003800000 */
.L_x_2219:
        /* <DEDUP_REMOVED lines=98> */
.L_x_2226:
[----:B------:R-:W-:Y:S05]  /*8f50*/  BSYNC B0 ;  /* 0x0000000000007941 */ /* 0x000fea0003800000 */
.L_x_2225:
[----:B-----5:R1:W-:Y:S02]  /*8f60*/  STG.E.128 desc[UR6][R172.64], R56 ;  /* 0x00000038ac007986 */ /* 0x0203e4000c101d06 */
.L_x_2224:
[----:B------:R-:W-:Y:S05]  /*8f70*/  BSYNC B1 ;  /* 0x0000000000017941 */ /* 0x000fea0003800000 */
.L_x_2223:
        /* <DEDUP_REMOVED lines=97> */
.L_x_2228:
[----:B------:R-:W-:Y:S05]  /*9590*/  BSYNC B0 ;  /* 0x0000000000007941 */ /* 0x000fea0003800000 */
.L_x_2227:
[----:B-----5:R1:W-:Y:S02]  /*95a0*/  STG.E.128 desc[UR6][R172.64], R56 ;  /* 0x00000038ac007986 */ /* 0x0203e4000c101d06 */
.L_x_2218:
[----:B------:R-:W-:Y:S05]  /*95b0*/  BSYNC B2 ;  /* 0x0000000000027941 */ /* 0x000fea0003800000 */
.L_x_2217:
        /* <DEDUP_REMOVED lines=38> */
[C---:B------:R-:W-:Y:S01]  /*9820*/  LEA R174, P0, R164.reuse, R110, 0x1 ;  /* 0x0000006ea4ae7211 */ /* 0x040fe200078008ff */
[----:B------:R-:W2:Y:S01]  /*9830*/  LDG.E.128 R28, desc[UR6][R18.64] ;  /* 0x00000006121c7981 */ /* 0x000ea2000c1e1d00 */
[----:B------:R-:W-:Y:S02]  /*9840*/  @P1 IADD3 R168, RZ, -UR27, RZ ;  /* 0x8000001bffa81c10 */ /* 0x000fe4000fffe0ff */
[----:B------:R-:W-:Y:S02]  /*9850*/  LEA.HI.X R175, R164, R111, R165, 0x1, P0 ;  /* 0x0000006fa4af7211 */ /* 0x000fe400000f0ca5 */
[----:B------:R-:W-:Y:S03]  /*9860*/  IADD3 R173, P0, R132, R168, RZ ;  /* 0x000000a884ad7210 */ /* 0x000fe60007f1e0ff */
[----:B------:R-:W3:Y:S01]  /*9870*/  LDG.E.128 R164, desc[UR6][R174.64] ;  /* 0x00000006aea47981 */ /* 0x000ee2000c1e1d00 */
        /* <DEDUP_REMOVED lines=64> */
.L_x_2234:
[----:B------:R-:W-:Y:S05]  /*9c80*/  BSYNC B0 ;  /* 0x0000000000007941 */ /* 0x000fea0003800000 */
.L_x_2233:
[----:B-----5:R1:W-:Y:S02]  /*9c90*/  STG.E.128 desc[UR6][R170.64], R56 ;  /* 0x00000038aa007986 */ /* 0x0203e4000c101d06 */
.L_x_2232:
[----:B------:R-:W-:Y:S05]  /*9ca0*/  BSYNC B1 ;  /* 0x0000000000017941 */ /* 0x000fea0003800000 */
.L_x_2231:
        /* <DEDUP_REMOVED lines=32> */
[----:B-1----:R-:W-:Y:S03]  /*9eb0*/  IADD3 R173, P0, R127, R168, RZ ;  /* 0x000000a87fad7210 */ /* 0x002fe60007f1e0ff */
        /* <DEDUP_REMOVED lines=65> */
.L_x_2238:
[----:B------:R-:W-:Y:S05]  /*a2d0*/  BSYNC B0 ;  /* 0x0000000000007941 */ /* 0x000fea0003800000 */
.L_x_2237:
[----:B-----5:R1:W-:Y:S02]  /*a2e0*/  STG.E.128 desc[UR6][R170.64], R56 ;  /* 0x00000038aa007986 */ /* 0x0203e4000c101d06 */
.L_x_2236:
[----:B------:R-:W-:Y:S05]  /*a2f0*/  BSYNC B1 ;  /* 0x0000000000017941 */ /* 0x000fea0003800000 */
.L_x_2235:
        /* <DEDUP_REMOVED lines=97> */
.L_x_2240:
[----:B------:R-:W-:Y:S05]  /*a910*/  BSYNC B0 ;  /* 0x0000000000007941 */ /* 0x000fea0003800000 */
.L_x_2239:
[----:B-----5:R1:W-:Y:S02]  /*a920*/  STG.E.128 desc[UR6][R168.64], R56 ;  /* 0x00000038a8007986 */ /* 0x0203e4000c101d06 */
.L_x_2230:
[----:B------:R-:W-:Y:S05]  /*a930*/  BSYNC B2 ;  /* 0x0000000000027941 */ /* 0x000fea0003800000 */
.L_x_2229:
        /* <DEDUP_REMOVED lines=8> */
.L_x_2166:
        /* <DEDUP_REMOVED lines=18> */
.L_x_2242:
[----:B------:R-:W-:Y:S05]  /*aae0*/  BSYNC B0 ;  /* 0x0000000000007941 */ /* 0x000fea0003800000 */
.L_x_2241:
        /* <DEDUP_REMOVED lines=24> */
.L_x_2244:
[----:B------:R-:W-:Y:S05]  /*ac70*/  BSYNC B0 ;  /* 0x0000000000007941 */ /* 0x000fea0003800000 */
.L_x_2243:
        /* <DEDUP_REMOVED lines=24> */
.L_x_2246:
[----:B------:R-:W-:Y:S05]  /*ae00*/  BSYNC B0 ;  /* 0x0000000000007941 */ /* 0x000fea0003800000 */
.L_x_2245:
        /* <DEDUP_REMOVED lines=28> */
.L_x_2247:
[----:B------:R-:W-:Y:S05]  /*afd0*/  BSYNC B0 ;  /* 0x0000000000007941 */ /* 0x000fea0003800000 */
.L_x_2192:
        /* <DEDUP_REMOVED lines=81> */
.L_x_2248:
        /* <DEDUP_REMOVED lines=8> */
.L_x_2249:
[----:B------:R-:W-:Y:S04]  /*b570*/  IADD3 R11, R11, -0x1, RZ ;  /* 0xffffffff0b0b7810 */ /* 0x000fe80007ffe0ff */
[----:B------:R-:W-:Y:S11]  /*b580*/  ISETP.GT.AND P0, PT, R11, R68, PT ;  /* 0x000000440b00720c */ /* 0x000ff60003f04270 */
[----:B------:R-:W-:Y:S02]  /*b590*/  @!UPT UIADD3 URZ, URZ, URZ, URZ ;  /* 0x0000003f3f3ff290 */ /* 0x000fe4000fffe03f */
[----:B------:R-:W-:Y:S05]  /*b5a0*/  @P0 BRA `(.L_x_2250) ;  /* 0xffffff7400440947 */ /* 0x000fea000383ffff */
.L_x_2157:
        /* <DEDUP_REMOVED lines=20> */
[----:B------:R-:W-:Y:S01]  /*b6f0*/  ULDC.U8 UR5, c[0x0][0x3c3] ;  /* 0x0000f0c000057ab9 */ /* 0x000fe20000000000 */
[----:B------:R-:W-:Y:S01]  /*b700*/  LEA R0, P2, R4, R154, 0x5 ;  /* 0x0000009a04007211 */ /* 0x000fe200078428ff */
[----:B------:R-:W-:Y:S01]  /*b710*/  IMAD.MOV.U32 R156, RZ, RZ, R154 ;  /* 0x000000ffff9c7224 */ /* 0x000fe200078e009a */
[----:B------:R-:W-:Y:S01]  /*b720*/  LEA R20, P5, R154, UR8, 0x1 ;  /* 0x000000089a147c11 */ /* 0x000fe2000f8a08ff */
[----:B------:R-:W-:Y:S01]  /*b730*/  IMAD.X R6, R11, 0x1, R157, P4 ;  /* 0x000000010b067824 */ /* 0x000fe200020e069d */
[C---:B------:R-:W-:Y:S01]  /*b740*/  LEA.HI.X R3, R4.reuse, R157, R5, 0x5, P2 ;  /* 0x0000009d04037211 */ /* 0x040fe200010f2c05 */
[----:B------:R-:W-:Y:S01]  /*b750*/  IMAD.WIDE.U32 R16, R4, 0x30, R156 ;  /* 0x0000003004107825 */ /* 0x000fe200078e009c */
[----:B------:R-:W-:Y:S02]  /*b760*/  LEA R32, P4, R15, UR8, 0x1 ;  /* 0x000000080f207c11 */ /* 0x000fe4000f8808ff */
[----:B------:R-:W-:Y:S01]  /*b770*/  LEA R14, P2, R0, UR8, 0x1 ;  /* 0x00000008000e7c11 */ /* 0x000fe2000f8408ff */
[----:B------:R-:W-:Y:S01]  /*b780*/  IMAD R5, R5, 0x30, RZ ;  /* 0x0000003005057824 */ /* 0x000fe200078e02ff */
[----:B------:R-:W-:-:S02]  /*b790*/  LEA.HI.X R33, R15, UR9, R6, 0x1, P4 ;  /* 0x000000090f217c11 */ /* 0x000fc4000a0f0c06 */
[----:B------:R-:W-:Y:S01]  /*b7a0*/  LEA.HI.X R15, R0, UR9, R3, 0x1, P2 ;  /* 0x00000009000f7c11 */ /* 0x000fe200090f0c03 */
[----:B------:R-:W-:Y:S01]  /*b7b0*/  IMAD.IADD R3, R200, 0x1, -R61 ;  /* 0x00000001c8037824 */ /* 0x000fe200078e0a3d */
[----:B------:R-:W-:Y:S01]  /*b7c0*/  LEA.HI.X R21, R154, UR9, R157, 0x1, P5 ;  /* 0x000000099a157c11 */ /* 0x000fe2000a8f0c9d */
[----:B------:R-:W-:Y:S01]  /*b7d0*/  IMAD.IADD R5, R17, 0x1, R5 ;  /* 0x0000000111057824 */ /* 0x000fe200078e0205 */
[----:B------:R-:W-:Y:S02]  /*b7e0*/  LEA R22, P5, R16, UR8, 0x1 ;  /* 0x0000000810167c11 */ /* 0x000fe4000f8a08ff */
[----:B------:R-:W-:Y:S02]  /*b7f0*/  ISETP.GE.AND P4, PT, R152, R3, PT ;  /* 0x000000039800720c */ /* 0x000fe40003f86270 */
[----:B------:R-:W-:Y:S02]  /*b800*/  LEA.HI.X R23, R16, UR9, R5, 0x1, P5 ;  /* 0x0000000910177c11 */ /* 0x000fe4000a8f0c05 */
[----:B------:R-:W-:-:S02]  /*b810*/  ISETP.GT.AND P4, PT, R125, -0x8, !P4 ;  /* 0xfffffff87d00780c */ /* 0x000fc40006784270 */
[----:B--2---:R-:W-:-:S05]  /*b820*/  IADD3 R2, R2, R69, R61 ;  /* 0x0000004502027210 */ /* 0x004fca0007ffe03d */
[----:B------:R-:W-:-:S05]  /*b830*/  IMAD R2, R145, R2, RZ ;  /* 0x0000000291027224 */ /* 0x000fca00078e02ff */
[-C--:B------:R-:W-:Y:S02]  /*b840*/  IADD3 R8, P2, R142, R2.reuse, RZ ;  /* 0x000000028e087210 */ /* 0x080fe40007f5e0ff */
[----:B------:R-:W-:Y:S02]  /*b850*/  IADD3 R0, P6, R141, R2, RZ ;  /* 0x000000028d007210 */ /* 0x000fe40007fde0ff */
[----:B------:R-:W-:-:S05]  /*b860*/  SHF.R.S32.HI R2, RZ, 0x1f, R2 ;  /* 0x0000001fff027819 */ /* 0x000fca0000011402 */
[--C-:B------:R-:W-:Y:S01]  /*b870*/  IMAD.X R11, R124, 0x1, R2.reuse, P2 ;  /* 0x000000017c0b7824 */ /* 0x100fe200010e0602 */
[----:B------:R-:W-:Y:S01]  /*b880*/  ISETP.NE.AND P2, PT, RZ, UR5, PT ;  /* 0x00000005ff007c0c */ /* 0x000fe2000bf45270 */
[----:B------:R-:W-:-:S12]  /*b890*/  IMAD.X R2, R123, 0x1, R2, P6 ;  /* 0x000000017b027824 */ /* 0x000fd800030e0602 */
[----:B------:R-:W-:Y:S05]  /*b8a0*/  @!P2 BRA `(.L_x_2253) ;  /* 0x000000280038a947 */ /* 0x000fea0003800000 */
[----:B------:R-:W-:Y:S04]  /*b8b0*/  BSSY B2, `(.L_x_2254) ;  /* 0x000009d000027945 */ /* 0x000fe80003800000 */
[----:B------:R-:W-:Y:S05]  /*b8c0*/  @!P4 BRA `(.L_x_2255) ;  /* 0x00000008006cc947 */ /* 0x000fea0003800000 */
[----:B------:R-:W-:Y:S01]  /*b8d0*/  ULDC UR5, c[0x0][0x2d0] ;  /* 0x0000b40000057ab9 */ /* 0x000fe20000000800 */
[----:B------:R-:W-:Y:S01]  /*b8e0*/  IMAD.SHL.U32 R34, R8, 0x2, RZ ;  /* 0x0000000208227824 */ /* 0x000fe200078e00ff */
[----:B------:R-:W-:Y:S01]  /*b8f0*/  ISETP.GE.AND P2, PT, R12, UR5, PT ;  /* 0x000000050c007c0c */ /* 0x000fe2000bf46270 */
[----:B------:R-:W-:Y:S01]  /*b900*/  ULDC.64 UR10, c[0x0][0x358] ;  /* 0x0000d600000a7ab9 */ /* 0x000fe20000000a00 */
[----:B------:R-:W-:Y:S01]  /*b910*/  ULDC.64 UR8, c[0x0][0x360] ;  /* 0x0000d80000087ab9 */ /* 0x000fe20000000a00 */
[----:B------:R-:W-:Y:S01]  /*b920*/  SHF.L.U64.HI R0, R8, 0x1, R11 ;  /* 0x0000000108007819 */ /* 0x000fe2000001020b */
[----:B------:R-:W-:Y:S01]  /*b930*/  BSSY B1, `(.L_x_2256) ;  /* 0x0000034000017945 */ /* 0x000fe20003800000 */
[C---:B------:R-:W-:Y:S02]  /*b940*/  IADD3 R24, P5, R34.reuse, UR10, RZ ;  /* 0x0000000a22187c10 */ /* 0x040fe4000ffbe0ff */
[----:B------:R-:W-:Y:S02]  /*b950*/  IADD3 R34, P4, R34, UR8, RZ ;  /* 0x0000000822227c10 */ /* 0x000fe4000ff9e0ff */
[----:B------:R-:W-:-:S02]  /*b960*/  IADD3.X R25, R0, UR11, RZ, P5, !PT ;  /* 0x0000000b00197c10 */ /* 0x000fc4000affe4ff */
[----:B------:R-:W-:Y:S02]  /*b970*/  IADD3.X R35, R0, UR9, RZ, P4, !PT ;  /* 0x0000000900237c10 */ /* 0x000fe4000a7fe4ff */
[----:B------:R1:W-:Y:S01]  /*b980*/  @P2 STS.128 [R204], RZ ;  /* 0x000000ffcc002388 */ /* 0x0003e20000000c00 */
[----:B------:R-:W-:Y:S06]  /*b990*/  @P2 BRA `(.L_x_2257) ;  /* 0x0000000000b42947 */ /* 0x000fec0003800000 */
[----:B------:R2:W5:Y:S01]  /*b9a0*/  LDG.E.128 R16, desc[UR6][R20.64] ;  /* 0x0000000614107981 */ /* 0x000562000c1e1d00 */
[----:B------:R-:W-:Y:S01]  /*b9b0*/  ISETP.GE.AND P2, PT, R12, UR12, PT ;  /* 0x0000000c0c007c0c */ /* 0x000fe2000bf46270 */
[----:B------:R-:W-:-:S12]  /*b9c0*/  BSSY B0, `(.L_x_2258) ;  /* 0x0000029000007945 */ /* 0x000fd80003800000 */
[----:B------:R-:W-:Y:S05]  /*b9d0*/  @P2 BRA `(.L_x_2259) ;  /* 0x00000000009c2947 */ /* 0x000fea0003800000 */
[----:B------:R-:W3:Y:S04]  /*b9e0*/  LDG.E.64 R4, desc[UR6][R34.64] ;  /* 0x0000000622047981 */ /* 0x000ee8000c1e1b00 */
[----:B------:R-:W4:Y:S01]  /*b9f0*/  LDG.E.64 R6, desc[UR6][R24.64] ;  /* 0x0000000618067981 */ /* 0x000f22000c1e1b00 */
[--C-:B-----5:R-:W-:Y:S01]  /*ba00*/  HADD2.F32 R27, -RZ, R19.reuse.H1_H1 ;  /* 0x30000013ff1b7230 */ /* 0x120fe20000004100 */
[----:B------:R-:W-:Y:S01]  /*ba10*/  MOV R28, R18 ;  /* 0x00000012001c7202 */ /* 0x000fe20000000f00 */
[----:B------:R-:W-:Y:S02]  /*ba20*/  HADD2.F32 R29, -RZ, R19.H0_H0 ;  /* 0x20000013ff1d7230 */ /* 0x000fe40000004100 */
[--C-:B------:R-:W-:Y:S02]  /*ba30*/  HADD2.F32 R31, -RZ, R17.reuse.H0_H0 ;  /* 0x20000011ff1f7230 */ /* 0x100fe40000004100 */
[----:B------:R-:W-:-:S02]  /*ba40*/  HADD2.F32 R30, -RZ, R17.H1_H1 ;  /* 0x30000011ff1e7230 */ /* 0x000fc40000004100 */
[----:B---3--:R-:W-:Y:S02]  /*ba50*/  HADD2.F32 R0, -RZ, R5.H1_H1 ;  /* 0x30000005ff007230 */ /* 0x008fe40000004100 */
[----:B------:R-:W-:Y:S02]  /*ba60*/  HADD2.F32 R17, -RZ, R4.H1_H1 ;  /* 0x30000004ff117230 */ /* 0x000fe40000004100 */
[----:B----4-:R-:W-:Y:S02]  /*ba70*/  HADD2.F32 R19, -RZ, R7.H1_H1 ;  /* 0x30000007ff137230 */ /* 0x010fe40000004100 */
[-C--:B------:R-:W-:Y:S01]  /*ba80*/  FMUL.FTZ R2, R27, R0.reuse ;  /* 0x000000001b027220 */ /* 0x080fe20000410000 */
[C---:B------:R-:W-:Y:S01]  /*ba90*/  FMUL.FTZ R0, R29.reuse, R0 ;  /* 0x000000001d007220 */ /* 0x040fe20000410000 */
[----:B------:R-:W-:Y:S02]  /*baa0*/  HADD2.F32 R26, -RZ, R6.H1_H1 ;  /* 0x30000006ff1a7230 */ /* 0x000fe40000004100 */
[----:B------:R-:W-:Y:S01]  /*bab0*/  FMUL.FTZ R18, R30, R17 ;  /* 0x000000111e127220 */ /* 0x000fe20000410000 */
[-C--:B------:R-:W-:Y:S01]  /*bac0*/  FFMA.FTZ R2, R29, R19.reuse, -R2 ;  /* 0x000000131d027223 */ /* 0x080fe20000010802 */
[----:B------:R-:W-:Y:S01]  /*bad0*/  FFMA.FTZ R19, R27, R19, R0 ;  /* 0x000000131b137223 */ /* 0x000fe20000010000 */
[----:B------:R-:W-:-:S02]  /*bae0*/  HADD2.F32 R0, -RZ, R28.H0_H0 ;  /* 0x2000001cff007230 */ /* 0x000fc40000004100 */
[C---:B------:R-:W-:Y:S01]  /*baf0*/  FMUL.FTZ R17, R31.reuse, R17 ;  /* 0x000000111f117220 */ /* 0x040fe20000410000 */
[----:B------:R-:W-:Y:S02]  /*bb00*/  HADD2.F32 R4, -RZ, R4.H0_H0 ;  /* 0x20000004ff047230 */ /* 0x000fe40000004100 */
[-C--:B------:R-:W-:Y:S01]  /*bb10*/  FFMA.FTZ R18, R31, R26.reuse, -R18 ;  /* 0x0000001a1f127223 */ /* 0x080fe20000010812 */
[----:B------:R-:W-:Y:S02]  /*bb20*/  HADD2.F32 R5, -RZ, R5.H0_H0 ;  /* 0x20000005ff057230 */ /* 0x000fe40000004100 */
[----:B------:R-:W-:Y:S01]  /*bb30*/  FFMA.FTZ R17, R30, R26, R17 ;  /* 0x0000001a1e117223 */ /* 0x000fe20000010011 */
[----:B------:R-:W-:Y:S01]  /*bb40*/  HADD2.F32 R29, -RZ, R16.H1_H1 ;  /* 0x30000010ff1d7230 */ /* 0x000fe20000004100 */
[----:B------:R-:W-:Y:S01]  /*bb50*/  F2FP.F16.F32.PACK_AB R19, R19, R2 ;  /* 0x000000021313723e */ /* 0x000fe200000000ff */
[----:B------:R-:W-:Y:S02]  /*bb60*/  HADD2.F32 R28, -RZ, R28.H1_H1 ;  /* 0x3000001cff1c7230 */ /* 0x000fe40000004100 */
[----:B------:R-:W-:-:S02]  /*bb70*/  HADD2.F32 R27, -RZ, R16.H0_H0 ;  /* 0x20000010ff1b7230 */ /* 0x000fc40000004100 */
[-C--:B------:R-:W-:Y:S01]  /*bb80*/  FMUL.FTZ R16, R29, R4.reuse ;  /* 0x000000041d107220 */ /* 0x080fe20000410000 */
[----:B------:R-:W-:Y:S02]  /*bb90*/  HADD2.F32 R6, -RZ, R6.H0_H0 ;  /* 0x20000006ff067230 */ /* 0x000fe40000004100 */
[-C--:B------:R-:W-:Y:S01]  /*bba0*/  FMUL.FTZ R31, R28, R5.reuse ;  /* 0x000000051c1f7220 */ /* 0x080fe20000410000 */
[----:B------:R-:W-:Y:S02]  /*bbb0*/  HADD2.F32 R7, -RZ, R7.H0_H0 ;  /* 0x20000007ff077230 */ /* 0x000fe40000004100 */
[C---:B------:R-:W-:Y:S01]  /*bbc0*/  FMUL.FTZ R4, R27.reuse, R4 ;  /* 0x000000041b047220 */ /* 0x040fe20000410000 */
[C---:B------:R-:W-:Y:S01]  /*bbd0*/  FMUL.FTZ R5, R0.reuse, R5 ;  /* 0x0000000500057220 */ /* 0x040fe20000410000 */
[----:B------:R-:W-:Y:S01]  /*bbe0*/  FFMA.FTZ R16, R27, R6, -R16 ;  /* 0x000000061b107223 */ /* 0x000fe20000010810 */
[----:B------:R-:W-:Y:S01]  /*bbf0*/  F2FP.F16.F32.PACK_AB R17, R17, R18 ;  /* 0x000000121111723e */ /* 0x000fe200000000ff */
[----:B------:R-:W-:Y:S01]  /*bc00*/  FFMA.FTZ R29, R29, R6, R4 ;  /* 0x000000061d1d7223 */ /* 0x000fe20000010004 */
[-C--:B------:R-:W-:Y:S01]  /*bc10*/  FFMA.FTZ R31, R0, R7.reuse, -R31 ;  /* 0x00000007001f7223 */ /* 0x080fe2000001081f */
[----:B------:R-:W-:-:S03]  /*bc20*/  FFMA.FTZ R28, R28, R7, R5 ;  /* 0x000000071c1c7223 */ /* 0x000fc60000010005 */
[----:B------:R-:W-:Y:S02]  /*bc30*/  F2FP.F16.F32.PACK_AB R16, R29, R16 ;  /* 0x000000101d10723e */ /* 0x000fe400000000ff */
[----:B------:R-:W-:Y:S02]  /*bc40*/  F2FP.F16.F32.PACK_AB R18, R28, R31 ;  /* 0x0000001f1c12723e */ /* 0x000fe400000000ff */
.L_x_2259:
[----:B------:R-:W-:Y:S05]  /*bc50*/  BSYNC B0 ;  /* 0x0000000000007941 */ /* 0x000fea0003800000 */
.L_x_2258:
[----:B-----5:R3:W-:Y:S02]  /*bc60*/  STS.128 [R204], R16 ;  /* 0x00000010cc007388 */ /* 0x0207e40000000c00 */
.L_x_2257:
[----:B------:R-:W-:Y:S05]  /*bc70*/  BSYNC B1 ;  /* 0x0000000000017941 */ /* 0x000fea0003800000 */
.L_x_2256:
        /* <DEDUP_REMOVED lines=9> */
[--C-:B-----5:R-:W-:Y:S01]  /*bd10*/  HADD2.F32 R27, -RZ, R19.reuse.H1_H1 ;  /* 0x30000013ff1b7230 */ /* 0x120fe20000004100 */
[----:B------:R-:W-:Y:S01]  /*bd20*/  MOV R28, R18 ;  /* 0x00000012001c7202 */ /* 0x000fe20000000f00 */
[----:B------:R-:W-:Y:S02]  /*bd30*/  HADD2.F32 R29, -RZ, R19.H0_H0 ;  /* 0x20000013ff1d7230 */ /* 0x000fe40000004100 */
[--C-:B------:R-:W-:Y:S02]  /*bd40*/  HADD2.F32 R31, -RZ, R17.reuse.H0_H0 ;  /* 0x20000011ff1f7230 */ /* 0x100fe40000004100 */
[----:B------:R-:W-:-:S02]  /*bd50*/  HADD2.F32 R30, -RZ, R17.H1_H1 ;  /* 0x30000011ff1e7230 */ /* 0x000fc40000004100 */
[----:B--2---:R-:W-:Y:S02]  /*bd60*/  HADD2.F32 R0, -RZ, R5.H1_H1 ;  /* 0x30000005ff007230 */ /* 0x004fe40000004100 */
        /* <DEDUP_REMOVED lines=31> */
.L_x_2263:
[----:B------:R-:W-:Y:S05]  /*bf60*/  BSYNC B0 ;  /* 0x0000000000007941 */ /* 0x000fea0003800000 */
.L_x_2262:
[----:B-----5:R1:W-:Y:S02]  /*bf70*/  STS.128 [R204+0x2000], R16 ;  /* 0x00200010cc007388 */ /* 0x0203e40000000c00 */
.L_x_2261:
[----:B------:R-:W-:Y:S05]  /*bf80*/  BSYNC B1 ;  /* 0x0000000000017941 */ /* 0x000fea0003800000 */
.L_x_2260:
[----:B------:R1:W-:Y:S01]  /*bf90*/  @P0 STS.128 [R204+0x4000], RZ ;  /* 0x004000ffcc000388 */ /* 0x0003e20000000c00 */
[----:B------:R-:W-:Y:S05]  /*bfa0*/  @P0 BRA `(.L_x_2255) ;  /* 0x0000000000b40947 */ /* 0x000fea0003800000 */
[----:B-1-3--:R1:W5:Y:S01]  /*bfb0*/  LDG.E.128 R16, desc[UR6][R20.64+0x100] ;  /* 0x0001000614107981 */ /* 0x00a362000c1e1d00 */
[----:B------:R-:W-:Y:S01]  /*bfc0*/  ISETP.GE.AND P2, PT, R9, UR12, PT ;  /* 0x0000000c09007c0c */ /* 0x000fe2000bf46270 */
[----:B------:R-:W-:-:S12]  /*bfd0*/  BSSY B0, `(.L_x_2264) ;  /* 0x0000029000007945 */ /* 0x000fd80003800000 */
[----:B------:R-:W-:Y:S05]  /*bfe0*/  @P2 BRA `(.L_x_2265) ;  /* 0x00000000009c2947 */ /* 0x000fea0003800000 */
[----:B------:R-:W3:Y:S04]  /*bff0*/  LDG.E.64 R4, desc[UR6][R34.64+0x80] ;  /* 0x0000800622047981 */ /* 0x000ee8000c1e1b00 */
[----:B------:R4:W3:Y:S01]  /*c000*/  LDG.E.64 R6, desc[UR6][R24.64+0x80] ;  /* 0x0000800618067981 */ /* 0x0008e2000c1e1b00 */
[--C-:B-12--5:R-:W-:Y:S01]  /*c010*/  HADD2.F32 R21, -RZ, R19.reuse.H1_H1 ;  /* 0x30000013ff157230 */ /* 0x126fe20000004100 */
[----:B------:R-:W-:Y:S01]  /*c020*/  MOV R26, R18 ;  /* 0x00000012001a7202 */ /* 0x000fe20000000f00 */
[----:B------:R-:W-:Y:S02]  /*c030*/  HADD2.F32 R27, -RZ, R19.H0_H0 ;  /* 0x20000013ff1b7230 */ /* 0x000fe40000004100 */
[--C-:B------:R-:W-:Y:S02]  /*c040*/  HADD2.F32 R29, -RZ, R17.reuse.H0_H0 ;  /* 0x20000011ff1d7230 */ /* 0x100fe40000004100 */
[----:B------:R-:W-:-:S02]  /*c050*/  HADD2.F32 R28, -RZ, R17.H1_H1 ;  /* 0x30000011ff1c7230 */ /* 0x000fc40000004100 */
[----:B----4-:R-:W-:Y:S02]  /*c060*/  HADD2.F32 R25, -RZ, R16.H1_H1 ;  /* 0x30000010ff197230 */ /* 0x010fe40000004100 */
[----:B---3--:R-:W-:Y:S02]  /*c070*/  HADD2.F32 R0, -RZ, R5.H1_H1 ;  /* 0x30000005ff007230 */ /* 0x008fe40000004100 */
[--C-:B------:R-:W-:Y:S02]  /*c080*/  HADD2.F32 R17, -RZ, R4.reuse.H1_H1 ;  /* 0x30000004ff117230 */ /* 0x100fe40000004100 */
[----:B------:R-:W-:Y:S02]  /*c090*/  HADD2.F32 R19, -RZ, R7.H1_H1 ;  /* 0x30000007ff137230 */ /* 0x000fe40000004100 */
[-C--:B------:R-:W-:Y:S01]  /*c0a0*/  FMUL.FTZ R2, R21, R0.reuse ;  /* 0x0000000015027220 */ /* 0x080fe20000410000 */
[----:B------:R-:W-:Y:S01]  /*c0b0*/  FMUL.FTZ R0, R27, R0 ;  /* 0x000000001b007220 */ /* 0x000fe20000410000 */
[----:B------:R-:W-:-:S02]  /*c0c0*/  HADD2.F32 R4, -RZ, R4.H0_H0 ;  /* 0x20000004ff047230 */ /* 0x000fc40000004100 */
[----:B------:R-:W-:Y:S01]  /*c0d0*/  FMUL.FTZ R18, R28, R17 ;  /* 0x000000111c127220 */ /* 0x000fe20000410000 */
[-C--:B------:R-:W-:Y:S01]  /*c0e0*/  FFMA.FTZ R2, R27, R19.reuse, -R2 ;  /* 0x000000131b027223 */ /* 0x080fe20000010802 */
[----:B------:R-:W-:Y:S01]  /*c0f0*/  FFMA.FTZ R19, R21, R19, R0 ;  /* 0x0000001315137223 */ /* 0x000fe20000010000 */
[--C-:B------:R-:W-:Y:S02]  /*c100*/  HADD2.F32 R0, -RZ, R26.reuse.H0_H0 ;  /* 0x2000001aff007230 */ /* 0x100fe40000004100 */
[----:B------:R-:W-:Y:S01]  /*c110*/  FMUL.FTZ R17, R29, R17 ;  /* 0x000000111d117220 */ /* 0x000fe20000410000 */
[----:B------:R-:W-:Y:S02]  /*c120*/  HADD2.F32 R5, -RZ, R5.H0_H0 ;  /* 0x20000005ff057230 */ /* 0x000fe40000004100 */
[----:B------:R-:W-:Y:S01]  /*c130*/  HADD2.F32 R26, -RZ, R26.H1_H1 ;  /* 0x3000001aff1a7230 */ /* 0x000fe20000004100 */
[----:B------:R-:W-:Y:S01]  /*c140*/  F2FP.F16.F32.PACK_AB R19, R19, R2 ;  /* 0x000000021313723e */ /* 0x000fe200000000ff */
[----:B------:R-:W-:-:S02]  /*c150*/  HADD2.F32 R21, -RZ, R16.H0_H0 ;  /* 0x20000010ff157230 */ /* 0x000fc40000004100 */
[-C--:B------:R-:W-:Y:S01]  /*c160*/  FMUL.FTZ R16, R25, R4.reuse ;  /* 0x0000000419107220 */ /* 0x080fe20000410000 */
[--C-:B------:R-:W-:Y:S02]  /*c170*/  HADD2.F32 R20, -RZ, R6.reuse.H1_H1 ;  /* 0x30000006ff147230 */ /* 0x100fe40000004100 */
[-C--:B------:R-:W-:Y:S01]  /*c180*/  FMUL.FTZ R27, R26, R5.reuse ;  /* 0x000000051a1b7220 */ /* 0x080fe20000410000 */
[----:B------:R-:W-:Y:S02]  /*c190*/  HADD2.F32 R6, -RZ, R6.H0_H0 ;  /* 0x20000006ff067230 */ /* 0x000fe40000004100 */
[----:B------:R-:W-:Y:S01]  /*c1a0*/  FMUL.FTZ R4, R21, R4 ;  /* 0x0000000415047220 */ /* 0x000fe20000410000 */
[----:B------:R-:W-:Y:S02]  /*c1b0*/  HADD2.F32 R7, -RZ, R7.H0_H0 ;  /* 0x20000007ff077230 */ /* 0x000fe40000004100 */
[----:B------:R-:W-:Y:S01]  /*c1c0*/  FMUL.FTZ R5, R0, R5 ;  /* 0x0000000500057220 */ /* 0x000fe20000410000 */
[-C--:B------:R-:W-:Y:S01]  /*c1d0*/  FFMA.FTZ R18, R29, R20.reuse, -R18 ;  /* 0x000000141d127223 */ /* 0x080fe20000010812 */
[----:B------:R-:W-:Y:S01]  /*c1e0*/  FFMA.FTZ R17, R28, R20, R17 ;  /* 0x000000141c117223 */ /* 0x000fe20000010011 */
[-C--:B------:R-:W-:Y:S01]  /*c1f0*/  FFMA.FTZ R16, R21, R6.reuse, -R16 ;  /* 0x0000000615107223 */ /* 0x080fe20000010810 */
[----:B------:R-:W-:Y:S01]  /*c200*/  FFMA.FTZ R25, R25, R6, R4 ;  /* 0x0000000619197223 */ /* 0x000fe20000010004 */
[-C--:B------:R-:W-:Y:S01]  /*c210*/  FFMA.FTZ R27, R0, R7.reuse, -R27 ;  /* 0x00000007001b7223 */ /* 0x080fe2000001081b */
[----:B------:R-:W-:Y:S01]  /*c220*/  FFMA.FTZ R26, R26, R7, R5 ;  /* 0x000000071a1a7223 */ /* 0x000fe20000010005 */
[----:B------:R-:W-:-:S02]  /*c230*/  F2FP.F16.F32.PACK_AB R17, R17, R18 ;  /* 0x000000121111723e */ /* 0x000fc400000000ff */
[----:B------:R-:W-:Y:S02]  /*c240*/  F2FP.F16.F32.PACK_AB R16, R25, R16 ;  /* 0x000000101910723e */ /* 0x000fe400000000ff */
[----:B------:R-:W-:Y:S02]  /*c250*/  F2FP.F16.F32.PACK_AB R18, R26, R27 ;  /* 0x0000001b1a12723e */ /* 0x000fe400000000ff */
.L_x_2265:
[----:B------:R-:W-:Y:S05]  /*c260*/  BSYNC B0 ;  /* 0x0000000000007941 */ /* 0x000fea0003800000 */
.L_x_2264:
[----:B-----5:R3:W-:Y:S02]  /*c270*/  STS.128 [R204+0x4000], R16 ;  /* 0x00400010cc007388 */ /* 0x0207e40000000c00 */
.L_x_2255:
[----:B------:R-:W-:Y:S05]  /*c280*/  BSYNC B2 ;  /* 0x0000000000027941 */ /* 0x000fea0003800000 */
.L_x_2254:
[----:B-123--:R-:W-:Y:S01]  /*c290*/  VIADD R20, R152, 0x10 ;  /* 0x0000001098147836 */ /* 0x00efe20000000000 */
[----:B------:R-:W-:Y:S04]  /*c2a0*/  BSSY B2, `(.L_x_2266) ;  /* 0x00000a0000027945 */ /* 0x000fe80003800000 */
[----:B------:R-:W-:-:S04]  /*c2b0*/  ISETP.GE.AND P2, PT, R20, R3, PT ;  /* 0x000000031400720c */ /* 0x000fc80003f46270 */
[----:B------:R-:W-:-:S13]  /*c2c0*/  ISETP.LT.OR P2, PT, R125, -0x87, P2 ;  /* 0xffffff797d00780c */ /* 0x000fda0001741670 */
[----:B------:R-:W-:Y:S05]  /*c2d0*/  @P2 BRA `(.L_x_2267) ;  /* 0x0000000800702947 */ /* 0x000fea0003800000 */
[----:B------:R-:W-:Y:S01]  /*c2e0*/  ULDC UR5, c[0x0][0x2d0] ;  /* 0x0000b40000057ab9 */ /* 0x000fe20000000800 */
[C---:B------:R-:W-:Y:S01]  /*c2f0*/  IADD3 R0, P4, R143.reuse, R8, RZ ;  /* 0x000000088f007210 */ /* 0x040fe20007f9e0ff */
[----:B------:R-:W-:Y:S01]  /*c300*/  ULDC.64 UR10, c[0x0][0x358] ;  /* 0x0000d600000a7ab9 */ /* 0x000fe20000000a00 */
[----:B------:R-:W-:Y:S01]  /*c310*/  ISETP.GE.AND P2, PT, R12, UR5, PT ;  /* 0x000000050c007c0c */ /* 0x000fe2000bf46270 */
[----:B------:R-:W-:Y:S01]  /*c320*/  ULDC.64 UR8, c[0x0][0x360] ;  /* 0x0000d80000087ab9 */ /* 0x000fe20000000a00 */
[----:B------:R-:W-:Y:S01]  /*c330*/  LEA.HI.X.SX32 R143, R143, R11, 0x1, P4 ;  /* 0x0000000b8f8f7211 */ /* 0x000fe200020f0eff */
[C---:B------:R-:W-:Y:S01]  /*c340*/  IMAD.SHL.U32 R36, R0.reuse, 0x2, RZ ;  /* 0x0000000200247824 */ /* 0x040fe200078e00ff */
[----:B------:R-:W-:Y:S02]  /*c350*/  BSSY B1, `(.L_x_2268) ;  /* 0x0000035000017945 */ /* 0x000fe40003800000 */
[----:B------:R-:W-:Y:S02]  /*c360*/  SHF.L.U64.HI R0, R0, 0x1, R143 ;  /* 0x0000000100007819 */ /* 0x000fe4000001028f */
[----:B------:R-:W-:-:S02]  /*c370*/  IADD3 R24, P5, R36, UR10, RZ ;  /* 0x0000000a24187c10 */ /* 0x000fc4000ffbe0ff */
[----:B------:R-:W-:Y:S02]  /*c380*/  IADD3 R36, P4, R36, UR8, RZ ;  /* 0x0000000824247c10 */ /* 0x000fe4000ff9e0ff */
[C---:B------:R-:W-:Y:S01]  /*c390*/  IADD3.X R25, R0.reuse, UR11, RZ, P5, !PT ;  /* 0x0000000b00197c10 */ /* 0x040fe2000affe4ff */
[----:B------:R1:W-:Y:S01]  /*c3a0*/  @P2 STS.128 [R204+0x800], RZ ;  /* 0x000800ffcc002388 */ /* 0x0003e20000000c00 */
[----:B------:R-:W-:Y:S01]  /*c3b0*/  IADD3.X R37, R0, UR9, RZ, P4, !PT ;  /* 0x0000000900257c10 */ /* 0x000fe2000a7fe4ff */
[----:B------:R-:W-:Y:S08]  /*c3c0*/  @P2 BRA `(.L_x_2269) ;  /* 0x0000000000b42947 */ /* 0x000ff00003800000 */
[----:B------:R2:W5:Y:S01]  /*c3d0*/  LDG.E.128 R16, desc[UR6][R32.64] ;  /* 0x0000000620107981 */ /* 0x000562000c1e1d00 */
[----:B------:R-:W-:Y:S01]  /*c3e0*/  ISETP.GE.AND P2, PT, R12, UR12, PT ;  /* 0x0000000c0c007c0c */ /* 0x000fe2000bf46270 */
[----:B------:R-:W-:-:S12]  /*c3f0*/  BSSY B0, `(.L_x_2270) ;  /* 0x0000029000007945 */ /* 0x000fd80003800000 */
[----:B------:R-:W-:Y:S05]  /*c400*/  @P2 BRA `(.L_x_2271) ;  /* 0x00000000009c2947 */ /* 0x000fea0003800000 */
[----:B------:R-:W3:Y:S04]  /*c410*/  LDG.E.64 R4, desc[UR6][R36.64] ;  /* 0x0000000624047981 */ /* 0x000ee8000c1e1b00 */
[----:B------:R-:W4:Y:S01]  /*c420*/  LDG.E.64 R6, desc[UR6][R24.64] ;  /* 0x0000000618067981 */ /* 0x000f22000c1e1b00 */
[----:B-----5:R-:W-:Y:S01]  /*c430*/  HADD2.F32 R27, -RZ, R19.H1_H1 ;  /* 0x30000013ff1b7230 */ /* 0x020fe20000004100 */
[----:B------:R-:W-:Y:S01]  /*c440*/  MOV R26, R18 ;  /* 0x00000012001a7202 */ /* 0x000fe20000000f00 */
[--C-:B------:R-:W-:Y:S02]  /*c450*/  HADD2.F32 R31, -RZ, R17.reuse.H0_H0 ;  /* 0x20000011ff1f7230 */ /* 0x100fe40000004100 */
[----:B------:R-:W-:Y:S02]  /*c460*/  HADD2.F32 R28, -RZ, R17.H1_H1 ;  /* 0x30000011ff1c7230 */ /* 0x000fe40000004100 */
[----:B------:R-:W-:-:S02]  /*c470*/  HADD2.F32 R29, -RZ, R19.H0_H0 ;  /* 0x20000013ff1d7230 */ /* 0x000fc40000004100 */
[----:B---3--:R-:W-:Y:S02]  /*c480*/  HADD2.F32 R0, -RZ, R5.H1_H1 ;  /* 0x30000005ff007230 */ /* 0x008fe40000004100 */
[----:B------:R-:W-:Y:S02]  /*c490*/  HADD2.F32 R17, -RZ, R4.H1_H1 ;  /* 0x30000004ff117230 */ /* 0x000fe40000004100 */
[----:B----4-:R-:W-:Y:S02]  /*c4a0*/  HADD2.F32 R19, -RZ, R7.H1_H1 ;  /* 0x30000007ff137230 */ /* 0x010fe40000004100 */
[-C--:B------:R-:W-:Y:S01]  /*c4b0*/  FMUL.FTZ R2, R27, R0.reuse ;  /* 0x000000001b027220 */ /* 0x080fe20000410000 */
[----:B------:R-:W-:Y:S01]  /*c4c0*/  FMUL.FTZ R0, R29, R0 ;  /* 0x000000001d007220 */ /* 0x000fe20000410000 */
[----:B------:R-:W-:Y:S02]  /*c4d0*/  HADD2.F32 R21, -RZ, R6.H1_H1 ;  /* 0x30000006ff157230 */ /* 0x000fe40000004100 */
[-C--:B------:R-:W-:Y:S01]  /*c4e0*/  FMUL.FTZ R18, R28, R17.reuse ;  /* 0x000000111c127220 */ /* 0x080fe20000410000 */
[----:B------:R-:W-:Y:S01]  /*c4f0*/  FMUL.FTZ R17, R31, R17 ;  /* 0x000000111f117220 */ /* 0x000fe20000410000 */
[-C--:B------:R-:W-:Y:S01]  /*c500*/  FFMA.FTZ R2, R29, R19.reuse, -R2 ;  /* 0x000000131d027223 */ /* 0x080fe20000010802 */
[----:B------:R-:W-:Y:S01]  /*c510*/  FFMA.FTZ R19, R27, R19, R0 ;  /* 0x000000131b137223 */ /* 0x000fe20000010000 */
[----:B------:R-:W-:-:S02]  /*c520*/  HADD2.F32 R0, -RZ, R26.H0_H0 ;  /* 0x2000001aff007230 */ /* 0x000fc40000004100 */
[-C--:B------:R-:W-:Y:S01]  /*c530*/  FFMA.FTZ R18, R31, R21.reuse, -R18 ;  /* 0x000000151f127223 */ /* 0x080fe20000010812 */
[----:B------:R-:W-:Y:S01]  /*c540*/  FFMA.FTZ R17, R28, R21, R17 ;  /* 0x000000151c117223 */ /* 0x000fe20000010011 */
[----:B------:R-:W-:Y:S01]  /*c550*/  HADD2.F32 R4, -RZ, R4.H0_H0 ;  /* 0x20000004ff047230 */ /* 0x000fe20000004100 */
[----:B------:R-:W-:Y:S01]  /*c560*/  F2FP.F16.F32.PACK_AB R19, R19, R2 ;  /* 0x000000021313723e */ /* 0x000fe200000000ff */
[----:B------:R-:W-:Y:S02]  /*c570*/  HADD2.F32 R5, -RZ, R5.H0_H0 ;  /* 0x20000005ff057230 */ /* 0x000fe40000004100 */
        /* <DEDUP_REMOVED lines=16> */
.L_x_2271:
[----:B------:R-:W-:Y:S05]  /*c680*/  BSYNC B0 ;  /* 0x0000000000007941 */ /* 0x000fea0003800000 */
.L_x_2270:
[----:B-----5:R3:W-:Y:S02]  /*c690*/  STS.128 [R204+0x800], R16 ;  /* 0x00080010cc007388 */ /* 0x0207e40000000c00 */
.L_x_2269:
[----:B------:R-:W-:Y:S05]  /*c6a0*/  BSYNC B1 ;  /* 0x0000000000017941 */ /* 0x000fea0003800000 */
.L_x_2268:
        /* <DEDUP_REMOVED lines=9> */
[----:B-----5:R-:W-:Y:S01]  /*c740*/  HADD2.F32 R27, -RZ, R19.H1_H1 ;  /* 0x30000013ff1b7230 */ /* 0x020fe20000004100 */
[----:B------:R-:W-:Y:S01]  /*c750*/  MOV R26, R18 ;  /* 0x00000012001a7202 */ /* 0x000fe20000000f00 */
[--C-:B------:R-:W-:Y:S02]  /*c760*/  HADD2.F32 R31, -RZ, R17.reuse.H0_H0 ;  /* 0x20000011ff1f7230 */ /* 0x100fe40000004100 */
[----:B------:R-:W-:Y:S02]  /*c770*/  HADD2.F32 R28, -RZ, R17.H1_H1 ;  /* 0x30000011ff1c7230 */ /* 0x000fe40000004100 */
[----:B------:R-:W-:-:S02]  /*c780*/  HADD2.F32 R29, -RZ, R19.H0_H0 ;  /* 0x20000013ff1d7230 */ /* 0x000fc40000004100 */
[----:B--2---:R-:W-:Y:S02]  /*c790*/  HADD2.F32 R0, -RZ, R5.H1_H1 ;  /* 0x30000005ff007230 */ /* 0x004fe40000004100 */
        /* <DEDUP_REMOVED lines=31> */
.L_x_2275:
[----:B------:R-:W-:Y:S05]  /*c990*/  BSYNC B0 ;  /* 0x0000000000007941 */ /* 0x000fea0003800000 */
.L_x_2274:
[----:B-----5:R1:W-:Y:S02]  /*c9a0*/  STS.128 [R204+0x2800], R16 ;  /* 0x00280010cc007388 */ /* 0x0203e40000000c00 */
.L_x_2273:
[----:B------:R-:W-:Y:S05]  /*c9b0*/  BSYNC B1 ;  /* 0x0000000000017941 */ /* 0x000fea0003800000 */
.L_x_2272:
[----:B------:R1:W-:Y:S01]  /*c9c0*/  @P0 STS.128 [R204+0x4800], RZ ;  /* 0x004800ffcc000388 */ /* 0x0003e20000000c00 */
[----:B------:R-:W-:Y:S05]  /*c9d0*/  @P0 BRA `(.L_x_2267) ;  /* 0x0000000000b00947 */ /* 0x000fea0003800000 */
[----:B--23--:R-:W5:Y:S01]  /*c9e0*/  LDG.E.128 R32, desc[UR6][R32.64+0x100] ;  /* 0x0001000620207981 */ /* 0x00cf62000c1e1d00 */
[----:B------:R-:W-:Y:S01]  /*c9f0*/  ISETP.GE.AND P2, PT, R9, UR12, PT ;  /* 0x0000000c09007c0c */ /* 0x000fe2000bf46270 */
[----:B------:R-:W-:-:S12]  /*ca00*/  BSSY B0, `(.L_x_2276) ;  /* 0x0000028000007945 */ /* 0x000fd80003800000 */
[----:B------:R-:W-:Y:S05]  /*ca10*/  @P2 BRA `(.L_x_2277) ;  /* 0x0000000000982947 */ /* 0x000fea0003800000 */
[----:B------:R-:W2:Y:S04]  /*ca20*/  LDG.E.64 R4, desc[UR6][R36.64+0x80] ;  /* 0x0000800624047981 */ /* 0x000ea8000c1e1b00 */
[----:B------:R3:W4:Y:S01]  /*ca30*/  LDG.E.64 R6, desc[UR6][R24.64+0x80] ;  /* 0x0000800618067981 */ /* 0x000722000c1e1b00 */
[--C-:B-----5:R-:W-:Y:S02]  /*ca40*/  HADD2.F32 R21, -RZ, R35.reuse.H1_H1 ;  /* 0x30000023ff157230 */ /* 0x120fe40000004100 */
[----:B------:R-:W-:Y:S02]  /*ca50*/  HADD2.F32 R27, -RZ, R35.H0_H0 ;  /* 0x20000023ff1b7230 */ /* 0x000fe40000004100 */
[--C-:B------:R-:W-:Y:S02]  /*ca60*/  HADD2.F32 R29, -RZ, R33.reuse.H1_H1 ;  /* 0x30000021ff1d7230 */ /* 0x100fe40000004100 */
[----:B------:R-:W-:-:S02]  /*ca70*/  HADD2.F32 R26, -RZ, R33.H0_H0 ;  /* 0x20000021ff1a7230 */ /* 0x000fc40000004100 */
[----:B---3--:R-:W-:Y:S02]  /*ca80*/  HADD2.F32 R25, -RZ, R32.H1_H1 ;  /* 0x30000020ff197230 */ /* 0x008fe40000004100 */
[----:B--2---:R-:W-:Y:S02]  /*ca90*/  HADD2.F32 R0, -RZ, R5.H1_H1 ;  /* 0x30000005ff007230 */ /* 0x004fe40000004100 */
[----:B-1----:R-:W-:Y:S02]  /*caa0*/  HADD2.F32 R16, -RZ, R4.H1_H1 ;  /* 0x30000004ff107230 */ /* 0x002fe40000004100 */
[----:B----4-:R-:W-:Y:S02]  /*cab0*/  HADD2.F32 R19, -RZ, R7.H1_H1 ;  /* 0x30000007ff137230 */ /* 0x010fe40000004100 */
[-C--:B------:R-:W-:Y:S01]  /*cac0*/  FMUL.FTZ R2, R21, R0.reuse ;  /* 0x0000000015027220 */ /* 0x080fe20000410000 */
[----:B------:R-:W-:Y:S01]  /*cad0*/  FMUL.FTZ R0, R27, R0 ;  /* 0x000000001b007220 */ /* 0x000fe20000410000 */
[----:B------:R-:W-:-:S02]  /*cae0*/  HADD2.F32 R18, -RZ, R6.H1_H1 ;  /* 0x30000006ff127230 */ /* 0x000fc40000004100 */
[-C--:B------:R-:W-:Y:S01]  /*caf0*/  FMUL.FTZ R17, R29, R16.reuse ;  /* 0x000000101d117220 */ /* 0x080fe20000410000 */
[-C--:B------:R-:W-:Y:S01]  /*cb00*/  FFMA.FTZ R2, R27, R19.reuse, -R2 ;  /* 0x000000131b027223 */ /* 0x080fe20000010802 */
[----:B------:R-:W-:Y:S01]  /*cb10*/  FFMA.FTZ R19, R21, R19, R0 ;  /* 0x0000001315137223 */ /* 0x000fe20000010000 */
[----:B------:R-:W-:Y:S02]  /*cb20*/  HADD2.F32 R0, -RZ, R34.H0_H0 ;  /* 0x20000022ff007230 */ /* 0x000fe40000004100 */
[C---:B------:R-:W-:Y:S01]  /*cb30*/  FMUL.FTZ R16, R26.reuse, R16 ;  /* 0x000000101a107220 */ /* 0x040fe20000410000 */
[----:B------:R-:W-:Y:S02]  /*cb40*/  HADD2.F32 R4, -RZ, R4.H0_H0 ;  /* 0x20000004ff047230 */ /* 0x000fe40000004100 */
[-C--:B------:R-:W-:Y:S01]  /*cb50*/  FFMA.FTZ R17, R26, R18.reuse, -R17 ;  /* 0x000000121a117223 */ /* 0x080fe20000010811 */
[----:B------:R-:W-:Y:S02]  /*cb60*/  HADD2.F32 R5, -RZ, R5.H0_H0 ;  /* 0x20000005ff057230 */ /* 0x000fe40000004100 */
[----:B------:R-:W-:Y:S01]  /*cb70*/  FFMA.FTZ R16, R29, R18, R16 ;  /* 0x000000121d107223 */ /* 0x000fe20000010010 */
[----:B------:R-:W-:-:S02]  /*cb80*/  HADD2.F32 R34, -RZ, R34.H1_H1 ;  /* 0x30000022ff227230 */ /* 0x000fc40000004100 */
[----:B------:R-:W-:Y:S01]  /*cb90*/  FMUL.FTZ R18, R25, R4 ;  /* 0x0000000419127220 */ /* 0x000fe20000410000 */
[----:B------:R-:W-:Y:S01]  /*cba0*/  HADD2.F32 R21, -RZ, R32.H0_H0 ;  /* 0x20000020ff157230 */ /* 0x000fe20000004100 */
[----:B------:R-:W-:Y:S01]  /*cbb0*/  F2FP.F16.F32.PACK_AB R35, R19, R2 ;  /* 0x000000021323723e */ /* 0x000fe200000000ff */
[----:B------:R-:W-:Y:S02]  /*cbc0*/  HADD2.F32 R6, -RZ, R6.H0_H0 ;  /* 0x20000006ff067230 */ /* 0x000fe40000004100 */
[-C--:B------:R-:W-:Y:S01]  /*cbd0*/  FMUL.FTZ R27, R34, R5.reuse ;  /* 0x00000005221b7220 */ /* 0x080fe20000410000 */
[----:B------:R-:W-:Y:S02]  /*cbe0*/  HADD2.F32 R7, -RZ, R7.H0_H0 ;  /* 0x20000007ff077230 */ /* 0x000fe40000004100 */
[C---:B------:R-:W-:Y:S01]  /*cbf0*/  FMUL.FTZ R4, R21.reuse, R4 ;  /* 0x0000000415047220 */ /* 0x040fe20000410000 */
[----:B------:R-:W-:Y:S01]  /*cc00*/  FMUL.FTZ R5, R0, R5 ;  /* 0x0000000500057220 */ /* 0x000fe20000410000 */
[-C--:B------:R-:W-:Y:S01]  /*cc10*/  FFMA.FTZ R18, R21, R6.reuse, -R18 ;  /* 0x0000000615127223 */ /* 0x080fe20000010812 */
[----:B------:R-:W-:Y:S01]  /*cc20*/  F2FP.F16.F32.PACK_AB R33, R16, R17 ;  /* 0x000000111021723e */ /* 0x000fe200000000ff */
[----:B------:R-:W-:Y:S01]  /*cc30*/  FFMA.FTZ R25, R25, R6, R4 ;  /* 0x0000000619197223 */ /* 0x000fe20000010004 */
[-C--:B------:R-:W-:Y:S01]  /*cc40*/  FFMA.FTZ R27, R0, R7.reuse, -R27 ;  /* 0x00000007001b7223 */ /* 0x080fe2000001081b */
[----:B------:R-:W-:-:S03]  /*cc50*/  FFMA.FTZ R34, R34, R7, R5 ;  /* 0x0000000722227223 */ /* 0x000fc60000010005 */
[----:B------:R-:W-:Y:S02]  /*cc60*/  F2FP.F16.F32.PACK_AB R32, R25, R18 ;  /* 0x000000121920723e */ /* 0x000fe400000000ff */
[----:B------:R-:W-:Y:S02]  /*cc70*/  F2FP.F16.F32.PACK_AB R34, R34, R27 ;  /* 0x0000001b2222723e */ /* 0x000fe400000000ff */
.L_x_2277:
[----:B------:R-:W-:Y:S05]  /*cc80*/  BSYNC B0 ;  /* 0x0000000000007941 */ /* 0x000fea0003800000 */
.L_x_2276:
[----:B-----5:R2:W-:Y:S02]  /*cc90*/  STS.128 [R204+0x4800], R32 ;  /* 0x00480020cc007388 */ /* 0x0205e40000000c00 */
.L_x_2267:
[----:B------:R-:W-:Y:S05]  /*cca0*/  BSYNC B2 ;  /* 0x0000000000027941 */ /* 0x000fea0003800000 */
.L_x_2266:
[----:B------:R-:W-:Y:S01]  /*ccb0*/  VIADD R24, R152, 0x20 ;  /* 0x0000002098187836 */ /* 0x000fe20000000000 */
[----:B------:R-:W-:Y:S04]  /*ccc0*/  BSSY B2, `(.L_x_2278) ;  /* 0x00000a4000027945 */ /* 0x000fe80003800000 */
[----:B------:R-:W-:-:S04]  /*ccd0*/  ISETP.GE.AND P2, PT, R24, R3, PT ;  /* 0x000000031800720c */ /* 0x000fc80003f46270 */
[----:B------:R-:W-:-:S13]  /*cce0*/  ISETP.LT.OR P2, PT, R125, -0x107, P2 ;  /* 0xfffffef97d00780c */ /* 0x000fda0001741670 */
[----:B------:R-:W-:Y:S05]  /*ccf0*/  @P2 BRA `(.L_x_2279) ;  /* 0x0000000800802947 */ /* 0x000fea0003800000 */
[----:B------:R-:W-:Y:S01]  /*cd00*/  ULDC UR5, c[0x0][0x2d0] ;  /* 0x0000b40000057ab9 */ /* 0x000fe20000000800 */
[----:B------:R-:W-:Y:S01]  /*cd10*/  IMAD.SHL.U32 R0, R145, 0x20, RZ ;  /* 0x0000002091007824 */ /* 0x000fe200078e00ff */
[----:B------:R-:W-:Y:S01]  /*cd20*/  ISETP.GE.AND P2, PT, R12, UR5, PT ;  /* 0x000000050c007c0c */ /* 0x000fe2000bf46270 */
[----:B------:R-:W-:Y:S01]  /*cd30*/  ULDC.64 UR10, c[0x0][0x358] ;  /* 0x0000d600000a7ab9 */ /* 0x000fe20000000a00 */
[----:B------:R-:W-:Y:S01]  /*cd40*/  ULDC.64 UR8, c[0x0][0x360] ;  /* 0x0000d80000087ab9 */ /* 0x000fe20000000a00 */
[----:B------:R-:W-:Y:S01]  /*cd50*/  BSSY B1, `(.L_x_2280) ;  /* 0x0000038000017945 */ /* 0x000fe20003800000 */
[----:B------:R-:W-:-:S04]  /*cd60*/  IADD3 R5, P4, R0, R8, RZ ;  /* 0x0000000800057210 */ /* 0x000fc80007f9e0ff */
[----:B------:R-:W-:Y:S01]  /*cd70*/  LEA.HI.X.SX32 R0, R0, R11, 0x1, P4 ;  /* 0x0000000b00007211 */ /* 0x000fe200020f0eff */
[----:B------:R-:W-:-:S03]  /*cd80*/  IMAD.SHL.U32 R28, R5, 0x2, RZ ;  /* 0x00000002051c7824 */ /* 0x000fc600078e00ff */
[----:B------:R-:W-:Y:S01]  /*cd90*/  SHF.L.U64.HI R0, R5, 0x1, R0 ;  /* 0x0000000105007819 */ /* 0x000fe20000010200 */
[----:B------:R1:W-:Y:S01]  /*cda0*/  @P2 STS.128 [R204+0x1000], RZ ;  /* 0x001000ffcc002388 */ /* 0x0003e20000000c00 */
[C---:B------:R-:W-:Y:S02]  /*cdb0*/  IADD3 R26, P5, R28.reuse, UR10, RZ ;  /* 0x0000000a1c1a7c10 */ /* 0x040fe4000ffbe0ff */
[----:B------:R-:W-:Y:S02]  /*cdc0*/  IADD3 R28, P4, R28, UR8, RZ ;  /* 0x000000081c1c7c10 */ /* 0x000fe4000ff9e0ff */
[C---:B------:R-:W-:Y:S02]  /*cdd0*/  IADD3.X R27, R0.reuse, UR11, RZ, P5, !PT ;  /* 0x0000000b001b7c10 */ /* 0x040fe4000affe4ff */
[----:B------:R-:W-:Y:S01]  /*cde0*/  IADD3.X R29, R0, UR9, RZ, P4, !PT ;  /* 0x00000009001d7c10 */ /* 0x000fe2000a7fe4ff */
[----:B------:R-:W-:Y:S08]  /*cdf0*/  @P2 BRA `(.L_x_2281) ;  /* 0x0000000000b42947 */ /* 0x000ff00003800000 */
[----:B-1-3--:R1:W5:Y:S01]  /*ce00*/  LDG.E.128 R16, desc[UR6][R14.64] ;  /* 0x000000060e107981 */ /* 0x00a362000c1e1d00 */
[----:B------:R-:W-:Y:S01]  /*ce10*/  ISETP.GE.AND P2, PT, R12, UR12, PT ;  /* 0x0000000c0c007c0c */ /* 0x000fe2000bf46270 */
[----:B------:R-:W-:-:S12]  /*ce20*/  BSSY B0, `(.L_x_2282) ;  /* 0x0000029000007945 */ /* 0x000fd80003800000 */
[----:B------:R-:W-:Y:S05]  /*ce30*/  @P2 BRA `(.L_x_2283) ;  /* 0x00000000009c2947 */ /* 0x000fea0003800000 */
[----:B------:R-:W3:Y:S04]  /*ce40*/  LDG.E.64 R4, desc[UR6][R28.64] ;  /* 0x000000061c047981 */ /* 0x000ee8000c1e1b00 */
[----:B------:R-:W4:Y:S01]  /*ce50*/  LDG.E.64 R6, desc[UR6][R26.64] ;  /* 0x000000061a067981 */ /* 0x000f22000c1e1b00 */
[----:B-----5:R-:W-:Y:S01]  /*ce60*/  HADD2.F32 R25, -RZ, R19.H1_H1 ;  /* 0x30000013ff197230 */ /* 0x020fe20000004100 */
[----:B------:R-:W-:Y:S01]  /*ce70*/  MOV R30, R18 ;  /* 0x00000012001e7202 */ /* 0x000fe20000000f00 */
[--C-:B--2---:R-:W-:Y:S02]  /*ce80*/  HADD2.F32 R33, -RZ, R17.reuse.H0_H0 ;  /* 0x20000011ff217230 */ /* 0x104fe40000004100 */
        /* <DEDUP_REMOVED lines=34> */
.L_x_2283:
[----:B------:R-:W-:Y:S05]  /*d0b0*/  BSYNC B0 ;  /* 0x0000000000007941 */ /* 0x000fea0003800000 */
.L_x_2282:
[----:B-----5:R3:W-:Y:S02]  /*d0c0*/  STS.128 [R204+0x1000], R16 ;  /* 0x00100010cc007388 */ /* 0x0207e40000000c00 */
.L_x_2281:
[----:B------:R-:W-:Y:S05]  /*d0d0*/  BSYNC B1 ;  /* 0x0000000000017941 */ /* 0x000fea0003800000 */
.L_x_2280:
        /* <DEDUP_REMOVED lines=46> */
.L_x_2287:
[----:B------:R-:W-:Y:S05]  /*d3c0*/  BSYNC B0 ;  /* 0x0000000000007941 */ /* 0x000fea0003800000 */
.L_x_2286:
[----:B-----5:R3:W-:Y:S02]  /*d3d0*/  STS.128 [R204+0x3000], R16 ;  /* 0x00300010cc007388 */ /* 0x0207e40000000c00 */
.L_x_2285:
[----:B------:R-:W-:Y:S05]  /*d3e0*/  BSYNC B1 ;  /* 0x0000000000017941 */ /* 0x000fea0003800000 */
.L_x_2284:
        /* <DEDUP_REMOVED lines=14> */
[----:B-1----:R-:W-:Y:S02]  /*d4d0*/  HADD2.F32 R14, -RZ, R4.H1_H1 ;  /* 0x30000004ff0e7230 */ /* 0x002fe40000004100 */
[----:B--2---:R-:W-:Y:S02]  /*d4e0*/  HADD2.F32 R17, -RZ, R7.H1_H1 ;  /* 0x30000007ff117230 */ /* 0x004fe40000004100 */
[-C--:B------:R-:W-:Y:S01]  /*d4f0*/  FMUL.FTZ R2, R19, R0.reuse ;  /* 0x0000000013027220 */ /* 0x080fe20000410000 */
[----:B------:R-:W-:Y:S01]  /*d500*/  FMUL.FTZ R0, R21, R0 ;  /* 0x0000000015007220 */ /* 0x000fe20000410000 */
[----:B------:R-:W-:Y:S02]  /*d510*/  HADD2.F32 R18, -RZ, R6.H1_H1 ;  /* 0x30000006ff127230 */ /* 0x000fe40000004100 */
[-C--:B------:R-:W-:Y:S01]  /*d520*/  FMUL.FTZ R15, R31, R14.reuse ;  /* 0x0000000e1f0f7220 */ /* 0x080fe20000410000 */
[-C--:B------:R-:W-:Y:S01]  /*d530*/  FFMA.FTZ R2, R21, R17.reuse, -R2 ;  /* 0x0000001115027223 */ /* 0x080fe20000010802 */
[----:B------:R-:W-:Y:S01]  /*d540*/  FMUL.FTZ R14, R30, R14 ;  /* 0x0000000e1e0e7220 */ /* 0x000fe20000410000 */
[----:B------:R-:W-:Y:S01]  /*d550*/  FFMA.FTZ R17, R19, R17, R0 ;  /* 0x0000001113117223 */ /* 0x000fe20000010000 */
[----:B------:R-:W-:-:S02]  /*d560*/  HADD2.F32 R4, -RZ, R4.H0_H0 ;  /* 0x20000004ff047230 */ /* 0x000fc40000004100 */
[-C--:B------:R-:W-:Y:S01]  /*d570*/  FFMA.FTZ R15, R30, R18.reuse, -R15 ;  /* 0x000000121e0f7223 */ /* 0x080fe2000001080f */
[--C-:B------:R-:W-:Y:S02]  /*d580*/  HADD2.F32 R21, -RZ, R16.reuse.H1_H1 ;  /* 0x30000010ff157230 */ /* 0x100fe40000004100 */
[----:B------:R-:W-:Y:S01]  /*d590*/  FFMA.FTZ R14, R31, R18, R14 ;  /* 0x000000121f0e7223 */ /* 0x000fe2000001000e */
[----:B------:R-:W-:Y:S02]  /*d5a0*/  HADD2.F32 R19, -RZ, R16.H0_H0 ;  /* 0x20000010ff137230 */ /* 0x000fe40000004100 */
[----:B------:R-:W-:Y:S02]  /*d5b0*/  HADD2.F32 R5, -RZ, R5.H0_H0 ;  /* 0x20000005ff057230 */ /* 0x000fe40000004100 */
[-C--:B------:R-:W-:Y:S01]  /*d5c0*/  FMUL.FTZ R18, R21, R4.reuse ;  /* 0x0000000415127220 */ /* 0x080fe20000410000 */
[--C-:B------:R-:W-:Y:S02]  /*d5d0*/  HADD2.F32 R16, -RZ, R25.reuse.H1_H1 ;  /* 0x30000019ff107230 */ /* 0x100fe40000004100 */
[----:B------:R-:W-:Y:S01]  /*d5e0*/  FMUL.FTZ R4, R19, R4 ;  /* 0x0000000413047220 */ /* 0x000fe20000410000 */
[----:B------:R-:W-:Y:S01]  /*d5f0*/  HADD2.F32 R0, -RZ, R25.H0_H0 ;  /* 0x20000019ff007230 */ /* 0x000fe20000004100 */
[----:B------:R-:W-:Y:S01]  /*d600*/  F2FP.F16.F32.PACK_AB R14, R14, R15 ;  /* 0x0000000f0e0e723e */ /* 0x000fe200000000ff */
[----:B------:R-:W-:-:S02]  /*d610*/  HADD2.F32 R6, -RZ, R6.H0_H0 ;  /* 0x20000006ff067230 */ /* 0x000fc40000004100 */
[-C--:B------:R-:W-:Y:S01]  /*d620*/  FMUL.FTZ R25, R16, R5.reuse ;  /* 0x0000000510197220 */ /* 0x080fe20000410000 */
[----:B------:R-:W-:Y:S02]  /*d630*/  HADD2.F32 R7, -RZ, R7.H0_H0 ;  /* 0x20000007ff077230 */ /* 0x000fe40000004100 */
[C---:B------:R-:W-:Y:S01]  /*d640*/  FMUL.FTZ R5, R0.reuse, R5 ;  /* 0x0000000500057220 */ /* 0x040fe20000410000 */
[-C--:B------:R-:W-:Y:S01]  /*d650*/  FFMA.FTZ R18, R19, R6.reuse, -R18 ;  /* 0x0000000613127223 */ /* 0x080fe20000010812 */
[----:B------:R-:W-:Y:S01]  /*d660*/  FFMA.FTZ R21, R21, R6, R4 ;  /* 0x0000000615157223 */ /* 0x000fe20000010004 */
[-C--:B------:R-:W-:Y:S01]  /*d670*/  FFMA.FTZ R25, R0, R7.reuse, -R25 ;  /* 0x0000000700197223 */ /* 0x080fe20000010819 */
[----:B------:R-:W-:Y:S01]  /*d680*/  FFMA.FTZ R16, R16, R7, R5 ;  /* 0x0000000710107223 */ /* 0x000fe20000010005 */
[----:B------:R-:W-:Y:S02]  /*d690*/  F2FP.F16.F32.PACK_AB R19, R17, R2 ;  /* 0x000000021113723e */ /* 0x000fe400000000ff */
[----:B------:R-:W-:-:S02]  /*d6a0*/  F2FP.F16.F32.PACK_AB R21, R21, R18 ;  /* 0x000000121515723e */ /* 0x000fc400000000ff */
[----:B------:R-:W-:Y:S02]  /*d6b0*/  F2FP.F16.F32.PACK_AB R18, R16, R25 ;  /* 0x000000191012723e */ /* 0x000fe400000000ff */
[----:B------:R-:W-:Y:S02]  /*d6c0*/  MOV R16, R21 ;  /* 0x0000001500107202 */ /* 0x000fe40000000f00 */
[----:B------:R-:W-:Y:S02]  /*d6d0*/  MOV R17, R14 ;  /* 0x0000000e00117202 */ /* 0x000fe40000000f00 */
.L_x_2289:
[----:B------:R-:W-:Y:S05]  /*d6e0*/  BSYNC B0 ;  /* 0x0000000000007941 */ /* 0x000fea0003800000 */
.L_x_2288:
[----:B-----5:R3:W-:Y:S02]  /*d6f0*/  STS.128 [R204+0x5000], R16 ;  /* 0x00500010cc007388 */ /* 0x0207e40000000c00 */
.L_x_2279:
[----:B------:R-:W-:Y:S05]  /*d700*/  BSYNC B2 ;  /* 0x0000000000027941 */ /* 0x000fea0003800000 */
.L_x_2278:
[----:B------:R-:W-:-:S05]  /*d710*/  VIADD R26, R152, 0x30 ;  /* 0x00000030981a7836 */ /* 0x000fca0000000000 */
[----:B------:R-:W-:-:S04]  /*d720*/  ISETP.GE.AND P2, PT, R26, R3, PT ;  /* 0x000000031a00720c */ /* 0x000fc80003f46270 */
[----:B------:R-:W-:-:S13]  /*d730*/  ISETP.LT.OR P2, PT, R125, -0x187, P2 ;  /* 0xfffffe797d00780c */ /* 0x000fda0001741670 */
[----:B------:R-:W-:Y:S05]  /*d740*/  @P2 BRA `(.L_x_2290) ;  /* 0x0000005800bc2947 */ /* 0x000fea0003800000 */
[----:B------:R-:W-:Y:S01]  /*d750*/  ULDC UR5, c[0x0][0x2d0] ;  /* 0x0000b40000057ab9 */ /* 0x000fe20000000800 */
[----:B------:R-:W-:Y:S01]  /*d760*/  IMAD R145, R145, 0x30, RZ ;  /* 0x0000003091917824 */ /* 0x000fe200078e02ff */
        /* <DEDUP_REMOVED lines=19> */
[----:B------:R-:W2:Y:S01]  /*d8a0*/  LDG.E.64 R4, desc[UR6][R6.64] ;  /* 0x0000000606047981 */ /* 0x000ea2000c1e1b00 */
[----:B-----5:R-:W-:Y:S01]  /*d8b0*/  MOV R15, R19 ;  /* 0x00000013000f7202 */ /* 0x020fe20000000f00 */
[--C-:B------:R-:W-:Y:S02]  /*d8c0*/  HADD2.F32 R19, -RZ, R17.reuse.H0_H0 ;  /* 0x20000011ff137230 */ /* 0x100fe40000004100 */
[----:B------:R-:W-:Y:S02]  /*d8d0*/  HADD2.F32 R30, -RZ, R17.H1_H1 ;  /* 0x30000011ff1e7230 */ /* 0x000fe40000004100 */
[----:B------:R-:W-:-:S02]  /*d8e0*/  HADD2.F32 R17, -RZ, R15.H0_H0 ;  /* 0x2000000fff117230 */ /* 0x000fc40000004100 */
[----:B------:R-:W-:Y:S02]  /*d8f0*/  HADD2.F32 R15, -RZ, R15.H1_H1 ;  /* 0x3000000fff0f7230 */ /* 0x000fe40000004100 */
[----:B---3--:R-:W-:Y:S02]  /*d900*/  HADD2.F32 R0, -RZ, R3.H1_H1 ;  /* 0x30000003ff007230 */ /* 0x008fe40000004100 */
[----:B------:R-:W-:Y:S02]  /*d910*/  HADD2.F32 R11, -RZ, R2.H1_H1 ;  /* 0x30000002ff0b7230 */ /* 0x000fe40000004100 */
[----:B--2---:R-:W-:Y:S02]  /*d920*/  HADD2.F32 R13, -RZ, R5.H1_H1 ;  /* 0x30000005ff0d7230 */ /* 0x004fe40000004100 */
[-C--:B------:R-:W-:Y:S01]  /*d930*/  FMUL.FTZ R8, R15, R0.reuse ;  /* 0x000000000f087220 */ /* 0x080fe20000410000 */
[----:B------:R-:W-:Y:S01]  /*d940*/  FMUL.FTZ R0, R17, R0 ;  /* 0x0000000011007220 */ /* 0x000fe20000410000 */
[----:B------:R-:W-:-:S02]  /*d950*/  HADD2.F32 R14, -RZ, R4.H1_H1 ;  /* 0x30000004ff0e7230 */ /* 0x000fc40000004100 */
[C---:B------:R-:W-:Y:S01]  /*d960*/  FMUL.FTZ R12, R30.reuse, R11 ;  /* 0x0000000b1e0c7220 */ /* 0x040fe20000410000 */
        /* <DEDUP_REMOVED lines=8> */
[----:B------:R-:W-:Y:S01]  /*d9f0*/  HADD2.F32 R17, -RZ, R16.H1_H1 ;  /* 0x30000010ff117230 */ /* 0x000fe20000004100 */
[----:B------:R-:W-:Y:S01]  /*da00*/  F2FP.F16.F32.PACK_AB R8, R13, R8 ;  /* 0x000000080d08723e */ /* 0x000fe200000000ff */
[----:B------:R-:W-:-:S02]  /*da10*/  HADD2.F32 R18, -RZ, R18.H1_H1 ;  /* 0x30000012ff127230 */ /* 0x000fc40000004100 */
[----:B------:R-:W-:Y:S02]  /*da20*/  HADD2.F32 R15, -RZ, R16.H0_H0 ;  /* 0x20000010ff0f7230 */ /* 0x000fe40000004100 */
        /* <DEDUP_REMOVED lines=13> */
[----:B------:R-:W-:Y:S02]  /*db00*/  MOV R17, R11 ;  /* 0x0000000b00117202 */ /* 0x000fe40000000f00 */
[----:B------:R-:W-:Y:S02]  /*db10*/  MOV R19, R8 ;  /* 0x0000000800137202 */ /* 0x000fe40000000f00 */
.L_x_2294:
[----:B------:R-:W-:Y:S05]  /*db20*/  BSYNC B0 ;  /* 0x0000000000007941 */ /* 0x000fea0003800000 */
.L_x_2293:
[----:B-----5:R3:W-:Y:S02]  /*db30*/  STS.128 [R204+0x1800], R16 ;  /* 0x00180010cc007388 */ /* 0x0207e40000000c00 */
.L_x_2292:
[----:B------:R-:W-:Y:S05]  /*db40*/  BSYNC B1 ;  /* 0x0000000000017941 */ /* 0x000fea0003800000 */
.L_x_2291:
[----:B------:R1:W-:Y:S01]  /*db50*/  @P1 STS.128 [R204+0x3800], RZ ;  /* 0x003800ffcc001388 */ /* 0x0003e20000000c00 */
[----:B------:R-:W-:Y:S04]  /*db60*/  BSSY B1, `(.L_x_2295) ;  /* 0x0000030000017945 */ /* 0x000fe80003800000 */
[----:B------:R-:W-:Y:S05]  /*db70*/  @P1 BRA `(.L_x_2296) ;  /* 0x0000000000b81947 */ /* 0x000fea0003800000 */
[----:B-1----:R1:W5:Y:S01]  /*db80*/  LDG.E.128 R12, desc[UR6][R22.64+0x80] ;  /* 0x00008006160c7981 */ /* 0x002362000c1e1d00 */
[----:B------:R-:W-:Y:S01]  /*db90*/  ISETP.GE.AND P1, PT, R10, UR12, PT ;  /* 0x0000000c0a007c0c */ /* 0x000fe2000bf26270 */
[----:B------:R-:W-:-:S12]  /*dba0*/  BSSY B0, `(.L_x_2297) ;  /* 0x000002a000007945 */ /* 0x000fd80003800000 */
[----:B------:R-:W-:Y:S05]  /*dbb0*/  @P1 BRA `(.L_x_2298) ;  /* 0x0000000000a01947 */ /* 0x000fea0003800000 */
[----:B------:R-:W2:Y:S04]  /*dbc0*/  LDG.E.64 R2, desc[UR6][R28.64+0x40] ;  /* 0x000040061c027981 */ /* 0x000ea8000c1e1b00 */
[----:B------:R-:W4:Y:S01]  /*dbd0*/  LDG.E.64 R4, desc[UR6][R6.64+0x40] ;  /* 0x0000400606047981 */ /* 0x000f22000c1e1b00 */
[--C-:B---3-5:R-:W-:Y:S01]  /*dbe0*/  HADD2.F32 R17, -RZ, R15.reuse.H0_H0 ;  /* 0x2000000fff117230 */ /* 0x128fe20000004100 */
[----:B------:R-:W-:Y:S01]  /*dbf0*/  MOV R16, R14 ;  /* 0x0000000e00107202 */ /* 0x000fe20000000f00 */
[----:B------:R-:W-:Y:S02]  /*dc00*/  HADD2.F32 R15, -RZ, R15.H1_H1 ;  /* 0x3000000fff0f7230 */ /* 0x000fe40000004100 */
[--C-:B------:R-:W-:Y:S02]  /*dc10*/  HADD2.F32 R18, -RZ, R13.reuse.H0_H0 ;  /* 0x2000000dff127230 */ /* 0x100fe40000004100 */
[----:B------:R-:W-:-:S02]  /*dc20*/  HADD2.F32 R19, -RZ, R13.H1_H1 ;  /* 0x3000000dff137230 */ /* 0x000fc40000004100 */
[----:B--2---:R-:W-:Y:S02]  /*dc30*/  HADD2.F32 R0, -RZ, R3.H1_H1 ;  /* 0x30000003ff007230 */ /* 0x004fe40000004100 */
[----:B------:R-:W-:Y:S02]  /*dc40*/  HADD2.F32 R10, -RZ, R2.H1_H1 ;  /* 0x30000002ff0a7230 */ /* 0x000fe40000004100 */
[----:B----4-:R-:W-:Y:S02]  /*dc50*/  HADD2.F32 R13, -RZ, R5.H1_H1 ;  /* 0x30000005ff0d7230 */ /* 0x010fe40000004100 */
[-C--:B------:R-:W-:Y:S01]  /*dc60*/  FMUL.FTZ R8, R15, R0.reuse ;  /* 0x000000000f087220 */ /* 0x080fe20000410000 */
[----:B------:R-:W-:Y:S01]  /*dc70*/  FMUL.FTZ R0, R17, R0 ;  /* 0x0000000011007220 */ /* 0x000fe20000410000 */
        /* <DEDUP_REMOVED lines=10> */
[----:B------:R-:W-:Y:S02]  /*dd20*/  HADD2.F32 R17, -RZ, R12.H1_H1 ;  /* 0x3000000cff117230 */ /* 0x000fe40000004100 */
[----:B------:R-:W-:Y:S02]  /*dd30*/  HADD2.F32 R16, -RZ, R16.H1_H1 ;  /* 0x30000010ff107230 */ /* 0x000fe40000004100 */
[----:B------:R-:W-:-:S02]  /*dd40*/  HADD2.F32 R15, -RZ, R12.H0_H0 ;  /* 0x2000000cff0f7230 */ /* 0x000fc40000004100 */
[-C--:B------:R-:W-:Y:S01]  /*dd50*/  FMUL.FTZ R12, R17, R2.reuse ;  /* 0x00000002110c7220 */ /* 0x080fe20000410000 */
        /* <DEDUP_REMOVED lines=9> */
[----:B------:R-:W-:Y:S01]  /*ddf0*/  FFMA.FTZ R16, R16, R5, R3 ;  /* 0x0000000510107223 */ /* 0x000fe20000010003 */
[----:B------:R-:W-:-:S02]  /*de00*/  F2FP.F16.F32.PACK_AB R15, R13, R8 ;  /* 0x000000080d0f723e */ /* 0x000fc400000000ff */
[----:B------:R-:W-:Y:S02]  /*de10*/  F2FP.F16.F32.PACK_AB R12, R17, R12 ;  /* 0x0000000c110c723e */ /* 0x000fe400000000ff */
[----:B------:R-:W-:Y:S02]  /*de20*/  F2FP.F16.F32.PACK_AB R14, R16, R19 ;  /* 0x00000013100e723e */ /* 0x000fe400000000ff */
[----:B------:R-:W-:Y:S02]  /*de30*/  MOV R13, R10 ;  /* 0x0000000a000d7202 */ /* 0x000fe40000000f00 */
.L_x_2298:
[----:B------:R-:W-:Y:S05]  /*de40*/  BSYNC B0 ;  /* 0x0000000000007941 */ /* 0x000fea0003800000 */
.L_x_2297:
[----:B-----5:R1:W-:Y:S02]  /*de50*/  STS.128 [R204+0x3800], R12 ;  /* 0x0038000ccc007388 */ /* 0x0203e40000000c00 */
.L_x_2296:
[----:B------:R-:W-:Y:S05]  /*de60*/  BSYNC B1 ;  /* 0x0000000000017941 */ /* 0x000fea0003800000 */
.L_x_2295:
[----:B------:R1:W-:Y:S01]  /*de70*/  @P0 STS.128 [R204+0x5800], RZ ;  /* 0x005800ffcc000388 */ /* 0x0003e20000000c00 */
[----:B------:R-:W-:Y:S05]  /*de80*/  @P0 BRA `(.L_x_2290) ;  /* 0x0000005000ec0947 */ /* 0x000fea0003800000 */
[----:B-1----:R1:W5:Y:S01]  /*de90*/  LDG.E.128 R12, desc[UR6][R22.64+0x100] ;  /* 0x00010006160c7981 */ /* 0x002362000c1e1d00 */
[----:B------:R-:W-:Y:S01]  /*dea0*/  ISETP.GE.AND P0, PT, R9, UR12, PT ;  /* 0x0000000c09007c0c */ /* 0x000fe2000bf06270 */
[----:B------:R-:W-:-:S12]  /*deb0*/  BSSY B0, `(.L_x_2299) ;  /* 0x000002b000007945 */ /* 0x000fd80003800000 */
[----:B------:R-:W-:Y:S05]  /*dec0*/  @P0 BRA `(.L_x_2300) ;  /* 0x0000000000a40947 */ /* 0x000fea0003800000 */
[----:B------:R-:W2:Y:S04]  /*ded0*/  LDG.E.64 R2, desc[UR6][R28.64+0x80] ;  /* 0x000080061c027981 */ /* 0x000ea8000c1e1b00 */
[----:B------:R-:W4:Y:S01]  /*dee0*/  LDG.E.64 R4, desc[UR6][R6.64+0x80] ;  /* 0x0000800606047981 */ /* 0x000f22000c1e1b00 */
[----:B-----5:R-:W-:Y:S01]  /*def0*/  MOV R11, R15 ;  /* 0x0000000f000b7202 */ /* 0x020fe20000000f00 */
[--C-:B------:R-:W-:Y:S02]  /*df00*/  HADD2.F32 R15, -RZ, R13.reuse.H0_H0 ;  /* 0x2000000dff0f7230 */ /* 0x100fe40000004100 */
[----:B---3--:R-:W-:Y:S02]  /*df10*/  HADD2.F32 R16, -RZ, R13.H1_H1 ;  /* 0x3000000dff107230 */ /* 0x008fe40000004100 */
[----:B------:R-:W-:-:S02]  /*df20*/  HADD2.F32 R13, -RZ, R11.H0_H0 ;  /* 0x2000000bff0d7230 */ /* 0x000fc40000004100 */
[----:B------:R-:W-:Y:S02]  /*df30*/  HADD2.F32 R11, -RZ, R11.H1_H1 ;  /* 0x3000000bff0b7230 */ /* 0x000fe40000004100 */
[----:B--2---:R-:W-:Y:S02]  /*df40*/  HADD2.F32 R0, -RZ, R3.H1_H1 ;  /* 0x30000003ff007230 */ /* 0x004fe40000004100 */
[----:B------:R-:W-:Y:S02]  /*df50*/  HADD2.F32 R17, -RZ, R2.H1_H1 ;  /* 0x30000002ff117230 */ /* 0x000fe40000004100 */
[----:B----4-:R-:W-:Y:S02]  /*df60*/  HADD2.F32 R9, -RZ, R5.H1_H1 ;  /* 0x30000005ff097230 */ /* 0x010fe40000004100 */
        /* <DEDUP_REMOVED lines=31> */
.L_x_2300:
[----:B------:R-:W-:Y:S05]  /*e160*/  BSYNC B0 ;  /* 0x0000000000007941 */ /* 0x000fea0003800000 */
.L_x_2299:
[----:B-----5:R1:W-:Y:S01]  /*e170*/  STS.128 [R204+0x5800], R12 ;  /* 0x0058000ccc007388 */ /* 0x0203e20000000c00 */
[----:B------:R-:W-:Y:S05]  /*e180*/  BRA `(.L_x_2290) ;  /* 0x00000050002c7947 */ /* 0x000fea0003800000 */
.L_x_2253:
        /* <DEDUP_REMOVED lines=13> */
[----:B------:R-:W-:Y:S02]  /*e260*/  MOV R7, R145 ;  /* 0x0000009100077202 */ /* 0x000fe40000000f00 */
[----:B------:R-:W-:Y:S02]  /*e270*/  MOV R11, RZ ;  /* 0x000000ff000b7202 */ /* 0x000fe40000000f00 */
[----:B------:R-:W-:-:S07]  /*e280*/  MOV R17, RZ ;  /* 0x000000ff00117202 */ /* 0x000fce0000000f00 */
[----:B------:R-:W-:-:S04]  /*e290*/  @P4 SHF.R.S32.HI R145, RZ, 0x1, R144 ;  /* 0x00000001ff914819 */ /* 0x000fc80000011490 */
[C---:B------:R-:W-:Y:S02]  /*e2a0*/  @P4 IADD3 R11, -R145.reuse, RZ, RZ ;  /* 0x000000ff910b4210 */ /* 0x040fe40007ffe1ff */
[----:B------:R-:W-:Y:S02]  /*e2b0*/  @P4 IADD3 R7, -R145, RZ, RZ ;  /* 0x000000ff91074210 */ /* 0x000fe40007ffe1ff */
[----:B------:R-:W-:Y:S02]  /*e2c0*/  IADD3 R5, P2, R11, R0, RZ ;  /* 0x000000000b057210 */ /* 0x000fe40007f5e0ff */
[----:B------:R-:W-:Y:S01]  /*e2d0*/  @P4 IADD3 R17, -R145, RZ, RZ ;  /* 0x000000ff91114210 */ /* 0x000fe20007ffe1ff */
[----:B------:R-:W-:Y:S01]  /*e2e0*/  IMAD.WIDE R24, R7, 0x2, R20 ;  /* 0x0000000207187825 */ /* 0x000fe200078e0214 */
[----:B------:R-:W-:Y:S02]  /*e2f0*/  LEA.HI.X.SX32 R4, R11, R2, 0x1, P2 ;  /* 0x000000020b047211 */ /* 0x000fe400010f0eff */
[----:B------:R-:W-:-:S03]  /*e300*/  LEA R6, P2, R5, UR8, 0x1 ;  /* 0x0000000805067c11 */ /* 0x000fc6000f8408ff */
[----:B------:R-:W3:Y:S01]  /*e310*/  LDG.E.128 R24, desc[UR6][R24.64] ;  /* 0x0000000618187981 */ /* 0x000ee2000c1e1d00 */
[----:B------:R-:W-:Y:S01]  /*e320*/  LEA.HI.X R7, R5, UR9, R4, 0x1, P2 ;  /* 0x0000000905077c11 */ /* 0x000fe200090f0c04 */
[----:B------:R-:W-:Y:S01]  /*e330*/  ULDC.64 UR8, c[0x0][0x358] ;  /* 0x0000d60000087ab9 */ /* 0x000fe20000000a00 */
[----:B------:R-:W-:-:S04]  /*e340*/  IADD3 R11, P2, R17, R0, RZ ;  /* 0x00000000110b7210 */ /* 0x000fc80007f5e0ff */
[----:B------:R-:W4:Y:S01]  /*e350*/  LDG.E.128 R4, desc[UR6][R6.64] ;  /* 0x0000000606047981 */ /* 0x000f22000c1e1d00 */
        /* <DEDUP_REMOVED lines=23> */
[--C-:B------:R-:W-:Y:S02]  /*e4d0*/  HADD2.F32 R4, -RZ, R27.reuse.H1_H1 ;  /* 0x3000001bff047230 */ /* 0x100fe40000004100 */
[----:B------:R-:W-:Y:S01]  /*e4e0*/  @!P4 FADD.FTZ R7, -R7, -RZ ;  /* 0x800000ff0707c221 */ /* 0x000fe20000010100 */
[----:B------:R-:W-:Y:S02]  /*e4f0*/  HADD2.F32 R26, -RZ, R26.H1_H1 ;  /* 0x3000001aff1a7230 */ /* 0x000fe40000004100 */
[----:B------:R-:W-:Y:S01]  /*e500*/  @!P4 FADD.FTZ R35, -R35, -RZ ;  /* 0x800000ff2323c221 */ /* 0x000fe20000010100 */
[----:B------:R-:W-:-:S02]  /*e510*/  HADD2.F32 R11, -RZ, R27.H0_H0 ;  /* 0x2000001bff0b7230 */ /* 0x000fc40000004100 */
[----:B------:R-:W-:Y:S01]  /*e520*/  @!P4 FADD.FTZ R6, -R6, -RZ ;  /* 0x800000ff0606c221 */ /* 0x000fe20000010100 */
[----:B------:R-:W-:Y:S02]  /*e530*/  HADD2.F32 R25, -RZ, R25.H1_H1 ;  /* 0x30000019ff197230 */ /* 0x000fe40000004100 */
[----:B------:R-:W-:Y:S01]  /*e540*/  FMUL.FTZ R5, R8, R5 ;  /* 0x0000000508057220 */ /* 0x000fe20000410000 */
[----:B------:R-:W-:Y:S01]  /*e550*/  FMUL.FTZ R7, R4, R7 ;  /* 0x0000000704077220 */ /* 0x000fe20000410000 */
[----:B------:R-:W-:Y:S01]  /*e560*/  @!P4 FADD.FTZ R34, -R34, -RZ ;  /* 0x800000ff2222c221 */ /* 0x000fe20000010100 */
[----:B------:R-:W-:Y:S01]  /*e570*/  FMUL.FTZ R35, R26, R35 ;  /* 0x000000231a237220 */ /* 0x000fe20000410000 */
[----:B------:R-:W-:Y:S01]  /*e580*/  FMUL.FTZ R6, R11, R6 ;  /* 0x000000060b067220 */ /* 0x000fe20000410000 */
[----:B-----5:R-:W-:Y:S02]  /*e590*/  HADD2.F32 R4, -RZ, R28.H0_H0 ;  /* 0x2000001cff047230 */ /* 0x020fe40000004100 */
[----:B--2---:R-:W-:-:S02]  /*e5a0*/  HADD2.F32 R8, -RZ, R16.H0_H0 ;  /* 0x20000010ff087230 */ /* 0x004fc40000004100 */
[----:B------:R-:W-:Y:S02]  /*e5b0*/  HADD2.F32 R27, -RZ, R16.H1_H1 ;  /* 0x30000010ff1b7230 */ /* 0x000fe40000004100 */
[----:B------:R-:W-:Y:S02]  /*e5c0*/  HADD2.F32 R11, -RZ, R28.H1_H1 ;  /* 0x3000001cff0b7230 */ /* 0x000fe40000004100 */
[----:B------:R-:W-:Y:S02]  /*e5d0*/  HADD2.F32 R26, -RZ, R29.H0_H0 ;  /* 0x2000001dff1a7230 */ /* 0x000fe40000004100 */
[--C-:B------:R-:W-:Y:S02]  /*e5e0*/  HADD2.F32 R16, -RZ, R17.reuse.H0_H0 ;  /* 0x20000011ff107230 */ /* 0x100fe40000004100 */
        /* <DEDUP_REMOVED lines=23> */
.L_x_2306:
[----:B------:R-:W-:Y:S05]  /*e760*/  BSYNC B0 ;  /* 0x0000000000007941 */ /* 0x000fea0003800000 */
.L_x_2305:
[----:B-----5:R3:W-:Y:S02]  /*e770*/  STS.128 [R204], R28 ;  /* 0x0000001ccc007388 */ /* 0x0207e40000000c00 */
.L_x_2304:
[----:B------:R-:W-:Y:S05]  /*e780*/  BSYNC B1 ;  /* 0x0000000000017941 */ /* 0x000fea0003800000 */
.L_x_2303:
        /* <DEDUP_REMOVED lines=20> */
[----:B------:R-:W2:Y:S01]  /*e8d0*/  LDG.E.128 R24, desc[UR6][R24.64+0x80] ;  /* 0x0000800618187981 */ /* 0x000ea2000c1e1d00 */
[----:B------:R-:W-:Y:S01]  /*e8e0*/  LEA.HI.X R7, R5, UR9, R4, 0x1, P2 ;  /* 0x0000000905077c11 */ /* 0x000fe200090f0c04 */
[----:B------:R-:W-:Y:S01]  /*e8f0*/  ULDC.64 UR8, c[0x0][0x358] ;  /* 0x0000d60000087ab9 */ /* 0x000fe20000000a00 */
[----:B------:R-:W-:-:S04]  /*e900*/  IADD3 R11, P2, R17, R0, RZ ;  /* 0x00000000110b7210 */ /* 0x000fc80007f5e0ff */
[----:B------:R-:W4:Y:S01]  /*e910*/  LDG.E.128 R4, desc[UR6][R6.64+0x80] ;  /* 0x0000800606047981 */ /* 0x000f22000c1e1d00 */
        /* <DEDUP_REMOVED lines=36> */
[----:B---3--:R-:W-:-:S02]  /*eb60*/  HADD2.F32 R8, -RZ, R16.H0_H0 ;  /* 0x20000010ff087230 */ /* 0x008fc40000004100 */
        /* <DEDUP_REMOVED lines=27> */
.L_x_2310:
[----:B------:R-:W-:Y:S05]  /*ed20*/  BSYNC B0 ;  /* 0x0000000000007941 */ /* 0x000fea0003800000 */
.L_x_2309:
[----:B-----5:R1:W-:Y:S02]  /*ed30*/  STS.128 [R204+0x2000], R28 ;  /* 0x0020001ccc007388 */ /* 0x0203e40000000c00 */
.L_x_2308:
[----:B------:R-:W-:Y:S05]  /*ed40*/  BSYNC B1 ;  /* 0x0000000000017941 */ /* 0x000fea0003800000 */
.L_x_2307:
        /* <DEDUP_REMOVED lines=23> */
[----:B------:R-:W2:Y:S01]  /*eec0*/  LDG.E.128 R4, desc[UR6][R6.64+0x100] ;  /* 0x0001000606047981 */ /* 0x000ea2000c1e1d00 */
        /* <DEDUP_REMOVED lines=9> */
[----:B------:R-:W-:Y:S01]  /*ef60*/  @!P4 FADD.FTZ R8, -R8, -RZ ;  /* 0x800000ff0808c221 */ /* 0x000fe20000010100 */
[----:B-1----:R-:W-:-:S02]  /*ef70*/  HADD2.F32 R20, -RZ, R5.H1_H1 ;  /* 0x30000005ff147230 */ /* 0x002fc40000004100 */
        /* <DEDUP_REMOVED lines=9> */
[--C-:B------:R-:W-:Y:S02]  /*f010*/  HADD2.F32 R8, -RZ, R26.reuse.H0_H0 ;  /* 0x2000001aff087230 */ /* 0x100fe40000004100 */
[----:B------:R-:W-:Y:S01]  /*f020*/  FMUL.FTZ R24, R24, R11 ;  /* 0x0000000b18187220 */ /* 0x000fe20000410000 */
[----:B------:R-:W-:Y:S02]  /*f030*/  HADD2.F32 R26, -RZ, R26.H1_H1 ;  /* 0x3000001aff1a7230 */ /* 0x000fe40000004100 */
[----:B------:R-:W-:Y:S01]  /*f040*/  @!P4 FADD.FTZ R5, -R5, -RZ ;  /* 0x800000ff0505c221 */ /* 0x000fe20000010100 */
[----:B------:R-:W-:Y:S02]  /*f050*/  HADD2.F32 R4, -RZ, R27.H1_H1 ;  /* 0x3000001bff047230 */ /* 0x000fe40000004100 */
[----:B------:R-:W-:Y:S01]  /*f060*/  @!P4 FADD.FTZ R21, -R21, -RZ ;  /* 0x800000ff1515c221 */ /* 0x000fe20000010100 */
[----:B------:R-:W-:-:S02]  /*f070*/  HADD2.F32 R25, -RZ, R25.H1_H1 ;  /* 0x30000019ff197230 */ /* 0x000fc40000004100 */
[----:B------:R-:W-:Y:S01]  /*f080*/  @!P4 FADD.FTZ R7, -R7, -RZ ;  /* 0x800000ff0707c221 */ /* 0x000fe20000010100 */
[----:B------:R-:W-:Y:S02]  /*f090*/  HADD2.F32 R11, -RZ, R27.H0_H0 ;  /* 0x2000001bff0b7230 */ /* 0x000fe40000004100 */
[----:B------:R-:W-:Y:S01]  /*f0a0*/  @!P4 FADD.FTZ R20, -R20, -RZ ;  /* 0x800000ff1414c221 */ /* 0x000fe20000010100 */
[----:B------:R-:W-:Y:S01]  /*f0b0*/  @!P4 FADD.FTZ R6, -R6, -RZ ;  /* 0x800000ff0606c221 */ /* 0x000fe20000010100 */
[----:B------:R-:W-:Y:S01]  /*f0c0*/  FMUL.FTZ R5, R8, R5 ;  /* 0x0000000508057220 */ /* 0x000fe20000410000 */
[----:B------:R-:W-:Y:S01]  /*f0d0*/  FMUL.FTZ R21, R26, R21 ;  /* 0x000000151a157220 */ /* 0x000fe20000410000 */
[----:B------:R-:W-:Y:S01]  /*f0e0*/  FMUL.FTZ R7, R4, R7 ;  /* 0x0000000704077220 */ /* 0x000fe20000410000 */
[----:B------:R-:W-:Y:S01]  /*f0f0*/  FMUL.FTZ R25, R25, R20 ;  /* 0x0000001419197220 */ /* 0x000fe20000410000 */
[----:B------:R-:W-:Y:S01]  /*f100*/  FMUL.FTZ R6, R11, R6 ;  /* 0x000000060b067220 */ /* 0x000fe20000410000 */
[----:B-----5:R-:W-:-:S02]  /*f110*/  HADD2.F32 R4, -RZ, R28.H0_H0 ;  /* 0x2000001cff047230 */ /* 0x020fc40000004100 */
[--C-:B----4-:R-:W-:Y:S02]  /*f120*/  HADD2.F32 R8, -RZ, R16.reuse.H0_H0 ;  /* 0x20000010ff087230 */ /* 0x110fe40000004100 */
[----:B------:R-:W-:Y:S02]  /*f130*/  HADD2.F32 R26, -RZ, R16.H1_H1 ;  /* 0x30000010ff1a7230 */ /* 0x000fe40000004100 */
[----:B------:R-:W-:Y:S02]  /*f140*/  HADD2.F32 R11, -RZ, R28.H1_H1 ;  /* 0x3000001cff0b7230 */ /* 0x000fe40000004100 */
[----:B------:R-:W-:Y:S02]  /*f150*/  HADD2.F32 R20, -RZ, R29.H0_H0 ;  /* 0x2000001dff147230 */ /* 0x000fe40000004100 */
[--C-:B------:R-:W-:Y:S02]  /*f160*/  HADD2.F32 R16, -RZ, R17.reuse.H0_H0 ;  /* 0x20000011ff107230 */ /* 0x100fe40000004100 */
[----:B------:R-:W-:Y:S01]  /*f170*/  FFMA.FTZ R4, R4, R8, R35 ;  /* 0x0000000804047223 */ /* 0x000fe20000010023 */
[----:B------:R-:W-:-:S02]  /*f180*/  HADD2.F32 R34, -RZ, R17.H1_H1 ;  /* 0x30000011ff227230 */ /* 0x000fc40000004100 */
[----:B------:R-:W-:Y:S01]  /*f190*/  FFMA.FTZ R11, R11, R26, R24 ;  /* 0x0000001a0b0b7223 */ /* 0x000fe20000010018 */
[----:B------:R-:W-:Y:S02]  /*f1a0*/  HADD2.F32 R28, -RZ, R18.H0_H0 ;  /* 0x20000012ff1c7230 */ /* 0x000fe40000004100 */
[----:B------:R-:W-:Y:S01]  /*f1b0*/  FFMA.FTZ R16, R20, R16, R37 ;  /* 0x0000001014107223 */ /* 0x000fe20000010025 */
[--C-:B------:R-:W-:Y:S02]  /*f1c0*/  HADD2.F32 R17, -RZ, R19.reuse.H0_H0 ;  /* 0x20000013ff117230 */ /* 0x100fe40000004100 */
[----:B------:R-:W-:Y:S02]  /*f1d0*/  HADD2.F32 R36, -RZ, R19.H1_H1 ;  /* 0x30000013ff247230 */ /* 0x000fe40000004100 */
[----:B------:R-:W-:Y:S02]  /*f1e0*/  HADD2.F32 R8, -RZ, R30.H0_H0 ;  /* 0x2000001eff087230 */ /* 0x000fe40000004100 */
[----:B------:R-:W-:-:S02]  /*f1f0*/  HADD2.F32 R18, -RZ, R18.H1_H1 ;  /* 0x30000012ff127230 */ /* 0x000fc40000004100 */
        /* <DEDUP_REMOVED lines=13> */
.L_x_2312:
[----:B------:R-:W-:Y:S05]  /*f2d0*/  BSYNC B0 ;  /* 0x0000000000007941 */ /* 0x000fea0003800000 */
.L_x_2311:
[----:B-----5:R3:W-:Y:S02]  /*f2e0*/  STS.128 [R204+0x4000], R28 ;  /* 0x0040001ccc007388 */ /* 0x0207e40000000c00 */
.L_x_2302:
[----:B------:R-:W-:Y:S05]  /*f2f0*/  BSYNC B2 ;  /* 0x0000000000027941 */ /* 0x000fea0003800000 */
.L_x_2301:
[----:B-123--:R-:W-:Y:S01]  /*f300*/  VIADD R20, R152, 0x10 ;  /* 0x0000001098147836 */ /* 0x00efe20000000000 */
        /* <DEDUP_REMOVED lines=17> */
[C---:B------:R-:W-:Y:S02]  /*f420*/  IADD3 R11, P4, R143.reuse, R0, RZ ;  /* 0x000000008f0b7210 */ /* 0x040fe40007f9e0ff */
[----:B------:R-:W-:Y:S02]  /*f430*/  MOV R16, RZ ;  /* 0x000000ff00107202 */ /* 0x000fe40000000f00 */
[----:B------:R-:W-:-:S03]  /*f440*/  LEA.HI.X.SX32 R8, R143, R2, 0x1, P4 ;  /* 0x000000028f087211 */ /* 0x000fc600020f0eff */
[----:B------:R-:W-:-:S04]  /*f450*/  @P2 SHF.R.S32.HI R145, RZ, 0x1, R144 ;  /* 0x00000001ff912819 */ /* 0x000fc80000011490 */
[C---:B------:R-:W-:Y:S02]  /*f460*/  @P2 IADD3 R4, -R145.reuse, RZ, RZ ;  /* 0x000000ff91042210 */ /* 0x040fe40007ffe1ff */
[C---:B------:R-:W-:Y:S02]  /*f470*/  @P2 IADD3 R7, -R145.reuse, RZ, RZ ;  /* 0x000000ff91072210 */ /* 0x040fe40007ffe1ff */
[C---:B------:R-:W-:Y:S02]  /*f480*/  IADD3 R5, P4, R4.reuse, R11, RZ ;  /* 0x0000000b04057210 */ /* 0x040fe40007f9e0ff */
        /* <DEDUP_REMOVED lines=13> */
[--C-:B---3--:R-:W-:Y:S02]  /*f560*/  HADD2.F32 R35, -RZ, R24.reuse.H0_H0 ;  /* 0x20000018ff237230 */ /* 0x108fe40000004100 */
        /* <DEDUP_REMOVED lines=11> */
[----:B------:R-:W-:Y:S01]  /*f620*/  @!P2 FADD.FTZ R21, -R21, -RZ ;  /* 0x800000ff1515a221 */ /* 0x000fe20000010100 */
[----:B------:R-:W-:-:S02]  /*f630*/  HADD2.F32 R36, -RZ, R25.H1_H1 ;  /* 0x30000019ff247230 */ /* 0x000fc40000004100 */
[--C-:B------:R-:W-:Y:S02]  /*f640*/  HADD2.F32 R6, -RZ, R7.reuse.H0_H0 ;  /* 0x20000007ff067230 */ /* 0x100fe40000004100 */
[----:B------:R-:W-:Y:S02]  /*f650*/  HADD2.F32 R7, -RZ, R7.H1_H1 ;  /* 0x30000007ff077230 */ /* 0x000fe40000004100 */
[----:B------:R-:W-:Y:S01]  /*f660*/  FMUL.FTZ R35, R35, R8 ;  /* 0x0000000823237220 */ /* 0x000fe20000410000 */
[----:B------:R-:W-:Y:S01]  /*f670*/  FMUL.FTZ R24, R24, R11 ;  /* 0x0000000b18187220 */ /* 0x000fe20000410000 */
[----:B------:R-:W-:Y:S01]  /*f680*/  FMUL.FTZ R37, R37, R4 ;  /* 0x0000000425257220 */ /* 0x000fe20000410000 */
[----:B------:R-:W-:Y:S01]  /*f690*/  FMUL.FTZ R36, R36, R21 ;  /* 0x0000001524247220 */ /* 0x000fe20000410000 */
[--C-:B------:R-:W-:Y:S02]  /*f6a0*/  HADD2.F32 R8, -RZ, R26.reuse.H0_H0 ;  /* 0x2000001aff087230 */ /* 0x100fe40000004100 */
[----:B------:R-:W-:Y:S01]  /*f6b0*/  @!P2 FADD.FTZ R5, -R5, -RZ ;  /* 0x800000ff0505a221 */ /* 0x000fe20000010100 */
[----:B------:R-:W-:-:S02]  /*f6c0*/  HADD2.F32 R21, -RZ, R26.H1_H1 ;  /* 0x3000001aff157230 */ /* 0x000fc40000004100 */
[----:B------:R-:W-:Y:S01]  /*f6d0*/  @!P2 FADD.FTZ R34, -R34, -RZ ;  /* 0x800000ff2222a221 */ /* 0x000fe20000010100 */
[--C-:B------:R-:W-:Y:S02]  /*f6e0*/  HADD2.F32 R11, -RZ, R27.reuse.H0_H0 ;  /* 0x2000001bff0b7230 */ /* 0x100fe40000004100 */
[----:B------:R-:W-:Y:S01]  /*f6f0*/  @!P2 FADD.FTZ R6, -R6, -RZ ;  /* 0x800000ff0606a221 */ /* 0x000fe20000010100 */
[----:B------:R-:W-:Y:S02]  /*f700*/  HADD2.F32 R4, -RZ, R27.H1_H1 ;  /* 0x3000001bff047230 */ /* 0x000fe40000004100 */
[----:B------:R-:W-:Y:S01]  /*f710*/  @!P2 FADD.FTZ R7, -R7, -RZ ;  /* 0x800000ff0707a221 */ /* 0x000fe20000010100 */
[----:B------:R-:W-:Y:S01]  /*f720*/  FMUL.FTZ R5, R8, R5 ;  /* 0x0000000508057220 */ /* 0x000fe20000410000 */
[----:B------:R-:W-:Y:S01]  /*f730*/  FMUL.FTZ R34, R21, R34 ;  /* 0x0000002215227220 */ /* 0x000fe20000410000 */
[----:B------:R-:W-:Y:S01]  /*f740*/  FMUL.FTZ R6, R11, R6 ;  /* 0x000000060b067220 */ /* 0x000fe20000410000 */
[----:B------:R-:W-:Y:S01]  /*f750*/  FMUL.FTZ R7, R4, R7 ;  /* 0x0000000704077220 */ /* 0x000fe20000410000 */
[----:B-----5:R-:W-:-:S02]  /*f760*/  HADD2.F32 R4, -RZ, R28.H0_H0 ;  /* 0x2000001cff047230 */ /* 0x020fc40000004100 */
[----:B------:R-:W-:Y:S02]  /*f770*/  HADD2.F32 R11, -RZ, R28.H1_H1 ;  /* 0x3000001cff0b7230 */ /* 0x000fe40000004100 */
[--C-:B--2---:R-:W-:Y:S02]  /*f780*/  HADD2.F32 R8, -RZ, R16.reuse.H0_H0 ;  /* 0x20000010ff087230 */ /* 0x104fe40000004100 */
[----:B------:R-:W-:Y:S02]  /*f790*/  HADD2.F32 R21, -RZ, R16.H1_H1 ;  /* 0x30000010ff157230 */ /* 0x000fe40000004100 */
[--C-:B------:R-:W-:Y:S02]  /*f7a0*/  HADD2.F32 R28, -RZ, R18.reuse.H0_H0 ;  /* 0x20000012ff1c7230 */ /* 0x100fe40000004100 */
[----:B------:R-:W-:Y:S01]  /*f7b0*/  FFMA.FTZ R4, R4, R8, R35 ;  /* 0x0000000804047223 */ /* 0x000fe20000010023 */
[----:B------:R-:W-:Y:S02]  /*f7c0*/  HADD2.F32 R27, -RZ, R18.H1_H1 ;  /* 0x30000012ff1b7230 */ /* 0x000fe40000004100 */
[----:B------:R-:W-:Y:S01]  /*f7d0*/  FFMA.FTZ R11, R11, R21, R24 ;  /* 0x000000150b0b7223 */ /* 0x000fe20000010018 */
[----:B------:R-:W-:-:S02]  /*f7e0*/  HADD2.F32 R26, -RZ, R29.H0_H0 ;  /* 0x2000001dff1a7230 */ /* 0x000fc40000004100 */
[----:B------:R-:W-:Y:S02]  /*f7f0*/  HADD2.F32 R16, -RZ, R17.H0_H0 ;  /* 0x20000011ff107230 */ /* 0x000fe40000004100 */
[--C-:B------:R-:W-:Y:S02]  /*f800*/  HADD2.F32 R25, -RZ, R19.reuse.H0_H0 ;  /* 0x20000013ff197230 */ /* 0x100fe40000004100 */
[----:B------:R-:W-:Y:S02]  /*f810*/  HADD2.F32 R18, -RZ, R19.H1_H1 ;  /* 0x30000013ff127230 */ /* 0x000fe40000004100 */
        /* <DEDUP_REMOVED lines=16> */
.L_x_2318:
[----:B------:R-:W-:Y:S05]  /*f920*/  BSYNC B0 ;  /* 0x0000000000007941 */ /* 0x000fea0003800000 */
.L_x_2317:
[----:B-----5:R3:W-:Y:S02]  /*f930*/  STS.128 [R204+0x800], R28 ;  /* 0x0008001ccc007388 */ /* 0x0207e40000000c00 */
.L_x_2316:
[----:B------:R-:W-:Y:S05]  /*f940*/  BSYNC B1 ;  /* 0x0000000000017941 */ /* 0x000fea0003800000 */
.L_x_2315:
        /* <DEDUP_REMOVED lines=10> */
[----:B------:R-:W-:Y:S02]  /*f9f0*/  IADD3 R5, R143, 0x40, RZ ;  /* 0x000000408f057810 */ /* 0x000fe40007ffe0ff */
[----:B------:R-:W-:Y:S02]  /*fa00*/  MOV R4, RZ ;  /* 0x000000ff00047202 */ /* 0x000fe40000000f00 */
[----:B------:R-:W-:Y:S02]  /*fa10*/  IADD3 R11, P4, R5, R0, RZ ;  /* 0x00000000050b7210 */ /* 0x000fe40007f9e0ff */
[----:B------:R-:W-:-:S02]  /*fa20*/  MOV R16, RZ ;  /* 0x000000ff00107202 */ /* 0x000fc40000000f00 */
[----:B------:R-:W-:Y:S02]  /*fa30*/  LEA.HI.X.SX32 R8, R5, R2, 0x1, P4 ;  /* 0x0000000205087211 */ /* 0x000fe400020f0eff */
        /* <DEDUP_REMOVED lines=51> */
[--C-:B---3--:R-:W-:Y:S02]  /*fd70*/  HADD2.F32 R8, -RZ, R16.reuse.H0_H0 ;  /* 0x20000010ff087230 */ /* 0x108fe40000004100 */
        /* <DEDUP_REMOVED lines=25> */
.L_x_2322:
[----:B------:R-:W-:Y:S05]  /*ff10*/  BSYNC B0 ;  /* 0x0000000000007941 */ /* 0x000fea0003800000 */
.L_x_2321:
[----:B-----5:R1:W-:Y:S02]  /*ff20*/  STS.128 [R204+0x2800], R28 ;  /* 0x0028001ccc007388 */ /* 0x0203e40000000c00 */
.L_x_2320:
[----:B------:R-:W-:Y:S05]  /*ff30*/  BSYNC B1 ;  /* 0x0000000000017941 */ /* 0x000fea0003800000 */
.L_x_2319:
        /* <DEDUP_REMOVED lines=19> */
[----:B-1-3--:R-:W-:Y:S01]  /*10070*/  IMAD.WIDE R28, R5, 0x2, R32 ;  /* 0x00000002051c7825 */ /* 0x00afe200078e0220 */
[----:B------:R-:W-:Y:S02]  /*10080*/  LEA.HI.X.SX32 R4, R4, R11, 0x1, P4 ;  /* 0x0000000b04047211 */ /* 0x000fe400020f0eff */
[----:B------:R-:W-:-:S03]  /*10090*/  LEA R6, P4, R7, UR8, 0x1 ;  /* 0x0000000807067c11 */ /* 0x000fc6000f8808ff */
[----:B------:R-:W2:Y:S01]  /*100a0*/  LDG.E.128 R28, desc[UR6][R28.64+0x100] ;  /* 0x000100061c1c7981 */ /* 0x000ea2000c1e1d00 */
[----:B------:R-:W-:Y:S01]  /*100b0*/  LEA.HI.X R7, R7, UR9, R4, 0x1, P4 ;  /* 0x0000000907077c11 */ /* 0x000fe2000a0f0c04 */
[----:B------:R-:W-:Y:S01]  /*100c0*/  ULDC.64 UR8, c[0x0][0x358] ;  /* 0x0000d60000087ab9 */ /* 0x000fe20000000a00 */
[----:B------:R-:W-:-:S04]  /*100d0*/  IADD3 R17, P4, R8, R17, RZ ;  /* 0x0000001108117210 */ /* 0x000fc80007f9e0ff */
[----:B------:R-:W3:Y:S01]  /*100e0*/  LDG.E.128 R4, desc[UR6][R6.64] ;  /* 0x0000000606047981 */ /* 0x000ee2000c1e1d00 */
        /* <DEDUP_REMOVED lines=38> */
[--C-:B----4-:R-:W-:Y:S02]  /*10350*/  HADD2.F32 R8, -RZ, R16.reuse.H0_H0 ;  /* 0x20000010ff087230 */ /* 0x110fe40000004100 */
[----:B------:R-:W-:Y:S02]  /*10360*/  HADD2.F32 R21, -RZ, R16.H1_H1 ;  /* 0x30000010ff157230 */ /* 0x000fe40000004100 */
[----:B------:R-:W-:Y:S02]  /*10370*/  HADD2.F32 R24, -RZ, R25.H0_H0 ;  /* 0x20000019ff187230 */ /* 0x000fe40000004100 */
[----:B------:R-:W-:Y:S02]  /*10380*/  HADD2.F32 R16, -RZ, R17.H0_H0 ;  /* 0x20000011ff107230 */ /* 0x000fe40000004100 */
[----:B------:R-:W-:Y:S01]  /*10390*/  FFMA.FTZ R4, R4, R8, R33 ;  /* 0x0000000804047223 */ /* 0x000fe20000010021 */
[----:B------:R-:W-:-:S02]  /*103a0*/  HADD2.F32 R30, -RZ, R18.H0_H0 ;  /* 0x20000012ff1e7230 */ /* 0x000fc40000004100 */
[----:B------:R-:W-:Y:S01]  /*103b0*/  FFMA.FTZ R11, R11, R21, R28 ;  /* 0x000000150b0b7223 */ /* 0x000fe2000001001c */
[----:B------:R-:W-:Y:S02]  /*103c0*/  HADD2.F32 R31, -RZ, R18.H1_H1 ;  /* 0x30000012ff1f7230 */ /* 0x000fe40000004100 */
[----:B------:R-:W-:Y:S01]  /*103d0*/  FFMA.FTZ R16, R24, R16, R35 ;  /* 0x0000001018107223 */ /* 0x000fe20000010023 */
[--C-:B------:R-:W-:Y:S02]  /*103e0*/  HADD2.F32 R29, -RZ, R19.reuse.H0_H0 ;  /* 0x20000013ff1d7230 */ /* 0x100fe40000004100 */
[----:B------:R-:W-:Y:S02]  /*103f0*/  HADD2.F32 R18, -RZ, R19.H1_H1 ;  /* 0x30000013ff127230 */ /* 0x000fe40000004100 */
[----:B------:R-:W-:Y:S02]  /*10400*/  HADD2.F32 R17, -RZ, R17.H1_H1 ;  /* 0x30000011ff117230 */ /* 0x000fe40000004100 */
[----:B------:R-:W-:-:S02]  /*10410*/  HADD2.F32 R25, -RZ, R25.H1_H1 ;  /* 0x30000019ff197230 */ /* 0x000fc40000004100 */
[--C-:B------:R-:W-:Y:S02]  /*10420*/  HADD2.F32 R8, -RZ, R26.reuse.H0_H0 ;  /* 0x2000001aff087230 */ /* 0x100fe40000004100 */
        /* <DEDUP_REMOVED lines=12> */
.L_x_2324:
[----:B------:R-:W-:Y:S05]  /*104f0*/  BSYNC B0 ;  /* 0x0000000000007941 */ /* 0x000fea0003800000 */
.L_x_2323:
[----:B-----5:R1:W-:Y:S02]  /*10500*/  STS.128 [R204+0x4800], R24 ;  /* 0x00480018cc007388 */ /* 0x0203e40000000c00 */
.L_x_2314:
[----:B------:R-:W-:Y:S05]  /*10510*/  BSYNC B2 ;  /* 0x0000000000027941 */ /* 0x000fea0003800000 */
.L_x_2313:
        /* <DEDUP_REMOVED lines=10> */
[----:B--23--:R2:W5:Y:S01]  /*105c0*/  LDG.E.128 R32, desc[UR6][R14.64] ;  /* 0x000000060e207981 */ /* 0x00c562000c1e1d00 */
        /* <DEDUP_REMOVED lines=9> */
[C---:B------:R-:W-:Y:S02]  /*10660*/  SHF.L.U32 R5, R145.reuse, 0x5, RZ ;  /* 0x0000000591057819 */ /* 0x040fe400000006ff */
[----:B------:R-:W-:Y:S02]  /*10670*/  @P2 IADD3 R4, -R145, RZ, RZ ;  /* 0x000000ff91042210 */ /* 0x000fe40007ffe1ff */
[----:B------:R-:W-:Y:S02]  /*10680*/  IADD3 R11, P4, R5, R0, RZ ;  /* 0x00000000050b7210 */ /* 0x000fe40007f9e0ff */
[----:B------:R-:W-:Y:S02]  /*10690*/  @P2 IADD3 R7, -R145, RZ, RZ ;  /* 0x000000ff91072210 */ /* 0x000fe40007ffe1ff */
[----:B------:R-:W-:Y:S02]  /*106a0*/  LEA.HI.X.SX32 R8, R5, R2, 0x1, P4 ;  /* 0x0000000205087211 */ /* 0x000fe400020f0eff */
[----:B------:R-:W-:Y:S01]  /*106b0*/  IADD3 R5, P4, R4, R11, RZ ;  /* 0x0000000b04057210 */ /* 0x000fe20007f9e0ff */
[----:B------:R-:W-:Y:S01]  /*106c0*/  IMAD.WIDE R28, R7, 0x2, R14 ;  /* 0x00000002071c7825 */ /* 0x000fe200078e020e */
[----:B------:R-:W-:-:S02]  /*106d0*/  @P2 IADD3 R16, -R145, RZ, RZ ;  /* 0x000000ff91102210 */ /* 0x000fc40007ffe1ff */
[----:B------:R-:W-:Y:S02]  /*106e0*/  LEA.HI.X.SX32 R4, R4, R8, 0x1, P4 ;  /* 0x0000000804047211 */ /* 0x000fe400020f0eff */
[C---:B------:R-:W-:Y:S01]  /*106f0*/  LEA R6, P4, R5.reuse, UR8, 0x1 ;  /* 0x0000000805067c11 */ /* 0x040fe2000f8808ff */
[----:B------:R-:W3:Y:S03]  /*10700*/  LDG.E.128 R28, desc[UR6][R28.64] ;  /* 0x000000061c1c7981 */ /* 0x000ee6000c1e1d00 */
        /* <DEDUP_REMOVED lines=25> */
[----:B------:R-:W-:Y:S02]  /*108a0*/  HADD2.F32 R8, -RZ, R30.H0_H0 ;  /* 0x2000001eff087230 */ /* 0x000fe40000004100 */
        /* <DEDUP_REMOVED lines=14> */
[----:B--2---:R-:W-:-:S02]  /*10990*/  HADD2.F32 R8, -RZ, R16.H0_H0 ;  /* 0x20000010ff087230 */ /* 0x004fc40000004100 */
[----:B------:R-:W-:Y:S02]  /*109a0*/  HADD2.F32 R11, -RZ, R32.H1_H1 ;  /* 0x30000020ff0b7230 */ /* 0x000fe40000004100 */
[----:B------:R-:W-:Y:S02]  /*109b0*/  HADD2.F32 R21, -RZ, R16.H1_H1 ;  /* 0x30000010ff157230 */ /* 0x000fe40000004100 */
[----:B------:R-:W-:Y:S01]  /*109c0*/  FMUL.FTZ R25, R30, R25 ;  /* 0x000000191e197220 */ /* 0x000fe20000410000 */
[----:B------:R-:W-:Y:S01]  /*109d0*/  FFMA.FTZ R4, R4, R8, R27 ;  /* 0x0000000804047223 */ /* 0x000fe2000001001b */
[----:B------:R-:W-:Y:S02]  /*109e0*/  HADD2.F32 R30, -RZ, R33.H0_H0 ;  /* 0x20000021ff1e7230 */ /* 0x000fe40000004100 */
[----:B------:R-:W-:Y:S02]  /*109f0*/  HADD2.F32 R16, -RZ, R17.H0_H0 ;  /* 0x20000011ff107230 */ /* 0x000fe40000004100 */
[----:B------:R-:W-:Y:S01]  /*10a00*/  FFMA.FTZ R11, R11, R21, R28 ;  /* 0x000000150b0b7223 */ /* 0x000fe2000001001c */
[----:B------:R-:W-:-:S02]  /*10a10*/  HADD2.F32 R32, -RZ, R18.H0_H0 ;  /* 0x20000012ff207230 */ /* 0x000fc40000004100 */
[--C-:B------:R-:W-:Y:S02]  /*10a20*/  HADD2.F32 R29, -RZ, R19.reuse.H0_H0 ;  /* 0x20000013ff1d7230 */ /* 0x100fe40000004100 */
[----:B------:R-:W-:Y:S02]  /*10a30*/  HADD2.F32 R36, -RZ, R19.H1_H1 ;  /* 0x30000013ff247230 */ /* 0x000fe40000004100 */
[----:B------:R-:W-:Y:S02]  /*10a40*/  HADD2.F32 R8, -RZ, R34.H0_H0 ;  /* 0x20000022ff087230 */ /* 0x000fe40000004100 */
[----:B------:R-:W-:Y:S02]  /*10a50*/  HADD2.F32 R17, -RZ, R17.H1_H1 ;  /* 0x30000011ff117230 */ /* 0x000fe40000004100 */
        /* <DEDUP_REMOVED lines=15> */
.L_x_2330:
[----:B------:R-:W-:Y:S05]  /*10b50*/  BSYNC B0 ;  /* 0x0000000000007941 */ /* 0x000fea0003800000 */
.L_x_2329:
[----:B-----5:R3:W-:Y:S02]  /*10b60*/  STS.128 [R204+0x1000], R32 ;  /* 0x00100020cc007388 */ /* 0x0207e40000000c00 */
.L_x_2328:
[----:B------:R-:W-:Y:S05]  /*10b70*/  BSYNC B1 ;  /* 0x0000000000017941 */ /* 0x000fea0003800000 */
.L_x_2327:
[----:B------:R1:W-:Y:S01]  /*10b80*/  @P1 STS.128 [R204+0x3000], RZ ;  /* 0x003000ffcc001388 */ /* 0x0003e20000000c00 */
[----:B------:R-:W-:Y:S04]  /*10b90*/  BSSY B1, `(.L_x_2331) ;  /* 0x000005d000017945 */ /* 0x000fe80003800000 */
        /* <DEDUP_REMOVED lines=11> */
[C---:B------:R-:W-:Y:S02]  /*10c50*/  LEA R5, R145.reuse, 0x40, 0x5 ;  /* 0x0000004091057811 */ /* 0x040fe400078e28ff */
        /* <DEDUP_REMOVED lines=78> */
.L_x_2334:
[----:B------:R-:W-:Y:S05]  /*11140*/  BSYNC B0 ;  /* 0x0000000000007941 */ /* 0x000fea0003800000 */
.L_x_2333:
[----:B-----5:R3:W-:Y:S02]  /*11150*/  STS.128 [R204+0x3000], R32 ;  /* 0x00300020cc007388 */ /* 0x0207e40000000c00 */
.L_x_2332:
[----:B------:R-:W-:Y:S05]  /*11160*/  BSYNC B1 ;  /* 0x0000000000017941 */ /* 0x000fea0003800000 */
.L_x_2331:
        /* <DEDUP_REMOVED lines=18> */
[----:B--2---:R-:W-:Y:S01]  /*11290*/  IMAD.WIDE R32, R7, 0x2, R14 ;  /* 0x0000000207207825 */ /* 0x004fe200078e020e */
[----:B------:R-:W-:-:S02]  /*112a0*/  @P2 IADD3 R16, -R145, RZ, RZ ;  /* 0x000000ff91102210 */ /* 0x000fc40007ffe1ff */
[----:B------:R-:W-:Y:S02]  /*112b0*/  LEA.HI.X.SX32 R4, R4, R8, 0x1, P4 ;  /* 0x0000000804047211 */ /* 0x000fe400020f0eff */
[C---:B------:R-:W-:Y:S01]  /*112c0*/  LEA R6, P4, R5.reuse, UR8, 0x1 ;  /* 0x0000000805067c11 */ /* 0x040fe2000f8808ff */
[----:B------:R-:W2:Y:S03]  /*112d0*/  LDG.E.128 R32, desc[UR6][R32.64+0x100] ;  /* 0x0001000620207981 */ /* 0x000ea6000c1e1d00 */
        /* <DEDUP_REMOVED lines=13> */
[----:B---3--:R-:W-:-:S02]  /*113b0*/  HADD2.F32 R14, -RZ, R5.H1_H1 ;  /* 0x30000005ff0e7230 */ /* 0x008fc40000004100 */
        /* <DEDUP_REMOVED lines=22> */
[----:B------:R-:W-:Y:S01]  /*11520*/  FMUL.FTZ R33, R33, R14 ;  /* 0x0000000e21217220 */ /* 0x000fe20000410000 */
[----:B------:R-:W-:Y:S01]  /*11530*/  @!P2 FADD.FTZ R15, -R15, -RZ ;  /* 0x800000ff0f0fa221 */ /* 0x000fe20000010100 */
[----:B------:R-:W-:Y:S01]  /*11540*/  FMUL.FTZ R6, R11, R6 ;  /* 0x000000060b067220 */ /* 0x000fe20000410000 */
[----:B-----5:R-:W-:Y:S02]  /*11550*/  HADD2.F32 R4, -RZ, R28.H0_H0 ;  /* 0x2000001cff047230 */ /* 0x020fe40000004100 */
[----:B------:R-:W-:-:S02]  /*11560*/  HADD2.F32 R8, -RZ, R16.H0_H0 ;  /* 0x20000010ff087230 */ /* 0x000fc40000004100 */
        /* <DEDUP_REMOVED lines=27> */
.L_x_2336:
[----:B------:R-:W-:Y:S05]  /*11720*/  BSYNC B0 ;  /* 0x0000000000007941 */ /* 0x000fea0003800000 */
.L_x_2335:
[----:B-----5:R1:W-:Y:S02]  /*11730*/  STS.128 [R204+0x5000], R28 ;  /* 0x0050001ccc007388 */ /* 0x0203e40000000c00 */
.L_x_2326:
[----:B------:R-:W-:Y:S05]  /*11740*/  BSYNC B2 ;  /* 0x0000000000027941 */ /* 0x000fea0003800000 */
.L_x_2325:
        /* <DEDUP_REMOVED lines=19> */
[C---:B------:R-:W-:Y:S01]  /*11880*/  @P2 IADD3 R4, -R145.reuse, RZ, RZ ;  /* 0x000000ff91042210 */ /* 0x040fe20007ffe1ff */
[C---:B------:R-:W-:Y:S01]  /*11890*/  IMAD R3, R145.reuse, 0x30, RZ ;  /* 0x0000003091037824 */ /* 0x040fe200078e02ff */
[C---:B------:R-:W-:Y:S02]  /*118a0*/  @P2 IADD3 R7, -R145.reuse, RZ, RZ ;  /* 0x000000ff91072210 */ /* 0x040fe40007ffe1ff */
[----:B------:R-:W-:Y:S02]  /*118b0*/  @P2 IADD3 R11, -R145, RZ, RZ ;  /* 0x000000ff910b2210 */ /* 0x000fe40007ffe1ff */
[----:B------:R-:W-:Y:S01]  /*118c0*/  IADD3 R8, P4, R3, R0, RZ ;  /* 0x0000000003087210 */ /* 0x000fe20007f9e0ff */
[----:B-1-3--:R-:W-:-:S03]  /*118d0*/  IMAD.WIDE R28, R7, 0x2, R22 ;  /* 0x00000002071c7825 */ /* 0x00afc600078e0216 */
[----:B------:R-:W-:Y:S02]  /*118e0*/  LEA.HI.X.SX32 R3, R3, R2, 0x1, P4 ;  /* 0x0000000203037211 */ /* 0x000fe400020f0eff */
[C---:B------:R-:W-:Y:S01]  /*118f0*/  IADD3 R5, P4, R4.reuse, R8, RZ ;  /* 0x0000000804057210 */ /* 0x040fe20007f9e0ff */
[----:B------:R-:W3:Y:S03]  /*11900*/  LDG.E.128 R28, desc[UR6][R28.64] ;  /* 0x000000061c1c7981 */ /* 0x000ee6000c1e1d00 */
[----:B------:R-:W-:Y:S02]  /*11910*/  LEA.HI.X.SX32 R4, R4, R3, 0x1, P4 ;  /* 0x0000000304047211 */ /* 0x000fe400020f0eff */
[----:B------:R-:W-:-:S04]  /*11920*/  LEA R6, P4, R5, UR8, 0x1 ;  /* 0x0000000805067c11 */ /* 0x000fc8000f8808ff */
[----:B------:R-:W-:Y:S01]  /*11930*/  LEA.HI.X R7, R5, UR9, R4, 0x1, P4 ;  /* 0x0000000905077c11 */ /* 0x000fe2000a0f0c04 */
[----:B------:R-:W-:Y:S01]  /*11940*/  ULDC.64 UR8, c[0x0][0x358] ;  /* 0x0000d60000087ab9 */ /* 0x000fe20000000a00 */
[----:B------:R-:W-:-:S04]  /*11950*/  IADD3 R8, P4, R11, R8, RZ ;  /* 0x000000080b087210 */ /* 0x000fc80007f9e0ff */
[----:B------:R-:W4:Y:S01]  /*11960*/  LDG.E.128 R4, desc[UR6][R6.64] ;  /* 0x0000000606047981 */ /* 0x000f22000c1e1d00 */
[----:B------:R-:W-:Y:S02]  /*11970*/  LEA.HI.X.SX32 R3, R11, R3, 0x1, P4 ;  /* 0x000000030b037211 */ /* 0x000fe400020f0eff */
[----:B------:R-:W-:-:S04]  /*11980*/  LEA R12, P4, R8, UR8, 0x1 ;  /* 0x00000008080c7c11 */ /* 0x000fc8000f8808ff */
[----:B------:R-:W-:-:S06]  /*11990*/  LEA.HI.X R13, R8, UR9, R3, 0x1, P4 ;  /* 0x00000009080d7c11 */ /* 0x000fcc000a0f0c03 */
[----:B--2---:R-:W2:Y:S01]  /*119a0*/  LDG.E.128 R12, desc[UR6][R12.64] ;  /* 0x000000060c0c7981 */ /* 0x004ea2000c1e1d00 */
[--C-:B---3--:R-:W-:Y:S02]  /*119b0*/  HADD2.F32 R32, -RZ, R28.reuse.H0_H0 ;  /* 0x2000001cff207230 */ /* 0x108fe40000004100 */
[----:B------:R-:W-:Y:S02]  /*119c0*/  HADD2.F32 R25, -RZ, R29.H0_H0 ;  /* 0x2000001dff197230 */ /* 0x000fe40000004100 */
[----:B------:R-:W-:Y:S02]  /*119d0*/  HADD2.F32 R27, -RZ, R28.H1_H1 ;  /* 0x3000001cff1b7230 */ /* 0x000fe40000004100 */
[--C-:B----4-:R-:W-:Y:S02]  /*119e0*/  HADD2.F32 R3, -RZ, R4.reuse.H0_H0 ;  /* 0x20000004ff037230 */ /* 0x110fe40000004100 */
[----:B------:R-:W-:Y:S02]  /*119f0*/  HADD2.F32 R8, -RZ, R4.H1_H1 ;  /* 0x30000004ff087230 */ /* 0x000fe40000004100 */
[----:B------:R-:W-:-:S02]  /*11a00*/  HADD2.F32 R4, -RZ, R5.H0_H0 ;  /* 0x20000005ff047230 */ /* 0x000fc40000004100 */
[----:B------:R-:W-:Y:S02]  /*11a10*/  HADD2.F32 R11, -RZ, R5.H1_H1 ;  /* 0x30000005ff0b7230 */ /* 0x000fe40000004100 */
[----:B------:R-:W-:Y:S01]  /*11a20*/  @!P2 FADD.FTZ R3, -R3, -RZ ;  /* 0x800000ff0303a221 */ /* 0x000fe20000010100 */
[--C-:B------:R-:W-:Y:S02]  /*11a30*/  HADD2.F32 R5, -RZ, R6.reuse.H0_H0 ;  /* 0x20000006ff057230 */ /* 0x100fe40000004100 */
[----:B------:R-:W-:Y:S01]  /*11a40*/  @!P2 FADD.FTZ R4, -R4, -RZ ;  /* 0x800000ff0404a221 */ /* 0x000fe20000010100 */
[----:B------:R-:W-:Y:S02]  /*11a50*/  HADD2.F32 R21, -RZ, R6.H1_H1 ;  /* 0x30000006ff157230 */ /* 0x000fe40000004100 */
[----:B------:R-:W-:Y:S01]  /*11a60*/  @!P2 FADD.FTZ R8, -R8, -RZ ;  /* 0x800000ff0808a221 */ /* 0x000fe20000010100 */
        /* <DEDUP_REMOVED lines=22> */
[----:B------:R-:W-:Y:S02]  /*11bd0*/  HADD2.F32 R8, -RZ, R17.H0_H0 ;  /* 0x20000011ff087230 */ /* 0x000fe40000004100 */
[----:B------:R-:W-:Y:S02]  /*11be0*/  HADD2.F32 R12, -RZ, R12.H1_H1 ;  /* 0x3000000cff0c7230 */ /* 0x000fe40000004100 */
[----:B------:R-:W-:Y:S02]  /*11bf0*/  HADD2.F32 R11, -RZ, R13.H0_H0 ;  /* 0x2000000dff0b7230 */ /* 0x000fe40000004100 */
[----:B------:R-:W-:Y:S01]  /*11c00*/  FMUL.FTZ R21, R30, R21 ;  /* 0x000000151e157220 */ /* 0x000fe20000410000 */
[----:B------:R-:W-:Y:S01]  /*11c10*/  FFMA.FTZ R3, R3, R4, R32 ;  /* 0x0000000403037223 */ /* 0x000fe20000010020 */
[----:B------:R-:W-:-:S02]  /*11c20*/  HADD2.F32 R30, -RZ, R14.H0_H0 ;  /* 0x2000000eff1e7230 */ /* 0x000fc40000004100 */
[----:B------:R-:W-:Y:S01]  /*11c30*/  FFMA.FTZ R12, R16, R12, R27 ;  /* 0x0000000c100c7223 */ /* 0x000fe2000001001b */
[----:B------:R-:W-:Y:S01]  /*11c40*/  FFMA.FTZ R8, R8, R11, R25 ;  /* 0x0000000b08087223 */ /* 0x000fe20000010019 */
[----:B------:R-:W-:Y:S02]  /*11c50*/  HADD2.F32 R4, -RZ, R18.H0_H0 ;  /* 0x20000012ff047230 */ /* 0x000fe40000004100 */
[----:B------:R-:W-:Y:S02]  /*11c60*/  HADD2.F32 R13, -RZ, R13.H1_H1 ;  /* 0x3000000dff0d7230 */ /* 0x000fe40000004100 */
[----:B------:R-:W-:Y:S02]  /*11c70*/  HADD2.F32 R14, -RZ, R14.H1_H1 ;  /* 0x3000000eff0e7230 */ /* 0x000fe40000004100 */
[--C-:B------:R-:W-:Y:S02]  /*11c80*/  HADD2.F32 R29, -RZ, R15.reuse.H0_H0 ;  /* 0x2000000fff1d7230 */ /* 0x100fe40000004100 */
        /* <DEDUP_REMOVED lines=14> */
.L_x_2340:
[----:B------:R-:W-:Y:S05]  /*11d70*/  BSYNC B0 ;  /* 0x0000000000007941 */ /* 0x000fea0003800000 */
.L_x_2339:
[----:B-----5:R1:W-:Y:S02]  /*11d80*/  STS.128 [R204+0x1800], R16 ;  /* 0x00180010cc007388 */ /* 0x0203e40000000c00 */
.L_x_2338:
[----:B------:R-:W-:Y:S05]  /*11d90*/  BSYNC B1 ;  /* 0x0000000000017941 */ /* 0x000fea0003800000 */
.L_x_2337:
        /* <DEDUP_REMOVED lines=9> */
[----:B------:R-:W-:Y:S02]  /*11e30*/  MOV R7, R145 ;  /* 0x0000009100077202 */ /* 0x000fe40000000f00 */
[----:B------:R-:W-:Y:S02]  /*11e40*/  MOV R4, 0x30 ;  /* 0x0000003000047802 */ /* 0x000fe40000000f00 */
[----:B------:R-:W-:-:S07]  /*11e50*/  MOV R10, RZ ;  /* 0x000000ff000a7202 */ /* 0x000fce0000000f00 */
[----:B------:R-:W-:-:S04]  /*11e60*/  @P1 SHF.R.S32.HI R145, RZ, 0x1, R144 ;  /* 0x00000001ff911819 */ /* 0x000fc80000011490 */
[C---:B------:R-:W-:Y:S01]  /*11e70*/  @P1 IADD3 R7, -R145.reuse, RZ, RZ ;  /* 0x000000ff91071210 */ /* 0x040fe20007ffe1ff */
[C---:B------:R-:W-:Y:S01]  /*11e80*/  IMAD R3, R145.reuse, R4, 0x40 ;  /* 0x0000004091037424 */ /* 0x040fe200078e0204 */
[----:B------:R-:W-:Y:S02]  /*11e90*/  MOV R4, RZ ;  /* 0x000000ff00047202 */ /* 0x000fe40000000f00 */
[----:B------:R-:W-:Y:S01]  /*11ea0*/  @P1 IADD3 R4, -R145, RZ, RZ ;  /* 0x000000ff91041210 */ /* 0x000fe20007ffe1ff */
[----:B---3--:R-:W-:Y:S01]  /*11eb0*/  IMAD.WIDE R28, R7, 0x2, R22 ;  /* 0x00000002071c7825 */ /* 0x008fe200078e0216 */
[----:B------:R-:W-:Y:S02]  /*11ec0*/  IADD3 R8, P2, R3, R0, RZ ;  /* 0x0000000003087210 */ /* 0x000fe40007f5e0ff */
[----:B------:R-:W-:Y:S02]  /*11ed0*/  @P1 IADD3 R10, -R145, RZ, RZ ;  /* 0x000000ff910a1210 */ /* 0x000fe40007ffe1ff */
[----:B------:R-:W-:Y:S01]  /*11ee0*/  LEA.HI.X.SX32 R3, R3, R2, 0x1, P2 ;  /* 0x0000000203037211 */ /* 0x000fe200010f0eff */
[----:B------:R-:W3:Y:S01]  /*11ef0*/  LDG.E.128 R28, desc[UR6][R28.64+0x80] ;  /* 0x000080061c1c7981 */ /* 0x000ee2000c1e1d00 */
[----:B------:R-:W-:-:S04]  /*11f00*/  IADD3 R5, P2, R4, R8, RZ ;  /* 0x0000000804057210 */ /* 0x000fc80007f5e0ff */
        /* <DEDUP_REMOVED lines=42> */
[----:B--2---:R-:W-:-:S02]  /*121b0*/  HADD2.F32 R4, -RZ, R12.H0_H0 ;  /* 0x2000000cff047230 */ /* 0x004fc40000004100 */
[----:B------:R-:W-:Y:S02]  /*121c0*/  HADD2.F32 R16, -RZ, R16.H1_H1 ;  /* 0x30000010ff107230 */ /* 0x000fe40000004100 */
[----:B------:R-:W-:Y:S02]  /*121d0*/  HADD2.F32 R8, -RZ, R17.H0_H0 ;  /* 0x20000011ff087230 */ /* 0x000fe40000004100 */
[----:B------:R-:W-:Y:S02]  /*121e0*/  HADD2.F32 R12, -RZ, R12.H1_H1 ;  /* 0x3000000cff0c7230 */ /* 0x000fe40000004100 */
        /* <DEDUP_REMOVED lines=24> */
.L_x_2344:
[----:B------:R-:W-:Y:S05]  /*12370*/  BSYNC B0 ;  /* 0x0000000000007941 */ /* 0x000fea0003800000 */
.L_x_2343:
[----:B-----5:R1:W-:Y:S02]  /*12380*/  STS.128 [R204+0x3800], R16 ;  /* 0x00380010cc007388 */ /* 0x0203e40000000c00 */
.L_x_2342:
[----:B------:R-:W-:Y:S05]  /*12390*/  BSYNC B1 ;  /* 0x0000000000017941 */ /* 0x000fea0003800000 */
.L_x_2341:
[----:B------:R1:W-:Y:S01]  /*123a0*/  @P0 STS.128 [R204+0x5800], RZ ;  /* 0x005800ffcc000388 */ /* 0x0003e20000000c00 */
[----:B------:R-:W-:Y:S05]  /*123b0*/  @P0 BRA `(.L_x_2290) ;  /* 0x0000000c00a00947 */ /* 0x000fea0003800000 */
[----:B--23--:R2:W5:Y:S01]  /*123c0*/  LDG.E.128 R12, desc[UR6][R22.64+0x100] ;  /* 0x00010006160c7981 */ /* 0x00c562000c1e1d00 */
[----:B------:R-:W-:Y:S01]  /*123d0*/  ISETP.GE.AND P0, PT, R9, UR12, PT ;  /* 0x0000000c09007c0c */ /* 0x000fe2000bf06270 */
[----:B------:R-:W-:Y:S01]  /*123e0*/  BSSY B0, `(.L_x_2345) ;  /* 0x000005c000007945 */ /* 0x000fe20003800000 */
[----:B------:R-:W-:-:S05]  /*123f0*/  IADD3 R10, P1, R22, 0x100, RZ ;  /* 0x00000100160a7810 */ /* 0x000fca0007f3e0ff */
[----:B------:R-:W-:-:S06]  /*12400*/  IMAD.X R11, RZ, RZ, R23, P1 ;  /* 0x000000ffff0b7224 */ /* 0x000fcc00008e0617 */
[----:B------:R-:W-:Y:S05]  /*12410*/  @P0 BRA `(.L_x_2346) ;  /* 0x0000000400600947 */ /* 0x000fea0003800000 */
[-C--:B------:R-:W-:Y:S01]  /*12420*/  ISETP.GE.AND P0, PT, R9, R145.reuse, PT ;  /* 0x000000910900720c */ /* 0x080fe20003f06270 */
[----:B------:R-:W-:Y:S01]  /*12430*/  ULDC.64 UR8, c[0x0][0x360] ;  /* 0x0000d80000087ab9 */ /* 0x000fe20000000a00 */
[----:B------:R-:W-:Y:S02]  /*12440*/  MOV R4, R145 ;  /* 0x0000009100047202 */ /* 0x000fe40000000f00 */
[----:B------:R-:W-:Y:S02]  /*12450*/  MOV R6, 0x30 ;  /* 0x0000003000067802 */ /* 0x000fe40000000f00 */
[----:B------:R-:W-:-:S07]  /*12460*/  MOV R3, RZ ;  /* 0x000000ff00037202 */ /* 0x000fce0000000f00 */
[--C-:B------:R-:W-:Y:S02]  /*12470*/  @P0 SHF.R.S32.HI R145, RZ, 0x1, R144.reuse ;  /* 0x00000001ff910819 */ /* 0x100fe40000011490 */
[--C-:B------:R-:W-:Y:S02]  /*12480*/  @P0 SHF.R.S32.HI R5, RZ, 0x1, R144.reuse ;  /* 0x00000001ff050819 */ /* 0x100fe40000011490 */
[C---:B------:R-:W-:Y:S01]  /*12490*/  @P0 IADD3 R4, -R145.reuse, RZ, RZ ;  /* 0x000000ff91040210 */ /* 0x040fe20007ffe1ff */
[----:B------:R-:W-:Y:S01]  /*124a0*/  IMAD R7, R145, R6, 0x80 ;  /* 0x0000008091077424 */ /* 0x000fe200078e0206 */
[----:B------:R-:W-:Y:S02]  /*124b0*/  @P0 IADD3 R3, -R5, RZ, RZ ;  /* 0x000000ff05030210 */ /* 0x000fe40007ffe1ff */
[----:B------:R-:W-:Y:S01]  /*124c0*/  @P0 SHF.R.S32.HI R144, RZ, 0x1, R144 ;  /* 0x00000001ff900819 */ /* 0x000fe20000011490 */
[----:B-1----:R-:W-:Y:S01]  /*124d0*/  IMAD.WIDE R16, R4, 0x2, R10 ;  /* 0x0000000204107825 */ /* 0x002fe200078e020a */
[----:B------:R-:W-:-:S04]  /*124e0*/  IADD3 R0, P1, R7, R0, RZ ;  /* 0x0000000007007210 */ /* 0x000fc80007f3e0ff */
[----:B------:R-:W-:Y:S01]  /*124f0*/  LEA.HI.X.SX32 R2, R7, R2, 0x1, P1 ;  /* 0x0000000207027211 */ /* 0x000fe200008f0eff */
[----:B------:R-:W3:Y:S01]  /*12500*/  LDG.E.128 R16, desc[UR6][R16.64] ;  /* 0x0000000610107981 */ /* 0x000ee2000c1e1d00 */
[----:B------:R-:W-:-:S04]  /*12510*/  IADD3 R5, P1, R3, R0, RZ ;  /* 0x0000000003057210 */ /* 0x000fc80007f3e0ff */
[----:B------:R-:W-:Y:S02]  /*12520*/  LEA.HI.X.SX32 R6, R3, R2, 0x1, P1 ;  /* 0x0000000203067211 */ /* 0x000fe400008f0eff */
[C---:B--2---:R-:W-:Y:S02]  /*12530*/  LEA R22, P1, R5.reuse, UR8, 0x1 ;  /* 0x0000000805167c11 */ /* 0x044fe4000f8208ff */
[----:B------:R-:W-:Y:S02]  /*12540*/  MOV R3, RZ ;  /* 0x000000ff00037202 */ /* 0x000fe40000000f00 */
[----:B------:R-:W-:Y:S01]  /*12550*/  LEA.HI.X R23, R5, UR9, R6, 0x1, P1 ;  /* 0x0000000905177c11 */ /* 0x000fe200088f0c06 */
[----:B------:R-:W-:Y:S01]  /*12560*/  ULDC.64 UR8, c[0x0][0x358] ;  /* 0x0000d60000087ab9 */ /* 0x000fe20000000a00 */
[----:B------:R-:W-:-:S03]  /*12570*/  @P0 IADD3 R3, -R144, RZ, RZ ;  /* 0x000000ff90030210 */ /* 0x000fc60007ffe1ff */
[----:B------:R3:W2:Y:S01]  /*12580*/  LDG.E.128 R4, desc[UR6][R22.64] ;  /* 0x0000000616047981 */ /* 0x0006a2000c1e1d00 */
[----:B------:R-:W-:-:S04]  /*12590*/  IADD3 R0, P1, R3, R0, RZ ;  /* 0x0000000003007210 */ /* 0x000fc80007f3e0ff */
[----:B------:R-:W-:Y:S02]  /*125a0*/  LEA.HI.X.SX32 R3, R3, R2, 0x1, P1 ;  /* 0x0000000203037211 */ /* 0x000fe400008f0eff */
[----:B------:R-:W-:-:S04]  /*125b0*/  LEA R8, P1, R0, UR8, 0x1 ;  /* 0x0000000800087c11 */ /* 0x000fc8000f8208ff */
[----:B------:R-:W-:-:S06]  /*125c0*/  LEA.HI.X R9, R0, UR9, R3, 0x1, P1 ;  /* 0x0000000900097c11 */ /* 0x000fcc00088f0c03 */
[----:B------:R-:W4:Y:S01]  /*125d0*/  LDG.E.128 R8, desc[UR6][R8.64] ;  /* 0x0000000608087981 */ /* 0x000f22000c1e1d00 */
[--C-:B---3--:R-:W-:Y:S02]  /*125e0*/  HADD2.F32 R23, -RZ, R17.reuse.H0_H0 ;  /* 0x20000011ff177230 */ /* 0x108fe40000004100 */
[----:B------:R-:W-:Y:S02]  /*125f0*/  HADD2.F32 R22, -RZ, R17.H1_H1 ;  /* 0x30000011ff167230 */ /* 0x000fe40000004100 */
[----:B------:R-:W-:Y:S02]  /*12600*/  HADD2.F32 R17, -RZ, R16.H0_H0 ;  /* 0x20000010ff117230 */ /* 0x000fe40000004100 */
[--C-:B--2---:R-:W-:Y:S02]  /*12610*/  HADD2.F32 R0, -RZ, R5.reuse.H0_H0 ;  /* 0x20000005ff007230 */ /* 0x104fe40000004100 */
[----:B------:R-:W-:Y:S02]  /*12620*/  HADD2.F32 R2, -RZ, R4.H0_H0 ;  /* 0x20000004ff027230 */ /* 0x000fe40000004100 */
[----:B------:R-:W-:-:S02]  /*12630*/  HADD2.F32 R5, -RZ, R5.H1_H1 ;  /* 0x30000005ff057230 */ /* 0x000fc40000004100 */
[----:B------:R-:W-:Y:S01]  /*12640*/  @!P0 FADD.FTZ R0, -R0, -RZ ;  /* 0x800000ff00008221 */ /* 0x000fe20000010100 */
[--C-:B------:R-:W-:Y:S02]  /*12650*/  HADD2.F32 R3, -RZ, R6.reuse.H0_H0 ;  /* 0x20000006ff037230 */ /* 0x100fe40000004100 */
[----:B------:R-:W-:Y:S01]  /*12660*/  @!P0 FADD.FTZ R2, -R2, -RZ ;  /* 0x800000ff02028221 */ /* 0x000fe20000010100 */
[----:B------:R-:W-:Y:S02]  /*12670*/  HADD2.F32 R21, -RZ, R6.H1_H1 ;  /* 0x30000006ff157230 */ /* 0x000fe40000004100 */
[--C-:B------:R-:W-:Y:S02]  /*12680*/  HADD2.F32 R6, -RZ, R7.reuse.H0_H0 ;  /* 0x20000007ff067230 */ /* 0x100fe40000004100 */
[----:B------:R-:W-:Y:S01]  /*12690*/  @!P0 FADD.FTZ R5, -R5, -RZ ;  /* 0x800000ff05058221 */ /* 0x000fe20000010100 */
[----:B------:R-:W-:Y:S02]  /*126a0*/  HADD2.F32 R7, -RZ, R7.H1_H1 ;  /* 0x30000007ff077230 */ /* 0x000fe40000004100 */
[----:B------:R-:W-:Y:S01]  /*126b0*/  FMUL.FTZ R23, R23, R0 ;  /* 0x0000000017177220 */ /* 0x000fe20000410000 */
[----:B------:R-:W-:-:S02]  /*126c0*/  HADD2.F32 R4, -RZ, R4.H1_H1 ;  /* 0x30000004ff047230 */ /* 0x000fc40000004100 */
[----:B------:R-:W-:Y:S01]  /*126d0*/  FMUL.FTZ R17, R17, R2 ;  /* 0x0000000211117220 */ /* 0x000fe20000410000 */
[----:B------:R-:W-:Y:S02]  /*126e0*/  HADD2.F32 R2, -RZ, R18.H0_H0 ;  /* 0x20000012ff027230 */ /* 0x000fe40000004100 */
[----:B------:R-:W-:Y:S01]  /*126f0*/  FMUL.FTZ R22, R22, R5 ;  /* 0x0000000516167220 */ /* 0x000fe20000410000 */
[--C-:B------:R-:W-:Y:S02]  /*12700*/  HADD2.F32 R0, -RZ, R19.reuse.H1_H1 ;  /* 0x30000013ff007230 */ /* 0x100fe40000004100 */
[----:B------:R-:W-:Y:S01]  /*12710*/  @!P0 FADD.FTZ R3, -R3, -RZ ;  /* 0x800000ff03038221 */ /* 0x000fe20000010100 */
[----:B------:R-:W-:Y:S01]  /*12720*/  @!P0 FADD.FTZ R7, -R7, -RZ ;  /* 0x800000ff07078221 */ /* 0x000fe20000010100 */
[----:B------:R-:W-:Y:S02]  /*12730*/  HADD2.F32 R25, -RZ, R16.H1_H1 ;  /* 0x30000010ff197230 */ /* 0x000fe40000004100 */
[----:B------:R-:W-:Y:S01]  /*12740*/  @!P0 FADD.FTZ R4, -R4, -RZ ;  /* 0x800000ff04048221 */ /* 0x000fe20000010100 */
[----:B------:R-:W-:-:S02]  /*12750*/  HADD2.F32 R5, -RZ, R19.H0_H0 ;  /* 0x20000013ff057230 */ /* 0x000fc40000004100 */
[----:B------:R-:W-:Y:S01]  /*12760*/  @!P0 FADD.FTZ R6, -R6, -RZ ;  /* 0x800000ff06068221 */ /* 0x000fe20000010100 */
[----:B------:R-:W-:Y:S01]  /*12770*/  FMUL.FTZ R3, R2, R3 ;  /* 0x0000000302037220 */ /* 0x000fe20000410000 */
[----:B------:R-:W-:Y:S01]  /*12780*/  FMUL.FTZ R7, R0, R7 ;  /* 0x0000000700077220 */ /* 0x000fe20000410000 */
[----:B-----5:R-:W-:Y:S02]  /*12790*/  HADD2.F32 R0, -RZ, R13.H0_H0 ;  /* 0x2000000dff007230 */ /* 0x020fe40000004100 */
[----:B------:R-:W-:Y:S01]  /*127a0*/  FMUL.FTZ R25, R25, R4 ;  /* 0x0000000419197220 */ /* 0x000fe20000410000 */
[----:B----4-:R-:W-:Y:S02]  /*127b0*/  HADD2.F32 R2, -RZ, R9.H0_H0 ;  /* 0x20000009ff027230 */ /* 0x010fe40000004100 */
[----:B------:R-:W-:Y:S01]  /*127c0*/  FMUL.FTZ R6, R5, R6 ;  /* 0x0000000605067220 */ /* 0x000fe20000410000 */
[----:B------:R-:W-:Y:S02]  /*127d0*/  HADD2.F32 R18, -RZ, R18.H1_H1 ;  /* 0x30000012ff127230 */ /* 0x000fe40000004100 */
[----:B------:R-:W-:Y:S01]  /*127e0*/  @!P0 FADD.FTZ R21, -R21, -RZ ;  /* 0x800000ff15158221 */ /* 0x000fe20000010100 */
[----:B------:R-:W-:-:S02]  /*127f0*/  HADD2.F32 R13, -RZ, R13.H1_H1 ;  /* 0x3000000dff0d7230 */ /* 0x000fc40000004100 */
[----:B------:R-:W-:Y:S02]  /*12800*/  HADD2.F32 R9, -RZ, R9.H1_H1 ;  /* 0x30000009ff097230 */ /* 0x000fe40000004100 */
[----:B------:R-:W-:Y:S02]  /*12810*/  HADD2.F32 R4, -RZ, R12.H0_H0 ;  /* 0x2000000cff047230 */ /* 0x000fe40000004100 */
[----:B------:R-:W-:Y:S02]  /*12820*/  HADD2.F32 R5, -RZ, R8.H0_H0 ;  /* 0x20000008ff057230 */ /* 0x000fe40000004100 */
[----:B------:R-:W-:Y:S01]  /*12830*/  FMUL.FTZ R21, R18, R21 ;  /* 0x0000001512157220 */ /* 0x000fe20000410000 */
[----:B------:R-:W-:Y:S01]  /*12840*/  FFMA.FTZ R9, R13, R9, R22 ;  /* 0x000000090d097223 */ /* 0x000fe20000010016 */
[----:B------:R-:W-:Y:S02]  /*12850*/  HADD2.F32 R18, -RZ, R10.H0_H0 ;  /* 0x2000000aff127230 */ /* 0x000fe40000004100 */
[----:B------:R-:W-:Y:S01]  /*12860*/  FFMA.FTZ R0, R0, R2, R23 ;  /* 0x0000000200007223 */ /* 0x000fe20000010017 */
[----:B------:R-:W-:Y:S01]  /*12870*/  FFMA.FTZ R4, R4, R5, R17 ;  /* 0x0000000504047223 */ /* 0x000fe20000010011 */
[----:B------:R-:W-:-:S02]  /*12880*/  HADD2.F32 R22, -RZ, R14.H0_H0 ;  /* 0x2000000eff167230 */ /* 0x000fc40000004100 */
[----:B------:R-:W-:Y:S02]  /*12890*/  HADD2.F32 R8, -RZ, R8.H1_H1 ;  /* 0x30000008ff087230 */ /* 0x000fe40000004100 */
[--C-:B------:R-:W-:Y:S02]  /*128a0*/  HADD2.F32 R19, -RZ, R11.reuse.H0_H0 ;  /* 0x2000000bff137230 */ /* 0x100fe40000004100 */
[----:B------:R-:W-:Y:S02]  /*128b0*/  HADD2.F32 R16, -RZ, R11.H1_H1 ;  /* 0x3000000bff107230 */ /* 0x000fe40000004100 */
[----:B------:R-:W-:Y:S02]  /*128c0*/  HADD2.F32 R10, -RZ, R10.H1_H1 ;  /* 0x3000000aff0a7230 */ /* 0x000fe40000004100 */
[----:B------:R-:W-:Y:S02]  /*128d0*/  HADD2.F32 R12, -RZ, R12.H1_H1 ;  /* 0x3000000cff0c7230 */ /* 0x000fe40000004100 */
[----:B------:R-:W-:-:S02]  /*128e0*/  HADD2.F32 R5, -RZ, R15.H0_H0 ;  /* 0x2000000fff057230 */ /* 0x000fc40000004100 */
[----:B------:R-:W-:Y:S02]  /*128f0*/  HADD2.F32 R2, -RZ, R15.H1_H1 ;  /* 0x3000000fff027230 */ /* 0x000fe40000004100 */
        /* <DEDUP_REMOVED lines=10> */
.L_x_2346:
[----:B------:R-:W-:Y:S05]  /*129a0*/  BSYNC B0 ;  /* 0x0000000000007941 */ /* 0x000fea0003800000 */
.L_x_2345:
[----:B-----5:R3:W-:Y:S01]  /*129b0*/  STS.128 [R204+0x5800], R12 ;  /* 0x0058000ccc007388 */ /* 0x0207e20000000c00 */
[----:B------:R-:W-:Y:S05]  /*129c0*/  BRA `(.L_x_2290) ;  /* 0x00000008001c7947 */ /* 0x000fea0003800000 */
.L_x_2252:
        /* <DEDUP_REMOVED lines=36> */
.L_x_2348:
[----:B------:R-:W-:Y:S05]  /*12c10*/  BSYNC B0 ;  /* 0x0000000000007941 */ /* 0x000fea0003800000 */
.L_x_2347:
        /* <DEDUP_REMOVED lines=32> */
.L_x_2350:
[----:B------:R-:W-:Y:S05]  /*12e20*/  BSYNC B0 ;  /* 0x0000000000007941 */ /* 0x000fea0003800000 */
.L_x_2349:
        /* <DEDUP_REMOVED lines=31> */
.L_x_2352:
[----:B------:R-:W-:Y:S05]  /*13020*/  BSYNC B0 ;  /* 0x0000000000007941 */ /* 0x000fea0003800000 */
.L_x_2351:
        /* <DEDUP_REMOVED lines=33> */
.L_x_2290:
[----:B------:R-:W-:Y:S05]  /*13240*/  BSYNC B3 ;  /* 0x0000000000037941 */ /* 0x000fea0003800000 */
.L_x_2251:
[----:B------:R-:W-:Y:S01]  /*13250*/  VIADD R208, R134, 0xffffffff ;  /* 0xffffffff86d07836 */ /* 0x000fe20000000000 */
[----:B------:R-:W-:Y:S01]  /*13260*/  ULDC.64 UR10, c[0x0][0x218] ;  /* 0x00008600000a7ab9 */ /* 0x000fe20000000a00 */
[----:B------:R-:W-:Y:S01]  /*13270*/  LOP3.LUT R205, R146, 0xffff, RZ, 0xc0, !PT ;  /* 0x0000ffff92cd7812 */ /* 0x000fe200078ec0ff */
[----:B------:R-:W-:Y:S01]  /*13280*/  BSSY B0, `(.L_x_2353) ;  /* 0x000001e000007945 */ /* 0x000fe20003800000 */
[----:B------:R-:W-:Y:S01]  /*13290*/  IMAD.SHL.U32 R44, R208, 0x40, RZ ;  /* 0x00000040d02c7824 */ /* 0x000fe200078e00ff */
[C---:B------:R-:W-:Y:S02]  /*132a0*/  LEA R206, P0, R150.reuse, UR10, 0x1 ;  /* 0x0000000a96ce7c11 */ /* 0x040fe4000f8008ff */
[----:B-1234-:R-:W-:Y:S01]  /*132b0*/  LOP3.LUT R3, R205, 0xff, RZ, 0xc0, !PT ;  /* 0x000000ffcd037812 */ /* 0x01efe200078ec0ff */
[----:B------:R-:W-:Y:S01]  /*132c0*/  IMAD.IADD R7, R63, 0x1, -R44 ;  /* 0x000000013f077824 */ /* 0x000fe200078e0a2c */
[----:B------:R-:W-:-:S04]  /*132d0*/  LEA.HI.X R207, R150, UR11, R149, 0x1, P0 ;  /* 0x0000000b96cf7c11 */ /* 0x000fc800080f0c95 */
        /* <DEDUP_REMOVED lines=23> */
.L_x_2355:
[----:B------:R3:W-:Y:S02]  /*13450*/  STS.128 [R204+0xa000], RZ ;  /* 0x00a000ffcc007388 */ /* 0x0007e40000000c00 */
.L_x_2354:
[----:B------:R-:W-:Y:S05]  /*13460*/  BSYNC B0 ;  /* 0x0000000000007941 */ /* 0x000fea0003800000 */
.L_x_2353:
[----:B------:R-:W-:Y:S01]  /*13470*/  ISETP.GE.AND P0, PT, R20, R7, PT ;  /* 0x000000071400720c */ /* 0x000fe20003f06270 */
[----:B------:R-:W-:-:S12]  /*13480*/  BSSY B0, `(.L_x_2356) ;  /* 0x000001f000007945 */ /* 0x000fd80003800000 */
[----:B------:R-:W-:Y:S05]  /*13490*/  @P0 BRA `(.L_x_2357) ;  /* 0x0000000000740947 */ /* 0x000fea0003800000 */
[C---:B------:R-:W-:Y:S02]  /*134a0*/  LOP3.LUT R0, R3.reuse, 0x1, RZ, 0xc0, !PT ;  /* 0x0000000103007812 */ /* 0x040fe400078ec0ff */
[----:B------:R-:W-:Y:S02]  /*134b0*/  LOP3.LUT P0, RZ, R3, 0x2, RZ, 0xc0, !PT ;  /* 0x0000000203ff7812 */ /* 0x000fe4000780c0ff */
[----:B------:R-:W-:Y:S02]  /*134c0*/  ISETP.NE.U32.AND P1, PT, R0, 0x1, PT ;  /* 0x000000010000780c */ /* 0x000fe40003f25070 */
[----:B-1----:R-:W-:-:S05]  /*134d0*/  IADD3 R5, P2, R199, R150, RZ ;  /* 0x00000096c7057210 */ /* 0x002fca0007f5e0ff */
        /* <DEDUP_REMOVED lines=24> */
.L_x_2358:
[----:B------:R4:W-:Y:S02]  /*13660*/  STS.128 [R204+0xa800], RZ ;  /* 0x00a800ffcc007388 */ /* 0x0009e40000000c00 */
.L_x_2357:
[----:B------:R-:W-:Y:S05]  /*13670*/  BSYNC B0 ;  /* 0x0000000000007941 */ /* 0x000fea0003800000 */
.L_x_2356:
[----:B------:R-:W-:Y:S01]  /*13680*/  ISETP.GE.AND P0, PT, R24, R7, PT ;  /* 0x000000071800720c */ /* 0x000fe20003f06270 */
[----:B------:R-:W-:-:S12]  /*13690*/  BSSY B0, `(.L_x_2359) ;  /* 0x0000022000007945 */ /* 0x000fd80003800000 */
[----:B------:R-:W-:Y:S05]  /*136a0*/  @P0 BRA `(.L_x_2360) ;  /* 0x0000000000800947 */ /* 0x000fea0003800000 */
[----:B-1--4-:R-:W1:Y:S01]  /*136b0*/  LDC.64 R4, c[0x0][0x248] ;  /* 0x00009200ff047b82 */ /* 0x012e620000000a00 */
[C---:B------:R-:W-:Y:S02]  /*136c0*/  LOP3.LUT R0, R3.reuse, 0x1, RZ, 0xc0, !PT ;  /* 0x0000000103007812 */ /* 0x040fe400078ec0ff */
        /* <DEDUP_REMOVED lines=29> */
.L_x_2361:
[----:B------:R4:W-:Y:S02]  /*138a0*/  STS.128 [R204+0xb000], RZ ;  /* 0x00b000ffcc007388 */ /* 0x0009e40000000c00 */
.L_x_2360:
[----:B------:R-:W-:Y:S05]  /*138b0*/  BSYNC B0 ;  /* 0x0000000000007941 */ /* 0x000fea0003800000 */
.L_x_2359:
[----:B------:R-:W-:Y:S01]  /*138c0*/  ISETP.GE.AND P0, PT, R26, R7, PT ;  /* 0x000000071a00720c */ /* 0x000fe20003f06270 */
[----:B------:R-:W-:-:S12]  /*138d0*/  BSSY B0, `(.L_x_2362) ;  /* 0x0000021000007945 */ /* 0x000fd80003800000 */
[----:B------:R-:W-:Y:S05]  /*138e0*/  @P0 BRA `(.L_x_2363) ;  /* 0x00000000007c0947 */ /* 0x000fea0003800000 */
[----:B-1--4-:R-:W1:Y:S01]  /*138f0*/  LDC.64 R4, c[0x0][0x248] ;  /* 0x00009200ff047b82 */ /* 0x012e620000000a00 */
[C---:B------:R-:W-:Y:S01]  /*13900*/  LOP3.LUT R0, R3.reuse, 0x1, RZ, 0xc0, !PT ;  /* 0x0000000103007812 */ /* 0x040fe200078ec0ff */
        /* <DEDUP_REMOVED lines=29> */
.L_x_2363:
[----:B------:R-:W-:Y:S05]  /*13ae0*/  BSYNC B0 ;  /* 0x0000000000007941 */ /* 0x000fea0003800000 */
.L_x_2362:
[----:B------:R-:W0:Y:S01]  /*13af0*/  LDGDEPBAR ;  /* 0x00000000000079af */ /* 0x000e220000000000 */
[----:B------:R-:W-:Y:S01]  /*13b00*/  ISETP.GE.AND P1, PT, R152, R7, PT ;  /* 0x000000079800720c */ /* 0x000fe20003f26270 */
[----:B------:R-:W-:Y:S01]  /*13b10*/  ULDC.64 UR8, c[0x0][0x220] ;  /* 0x0000880000087ab9 */ /* 0x000fe20000000a00 */
[----:B------:R-:W-:Y:S01]  /*13b20*/  SHF.R.S32.HI R88, RZ, 0x1f, R147 ;  /* 0x0000001fff587819 */ /* 0x000fe20000011493 */
[----:B------:R-:W-:Y:S01]  /*13b30*/  IMAD.SHL.U32 R89, R125, 0x2, RZ ;  /* 0x000000027d597824 */ /* 0x000fe200078e00ff */
[----:B------:R-:W-:Y:S01]  /*13b40*/  LEA R156, P0, R136, UR8, 0x1 ;  /* 0x00000008889c7c11 */ /* 0x000fe2000f8008ff */
[----:B------:R-:W-:Y:S01]  /*13b50*/  BSSY B0, `(.L_x_2364) ;  /* 0x0000021000007945 */ /* 0x000fe20003800000 */
[----:B------:R-:W-:Y:S02]  /*13b60*/  LEA.HI R88, R88, R147, RZ, 0x2 ;  /* 0x0000009358587211 */ /* 0x000fe400078f10ff */
[----:B------:R-:W-:Y:S02]  /*13b70*/  LEA.HI.X R157, R136, UR9, R133, 0x1, P0 ;  /* 0x00000009889d7c11 */ /* 0x000fe400080f0c85 */
[----:B------:R-:W-:-:S02]  /*13b80*/  LOP3.LUT R89, R89, 0x6, RZ, 0xc0, !PT ;  /* 0x0000000659597812 */ /* 0x000fc400078ec0ff */
[----:B------:R-:W-:Y:S01]  /*13b90*/  SHF.R.S32.HI R88, RZ, 0x2, R88 ;  /* 0x00000002ff587819 */ /* 0x000fe20000011458 */
[----:B------:R-:W-:-:S04]  /*13ba0*/  DEPBAR.LE SB0, 0x0 ;  /* 0x000080000000791a */ /* 0x000fc80000000000 */
[----:B------:R-:W-:Y:S06]  /*13bb0*/  BAR.SYNC.DEFER_BLOCKING 0x0 ;  /* 0x0000000000007b1d */ /* 0x000fec0000010000 */
[----:B------:R1:W-:Y:S04]  /*13bc0*/  @P1 STS.128 [R204+0xc000], RZ ;  /* 0x00c000ffcc001388 */ /* 0x0003e80000000c00 */
[----:B------:R1:W-:Y:S04]  /*13bd0*/  @P1 STS.128 [R204+0xe000], RZ ;  /* 0x00e000ffcc001388 */ /* 0x0003e80000000c00 */
[----:B------:R1:W-:Y:S01]  /*13be0*/  @P1 STS.128 [R204+0x10000], RZ ;  /* 0x010000ffcc001388 */ /* 0x0003e20000000c00 */
[----:B------:R-:W-:Y:S05]  /*13bf0*/  @P1 BRA `(.L_x_2365) ;  /* 0x0000000000581947 */ /* 0x000fea0003800000 */
[C---:B------:R-:W-:Y:S02]  /*13c00*/  LOP3.LUT R0, R3.reuse, 0x1, RZ, 0xc0, !PT ;  /* 0x0000000103007812 */ /* 0x040fe400078ec0ff */
[----:B------:R-:W-:Y:S02]  /*13c10*/  R2P PR, R3, 0x6 ;  /* 0x0000000603007804 */ /* 0x000fe40000000000 */
[----:B------:R-:W-:-:S13]  /*13c20*/  ISETP.NE.U32.AND P0, PT, R0, 0x1, PT ;  /* 0x000000010000780c */ /* 0x000fda0003f05070 */
[----:B-1--4-:R-:W-:Y:S02]  /*13c30*/  @!P0 IMAD.MOV.U32 R4, RZ, RZ, R156 ;  /* 0x000000ffff048224 */ /* 0x012fe400078e009c */
        /* <DEDUP_REMOVED lines=17> */
.L_x_2366:
[----:B------:R4:W-:Y:S02]  /*13d50*/  STS.128 [R204+0x10000], RZ ;  /* 0x010000ffcc007388 */ /* 0x0009e40000000c00 */
.L_x_2365:
[----:B------:R-:W-:Y:S05]  /*13d60*/  BSYNC B0 ;  /* 0x0000000000007941 */ /* 0x000fea0003800000 */
.L_x_2364:
        /* <DEDUP_REMOVED lines=8> */
[----:B------:R-:W-:-:S11]  /*13df0*/  ISETP.NE.U32.AND P2, PT, R0, 0x1, PT ;  /* 0x000000010000780c */ /* 0x000fd60003f45070 */
[CC--:B-1--4-:R-:W-:Y:S02]  /*13e00*/  @P1 LEA R4, P0, R197.reuse, R156.reuse, 0x1 ;  /* 0x0000009cc5041211 */ /* 0x0d2fe400078008ff */
[C---:B------:R-:W-:Y:S02]  /*13e10*/  @!P2 LEA R8, P4, R197.reuse, R156, 0x1 ;  /* 0x0000009cc508a211 */ /* 0x040fe400078808ff */
[CCC-:B------:R-:W-:Y:S02]  /*13e20*/  @P1 LEA.HI.X R5, R197.reuse, R157.reuse, R196.reuse, 0x1, P0 ;  /* 0x0000009dc5051211 */ /* 0x1c0fe400000f0cc4 */
[----:B------:R-:W-:Y:S02]  /*13e30*/  @!P2 LEA.HI.X R9, R197, R157, R196, 0x1, P4 ;  /* 0x0000009dc509a211 */ /* 0x000fe400020f0cc4 */
[----:B------:R-:W-:-:S03]  /*13e40*/  LOP3.LUT P0, RZ, R3, 0x4, RZ, 0xc0, !PT ;  /* 0x0000000403ff7812 */ /* 0x000fc6000780c0ff */
        /* <DEDUP_REMOVED lines=11> */
[----:B-1----:R-:W-:-:S04]  /*13f00*/  LEA R4, P0, R197, R156, 0x1 ;  /* 0x0000009cc5047211 */ /* 0x002fc800078008ff */
[----:B------:R-:W-:-:S05]  /*13f10*/  LEA.HI.X R5, R197, R157, R196, 0x1, P0 ;  /* 0x0000009dc5057211 */ /* 0x000fca00000f0cc4 */
[----:B------:R-:W-:Y:S01]  /*13f20*/  @!PT LDS RZ, [RZ] ;  /* 0x00000000fffff984 */ /* 0x000fe20000000800 */
[----:B------:R-:W-:Y:S01]  /*13f30*/  @!PT LDS RZ, [RZ] ;  /* 0x00000000fffff984 */ /* 0x000fe20000000800 */
[----:B------:R-:W-:Y:S01]  /*13f40*/  @!PT LDS RZ, [RZ] ;  /* 0x00000000fffff984 */ /* 0x000fe20000000800 */
[----:B------:R1:W-:Y:S01]  /*13f50*/  LDGSTS.E.BYPASS.LTC128B.128 [R204+0x10800], desc[UR6][R4.64+0x100] ;  /* 0x1080010004cc7fae */ /* 0x0003e2000b901d46 */
[----:B------:R-:W-:Y:S05]  /*13f60*/  BRA `(.L_x_2368) ;  /* 0x0000000000047947 */ /* 0x000fea0003800000 */
.L_x_2369:
[----:B------:R4:W-:Y:S02]  /*13f70*/  STS.128 [R204+0x10800], RZ ;  /* 0x010800ffcc007388 */ /* 0x0009e40000000c00 */
.L_x_2368:
[----:B------:R-:W-:Y:S05]  /*13f80*/  BSYNC B0 ;  /* 0x0000000000007941 */ /* 0x000fea0003800000 */
.L_x_2367:
[----:B------:R-:W-:Y:S01]  /*13f90*/  ISETP.GE.AND P0, PT, R24, R7, PT ;  /* 0x000000071800720c */ /* 0x000fe20003f06270 */
[----:B------:R-:W-:-:S12]  /*13fa0*/  BSSY B0, `(.L_x_2370) ;  /* 0x0000023000007945 */ /* 0x000fd80003800000 */
[----:B------:R1:W-:Y:S04]  /*13fb0*/  @P0 STS.128 [R204+0xd000], RZ ;  /* 0x00d000ffcc000388 */ /* 0x0003e80000000c00 */
[----:B------:R1:W-:Y:S04]  /*13fc0*/  @P0 STS.128 [R204+0xf000], RZ ;  /* 0x00f000ffcc000388 */ /* 0x0003e80000000c00 */
[----:B------:R1:W-:Y:S01]  /*13fd0*/  @P0 STS.128 [R204+0x11000], RZ ;  /* 0x011000ffcc000388 */ /* 0x0003e20000000c00 */
[----:B------:R-:W-:Y:S05]  /*13fe0*/  @P0 BRA `(.L_x_2371) ;  /* 0x0000000000780947 */ /* 0x000fea0003800000 */
[----:B-1--4-:R-:W1:Y:S01]  /*13ff0*/  LDC.64 R4, c[0x0][0x250] ;  /* 0x00009400ff047b82 */ /* 0x012e620000000a00 */
[C---:B------:R-:W-:Y:S02]  /*14000*/  LOP3.LUT R0, R3.reuse, 0x1, RZ, 0xc0, !PT ;  /* 0x0000000103007812 */ /* 0x040fe400078ec0ff */
[----:B------:R-:W-:Y:S02]  /*14010*/  LOP3.LUT P1, RZ, R3, 0x2, RZ, 0xc0, !PT ;  /* 0x0000000203ff7812 */ /* 0x000fe4000782c0ff */
[----:B------:R-:W-:Y:S01]  /*14020*/  ISETP.NE.U32.AND P2, PT, R0, 0x1, PT ;  /* 0x000000010000780c */ /* 0x000fe20003f45070 */
[C---:B-1----:R-:W-:Y:S01]  /*14030*/  IMAD.SHL.U32 R0, R4.reuse, 0x20, RZ ;  /* 0x0000002004007824 */ /* 0x042fe200078e00ff */
[----:B------:R-:W-:-:S11]  /*14040*/  SHF.L.U64.HI R5, R4, 0x5, R5 ;  /* 0x0000000504057819 */ /* 0x000fd60000010205 */
[CC--:B------:R-:W-:Y:S02]  /*14050*/  @!P2 LEA R10, P4, R0.reuse, R156.reuse, 0x1 ;  /* 0x0000009c000aa211 */ /* 0x0c0fe400078808ff */
[C---:B------:R-:W-:Y:S02]  /*14060*/  @P1 LEA R8, P0, R0.reuse, R156, 0x1 ;  /* 0x0000009c00081211 */ /* 0x040fe400078008ff */
[CCC-:B------:R-:W-:Y:S02]  /*14070*/  @!P2 LEA.HI.X R11, R0.reuse, R157.reuse, R5.reuse, 0x1, P4 ;  /* 0x0000009d000ba211 */ /* 0x1c0fe400020f0c05 */
[----:B------:R-:W-:Y:S02]  /*14080*/  @P1 LEA.HI.X R9, R0, R157, R5, 0x1, P0 ;  /* 0x0000009d00091211 */ /* 0x000fe400000f0c05 */
[----:B------:R-:W-:Y:S01]  /*14090*/  LOP3.LUT P0, RZ, R3, 0x4, RZ, 0xc0, !PT ;  /* 0x0000000403ff7812 */ /* 0x000fe2000780c0ff */
        /* <DEDUP_REMOVED lines=11> */
[----:B------:R-:W-:-:S04]  /*14150*/  LEA R4, P0, R0, R156, 0x1 ;  /* 0x0000009c00047211 */ /* 0x000fc800078008ff */
[----:B------:R-:W-:-:S05]  /*14160*/  LEA.HI.X R5, R0, R157, R5, 0x1, P0 ;  /* 0x0000009d00057211 */ /* 0x000fca00000f0c05 */
[----:B------:R-:W-:Y:S01]  /*14170*/  @!PT LDS RZ, [RZ] ;  /* 0x00000000fffff984 */ /* 0x000fe20000000800 */
[----:B------:R-:W-:Y:S01]  /*14180*/  @!PT LDS RZ, [RZ] ;  /* 0x00000000fffff984 */ /* 0x000fe20000000800 */
[----:B------:R-:W-:Y:S01]  /*14190*/  @!PT LDS RZ, [RZ] ;  /* 0x00000000fffff984 */ /* 0x000fe20000000800 */
[----:B------:R4:W-:Y:S01]  /*141a0*/  LDGSTS.E.BYPASS.LTC128B.128 [R204+0x11000], desc[UR6][R4.64+0x100] ;  /* 0x1100010004cc7fae */ /* 0x0009e2000b901d46 */
[----:B------:R-:W-:Y:S05]  /*141b0*/  BRA `(.L_x_2371) ;  /* 0x0000000000047947 */ /* 0x000fea0003800000 */
.L_x_2372:
[----:B------:R4:W-:Y:S02]  /*141c0*/  STS.128 [R204+0x11000], RZ ;  /* 0x011000ffcc007388 */ /* 0x0009e40000000c00 */
.L_x_2371:
[----:B------:R-:W-:Y:S05]  /*141d0*/  BSYNC B0 ;  /* 0x0000000000007941 */ /* 0x000fea0003800000 */
.L_x_2370:
[----:B------:R-:W-:Y:S01]  /*141e0*/  ISETP.GE.AND P0, PT, R26, R7, PT ;  /* 0x000000071a00720c */ /* 0x000fe20003f06270 */
[----:B------:R-:W-:-:S12]  /*141f0*/  BSSY B0, `(.L_x_2373) ;  /* 0x0000026000007945 */ /* 0x000fd80003800000 */
[----:B------:R1:W-:Y:S04]  /*14200*/  @P0 STS.128 [R204+0xd800], RZ ;  /* 0x00d800ffcc000388 */ /* 0x0003e80000000c00 */
[----:B------:R1:W-:Y:S04]  /*14210*/  @P0 STS.128 [R204+0xf800], RZ ;  /* 0x00f800ffcc000388 */ /* 0x0003e80000000c00 */
[----:B------:R1:W-:Y:S01]  /*14220*/  @P0 STS.128 [R204+0x11800], RZ ;  /* 0x011800ffcc000388 */ /* 0x0003e20000000c00 */
[----:B------:R-:W-:Y:S05]  /*14230*/  @P0 BRA `(.L_x_2374) ;  /* 0x0000000000840947 */ /* 0x000fea0003800000 */
[C---:B------:R-:W-:Y:S02]  /*14240*/  LOP3.LUT R0, R3.reuse, 0x1, RZ, 0xc0, !PT ;  /* 0x0000000103007812 */ /* 0x040fe400078ec0ff */
[----:B------:R-:W-:Y:S02]  /*14250*/  R2P PR, R3, 0x6 ;  /* 0x0000000603007804 */ /* 0x000fe40000000000 */
[----:B------:R-:W-:-:S11]  /*14260*/  ISETP.NE.U32.AND P0, PT, R0, 0x1, PT ;  /* 0x000000010000780c */ /* 0x000fd60003f05070 */
[----:B-1--4-:R-:W1:Y:S08]  /*14270*/  @P1 LDC.64 R4, c[0x0][0x250] ;  /* 0x00009400ff041b82 */ /* 0x012e700000000a00 */
[----:B------:R-:W4:Y:S01]  /*14280*/  @!P0 LDC.64 R6, c[0x0][0x250] ;  /* 0x00009400ff068b82 */ /* 0x000f220000000a00 */
[----:B-1----:R-:W-:-:S04]  /*14290*/  @P1 IMAD.WIDE.U32 R8, R4, 0x60, R156 ;  /* 0x0000006004081825 */ /* 0x002fc800078e009c */
[----:B------:R-:W-:Y:S01]  /*142a0*/  @P1 IMAD R5, R5, 0x60, RZ ;  /* 0x0000006005051824 */ /* 0x000fe200078e02ff */
[----:B------:R-:W-:Y:S01]  /*142b0*/  @P1 MOV R4, R8 ;  /* 0x0000000800041202 */ /* 0x000fe20000000f00 */
[----:B----4-:R-:W-:-:S03]  /*142c0*/  @!P0 IMAD.WIDE.U32 R10, R6, 0x60, R156 ;  /* 0x00000060060a8825 */ /* 0x010fc600078e009c */
[----:B------:R-:W-:Y:S01]  /*142d0*/  @P1 IADD3 R5, R5, R9, RZ ;  /* 0x0000000905051210 */ /* 0x000fe20007ffe0ff */
[----:B------:R-:W-:-:S05]  /*142e0*/  @!P0 IMAD R7, R7, 0x60, RZ ;  /* 0x0000006007078824 */ /* 0x000fca00078e02ff */
        /* <DEDUP_REMOVED lines=12> */
[----:B-1----:R-:W1:Y:S02]  /*143b0*/  LDC.64 R4, c[0x0][0x250] ;  /* 0x00009400ff047b82 */ /* 0x002e640000000a00 */
[----:B-1----:R-:W-:-:S04]  /*143c0*/  IMAD.WIDE.U32 R6, R4, 0x60, R156 ;  /* 0x0000006004067825 */ /* 0x002fc800078e009c */
[----:B------:R-:W-:-:S05]  /*143d0*/  IMAD R5, R5, 0x60, RZ ;  /* 0x0000006005057824 */ /* 0x000fca00078e02ff */
[----:B------:R-:W-:-:S05]  /*143e0*/  IADD3 R7, R5, R7, RZ ;  /* 0x0000000705077210 */ /* 0x000fca0007ffe0ff */
[----:B------:R-:W-:Y:S01]  /*143f0*/  @!PT LDS RZ, [RZ] ;  /* 0x00000000fffff984 */ /* 0x000fe20000000800 */
[----:B------:R-:W-:Y:S01]  /*14400*/  @!PT LDS RZ, [RZ] ;  /* 0x00000000fffff984 */ /* 0x000fe20000000800 */
[----:B------:R-:W-:Y:S01]  /*14410*/  @!PT LDS RZ, [RZ] ;  /* 0x00000000fffff984 */ /* 0x000fe20000000800 */
[----:B------:R1:W-:Y:S01]  /*14420*/  LDGSTS.E.BYPASS.LTC128B.128 [R204+0x11800], desc[UR6][R6.64+0x100] ;  /* 0x1180010006cc7fae */ /* 0x0003e2000b901d46 */
[----:B------:R-:W-:Y:S05]  /*14430*/  BRA `(.L_x_2374) ;  /* 0x0000000000047947 */ /* 0x000fea0003800000 */
.L_x_2375:
[----:B------:R4:W-:Y:S02]  /*14440*/  STS.128 [R204+0x11800], RZ ;  /* 0x011800ffcc007388 */ /* 0x0009e40000000c00 */
.L_x_2374:
[----:B------:R-:W-:Y:S05]  /*14450*/  BSYNC B0 ;  /* 0x0000000000007941 */ /* 0x000fea0003800000 */
.L_x_2373:
[C---:B------:R-:W-:Y:S01]  /*14460*/  IMAD.SHL.U32 R0, R62.reuse, 0x40, RZ ;  /* 0x000000403e007824 */ /* 0x040fe200078e00ff */
[----:B------:R-:W-:Y:S01]  /*14470*/  R2P PR, R62, 0x6 ;  /* 0x000000063e007804 */ /* 0x000fe20000000000 */
[----:B------:R-:W-:Y:S01]  /*14480*/  IMAD.SHL.U32 R152, R152, 0x8, RZ ;  /* 0x0000000898987824 */ /* 0x000fe200078e00ff */
[----:B------:R-:W0:Y:S01]  /*14490*/  LDGDEPBAR ;  /* 0x00000000000079af */ /* 0x000e220000000000 */
[----:B------:R-:W-:Y:S01]  /*144a0*/  IMAD R191, R60, 0x400, R47 ;  /* 0x000004003cbf7824 */ /* 0x000fe200078e022f */
[----:B-1--4-:R-:W-:Y:S01]  /*144b0*/  LOP3.LUT R5, R0, 0x1c0, RZ, 0xc0, !PT ;  /* 0x000001c000057812 */ /* 0x012fe200078ec0ff */
[----:B------:R-:W-:Y:S01]  /*144c0*/  IMAD R61, R60, 0x10, R61 ;  /* 0x000000103c3d7824 */ /* 0x000fe200078e023d */
[----:B------:R-:W-:Y:S01]  /*144d0*/  ISETP.GT.AND P5, PT, R208, R195, PT ;  /* 0x000000c3d000720c */ /* 0x000fe20003fa4270 */
[----:B------:R-:W-:Y:S01]  /*144e0*/  ULDC UR5, c[0x0][0x398] ;  /* 0x0000e60000057ab9 */ /* 0x000fe20000000800 */
[----:B------:R-:W-:Y:S01]  /*144f0*/  LOP3.LUT R152, R5, 0x8, R152, 0xf8, !PT ;  /* 0x0000000805987812 */ /* 0x000fe200078ef898 */
[----:B------:R-:W-:Y:S01]  /*14500*/  IMAD.IADD R88, R88, 0x1, R61 ;  /* 0x0000000158587824 */ /* 0x000fe200078e023d */
[----:B------:R-:W-:-:S02]  /*14510*/  SHF.R.U32.HI R5, RZ, 0x3, R5 ;  /* 0x00000003ff057819 */ /* 0x000fc40000011605 */
[----:B------:R-:W-:Y:S01]  /*14520*/  LEA R191, R191, UR4, 0x1 ;  /* 0x00000004bfbf7c11 */ /* 0x000fe2000f8e08ff */
[----:B------:R-:W-:Y:S01]  /*14530*/  VIADD R211, R88, 0x8 ;  /* 0x0000000858d37836 */ /* 0x000fe20000000000 */
[----:B------:R-:W-:-:S03]  /*14540*/  LOP3.LUT R5, R152, R5, RZ, 0x3c, !PT ;  /* 0x0000000598057212 */ /* 0x000fc600078e3cff */
[----:B------:R-:W-:Y:S01]  /*14550*/  LDSM.16.M88.4 R32, [R191] ;  /* 0x00000000bf20783b */ /* 0x000fe20000000200 */
[----:B------:R-:W-:Y:S02]  /*14560*/  IMAD R192, R46, 0x2, R191 ;  /* 0x000000022ec07824 */ /* 0x000fe400078e02bf */
[----:B------:R-:W-:Y:S02]  /*14570*/  IMAD R190, R64, 0x200, R5 ;  /* 0x0000020040be7824 */ /* 0x000fe400078e0205 */
[C---:B------:R-:W-:Y:S01]  /*14580*/  IMAD R135, R45.reuse, 0x2, R191 ;  /* 0x000000022d877824 */ /* 0x040fe200078e02bf */
[----:B------:R-:W-:Y:S01]  /*14590*/  LDSM.16.M88.4 R64, [R192] ;  /* 0x00000000c040783b */ /* 0x000fe20000000200 */
[----:B------:R-:W-:Y:S01]  /*145a0*/  IMAD R2, R45, 0x2, R192 ;  /* 0x000000022d027824 */ /* 0x000fe200078e02c0 */
[----:B------:R-:W-:Y:S02]  /*145b0*/  LEA R190, R190, UR4, 0x1 ;  /* 0x00000004bebe7c11 */ /* 0x000fe4000f8e08ff */
[----:B------:R-:W-:Y:S02]  /*145c0*/  LDSM.16.M88.4 R28, [R135] ;  /* 0x00000000871c783b */ /* 0x000fe40000000200 */
[C---:B------:R-:W-:Y:S01]  /*145d0*/  IADD3 R0, R190.reuse, 0x6000, RZ ;  /* 0x00006000be007810 */ /* 0x040fe20007ffe0ff */
[----:B------:R-:W-:Y:S01]  /*145e0*/  VIADD R189, R190, 0x6020 ;  /* 0x00006020bebd7836 */ /* 0x000fe20000000000 */
[----:B------:R-:W1:Y:S03]  /*145f0*/  LDSM.16.M88.4 R8, [R190+0x6000] ;  /* 0x00600000be08783b */ /* 0x000e660000000200 */
[----:B------:R-:W-:Y:S01]  /*14600*/  @P1 VIADD R189, R0, 0xffffffe0 ;  /* 0xffffffe000bd1836 */ /* 0x000fe20000000000 */
[----:B------:R-:W4:Y:S01]  /*14610*/  LDSM.16.M88.4 R80, [R190+0x6800] ;  /* 0x00680000be50783b */ /* 0x000f220000000200 */
[----:B------:R-:W-:-:S02]  /*14620*/  MOV R0, 0x40 ;  /* 0x0000004000007802 */ /* 0x000fc40000000f00 */
[C---:B------:R-:W-:Y:S01]  /*14630*/  VIADD R183, R189.reuse, 0x800 ;  /* 0x00000800bdb77836 */ /* 0x040fe20000000000 */
[----:B------:R-:W5:Y:S01]  /*14640*/  LDSM.16.M88.4 R40, [R190+0x7000] ;  /* 0x00700000be28783b */ /* 0x000f620000000200 */
[----:B------:R-:W-:Y:S01]  /*14650*/  SEL R0, R0, 0xffffffc0, !P2 ;  /* 0xffffffc000007807 */ /* 0x000fe20005000000 */
[C---:B------:R-:W-:Y:S01]  /*14660*/  VIADD R182, R189.reuse, 0x1000 ;  /* 0x00001000bdb67836 */ /* 0x040fe20000000000 */
[C---:B------:R-:W-:Y:S01]  /*14670*/  IADD3 R179, R189.reuse, 0x2000, RZ ;  /* 0x00002000bdb37810 */ /* 0x040fe20007ffe0ff */
[----:B------:R-:W2:Y:S01]  /*14680*/  LDSM.16.M88.4 R72, [R190+0x7800] ;  /* 0x00780000be48783b */ /* 0x000ea20000000200 */
[----:B------:R-:W-:Y:S01]  /*14690*/  IADD3 R180, R0, R189, RZ ;  /* 0x000000bd00b47210 */ /* 0x000fe20007ffe0ff */
[----:B------:R-:W-:Y:S01]  /*146a0*/  IMAD.IADD R187, R190, 0x1, R0 ;  /* 0x00000001bebb7824 */ /* 0x000fe200078e0200 */
[C---:B------:R-:W-:Y:S01]  /*146b0*/  IADD3 R176, R189.reuse, 0x3800, RZ ;  /* 0x00003800bdb07810 */ /* 0x040fe20007ffe0ff */
[----:B------:R-:W3:Y:S01]  /*146c0*/  LDSM.16.M88.4 R16, [R189] ;  /* 0x00000000bd10783b */ /* 0x000ee20000000200 */
[----:B------:R-:W4:Y:S01]  /*146d0*/  LDC R0, c[0x0][0x394] ;  /* 0x0000e500ff007b82 */ /* 0x000f220000000800 */
[C---:B------:R-:W-:Y:S01]  /*146e0*/  VIADD R181, R189.reuse, 0x1800 ;  /* 0x00001800bdb57836 */ /* 0x040fe20000000000 */
[C---:B------:R-:W-:Y:S01]  /*146f0*/  IADD3 R173, R189.reuse, 0x5000, RZ ;  /* 0x00005000bdad7810 */ /* 0x040fe20007ffe0ff */
[----:B------:R-:W3:Y:S01]  /*14700*/  LDSM.16.M88.4 R68, [R189+0x800] ;  /* 0x00080000bd44783b */ /* 0x000ee20000000200 */
[----:B------:R-:W-:-:S02]  /*14710*/  VIADD R178, R189, 0x2800 ;  /* 0x00002800bdb27836 */ /* 0x000fc40000000000 */
[C---:B------:R-:W-:Y:S01]  /*14720*/  VIADD R177, R189.reuse, 0x3000 ;  /* 0x00003000bdb17836 */ /* 0x040fe20000000000 */
[----:B------:R-:W3:Y:S01]  /*14730*/  LDSM.16.M88.4 R56, [R189+0x1000] ;  /* 0x00100000bd38783b */ /* 0x000ee20000000200 */
[C---:B------:R-:W-:Y:S02]  /*14740*/  VIADD R175, R189.reuse, 0x4000 ;  /* 0x00004000bdaf7836 */ /* 0x040fe40000000000 */
[C---:B------:R-:W-:Y:S01]  /*14750*/  VIADD R174, R189.reuse, 0x4800 ;  /* 0x00004800bdae7836 */ /* 0x040fe20000000000 */
[----:B------:R-:W3:Y:S01]  /*14760*/  LDSM.16.M88.4 R52, [R189+0x1800] ;  /* 0x00180000bd34783b */ /* 0x000ee20000000200 */
[----:B------:R-:W-:-:S03]  /*14770*/  VIADD R172, R189, 0x5800 ;  /* 0x00005800bdac7836 */ /* 0x000fc60000000000 */
[----:B------:R-:W3:Y:S04]  /*14780*/  LDSM.16.M88.4 R24, [R187+0x6000] ;  /* 0x00600000bb18783b */ /* 0x000ee80000000200 */
[----:B------:R-:W3:Y:S01]  /*14790*/  LDSM.16.M88.4 R20, [R187+0x6800] ;  /* 0x00680000bb14783b */ /* 0x000ee20000000200 */
[----:B-1----:R-:W-:Y:S03]  /*147a0*/  HMMA.16816.F32 R12, R32, R8, RZ ;  /* 0x00000008200c723c */ /* 0x002fe600000018ff */
[----:B------:R-:W-:Y:S01]  /*147b0*/  LDSM.16.M88.4 R84, [R187+0x7800] ;  /* 0x00780000bb54783b */ /* 0x000fe20000000200 */
[----:B----4-:R-:W-:-:S03]  /*147c0*/  IADD3 R0, R63, -R0, -R200 ;  /* 0x800000003f007210 */ /* 0x010fc60007ffe8c8 */
[----:B------:R-:W-:Y:S01]  /*147d0*/  LDSM.16.M88.4 R76, [R2] ;  /* 0x00000000024c783b */ /* 0x000fe20000000200 */
[----:B------:R-:W-:Y:S01]  /*147e0*/  HMMA.16816.F32 R8, R32, R10, RZ ;  /* 0x0000000a2008723c */ /* 0x000fe200000018ff */
[----:B------:R-:W-:-:S05]  /*147f0*/  VIADDMNMX R212, R0, R88, RZ, !PT ;  /* 0x0000005800d47246 */ /* 0x000fca00078001ff */
[C---:B------:R-:W-:Y:S06]  /*14800*/  HMMA.16816.F32 R4, R32.reuse, R80, RZ ;  /* 0x000000502004723c */ /* 0x040fec00000018ff */
[C---:B------:R-:W-:Y:S06]  /*14810*/  HMMA.16816.F32 R80, R32.reuse, R82, RZ ;  /* 0x000000522050723c */ /* 0x040fec00000018ff */
[C---:B-----5:R-:W-:Y:S06]  /*14820*/  HMMA.16816.F32 R48, R32.reuse, R40, RZ ;  /* 0x000000282030723c */ /* 0x060fec00000018ff */
[C---:B------:R-:W-:Y:S06]  /*14830*/  HMMA.16816.F32 R40, R32.reuse, R42, RZ ;  /* 0x0000002a2028723c */ /* 0x040fec00000018ff */
[C---:B--2---:R-:W-:Y:S06]  /*14840*/  HMMA.16816.F32 R36, R32.reuse, R72, RZ ;  /* 0x000000482024723c */ /* 0x044fec00000018ff */
[----:B------:R-:W-:Y:S01]  /*14850*/  HMMA.16816.F32 R32, R32, R74, RZ ;  /* 0x0000004a2020723c */ /* 0x000fe200000018ff */
[----:B------:R-:W-:Y:S05]  /*14860*/  LDSM.16.M88.4 R72, [R180] ;  /* 0x00000000b448783b */ /* 0x000fea0000000200 */
[C---:B---3--:R-:W-:Y:S06]  /*14870*/  HMMA.16816.F32 R12, R64.reuse, R16, R12 ;  /* 0x00000010400c723c */ /* 0x048fec000000180c */
[C---:B------:R-:W-:Y:S01]  /*14880*/  HMMA.16816.F32 R8, R64.reuse, R18, R8 ;  /* 0x000000124008723c */ /* 0x040fe20000001808 */
[----:B------:R-:W1:Y:S05]  /*14890*/  LDSM.16.M88.4 R16, [R187+0x7000] ;  /* 0x00700000bb10783b */ /* 0x000e6a0000000200 */
[C---:B------:R-:W-:Y:S06]  /*148a0*/  HMMA.16816.F32 R4, R64.reuse, R68, R4 ;  /* 0x000000444004723c */ /* 0x040fec0000001804 */
[C---:B------:R-:W-:Y:S01]  /*148b0*/  HMMA.16816.F32 R80, R64.reuse, R70, R80 ;  /* 0x000000464050723c */ /* 0x040fe20000001850 */
[----:B------:R-:W2:Y:S05]  /*148c0*/  LDSM.16.M88.4 R68, [R180+0x800] ;  /* 0x00080000b444783b */ /* 0x000eaa0000000200 */
[C---:B------:R-:W-:Y:S06]  /*148d0*/  HMMA.16816.F32 R48, R64.reuse, R56, R48 ;  /* 0x000000384030723c */ /* 0x040fec0000001830 */
[C---:B------:R-:W-:Y:S06]  /*148e0*/  HMMA.16816.F32 R40, R64.reuse, R58, R40 ;  /* 0x0000003a4028723c */ /* 0x040fec0000001828 */
[C---:B------:R-:W-:Y:S06]  /*148f0*/  HMMA.16816.F32 R36, R64.reuse, R52, R36 ;  /* 0x000000344024723c */ /* 0x040fec0000001824 */
[----:B------:R-:W-:Y:S01]  /*14900*/  HMMA.16816.F32 R32, R64, R54, R32 ;  /* 0x000000364020723c */ /* 0x000fe20000001820 */
[----:B------:R-:W-:Y:S04]  /*14910*/  LDSM.16.M88.4 R64, [R180+0x1800] ;  /* 0x00180000b440783b */ /* 0x000fe80000000200 */
[----:B------:R-:W-:Y:S01]  /*14920*/  LDSM.16.M88.4 R52, [R191+0x2000] ;  /* 0x00200000bf34783b */ /* 0x000fe20000000200 */
[C---:B------:R-:W-:Y:S06]  /*14930*/  HMMA.16816.F32 R12, R28.reuse, R24, R12 ;  /* 0x000000181c0c723c */ /* 0x040fec000000180c */
[C---:B------:R-:W-:Y:S01]  /*14940*/  HMMA.16816.F32 R8, R28.reuse, R26, R8 ;  /* 0x0000001a1c08723c */ /* 0x040fe20000001808 */
[----:B------:R-:W3:Y:S05]  /*14950*/  LDSM.16.M88.4 R24, [R180+0x1000] ;  /* 0x00100000b418783b */ /* 0x000eea0000000200 */
[C---:B------:R-:W-:Y:S01]  /*14960*/  HMMA.16816.F32 R56, R28.reuse, R20, R4 ;  /* 0x000000141c38723c */ /* 0x040fe20000001804 */
[----:B------:R-:W4:Y:S05]  /*14970*/  LDSM.16.M88.4 R4, [R190+0x8000] ;  /* 0x00800000be04783b */ /* 0x000f2a0000000200 */
[C---:B------:R-:W-:Y:S01]  /*14980*/  HMMA.16816.F32 R80, R28.reuse, R22, R80 ;  /* 0x000000161c50723c */ /* 0x040fe20000001850 */
[----:B------:R-:W5:Y:S05]  /*14990*/  LDSM.16.M88.4 R20, [R190+0x8800] ;  /* 0x00880000be14783b */ /* 0x000f6a0000000200 */
[C---:B-1----:R-:W-:Y:S06]  /*149a0*/  HMMA.16816.F32 R48, R28.reuse, R16, R48 ;  /* 0x000000101c30723c */ /* 0x042fec0000001830 */
[C---:B------:R-:W-:Y:S01]  /*149b0*/  HMMA.16816.F32 R40, R28.reuse, R18, R40 ;  /* 0x000000121c28723c */ /* 0x040fe20000001828 */
[----:B------:R-:W1:Y:S05]  /*149c0*/  LDSM.16.M88.4 R16, [R190+0x9000] ;  /* 0x00900000be10783b */ /* 0x000e6a0000000200 */
[C---:B------:R-:W-:Y:S06]  /*149d0*/  HMMA.16816.F32 R36, R28.reuse, R84, R36 ;  /* 0x000000541c24723c */ /* 0x040fec0000001824 */
[----:B------:R-:W-:Y:S01]  /*149e0*/  HMMA.16816.F32 R32, R28, R86, R32 ;  /* 0x000000561c20723c */ /* 0x000fe20000001820 */
[----:B------:R-:W1:Y:S04]  /*149f0*/  LDSM.16.M88.4 R84, [R190+0x9800] ;  /* 0x00980000be54783b */ /* 0x000e680000000200 */
[----:B------:R-:W-:Y:S01]  /*14a00*/  LDSM.16.M88.4 R28, [R189+0x2000] ;  /* 0x00200000bd1c783b */ /* 0x000fe20000000200 */
[C---:B------:R-:W-:Y:S06]  /*14a10*/  HMMA.16816.F32 R12, R76.reuse, R72, R12 ;  /* 0x000000484c0c723c */ /* 0x040fec000000180c */
[C---:B------:R-:W-:Y:S06]  /*14a20*/  HMMA.16816.F32 R8, R76.reuse, R74, R8 ;  /* 0x0000004a4c08723c */ /* 0x040fec0000001808 */
[C---:B--2---:R-:W-:Y:S01]  /*14a30*/  HMMA.16816.F32 R72, R76.reuse, R68, R56 ;  /* 0x000000444c48723c */ /* 0x044fe20000001838 */
[----:B------:R-:W2:Y:S05]  /*14a40*/  LDSM.16.M88.4 R56, [R192+0x2000] ;  /* 0x00200000c038783b */ /* 0x000eaa0000000200 */
[C---:B------:R-:W-:Y:S01]  /*14a50*/  HMMA.16816.F32 R80, R76.reuse, R70, R80 ;  /* 0x000000464c50723c */ /* 0x040fe20000001850 */
[----:B------:R-:W2:Y:S05]  /*14a60*/  LDSM.16.M88.4 R68, [R189+0x2800] ;  /* 0x00280000bd44783b */ /* 0x000eaa0000000200 */
[C---:B---3--:R-:W-:Y:S06]  /*14a70*/  HMMA.16816.F32 R48, R76.reuse, R24, R48 ;  /* 0x000000184c30723c */ /* 0x048fec0000001830 */
[C---:B------:R-:W-:Y:S01]  /*14a80*/  HMMA.16816.F32 R40, R76.reuse, R26, R40 ;  /* 0x0000001a4c28723c */ /* 0x040fe20000001828 */
[----:B------:R-:W-:Y:S05]  /*14a90*/  LDSM.16.M88.4 R24, [R187+0x8000] ;  /* 0x00800000bb18783b */ /* 0x000fea0000000200 */
[C---:B------:R-:W-:Y:S06]  /*14aa0*/  HMMA.16816.F32 R36, R76.reuse, R64, R36 ;  /* 0x000000404c24723c */ /* 0x040fec0000001824 */
[----:B------:R-:W-:Y:S01]  /*14ab0*/  HMMA.16816.F32 R32, R76, R66, R32 ;  /* 0x000000424c20723c */ /* 0x000fe20000001820 */
[----:B------:R-:W-:Y:S04]  /*14ac0*/  LDSM.16.M88.4 R76, [R189+0x3800] ;  /* 0x00380000bd4c783b */ /* 0x000fe80000000200 */
[----:B------:R-:W-:Y:S01]  /*14ad0*/  LDSM.16.M88.4 R64, [R135+0x2000] ;  /* 0x002000008740783b */ /* 0x000fe20000000200 */
[C---:B----4-:R-:W-:Y:S06]  /*14ae0*/  HMMA.16816.F32 R12, R52.reuse, R4, R12 ;  /* 0x00000004340c723c */ /* 0x050fec000000180c */
[C---:B------:R-:W-:Y:S01]  /*14af0*/  HMMA.16816.F32 R8, R52.reuse, R6, R8 ;  /* 0x000000063408723c */ /* 0x040fe20000001808 */
[----:B------:R-:W3:Y:S05]  /*14b00*/  LDSM.16.M88.4 R4, [R189+0x3000] ;  /* 0x00300000bd04783b */ /* 0x000eea0000000200 */
[C---:B-----5:R-:W-:Y:S06]  /*14b10*/  HMMA.16816.F32 R72, R52.reuse, R20, R72 ;  /* 0x000000143448723c */ /* 0x060fec0000001848 */
[C---:B------:R-:W-:Y:S01]  /*14b20*/  HMMA.16816.F32 R80, R52.reuse, R22, R80 ;  /* 0x000000163450723c */ /* 0x040fe20000001850 */
[----:B------:R-:W4:Y:S05]  /*14b30*/  LDSM.16.M88.4 R20, [R187+0x8800] ;  /* 0x00880000bb14783b */ /* 0x000f2a0000000200 */
[C---:B-1----:R-:W-:Y:S06]  /*14b40*/  HMMA.16816.F32 R48, R52.reuse, R16, R48 ;  /* 0x000000103430723c */ /* 0x042fec0000001830 */
[C---:B------:R-:W-:Y:S01]  /*14b50*/  HMMA.16816.F32 R40, R52.reuse, R18, R40 ;  /* 0x000000123428723c */ /* 0x040fe20000001828 */
[----:B------:R-:W1:Y:S05]  /*14b60*/  LDSM.16.M88.4 R16, [R187+0x9000] ;  /* 0x00900000bb10783b */ /* 0x000e6a0000000200 */
[C---:B------:R-:W-:Y:S06]  /*14b70*/  HMMA.16816.F32 R36, R52.reuse, R84, R36 ;  /* 0x000000543424723c */ /* 0x040fec0000001824 */
[----:B------:R-:W-:Y:S01]  /*14b80*/  HMMA.16816.F32 R32, R52, R86, R32 ;  /* 0x000000563420723c */ /* 0x000fe20000001820 */
[----:B------:R-:W5:Y:S04]  /*14b90*/  LDSM.16.M88.4 R84, [R187+0x9800] ;  /* 0x00980000bb54783b */ /* 0x000f680000000200 */
[----:B------:R-:W-:Y:S01]  /*14ba0*/  LDSM.16.M88.4 R52, [R2+0x2000] ;  /* 0x002000000234783b */ /* 0x000fe20000000200 */
[C---:B--2---:R-:W-:Y:S06]  /*14bb0*/  HMMA.16816.F32 R12, R56.reuse, R28, R12 ;  /* 0x0000001c380c723c */ /* 0x044fec000000180c */
[C---:B------:R-:W-:Y:S01]  /*14bc0*/  HMMA.16816.F32 R8, R56.reuse, R30, R8 ;  /* 0x0000001e3808723c */ /* 0x040fe20000001808 */
[----:B------:R-:W2:Y:S05]  /*14bd0*/  LDSM.16.M88.4 R28, [R180+0x2000] ;  /* 0x00200000b41c783b */ /* 0x000eaa0000000200 */
[C---:B------:R-:W-:Y:S06]  /*14be0*/  HMMA.16816.F32 R72, R56.reuse, R68, R72 ;  /* 0x000000443848723c */ /* 0x040fec0000001848 */
[C---:B------:R-:W-:Y:S01]  /*14bf0*/  HMMA.16816.F32 R80, R56.reuse, R70, R80 ;  /* 0x000000463850723c */ /* 0x040fe20000001850 */
[----:B------:R-:W2:Y:S05]  /*14c00*/  LDSM.16.M88.4 R68, [R180+0x2800] ;  /* 0x00280000b444783b */ /* 0x000eaa0000000200 */
[C---:B---3--:R-:W-:Y:S06]  /*14c10*/  HMMA.16816.F32 R48, R56.reuse, R4, R48 ;  /* 0x000000043830723c */ /* 0x048fec0000001830 */
[C---:B------:R-:W-:Y:S01]  /*14c20*/  HMMA.16816.F32 R40, R56.reuse, R6, R40 ;  /* 0x000000063828723c */ /* 0x040fe20000001828 */
[----:B------:R-:W3:Y:S05]  /*14c30*/  LDSM.16.M88.4 R4, [R180+0x3000] ;  /* 0x00300000b404783b */ /* 0x000eea0000000200 */
[C---:B------:R-:W-:Y:S06]  /*14c40*/  HMMA.16816.F32 R36, R56.reuse, R76, R36 ;  /* 0x0000004c3824723c */ /* 0x040fec0000001824 */
[----:B------:R-:W-:Y:S01]  /*14c50*/  HMMA.16816.F32 R32, R56, R78, R32 ;  /* 0x0000004e3820723c */ /* 0x000fe20000001820 */
[----:B------:R-:W3:Y:S04]  /*14c60*/  LDSM.16.M88.4 R76, [R180+0x3800] ;  /* 0x00380000b44c783b */ /* 0x000ee80000000200 */
[----:B------:R-:W-:Y:S01]  /*14c70*/  LDSM.16.M88.4 R56, [R191+0x4000] ;  /* 0x00400000bf38783b */ /* 0x000fe20000000200 */
[C---:B------:R-:W-:Y:S06]  /*14c80*/  HMMA.16816.F32 R12, R64.reuse, R24, R12 ;  /* 0x00000018400c723c */ /* 0x040fec000000180c */
[C---:B------:R-:W-:Y:S01]  /*14c90*/  HMMA.16816.F32 R8, R64.reuse, R26, R8 ;  /* 0x0000001a4008723c */ /* 0x040fe20000001808 */
[----:B------:R-:W3:Y:S05]  /*14ca0*/  LDSM.16.M88.4 R24, [R190+0xa000] ;  /* 0x00a00000be18783b */ /* 0x000eea0000000200 */
[C---:B----4-:R-:W-:Y:S06]  /*14cb0*/  HMMA.16816.F32 R72, R64.reuse, R20, R72 ;  /* 0x000000144048723c */ /* 0x050fec0000001848 */
[C---:B------:R-:W-:Y:S01]  /*14cc0*/  HMMA.16816.F32 R80, R64.reuse, R22, R80 ;  /* 0x000000164050723c */ /* 0x040fe20000001850 */
[----:B------:R-:W4:Y:S05]  /*14cd0*/  LDSM.16.M88.4 R20, [R190+0xa800] ;  /* 0x00a80000be14783b */ /* 0x000f2a0000000200 */
[C---:B-1----:R-:W-:Y:S06]  /*14ce0*/  HMMA.16816.F32 R48, R64.reuse, R16, R48 ;  /* 0x000000104030723c */ /* 0x042fec0000001830 */
[C---:B------:R-:W-:Y:S01]  /*14cf0*/  HMMA.16816.F32 R40, R64.reuse, R18, R40 ;  /* 0x000000124028723c */ /* 0x040fe20000001828 */
[----:B------:R-:W1:Y:S05]  /*14d00*/  LDSM.16.M88.4 R16, [R190+0xb000] ;  /* 0x00b00000be10783b */ /* 0x000e6a0000000200 */
[C---:B-----5:R-:W-:Y:S06]  /*14d10*/  HMMA.16816.F32 R36, R64.reuse, R84, R36 ;  /* 0x000000544024723c */ /* 0x060fec0000001824 */
[----:B------:R-:W-:Y:S01]  /*14d20*/  HMMA.16816.F32 R32, R64, R86, R32 ;  /* 0x000000564020723c */ /* 0x000fe20000001820 */
[----:B------:R-:W5:Y:S04]  /*14d30*/  LDSM.16.M88.4 R84, [R190+0xb800] ;  /* 0x00b80000be54783b */ /* 0x000f680000000200 */
[----:B------:R-:W-:Y:S01]  /*14d40*/  LDSM.16.M88.4 R64, [R189+0x4000] ;  /* 0x00400000bd40783b */ /* 0x000fe20000000200 */
[C---:B--2---:R-:W-:Y:S06]  /*14d50*/  HMMA.16816.F32 R12, R52.reuse, R28, R12 ;  /* 0x0000001c340c723c */ /* 0x044fec000000180c */
[C---:B------:R-:W-:Y:S01]  /*14d60*/  HMMA.16816.F32 R8, R52.reuse, R30, R8 ;  /* 0x0000001e3408723c */ /* 0x040fe20000001808 */
[----:B------:R-:W-:Y:S05]  /*14d70*/  LDSM.16.M88.4 R28, [R189+0x4800] ;  /* 0x00480000bd1c783b */ /* 0x000fea0000000200 */
        /* <DEDUP_REMOVED lines=8> */
[----:B------:R-:W3:Y:S05]  /*14e00*/  LDSM.16.M88.4 R52, [R189+0x5800] ;  /* 0x00580000bd34783b */ /* 0x000eea0000000200 */
[C---:B------:R-:W-:Y:S06]  /*14e10*/  HMMA.16816.F32 R12, R56.reuse, R24, R12 ;  /* 0x00000018380c723c */ /* 0x040fec000000180c */
[C---:B------:R-:W-:Y:S01]  /*14e20*/  HMMA.16816.F32 R8, R56.reuse, R26, R8 ;  /* 0x0000001a3808723c */ /* 0x040fe20000001808 */
[----:B------:R-:W-:Y:S05]  /*14e30*/  LDSM.16.M88.4 R24, [R135+0x4000] ;  /* 0x004000008718783b */ /* 0x000fea0000000200 */
[C---:B----4-:R-:W-:Y:S06]  /*14e40*/  HMMA.16816.F32 R72, R56.reuse, R20, R72 ;  /* 0x000000143848723c */ /* 0x050fec0000001848 */
[C---:B------:R-:W-:Y:S01]  /*14e50*/  HMMA.16816.F32 R80, R56.reuse, R22, R80 ;  /* 0x000000163850723c */ /* 0x040fe20000001850 */
[----:B------:R-:W4:Y:S05]  /*14e60*/  LDSM.16.M88.4 R20, [R187+0xa000] ;  /* 0x00a00000bb14783b */ /* 0x000f2a0000000200 */
[C---:B-1----:R-:W-:Y:S01]  /*14e70*/  HMMA.16816.F32 R76, R56.reuse, R16, R48 ;  /* 0x00000010384c723c */ /* 0x042fe20000001830 */
[----:B------:R-:W-:Y:S05]  /*14e80*/  LDSM.16.M88.4 R48, [R187+0xa800] ;  /* 0x00a80000bb30783b */ /* 0x000fea0000000200 */
[C---:B------:R-:W-:Y:S01]  /*14e90*/  HMMA.16816.F32 R40, R56.reuse, R18, R40 ;  /* 0x000000123828723c */ /* 0x040fe20000001828 */
[----:B------:R-:W1:Y:S05]  /*14ea0*/  LDSM.16.M88.4 R16, [R187+0xb000] ;  /* 0x00b00000bb10783b */ /* 0x000e6a0000000200 */
[C---:B-----5:R-:W-:Y:S06]  /*14eb0*/  HMMA.16816.F32 R36, R56.reuse, R84, R36 ;  /* 0x000000543824723c */ /* 0x060fec0000001824 */
[----:B------:R-:W-:Y:S01]  /*14ec0*/  HMMA.16816.F32 R32, R56, R86, R32 ;  /* 0x000000563820723c */ /* 0x000fe20000001820 */
[----:B------:R-:W-:Y:S05]  /*14ed0*/  LDSM.16.M88.4 R56, [R2+0x4000] ;  /* 0x004000000238783b */ /* 0x000fea0000000200 */
[C---:B--2---:R-:W-:Y:S06]  /*14ee0*/  HMMA.16816.F32 R12, R68.reuse, R64, R12 ;  /* 0x00000040440c723c */ /* 0x044fec000000180c */
[C---:B------:R-:W-:Y:S01]  /*14ef0*/  HMMA.16816.F32 R8, R68.reuse, R66, R8 ;  /* 0x000000424408723c */ /* 0x040fe20000001808 */
[----:B------:R-:W2:Y:S05]  /*14f00*/  LDSM.16.M88.4 R64, [R187+0xb800] ;  /* 0x00b80000bb40783b */ /* 0x000eaa0000000200 */
[C---:B---3--:R-:W-:Y:S01]  /*14f10*/  HMMA.16816.F32 R84, R68.reuse, R4, R76 ;  /* 0x000000044454723c */ /* 0x048fe2000000184c */
[----:B------:R-:W-:Y:S05]  /*14f20*/  LDSM.16.M88.4 R76, [R180+0x4800] ;  /* 0x00480000b44c783b */ /* 0x000fea0000000200 */
[C---:B------:R-:W-:Y:S06]  /*14f30*/  HMMA.16816.F32 R72, R68.reuse, R28, R72 ;  /* 0x0000001c4448723c */ /* 0x040fec0000001848 */
[C---:B------:R-:W-:Y:S01]  /*14f40*/  HMMA.16816.F32 R80, R68.reuse, R30, R80 ;  /* 0x0000001e4450723c */ /* 0x040fe20000001850 */
[----:B------:R-:W-:Y:S05]  /*14f50*/  LDSM.16.M88.4 R28, [R180+0x4000] ;  /* 0x00400000b41c783b */ /* 0x000fea0000000200 */
[C---:B------:R-:W-:Y:S01]  /*14f60*/  HMMA.16816.F32 R40, R68.reuse, R6, R40 ;  /* 0x000000064428723c */ /* 0x040fe20000001828 */
[----:B------:R-:W3:Y:S05]  /*14f70*/  LDSM.16.M88.4 R4, [R180+0x5000] ;  /* 0x00500000b404783b */ /* 0x000eea0000000200 */
[C---:B------:R-:W-:Y:S06]  /*14f80*/  HMMA.16816.F32 R36, R68.reuse, R52, R36 ;  /* 0x000000344424723c */ /* 0x040fec0000001824 */
[----:B------:R-:W-:Y:S06]  /*14f90*/  HMMA.16816.F32 R32, R68, R54, R32 ;  /* 0x000000364420723c */ /* 0x000fec0000001820 */
[C---:B----4-:R-:W-:Y:S06]  /*14fa0*/  HMMA.16816.F32 R12, R24.reuse, R20, R12 ;  /* 0x00000014180c723c */ /* 0x050fec000000180c */
[----:B------:R-:W-:Y:S01]  /*14fb0*/  HMMA.16816.F32 R8, R24, R22, R8 ;  /* 0x000000161808723c */ /* 0x000fe20000001808 */
[----:B------:R-:W4:Y:S01]  /*14fc0*/  LDSM.16.M88.4 R20, [R180+0x5800] ;  /* 0x00580000b414783b */ /* 0x000f220000000200 */
[----:B------:R-:W-:-:S04]  /*14fd0*/  DEPBAR.LE SB0, 0x0 ;  /* 0x000080000000791a */ /* 0x000fc80000000000 */
[C---:B-1----:R-:W-:Y:S06]  /*14fe0*/  HMMA.16816.F32 R84, R24.reuse, R16, R84 ;  /* 0x000000101854723c */ /* 0x042fec0000001854 */
[C---:B------:R-:W-:Y:S06]  /*14ff0*/  HMMA.16816.F32 R72, R24.reuse, R48, R72 ;  /* 0x000000301848723c */ /* 0x040fec0000001848 */
[C---:B------:R-:W-:Y:S06]  /*15000*/  HMMA.16816.F32 R80, R24.reuse, R50, R80 ;  /* 0x000000321850723c */ /* 0x040fec0000001850 */
[C---:B------:R-:W-:Y:S06]  /*15010*/  HMMA.16816.F32 R40, R24.reuse, R18, R40 ;  /* 0x000000121828723c */ /* 0x040fec0000001828 */
[C---:B--2---:R-:W-:Y:S06]  /*15020*/  HMMA.16816.F32 R36, R24.reuse, R64, R36 ;  /* 0x000000401824723c */ /* 0x044fec0000001824 */
[----:B------:R-:W-:Y:S06]  /*15030*/  HMMA.16816.F32 R32, R24, R66, R32 ;  /* 0x000000421820723c */ /* 0x000fec0000001820 */
[C---:B---3--:R-:W-:Y:S06]  /*15040*/  HMMA.16816.F32 R84, R56.reuse, R4, R84 ;  /* 0x000000043854723c */ /* 0x048fec0000001854 */
[----:B------:R-:W-:Y:S01]  /*15050*/  HMMA.16816.F32 R12, R56, R28, R12 ;  /* 0x0000001c380c723c */ /* 0x000fe2000000180c */
[----:B------:R-:W-:-:S04]  /*15060*/  IADD3 R4, R63, 0x1, -R200 ;  /* 0x000000013f047810 */ /* 0x000fc80007ffe8c8 */
[----:B------:R-:W-:Y:S01]  /*15070*/  IADD3 R209, R4, UR5, RZ ;  /* 0x0000000504d17c10 */ /* 0x000fe2000fffe0ff */
[C---:B------:R-:W-:Y:S01]  /*15080*/  HMMA.16816.F32 R8, R56.reuse, R30, R8 ;  /* 0x0000001e3808723c */ /* 0x040fe20000001808 */
[----:B------:R-:W-:Y:S02]  /*15090*/  IADD3 R210, R211, UR5, R4 ;  /* 0x00000005d3d27c10 */ /* 0x000fe4000fffe004 */
[----:B------:R-:W-:Y:S02]  /*150a0*/  VIADDMNMX R209, R209, R88, R63, PT ;  /* 0x00000058d1d17246 */ /* 0x000fe4000380013f */
[----:B------:R-:W-:Y:S01]  /*150b0*/  VIMNMX R210, R210, R63, PT ;  /* 0x0000003fd2d27248 */ /* 0x000fe20003fe0100 */
[----:B------:R-:W-:Y:S01]  /*150c0*/  HMMA.16816.F32 R72, R56, R76, R72 ;  /* 0x0000004c3848723c */ /* 0x000fe20000001848 */
[----:B------:R-:W-:-:S05]  /*150d0*/  VIADDMNMX R211, R0, R211, RZ, !PT ;  /* 0x000000d300d37246 */ /* 0x000fca00078001ff */
[C---:B------:R-:W-:Y:S06]  /*150e0*/  HMMA.16816.F32 R80, R56.reuse, R78, R80 ;  /* 0x0000004e3850723c */ /* 0x040fec0000001850 */
[C---:B------:R-:W-:Y:S06]  /*150f0*/  HMMA.16816.F32 R40, R56.reuse, R6, R40 ;  /* 0x000000063828723c */ /* 0x040fec0000001828 */
[C---:B----4-:R-:W-:Y:S06]  /*15100*/  HMMA.16816.F32 R36, R56.reuse, R20, R36 ;  /* 0x000000143824723c */ /* 0x050fec0000001824 */
[----:B------:R-:W-:Y:S01]  /*15110*/  HMMA.16816.F32 R32, R56, R22, R32 ;  /* 0x000000163820723c */ /* 0x000fe20000001820 */
[----:B------:R-:W-:Y:S06]  /*15120*/  BAR.SYNC.DEFER_BLOCKING 0x0 ;  /* 0x0000000000007b1d */ /* 0x000fec0000010000 */
[----:B------:R-:W-:-:S02]  /*15130*/  NOP ;  /* 0x0000000000007918 */ /* 0x000fc40000000000 */
[----:B------:R-:W-:-:S15]  /*15140*/  @!P5 BRA `(.L_x_2376) ;  /* 0x0000000800c0d947 */ /* 0x000fde0003800000 */
[----:B------:R-:W-:Y:S05]  /*15150*/  @!P3 BRA `(.L_x_2377) ;  /* 0x0000000000f0b947 */ /* 0x000fea0003800000 */
[----:B------:R-:W1:Y:S01]  /*15160*/  LDC R5, c[0x0][0x380] ;  /* 0x0000e000ff057b82 */ /* 0x000e620000000800 */
[----:B------:R-:W-:Y:S01]  /*15170*/  VIADD R18, R44, 0xffffffc0 ;  /* 0xffffffc02c127836 */ /* 0x000fe20000000000 */
[----:B------:R-:W-:Y:S01]  /*15180*/  IABS R6, R44 ;  /* 0x0000002c00067213 */ /* 0x000fe20000000000 */
[----:B------:R-:W-:-:S03]  /*15190*/  ULDC.64 UR8, c[0x0][0x248] ;  /* 0x0000920000087ab9 */ /* 0x000fc60000000a00 */
[----:B------:R-:W-:Y:S02]  /*151a0*/  IABS R4, R18 ;  /* 0x0000001200047213 */ /* 0x000fe40000000000 */
[-C--:B-1----:R-:W-:Y:S02]  /*151b0*/  IABS R0, R5.reuse ;  /* 0x0000000500007213 */ /* 0x082fe40000000000 */
[----:B------:R-:W-:Y:S02]  /*151c0*/  LOP3.LUT R18, R18, R5, RZ, 0x3c, !PT ;  /* 0x0000000512127212 */ /* 0x000fe400078e3cff */
[----:B------:R-:W1:Y:S08]  /*151d0*/  I2F.RP R19, R0 ;  /* 0x0000000000137306 */ /* 0x000e700000209400 */
[----:B-1----:R-:W1:Y:S02]  /*151e0*/  MUFU.RCP R16, R19 ;  /* 0x0000001300107308 */ /* 0x002e640000001000 */
[----:B-1----:R-:W-:-:S06]  /*151f0*/  VIADD R16, R16, 0xffffffe ;  /* 0x0ffffffe10107836 */ /* 0x002fcc0000000000 */
[----:B------:R-:W1:Y:S02]  /*15200*/  F2I.FTZ.U32.TRUNC.NTZ R17, R16 ;  /* 0x0000001000117305 */ /* 0x000e64000021f000 */
[----:B-1----:R-:W-:Y:S02]  /*15210*/  IADD3 R7, RZ, -R17, RZ ;  /* 0x80000011ff077210 */ /* 0x002fe40007ffe0ff */
[----:B------:R-:W-:-:S03]  /*15220*/  MOV R16, RZ ;  /* 0x000000ff00107202 */ /* 0x000fc60000000f00 */
        /* <DEDUP_REMOVED lines=17> */
[----:B------:R-:W-:Y:S02]  /*15340*/  LOP3.LUT R0, R44, R5, RZ, 0x3c, !PT ;  /* 0x000000052c007212 */ /* 0x000fe400078e3cff */
[----:B------:R-:W-:-:S02]  /*15350*/  ISETP.GE.AND P0, PT, R18, RZ, PT ;  /* 0x000000ff1200720c */ /* 0x000fc40003f06270 */
[----:B------:R-:W-:Y:S02]  /*15360*/  ISETP.GE.AND P2, PT, R0, RZ, PT ;  /* 0x000000ff0000720c */ /* 0x000fe40003f46270 */
[----:B------:R-:W-:-:S03]  /*15370*/  ISETP.NE.AND P1, PT, R5, RZ, PT ;  /* 0x000000ff0500720c */ /* 0x000fc60003f25270 */
[----:B------:R-:W-:Y:S02]  /*15380*/  @P4 IADD3 R16, R16, 0x1, RZ ;  /* 0x0000000110104810 */ /* 0x000fe40007ffe0ff */
[----:B------:R-:W-:-:S04]  /*15390*/  @P6 VIADD R19, R19, 0x1 ;  /* 0x0000000113136836 */ /* 0x000fc80000000000 */
[----:B------:R-:W-:Y:S02]  /*153a0*/  @!P0 IADD3 R16, -R16, RZ, RZ ;  /* 0x000000ff10108210 */ /* 0x000fe40007ffe1ff */
[----:B------:R-:W-:-:S05]  /*153b0*/  @!P2 IMAD.MOV R19, RZ, RZ, -R19 ;  /* 0x000000ffff13a224 */ /* 0x000fca00078e0a13 */
[C---:B------:R-:W-:Y:S02]  /*153c0*/  SEL R7, R4.reuse, R19, !P1 ;  /* 0x0000001304077207 */ /* 0x040fe40004800000 */
[----:B------:R-:W-:-:S03]  /*153d0*/  SEL R4, R4, R16, !P1 ;  /* 0x0000001004047207 */ /* 0x000fc60004800000 */
[----:B------:R-:W-:-:S04]  /*153e0*/  IMAD.WIDE R20, R7, 0x4, R202 ;  /* 0x0000000407147825 */ /* 0x000fc800078e02ca */
[----:B------:R-:W-:Y:S01]  /*153f0*/  IMAD.WIDE R18, R4, 0x4, R202 ;  /* 0x0000000404127825 */ /* 0x000fe200078e02ca */
[----:B------:R-:W2:Y:S04]  /*15400*/  LDG.E R17, desc[UR6][R20.64] ;  /* 0x0000000614117981 */ /* 0x000ea8000c1e1900 */
[----:B------:R-:W2:Y:S01]  /*15410*/  LDG.E R0, desc[UR6][R18.64] ;  /* 0x0000000612007981 */ /* 0x000ea2000c1e1900 */
[----:B------:R-:W-:-:S04]  /*15420*/  IMAD.IADD R4, R7, 0x1, -R4 ;  /* 0x0000000107047824 */ /* 0x000fc800078e0a04 */
[----:B------:R-:W-:-:S05]  /*15430*/  IMAD R5, R4, R5, -0x40 ;  /* 0xffffffc004057424 */ /* 0x000fca00078e0205 */
[----:B------:R-:W-:-:S05]  /*15440*/  SHF.R.S32.HI R4, RZ, 0x1f, R5 ;  /* 0x0000001fff047819 */ /* 0x000fca0000011405 */
[----:B------:R-:W-:-:S04]  /*15450*/  IMAD R4, R4, UR8, RZ ;  /* 0x0000000804047c24 */ /* 0x000fc8000f8e02ff */
[----:B------:R-:W-:Y:S01]  /*15460*/  IMAD R4, R5, UR9, R4 ;  /* 0x0000000905047c24 */ /* 0x000fe2000f8e0204 */
[----:B--2---:R-:W-:Y:S01]  /*15470*/  IADD3 R0, -R17, R0, RZ ;  /* 0x0000000011007210 */ /* 0x004fe20007ffe1ff */
[----:B------:R-:W-:Y:S01]  /*15480*/  IMAD.WIDE.U32 R16, R5, UR8, RZ ;  /* 0x0000000805107c25 */ /* 0x000fe2000f8e00ff */
[----:B------:R-:W-:Y:S02]  /*15490*/  ULDC.64 UR8, c[0x0][0x230] ;  /* 0x00008c0000087ab9 */ /* 0x000fe40000000a00 */
[----:B------:R-:W-:Y:S01]  /*154a0*/  SHF.R.S32.HI R6, RZ, 0x1f, R0 ;  /* 0x0000001fff067819 */ /* 0x000fe20000011400 */
[----:B------:R-:W-:-:S04]  /*154b0*/  IMAD.IADD R17, R17, 0x1, R4 ;  /* 0x0000000111117824 */ /* 0x000fc800078e0204 */
[----:B------:R-:W-:Y:S02]  /*154c0*/  IMAD R5, R6, UR8, RZ ;  /* 0x0000000806057c24 */ /* 0x000fe4000f8e02ff */
[----:B------:R-:W-:-:S04]  /*154d0*/  IMAD.WIDE.U32 R16, R0, UR8, R16 ;  /* 0x0000000800107c25 */ /* 0x000fc8000f8e0010 */
[----:B------:R-:W-:Y:S02]  /*154e0*/  IMAD R5, R0, UR9, R5 ;  /* 0x0000000900057c24 */ /* 0x000fe4000f8e0205 */
[----:B------:R-:W-:-:S03]  /*154f0*/  IMAD.MOV.U32 R4, RZ, RZ, R16 ;  /* 0x000000ffff047224 */ /* 0x000fc600078e0010 */
[----:B------:R-:W-:Y:S01]  /*15500*/  IADD3 R5, R17, R5, RZ ;  /* 0x0000000511057210 */ /* 0x000fe20007ffe0ff */
[----:B------:R-:W-:Y:S06]  /*15510*/  BRA `(.L_x_2378) ;  /* 0x00000000000c7947 */ /* 0x000fec0003800000 */
.L_x_2377:
[----:B------:R-:W1:Y:S02]  /*15520*/  LDC R4, c[0x0][0x248] ;  /* 0x00009200ff047b82 */ /* 0x000e640000000800 */
[----:B-1----:R-:W-:-:S04]  /*15530*/  LEA R4, -R4, RZ, 0x6 ;  /* 0x000000ff04047211 */ /* 0x002fc800078e31ff */
[----:B------:R-:W-:-:S07]  /*15540*/  SHF.R.S32.HI R5, RZ, 0x1f, R4 ;  /* 0x0000001fff057819 */ /* 0x000fce0000011404 */
.L_x_2378:
[C---:B------:R-:W-:Y:S02]  /*15550*/  LOP3.LUT P2, RZ, R3.reuse, 0x2, RZ, 0xc0, !PT ;  /* 0x0000000203ff7812 */ /* 0x040fe4000784c0ff */
[C---:B------:R-:W-:Y:S02]  /*15560*/  LOP3.LUT P1, RZ, R3.reuse, 0x4, RZ, 0xc0, !PT ;  /* 0x0000000403ff7812 */ /* 0x040fe4000782c0ff */
[C---:B------:R-:W-:Y:S02]  /*15570*/  LEA R16, P4, R4.reuse, R206, 0x1 ;  /* 0x000000ce04107211 */ /* 0x040fe400078808ff */
[----:B------:R-:W-:Y:S02]  /*15580*/  LOP3.LUT P6, RZ, R3, 0x1, RZ, 0xc0, !PT ;  /* 0x0000000103ff7812 */ /* 0x000fe400078cc0ff */
[----:B------:R-:W-:-:S05]  /*15590*/  LEA.HI.X R17, R4, R207, R5, 0x1, P4 ;  /* 0x000000cf04117211 */ /* 0x000fca00020f0c05 */
[----:B------:R-:W-:-:S04]  /*155a0*/  @P2 IADD3 R0, P0, R4, R150, RZ ;  /* 0x0000009604002210 */ /* 0x000fc80007f1e0ff */
[----:B------:R-:W-:Y:S01]  /*155b0*/  @P2 LEA R26, P4, R0, UR10, 0x1 ;  /* 0x0000000a001a2c11 */ /* 0x000fe2000f8808ff */
[C---:B------:R-:W-:Y:S01]  /*155c0*/  @P2 IMAD.X R7, R5.reuse, 0x1, R149, P0 ;  /* 0x0000000105072824 */ /* 0x040fe200000e0695 */
[----:B------:R-:W-:Y:S01]  /*155d0*/  @P1 IADD3 R3, P0, R4, R150, RZ ;  /* 0x0000009604031210 */ /* 0x000fe20007f1e0ff */
[----:B------:R-:W-:Y:S01]  /*155e0*/  @!PT LDS RZ, [RZ] ;  /* 0x00000000fffff984 */ /* 0x000fe20000000800 */
[----:B------:R-:W-:Y:S01]  /*155f0*/  @!PT LDS RZ, [RZ] ;  /* 0x00000000fffff984 */ /* 0x000fe20000000800 */
[----:B------:R-:W-:Y:S01]  /*15600*/  @!PT LDS RZ, [RZ] ;  /* 0x00000000fffff984 */ /* 0x000fe20000000800 */
[----:B------:R1:W-:Y:S03]  /*15610*/  @P6 LDGSTS.E.BYPASS.LTC128B.128 [R204+0x6000], desc[UR6][R16.64] ;  /* 0x0600000010cc6fae */ /* 0x0003e6000b901d46 */
[----:B------:R-:W-:Y:S01]  /*15620*/  @P2 LEA.HI.X R27, R0, UR11, R7, 0x1, P4 ;  /* 0x0000000b001b2c11 */ /* 0x000fe2000a0f0c07 */
[----:B------:R-:W-:Y:S01]  /*15630*/  @P1 IMAD.X R0, R5, 0x1, R149, P0 ;  /* 0x0000000105001824 */ /* 0x000fe200000e0695 */
[----:B------:R-:W-:Y:S01]  /*15640*/  @P1 LEA R20, P0, R3, UR10, 0x1 ;  /* 0x0000000a03141c11 */ /* 0x000fe2000f8008ff */
[----:B------:R1:W-:Y:S01]  /*15650*/  @!P6 STS.128 [R204+0x6000], RZ ;  /* 0x006000ffcc00e388 */ /* 0x0003e20000000c00 */
[----:B------:R-:W-:-:S02]  /*15660*/  IADD3 R4, P4, R199, R4, RZ ;  /* 0x00000004c7047210 */ /* 0x000fc40007f9e0ff */
[----:B------:R-:W-:Y:S01]  /*15670*/  @P1 LEA.HI.X R21, R3, UR11, R0, 0x1, P0 ;  /* 0x0000000b03151c11 */ /* 0x000fe200080f0c00 */
[----:B------:R-:W-:Y:S01]  /*15680*/  @!PT LDS RZ, [RZ] ;  /* 0x00000000fffff984 */ /* 0x000fe20000000800 */
[----:B------:R-:W-:Y:S01]  /*15690*/  @!PT LDS RZ, [RZ] ;  /* 0x00000000fffff984 */ /* 0x000fe20000000800 */
[----:B------:R-:W-:Y:S01]  /*156a0*/  @!PT LDS RZ, [RZ] ;  /* 0x00000000fffff984 */ /* 0x000fe20000000800 */
[----:B------:R1:W-:Y:S01]  /*156b0*/  @P2 LDGSTS.E.BYPASS.LTC128B.128 [R204+0x8000], desc[UR6][R26.64+0x80] ;  /* 0x080000801acc2fae */ /* 0x0003e2000b901d46 */
[----:B------:R-:W-:Y:S01]  /*156c0*/  @P2 IADD3 R7, P0, R4, R150, RZ ;  /* 0x0000009604072210 */ /* 0x000fe20007f1e0ff */
[----:B------:R-:W-:Y:S01]  /*156d0*/  IMAD.X R5, R198, 0x1, R5, P4 ;  /* 0x00000001c6057824 */ /* 0x000fe200020e0605 */
[C---:B------:R-:W-:Y:S01]  /*156e0*/  @P6 LEA R24, P4, R4.reuse, R206, 0x1 ;  /* 0x000000ce04186211 */ /* 0x040fe200078808ff */
[----:B------:R1:W-:Y:S02]  /*156f0*/  @!P2 STS.128 [R204+0x8000], RZ ;  /* 0x008000ffcc00a388 */ /* 0x0003e40000000c00 */
[----:B------:R-:W-:Y:S01]  /*15700*/  @P2 IMAD.X R0, R5, 0x1, R149, P0 ;  /* 0x0000000105002824 */ /* 0x000fe200000e0695 */
[----:B------:R-:W-:Y:S01]  /*15710*/  @P6 LEA.HI.X R25, R4, R207, R5, 0x1, P4 ;  /* 0x000000cf04196211 */ /* 0x000fe200020f0c05 */
[----:B------:R-:W-:Y:S01]  /*15720*/  @!PT LDS RZ, [RZ] ;  /* 0x00000000fffff984 */ /* 0x000fe20000000800 */
[----:B------:R-:W-:Y:S01]  /*15730*/  @!PT LDS RZ, [RZ] ;  /* 0x00000000fffff984 */ /* 0x000fe20000000800 */
[----:B------:R-:W-:Y:S01]  /*15740*/  @!PT LDS RZ, [RZ] ;  /* 0x00000000fffff984 */ /* 0x000fe20000000800 */
[----:B------:R1:W-:Y:S01]  /*15750*/  @P1 LDGSTS.E.BYPASS.LTC128B.128 [R204+0xa000], desc[UR6][R20.64+0x100] ;  /* 0x0a00010014cc1fae */ /* 0x0003e2000b901d46 */
[----:B------:R-:W-:-:S02]  /*15760*/  @P2 LEA R22, P4, R7, UR10, 0x1 ;  /* 0x0000000a07162c11 */ /* 0x000fc4000f8808ff */
[----:B------:R-:W-:Y:S01]  /*15770*/  @P1 IADD3 R3, P0, R4, R150, RZ ;  /* 0x0000009604031210 */ /* 0x000fe20007f1e0ff */
[----:B------:R1:W-:Y:S01]  /*15780*/  @!P1 STS.128 [R204+0xa000], RZ ;  /* 0x00a000ffcc009388 */ /* 0x0003e20000000c00 */
[----:B------:R-:W-:Y:S02]  /*15790*/  @P2 LEA.HI.X R23, R7, UR11, R0, 0x1, P4 ;  /* 0x0000000b07172c11 */ /* 0x000fe4000a0f0c00 */
[----:B------:R-:W-:Y:S01]  /*157a0*/  IADD3 R4, P4, R199, R4, RZ ;  /* 0x00000004c7047210 */ /* 0x000fe20007f9e0ff */
[----:B------:R-:W-:Y:S01]  /*157b0*/  @P1 IMAD.X R0, R5, 0x1, R149, P0 ;  /* 0x0000000105001824 */ /* 0x000fe200000e0695 */
[C---:B------:R-:W-:Y:S01]  /*157c0*/  @P1 LEA R18, P0, R3.reuse, UR10, 0x1 ;  /* 0x0000000a03121c11 */ /* 0x040fe2000f8008ff */
[----:B------:R-:W-:Y:S01]  /*157d0*/  @!PT LDS RZ, [RZ] ;  /* 0x00000000fffff984 */ /* 0x000fe20000000800 */
[----:B------:R-:W-:Y:S01]  /*157e0*/  @!PT LDS RZ, [RZ] ;  /* 0x00000000fffff984 */ /* 0x000fe20000000800 */
[----:B------:R-:W-:Y:S01]  /*157f0*/  @!PT LDS RZ, [RZ] ;  /* 0x00000000fffff984 */ /* 0x000fe20000000800 */
[----:B------:R1:W-:Y:S03]  /*15800*/  @P6 LDGSTS.E.BYPASS.LTC128B.128 [R204+0x6800], desc[UR6][R24.64] ;  /* 0x0680000018cc6fae */ /* 0x0003e6000b901d46 */
[----:B------:R-:W-:Y:S01]  /*15810*/  @P1 LEA.HI.X R19, R3, UR11, R0, 0x1, P0 ;  /* 0x0000000b03131c11 */ /* 0x000fe200080f0c00 */
[----:B------:R-:W-:Y:S01]  /*15820*/  IMAD.X R3, R198, 0x1, R5, P4 ;  /* 0x00000001c6037824 */ /* 0x000fe200020e0605 */
[C---:B------:R-:W-:Y:S01]  /*15830*/  @P2 IADD3 R6, P0, R4.reuse, R150, RZ ;  /* 0x0000009604062210 */ /* 0x040fe20007f1e0ff */
[----:B------:R1:W-:Y:S01]  /*15840*/  @!P6 STS.128 [R204+0x6800], RZ ;  /* 0x006800ffcc00e388 */ /* 0x0003e20000000c00 */
[----:B------:R-:W-:-:S03]  /*15850*/  @P6 LEA R30, P4, R4, R206, 0x1 ;  /* 0x000000ce041e6211 */ /* 0x000fc600078808ff */
[----:B------:R-:W-:Y:S01]  /*15860*/  @P2 IMAD.X R5, R3, 0x1, R149, P0 ;  /* 0x0000000103052824 */ /* 0x000fe200000e0695 */
[-C--:B------:R-:W-:Y:S01]  /*15870*/  @P6 LEA.HI.X R31, R4, R207.reuse, R3, 0x1, P4 ;  /* 0x000000cf041f6211 */ /* 0x080fe200020f0c03 */
[----:B------:R-:W-:Y:S01]  /*15880*/  @!PT LDS RZ, [RZ] ;  /* 0x00000000fffff984 */ /* 0x000fe20000000800 */
[----:B------:R-:W-:Y:S01]  /*15890*/  @!PT LDS RZ, [RZ] ;  /* 0x00000000fffff984 */ /* 0x000fe20000000800 */
[----:B------:R-:W-:Y:S01]  /*158a0*/  @!PT LDS RZ, [RZ] ;  /* 0x00000000fffff984 */ /* 0x000fe20000000800 */
[----:B------:R1:W-:Y:S01]  /*158b0*/  @P2 LDGSTS.E.BYPASS.LTC128B.128 [R204+0x8800], desc[UR6][R22.64+0x80] ;  /* 0x0880008016cc2fae */ /* 0x0003e2000b901d46 */
[----:B------:R-:W-:Y:S02]  /*158c0*/  @P2 LEA R28, P4, R6, UR10, 0x1 ;  /* 0x0000000a061c2c11 */ /* 0x000fe4000f8808ff */
[----:B------:R-:W-:Y:S01]  /*158d0*/  @P1 IADD3 R0, P0, R4, R150, RZ ;  /* 0x0000009604001210 */ /* 0x000fe20007f1e0ff */
[----:B------:R1:W-:Y:S01]  /*158e0*/  @!P2 STS.128 [R204+0x8800], RZ ;  /* 0x008800ffcc00a388 */ /* 0x0003e20000000c00 */
[----:B------:R-:W-:Y:S02]  /*158f0*/  @P2 LEA.HI.X R29, R6, UR11, R5, 0x1, P4 ;  /* 0x0000000b061d2c11 */ /* 0x000fe4000a0f0c05 */
[----:B------:R-:W-:Y:S01]  /*15900*/  IADD3 R7, P4, R199, R4, RZ ;  /* 0x00000004c7077210 */ /* 0x000fe20007f9e0ff */
[----:B------:R-:W-:Y:S01]  /*15910*/  @P1 IMAD.X R5, R3, 0x1, R149, P0 ;  /* 0x0000000103051824 */ /* 0x000fe200000e0695 */
[----:B------:R-:W-:Y:S01]  /*15920*/  @P1 LEA R48, P0, R0, UR10, 0x1 ;  /* 0x0000000a00301c11 */ /* 0x000fe2000f8008ff */
[----:B------:R-:W-:Y:S01]  /*15930*/  @!PT LDS RZ, [RZ] ;  /* 0x00000000fffff984 */ /* 0x000fe20000000800 */
[----:B------:R-:W-:Y:S01]  /*15940*/  @!PT LDS RZ, [RZ] ;  /* 0x00000000fffff984 */ /* 0x000fe20000000800 */
[----:B------:R-:W-:Y:S01]  /*15950*/  @!PT LDS RZ, [RZ] ;  /* 0x00000000fffff984 */ /* 0x000fe20000000800 */
[----:B------:R1:W-:Y:S02]  /*15960*/  @P1 LDGSTS.E.BYPASS.LTC128B.128 [R204+0xa800], desc[UR6][R18.64+0x100] ;  /* 0x0a80010012cc1fae */ /* 0x0003e4000b901d46 */
[----:B------:R-:W-:Y:S01]  /*15970*/  IMAD.X R148, R198, 0x1, R3, P4 ;  /* 0x00000001c6947824 */ /* 0x000fe200020e0603 */
[----:B------:R-:W-:Y:S01]  /*15980*/  @P1 LEA.HI.X R49, R0, UR11, R5, 0x1, P0 ;  /* 0x0000000b00311c11 */ /* 0x000fe200080f0c05 */
[----:B------:R1:W-:Y:S01]  /*15990*/  @!P1 STS.128 [R204+0xa800], RZ ;  /* 0x00a800ffcc009388 */ /* 0x0003e20000000c00 */
[C---:B------:R-:W-:Y:S01]  /*159a0*/  @P6 LEA R4, P0, R7.reuse, R206, 0x1 ;  /* 0x000000ce07046211 */ /* 0x040fe200078008ff */
[----:B------:R-:W-:Y:S01]  /*159b0*/  IMAD.MOV.U32 R206, RZ, RZ, R16 ;  /* 0x000000ffffce7224 */ /* 0x000fe200078e0010 */
[CC--:B------:R-:W-:Y:S01]  /*159c0*/  @P2 IADD3 R0, P4, R7.reuse, R150.reuse, RZ ;  /* 0x0000009607002210 */ /* 0x0c0fe20007f9e0ff */
[----:B------:R-:W-:Y:S01]  /*159d0*/  @!PT LDS RZ, [RZ] ;  /* 0x00000000fffff984 */ /* 0x000fe20000000800 */
[----:B------:R-:W-:Y:S01]  /*159e0*/  @!PT LDS RZ, [RZ] ;  /* 0x00000000fffff984 */ /* 0x000fe20000000800 */
[----:B------:R-:W-:Y:S01]  /*159f0*/  @!PT LDS RZ, [RZ] ;  /* 0x00000000fffff984 */ /* 0x000fe20000000800 */
[----:B------:R1:W-:Y:S01]  /*15a00*/  @P6 LDGSTS.E.BYPASS.LTC128B.128 [R204+0x7000], desc[UR6][R30.64] ;  /* 0x070000001ecc6fae */ /* 0x0003e2000b901d46 */
[C---:B------:R-:W-:Y:S01]  /*15a10*/  @P6 LEA.HI.X R5, R7.reuse, R207, R148, 0x1, P0 ;  /* 0x000000cf07056211 */ /* 0x040fe200000f0c94 */
[----:B------:R-:W-:Y:S01]  /*15a20*/  IMAD.MOV.U32 R207, RZ, RZ, R17 ;  /* 0x000000ffffcf7224 */ /* 0x000fe200078e0011 */
[----:B------:R-:W-:Y:S01]  /*15a30*/  @P1 IADD3 R7, P0, R7, R150, RZ ;  /* 0x0000009607071210 */ /* 0x000fe20007f1e0ff */
[--C-:B------:R-:W-:Y:S01]  /*15a40*/  @P2 IMAD.X R3, R148, 0x1, R149.reuse, P4 ;  /* 0x0000000194032824 */ /* 0x100fe200020e0695 */
[----:B------:R-:W-:Y:S01]  /*15a50*/  @P2 LEA R50, P4, R0, UR10, 0x1 ;  /* 0x0000000a00322c11 */ /* 0x000fe2000f8808ff */
[----:B------:R1:W-:Y:S02]  /*15a60*/  @!P6 STS.128 [R204+0x7000], RZ ;  /* 0x007000ffcc00e388 */ /* 0x0003e40000000c00 */
[----:B------:R-:W-:Y:S01]  /*15a70*/  @P1 IMAD.X R148, R148, 0x1, R149, P0 ;  /* 0x0000000194941824 */ /* 0x000fe200000e0695 */
[----:B------:R-:W-:Y:S01]  /*15a80*/  @P1 LEA R6, P0, R7, UR10, 0x1 ;  /* 0x0000000a07061c11 */ /* 0x000fe2000f8008ff */
[----:B------:R-:W-:Y:S01]  /*15a90*/  @!PT LDS RZ, [RZ] ;  /* 0x00000000fffff984 */ /* 0x000fe20000000800 */
[----:B------:R-:W-:Y:S01]  /*15aa0*/  @!PT LDS RZ, [RZ] ;  /* 0x00000000fffff984 */ /* 0x000fe20000000800 */
[----:B------:R-:W-:Y:S01]  /*15ab0*/  @!PT LDS RZ, [RZ] ;  /* 0x00000000fffff984 */ /* 0x000fe20000000800 */
[----:B------:R1:W-:Y:S01]  /*15ac0*/  @P2 LDGSTS.E.BYPASS.LTC128B.128 [R204+0x9000], desc[UR6][R28.64+0x80] ;  /* 0x090000801ccc2fae */ /* 0x0003e2000b901d46 */
[----:B------:R-:W-:-:S02]  /*15ad0*/  @P2 LEA.HI.X R51, R0, UR11, R3, 0x1, P4 ;  /* 0x0000000b00332c11 */ /* 0x000fc4000a0f0c03 */
[----:B------:R-:W-:Y:S01]  /*15ae0*/  @P1 LEA.HI.X R7, R7, UR11, R148, 0x1, P0 ;  /* 0x0000000b07071c11 */ /* 0x000fe200080f0c94 */
        /* <DEDUP_REMOVED lines=22> */
.L_x_2376:
[----:B------:R-:W-:Y:S01]  /*15c50*/  IMAD.IADD R89, R44, 0x1, R89 ;  /* 0x000000012c597824 */ /* 0x000fe200078e0259 */
[----:B------:R-:W-:Y:S01]  /*15c60*/  ULDC UR5, c[0x0][0x2ec] ;  /* 0x0000bb0000057ab9 */ /* 0x000fe20000000800 */
[----:B------:R-:W-:Y:S02]  /*15c70*/  LEA R188, R47, UR4, 0x1 ;  /* 0x000000042fbc7c11 */ /* 0x000fe4000f8e08ff */
[C---:B-1----:R-:W-:Y:S01]  /*15c80*/  VIADD R4, R89.reuse, 0x1 ;  /* 0x0000000159047836 */ /* 0x042fe20000000000 */
[CC--:B------:R-:W-:Y:S01]  /*15c90*/  ISETP.GE.AND P4, PT, R89.reuse, R209.reuse, PT ;  /* 0x000000d15900720c */ /* 0x0c0fe20003f86270 */
[C---:B------:R-:W-:Y:S01]  /*15ca0*/  VIADD R0, R89.reuse, 0x8 ;  /* 0x0000000859007836 */ /* 0x040fe20000000000 */
[CC--:B------:R-:W-:Y:S01]  /*15cb0*/  ISETP.GE.AND P1, PT, R89.reuse, R210.reuse, PT ;  /* 0x000000d25900720c */ /* 0x0c0fe20003f26270 */
[----:B------:R-:W-:Y:S01]  /*15cc0*/  VIADD R6, R89, 0x30 ;  /* 0x0000003059067836 */ /* 0x000fe20000000000 */
[----:B------:R-:W-:Y:S01]  /*15cd0*/  ISETP.GE.AND P6, PT, R4, R209, PT ;  /* 0x000000d10400720c */ /* 0x000fe20003fc6270 */
[--C-:B------:R-:W-:Y:S01]  /*15ce0*/  IMAD R186, R46, 0x2, R188.reuse ;  /* 0x000000022eba7824 */ /* 0x100fe200078e02bc */
[C---:B------:R-:W-:Y:S01]  /*15cf0*/  ISETP.GE.AND P0, PT, R4.reuse, R210, PT ;  /* 0x000000d20400720c */ /* 0x040fe20003f06270 */
[----:B------:R-:W-:Y:S01]  /*15d00*/  IMAD R185, R45, 0x2, R188 ;  /* 0x000000022db97824 */ /* 0x000fe200078e02bc */
[-C--:B------:R-:W-:Y:S01]  /*15d10*/  ISETP.LT.OR P4, PT, R89, R212.reuse, P4 ;  /* 0x000000d45900720c */ /* 0x080fe20002781670 */
[----:B------:R-:W-:Y:S01]  /*15d20*/  IMAD R184, R45, 0x2, R186 ;  /* 0x000000022db87824 */ /* 0x000fe200078e02ba */
[C---:B------:R-:W-:Y:S01]  /*15d30*/  ISETP.LT.OR P6, PT, R4.reuse, R212, P6 ;  /* 0x000000d40400720c */ /* 0x040fe200037c1670 */
[----:B------:R-:W-:Y:S01]  /*15d40*/  LDSM.16.MT88.4 R116, [R186+0xc000] ;  /* 0x00c00000ba74783b */ /* 0x000fe20000004200 */
[----:B------:R-:W-:Y:S01]  /*15d50*/  ISETP.LT.OR P0, PT, R4, R211, P0 ;  /* 0x000000d30400720c */ /* 0x000fe20000701670 */
[----:B------:R-:W-:Y:S01]  /*15d60*/  VIADD R4, R89, 0x9 ;  /* 0x0000000959047836 */ /* 0x000fe20000000000 */
[----:B------:R-:W-:Y:S01]  /*15d70*/  FSEL R3, R12, -INF , !P4 ;  /* 0xff8000000c037808 */ /* 0x000fe20006000000 */
[----:B------:R-:W-:Y:S01]  /*15d80*/  LDSM.16.MT88.4 R56, [R185+0xe000] ;  /* 0x00e00000b938783b */ /* 0x000fe20000004200 */
[----:B------:R-:W-:-:S02]  /*15d90*/  ISETP.GE.AND P2, PT, R0, R209, PT ;  /* 0x000000d10000720c */ /* 0x000fc40003f46270 */
[-C--:B------:R-:W-:Y:S01]  /*15da0*/  ISETP.GE.AND P4, PT, R0, R210.reuse, PT ;  /* 0x000000d20000720c */ /* 0x080fe20003f86270 */
[----:B------:R-:W-:Y:S01]  /*15db0*/  LDSM.16.MT88.4 R64, [R184+0xe000] ;  /* 0x00e00000b840783b */ /* 0x000fe20000004200 */
[----:B------:R-:W-:Y:S02]  /*15dc0*/  FSEL R29, R13, -INF , !P6 ;  /* 0xff8000000d1d7808 */ /* 0x000fe40007000000 */
[----:B------:R-:W-:Y:S01]  /*15dd0*/  FSEL R25, R15, -INF , !P0 ;  /* 0xff8000000f197808 */ /* 0x000fe20004000000 */
[----:B------:R-:W-:Y:S01]  /*15de0*/  LDSM.16.MT88.4 R108, [R185+0xc000] ;  /* 0x00c00000b96c783b */ /* 0x000fe20000004200 */
[C---:B------:R-:W-:Y:S02]  /*15df0*/  ISETP.GE.AND P6, PT, R4.reuse, R209, PT ;  /* 0x000000d10400720c */ /* 0x040fe40003fc6270 */
[----:B------:R-:W-:Y:S01]  /*15e00*/  ISETP.GE.AND P0, PT, R4, R210, PT ;  /* 0x000000d20400720c */ /* 0x000fe20003f06270 */
[----:B------:R-:W-:Y:S01]  /*15e10*/  LDSM.16.MT88.4 R124, [R188+0xc000] ;  /* 0x00c00000bc7c783b */ /* 0x000fe20000004200 */
[----:B------:R-:W-:-:S02]  /*15e20*/  ISETP.LT.OR P2, PT, R0, R212, P2 ;  /* 0x000000d40000720c */ /* 0x000fc40001741670 */
[-C--:B------:R-:W-:Y:S01]  /*15e30*/  ISETP.LT.OR P4, PT, R0, R211.reuse, P4 ;  /* 0x000000d30000720c */ /* 0x080fe20002781670 */
[C---:B------:R-:W-:Y:S01]  /*15e40*/  VIADD R0, R89.reuse, 0x10 ;  /* 0x0000001059007836 */ /* 0x040fe20000000000 */
[CC--:B------:R-:W-:Y:S01]  /*15e50*/  ISETP.LT.OR P1, PT, R89.reuse, R211.reuse, P1 ;  /* 0x000000d35900720c */ /* 0x0c0fe20000f21670 */
[----:B------:R-:W-:Y:S01]  /*15e60*/  LDSM.16.MT88.4 R100, [R184+0xc000] ;  /* 0x00c00000b864783b */ /* 0x000fe20000004200 */
[C---:B------:R-:W-:Y:S02]  /*15e70*/  ISETP.LT.OR P6, PT, R4.reuse, R212, P6 ;  /* 0x000000d40400720c */ /* 0x040fe400037c1670 */
[----:B------:R-:W-:Y:S01]  /*15e80*/  ISETP.LT.OR P0, PT, R4, R211, P0 ;  /* 0x000000d30400720c */ /* 0x000fe20000701670 */
[----:B------:R-:W-:Y:S01]  /*15e90*/  VIADD R4, R89, 0x11 ;  /* 0x0000001159047836 */ /* 0x000fe20000000000 */
[----:B------:R-:W-:Y:S01]  /*15ea0*/  FSEL R27, R14, -INF , !P1 ;  /* 0xff8000000e1b7808 */ /* 0x000fe20004800000 */
[----:B------:R-:W-:Y:S01]  /*15eb0*/  LDSM.16.MT88.4 R144, [R184+0x10000] ;  /* 0x01000000b890783b */ /* 0x000fe20000004200 */
[----:B------:R-:W-:-:S02]  /*15ec0*/  FSEL R49, R8, -INF , !P2 ;  /* 0xff80000008317808 */ /* 0x000fc40005000000 */
[CC--:B------:R-:W-:Y:S01]  /*15ed0*/  ISETP.GE.AND P1, PT, R0.reuse, R209.reuse, PT ;  /* 0x000000d10000720c */ /* 0x0c0fe20003f26270 */
[----:B------:R-:W-:Y:S01]  /*15ee0*/  LDSM.16.MT88.4 R140, [R188+0xc800] ;  /* 0x00c80000bc8c783b */ /* 0x000fe20000004200 */
[-C--:B------:R-:W-:Y:S02]  /*15ef0*/  ISETP.GE.AND P2, PT, R0, R210.reuse, PT ;  /* 0x000000d20000720c */ /* 0x080fe40003f46270 */
[----:B------:R-:W-:Y:S02]  /*15f00*/  FSEL R31, R9, -INF , !P6 ;  /* 0xff800000091f7808 */ /* 0x000fe40007000000 */
[----:B------:R-:W-:Y:S02]  /*15f10*/  FSEL R21, R11, -INF , !P0 ;  /* 0xff8000000b157808 */ /* 0x000fe40004000000 */
[C---:B------:R-:W-:Y:S02]  /*15f20*/  ISETP.GE.AND P6, PT, R4.reuse, R209, PT ;  /* 0x000000d10400720c */ /* 0x040fe40003fc6270 */
[----:B------:R-:W-:-:S02]  /*15f30*/  ISETP.GE.AND P0, PT, R4, R210, PT ;  /* 0x000000d20400720c */ /* 0x000fc40003f06270 */
[CC--:B------:R-:W-:Y:S02]  /*15f40*/  ISETP.LT.OR P1, PT, R0.reuse, R212.reuse, P1 ;  /* 0x000000d40000720c */ /* 0x0c0fe40000f21670 */
[-C--:B------:R-:W-:Y:S01]  /*15f50*/  ISETP.LT.OR P2, PT, R0, R211.reuse, P2 ;  /* 0x000000d30000720c */ /* 0x080fe20001741670 */
[C---:B------:R-:W-:Y:S01]  /*15f60*/  VIADD R0, R89.reuse, 0x18 ;  /* 0x0000001859007836 */ /* 0x040fe20000000000 */
[C---:B------:R-:W-:Y:S02]  /*15f70*/  ISETP.LT.OR P6, PT, R4.reuse, R212, P6 ;  /* 0x000000d40400720c */ /* 0x040fe400037c1670 */
[----:B------:R-:W-:Y:S01]  /*15f80*/  ISETP.LT.OR P0, PT, R4, R211, P0 ;  /* 0x000000d30400720c */ /* 0x000fe20000701670 */
[----:B------:R-:W-:Y:S01]  /*15f90*/  VIADD R4, R89, 0x19 ;  /* 0x0000001959047836 */ /* 0x000fe20000000000 */
[----:B------:R-:W-:Y:S02]  /*15fa0*/  FSEL R23, R10, -INF , !P4 ;  /* 0xff8000000a177808 */ /* 0x000fe40006000000 */
[----:B------:R-:W-:-:S02]  /*15fb0*/  FSEL R19, R72, -INF , !P1 ;  /* 0xff80000048137808 */ /* 0x000fc40004800000 */
[CC--:B------:R-:W-:Y:S02]  /*15fc0*/  ISETP.GE.AND P4, PT, R0.reuse, R209.reuse, PT ;  /* 0x000000d10000720c */ /* 0x0c0fe40003f86270 */
        /* <DEDUP_REMOVED lines=12> */
[----:B------:R-:W-:Y:S01]  /*16090*/  FSEL R15, R80, -INF , !P4 ;  /* 0xff800000500f7808 */ /* 0x000fe20006000000 */
[----:B------:R-:W-:Y:S01]  /*160a0*/  LDSM.16.MT88.4 R72, [R188+0x10000] ;  /* 0x01000000bc48783b */ /* 0x000fe20000004200 */
[----:B------:R-:W-:-:S02]  /*160b0*/  ISETP.GE.AND P2, PT, R0, R209, PT ;  /* 0x000000d10000720c */ /* 0x000fc40003f46270 */
[-C--:B------:R-:W-:Y:S02]  /*160c0*/  ISETP.GE.AND P4, PT, R0, R210.reuse, PT ;  /* 0x000000d20000720c */ /* 0x080fe40003f86270 */
[----:B------:R-:W-:Y:S02]  /*160d0*/  FSEL R7, R82, -INF , !P1 ;  /* 0xff80000052077808 */ /* 0x000fe40004800000 */
[----:B------:R-:W-:Y:S02]  /*160e0*/  FSEL R13, R81, -INF , !P6 ;  /* 0xff800000510d7808 */ /* 0x000fe40007000000 */
[C---:B------:R-:W-:Y:S02]  /*160f0*/  ISETP.GE.AND P6, PT, R4.reuse, R209, PT ;  /* 0x000000d10400720c */ /* 0x040fe40003fc6270 */
[----:B------:R-:W-:Y:S02]  /*16100*/  ISETP.GE.AND P1, PT, R4, R210, PT ;  /* 0x000000d20400720c */ /* 0x000fe40003f26270 */
[----:B------:R-:W-:-:S02]  /*16110*/  ISETP.LT.OR P2, PT, R0, R212, P2 ;  /* 0x000000d40000720c */ /* 0x000fc40001741670 */
[-C--:B------:R-:W-:Y:S01]  /*16120*/  ISETP.LT.OR P4, PT, R0, R211.reuse, P4 ;  /* 0x000000d30000720c */ /* 0x080fe20002781670 */
[----:B------:R-:W-:Y:S01]  /*16130*/  VIADD R0, R89, 0x28 ;  /* 0x0000002859007836 */ /* 0x000fe20000000000 */
[C---:B------:R-:W-:Y:S02]  /*16140*/  ISETP.LT.OR P6, PT, R4.reuse, R212, P6 ;  /* 0x000000d40400720c */ /* 0x040fe400037c1670 */
[----:B------:R-:W-:Y:S02]  /*16150*/  ISETP.LT.OR P1, PT, R4, R211, P1 ;  /* 0x000000d30400720c */ /* 0x000fe40000f21670 */
[----:B------:R-:W-:Y:S02]  /*16160*/  FMNMX.FTZ R4, R3, R29, !PT ;  /* 0x0000001d03047209 */ /* 0x000fe40007810000 */
[----:B------:R-:W-:Y:S02]  /*16170*/  FSEL R5, R83, -INF , !P0 ;  /* 0xff80000053057808 */ /* 0x000fe40004000000 */
[----:B------:R-:W-:Y:S01]  /*16180*/  ISETP.GE.AND P0, PT, R0, R209, PT ;  /* 0x000000d10000720c */ /* 0x000fe20003f06270 */
[----:B------:R-:W-:Y:S01]  /*16190*/  LDSM.16.MT88.4 R80, [R186+0x10000] ;  /* 0x01000000ba50783b */ /* 0x000fe20000004200 */
[----:B------:R-:W-:-:S02]  /*161a0*/  FMNMX.FTZ R4, R49, R4, !PT ;  /* 0x0000000431047209 */ /* 0x000fc40007810000 */
[----:B------:R-:W-:Y:S02]  /*161b0*/  ISETP.LT.OR P0, PT, R0, R212, P0 ;  /* 0x000000d40000720c */ /* 0x000fe40000701670 */
[----:B------:R-:W-:Y:S02]  /*161c0*/  FMNMX.FTZ R4, R31, R4, !PT ;  /* 0x000000041f047209 */ /* 0x000fe40007810000 */
[----:B------:R-:W-:Y:S02]  /*161d0*/  FSEL R229, R86, -INF , !P4 ;  /* 0xff80000056e57808 */ /* 0x000fe40006000000 */
[----:B------:R-:W-:Y:S02]  /*161e0*/  FSEL R231, R40, -INF , !P0 ;  /* 0xff80000028e77808 */ /* 0x000fe40004000000 */
[----:B------:R-:W-:Y:S02]  /*161f0*/  ISETP.GE.AND P4, PT, R6, R209, PT ;  /* 0x000000d10600720c */ /* 0x000fe40003f86270 */
[----:B------:R-:W-:-:S02]  /*16200*/  FMNMX.FTZ R4, R19, R4, !PT ;  /* 0x0000000413047209 */ /* 0x000fc40007810000 */
[C---:B------:R-:W-:Y:S02]  /*16210*/  ISETP.GE.AND P0, PT, R6.reuse, R210, PT ;  /* 0x000000d20600720c */ /* 0x040fe40003f06270 */
[----:B------:R-:W-:Y:S01]  /*16220*/  FMNMX.FTZ R8, R17, R4, !PT ;  /* 0x0000000411087209 */ /* 0x000fe20007810000 */
[----:B------:R-:W-:Y:S01]  /*16230*/  VIADD R4, R89, 0x31 ;  /* 0x0000003159047836 */ /* 0x000fe20000000000 */
[C---:B------:R-:W-:Y:S02]  /*16240*/  ISETP.LT.OR P4, PT, R6.reuse, R212, P4 ;  /* 0x000000d40600720c */ /* 0x040fe40002781670 */
[----:B------:R-:W-:Y:S02]  /*16250*/  ISETP.LT.OR P0, PT, R6, R211, P0 ;  /* 0x000000d30600720c */ /* 0x000fe40000701670 */
[----:B------:R-:W-:Y:S02]  /*16260*/  FSEL R233, R84, -INF , !P2 ;  /* 0xff80000054e97808 */ /* 0x000fe40005000000 */
[----:B------:R-:W-:-:S02]  /*16270*/  FMNMX.FTZ R6, R27, R25, !PT ;  /* 0x000000191b067209 */ /* 0x000fc40007810000 */
[C---:B------:R-:W-:Y:S02]  /*16280*/  ISETP.GE.AND P2, PT, R0.reuse, R210, PT ;  /* 0x000000d20000720c */ /* 0x040fe40003f46270 */
[----:B------:R-:W-:Y:S02]  /*16290*/  FMNMX.FTZ R8, R15, R8, !PT ;  /* 0x000000080f087209 */ /* 0x000fe40007810000 */
[----:B------:R-:W-:Y:S02]  /*162a0*/  FMNMX.FTZ R6, R23, R6, !PT ;  /* 0x0000000617067209 */ /* 0x000fe40007810000 */
[----:B------:R-:W-:Y:S01]  /*162b0*/  ISETP.LT.OR P2, PT, R0, R211, P2 ;  /* 0x000000d30000720c */ /* 0x000fe20001741670 */
[----:B------:R-:W-:Y:S01]  /*162c0*/  VIADD R0, R89, 0x29 ;  /* 0x0000002959007836 */ /* 0x000fe20000000000 */
[----:B------:R-:W-:Y:S02]  /*162d0*/  FMNMX.FTZ R8, R13, R8, !PT ;  /* 0x000000080d087209 */ /* 0x000fe40007810000 */
[----:B------:R-:W-:-:S02]  /*162e0*/  FMNMX.FTZ R6, R21, R6, !PT ;  /* 0x0000000615067209 */ /* 0x000fc40007810000 */
[----:B------:R-:W-:Y:S02]  /*162f0*/  FSEL R165, R85, -INF , !P6 ;  /* 0xff80000055a57808 */ /* 0x000fe40007000000 */
[C---:B------:R-:W-:Y:S02]  /*16300*/  ISETP.GE.AND P6, PT, R0.reuse, R209, PT ;  /* 0x000000d10000720c */ /* 0x040fe40003fc6270 */
[----:B------:R-:W-:Y:S02]  /*16310*/  FMNMX.FTZ R8, R233, R8, !PT ;  /* 0x00000008e9087209 */ /* 0x000fe40007810000 */
[----:B------:R-:W-:Y:S02]  /*16320*/  FSEL R171, R87, -INF , !P1 ;  /* 0xff80000057ab7808 */ /* 0x000fe40004800000 */
[----:B------:R-:W-:Y:S02]  /*16330*/  FMNMX.FTZ R6, R11, R6, !PT ;  /* 0x000000060b067209 */ /* 0x000fe40007810000 */
[----:B------:R-:W-:-:S02]  /*16340*/  ISETP.GE.AND P1, PT, R0, R210, PT ;  /* 0x000000d20000720c */ /* 0x000fc40003f26270 */
[C---:B------:R-:W-:Y:S02]  /*16350*/  ISETP.LT.OR P6, PT, R0.reuse, R212, P6 ;  /* 0x000000d40000720c */ /* 0x040fe400037c1670 */
[----:B------:R-:W-:Y:S02]  /*16360*/  FMNMX.FTZ R8, R165, R8, !PT ;  /* 0x00000008a5087209 */ /* 0x000fe40007810000 */
[----:B------:R-:W-:Y:S02]  /*16370*/  FMNMX.FTZ R6, R9, R6, !PT ;  /* 0x0000000609067209 */ /* 0x000fe40007810000 */
[----:B------:R-:W-:Y:S01]  /*16380*/  ISETP.LT.OR P1, PT, R0, R211, P1 ;  /* 0x000000d30000720c */ /* 0x000fe20000f21670 */
[C---:B------:R-:W-:Y:S01]  /*16390*/  VIADD R0, R89.reuse, 0x38 ;  /* 0x0000003859007836 */ /* 0x040fe20000000000 */
[----:B------:R-:W-:Y:S01]  /*163a0*/  FSEL R215, R42, -INF , !P2 ;  /* 0xff8000002ad77808 */ /* 0x000fe20005000000 */
[----:B------:R-:W-:Y:S01]  /*163b0*/  VIADD R89, R89, 0x39 ;  /* 0x0000003959597836 */ /* 0x000fe20000000000 */
[----:B------:R-:W-:-:S02]  /*163c0*/  ISETP.GE.AND P2, PT, R4, R209, PT ;  /* 0x000000d10400720c */ /* 0x000fc40003f46270 */
[----:B------:R-:W-:Y:S02]  /*163d0*/  FSEL R167, R41, -INF , !P6 ;  /* 0xff80000029a77808 */ /* 0x000fe40007000000 */
[----:B------:R-:W-:Y:S02]  /*163e0*/  FMNMX.FTZ R8, R231, R8, !PT ;  /* 0x00000008e7087209 */ /* 0x000fe40007810000 */
[----:B------:R-:W-:Y:S02]  /*163f0*/  FMNMX.FTZ R6, R7, R6, !PT ;  /* 0x0000000607067209 */ /* 0x000fe40007810000 */
[----:B------:R-:W-:Y:S02]  /*16400*/  ISETP.GE.AND P6, PT, R0, R209, PT ;  /* 0x000000d10000720c */ /* 0x000fe40003fc6270 */
[----:B------:R-:W-:Y:S02]  /*16410*/  FSEL R225, R36, -INF , !P4 ;  /* 0xff80000024e17808 */ /* 0x000fe40006000000 */
[----:B------:R-:W-:-:S02]  /*16420*/  ISETP.LT.OR P2, PT, R4, R212, P2 ;  /* 0x000000d40400720c */ /* 0x000fc40001741670 */
[----:B------:R-:W-:Y:S02]  /*16430*/  FMNMX.FTZ R8, R167, R8, !PT ;  /* 0x00000008a7087209 */ /* 0x000fe40007810000 */
[----:B------:R-:W-:Y:S02]  /*16440*/  FMNMX.FTZ R6, R5, R6, !PT ;  /* 0x0000000605067209 */ /* 0x000fe40007810000 */
[----:B------:R-:W-:Y:S02]  /*16450*/  ISETP.LT.OR P6, PT, R0, R212, P6 ;  /* 0x000000d40000720c */ /* 0x000fe400037c1670 */
[----:B------:R-:W-:Y:S02]  /*16460*/  FSEL R223, R37, -INF , !P2 ;  /* 0xff80000025df7808 */ /* 0x000fe40005000000 */
[----:B------:R-:W-:Y:S02]  /*16470*/  FMNMX.FTZ R8, R225, R8, !PT ;  /* 0x00000008e1087209 */ /* 0x000fe40007810000 */
[----:B------:R-:W-:-:S02]  /*16480*/  ISETP.GE.AND P4, PT, R89, R209, PT ;  /* 0x000000d15900720c */ /* 0x000fc40003f86270 */
[----:B------:R-:W-:Y:S02]  /*16490*/  FMNMX.FTZ R6, R229, R6, !PT ;  /* 0x00000006e5067209 */ /* 0x000fe40007810000 */
[----:B------:R-:W-:Y:S02]  /*164a0*/  FSEL R221, R32, -INF , !P6 ;  /* 0xff80000020dd7808 */ /* 0x000fe40007000000 */
[----:B------:R-:W-:Y:S02]  /*164b0*/  FMNMX.FTZ R8, R223, R8, !PT ;  /* 0x00000008df087209 */ /* 0x000fe40007810000 */
[----:B------:R-:W-:Y:S02]  /*164c0*/  ISETP.LT.OR P4, PT, R89, R212, P4 ;  /* 0x000000d45900720c */ /* 0x000fe40002781670 */
[----:B------:R-:W-:Y:S02]  /*164d0*/  FMNMX.FTZ R6, R171, R6, !PT ;  /* 0x00000006ab067209 */ /* 0x000fe40007810000 */
[----:B------:R-:W-:-:S02]  /*164e0*/  FSEL R227, R43, -INF , !P1 ;  /* 0xff8000002be37808 */ /* 0x000fc40004800000 */
[----:B------:R-:W-:Y:S01]  /*164f0*/  FMNMX.FTZ R10, R221, R8, !PT ;  /* 0x00000008dd0a7209 */ /* 0x000fe20007810000 */
[----:B------:R-:W-:Y:S01]  /*16500*/  LDSM.16.MT88.4 R40, [R188+0xe000] ;  /* 0x00e00000bc28783b */ /* 0x000fe20000004200 */
[-C--:B------:R-:W-:Y:S02]  /*16510*/  ISETP.GE.AND P1, PT, R0, R210.reuse, PT ;  /* 0x000000d20000720c */ /* 0x080fe40003f26270 */
[----:B------:R-:W-:Y:S02]  /*16520*/  FSEL R219, R33, -INF , !P4 ;  /* 0xff80000021db7808 */ /* 0x000fe40006000000 */
[----:B------:R-:W-:Y:S02]  /*16530*/  ISETP.GE.AND P2, PT, R4, R210, PT ;  /* 0x000000d20400720c */ /* 0x000fe40003f46270 */
[----:B------:R-:W-:Y:S02]  /*16540*/  FMNMX.FTZ R8, R215, R6, !PT ;  /* 0x00000006d7087209 */ /* 0x000fe40007810000 */
[----:B------:R-:W-:-:S02]  /*16550*/  ISETP.LT.OR P1, PT, R0, R211, P1 ;  /* 0x000000d30000720c */ /* 0x000fc40000f21670 */
[----:B------:R-:W-:Y:S02]  /*16560*/  FMNMX.FTZ R6, R219, R10, !PT ;  /* 0x0000000adb067209 */ /* 0x000fe40007810000 */
[----:B------:R-:W-:Y:S02]  /*16570*/  ISETP.LT.OR P2, PT, R4, R211, P2 ;  /* 0x000000d30400720c */ /* 0x000fe40001741670 */
[----:B------:R-:W-:Y:S01]  /*16580*/  FSEL R217, R38, -INF , !P0 ;  /* 0xff80000026d97808 */ /* 0x000fe20004000000 */
[----:B------:R-:W1:Y:S01]  /*16590*/  SHFL.BFLY PT, R33, R6, 0x2, 0x1f ;  /* 0x0c401f0006217f89 */ /* 0x000e6200000e0000 */
[----:B------:R-:W-:Y:S02]  /*165a0*/  FMNMX.FTZ R0, R227, R8, !PT ;  /* 0x00000008e3007209 */ /* 0x000fe40007810000 */
[----:B------:R-:W-:Y:S02]  /*165b0*/  ISETP.GE.AND P0, PT, R89, R210, PT ;  /* 0x000000d25900720c */ /* 0x000fe40003f06270 */
[----:B------:R-:W-:-:S02]  /*165c0*/  FSEL R213, R39, -INF , !P2 ;  /* 0xff80000027d57808 */ /* 0x000fc40005000000 */
[----:B------:R-:W-:Y:S02]  /*165d0*/  FMNMX.FTZ R0, R217, R0, !PT ;  /* 0x00000000d9007209 */ /* 0x000fe40007810000 */
[----:B------:R-:W-:Y:S02]  /*165e0*/  ISETP.LT.OR P0, PT, R89, R211, P0 ;  /* 0x000000d35900720c */ /* 0x000fe40000701670 */
        /* <DEDUP_REMOVED lines=9> */
[----:B-1----:R-:W-:Y:S02]  /*16680*/  FMNMX.FTZ R33, R37, R0, !PT ;  /* 0x0000000025217209 */ /* 0x002fe40007810000 */
        /* <DEDUP_REMOVED lines=13> */
[----:B------:R-:W-:Y:S01]  /*16760*/  LDSM.16.MT88.4 R48, [R186+0xe000] ;  /* 0x00e00000ba30783b */ /* 0x000fe20000004200 */
[--C-:B------:R-:W-:Y:S01]  /*16770*/  FFMA.FTZ R162, R233, UR5, -R194.reuse ;  /* 0x00000005e9a27c23 */ /* 0x100fe200080108c2 */
[----:B-1----:R-:W-:Y:S01]  /*16780*/  FMNMX.FTZ R3, R33, R0, !PT ;  /* 0x0000000021037209 */ /* 0x002fe20007810000 */
[--C-:B------:R-:W-:Y:S01]  /*16790*/  FFMA.FTZ R0, R13, UR5, -R194.reuse ;  /* 0x000000050d007c23 */ /* 0x100fe200080108c2 */
[----:B------:R-:W-:Y:S01]  /*167a0*/  LDSM.16.MT88.4 R16, [R184+0xe800] ;  /* 0x00e80000b810783b */ /* 0x000fe20000004200 */
[--C-:B------:R-:W-:Y:S01]  /*167b0*/  FFMA.FTZ R165, R165, UR5, -R194.reuse ;  /* 0x00000005a5a57c23 */ /* 0x100fe200080108c2 */
[C---:B------:R-:W-:Y:S01]  /*167c0*/  FSETP.NEU.FTZ.AND P0, PT, R3.reuse, -INF , PT ;  /* 0xff8000000300780b */ /* 0x040fe20003f1d000 */
[----:B------:R-:W-:Y:S01]  /*167d0*/  FMUL.FTZ R168, R3, UR5 ;  /* 0x0000000503a87c20 */ /* 0x000fe20008410000 */
[----:B------:R-:W1:Y:S01]  /*167e0*/  MUFU.EX2 R158, R158 ;  /* 0x0000009e009e7308 */ /* 0x000e620000000800 */
[----:B------:R-:W2:Y:S01]  /*167f0*/  LDSM.16.MT88.4 R12, [R186+0xc800] ;  /* 0x00c80000ba0c783b */ /* 0x000ea20000004200 */
[--C-:B------:R-:W-:Y:S01]  /*16800*/  FFMA.FTZ R164, R231, UR5, -R194.reuse ;  /* 0x00000005e7a47c23 */ /* 0x100fe200080108c2 */
[--C-:B------:R-:W-:Y:S01]  /*16810*/  FFMA.FTZ R167, R167, UR5, -R194.reuse ;  /* 0x00000005a7a77c23 */ /* 0x100fe200080108c2 */
[----:B------:R-:W-:Y:S01]  /*16820*/  FSEL R168, R168, RZ, P0 ;  /* 0x000000ffa8a87208 */ /* 0x000fe20000000000 */
[----:B------:R-:W-:Y:S01]  /*16830*/  LDSM.16.MT88.4 R32, [R185+0xc800] ;  /* 0x00c80000b920783b */ /* 0x000fe20000004200 */
[--C-:B------:R-:W-:Y:S01]  /*16840*/  FFMA.FTZ R214, R225, UR5, -R194.reuse ;  /* 0x00000005e1d67c23 */ /* 0x100fe200080108c2 */
[----:B------:R-:W-:Y:S01]  /*16850*/  FFMA.FTZ R223, R223, UR5, -R194 ;  /* 0x00000005dfdf7c23 */ /* 0x000fe200080108c2 */
        /* <DEDUP_REMOVED lines=8> */
[----:B------:R-:W3:Y:S01]  /*168e0*/  MUFU.EX2 R152, R152 ;  /* 0x0000009800987308 */ /* 0x000ee20000000800 */
[----:B------:R-:W4:Y:S01]  /*168f0*/  LDSM.16.MT88.4 R8, [R188+0xe800] ;  /* 0x00e80000bc08783b */ /* 0x000f220000004200 */
[----:B-1----:R-:W-:Y:S01]  /*16900*/  F2FP.F16.F32.PACK_AB R96, R158, R161 ;  /* 0x000000a19e60723e */ /* 0x002fe200000000ff */
[--C-:B------:R-:W-:Y:S01]  /*16910*/  FFMA.FTZ R138, R5, UR5, -R168.reuse ;  /* 0x00000005058a7c23 */ /* 0x100fe200080108a8 */
[--C-:B------:R-:W-:Y:S01]  /*16920*/  FFMA.FTZ R170, R215, UR5, -R168.reuse ;  /* 0x00000005d7aa7c23 */ /* 0x100fe200080108a8 */
[----:B------:R-:W1:Y:S01]  /*16930*/  LDSM.16.MT88.4 R20, [R185+0xe800] ;  /* 0x00e80000b914783b */ /* 0x000e620000004200 */
[--C-:B------:R-:W-:Y:S01]  /*16940*/  FFMA.FTZ R166, R229, UR5, -R168.reuse ;  /* 0x00000005e5a67c23 */ /* 0x100fe200080108a8 */
[--C-:B------:R-:W-:Y:S01]  /*16950*/  FFMA.FTZ R171, R171, UR5, -R168.reuse ;  /* 0x00000005abab7c23 */ /* 0x100fe200080108a8 */
[----:B------:R-:W-:Y:S01]  /*16960*/  MUFU.EX2 R160, R160 ;  /* 0x000000a000a07308 */ /* 0x000fe20000000800 */
[----:B------:R-:W-:Y:S01]  /*16970*/  LDSM.16.MT88.4 R28, [R184+0xc800] ;  /* 0x00c80000b81c783b */ /* 0x000fe20000004200 */
[----:B------:R-:W-:Y:S01]  /*16980*/  FFMA.FTZ R215, R227, UR5, -R168 ;  /* 0x00000005e3d77c23 */ /* 0x000fe200080108a8 */
[--C-:B------:R-:W-:Y:S01]  /*16990*/  FFMA.FTZ R216, R221, UR5, -R194.reuse ;  /* 0x00000005ddd87c23 */ /* 0x100fe200080108c2 */
[----:B------:R-:W-:Y:S01]  /*169a0*/  FFMA.FTZ R219, R219, UR5, -R194 ;  /* 0x00000005dbdb7c23 */ /* 0x000fe200080108c2 */
[----:B------:R-:W-:Y:S01]  /*169b0*/  LDSM.16.MT88.4 R24, [R186+0xe800] ;  /* 0x00e80000ba18783b */ /* 0x000fe20000004200 */
[--C-:B------:R-:W-:Y:S01]  /*169c0*/  FFMA.FTZ R194, R217, UR5, -R168.reuse ;  /* 0x00000005d9c27c23 */ /* 0x100fe200080108a8 */
[--C-:B------:R-:W-:Y:S01]  /*169d0*/  FFMA.FTZ R213, R213, UR5, -R168.reuse ;  /* 0x00000005d5d57c23 */ /* 0x100fe200080108a8 */
[----:B------:R-:W5:Y:S01]  /*169e0*/  MUFU.EX2 R163, R163 ;  /* 0x000000a300a37308 */ /* 0x000f620000000800 */
[----:B---3--:R-:W-:Y:S01]  /*169f0*/  F2FP.F16.F32.PACK_AB R98, R152, R155 ;  /* 0x0000009b9862723e */ /* 0x008fe200000000ff */
[--C-:B------:R-:W-:Y:S01]  /*16a00*/  FFMA.FTZ R193, R193, UR5, -R168.reuse ;  /* 0x00000005c1c17c23 */ /* 0x100fe200080108a8 */
[----:B------:R-:W-:Y:S01]  /*16a10*/  FFMA.FTZ R168, R169, UR5, -R168 ;  /* 0x00000005a9a87c23 */ /* 0x000fe200080108a8 */
[----:B------:R-:W-:-:S04]  /*16a20*/  FADD.FTZ R158, R161, R158 ;  /* 0x0000009ea19e7221 */ /* 0x000fc80000010000 */
[----:B------:R-:W-:Y:S01]  /*16a30*/  MUFU.EX2 R159, R159 ;  /* 0x0000009f009f7308 */ /* 0x000fe20000000800 */
[----:B------:R-:W-:-:S04]  /*16a40*/  FADD.FTZ R155, R155, R158 ;  /* 0x0000009e9b9b7221 */ /* 0x000fc80000010000 */
        /* <DEDUP_REMOVED lines=44> */
[----:B------:R-:W5:Y:S03]  /*16d10*/  MUFU.EX2 R167, R167 ;  /* 0x000000a700a77308 */ /* 0x000f660000000800 */
[C---:B----4-:R-:W-:Y:S05]  /*16d20*/  HMMA.16816.F32 R36, R4.reuse, R8, R36 ;  /* 0x000000080424723c */ /* 0x050fea0000001824 */
[----:B------:R-:W-:Y:S01]  /*16d30*/  MUFU.EX2 R166, R166 ;  /* 0x000000a600a67308 */ /* 0x000fe20000000800 */
[----:B------:R-:W-:Y:S01]  /*16d40*/  HMMA.16816.F32 R40, R4, R10, R40 ;  /* 0x0000000a0428723c */ /* 0x000fe20000001828 */
[----:B------:R-:W4:Y:S05]  /*16d50*/  LDSM.16.MT88.4 R8, [R186+0x10800] ;  /* 0x01080000ba08783b */ /* 0x000f2a0000004200 */
[C---:B------:R-:W-:Y:S01]  /*16d60*/  HMMA.16816.F32 R80, R96.reuse, R82, RZ ;  /* 0x000000526050723c */ /* 0x040fe200000018ff */
[----:B------:R-:W5:Y:S05]  /*16d70*/  MUFU.EX2 R171, R171 ;  /* 0x000000ab00ab7308 */ /* 0x000f6a0000000800 */
[----:B------:R-:W-:Y:S03]  /*16d80*/  HMMA.16816.F32 R112, R96, R108, RZ ;  /* 0x0000006c6070723c */ /* 0x000fe600000018ff */
[----:B------:R-:W-:Y:S03]  /*16d90*/  MUFU.EX2 R170, R170 ;  /* 0x000000aa00aa7308 */ /* 0x000fe60000000800 */
[C---:B-1----:R-:W-:Y:S05]  /*16da0*/  HMMA.16816.F32 R52, R4.reuse, R20, R52 ;  /* 0x000000140434723c */ /* 0x042fea0000001834 */
[----:B------:R-:W1:Y:S01]  /*16db0*/  MUFU.EX2 R215, R215 ;  /* 0x000000d700d77308 */ /* 0x000e620000000800 */
[C---:B------:R-:W-:Y:S01]  /*16dc0*/  HMMA.16816.F32 R56, R4.reuse, R22, R56 ;  /* 0x000000160438723c */ /* 0x040fe20000001838 */
[----:B------:R-:W3:Y:S05]  /*16dd0*/  LDSM.16.MT88.4 R20, [R185+0x10800] ;  /* 0x01080000b914783b */ /* 0x000eea0000004200 */
[C---:B------:R-:W-:Y:S01]  /*16de0*/  HMMA.16816.F32 R60, R4.reuse, R16, R60 ;  /* 0x00000010043c723c */ /* 0x040fe2000000183c */
[----:B------:R-:W-:Y:S05]  /*16df0*/  MUFU.EX2 R214, R214 ;  /* 0x000000d600d67308 */ /* 0x000fea0000000800 */
[----:B------:R-:W-:Y:S01]  /*16e00*/  HMMA.16816.F32 R64, R4, R18, R64 ;  /* 0x000000120440723c */ /* 0x000fe20000001840 */
[----:B------:R-:W5:Y:S02]  /*16e10*/  LDSM.16.MT88.4 R16, [R184+0x10800] ;  /* 0x01080000b810783b */ /* 0x000f640000004200 */
[----:B------:R-:W1:Y:S03]  /*16e20*/  MUFU.EX2 R223, R223 ;  /* 0x000000df00df7308 */ /* 0x000e660000000800 */
[----:B------:R-:W-:Y:S05]  /*16e30*/  HMMA.16816.F32 R108, R96, R110, RZ ;  /* 0x0000006e606c723c */ /* 0x000fea00000018ff */
[----:B------:R-:W-:Y:S01]  /*16e40*/  MUFU.EX2 R216, R216 ;  /* 0x000000d800d87308 */ /* 0x000fe20000000800 */
[C---:B--2---:R-:W-:Y:S06]  /*16e50*/  HMMA.16816.F32 R68, R4.reuse, R12, R68 ;  /* 0x0000000c0444723c */ /* 0x044fec0000001844 */
[C---:B------:R-:W-:Y:S01]  /*16e60*/  HMMA.16816.F32 R72, R4.reuse, R14, R72 ;  /* 0x0000000e0448723c */ /* 0x040fe20000001848 */
[----:B------:R-:W2:Y:S01]  /*16e70*/  LDSM.16.MT88.4 R12, [R185+0xd000] ;  /* 0x00d00000b90c783b */ /* 0x000ea20000004200 */
[----:B------:R-:W2:Y:S04]  /*16e80*/  MUFU.EX2 R219, R219 ;  /* 0x000000db00db7308 */ /* 0x000ea80000000800 */
[C---:B----4-:R-:W-:Y:S04]  /*16e90*/  HMMA.16816.F32 R76, R4.reuse, R8, R76 ;  /* 0x00000008044c723c */ /* 0x050fe8000000184c */
[----:B------:R-:W-:Y:S02]  /*16ea0*/  MUFU.EX2 R194, R194 ;  /* 0x000000c200c27308 */ /* 0x000fe40000000800 */
[----:B------:R-:W-:Y:S01]  /*16eb0*/  HMMA.16816.F32 R80, R4, R10, R80 ;  /* 0x0000000a0450723c */ /* 0x000fe20000001850 */
[----:B------:R-:W4:Y:S05]  /*16ec0*/  LDSM.16.MT88.4 R8, [R185+0xf000] ;  /* 0x00f00000b908783b */ /* 0x000f2a0000004200 */
[C---:B------:R-:W-:Y:S01]  /*16ed0*/  HMMA.16816.F32 R128, R96.reuse, R124, RZ ;  /* 0x0000007c6080723c */ /* 0x040fe200000018ff */
[----:B------:R-:W4:Y:S05]  /*16ee0*/  MUFU.EX2 R213, R213 ;  /* 0x000000d500d57308 */ /* 0x000f2a0000000800 */
[C---:B------:R-:W-:Y:S03]  /*16ef0*/  HMMA.16816.F32 R104, R96.reuse, R100, RZ ;  /* 0x000000646068723c */ /* 0x040fe600000018ff */
[----:B------:R-:W-:Y:S03]  /*16f00*/  MUFU.EX2 R193, R193 ;  /* 0x000000c100c17308 */ /* 0x000fe60000000800 */
[C---:B------:R-:W-:Y:S05]  /*16f10*/  HMMA.16816.F32 R44, R96.reuse, R48, RZ ;  /* 0x00000030602c723c */ /* 0x040fea00000018ff */
[----:B------:R-:W4:Y:S01]  /*16f20*/  MUFU.EX2 R168, R168 ;  /* 0x000000a800a87308 */ /* 0x000f220000000800 */
        /* <DEDUP_REMOVED lines=23> */
[C---:B-----5:R-:W-:Y:S06]  /*170a0*/  HMMA.16816.F32 R92, R4.reuse, R16, R92 ;  /* 0x00000010045c723c */ /* 0x060fec000000185c */
[----:B------:R-:W-:Y:S01]  /*170b0*/  HMMA.16816.F32 R96, R4, R18, R96 ;  /* 0x000000120460723c */ /* 0x000fe20000001860 */
[----:B------:R-:W5:Y:S06]  /*170c0*/  LDSM.16.MT88.4 R16, [R188+0x11000] ;  /* 0x01100000bc10783b */ /* 0x000f6c0000004200 */
[----:B------:R-:W-:Y:S01]  /*170d0*/  F2FP.F16.F32.PACK_AB R4, R165, R162 ;  /* 0x000000a2a504723e */ /* 0x000fe200000000ff */
[----:B------:R-:W-:Y:S01]  /*170e0*/  FADD.FTZ R162, R162, R149 ;  /* 0x00000095a2a27221 */ /* 0x000fe20000010000 */
[----:B------:R-:W-:-:S02]  /*170f0*/  F2FP.F16.F32.PACK_AB R6, R167, R164 ;  /* 0x000000a4a706723e */ /* 0x000fc400000000ff */
[----:B------:R-:W-:Y:S01]  /*17100*/  F2FP.F16.F32.PACK_AB R5, R171, R166 ;  /* 0x000000a6ab05723e */ /* 0x000fe200000000ff */
[----:B------:R-:W-:Y:S01]  /*17110*/  FADD.FTZ R166, R166, R139 ;  /* 0x0000008ba6a67221 */ /* 0x000fe20000010000 */
[----:B-1----:R-:W-:Y:S01]  /*17120*/  F2FP.F16.F32.PACK_AB R7, R215, R170 ;  /* 0x000000aad707723e */ /* 0x002fe200000000ff */
[----:B------:R-:W-:Y:S02]  /*17130*/  FADD.FTZ R165, R165, R162 ;  /* 0x000000a2a5a57221 */ /* 0x000fe40000010000 */
[----:B------:R-:W-:Y:S02]  /*17140*/  FADD.FTZ R171, R171, R166 ;  /* 0x000000a6abab7221 */ /* 0x000fe40000010000 */
[----:B------:R-:W-:Y:S02]  /*17150*/  FADD.FTZ R164, R164, R165 ;  /* 0x000000a5a4a47221 */ /* 0x000fe40000010000 */
[----:B--2---:R-:W-:Y:S01]  /*17160*/  HMMA.16816.F32 R112, R4, R12, R112 ;  /* 0x0000000c0470723c */ /* 0x004fe20000001870 */
[----:B------:R-:W-:Y:S01]  /*17170*/  FADD.FTZ R170, R170, R171 ;  /* 0x000000abaaaa7221 */ /* 0x000fe20000010000 */
[----:B------:R-:W-:-:S03]  /*17180*/  FADD.FTZ R167, R167, R164 ;  /* 0x000000a4a7a77221 */ /* 0x000fc60000010000 */
[----:B------:R-:W-:Y:S01]  /*17190*/  FADD.FTZ R215, R215, R170 ;  /* 0x000000aad7d77221 */ /* 0x000fe20000010000 */
[C---:B------:R-:W-:Y:S01]  /*171a0*/  HMMA.16816.F32 R108, R4.reuse, R14, R108 ;  /* 0x0000000e046c723c */ /* 0x040fe2000000186c */
[----:B------:R-:W1:Y:S05]  /*171b0*/  LDSM.16.MT88.4 R12, [R186+0x11000] ;  /* 0x01100000ba0c783b */ /* 0x000e6a0000004200 */
[C---:B----4-:R-:W-:Y:S06]  /*171c0*/  HMMA.16816.F32 R52, R4.reuse, R8, R52 ;  /* 0x000000080434723c */ /* 0x050fec0000001834 */
[C---:B------:R-:W-:Y:S01]  /*171d0*/  HMMA.16816.F32 R56, R4.reuse, R10, R56 ;  /* 0x0000000a0438723c */ /* 0x040fe20000001838 */
[----:B------:R-:W2:Y:S05]  /*171e0*/  LDSM.16.MT88.4 R8, [R185+0x11000] ;  /* 0x01100000b908783b */ /* 0x000eaa0000004200 */
[C---:B---3--:R-:W-:Y:S06]  /*171f0*/  HMMA.16816.F32 R60, R4.reuse, R20, R60 ;  /* 0x00000014043c723c */ /* 0x048fec000000183c */
[C---:B------:R-:W-:Y:S01]  /*17200*/  HMMA.16816.F32 R64, R4.reuse, R22, R64 ;  /* 0x000000160440723c */ /* 0x040fe20000001840 */
[----:B------:R-:W3:Y:S05]  /*17210*/  LDSM.16.MT88.4 R20, [R184+0x11000] ;  /* 0x01100000b814783b */ /* 0x000eea0000004200 */
[C---:B-----5:R-:W-:Y:S06]  /*17220*/  HMMA.16816.F32 R68, R4.reuse, R16, R68 ;  /* 0x000000100444723c */ /* 0x060fec0000001844 */
        /* <DEDUP_REMOVED lines=28> */
[----:B------:R-:W-:-:S02]  /*173f0*/  F2FP.F16.F32.PACK_AB R6, R219, R216 ;  /* 0x000000d8db06723e */ /* 0x000fc400000000ff */
[----:B------:R-:W-:Y:S01]  /*17400*/  F2FP.F16.F32.PACK_AB R5, R213, R194 ;  /* 0x000000c2d505723e */ /* 0x000fe200000000ff */
[----:B------:R-:W-:Y:S01]  /*17410*/  FADD.FTZ R194, R194, R215 ;  /* 0x000000d7c2c27221 */ /* 0x000fe20000010000 */
[----:B------:R-:W-:Y:S01]  /*17420*/  F2FP.F16.F32.PACK_AB R7, R168, R193 ;  /* 0x000000c1a807723e */ /* 0x000fe200000000ff */
[----:B------:R-:W-:Y:S02]  /*17430*/  FADD.FTZ R223, R223, R214 ;  /* 0x000000d6dfdf7221 */ /* 0x000fe40000010000 */
[----:B------:R-:W-:Y:S02]  /*17440*/  FADD.FTZ R194, R213, R194 ;  /* 0x000000c2d5c27221 */ /* 0x000fe40000010000 */
[----:B------:R-:W-:Y:S02]  /*17450*/  FADD.FTZ R216, R216, R223 ;  /* 0x000000dfd8d87221 */ /* 0x000fe40000010000 */
[----:B----4-:R-:W-:Y:S01]  /*17460*/  HMMA.16816.F32 R128, R4, R16, R128 ;  /* 0x000000100480723c */ /* 0x010fe20000001880 */
[----:B------:R-:W-:Y:S01]  /*17470*/  FADD.FTZ R193, R193, R194 ;  /* 0x000000c2c1c17221 */ /* 0x000fe20000010000 */
[----:B------:R-:W-:-:S03]  /*17480*/  FADD.FTZ R217, R219, R216 ;  /* 0x000000d8dbd97221 */ /* 0x000fc60000010000 */
[----:B------:R-:W-:Y:S01]  /*17490*/  FADD.FTZ R215, R168, R193 ;  /* 0x000000c1a8d77221 */ /* 0x000fe20000010000 */
        /* <DEDUP_REMOVED lines=28> */
[----:B------:R-:W-:-:S04]  /*17660*/  DEPBAR.LE SB0, 0x0 ;  /* 0x000080000000791a */ /* 0x000fc80000000000 */
[----:B------:R-:W-:Y:S01]  /*17670*/  ULDC.64 UR6, c[0x0][0x208] ;  /* 0x0000820000067ab9 */ /* 0x000fe20000000a00 */
[----:B------:R-:W-:Y:S01]  /*17680*/  IADD3 R208, R134, -0x2, RZ ;  /* 0xfffffffe86d07810 */ /* 0x000fe20007ffe0ff */
[----:B------:R-:W-:Y:S06]  /*17690*/  BAR.SYNC.DEFER_BLOCKING 0x0 ;  /* 0x0000000000007b1d */ /* 0x000fec0000010000 */
[----:B------:R-:W-:Y:S05]  /*176a0*/  @!P3 BRA `(.L_x_2380) ;  /* 0x0000000000f4b947 */ /* 0x000fea0003800000 */
[----:B------:R-:W1:Y:S01]  /*176b0*/  LDC R4, c[0x0][0x380] ;  /* 0x0000e000ff047b82 */ /* 0x000e620000000800 */
[----:B------:R-:W-:Y:S01]  /*176c0*/  SHF.L.U32 R5, R208, 0x6, RZ ;  /* 0x00000006d0057819 */ /* 0x000fe200000006ff */
[----:B------:R-:W-:-:S03]  /*176d0*/  ULDC.64 UR4, c[0x0][0x250] ;  /* 0x0000940000047ab9 */ /* 0x000fc60000000a00 */
[----:B------:R-:W-:Y:S01]  /*176e0*/  IABS R6, R5 ;  /* 0x0000000500067213 */ /* 0x000fe20000000000 */
[----:B------:R-:W-:-:S05]  /*176f0*/  VIADD R13, R5, 0x40 ;  /* 0x00000040050d7836 */ /* 0x000fca0000000000 */
[----:B------:R-:W-:Y:S02]  /*17700*/  IABS R8, R13 ;  /* 0x0000000d00087213 */ /* 0x000fe40000000000 */
[-C--:B-1----:R-:W-:Y:S02]  /*17710*/  IABS R0, R4.reuse ;  /* 0x0000000400007213 */ /* 0x082fe40000000000 */
[-C--:B------:R-:W-:Y:S02]  /*17720*/  LOP3.LUT R13, R13, R4.reuse, RZ, 0x3c, !PT ;  /* 0x000000040d0d7212 */ /* 0x080fe400078e3cff */
[----:B------:R-:W1:Y:S01]  /*17730*/  I2F.RP R9, R0 ;  /* 0x0000000000097306 */ /* 0x000e620000209400 */
[----:B------:R-:W-:Y:S02]  /*17740*/  LOP3.LUT R5, R5, R4, RZ, 0x3c, !PT ;  /* 0x0000000405057212 */ /* 0x000fe400078e3cff */
[----:B------:R-:W-:Y:S02]  /*17750*/  ISETP.GE.AND P2, PT, R13, RZ, PT ;  /* 0x000000ff0d00720c */ /* 0x000fe40003f46270 */
[----:B------:R-:W-:-:S03]  /*17760*/  ISETP.GE.AND P0, PT, R5, RZ, PT ;  /* 0x000000ff0500720c */ /* 0x000fc60003f06270 */
[----:B-1----:R-:W1:Y:S02]  /*17770*/  MUFU.RCP R10, R9 ;  /* 0x00000009000a7308 */ /* 0x002e640000001000 */
[----:B-1----:R-:W-:-:S06]  /*17780*/  VIADD R10, R10, 0xffffffe ;  /* 0x0ffffffe0a0a7836 */ /* 0x002fcc0000000000 */
[----:B------:R-:W1:Y:S02]  /*17790*/  F2I.FTZ.U32.TRUNC.NTZ R11, R10 ;  /* 0x0000000a000b7305 */ /* 0x000e64000021f000 */
[----:B-1----:R-:W-:Y:S01]  /*177a0*/  IMAD.MOV R7, RZ, RZ, -R11 ;  /* 0x000000ffff077224 */ /* 0x002fe200078e0a0b */
[----:B------:R-:W-:-:S03]  /*177b0*/  MOV R10, RZ ;  /* 0x000000ff000a7202 */ /* 0x000fc60000000f00 */
[----:B------:R-:W-:-:S04]  /*177c0*/  IMAD R7, R7, R0, RZ ;  /* 0x0000000007077224 */ /* 0x000fc800078e02ff */
[----:B------:R-:W-:-:S06]  /*177d0*/  IMAD.HI.U32 R7, R11, R7, R10 ;  /* 0x000000070b077227 */ /* 0x000fcc00078e000a */
[----:B------:R-:W-:-:S04]  /*177e0*/  IMAD.HI.U32 R11, R7, R8, RZ ;  /* 0x00000008070b7227 */ /* 0x000fc800078e00ff */
[----:B------:R-:W-:-:S04]  /*177f0*/  IMAD.HI.U32 R10, R7, R6, RZ ;  /* 0x00000006070a7227 */ /* 0x000fc800078e00ff */
[----:B------:R-:W-:Y:S01]  /*17800*/  IMAD.MOV R9, RZ, RZ, -R11 ;  /* 0x000000ffff097224 */ /* 0x000fe200078e0a0b */
[----:B------:R-:W-:-:S03]  /*17810*/  IADD3 R7, -R10, RZ, RZ ;  /* 0x000000ff0a077210 */ /* 0x000fc60007ffe1ff */
[C---:B------:R-:W-:Y:S02]  /*17820*/  IMAD R9, R0.reuse, R9, R8 ;  /* 0x0000000900097224 */ /* 0x040fe400078e0208 */
[----:B------:R-:W-:-:S03]  /*17830*/  IMAD R7, R0, R7, R6 ;  /* 0x0000000700077224 */ /* 0x000fc600078e0206 */
[C---:B------:R-:W-:Y:S02]  /*17840*/  ISETP.GT.U32.AND P4, PT, R0.reuse, R9, PT ;  /* 0x000000090000720c */ /* 0x040fe40003f84070 */
[----:B------:R-:W-:-:S11]  /*17850*/  ISETP.GT.U32.AND P1, PT, R0, R7, PT ;  /* 0x000000070000720c */ /* 0x000fd60003f24070 */
[----:B------:R-:W-:Y:S02]  /*17860*/  @!P4 IMAD.IADD R9, R9, 0x1, -R0 ;  /* 0x000000010909c824 */ /* 0x000fe400078e0a00 */
[-C--:B------:R-:W-:Y:S01]  /*17870*/  @!P1 IADD3 R7, R7, -R0.reuse, RZ ;  /* 0x8000000007079210 */ /* 0x080fe20007ffe0ff */
[----:B------:R-:W-:Y:S01]  /*17880*/  @!P4 VIADD R11, R11, 0x1 ;  /* 0x000000010b0bc836 */ /* 0x000fe20000000000 */
[----:B------:R-:W-:Y:S02]  /*17890*/  @!P1 IADD3 R10, R10, 0x1, RZ ;  /* 0x000000010a0a9810 */ /* 0x000fe40007ffe0ff */
[-C--:B------:R-:W-:Y:S02]  /*178a0*/  ISETP.GE.U32.AND P6, PT, R9, R0.reuse, PT ;  /* 0x000000000900720c */ /* 0x080fe40003fc6070 */
[----:B------:R-:W-:Y:S02]  /*178b0*/  ISETP.GE.U32.AND P5, PT, R7, R0, PT ;  /* 0x000000000700720c */ /* 0x000fe40003fa6070 */
[----:B------:R-:W-:-:S02]  /*178c0*/  ISETP.NE.AND P1, PT, R4, RZ, PT ;  /* 0x000000ff0400720c */ /* 0x000fc40003f25270 */
[----:B------:R-:W-:-:S07]  /*178d0*/  LOP3.LUT R0, RZ, R4, RZ, 0x33, !PT ;  /* 0x00000004ff007212 */ /* 0x000fce00078e33ff */
[----:B------:R-:W-:Y:S02]  /*178e0*/  @P6 VIADD R11, R11, 0x1 ;  /* 0x000000010b0b6836 */ /* 0x000fe40000000000 */
[----:B------:R-:W-:Y:S02]  /*178f0*/  @P5 IADD3 R10, R10, 0x1, RZ ;  /* 0x000000010a0a5810 */ /* 0x000fe40007ffe0ff */
[----:B------:R-:W-:Y:S02]  /*17900*/  @!P2 IMAD.MOV R11, RZ, RZ, -R11 ;  /* 0x000000ffff0ba224 */ /* 0x000fe400078e0a0b */
[----:B------:R-:W-:-:S03]  /*17910*/  @!P0 IADD3 R10, -R10, RZ, RZ ;  /* 0x000000ff0a0a8210 */ /* 0x000fc60007ffe1ff */
[C---:B------:R-:W-:Y:S02]  /*17920*/  SEL R5, R0.reuse, R11, !P1 ;  /* 0x0000000b00057207 */ /* 0x040fe40004800000 */
[----:B------:R-:W-:-:S03]  /*17930*/  SEL R0, R0, R10, !P1 ;  /* 0x0000000a00007207 */ /* 0x000fc60004800000 */
[----:B------:R-:W-:-:S04]  /*17940*/  IMAD.WIDE R12, R5, 0x4, R202 ;  /* 0x00000004050c7825 */ /* 0x000fc800078e02ca */
[----:B------:R-:W-:Y:S01]  /*17950*/  IMAD.WIDE R10, R0, 0x4, R202 ;  /* 0x00000004000a7825 */ /* 0x000fe200078e02ca */
[----:B------:R-:W2:Y:S04]  /*17960*/  LDG.E R7, desc[UR6][R12.64] ;  /* 0x000000060c077981 */ /* 0x000ea8000c1e1900 */
[----:B------:R-:W2:Y:S01]  /*17970*/  LDG.E R6, desc[UR6][R10.64] ;  /* 0x000000060a067981 */ /* 0x000ea2000c1e1900 */
[----:B------:R-:W-:-:S04]  /*17980*/  IMAD.IADD R5, R5, 0x1, -R0 ;  /* 0x0000000105057824 */ /* 0x000fc800078e0a00 */
[----:B------:R-:W-:-:S04]  /*17990*/  IMAD R5, R5, R4, -0x40 ;  /* 0xffffffc005057424 */ /* 0x000fc800078e0204 */
[----:B------:R-:W-:Y:S01]  /*179a0*/  IMAD.WIDE.U32 R8, R5, UR4, RZ ;  /* 0x0000000405087c25 */ /* 0x000fe2000f8e00ff */
[----:B------:R-:W-:-:S05]  /*179b0*/  SHF.R.S32.HI R0, RZ, 0x1f, R5 ;  /* 0x0000001fff007819 */ /* 0x000fca0000011405 */
[----:B------:R-:W-:-:S04]  /*179c0*/  IMAD R0, R0, UR4, RZ ;  /* 0x0000000400007c24 */ /* 0x000fc8000f8e02ff */
[----:B------:R-:W-:Y:S01]  /*179d0*/  IMAD R0, R5, UR5, R0 ;  /* 0x0000000505007c24 */ /* 0x000fe2000f8e0200 */
[----:B------:R-:W-:-:S03]  /*179e0*/  ULDC.64 UR4, c[0x0][0x238] ;  /* 0x00008e0000047ab9 */ /* 0x000fc60000000a00 */
[----:B------:R-:W-:Y:S01]  /*179f0*/  IMAD.IADD R9, R9, 0x1, R0 ;  /* 0x0000000109097824 */ /* 0x000fe200078e0200 */
[----:B--2---:R-:W-:-:S04]  /*17a00*/  IADD3 R6, -R7, R6, RZ ;  /* 0x0000000607067210 */ /* 0x004fc80007ffe1ff */
[----:B------:R-:W-:-:S05]  /*17a10*/  SHF.R.S32.HI R4, RZ, 0x1f, R6 ;  /* 0x0000001fff047819 */ /* 0x000fca0000011406 */
[----:B------:R-:W-:-:S04]  /*17a20*/  IMAD R5, R4, UR4, RZ ;  /* 0x0000000404057c24 */ /* 0x000fc8000f8e02ff */
[C---:B------:R-:W-:Y:S02]  /*17a30*/  IMAD R5, R6.reuse, UR5, R5 ;  /* 0x0000000506057c24 */ /* 0x040fe4000f8e0205 */
[----:B------:R-:W-:-:S05]  /*17a40*/  IMAD.WIDE.U32 R6, R6, UR4, R8 ;  /* 0x0000000406067c25 */ /* 0x000fca000f8e0008 */
[----:B------:R-:W-:Y:S01]  /*17a50*/  IADD3 R0, R7, R5, RZ ;  /* 0x0000000507007210 */ /* 0x000fe20007ffe0ff */
[----:B------:R-:W-:Y:S01]  /*17a60*/  IMAD.MOV.U32 R5, RZ, RZ, R6 ;  /* 0x000000ffff057224 */ /* 0x000fe200078e0006 */
[----:B------:R-:W-:Y:S06]  /*17a70*/  BRA `(.L_x_2381) ;  /* 0x00000000000c7947 */ /* 0x000fec0003800000 */
.L_x_2380:
[----:B------:R-:W1:Y:S02]  /*17a80*/  LDC R5, c[0x0][0x250] ;  /* 0x00009400ff057b82 */ /* 0x000e640000000800 */
[----:B-1----:R-:W-:-:S04]  /*17a90*/  LEA R5, -R5, RZ, 0x6 ;  /* 0x000000ff05057211 */ /* 0x002fc800078e31ff */
[----:B------:R-:W-:-:S07]  /*17aa0*/  SHF.R.S32.HI R0, RZ, 0x1f, R5 ;  /* 0x0000001fff007819 */ /* 0x000fce0000011405 */
.L_x_2381:
[----:B------:R-:W-:Y:S01]  /*17ab0*/  LOP3.LUT R4, R205, 0xff, RZ, 0xc0, !PT ;  /* 0x000000ffcd047812 */ /* 0x000fe200078ec0ff */
[----:B------:R-:W-:Y:S01]  /*17ac0*/  ULDC.64 UR4, c[0x0][0x220] ;  /* 0x0000880000047ab9 */ /* 0x000fe20000000a00 */
[----:B------:R-:W-:Y:S02]  /*17ad0*/  LEA R218, P0, R5, R156, 0x1 ;  /* 0x0000009c05da7211 */ /* 0x000fe400078008ff */
[C---:B------:R-:W-:Y:S02]  /*17ae0*/  LOP3.LUT P4, RZ, R4.reuse, 0x2, RZ, 0xc0, !PT ;  /* 0x0000000204ff7812 */ /* 0x040fe4000788c0ff */
[----:B------:R-:W-:Y:S02]  /*17af0*/  LOP3.LUT P2, RZ, R4, 0x4, RZ, 0xc0, !PT ;  /* 0x0000000404ff7812 */ /* 0x000fe4000784c0ff */
[----:B------:R-:W-:Y:S02]  /*17b00*/  IADD3 R7, P1, R197, R5, RZ ;  /* 0x00000005c5077210 */ /* 0x000fe40007f3e0ff */
[----:B------:R-:W-:-:S07]  /*17b10*/  LEA.HI.X R219, R5, R157, R0, 0x1, P0 ;  /* 0x0000009d05db7211 */ /* 0x000fce00000f0c00 */
[CC--:B------:R-:W-:Y:S02]  /*17b20*/  @P4 IADD3 R9, P5, R5.reuse, R136.reuse, RZ ;  /* 0x0000008805094210 */ /* 0x0c0fe40007fbe0ff */
[----:B------:R-:W-:Y:S02]  /*17b30*/  @P2 IADD3 R5, P0, R5, R136, RZ ;  /* 0x0000008805052210 */ /* 0x000fe40007f1e0ff */
[C---:B------:R-:W-:Y:S01]  /*17b40*/  @P4 LEA R18, P6, R9.reuse, UR4, 0x1 ;  /* 0x0000000409124c11 */ /* 0x040fe2000f8c08ff */
[--C-:B------:R-:W-:Y:S01]  /*17b50*/  @P4 IMAD.X R6, R0, 0x1, R133.reuse, P5 ;  /* 0x0000000100064824 */ /* 0x100fe200028e0685 */
[----:B------:R-:W-:Y:S01]  /*17b60*/  LOP3.LUT P5, RZ, R4, 0x1, RZ, 0xc0, !PT ;  /* 0x0000000104ff7812 */ /* 0x000fe200078ac0ff */
[----:B------:R-:W-:Y:S02]  /*17b70*/  IMAD.X R4, R196, 0x1, R0, P1 ;  /* 0x00000001c4047824 */ /* 0x000fe400008e0600 */
[----:B------:R-:W-:Y:S01]  /*17b80*/  @P2 IMAD.X R0, R0, 0x1, R133, P0 ;  /* 0x0000000100002824 */ /* 0x000fe200000e0685 */
[----:B------:R-:W-:-:S02]  /*17b90*/  @P4 LEA.HI.X R19, R9, UR5, R6, 0x1, P6 ;  /* 0x0000000509134c11 */ /* 0x000fc4000b0f0c06 */
[----:B------:R-:W-:Y:S02]  /*17ba0*/  @P2 LEA R12, P0, R5, UR4, 0x1 ;  /* 0x00000004050c2c11 */ /* 0x000fe4000f8008ff */
[-C--:B------:R-:W-:Y:S02]  /*17bb0*/  @P4 IADD3 R9, P1, R7, R136.reuse, RZ ;  /* 0x0000008807094210 */ /* 0x080fe40007f3e0ff */
[----:B------:R-:W-:Y:S02]  /*17bc0*/  @P2 LEA.HI.X R13, R5, UR5, R0, 0x1, P0 ;  /* 0x00000005050d2c11 */ /* 0x000fe400080f0c00 */
[----:B------:R-:W-:Y:S01]  /*17bd0*/  @P2 IADD3 R5, P0, R7, R136, RZ ;  /* 0x0000008807052210 */ /* 0x000fe20007f1e0ff */
[----:B------:R-:W-:Y:S01]  /*17be0*/  @P4 IMAD.X R0, R4, 0x1, R133, P1 ;  /* 0x0000000104004824 */ /* 0x000fe200008e0685 */
[----:B------:R-:W-:Y:S01]  /*17bf0*/  @P4 LEA R14, P1, R9, UR4, 0x1 ;  /* 0x00000004090e4c11 */ /* 0x000fe2000f8208ff */
[----:B------:R-:W-:Y:S01]  /*17c00*/  @!PT LDS RZ, [RZ] ;  /* 0x00000000fffff984 */ /* 0x000fe20000000800 */
[----:B------:R-:W-:Y:S01]  /*17c10*/  @!PT LDS RZ, [RZ] ;  /* 0x00000000fffff984 */ /* 0x000fe20000000800 */
[----:B------:R-:W-:Y:S01]  /*17c20*/  @!PT LDS RZ, [RZ] ;  /* 0x00000000fffff984 */ /* 0x000fe20000000800 */
[----:B------:R-:W-:Y:S01]  /*17c30*/  @P5 LDGSTS.E.BYPASS.LTC128B.128 [R204+0xc000], desc[UR6][R218.64] ;  /* 0x0c000000dacc5fae */ /* 0x000fe2000b901d46 */
[----:B------:R-:W-:-:S02]  /*17c40*/  @P5 LEA R16, P6, R7, R156, 0x1 ;  /* 0x0000009c07105211 */ /* 0x000fc400078c08ff */
[----:B------:R-:W-:Y:S01]  /*17c50*/  @P4 LEA.HI.X R15, R9, UR5, R0, 0x1, P1 ;  /* 0x00000005090f4c11 */ /* 0x000fe200088f0c00 */
[----:B------:R-:W-:Y:S01]  /*17c60*/  @P2 IMAD.X R0, R4, 0x1, R133, P0 ;  /* 0x0000000104002824 */ /* 0x000fe200000e0685 */
[----:B------:R-:W-:Y:S01]  /*17c70*/  @P2 LEA R10, P0, R5, UR4, 0x1 ;  /* 0x00000004050a2c11 */ /* 0x000fe2000f8008ff */
[----:B------:R-:W-:Y:S01]  /*17c80*/  @!P5 STS.128 [R204+0xc000], RZ ;  /* 0x00c000ffcc00d388 */ /* 0x000fe20000000c00 */
[----:B------:R-:W-:Y:S02]  /*17c90*/  IADD3 R9, P1, R197, R7, RZ ;  /* 0x00000007c5097210 */ /* 0x000fe40007f3e0ff */
[----:B------:R-:W-:Y:S01]  /*17ca0*/  @P2 LEA.HI.X R11, R5, UR5, R0, 0x1, P0 ;  /* 0x00000005050b2c11 */ /* 0x000fe200080f0c00 */
[----:B------:R-:W-:Y:S01]  /*17cb0*/  @!PT LDS RZ, [RZ] ;  /* 0x00000000fffff984 */ /* 0x000fe20000000800 */
[----:B------:R-:W-:Y:S01]  /*17cc0*/  @!PT LDS RZ, [RZ] ;  /* 0x00000000fffff984 */ /* 0x000fe20000000800 */
[----:B------:R-:W-:Y:S01]  /*17cd0*/  @!PT LDS RZ, [RZ] ;  /* 0x00000000fffff984 */ /* 0x000fe20000000800 */
[----:B------:R-:W-:Y:S01]  /*17ce0*/  @P4 LDGSTS.E.BYPASS.LTC128B.128 [R204+0xe000], desc[UR6][R18.64+0x80] ;  /* 0x0e00008012cc4fae */ /* 0x000fe2000b901d46 */
[--C-:B------:R-:W-:Y:S01]  /*17cf0*/  @P5 LEA.HI.X R17, R7, R157, R4.reuse, 0x1, P6 ;  /* 0x0000009d07115211 */ /* 0x100fe200030f0c04 */
[----:B------:R-:W-:Y:S01]  /*17d00*/  IMAD.X R4, R196, 0x1, R4, P1 ;  /* 0x00000001c4047824 */ /* 0x000fe200008e0604 */
[C---:B------:R-:W-:Y:S01]  /*17d10*/  @P4 IADD3 R7, P0, R9.reuse, R136, RZ ;  /* 0x0000008809074210 */ /* 0x040fe20007f1e0ff */
[----:B------:R-:W-:Y:S01]  /*17d20*/  @!P4 STS.128 [R204+0xe000], RZ ;  /* 0x00e000ffcc00c388 */ /* 0x000fe20000000c00 */
[----:B------:R-:W-:-:S02]  /*17d30*/  @P5 LEA R20, P1, R9, R156, 0x1 ;  /* 0x0000009c09145211 */ /* 0x000fc400078208ff */
[----:B------:R-:W-:Y:S01]  /*17d40*/  IADD3 R5, P6, R197, R9, RZ ;  /* 0x00000009c5057210 */ /* 0x000fe20007fde0ff */
[--C-:B------:R-:W-:Y:S01]  /*17d50*/  @P4 IMAD.X R6, R4, 0x1, R133.reuse, P0 ;  /* 0x0000000104064824 */ /* 0x100fe200000e0685 */
[----:B------:R-:W-:Y:S01]  /*17d60*/  @P4 LEA R8, P0, R7, UR4, 0x1 ;  /* 0x0000000407084c11 */ /* 0x000fe2000f8008ff */
[----:B------:R-:W-:Y:S01]  /*17d70*/  @!PT LDS RZ, [RZ] ;  /* 0x00000000fffff984 */ /* 0x000fe20000000800 */
[----:B------:R-:W-:Y:S01]  /*17d80*/  @!PT LDS RZ, [RZ] ;  /* 0x00000000fffff984 */ /* 0x000fe20000000800 */
[----:B------:R-:W-:Y:S01]  /*17d90*/  @!PT LDS RZ, [RZ] ;  /* 0x00000000fffff984 */ /* 0x000fe20000000800 */
[----:B------:R-:W-:Y:S01]  /*17da0*/  @P2 LDGSTS.E.BYPASS.LTC128B.128 [R204+0x10000], desc[UR6][R12.64+0x100] ;  /* 0x100001000ccc2fae */ /* 0x000fe2000b901d46 */
[C---:B------:R-:W-:Y:S02]  /*17db0*/  @P5 LEA.HI.X R21, R9.reuse, R157, R4, 0x1, P1 ;  /* 0x0000009d09155211 */ /* 0x040fe400008f0c04 */
[----:B------:R-:W-:Y:S01]  /*17dc0*/  @P2 IADD3 R0, P1, R9, R136, RZ ;  /* 0x0000008809002210 */ /* 0x000fe20007f3e0ff */
[----:B------:R-:W-:Y:S01]  /*17dd0*/  @!P2 STS.128 [R204+0x10000], RZ ;  /* 0x010000ffcc00a388 */ /* 0x000fe20000000c00 */
[----:B------:R-:W-:Y:S01]  /*17de0*/  @P4 LEA.HI.X R9, R7, UR5, R6, 0x1, P0 ;  /* 0x0000000507094c11 */ /* 0x000fe200080f0c06 */
[----:B------:R-:W-:Y:S01]  /*17df0*/  IMAD.X R6, R196, 0x1, R4, P6 ;  /* 0x00000001c4067824 */ /* 0x000fe200030e0604 */
[C---:B------:R-:W-:Y:S01]  /*17e00*/  @P5 LEA R24, P0, R5.reuse, R156, 0x1 ;  /* 0x0000009c05185211 */ /* 0x040fe200078008ff */
[----:B------:R-:W-:Y:S01]  /*17e10*/  @P2 IMAD.X R7, R4, 0x1, R133, P1 ;  /* 0x0000000104072824 */ /* 0x000fe200008e0685 */
[----:B------:R-:W-:Y:S01]  /*17e20*/  @P2 LEA R26, P1, R0, UR4, 0x1 ;  /* 0x00000004001a2c11 */ /* 0x000fe2000f8208ff */
[----:B------:R-:W-:Y:S01]  /*17e30*/  @!PT LDS RZ, [RZ] ;  /* 0x00000000fffff984 */ /* 0x000fe20000000800 */
[----:B------:R-:W-:Y:S01]  /*17e40*/  @!PT LDS RZ, [RZ] ;  /* 0x00000000fffff984 */ /* 0x000fe20000000800 */
[----:B------:R-:W-:Y:S01]  /*17e50*/  @!PT LDS RZ, [RZ] ;  /* 0x00000000fffff984 */ /* 0x000fe20000000800 */
[----:B------:R-:W-:Y:S01]  /*17e60*/  @P5 LDGSTS.E.BYPASS.LTC128B.128 [R204+0xc800], desc[UR6][R16.64] ;  /* 0x0c80000010cc5fae */ /* 0x000fe2000b901d46 */
[----:B------:R-:W-:-:S02]  /*17e70*/  @P4 IADD3 R4, P6, R5, R136, RZ ;  /* 0x0000008805044210 */ /* 0x000fc40007fde0ff */
[C---:B------:R-:W-:Y:S01]  /*17e80*/  @P5 LEA.HI.X R25, R5.reuse, R157, R6, 0x1, P0 ;  /* 0x0000009d05195211 */ /* 0x040fe200000f0c06 */
[----:B------:R-:W-:Y:S01]  /*17e90*/  @!P5 STS.128 [R204+0xc800], RZ ;  /* 0x00c800ffcc00d388 */ /* 0x000fe20000000c00 */
[----:B------:R-:W-:Y:S02]  /*17ea0*/  @P2 IADD3 R5, P0, R5, R136, RZ ;  /* 0x0000008805052210 */ /* 0x000fe40007f1e0ff */
[----:B------:R-:W-:Y:S01]  /*17eb0*/  @P2 LEA.HI.X R27, R0, UR5, R7, 0x1, P1 ;  /* 0x00000005001b2c11 */ /* 0x000fe200088f0c07 */
[----:B------:R-:W-:Y:S01]  /*17ec0*/  @!PT LDS RZ, [RZ] ;  /* 0x00000000fffff984 */ /* 0x000fe20000000800 */
[----:B------:R-:W-:Y:S01]  /*17ed0*/  @!PT LDS RZ, [RZ] ;  /* 0x00000000fffff984 */ /* 0x000fe20000000800 */
[----:B------:R-:W-:Y:S01]  /*17ee0*/  @!PT LDS RZ, [RZ] ;  /* 0x00000000fffff984 */ /* 0x000fe20000000800 */
[----:B------:R-:W-:Y:S01]  /*17ef0*/  @P4 LDGSTS.E.BYPASS.LTC128B.128 [R204+0xe800], desc[UR6][R14.64+0x80] ;  /* 0x0e8000800ecc4fae */ /* 0x000fe2000b901d46 */
[--C-:B------:R-:W-:Y:S01]  /*17f00*/  @P4 IMAD.X R7, R6, 0x1, R133.reuse, P6 ;  /* 0x0000000106074824 */ /* 0x100fe200030e0685 */
[----:B------:R-:W-:Y:S01]  /*17f10*/  @P4 LEA R138, P1, R4, UR4, 0x1 ;  /* 0x00000004048a4c11 */ /* 0x000fe2000f8208ff */
[----:B------:R-:W-:Y:S01]  /*17f20*/  @P2 IMAD.X R6, R6, 0x1, R133, P0 ;  /* 0x0000000106062824 */ /* 0x000fe200000e0685 */
[----:B------:R-:W-:Y:S01]  /*17f30*/  @!P4 STS.128 [R204+0xe800], RZ ;  /* 0x00e800ffcc00c388 */ /* 0x000fe20000000c00 */
[----:B------:R-:W-:-:S02]  /*17f40*/  @P2 LEA R136, P0, R5, UR4, 0x1 ;  /* 0x0000000405882c11 */ /* 0x000fc4000f8008ff */
[----:B------:R-:W-:Y:S01]  /*17f50*/  @P4 LEA.HI.X R139, R4, UR5, R7, 0x1, P1 ;  /* 0x00000005048b4c11 */ /* 0x000fe200088f0c07 */
[----:B------:R-:W-:Y:S01]  /*17f60*/  @!PT LDS RZ, [RZ] ;  /* 0x00000000fffff984 */ /* 0x000fe20000000800 */
[----:B------:R-:W-:Y:S01]  /*17f70*/  @!PT LDS RZ, [RZ] ;  /* 0x00000000fffff984 */ /* 0x000fe20000000800 */
[----:B------:R-:W-:Y:S01]  /*17f80*/  @!PT LDS RZ, [RZ] ;  /* 0x00000000fffff984 */ /* 0x000fe20000000800 */
[----:B------:R-:W-:Y:S01]  /*17f90*/  @P2 LDGSTS.E.BYPASS.LTC128B.128 [R204+0x10800], desc[UR6][R10.64+0x100] ;  /* 0x108001000acc2fae */ /* 0x000fe2000b901d46 */
[----:B------:R-:W-:-:S03]  /*17fa0*/  @P2 LEA.HI.X R137, R5, UR5, R6, 0x1, P0 ;  /* 0x0000000505892c11 */ /* 0x000fc600080f0c06 */
[----:B------:R-:W-:Y:S04]  /*17fb0*/  @!P2 STS.128 [R204+0x10800], RZ ;  /* 0x010800ffcc00a388 */ /* 0x000fe80000000c00 */
[----:B------:R-:W-:Y:S01]  /*17fc0*/  @!PT LDS RZ, [RZ] ;  /* 0x00000000fffff984 */ /* 0x000fe20000000800 */
[----:B------:R-:W-:Y:S01]  /*17fd0*/  @!PT LDS RZ, [RZ] ;  /* 0x00000000fffff984 */ /* 0x000fe20000000800 */
[----:B------:R-:W-:Y:S01]  /*17fe0*/  @!PT LDS RZ, [RZ] ;  /* 0x00000000fffff984 */ /* 0x000fe20000000800 */
[----:B------:R1:W-:Y:S04]  /*17ff0*/  @P5 LDGSTS.E.BYPASS.LTC128B.128 [R204+0xd000], desc[UR6][R20.64] ;  /* 0x0d00000014cc5fae */ /* 0x0003e8000b901d46 */
        /* <DEDUP_REMOVED lines=9> */
[----:B------:R-:W-:Y:S04]  /*18090*/  @P2 LDGSTS.E.BYPASS.LTC128B.128 [R204+0x11000], desc[UR6][R26.64+0x100] ;  /* 0x110001001acc2fae */ /* 0x000fe8000b901d46 */
        /* <DEDUP_REMOVED lines=16> */
[----:B------:R-:W-:Y:S04]  /*181a0*/  LDSM.16.M88.4 R148, [R191] ;  /* 0x00000000bf94783b */ /* 0x000fe80000000200 */
[----:B-1----:R-:W3:Y:S04]  /*181b0*/  LDSM.16.M88.4 R20, [R190+0x6000] ;  /* 0x00600000be14783b */ /* 0x002ee80000000200 */
[----:B------:R-:W1:Y:S04]  /*181c0*/  LDSM.16.M88.4 R12, [R190+0x6800] ;  /* 0x00680000be0c783b */ /* 0x000e680000000200 */
[----:B------:R-:W5:Y:S04]  /*181d0*/  LDSM.16.M88.4 R156, [R190+0x7000] ;  /* 0x00700000be9c783b */ /* 0x000f680000000200 */
[----:B------:R-:W5:Y:S04]  /*181e0*/  LDSM.16.M88.4 R28, [R190+0x7800] ;  /* 0x00780000be1c783b */ /* 0x000f680000000200 */
[----:B------:R-:W-:Y:S04]  /*181f0*/  LDSM.16.M88.4 R32, [R192] ;  /* 0x00000000c020783b */ /* 0x000fe80000000200 */
[----:B------:R-:W5:Y:S04]  /*18200*/  LDSM.16.M88.4 R164, [R189] ;  /* 0x00000000bda4783b */ /* 0x000f680000000200 */
[----:B------:R-:W5:Y:S04]  /*18210*/  LDSM.16.M88.4 R144, [R183] ;  /* 0x00000000b790783b */ /* 0x000f680000000200 */
[----:B------:R-:W5:Y:S04]  /*18220*/  LDSM.16.M88.4 R4, [R182] ;  /* 0x00000000b604783b */ /* 0x000f680000000200 */
[----:B------:R-:W5:Y:S04]  /*18230*/  LDSM.16.M88.4 R168, [R181] ;  /* 0x00000000b5a8783b */ /* 0x000f680000000200 */
[----:B--2---:R-:W-:Y:S01]  /*18240*/  LDSM.16.M88.4 R8, [R135] ;  /* 0x000000008708783b */ /* 0x004fe20000000200 */
[C---:B---3--:R-:W-:Y:S03]  /*18250*/  HMMA.16816.F32 R24, R148.reuse, R20, RZ ;  /* 0x000000149418723c */ /* 0x048fe600000018ff */
[----:B------:R-:W2:Y:S04]  /*18260*/  LDSM.16.M88.4 R140, [R187+0x6000] ;  /* 0x00600000bb8c783b */ /* 0x000ea80000000200 */
[----:B----4-:R-:W3:Y:S01]  /*18270*/  LDSM.16.M88.4 R136, [R187+0x6800] ;  /* 0x00680000bb88783b */ /* 0x010ee20000000200 */
[C---:B-1----:R-:W-:Y:S03]  /*18280*/  HMMA.16816.F32 R16, R148.reuse, R12, RZ ;  /* 0x0000000c9410723c */ /* 0x042fe600000018ff */
[----:B------:R-:W-:Y:S03]  /*18290*/  LDSM.16.M88.4 R220, [R187+0x7800] ;  /* 0x00780000bbdc783b */ /* 0x000fe60000000200 */
[C---:B-----5:R-:W-:Y:S01]  /*182a0*/  HMMA.16816.F32 R160, R148.reuse, R156, RZ ;  /* 0x0000009c94a0723c */ /* 0x060fe200000018ff */
[----:B------:R-:W1:Y:S01]  /*182b0*/  S2R R0, SR_TID.X ;  /* 0x0000000000007919 */ /* 0x000e620000002100 */
[----:B------:R-:W0:Y:S04]  /*182c0*/  LDGDEPBAR ;  /* 0x00000000000079af */ /* 0x000e280000000000 */
[C---:B------:R-:W-:Y:S06]  /*182d0*/  HMMA.16816.F32 R20, R148.reuse, R22, RZ ;  /* 0x000000169414723c */ /* 0x040fec00000018ff */
[C---:B------:R-:W-:Y:S06]  /*182e0*/  HMMA.16816.F32 R12, R148.reuse, R14, RZ ;  /* 0x0000000e940c723c */ /* 0x040fec00000018ff */
[C---:B------:R-:W-:Y:S06]  /*182f0*/  HMMA.16816.F32 R156, R148.reuse, R158, RZ ;  /* 0x0000009e949c723c */ /* 0x040fec00000018ff */
[C---:B------:R-:W-:Y:S06]  /*18300*/  HMMA.16816.F32 R152, R148.reuse, R28, RZ ;  /* 0x0000001c9498723c */ /* 0x040fec00000018ff */
[----:B------:R-:W-:Y:S01]  /*18310*/  HMMA.16816.F32 R148, R148, R30, RZ ;  /* 0x0000001e9494723c */ /* 0x000fe200000018ff */
[----:B------:R-:W4:Y:S05]  /*18320*/  LDSM.16.M88.4 R28, [R187+0x7000] ;  /* 0x00700000bb1c783b */ /* 0x000f2a0000000200 */
[C---:B------:R-:W-:Y:S06]  /*18330*/  HMMA.16816.F32 R24, R32.reuse, R164, R24 ;  /* 0x000000a42018723c */ /* 0x040fec0000001818 */
[C---:B------:R-:W-:Y:S01]  /*18340*/  HMMA.16816.F32 R20, R32.reuse, R166, R20 ;  /* 0x000000a62014723c */ /* 0x040fe20000001814 */
[----:B------:R-:W-:Y:S05]  /*18350*/  LDSM.16.M88.4 R164, [R180] ;  /* 0x00000000b4a4783b */ /* 0x000fea0000000200 */
[C---:B------:R-:W-:Y:S06]  /*18360*/  HMMA.16816.F32 R16, R32.reuse, R144, R16 ;  /* 0x000000902010723c */ /* 0x040fec0000001810 */
[C---:B------:R-:W-:Y:S01]  /*18370*/  HMMA.16816.F32 R12, R32.reuse, R146, R12 ;  /* 0x00000092200c723c */ /* 0x040fe2000000180c */
[----:B------:R-:W-:Y:S05]  /*18380*/  LDSM.16.M88.4 R144, [R180+0x800] ;  /* 0x00080000b490783b */ /* 0x000fea0000000200 */
[C---:B------:R-:W-:Y:S06]  /*18390*/  HMMA.16816.F32 R160, R32.reuse, R4, R160 ;  /* 0x0000000420a0723c */ /* 0x040fec00000018a0 */
[C---:B------:R-:W-:Y:S01]  /*183a0*/  HMMA.16816.F32 R156, R32.reuse, R6, R156 ;  /* 0x00000006209c723c */ /* 0x040fe2000000189c */
[----:B------:R-:W5:Y:S05]  /*183b0*/  LDSM.16.M88.4 R4, [R2] ;  /* 0x000000000204783b */ /* 0x000f6a0000000200 */
        /* <DEDUP_REMOVED lines=11> */
[C---:B------:R-:W-:Y:S01]  /*18470*/  HMMA.16816.F32 R156, R8.reuse, R30, R156 ;  /* 0x0000001e089c723c */ /* 0x040fe2000000189c */
[----:B------:R-:W3:Y:S05]  /*18480*/  LDSM.16.M88.4 R28, [R190+0x8800] ;  /* 0x00880000be1c783b */ /* 0x000eea0000000200 */
[C---:B------:R-:W-:Y:S06]  /*18490*/  HMMA.16816.F32 R152, R8.reuse, R220, R152 ;  /* 0x000000dc0898723c */ /* 0x040fec0000001898 */
[----:B------:R-:W-:Y:S01]  /*184a0*/  HMMA.16816.F32 R148, R8, R222, R148 ;  /* 0x000000de0894723c */ /* 0x000fe20000001894 */
[----:B------:R-:W4:Y:S04]  /*184b0*/  LDSM.16.M88.4 R8, [R190+0x9000] ;  /* 0x00900000be08783b */ /* 0x000f280000000200 */
[----:B------:R-:W4:Y:S01]  /*184c0*/  LDSM.16.M88.4 R220, [R190+0x9800] ;  /* 0x00980000bedc783b */ /* 0x000f220000000200 */
[C---:B-----5:R-:W-:Y:S06]  /*184d0*/  HMMA.16816.F32 R24, R4.reuse, R164, R24 ;  /* 0x000000a40418723c */ /* 0x060fec0000001818 */
[C---:B------:R-:W-:Y:S01]  /*184e0*/  HMMA.16816.F32 R20, R4.reuse, R166, R20 ;  /* 0x000000a60414723c */ /* 0x040fe20000001814 */
[----:B------:R-:W-:Y:S05]  /*184f0*/  LDSM.16.M88.4 R164, [R179] ;  /* 0x00000000b3a4783b */ /* 0x000fea0000000200 */
[C---:B------:R-:W-:Y:S06]  /*18500*/  HMMA.16816.F32 R16, R4.reuse, R144, R16 ;  /* 0x000000900410723c */ /* 0x040fec0000001810 */
[C---:B------:R-:W-:Y:S01]  /*18510*/  HMMA.16816.F32 R12, R4.reuse, R146, R12 ;  /* 0x00000092040c723c */ /* 0x040fe2000000180c */
[----:B------:R-:W5:Y:S05]  /*18520*/  LDSM.16.M88.4 R144, [R192+0x2000] ;  /* 0x00200000c090783b */ /* 0x000f6a0000000200 */
[C---:B-1----:R-:W-:Y:S06]  /*18530*/  HMMA.16816.F32 R160, R4.reuse, R32, R160 ;  /* 0x0000002004a0723c */ /* 0x042fec00000018a0 */
[C---:B------:R-:W-:Y:S01]  /*18540*/  HMMA.16816.F32 R156, R4.reuse, R34, R156 ;  /* 0x00000022049c723c */ /* 0x040fe2000000189c */
[----:B------:R-:W1:Y:S05]  /*18550*/  LDSM.16.M88.4 R32, [R178] ;  /* 0x00000000b220783b */ /* 0x000e6a0000000200 */
[C---:B------:R-:W-:Y:S06]  /*18560*/  HMMA.16816.F32 R152, R4.reuse, R168, R152 ;  /* 0x000000a80498723c */ /* 0x040fec0000001898 */
[----:B------:R-:W-:Y:S01]  /*18570*/  HMMA.16816.F32 R148, R4, R170, R148 ;  /* 0x000000aa0494723c */ /* 0x000fe20000001894 */
[----:B------:R-:W1:Y:S04]  /*18580*/  LDSM.16.M88.4 R4, [R177] ;  /* 0x00000000b104783b */ /* 0x000e680000000200 */
[----:B------:R-:W-:Y:S01]  /*18590*/  LDSM.16.M88.4 R168, [R176] ;  /* 0x00000000b0a8783b */ /* 0x000fe20000000200 */
        /* <DEDUP_REMOVED lines=12> */
[----:B------:R-:W-:Y:S01]  /*18660*/  LDSM.16.M88.4 R220, [R187+0x9800] ;  /* 0x00980000bbdc783b */ /* 0x000fe20000000200 */
[C---:B-----5:R-:W-:Y:S06]  /*18670*/  HMMA.16816.F32 R24, R144.reuse, R164, R24 ;  /* 0x000000a49018723c */ /* 0x060fec0000001818 */
[C---:B------:R-:W-:Y:S01]  /*18680*/  HMMA.16816.F32 R20, R144.reuse, R166, R20 ;  /* 0x000000a69014723c */ /* 0x040fe20000001814 */
[----:B------:R-:W-:Y:S05]  /*18690*/  LDSM.16.M88.4 R164, [R2+0x2000] ;  /* 0x0020000002a4783b */ /* 0x000fea0000000200 */
[C---:B-1----:R-:W-:Y:S06]  /*186a0*/  HMMA.16816.F32 R16, R144.reuse, R32, R16 ;  /* 0x000000209010723c */ /* 0x042fec0000001810 */
[C---:B------:R-:W-:Y:S01]  /*186b0*/  HMMA.16816.F32 R12, R144.reuse, R34, R12 ;  /* 0x00000022900c723c */ /* 0x040fe2000000180c */
[----:B------:R-:W1:Y:S05]  /*186c0*/  LDSM.16.M88.4 R32, [R180+0x2000] ;  /* 0x00200000b420783b */ /* 0x000e6a0000000200 */
[C---:B------:R-:W-:Y:S06]  /*186d0*/  HMMA.16816.F32 R160, R144.reuse, R4, R160 ;  /* 0x0000000490a0723c */ /* 0x040fec00000018a0 */
[----:B------:R-:W-:Y:S01]  /*186e0*/  HMMA.16816.F32 R156, R144, R6, R156 ;  /* 0x00000006909c723c */ /* 0x000fe2000000189c */
[----:B------:R-:W5:Y:S05]  /*186f0*/  LDSM.16.M88.4 R4, [R180+0x2800] ;  /* 0x00280000b404783b */ /* 0x000f6a0000000200 */
[----:B--2---:R-:W-:Y:S06]  /*18700*/  HMMA.16816.F32 R24, R136, R28, R24 ;  /* 0x0000001c8818723c */ /* 0x004fec0000001818 */
[C---:B------:R-:W-:Y:S06]  /*18710*/  HMMA.16816.F32 R152, R144.reuse, R168, R152 ;  /* 0x000000a89098723c */ /* 0x040fec0000001898 */
[----:B------:R-:W-:Y:S01]  /*18720*/  HMMA.16816.F32 R148, R144, R170, R148 ;  /* 0x000000aa9094723c */ /* 0x000fe20000001894 */
[----:B------:R-:W-:Y:S04]  /*18730*/  LDSM.16.M88.4 R144, [R190+0xa000] ;  /* 0x00a00000be90783b */ /* 0x000fe80000000200 */
[----:B------:R-:W-:Y:S01]  /*18740*/  LDSM.16.M88.4 R168, [R180+0x3800] ;  /* 0x00380000b4a8783b */ /* 0x000fe20000000200 */
[C---:B------:R-:W-:Y:S03]  /*18750*/  HMMA.16816.F32 R20, R136.reuse, R30, R20 ;  /* 0x0000001e8814723c */ /* 0x040fe60000001814 */
[----:B------:R-:W2:Y:S03]  /*18760*/  LDSM.16.M88.4 R28, [R180+0x3000] ;  /* 0x00300000b41c783b */ /* 0x000ea60000000200 */
[C---:B---3--:R-:W-:Y:S06]  /*18770*/  HMMA.16816.F32 R16, R136.reuse, R8, R16 ;  /* 0x000000088810723c */ /* 0x048fec0000001810 */
[C---:B------:R-:W-:Y:S01]  /*18780*/  HMMA.16816.F32 R12, R136.reuse, R10, R12 ;  /* 0x0000000a880c723c */ /* 0x040fe2000000180c */
[----:B------:R-:W3:Y:S05]  /*18790*/  LDSM.16.M88.4 R8, [R191+0x4000] ;  /* 0x00400000bf08783b */ /* 0x000eea0000000200 */
[C---:B----4-:R-:W-:Y:S06]  /*187a0*/  HMMA.16816.F32 R160, R136.reuse, R140, R160 ;  /* 0x0000008c88a0723c */ /* 0x050fec00000018a0 */
        /* <DEDUP_REMOVED lines=9> */
[C---:B-----5:R-:W-:Y:S06]  /*18840*/  HMMA.16816.F32 R16, R164.reuse, R4, R16 ;  /* 0x00000004a410723c */ /* 0x060fec0000001810 */
[C---:B------:R-:W-:Y:S01]  /*18850*/  HMMA.16816.F32 R12, R164.reuse, R6, R12 ;  /* 0x00000006a40c723c */ /* 0x040fe2000000180c */
[----:B------:R-:W5:Y:S05]  /*18860*/  LDSM.16.M88.4 R4, [R175] ;  /* 0x00000000af04783b */ /* 0x000f6a0000000200 */
[----:B--2---:R-:W-:Y:S06]  /*18870*/  HMMA.16816.F32 R160, R164, R28, R160 ;  /* 0x0000001ca4a0723c */ /* 0x004fec00000018a0 */
[----:B---3--:R-:W-:Y:S06]  /*18880*/  HMMA.16816.F32 R24, R8, R144, R24 ;  /* 0x000000900818723c */ /* 0x008fec0000001818 */
[C---:B------:R-:W-:Y:S01]  /*18890*/  HMMA.16816.F32 R156, R164.reuse, R30, R156 ;  /* 0x0000001ea49c723c */ /* 0x040fe2000000189c */
[----:B------:R-:W-:Y:S05]  /*188a0*/  LDSM.16.M88.4 R28, [R174] ;  /* 0x00000000ae1c783b */ /* 0x000fea0000000200 */
[C---:B------:R-:W-:Y:S06]  /*188b0*/  HMMA.16816.F32 R152, R164.reuse, R168, R152 ;  /* 0x000000a8a498723c */ /* 0x040fec0000001898 */
[----:B------:R-:W-:Y:S01]  /*188c0*/  HMMA.16816.F32 R148, R164, R170, R148 ;  /* 0x000000aaa494723c */ /* 0x000fe20000001894 */
[----:B------:R-:W2:Y:S04]  /*188d0*/  LDSM.16.M88.4 R168, [R173] ;  /* 0x00000000ada8783b */ /* 0x000ea80000000200 */
[----:B------:R-:W-:Y:S01]  /*188e0*/  LDSM.16.M88.4 R164, [R172] ;  /* 0x00000000aca4783b */ /* 0x000fe20000000200 */
[C---:B------:R-:W-:Y:S03]  /*188f0*/  HMMA.16816.F32 R20, R8.reuse, R146, R20 ;  /* 0x000000920814723c */ /* 0x040fe60000001814 */
[----:B------:R-:W-:Y:S03]  /*18900*/  LDSM.16.M88.4 R144, [R135+0x4000] ;  /* 0x004000008790783b */ /* 0x000fe60000000200 */
[C---:B----4-:R-:W-:Y:S06]  /*18910*/  HMMA.16816.F32 R16, R8.reuse, R140, R16 ;  /* 0x0000008c0810723c */ /* 0x050fec0000001810 */
[C---:B------:R-:W-:Y:S01]  /*18920*/  HMMA.16816.F32 R12, R8.reuse, R142, R12 ;  /* 0x0000008e080c723c */ /* 0x040fe2000000180c */
[----:B------:R-:W3:Y:S05]  /*18930*/  LDSM.16.M88.4 R140, [R187+0xa000] ;  /* 0x00a00000bb8c783b */ /* 0x000eea0000000200 */
[----:B-1----:R-:W-:Y:S06]  /*18940*/  HMMA.16816.F32 R160, R8, R136, R160 ;  /* 0x0000008808a0723c */ /* 0x002fec00000018a0 */
[----:B-----5:R-:W-:Y:S06]  /*18950*/  HMMA.16816.F32 R24, R220, R4, R24 ;  /* 0x00000004dc18723c */ /* 0x020fec0000001818 */
[C---:B------:R-:W-:Y:S01]  /*18960*/  HMMA.16816.F32 R156, R8.reuse, R138, R156 ;  /* 0x0000008a089c723c */ /* 0x040fe2000000189c */
[----:B------:R-:W-:Y:S05]  /*18970*/  LDSM.16.M88.4 R136, [R187+0xa800] ;  /* 0x00a80000bb88783b */ /* 0x000fea0000000200 */
[C---:B------:R-:W-:Y:S06]  /*18980*/  HMMA.16816.F32 R152, R8.reuse, R32, R152 ;  /* 0x000000200898723c */ /* 0x040fec0000001898 */
[----:B------:R-:W-:Y:S01]  /*18990*/  HMMA.16816.F32 R148, R8, R34, R148 ;  /* 0x000000220894723c */ /* 0x000fe20000001894 */
[----:B------:R-:W1:Y:S04]  /*189a0*/  LDSM.16.M88.4 R32, [R187+0xb000] ;  /* 0x00b00000bb20783b */ /* 0x000e680000000200 */
[----:B------:R4:W-:Y:S01]  /*189b0*/  LDSM.16.M88.4 R8, [R2+0x4000] ;  /* 0x004000000208783b */ /* 0x0009e20000000200 */
[C---:B------:R-:W-:Y:S03]  /*189c0*/  HMMA.16816.F32 R20, R220.reuse, R6, R20 ;  /* 0x00000006dc14723c */ /* 0x040fe60000001814 */
[----:B------:R-:W5:Y:S03]  /*189d0*/  LDSM.16.M88.4 R4, [R180+0x4000] ;  /* 0x00400000b404783b */ /* 0x000f660000000200 */
[----:B--2---:R-:W-:Y:S06]  /*189e0*/  HMMA.16816.F32 R160, R220, R168, R160 ;  /* 0x000000a8dca0723c */ /* 0x004fec00000018a0 */
[----:B---3--:R-:W-:Y:S06]  /*189f0*/  HMMA.16816.F32 R24, R144, R140, R24 ;  /* 0x0000008c9018723c */ /* 0x008fec0000001818 */
[----:B------:R-:W-:Y:S01]  /*18a00*/  HMMA.16816.F32 R16, R220, R28, R16 ;  /* 0x0000001cdc10723c */ /* 0x000fe20000001810 */
[----:B----4-:R-:W-:-:S05]  /*18a10*/  IMAD.SHL.U32 R2, R0, 0x2, RZ ;  /* 0x0000000200027824 */ /* 0x010fca00078e00ff */
[----:B------:R-:W-:Y:S01]  /*18a20*/  HMMA.16816.F32 R12, R220, R30, R12 ;  /* 0x0000001edc0c723c */ /* 0x000fe2000000180c */
[----:B------:R-:W2:Y:S05]  /*18a30*/  LDSM.16.M88.4 R28, [R187+0xb800] ;  /* 0x00b80000bb1c783b */ /* 0x000eaa0000000200 */
[----:B------:R-:W-:Y:S06]  /*18a40*/  HMMA.16816.F32 R20, R144, R142, R20 ;  /* 0x0000008e9014723c */ /* 0x000fec0000001814 */
[----:B------:R-:W-:Y:S06]  /*18a50*/  HMMA.16816.F32 R152, R220, R164, R152 ;  /* 0x000000a4dc98723c */ /* 0x000fec0000001898 */
[----:B-1----:R-:W-:Y:S06]  /*18a60*/  HMMA.16816.F32 R160, R144, R32, R160 ;  /* 0x0000002090a0723c */ /* 0x002fec00000018a0 */
[----:B-----5:R-:W-:Y:S01]  /*18a70*/  HMMA.16816.F32 R24, R8, R4, R24 ;  /* 0x000000040818723c */ /* 0x020fe20000001818 */
[----:B------:R-:W-:-:S05]  /*18a80*/  LOP3.LUT R33, R2, 0x6, RZ, 0xc0, !PT ;  /* 0x0000000602217812 */ /* 0x000fca00078ec0ff */
[----:B------:R-:W-:Y:S01]  /*18a90*/  HMMA.16816.F32 R156, R220, R170, R156 ;  /* 0x000000aadc9c723c */ /* 0x000fe2000000189c */
[----:B------:R-:W-:Y:S01]  /*18aa0*/  IMAD R2, R208, 0x40, R33 ;  /* 0x00000040d0027824 */ /* 0x000fe200078e0221 */
[----:B------:R-:W1:Y:S03]  /*18ab0*/  LDSM.16.M88.4 R168, [R180+0x4800] ;  /* 0x00480000b4a8783b */ /* 0x000e660000000200 */
[C---:B------:R-:W-:Y:S01]  /*18ac0*/  VIADD R4, R2.reuse, 0x1 ;  /* 0x0000000102047836 */ /* 0x040fe20000000000 */
[----:B------:R-:W-:Y:S01]  /*18ad0*/  HMMA.16816.F32 R20, R8, R6, R20 ;  /* 0x000000060814723c */ /* 0x000fe20000001814 */
[CC--:B------:R-:W-:Y:S01]  /*18ae0*/  ISETP.GE.AND P2, PT, R2.reuse, R209.reuse, PT ;  /* 0x000000d10200720c */ /* 0x0c0fe20003f46270 */
[C---:B------:R-:W-:Y:S01]  /*18af0*/  VIADD R5, R2.reuse, 0x8 ;  /* 0x0000000802057836 */ /* 0x040fe20000000000 */
[-C--:B------:R-:W-:Y:S02]  /*18b00*/  ISETP.GE.AND P0, PT, R2, R210.reuse, PT ;  /* 0x000000d20200720c */ /* 0x080fe40003f06270 */
[C---:B------:R-:W-:Y:S01]  /*18b10*/  ISETP.GE.AND P6, PT, R4.reuse, R209, PT ;  /* 0x000000d10400720c */ /* 0x040fe20003fc6270 */
[----:B--2---:R-:W-:Y:S01]  /*18b20*/  HMMA.16816.F32 R152, R144, R28, R152 ;  /* 0x0000001c9098723c */ /* 0x004fe20000001898 */
[----:B------:R-:W-:-:S02]  /*18b30*/  ISETP.GE.AND P5, PT, R4, R210, PT ;  /* 0x000000d20400720c */ /* 0x000fc40003fa6270 */
[CC--:B------:R-:W-:Y:S02]  /*18b40*/  ISETP.LT.OR P6, PT, R4.reuse, R212.reuse, P6 ;  /* 0x000000d40400720c */ /* 0x0c0fe400037c1670 */
[-C--:B------:R-:W-:Y:S01]  /*18b50*/  ISETP.LT.OR P5, PT, R4, R211.reuse, P5 ;  /* 0x000000d30400720c */ /* 0x080fe20002fa1670 */
[C---:B------:R-:W-:Y:S01]  /*18b60*/  VIADD R4, R2.reuse, 0x9 ;  /* 0x0000000902047836 */ /* 0x040fe20000000000 */
[C---:B------:R-:W-:Y:S01]  /*18b70*/  ISETP.LT.OR P2, PT, R2.reuse, R212, P2 ;  /* 0x000000d40200720c */ /* 0x040fe20001741670 */
[C---:B------:R-:W-:Y:S01]  /*18b80*/  HMMA.16816.F32 R16, R144.reuse, R136, R16 ;  /* 0x000000889010723c */ /* 0x040fe20000001810 */
[C---:B------:R-:W-:Y:S01]  /*18b90*/  ISETP.LT.OR P0, PT, R2.reuse, R211, P0 ;  /* 0x000000d30200720c */ /* 0x040fe20000701670 */
[----:B------:R-:W-:Y:S01]  /*18ba0*/  VIADD R28, R2, 0x18 ;  /* 0x00000018021c7836 */ /* 0x000fe20000000000 */
[----:B------:R-:W-:Y:S02]  /*18bb0*/  FSEL R24, R24, -INF , !P2 ;  /* 0xff80000018187808 */ /* 0x000fe40005000000 */
[----:B------:R-:W-:Y:S01]  /*18bc0*/  FSEL R29, R26, -INF , !P0 ;  /* 0xff8000001a1d7808 */ /* 0x000fe20004000000 */
[----:B------:R-:W-:Y:S01]  /*18bd0*/  HMMA.16816.F32 R156, R144, R34, R156 ;  /* 0x00000022909c723c */ /* 0x000fe2000000189c */
[C---:B------:R-:W-:Y:S01]  /*18be0*/  ISETP.GE.AND P4, PT, R5.reuse, R209, PT ;  /* 0x000000d10500720c */ /* 0x040fe20003f86270 */
[----:B------:R-:W2:Y:S01]  /*18bf0*/  LDSM.16.M88.4 R32, [R180+0x5000] ;  /* 0x00500000b420783b */ /* 0x000ea20000000200 */
[----:B------:R-:W-:-:S02]  /*18c00*/  ISETP.GE.AND P1, PT, R5, R210, PT ;  /* 0x000000d20500720c */ /* 0x000fc40003f26270 */
[C---:B------:R-:W-:Y:S01]  /*18c10*/  ISETP.GE.AND P2, PT, R4.reuse, R209, PT ;  /* 0x000000d10400720c */ /* 0x040fe20003f46270 */
[----:B------:R-:W-:Y:S01]  /*18c20*/  HMMA.16816.F32 R12, R144, R138, R12 ;  /* 0x0000008a900c723c */ /* 0x000fe2000000180c */
[----:B------:R-:W-:Y:S02]  /*18c30*/  ISETP.GE.AND P0, PT, R4, R210, PT ;  /* 0x000000d20400720c */ /* 0x000fe40003f06270 */
[CC--:B------:R-:W-:Y:S02]  /*18c40*/  ISETP.LT.OR P4, PT, R5.reuse, R212.reuse, P4 ;  /* 0x000000d40500720c */ /* 0x0c0fe40002781670 */
[-C--:B------:R-:W-:Y:S01]  /*18c50*/  ISETP.LT.OR P1, PT, R5, R211.reuse, P1 ;  /* 0x000000d30500720c */ /* 0x080fe20000f21670 */
[----:B------:R-:W-:Y:S01]  /*18c60*/  VIADD R5, R2, 0x11 ;  /* 0x0000001102057836 */ /* 0x000fe20000000000 */
[C---:B------:R-:W-:Y:S01]  /*18c70*/  ISETP.LT.OR P2, PT, R4.reuse, R212, P2 ;  /* 0x000000d40400720c */ /* 0x040fe20001741670 */
[----:B------:R-:W-:Y:S01]  /*18c80*/  HMMA.16816.F32 R148, R220, R166, R148 ;  /* 0x000000a6dc94723c */ /* 0x000fe20000001894 */
[----:B------:R-:W-:Y:S01]  /*18c90*/  ISETP.LT.OR P0, PT, R4, R211, P0 ;  /* 0x000000d30400720c */ /* 0x000fe20000701670 */
[----:B------:R-:W-:Y:S01]  /*18ca0*/  VIADD R4, R2, 0x10 ;  /* 0x0000001002047836 */ /* 0x000fe20000000000 */
[----:B------:R-:W-:-:S02]  /*18cb0*/  FSEL R26, R25, -INF , !P6 ;  /* 0xff800000191a7808 */ /* 0x000fc40007000000 */
[----:B------:R-:W-:Y:S01]  /*18cc0*/  FSEL R27, R27, -INF , !P5 ;  /* 0xff8000001b1b7808 */ /* 0x000fe20006800000 */
[C---:B-1----:R-:W-:Y:S01]  /*18cd0*/  HMMA.16816.F32 R16, R8.reuse, R168, R16 ;  /* 0x000000a80810723c */ /* 0x042fe20000001810 */
[----:B------:R-:W-:Y:S02]  /*18ce0*/  FSEL R20, R20, -INF , !P4 ;  /* 0xff80000014147808 */ /* 0x000fe40006000000 */
[----:B------:R-:W-:Y:S02]  /*18cf0*/  FSEL R25, R22, -INF , !P1 ;  /* 0xff80000016197808 */ /* 0x000fe40004800000 */
[CC--:B------:R-:W-:Y:S02]  /*18d00*/  ISETP.GE.AND P6, PT, R4.reuse, R209.reuse, PT ;  /* 0x000000d10400720c */ /* 0x0c0fe40003fc6270 */
[-C--:B------:R-:W-:Y:S02]  /*18d10*/  ISETP.GE.AND P5, PT, R4, R210.reuse, PT ;  /* 0x000000d20400720c */ /* 0x080fe40003fa6270 */
[C---:B------:R-:W-:Y:S01]  /*18d20*/  ISETP.GE.AND P4, PT, R5.reuse, R209, PT ;  /* 0x000000d10500720c */ /* 0x040fe20003f86270 */
[----:B------:R-:W-:Y:S01]  /*18d30*/  HMMA.16816.F32 R12, R8, R170, R12 ;  /* 0x000000aa080c723c */ /* 0x000fe2000000180c */
[----:B------:R-:W-:-:S02]  /*18d40*/  ISETP.GE.AND P1, PT, R5, R210, PT ;  /* 0x000000d20500720c */ /* 0x000fc40003f26270 */
[CC--:B------:R-:W-:Y:S02]  /*18d50*/  ISETP.LT.OR P6, PT, R4.reuse, R212.reuse, P6 ;  /* 0x000000d40400720c */ /* 0x0c0fe400037c1670 */
[-C--:B------:R-:W-:Y:S02]  /*18d60*/  ISETP.LT.OR P5, PT, R4, R211.reuse, P5 ;  /* 0x000000d30400720c */ /* 0x080fe40002fa1670 */
[C---:B------:R-:W-:Y:S01]  /*18d70*/  ISETP.LT.OR P4, PT, R5.reuse, R212, P4 ;  /* 0x000000d40500720c */ /* 0x040fe20002781670 */
[----:B------:R-:W-:Y:S01]  /*18d80*/  HMMA.16816.F32 R148, R144, R30, R148 ;  /* 0x0000001e9094723c */ /* 0x000fe20000001894 */
[----:B------:R-:W-:Y:S02]  /*18d90*/  ISETP.LT.OR P1, PT, R5, R211, P1 ;  /* 0x000000d30500720c */ /* 0x000fe40000f21670 */
[----:B------:R-:W1:Y:S01]  /*18da0*/  LDSM.16.M88.4 R4, [R180+0x5800] ;  /* 0x00580000b404783b */ /* 0x000e620000000200 */
[----:B------:R-:W-:Y:S01]  /*18db0*/  FSEL R22, R21, -INF , !P2 ;  /* 0xff80000015167808 */ /* 0x000fe20005000000 */
[----:B------:R-:W-:Y:S01]  /*18dc0*/  VIADD R21, R2, 0x19 ;  /* 0x0000001902157836 */ /* 0x000fe20000000000 */
[----:B--2---:R-:W-:Y:S01]  /*18dd0*/  HMMA.16816.F32 R156, R8, R34, R156 ;  /* 0x00000022089c723c */ /* 0x004fe2000000189c */
[----:B------:R-:W-:Y:S01]  /*18de0*/  ISETP.GE.AND P2, PT, R28, R209, PT ;  /* 0x000000d11c00720c */ /* 0x000fe20003f46270 */
[----:B------:R-:W-:-:S04]  /*18df0*/  DEPBAR.LE SB0, 0x0 ;  /* 0x000080000000791a */ /* 0x000fc80000000000 */
[----:B------:R-:W-:Y:S01]  /*18e00*/  FSEL R135, R18, -INF , !P5 ;  /* 0xff80000012877808 */ /* 0x000fe20006800000 */
[----:B------:R-:W-:Y:S01]  /*18e10*/  HMMA.16816.F32 R160, R8, R32, R160 ;  /* 0x0000002008a0723c */ /* 0x000fe200000018a0 */
[----:B------:R-:W-:Y:S02]  /*18e20*/  ISETP.LT.OR P2, PT, R28, R212, P2 ;  /* 0x000000d41c00720c */ /* 0x000fe40001741670 */
[C---:B------:R-:W-:Y:S02]  /*18e30*/  ISETP.GE.AND P5, PT, R21.reuse, R210, PT ;  /* 0x000000d21500720c */ /* 0x040fe40003fa6270 */
[----:B------:R-:W-:Y:S01]  /*18e40*/  FSEL R134, R12, -INF , !P2 ;  /* 0xff8000000c867808 */ /* 0x000fe20005000000 */
[----:B------:R-:W-:Y:S01]  /*18e50*/  VIADD R12, R2, 0x28 ;  /* 0x00000028020c7836 */ /* 0x000fe20000000000 */
[----:B------:R-:W-:Y:S01]  /*18e60*/  FSEL R192, R16, -INF , !P6 ;  /* 0xff80000010c07808 */ /* 0x000fe20007000000 */
[----:B------:R-:W-:Y:S01]  /*18e70*/  VIADD R16, R2, 0x20 ;  /* 0x0000002002107836 */ /* 0x000fe20000000000 */
[----:B------:R-:W-:Y:S01]  /*18e80*/  BAR.SYNC.DEFER_BLOCKING 0x0 ;  /* 0x0000000000007b1d */ /* 0x000fe20000010000 */
[----:B------:R-:W-:-:S02]  /*18e90*/  ISETP.LT.OR P5, PT, R21, R211, P5 ;  /* 0x000000d31500720c */ /* 0x000fc40002fa1670 */
[----:B------:R-:W-:Y:S02]  /*18ea0*/  ISETP.GE.AND P6, PT, R21, R209, PT ;  /* 0x000000d11500720c */ /* 0x000fe40003fc6270 */
[----:B------:R-:W-:Y:S02]  /*18eb0*/  FSEL R23, R23, -INF , !P0 ;  /* 0xff80000017177808 */ /* 0x000fe40004000000 */
[----:B------:R-:W-:Y:S02]  /*18ec0*/  ISETP.GE.AND P0, PT, R28, R210, PT ;  /* 0x000000d21c00720c */ /* 0x000fe40003f06270 */
[----:B------:R-:W-:Y:S02]  /*18ed0*/  FSEL R223, R15, -INF , !P5 ;  /* 0xff8000000fdf7808 */ /* 0x000fe40006800000 */
[----:B------:R-:W-:Y:S02]  /*18ee0*/  ISETP.LT.OR P6, PT, R21, R212, P6 ;  /* 0x000000d41500720c */ /* 0x000fe400037c1670 */
[----:B------:R-:W-:-:S02]  /*18ef0*/  ISETP.GE.AND P5, PT, R12, R210, PT ;  /* 0x000000d20c00720c */ /* 0x000fc40003fa6270 */
[----:B------:R-:W-:Y:S01]  /*18f00*/  FSEL R136, R17, -INF , !P4 ;  /* 0xff80000011887808 */ /* 0x000fe20006000000 */
[----:B------:R-:W-:Y:S01]  /*18f10*/  VIADD R17, R2, 0x21 ;  /* 0x0000002102117836 */ /* 0x000fe20000000000 */
[-C--:B------:R-:W-:Y:S02]  /*18f20*/  ISETP.LT.OR P0, PT, R28, R211.reuse, P0 ;  /* 0x000000d31c00720c */ /* 0x080fe40000701670 */
[----:B------:R-:W-:Y:S01]  /*18f30*/  FSEL R138, R13, -INF , !P6 ;  /* 0xff8000000d8a7808 */ /* 0x000fe20007000000 */
[----:B------:R-:W-:Y:S01]  /*18f40*/  VIADD R13, R2, 0x29 ;  /* 0x00000029020d7836 */ /* 0x000fe20000000000 */
[C---:B-1----:R-:W-:Y:S01]  /*18f50*/  HMMA.16816.F32 R152, R8.reuse, R4, R152 ;  /* 0x000000040898723c */ /* 0x042fe20000001898 */
[C---:B------:R-:W-:Y:S02]  /*18f60*/  ISETP.LT.OR P5, PT, R12.reuse, R211, P5 ;  /* 0x000000d30c00720c */ /* 0x040fe40002fa1670 */
[-C--:B------:R-:W-:Y:S02]  /*18f70*/  ISETP.GE.AND P6, PT, R12, R209.reuse, PT ;  /* 0x000000d10c00720c */ /* 0x080fe40003fc6270 */
[----:B------:R-:W-:Y:S01]  /*18f80*/  FSEL R133, R19, -INF , !P1 ;  /* 0xff80000013857808 */ /* 0x000fe20004800000 */
[----:B------:R-:W-:Y:S01]  /*18f90*/  HMMA.16816.F32 R148, R8, R6, R148 ;  /* 0x000000060894723c */ /* 0x000fe20000001894 */
[----:B------:R-:W-:Y:S01]  /*18fa0*/  VIADD R4, R2, 0x31 ;  /* 0x0000003102047836 */ /* 0x000fe20000000000 */
[----:B------:R-:W-:Y:S01]  /*18fb0*/  FSEL R221, R14, -INF , !P0 ;  /* 0xff8000000edd7808 */ /* 0x000fe20004000000 */
[----:B------:R-:W-:Y:S01]  /*18fc0*/  VIADD R5, R2, 0x30 ;  /* 0x0000003002057836 */ /* 0x000fe20000000000 */
[----:B------:R-:W-:-:S02]  /*18fd0*/  ISETP.GE.AND P4, PT, R16, R209, PT ;  /* 0x000000d11000720c */ /* 0x000fc40003f86270 */
[-C--:B------:R-:W-:Y:S02]  /*18fe0*/  ISETP.GE.AND P1, PT, R16, R210.reuse, PT ;  /* 0x000000d21000720c */ /* 0x080fe40003f26270 */
[C---:B------:R-:W-:Y:S02]  /*18ff0*/  ISETP.GE.AND P2, PT, R17.reuse, R209, PT ;  /* 0x000000d11100720c */ /* 0x040fe40003f46270 */
[----:B------:R-:W-:Y:S02]  /*19000*/  ISETP.GE.AND P0, PT, R17, R210, PT ;  /* 0x000000d21100720c */ /* 0x000fe40003f06270 */
[----:B------:R-:W-:Y:S02]  /*19010*/  FSEL R141, R158, -INF , !P5 ;  /* 0xff8000009e8d7808 */ /* 0x000fe40006800000 */
[----:B------:R-:W-:Y:S02]  /*19020*/  ISETP.LT.OR P6, PT, R12, R212, P6 ;  /* 0x000000d40c00720c */ /* 0x000fe400037c1670 */
[----:B------:R-:W-:-:S02]  /*19030*/  ISETP.GE.AND P5, PT, R4, R210, PT ;  /* 0x000000d20400720c */ /* 0x000fc40003fa6270 */
[CC--:B------:R-:W-:Y:S02]  /*19040*/  ISETP.LT.OR P4, PT, R16.reuse, R212.reuse, P4 ;  /* 0x000000d41000720c */ /* 0x0c0fe40002781670 */
[-C--:B------:R-:W-:Y:S02]  /*19050*/  ISETP.LT.OR P1, PT, R16, R211.reuse, P1 ;  /* 0x000000d31000720c */ /* 0x080fe40000f21670 */
[C---:B------:R-:W-:Y:S02]  /*19060*/  ISETP.LT.OR P2, PT, R17.reuse, R212, P2 ;  /* 0x000000d41100720c */ /* 0x040fe40001741670 */
[-C--:B------:R-:W-:Y:S02]  /*19070*/  ISETP.LT.OR P0, PT, R17, R211.reuse, P0 ;  /* 0x000000d31100720c */ /* 0x080fe40000701670 */
[----:B------:R-:W-:Y:S01]  /*19080*/  FSEL R140, R156, -INF , !P6 ;  /* 0xff8000009c8c7808 */ /* 0x000fe20007000000 */
[----:B------:R-:W-:Y:S01]  /*19090*/  IMAD.MOV.U32 R156, RZ, RZ, R218 ;  /* 0x000000ffff9c7224 */ /* 0x000fe200078e00da */
[----:B------:R-:W-:-:S02]  /*190a0*/  ISETP.LT.OR P5, PT, R4, R211, P5 ;  /* 0x000000d30400720c */ /* 0x000fc40002fa1670 */
[-C--:B------:R-:W-:Y:S02]  /*190b0*/  ISETP.GE.AND P6, PT, R4, R209.reuse, PT ;  /* 0x000000d10400720c */ /* 0x080fe40003fc6270 */
[----:B------:R-:W-:Y:S02]  /*190c0*/  FSEL R146, R160, -INF , !P4 ;  /* 0xff800000a0927808 */ /* 0x000fe40006000000 */
[----:B------:R-:W-:Y:S02]  /*190d0*/  FSEL R145, R162, -INF , !P1 ;  /* 0xff800000a2917808 */ /* 0x000fe40004800000 */
[----:B------:R-:W-:Y:S02]  /*190e0*/  FSEL R142, R161, -INF , !P2 ;  /* 0xff800000a18e7808 */ /* 0x000fe40005000000 */
[----:B------:R-:W-:Y:S02]  /*190f0*/  FSEL R147, R163, -INF , !P0 ;  /* 0xff800000a3937808 */ /* 0x000fe40004000000 */
[----:B------:R-:W-:-:S02]  /*19100*/  ISETP.GE.AND P4, PT, R13, R209, PT ;  /* 0x000000d10d00720c */ /* 0x000fc40003f86270 */
[-C--:B------:R-:W-:Y:S02]  /*19110*/  ISETP.GE.AND P1, PT, R13, R210.reuse, PT ;  /* 0x000000d20d00720c */ /* 0x080fe40003f26270 */
[C---:B------:R-:W-:Y:S02]  /*19120*/  ISETP.GE.AND P2, PT, R5.reuse, R209, PT ;  /* 0x000000d10500720c */ /* 0x040fe40003f46270 */
[----:B------:R-:W-:Y:S02]  /*19130*/  ISETP.GE.AND P0, PT, R5, R210, PT ;  /* 0x000000d20500720c */ /* 0x000fe40003f06270 */
[----:B------:R-:W-:Y:S02]  /*19140*/  FSEL R167, R155, -INF , !P5 ;  /* 0xff8000009ba77808 */ /* 0x000fe40006800000 */
[-C--:B------:R-:W-:Y:S01]  /*19150*/  ISETP.LT.OR P6, PT, R4, R212.reuse, P6 ;  /* 0x000000d40400720c */ /* 0x080fe200037c1670 */
[----:B------:R-:W-:Y:S01]  /*19160*/  VIADD R4, R2, 0x38 ;  /* 0x0000003802047836 */ /* 0x000fe20000000000 */
[----:B------:R-:W-:Y:S01]  /*19170*/  ISETP.GT.AND P5, PT, R208, R195, PT ;  /* 0x000000c3d000720c */ /* 0x000fe20003fa4270 */
[----:B------:R-:W-:Y:S01]  /*19180*/  VIADD R2, R2, 0x39 ;  /* 0x0000003902027836 */ /* 0x000fe20000000000 */
[----:B------:R-:W-:-:S02]  /*19190*/  ISETP.LT.OR P4, PT, R13, R212, P4 ;  /* 0x000000d40d00720c */ /* 0x000fc40002781670 */
[-C--:B------:R-:W-:Y:S02]  /*191a0*/  ISETP.LT.OR P1, PT, R13, R211.reuse, P1 ;  /* 0x000000d30d00720c */ /* 0x080fe40000f21670 */
[C---:B------:R-:W-:Y:S02]  /*191b0*/  ISETP.LT.OR P2, PT, R5.reuse, R212, P2 ;  /* 0x000000d40500720c */ /* 0x040fe40001741670 */
[----:B------:R-:W-:Y:S02]  /*191c0*/  ISETP.LT.OR P0, PT, R5, R211, P0 ;  /* 0x000000d30500720c */ /* 0x000fe40000701670 */
[----:B------:R-:W-:Y:S01]  /*191d0*/  FSEL R144, R157, -INF , !P4 ;  /* 0xff8000009d907808 */ /* 0x000fe20006000000 */
[----:B------:R-:W-:Y:S01]  /*191e0*/  IMAD.MOV.U32 R157, RZ, RZ, R219 ;  /* 0x000000ffff9d7224 */ /* 0x000fe200078e00db */
[----:B------:R-:W-:Y:S02]  /*191f0*/  FSEL R143, R159, -INF , !P1 ;  /* 0xff8000009f8f7808 */ /* 0x000fe40004800000 */
[----:B------:R-:W-:-:S02]  /*19200*/  FSEL R194, R152, -INF , !P2 ;  /* 0xff80000098c27808 */ /* 0x000fc40005000000 */
[----:B------:R-:W-:Y:S02]  /*19210*/  FSEL R169, R154, -INF , !P0 ;  /* 0xff8000009aa97808 */ /* 0x000fe40004000000 */
[CC--:B------:R-:W-:Y:S02]  /*19220*/  ISETP.GE.AND P4, PT, R4.reuse, R209.reuse, PT ;  /* 0x000000d10400720c */ /* 0x0c0fe40003f86270 */
[-C--:B------:R-:W-:Y:S02]  /*19230*/  ISETP.GE.AND P1, PT, R4, R210.reuse, PT ;  /* 0x000000d20400720c */ /* 0x080fe40003f26270 */
[C---:B------:R-:W-:Y:S02]  /*19240*/  ISETP.GE.AND P2, PT, R2.reuse, R209, PT ;  /* 0x000000d10200720c */ /* 0x040fe40003f46270 */
[----:B------:R-:W-:Y:S02]  /*19250*/  ISETP.GE.AND P0, PT, R2, R210, PT ;  /* 0x000000d20200720c */ /* 0x000fe40003f06270 */
[----:B------:R-:W-:-:S02]  /*19260*/  ISETP.LT.OR P4, PT, R4, R212, P4 ;  /* 0x000000d40400720c */ /* 0x000fc40002781670 */
[-C--:B------:R-:W-:Y:S02]  /*19270*/  ISETP.LT.OR P1, PT, R4, R211.reuse, P1 ;  /* 0x000000d30400720c */ /* 0x080fe40000f21670 */
[C---:B------:R-:W-:Y:S02]  /*19280*/  ISETP.LT.OR P2, PT, R2.reuse, R212, P2 ;  /* 0x000000d40200720c */ /* 0x040fe40001741670 */
[----:B------:R-:W-:Y:S02]  /*19290*/  ISETP.LT.OR P0, PT, R2, R211, P0 ;  /* 0x000000d30200720c */ /* 0x000fe40000701670 */
        /* <DEDUP_REMOVED lines=8> */
[----:B------:R-:W-:-:S04]  /*19320*/  SHF.L.U32 R5, R208, 0x6, RZ ;  /* 0x00000006d0057819 */ /* 0x000fc800000006ff */
[----:B------:R-:W-:Y:S01]  /*19330*/  IABS R8, R5 ;  /* 0x0000000500087213 */ /* 0x000fe20000000000 */
[----:B------:R-:W-:-:S05]  /*19340*/  VIADD R11, R5, 0xffffffc0 ;  /* 0xffffffc0050b7836 */ /* 0x000fca0000000000 */
[----:B------:R-:W-:Y:S02]  /*19350*/  IABS R6, R11 ;  /* 0x0000000b00067213 */ /* 0x000fe40000000000 */
[-C--:B-1----:R-:W-:Y:S02]  /*19360*/  IABS R4, R2.reuse ;  /* 0x0000000200047213 */ /* 0x082fe40000000000 */
[-C--:B------:R-:W-:Y:S02]  /*19370*/  LOP3.LUT R5, R5, R2.reuse, RZ, 0x3c, !PT ;  /* 0x0000000205057212 */ /* 0x080fe400078e3cff */
[----:B------:R-:W1:Y:S01]  /*19380*/  I2F.RP R9, R4 ;  /* 0x0000000400097306 */ /* 0x000e620000209400 */
[----:B------:R-:W-:Y:S02]  /*19390*/  LOP3.LUT R11, R11, R2, RZ, 0x3c, !PT ;  /* 0x000000020b0b7212 */ /* 0x000fe400078e3cff */
[----:B------:R-:W-:-:S05]  /*193a0*/  ISETP.GE.AND P2, PT, R5, RZ, PT ;  /* 0x000000ff0500720c */ /* 0x000fca0003f46270 */
        /* <DEDUP_REMOVED lines=18> */
[----:B------:R-:W-:Y:S02]  /*194d0*/  ISETP.GE.AND P0, PT, R11, RZ, PT ;  /* 0x000000ff0b00720c */ /* 0x000fe40003f06270 */
[-C--:B------:R-:W-:Y:S02]  /*194e0*/  ISETP.GE.U32.AND P6, PT, R9, R4.reuse, PT ;  /* 0x000000040900720c */ /* 0x080fe40003fc6070 */
[----:B------:R-:W-:Y:S02]  /*194f0*/  ISETP.GE.U32.AND P4, PT, R7, R4, PT ;  /* 0x000000040700720c */ /* 0x000fe40003f86070 */
[----:B------:R-:W-:Y:S01]  /*19500*/  @!P1 IADD3 R10, R10, 0x1, RZ ;  /* 0x000000010a0a9810 */ /* 0x000fe20007ffe0ff */
[----:B------:R-:W1:Y:S01]  /*19510*/  LDC.64 R6, c[0x0][0x248] ;  /* 0x00009200ff067b82 */ /* 0x000e620000000a00 */
[----:B------:R-:W-:-:S02]  /*19520*/  ISETP.NE.AND P1, PT, R2, RZ, PT ;  /* 0x000000ff0200720c */ /* 0x000fc40003f25270 */
[----:B------:R-:W-:-:S05]  /*19530*/  LOP3.LUT R4, RZ, R2, RZ, 0x33, !PT ;  /* 0x00000002ff047212 */ /* 0x000fca00078e33ff */
        /* <DEDUP_REMOVED lines=10> */
[----:B------:R-:W-:Y:S02]  /*195e0*/  IMAD.IADD R11, R11, 0x1, -R4 ;  /* 0x000000010b0b7824 */ /* 0x000fe400078e0a04 */
[----:B------:R-:W3:Y:S02]  /*195f0*/  LDC.64 R4, c[0x0][0x230] ;  /* 0x00008c00ff047b82 */ /* 0x000ee40000000a00 */
[----:B------:R-:W-:-:S05]  /*19600*/  IMAD R2, R11, R2, -0x40 ;  /* 0xffffffc00b027424 */ /* 0x000fca00078e0202 */
[----:B------:R-:W-:-:S05]  /*19610*/  SHF.R.S32.HI R11, RZ, 0x1f, R2 ;  /* 0x0000001fff0b7819 */ /* 0x000fca0000011402 */
[----:B-1----:R-:W-:-:S04]  /*19620*/  IMAD R11, R11, R6, RZ ;  /* 0x000000060b0b7224 */ /* 0x002fc800078e02ff */
[C---:B------:R-:W-:Y:S02]  /*19630*/  IMAD R7, R2.reuse, R7, R11 ;  /* 0x0000000702077224 */ /* 0x040fe400078e020b */
[----:B------:R-:W-:-:S04]  /*19640*/  IMAD.WIDE.U32 R10, R2, R6, RZ ;  /* 0x00000006020a7225 */ /* 0x000fc800078e00ff */
[----:B------:R-:W-:Y:S01]  /*19650*/  IMAD.IADD R11, R11, 0x1, R7 ;  /* 0x000000010b0b7824 */ /* 0x000fe200078e0207 */
[----:B--2---:R-:W-:-:S04]  /*19660*/  IADD3 R8, -R9, R8, RZ ;  /* 0x0000000809087210 */ /* 0x004fc80007ffe1ff */
[----:B------:R-:W-:-:S05]  /*19670*/  SHF.R.S32.HI R9, RZ, 0x1f, R8 ;  /* 0x0000001fff097819 */ /* 0x000fca0000011408 */
[----:B---3--:R-:W-:-:S04]  /*19680*/  IMAD R9, R9, R4, RZ ;  /* 0x0000000409097224 */ /* 0x008fc800078e02ff */
[C---:B------:R-:W-:Y:S02]  /*19690*/  IMAD R5, R8.reuse, R5, R9 ;  /* 0x0000000508057224 */ /* 0x040fe400078e0209 */
[----:B------:R-:W-:-:S04]  /*196a0*/  IMAD.WIDE.U32 R8, R8, R4, R10 ;  /* 0x0000000408087225 */ /* 0x000fc800078e000a */
[----:B------:R-:W-:Y:S01]  /*196b0*/  IMAD.MOV.U32 R2, RZ, RZ, R8 ;  /* 0x000000ffff027224 */ /* 0x000fe200078e0008 */
[----:B------:R-:W-:Y:S01]  /*196c0*/  IADD3 R5, R9, R5, RZ ;  /* 0x0000000509057210 */ /* 0x000fe20007ffe0ff */
[----:B------:R-:W-:Y:S06]  /*196d0*/  BRA `(.L_x_2384) ;  /* 0x00000000000c7947 */ /* 0x000fec0003800000 */
.L_x_2383:
[----:B------:R-:W1:Y:S02]  /*196e0*/  LDC R2, c[0x0][0x248] ;  /* 0x00009200ff027b82 */ /* 0x000e640000000800 */
[----:B-1----:R-:W-:-:S04]  /*196f0*/  LEA R2, -R2, RZ, 0x6 ;  /* 0x000000ff02027211 */ /* 0x002fc800078e31ff */
[----:B------:R-:W-:-:S07]  /*19700*/  SHF.R.S32.HI R5, RZ, 0x1f, R2 ;  /* 0x0000001fff057819 */ /* 0x000fce0000011402 */
.L_x_2384:
[----:B------:R-:W-:Y:S01]  /*19710*/  SHF.R.S32.HI R7, RZ, 0x1f, R0 ;  /* 0x0000001fff077819 */ /* 0x000fe20000011400 */
[----:B------:R-:W-:-:S03]  /*19720*/  ULDC UR4, c[0x0][0x2d0] ;  /* 0x0000b40000047ab9 */ /* 0x000fc60000000800 */
[----:B------:R-:W-:-:S04]  /*19730*/  LEA.HI R7, R7, R0, RZ, 0x3 ;  /* 0x0000000007077211 */ /* 0x000fc800078f18ff */
[----:B------:R-:W-:-:S05]  /*19740*/  LOP3.LUT R7, R7, 0xfffffff8, RZ, 0xc0, !PT ;  /* 0xfffffff807077812 */ /* 0x000fca00078ec0ff */
[----:B------:R-:W-:-:S04]  /*19750*/  IMAD.IADD R4, R0, 0x1, -R7 ;  /* 0x0000000100047824 */ /* 0x000fc800078e0a07 */
[----:B------:R-:W-:-:S04]  /*19760*/  IMAD.SHL.U32 R4, R4, 0x8, RZ ;  /* 0x0000000804047824 */ /* 0x000fc800078e00ff */
[C---:B------:R-:W-:Y:S01]  /*19770*/  VIADD R0, R4.reuse, 0x40 ;  /* 0x0000004004007836 */ /* 0x040fe20000000000 */
[C---:B------:R-:W-:Y:S01]  /*19780*/  ISETP.GE.AND P4, PT, R4.reuse, UR4, PT ;  /* 0x0000000404007c0c */ /* 0x040fe2000bf86270 */
[----:B------:R-:W-:-:S03]  /*19790*/  VIADD R4, R4, 0x80 ;  /* 0x0000008004047836 */ /* 0x000fc60000000000 */
[----:B------:R-:W-:Y:S02]  /*197a0*/  ISETP.GE.AND P2, PT, R0, UR4, PT ;  /* 0x0000000400007c0c */ /* 0x000fe4000bf46270 */
[----:B------:R-:W-:-:S04]  /*197b0*/  ISETP.GE.AND P0, PT, R4, UR4, PT ;  /* 0x0000000404007c0c */ /* 0x000fc8000bf06270 */
[----:B------:R-:W-:-:S03]  /*197c0*/  SEL R4, RZ, 0x3fffc, P0 ;  /* 0x0003fffcff047807 */ /* 0x000fc60000000000 */
[CC--:B------:R-:W-:Y:S02]  /*197d0*/  @!P4 IADD3 R9, P1, R199.reuse, R2.reuse, RZ ;  /* 0x00000002c709c210 */ /* 0x0c0fe40007f3e0ff */
[----:B------:R-:W-:Y:S02]  /*197e0*/  LOP3.LUT P6, RZ, R4, 0x4, RZ, 0xc0, !PT ;  /* 0x0000000404ff7812 */ /* 0x000fe400078cc0ff */
[----:B------:R-:W-:Y:S01]  /*197f0*/  @!P2 IADD3 R7, P0, R199, R2, RZ ;  /* 0x00000002c707a210 */ /* 0x000fe20007f1e0ff */
[----:B------:R-:W-:Y:S01]  /*19800*/  @!P4 IMAD.X R0, R198, 0x1, R5, P1 ;  /* 0x00000001c600c824 */ /* 0x000fe200008e0605 */
[----:B------:R-:W-:-:S04]  /*19810*/  @!P4 LEA R14, P1, R9, R206, 0x1 ;  /* 0x000000ce090ec211 */ /* 0x000fc800078208ff */
[-C--:B------:R-:W-:Y:S01]  /*19820*/  @!P4 LEA.HI.X R15, R9, R207.reuse, R0, 0x1, P1 ;  /* 0x000000cf090fc211 */ /* 0x080fe200008f0c00 */
[--C-:B------:R-:W-:Y:S01]  /*19830*/  @!P2 IMAD.X R0, R198, 0x1, R5.reuse, P0 ;  /* 0x00000001c600a824 */ /* 0x100fe200000e0605 */
[CC--:B------:R-:W-:Y:S02]  /*19840*/  @!P2 LEA R10, P0, R7.reuse, R206.reuse, 0x1 ;  /* 0x000000ce070aa211 */ /* 0x0c0fe400078008ff */
[C---:B------:R-:W-:Y:S02]  /*19850*/  LEA R16, P1, R2.reuse, R206, 0x1 ;  /* 0x000000ce02107211 */ /* 0x040fe400078208ff */
[-C--:B------:R-:W-:Y:S02]  /*19860*/  @!P2 LEA.HI.X R11, R7, R207.reuse, R0, 0x1, P0 ;  /* 0x000000cf070ba211 */ /* 0x080fe400000f0c00 */
[----:B------:R-:W-:Y:S02]  /*19870*/  LEA.HI.X R17, R2, R207, R5, 0x1, P1 ;  /* 0x000000cf02117211 */ /* 0x000fe400008f0c05 */
[----:B------:R-:W-:-:S03]  /*19880*/  IADD3 R7, P1, P0, R199, R2, R199 ;  /* 0x00000002c7077210 */ /* 0x000fc6000783e0c7 */
[----:B------:R-:W-:Y:S01]  /*19890*/  @!PT LDS RZ, [RZ] ;  /* 0x00000000fffff984 */ /* 0x000fe20000000800 */
[----:B------:R-:W-:Y:S01]  /*198a0*/  @!PT LDS RZ, [RZ] ;  /* 0x00000000fffff984 */ /* 0x000fe20000000800 */
[----:B------:R-:W-:Y:S01]  /*198b0*/  @!PT LDS RZ, [RZ] ;  /* 0x00000000fffff984 */ /* 0x000fe20000000800 */
[----:B------:R1:W-:Y:S01]  /*198c0*/  @!P4 LDGSTS.E.BYPASS.LTC128B.128 [R204+0x6000], desc[UR6][R16.64] ;  /* 0x0600000010cccfae */ /* 0x0003e2000b901d46 */
[----:B------:R-:W-:Y:S02]  /*198d0*/  IADD3.X R4, R198, R5, R198, P1, P0 ;  /* 0x00000005c6047210 */ /* 0x000fe40000fe04c6 */
[CC--:B------:R-:W-:Y:S01]  /*198e0*/  @!P4 LEA R12, P1, R7.reuse, R206.reuse, 0x1 ;  /* 0x000000ce070cc211 */ /* 0x0c0fe200078208ff */
[----:B------:R1:W-:Y:S01]  /*198f0*/  @P4 STS.128 [R204+0x6000], RZ ;  /* 0x006000ffcc004388 */ /* 0x0003e20000000c00 */
[CC--:B------:R-:W-:Y:S02]  /*19900*/  @!P2 LEA R8, P0, R7.reuse, R206.reuse, 0x1 ;  /* 0x000000ce0708a211 */ /* 0x0c0fe400078008ff */
[CCC-:B------:R-:W-:Y:S01]  /*19910*/  @!P4 LEA.HI.X R13, R7.reuse, R207.reuse, R4.reuse, 0x1, P1 ;  /* 0x000000cf070dc211 */ /* 0x1c0fe200008f0c04 */
[----:B------:R-:W-:Y:S01]  /*19920*/  @!PT LDS RZ, [RZ] ;  /* 0x00000000fffff984 */ /* 0x000fe20000000800 */
[----:B------:R-:W-:Y:S01]  /*19930*/  @!PT LDS RZ, [RZ] ;  /* 0x00000000fffff984 */ /* 0x000fe20000000800 */
[----:B------:R-:W-:Y:S01]  /*19940*/  @!PT LDS RZ, [RZ] ;  /* 0x00000000fffff984 */ /* 0x000fe20000000800 */
[----:B------:R1:W-:Y:S01]  /*19950*/  @!P2 LDGSTS.E.BYPASS.LTC128B.128 [R204+0x8000], desc[UR6][R16.64+0x80] ;  /* 0x0800008010ccafae */ /* 0x0003e2000b901d46 */
[C---:B------:R-:W-:Y:S02]  /*19960*/  @!P2 LEA.HI.X R9, R7.reuse, R207, R4, 0x1, P0 ;  /* 0x000000cf0709a211 */ /* 0x040fe400000f0c04 */
[----:B------:R-:W-:Y:S01]  /*19970*/  @P6 LEA R6, P0, R7, R206, 0x1 ;  /* 0x000000ce07066211 */ /* 0x000fe200078008ff */
[----:B------:R1:W-:Y:S01]  /*19980*/  @P2 STS.128 [R204+0x8000], RZ ;  /* 0x008000ffcc002388 */ /* 0x0003e20000000c00 */
[----:B------:R-:W-:-:S02]  /*19990*/  IADD3 R0, P1, R199, R7, RZ ;  /* 0x00000007c7007210 */ /* 0x000fc40007f3e0ff */
[-CC-:B------:R-:W-:Y:S01]  /*199a0*/  @P6 LEA.HI.X R7, R7, R207.reuse, R4.reuse, 0x1, P0 ;  /* 0x000000cf07076211 */ /* 0x180fe200000f0c04 */
[----:B------:R-:W-:Y:S01]  /*199b0*/  @!PT LDS RZ, [RZ] ;  /* 0x00000000fffff984 */ /* 0x000fe20000000800 */
[----:B------:R-:W-:Y:S01]  /*199c0*/  @!PT LDS RZ, [RZ] ;  /* 0x00000000fffff984 */ /* 0x000fe20000000800 */
[----:B------:R-:W-:Y:S01]  /*199d0*/  @!PT LDS RZ, [RZ] ;  /* 0x00000000fffff984 */ /* 0x000fe20000000800 */
[----:B------:R1:W-:Y:S01]  /*199e0*/  @P6 LDGSTS.E.BYPASS.LTC128B.128 [R204+0xa000], desc[UR6][R16.64+0x100] ;  /* 0x0a00010010cc6fae */ /* 0x0003e2000b901d46 */
[-C--:B------:R-:W-:Y:S01]  /*199f0*/  @!P2 LEA R30, P0, R0, R206.reuse, 0x1 ;  /* 0x000000ce001ea211 */ /* 0x080fe200078008ff */
[----:B------:R-:W-:Y:S01]  /*19a00*/  IMAD.X R4, R198, 0x1, R4, P1 ;  /* 0x00000001c6047824 */ /* 0x000fe200008e0604 */
[C---:B------:R-:W-:Y:S01]  /*19a10*/  @!P4 LEA R32, P1, R0.reuse, R206, 0x1 ;  /* 0x000000ce0020c211 */ /* 0x040fe200078208ff */
[----:B------:R1:W-:Y:S03]  /*19a20*/  @!P6 STS.128 [R204+0xa000], RZ ;  /* 0x00a000ffcc00e388 */ /* 0x0003e60000000c00 */
[CCC-:B------:R-:W-:Y:S01]  /*19a30*/  @!P4 LEA.HI.X R33, R0.reuse, R207.reuse, R4.reuse, 0x1, P1 ;  /* 0x000000cf0021c211 */ /* 0x1c0fe200008f0c04 */
[----:B------:R-:W-:Y:S01]  /*19a40*/  @!PT LDS RZ, [RZ] ;  /* 0x00000000fffff984 */ /* 0x000fe20000000800 */
[----:B------:R-:W-:Y:S01]  /*19a50*/  @!PT LDS RZ, [RZ] ;  /* 0x00000000fffff984 */ /* 0x000fe20000000800 */
[----:B------:R-:W-:Y:S01]  /*19a60*/  @!PT LDS RZ, [RZ] ;  /* 0x00000000fffff984 */ /* 0x000fe20000000800 */
[----:B------:R1:W-:Y:S01]  /*19a70*/  @!P4 LDGSTS.E.BYPASS.LTC128B.128 [R204+0x6800], desc[UR6][R14.64] ;  /* 0x068000000ecccfae */ /* 0x0003e2000b901d46 */
[----:B------:R-:W-:-:S02]  /*19a80*/  @!P2 LEA.HI.X R31, R0, R207, R4, 0x1, P0 ;  /* 0x000000cf001fa211 */ /* 0x000fc400000f0c04 */
[----:B------:R-:W-:Y:S01]  /*19a90*/  @P6 IADD3 R2, P1, R199, R2, RZ ;  /* 0x00000002c7026210 */ /* 0x000fe20007f3e0ff */
[----:B------:R1:W-:Y:S01]  /*19aa0*/  @P4 STS.128 [R204+0x6800], RZ ;  /* 0x006800ffcc004388 */ /* 0x0003e20000000c00 */
[----:B------:R-:W-:-:S03]  /*19ab0*/  @P6 LEA R18, P0, R0, R206, 0x1 ;  /* 0x000000ce00126211 */ /* 0x000fc600078008ff */
[----:B------:R-:W-:Y:S01]  /*19ac0*/  @P6 IMAD.X R5, R198, 0x1, R5, P1 ;  /* 0x00000001c6056824 */ /* 0x000fe200008e0605 */
[-C--:B------:R-:W-:Y:S01]  /*19ad0*/  @P6 LEA.HI.X R19, R0, R207.reuse, R4, 0x1, P0 ;  /* 0x000000cf00136211 */ /* 0x080fe200000f0c04 */
[----:B------:R-:W-:Y:S01]  /*19ae0*/  @!PT LDS RZ, [RZ] ;  /* 0x00000000fffff984 */ /* 0x000fe20000000800 */
[----:B------:R-:W-:Y:S01]  /*19af0*/  @!PT LDS RZ, [RZ] ;  /* 0x00000000fffff984 */ /* 0x000fe20000000800 */
[----:B------:R-:W-:Y:S01]  /*19b00*/  @!PT LDS RZ, [RZ] ;  /* 0x00000000fffff984 */ /* 0x000fe20000000800 */
[----:B------:R1:W-:Y:S01]  /*19b10*/  @!P2 LDGSTS.E.BYPASS.LTC128B.128 [R204+0x8800], desc[UR6][R10.64+0x80] ;  /* 0x088000800accafae */ /* 0x0003e2000b901d46 */
[C---:B------:R-:W-:Y:S01]  /*19b20*/  @P6 LEA R4, P0, R2.reuse, R206, 0x1 ;  /* 0x000000ce02046211 */ /* 0x040fe200078008ff */
[----:B------:R-:W-:Y:S02]  /*19b30*/  IMAD.MOV.U32 R206, RZ, RZ, R16 ;  /* 0x000000ffffce7224 */ /* 0x000fe400078e0010 */
[----:B------:R1:W-:Y:S01]  /*19b40*/  @P2 STS.128 [R204+0x8800], RZ ;  /* 0x008800ffcc002388 */ /* 0x0003e20000000c00 */
[----:B------:R-:W-:Y:S01]  /*19b50*/  @P6 LEA.HI.X R5, R2, R207, R5, 0x1, P0 ;  /* 0x000000cf02056211 */ /* 0x000fe200000f0c05 */
[----:B------:R-:W-:-:S04]  /*19b60*/  IMAD.MOV.U32 R207, RZ, RZ, R17 ;  /* 0x000000ffffcf7224 */ /* 0x000fc800078e0011 */
        /* <DEDUP_REMOVED lines=36> */
.L_x_2382:
[----:B-1----:R-:W-:Y:S01]  /*19db0*/  FMNMX.FTZ R5, R132, R24, !PT ;  /* 0x0000001884057209 */ /* 0x002fe20007810000 */
[----:B------:R-:W-:Y:S01]  /*19dc0*/  ULDC UR4, c[0x0][0x2ec] ;  /* 0x0000bb0000047ab9 */ /* 0x000fe20000000800 */
        /* <DEDUP_REMOVED lines=56> */
[--C-:B------:R-:W-:Y:S01]  /*1a150*/  FFMA.FTZ R0, R25, UR4, -R164.reuse ;  /* 0x0000000419007c23 */ /* 0x100fe200080108a4 */
[--C-:B------:R-:W-:Y:S01]  /*1a160*/  FFMA.FTZ R154, R20, UR4, -R171.reuse ;  /* 0x00000004149a7c23 */ /* 0x100fe200080108ab */
[----:B------:R-:W1:Y:S01]  /*1a170*/  LDSM.16.MT88.4 R24, [R185+0xc000] ;  /* 0x00c00000b918783b */ /* 0x000e620000004200 */
        /* <DEDUP_REMOVED lines=9> */
[----:B------:R-:W2:Y:S01]  /*1a210*/  LDSM.16.MT88.4 R136, [R184+0x10000] ;  /* 0x01000000b888783b */ /* 0x000ea20000004200 */
[--C-:B------:R-:W-:Y:S01]  /*1a220*/  FFMA.FTZ R192, R192, UR4, -R171.reuse ;  /* 0x00000004c0c07c23 */ /* 0x100fe200080108ab */
        /* <DEDUP_REMOVED lines=16> */
[--C-:B------:R-:W-:Y:S01]  /*1a330*/  FFMA.FTZ R167, R167, UR4, -R164.reuse ;  /* 0x00000004a7a77c23 */ /* 0x100fe200080108a4 */
[----:B------:R-:W-:Y:S01]  /*1a340*/  LDSM.16.MT88.4 R140, [R186+0xf000] ;  /* 0x00f00000ba8c783b */ /* 0x000fe20000004200 */
[----:B------:R-:W4:Y:S01]  /*1a350*/  MUFU.EX2 R153, R153 ;  /* 0x0000009900997308 */ /* 0x000f220000000800 */
[----:B---3--:R-:W-:Y:S01]  /*1a360*/  F2FP.F16.F32.PACK_AB R4, R155, R158 ;  /* 0x0000009e9b04723e */ /* 0x008fe200000000ff */
[----:B------:R-:W-:-:S06]  /*1a370*/  FFMA.FTZ R165, R165, UR4, -R164 ;  /* 0x00000004a5a57c23 */ /* 0x000fcc00080108a4 */
        /* <DEDUP_REMOVED lines=9> */
[----:B------:R-:W4:Y:S01]  /*1a410*/  MUFU.EX2 R192, R192 ;  /* 0x000000c000c07308 */ /* 0x000f220000000800 */
        /* <DEDUP_REMOVED lines=23> */
[----:B------:R-:W3:Y:S01]  /*1a590*/  LDSM.16.MT88.4 R116, [R188+0xe000] ;  /* 0x00e00000bc74783b */ /* 0x000ee20000004200 */
        /* <DEDUP_REMOVED lines=11> */
[----:B------:R-:W1:Y:S01]  /*1a650*/  MUFU.EX2 R213, R213 ;  /* 0x000000d500d57308 */ /* 0x000e620000000800 */
        /* <DEDUP_REMOVED lines=15> */
[----:B------:R-:W5:Y:S01]  /*1a750*/  MUFU.EX2 R193, R193 ;  /* 0x000000c100c17308 */ /* 0x000f620000000800 */
        /* <DEDUP_REMOVED lines=27> */
[----:B---3--:R-:W-:Y:S01]  /*1a910*/  HMMA.16816.F32 R40, R4, R116, R104 ;  /* 0x000000740428723c */ /* 0x008fe20000001868 */
        /* <DEDUP_REMOVED lines=8> */
[----:B------:R-:W3:Y:S02]  /*1a9a0*/  MUFU.EX2 R221, R221 ;  /* 0x000000dd00dd7308 */ /* 0x000ee40000000800 */
        /* <DEDUP_REMOVED lines=16> */
[----:B------:R-:W3:Y:S01]  /*1aab0*/  MUFU.EX2 R223, R223 ;  /* 0x000000df00df7308 */ /* 0x000ee20000000800 */
        /* <DEDUP_REMOVED lines=49> */
[----:B------:R-:W-:-:S03]  /*1add0*/  FADD.FTZ R0, R213, R0 ;  /* 0x00000000d5007221 */ /* 0x000fc60000010000 */
        /* <DEDUP_REMOVED lines=9> */
[----:B---3--:R-:W-:Y:S01]  /*1ae70*/  F2FP.F16.F32.PACK_AB R107, R221, R218 ;  /* 0x000000dadd6b723e */ /* 0x008fe200000000ff */
[----:B------:R-:W-:Y:S01]  /*1ae80*/  FADD.FTZ R219, R219, R216 ;  /* 0x000000d8dbdb7221 */ /* 0x000fe20000010000 */
[----:B------:R-:W-:Y:S01]  /*1ae90*/  FADD.FTZ R3, R214, R3 ;  /* 0x00000003d6037221 */ /* 0x000fe20000010000 */
[----:B------:R-:W-:Y:S01]  /*1aea0*/  LDSM.16.MT88.4 R136, [R184+0xf000] ;  /* 0x00f00000b888783b */ /* 0x000fe20000004200 */
[----:B------:R-:W-:Y:S01]  /*1aeb0*/  MUFU.EX2 R165, R165 ;  /* 0x000000a500a57308 */ /* 0x000fe20000000800 */
[----:B------:R-:W-:-:S02]  /*1aec0*/  FADD.FTZ R218, R218, R219 ;  /* 0x000000dbdada7221 */ /* 0x000fc40000010000 */
[----:B-1----:R-:W-:Y:S02]  /*1aed0*/  HMMA.16816.F32 R20, R104, R116, R20 ;  /* 0x000000746814723c */ /* 0x002fe40000001814 */
[----:B------:R-:W-:-:S04]  /*1aee0*/  FADD.FTZ R221, R221, R218 ;  /* 0x000000dadddd7221 */ /* 0x000fc80000010000 */
[C---:B------:R-:W-:Y:S01]  /*1aef0*/  HMMA.16816.F32 R16, R104.reuse, R118, R16 ;  /* 0x000000766810723c */ /* 0x040fe20000001810 */
[----:B------:R-:W1:Y:S05]  /*1af00*/  LDSM.16.MT88.4 R116, [R184+0xe800] ;  /* 0x00e80000b874783b */ /* 0x000e6a0000004200 */
[C---:B------:R-:W-:Y:S06]  /*1af10*/  HMMA.16816.F32 R28, R104.reuse, R128, R28 ;  /* 0x00000080681c723c */ /* 0x040fec000000181c */
[C---:B------:R-:W-:Y:S01]  /*1af20*/  HMMA.16816.F32 R24, R104.reuse, R130, R24 ;  /* 0x000000826818723c */ /* 0x040fe20000001818 */
[----:B------:R-:W3:Y:S05]  /*1af30*/  LDSM.16.MT88.4 R128, [R188+0x10800] ;  /* 0x01080000bc80783b */ /* 0x000eea0000004200 */
        /* <DEDUP_REMOVED lines=8> */
[----:B------:R-:W5:Y:S05]  /*1afc0*/  LDSM.16.MT88.4 R108, [R185+0xd000] ;  /* 0x00d00000b96c783b */ /* 0x000f6a0000004200 */
[C---:B------:R-:W-:Y:S06]  /*1afd0*/  HMMA.16816.F32 R12, R104.reuse, R132, R12 ;  /* 0x00000084680c723c */ /* 0x040fec000000180c */
[C---:B------:R-:W-:Y:S01]  /*1afe0*/  HMMA.16816.F32 R8, R104.reuse, R134, R8 ;  /* 0x000000866808723c */ /* 0x040fe20000001808 */
[----:B------:R-:W-:Y:S05]  /*1aff0*/  LDSM.16.MT88.4 R132, [R185+0xf000] ;  /* 0x00f00000b984783b */ /* 0x000fea0000004200 */
[C---:B------:R-:W-:Y:S06]  /*1b000*/  HMMA.16816.F32 R40, R104.reuse, R120, R40 ;  /* 0x000000786828723c */ /* 0x040fec0000001828 */
[C---:B------:R-:W-:Y:S01]  /*1b010*/  HMMA.16816.F32 R36, R104.reuse, R122, R36 ;  /* 0x0000007a6824723c */ /* 0x040fe20000001824 */
[----:B------:R-:W5:Y:S05]  /*1b020*/  LDSM.16.MT88.4 R120, [R186+0x10800] ;  /* 0x01080000ba78783b */ /* 0x000f6a0000004200 */
[C---:B-1----:R-:W-:Y:S06]  /*1b030*/  HMMA.16816.F32 R64, R104.reuse, R116, R64 ;  /* 0x000000746840723c */ /* 0x042fec0000001840 */
[C---:B------:R-:W-:Y:S01]  /*1b040*/  HMMA.16816.F32 R60, R104.reuse, R118, R60 ;  /* 0x00000076683c723c */ /* 0x040fe2000000183c */
[----:B------:R-:W1:Y:S05]  /*1b050*/  LDSM.16.MT88.4 R116, [R186+0xd000] ;  /* 0x00d00000ba74783b */ /* 0x000e6a0000004200 */
[C---:B------:R-:W-:Y:S06]  /*1b060*/  HMMA.16816.F32 R80, R104.reuse, R96, R80 ;  /* 0x000000606850723c */ /* 0x040fec0000001850 */
[C---:B------:R-:W-:Y:S01]  /*1b070*/  HMMA.16816.F32 R88, R104.reuse, R98, R88 ;  /* 0x000000626858723c */ /* 0x040fe20000001858 */
[----:B------:R-:W-:Y:S01]  /*1b080*/  F2FP.F16.F32.PACK_AB R96, R223, R220 ;  /* 0x000000dcdf60723e */ /* 0x000fe200000000ff */
[----:B------:R-:W-:Y:S01]  /*1b090*/  FADD.FTZ R220, R220, R3 ;  /* 0x00000003dcdc7221 */ /* 0x000fe20000010000 */
[----:B------:R-:W-:Y:S01]  /*1b0a0*/  F2FP.F16.F32.PACK_AB R97, R227, R224 ;  /* 0x000000e0e361723e */ /* 0x000fe200000000ff */
[----:B------:R-:W-:Y:S01]  /*1b0b0*/  FADD.FTZ R224, R224, R221 ;  /* 0x000000dde0e07221 */ /* 0x000fe20000010000 */
[----:B------:R-:W-:Y:S01]  /*1b0c0*/  MOV R3, R159 ;  /* 0x0000009f00037202 */ /* 0x000fe20000000f00 */
[----:B---3--:R-:W-:Y:S01]  /*1b0d0*/  HMMA.16816.F32 R72, R104, R128, R72 ;  /* 0x000000806848723c */ /* 0x008fe20000001848 */
        /* <DEDUP_REMOVED lines=14> */
[C---:B-----5:R-:W-:Y:S06]  /*1b1c0*/  HMMA.16816.F32 R112, R96.reuse, R108, R28 ;  /* 0x0000006c6070723c */ /* 0x060fec000000181c */
[C---:B------:R-:W-:Y:S06]  /*1b1d0*/  HMMA.16816.F32 R28, R96.reuse, R144, R40 ;  /* 0x00000090601c723c */ /* 0x040fec0000001828 */
[----:B------:R-:W-:Y:S01]  /*1b1e0*/  HMMA.16816.F32 R40, R96, R146, R36 ;  /* 0x000000926028723c */ /* 0x000fe20000001824 */
[----:B------:R-:W3:Y:S04]  /*1b1f0*/  LDSM.16.MT88.4 R36, [R186+0x11000] ;  /* 0x01100000ba24783b */ /* 0x000ee80000004200 */
[----:B------:R-:W-:Y:S01]  /*1b200*/  LDSM.16.MT88.4 R144, [R184+0x11000] ;  /* 0x01100000b890783b */ /* 0x000fe20000004200 */
[C---:B------:R-:W-:Y:S06]  /*1b210*/  HMMA.16816.F32 R76, R104.reuse, R120, R76 ;  /* 0x00000078684c723c */ /* 0x040fec000000184c */
[----:B------:R-:W-:Y:S01]  /*1b220*/  HMMA.16816.F32 R84, R104, R122, R84 ;  /* 0x0000007a6854723c */ /* 0x000fe20000001854 */
[----:B------:R-:W-:Y:S05]  /*1b230*/  LDSM.16.MT88.4 R104, [R185+0xd800] ;  /* 0x00d80000b968783b */ /* 0x000fea0000004200 */
[C---:B-1----:R-:W-:Y:S06]  /*1b240*/  HMMA.16816.F32 R120, R96.reuse, R116, R20 ;  /* 0x000000746078723c */ /* 0x042fec0000001814 */
[C---:B------:R-:W-:Y:S06]  /*1b250*/  HMMA.16816.F32 R20, R96.reuse, R132, R56 ;  /* 0x000000846014723c */ /* 0x040fec0000001838 */
[C---:B------:R-:W-:Y:S01]  /*1b260*/  HMMA.16816.F32 R56, R96.reuse, R134, R52 ;  /* 0x000000866038723c */ /* 0x040fe20000001834 */
[----:B------:R-:W1:Y:S04]  /*1b270*/  LDSM.16.MT88.4 R132, [R185+0x11000] ;  /* 0x01100000b984783b */ /* 0x000e680000004200 */
[----:B------:R-:W-:Y:S01]  /*1b280*/  LDSM.16.MT88.4 R52, [R186+0xf800] ;  /* 0x00f80000ba34783b */ /* 0x000fe20000004200 */
[C---:B--2---:R-:W-:Y:S06]  /*1b290*/  HMMA.16816.F32 R12, R96.reuse, R8, R72 ;  /* 0x00000008600c723c */ /* 0x044fec0000001848 */
[C---:B------:R-:W-:Y:S01]  /*1b2a0*/  HMMA.16816.F32 R72, R96.reuse, R10, R68 ;  /* 0x0000000a6048723c */ /* 0x040fe20000001844 */
[----:B------:R-:W-:Y:S05]  /*1b2b0*/  LDSM.16.MT88.4 R68, [R184+0xf800] ;  /* 0x00f80000b844783b */ /* 0x000fea0000004200 */
[C---:B------:R-:W-:Y:S06]  /*1b2c0*/  HMMA.16816.F32 R108, R96.reuse, R110, R24 ;  /* 0x0000006e606c723c */ /* 0x040fec0000001818 */
[C---:B---3--:R-:W-:Y:S06]  /*1b2d0*/  HMMA.16816.F32 R76, R96.reuse, R36, R76 ;  /* 0x00000024604c723c */ /* 0x048fec000000184c */
[C---:B------:R-:W-:Y:S01]  /*1b2e0*/  HMMA.16816.F32 R8, R96.reuse, R38, R84 ;  /* 0x000000266008723c */ /* 0x040fe20000001854 */
[----:B------:R-:W2:Y:S05]  /*1b2f0*/  LDSM.16.MT88.4 R36, [R184+0xd800] ;  /* 0x00d80000b824783b */ /* 0x000eaa0000004200 */
[C---:B------:R-:W-:Y:S06]  /*1b300*/  HMMA.16816.F32 R24, R96.reuse, R140, R48 ;  /* 0x0000008c6018723c */ /* 0x040fec0000001830 */
[C---:B------:R-:W-:Y:S06]  /*1b310*/  HMMA.16816.F32 R116, R96.reuse, R118, R16 ;  /* 0x000000766074723c */ /* 0x040fec0000001810 */
[C---:B------:R-:W-:Y:S01]  /*1b320*/  HMMA.16816.F32 R48, R96.reuse, R142, R44 ;  /* 0x0000008e6030723c */ /* 0x040fe2000000182c */
[----:B------:R-:W3:Y:S04]  /*1b330*/  LDSM.16.MT88.4 R44, [R188+0xf800] ;  /* 0x00f80000bc2c783b */ /* 0x000ee80000004200 */
        /* <DEDUP_REMOVED lines=8> */
[--C-:B------:R-:W-:Y:S01]  /*1b3c0*/  FFMA.FTZ R166, R169, UR4, -R164.reuse ;  /* 0x00000004a9a67c23 */ /* 0x100fe200080108a4 */
[----:B------:R-:W-:Y:S01]  /*1b3d0*/  FFMA.FTZ R150, R168, UR4, -R171 ;  /* 0x00000004a8967c23 */ /* 0x000fe200080108ab */
[----:B------:R-:W-:-:S02]  /*1b3e0*/  FFMA.FTZ R164, R163, UR4, -R164 ;  /* 0x00000004a3a47c23 */ /* 0x000fc400080108a4 */
[C---:B-1----:R-:W-:Y:S01]  /*1b3f0*/  HMMA.16816.F32 R84, R96.reuse, R132, R80 ;  /* 0x000000846054723c */ /* 0x042fe20000001850 */
[--C-:B------:R-:W-:Y:S01]  /*1b400*/  FFMA.FTZ R148, R194, UR4, -R171.reuse ;  /* 0x00000004c2947c23 */ /* 0x100fe200080108ab */
[----:B------:R-:W-:Y:S01]  /*1b410*/  FFMA.FTZ R149, R170, UR4, -R171 ;  /* 0x00000004aa957c23 */ /* 0x000fe200080108ab */
[----:B------:R-:W-:Y:S01]  /*1b420*/  MUFU.EX2 R150, R150 ;  /* 0x0000009600967308 */ /* 0x000fe20000000800 */
[----:B------:R-:W1:Y:S02]  /*1b430*/  LDSM.16.MT88.4 R80, [R186+0x11800] ;  /* 0x01180000ba50783b */ /* 0x000e640000004200 */
[C---:B------:R-:W-:Y:S02]  /*1b440*/  HMMA.16816.F32 R88, R96.reuse, R134, R88 ;  /* 0x000000866058723c */ /* 0x040fe40000001858 */
[----:B------:R-:W1:Y:S03]  /*1b450*/  LDSM.16.MT88.4 R132, [R188+0x11800] ;  /* 0x01180000bc84783b */ /* 0x000e660000004200 */
[----:B------:R-:W-:Y:S01]  /*1b460*/  MUFU.EX2 R148, R148 ;  /* 0x0000009400947308 */ /* 0x000fe20000000800 */
[C---:B------:R-:W-:Y:S06]  /*1b470*/  HMMA.16816.F32 R92, R96.reuse, R144, R92 ;  /* 0x00000090605c723c */ /* 0x040fec000000185c */
[----:B------:R-:W-:Y:S01]  /*1b480*/  HMMA.16816.F32 R4, R96, R146, R4 ;  /* 0x000000926004723c */ /* 0x000fe20000001804 */
[----:B------:R-:W2:Y:S08]  /*1b490*/  MUFU.EX2 R149, R149 ;  /* 0x0000009500957308 */ /* 0x000eb00000000800 */
[----:B------:R-:W3:Y:S08]  /*1b4a0*/  MUFU.EX2 R151, R151 ;  /* 0x0000009700977308 */ /* 0x000ef00000000800 */
[----:B------:R-:W4:Y:S01]  /*1b4b0*/  MUFU.EX2 R166, R166 ;  /* 0x000000a600a67308 */ /* 0x000f220000000800 */
[----:B--2---:R-:W-:Y:S01]  /*1b4c0*/  F2FP.F16.F32.PACK_AB R96, R149, R148 ;  /* 0x000000949560723e */ /* 0x004fe200000000ff */
[----:B------:R-:W-:-:S04]  /*1b4d0*/  FADD.FTZ R148, R148, R225 ;  /* 0x000000e194947221 */ /* 0x000fc80000010000 */
[----:B------:R-:W-:Y:S02]  /*1b4e0*/  FADD.FTZ R149, R149, R148 ;  /* 0x0000009495957221 */ /* 0x000fe40000010000 */
[----:B------:R-:W2:Y:S01]  /*1b4f0*/  MUFU.EX2 R164, R164 ;  /* 0x000000a400a47308 */ /* 0x000ea20000000800 */
[----:B---3--:R-:W-:Y:S01]  /*1b500*/  F2FP.F16.F32.PACK_AB R98, R151, R150 ;  /* 0x000000969762723e */ /* 0x008fe200000000ff */
[----:B------:R-:W-:-:S04]  /*1b510*/  FADD.FTZ R150, R150, R149 ;  /* 0x0000009596967221 */ /* 0x000fc80000010000 */
[----:B------:R-:W-:Y:S01]  /*1b520*/  FADD.FTZ R217, R151, R150 ;  /* 0x0000009697d97221 */ /* 0x000fe20000010000 */
[----:B----4-:R-:W-:Y:S01]  /*1b530*/  F2FP.F16.F32.PACK_AB R97, R167, R166 ;  /* 0x000000a6a761723e */ /* 0x010fe200000000ff */
[----:B------:R-:W-:-:S04]  /*1b540*/  FADD.FTZ R166, R166, R229 ;  /* 0x000000e5a6a67221 */ /* 0x000fc80000010000 */
[----:B------:R-:W-:Y:S01]  /*1b550*/  FADD.FTZ R166, R167, R166 ;  /* 0x000000a6a7a67221 */ /* 0x000fe20000010000 */
[----:B--2---:R-:W-:-:S03]  /*1b560*/  F2FP.F16.F32.PACK_AB R99, R164, R165 ;  /* 0x000000a5a463723e */ /* 0x004fc600000000ff */
[----:B------:R-:W-:-:S04]  /*1b570*/  FADD.FTZ R165, R165, R166 ;  /* 0x000000a6a5a57221 */ /* 0x000fc80000010000 */
[----:B------:R-:W-:Y:S01]  /*1b580*/  FADD.FTZ R215, R164, R165 ;  /* 0x000000a5a4d77221 */ /* 0x000fe20000010000 */
        /* <DEDUP_REMOVED lines=12> */
[----:B------:R-:W2:Y:S05]  /*1b650*/  LDSM.16.MT88.4 R136, [R185+0x11800] ;  /* 0x01180000b988783b */ /* 0x000eaa0000004200 */
[C---:B------:R-:W-:Y:S01]  /*1b660*/  HMMA.16816.F32 R60, R96.reuse, R68, R16 ;  /* 0x00000044603c723c */ /* 0x040fe20000001810 */
[----:B------:R-:W3:Y:S05]  /*1b670*/  LDSM.16.MT88.4 R16, [R184+0x11800] ;  /* 0x01180000b810783b */ /* 0x000eea0000004200 */
[C---:B------:R-:W-:Y:S06]  /*1b680*/  HMMA.16816.F32 R64, R96.reuse, R70, R64 ;  /* 0x000000466040723c */ /* 0x040fec0000001840 */
[C---:B-1----:R-:W-:Y:S06]  /*1b690*/  HMMA.16816.F32 R76, R96.reuse, R80, R76 ;  /* 0x00000050604c723c */ /* 0x042fec000000184c */
[C---:B------:R-:W-:Y:S06]  /*1b6a0*/  HMMA.16816.F32 R128, R96.reuse, R140, R128 ;  /* 0x0000008c6080723c */ /* 0x040fec0000001880 */
[C---:B------:R-:W-:Y:S06]  /*1b6b0*/  HMMA.16816.F32 R124, R96.reuse, R142, R124 ;  /* 0x0000008e607c723c */ /* 0x040fec000000187c */
[C---:B------:R-:W-:Y:S06]  /*1b6c0*/  HMMA.16816.F32 R68, R96.reuse, R132, R12 ;  /* 0x000000846044723c */ /* 0x040fec000000180c */
[----:B------:R-:W-:Y:S01]  /*1b6d0*/  HMMA.16816.F32 R72, R96, R134, R72 ;  /* 0x000000866048723c */ /* 0x000fe20000001848 */
[----:B------:R-:W-:-:S05]  /*1b6e0*/  MOV R132, R160 ;  /* 0x000000a000847202 */ /* 0x000fca0000000f00 */
[C---:B------:R-:W-:Y:S06]  /*1b6f0*/  HMMA.16816.F32 R80, R96.reuse, R82, R8 ;  /* 0x000000526050723c */ /* 0x040fec0000001808 */
[C---:B--2---:R-:W-:Y:S06]  /*1b700*/  HMMA.16816.F32 R84, R96.reuse, R136, R84 ;  /* 0x000000886054723c */ /* 0x044fec0000001854 */
[C---:B------:R-:W-:Y:S06]  /*1b710*/  HMMA.16816.F32 R88, R96.reuse, R138, R88 ;  /* 0x0000008a6058723c */ /* 0x040fec0000001858 */
[C---:B---3--:R-:W-:Y:S06]  /*1b720*/  HMMA.16816.F32 R92, R96.reuse, R16, R92 ;  /* 0x00000010605c723c */ /* 0x048fec000000185c */
[----:B------:R-:W-:-:S15]  /*1b730*/  HMMA.16816.F32 R96, R96, R18, R4 ;  /* 0x000000126060723c */ /* 0x000fde0000001804 */
[----:B------:R-:W-:-:S09]  /*1b740*/  NOP ;  /* 0x0000000000007918 */ /* 0x000fd20000000000 */
.L_x_2379:
[----:B------:R-:W-:Y:S05]  /*1b750*/  @!P5 BRA `(.L_x_2385) ;  /* 0x000000400018d947 */ /* 0x000fea0003800000 */
[----:B------:R-:W-:Y:S01]  /*1b760*/  ULDC UR7, c[0x0][0x250] ;  /* 0x0000940000077ab9 */ /* 0x000fe20000000800 */
[----:B------:R-:W-:Y:S01]  /*1b770*/  ULDC UR6, c[0x0][0x248] ;  /* 0x0000920000067ab9 */ /* 0x000fe20000000800 */
[----:B------:R-:W-:Y:S01]  /*1b780*/  ULEA UR7, -UR7, URZ, 0x6 ;  /* 0x0000003f07077291 */ /* 0x000fe2000f8e313f */
[----:B------:R-:W-:Y:S01]  /*1b790*/  IMAD.MOV.U32 R2, RZ, RZ, R3 ;  /* 0x000000ffff027224 */ /* 0x000fe200078e0003 */
[----:B------:R-:W-:Y:S01]  /*1b7a0*/  ULEA UR6, -UR6, URZ, 0x6 ;  /* 0x0000003f06067291 */ /* 0x000fe2000f8e313f */
[----:B------:R-:W-:Y:S01]  /*1b7b0*/  IMAD.MOV.U32 R0, RZ, RZ, R132 ;  /* 0x000000ffff007224 */ /* 0x000fe200078e0084 */
[----:B------:R-:W-:Y:S02]  /*1b7c0*/  USHF.R.S32.HI UR4, URZ, 0x1f, UR7 ;  /* 0x0000001f3f047899 */ /* 0x000fe40008011407 */
[----:B------:R-:W-:Y:S01]  /*1b7d0*/  MOV R214, UR7 ;  /* 0x0000000700d67c02 */ /* 0x000fe20008000f00 */
[----:B------:R-:W-:Y:S01]  /*1b7e0*/  USHF.R.S32.HI UR5, URZ, 0x1f, UR6 ;  /* 0x0000001f3f057899 */ /* 0x000fe20008011406 */
[----:B------:R-:W-:-:S02]  /*1b7f0*/  ULDC.64 UR8, c[0x0][0x208] ;  /* 0x0000820000087ab9 */ /* 0x000fc40000000a00 */
[----:B------:R-:W-:Y:S01]  /*1b800*/  MOV R213, UR4 ;  /* 0x0000000400d57c02 */ /* 0x000fe20008000f00 */
[----:B------:R-:W-:-:S08]  /*1b810*/  ULDC UR4, c[0x0][0x2ec] ;  /* 0x0000bb0000047ab9 */ /* 0x000fd00000000800 */
.L_x_2389:
[----:B------:R-:W-:Y:S04]  /*1b820*/  DEPBAR.LE SB0, 0x0 ;  /* 0x000080000000791a */ /* 0x000fe80000000000 */
[----:B------:R-:W-:Y:S01]  /*1b830*/  BAR.SYNC.DEFER_BLOCKING 0x0 ;  /* 0x0000000000007b1d */ /* 0x000fe20000010000 */
[C---:B------:R-:W-:Y:S01]  /*1b840*/  LOP3.LUT P4, RZ, R205.reuse, 0x1, RZ, 0xc0, !PT ;  /* 0x00000001cdff7812 */ /* 0x040fe2000788c0ff */
[----:B------:R-:W-:Y:S01]  /*1b850*/  VIADD R208, R208, 0xffffffff ;  /* 0xffffffffd0d07836 */ /* 0x000fe20000000000 */
[C---:B------:R-:W-:Y:S01]  /*1b860*/  LOP3.LUT P2, RZ, R205.reuse, 0x2, RZ, 0xc0, !PT ;  /* 0x00000002cdff7812 */ /* 0x040fe2000784c0ff */
[----:B------:R-:W-:Y:S01]  /*1b870*/  IMAD.MOV.U32 R8, RZ, RZ, R214 ;  /* 0x000000ffff087224 */ /* 0x000fe200078e00d6 */
[----:B------:R-:W-:Y:S01]  /*1b880*/  LOP3.LUT P1, RZ, R205, 0x4, RZ, 0xc0, !PT ;  /* 0x00000004cdff7812 */ /* 0x000fe2000782c0ff */
[----:B------:R-:W-:Y:S01]  /*1b890*/  IMAD.MOV.U32 R6, RZ, RZ, R213 ;  /* 0x000000ffff067224 */ /* 0x000fe200078e00d5 */
[----:B------:R-:W-:Y:S11]  /*1b8a0*/  @!P3 BRA `(.L_x_2386) ;  /* 0x0000000000f4b947 */ /* 0x000ff60003800000 */
        /* <DEDUP_REMOVED lines=10> */
[--C-:B-1----:R-:W-:Y:S02]  /*1b950*/  IMAD.MOV R4, RZ, RZ, -R9.reuse ;  /* 0x000000ffff047224 */ /* 0x102fe400078e0a09 */
[----:B------:R-:W-:Y:S02]  /*1b960*/  IMAD.MOV.U32 R8, RZ, RZ, RZ ;  /* 0x000000ffff087224 */ /* 0x000fe400078e00ff */
[----:B------:R-:W-:Y:S04]  /*1b970*/  IMAD R4, R4, R5, RZ ;  /* 0x0000000504047224 */ /* 0x000fe800078e02ff */
[----:B------:R-:W-:Y:S01]  /*1b980*/  IMAD.HI.U32 R4, R9, R4, R8 ;  /* 0x0000000409047227 */ /* 0x000fe200078e0008 */
[----:B------:R-:W-:Y:S02]  /*1b990*/  IABS R9, R12 ;  /* 0x0000000c00097213 */ /* 0x000fe40000000000 */
[----:B------:R-:W-:Y:S03]  /*1b9a0*/  LOP3.LUT R12, R12, R3, RZ, 0x3c, !PT ;  /* 0x000000030c0c7212 */ /* 0x000fe600078e3cff */
[C---:B------:R-:W-:Y:S04]  /*1b9b0*/  IMAD.HI.U32 R10, R4.reuse, R7, RZ ;  /* 0x00000007040a7227 */ /* 0x040fe800078e00ff */
[----:B------:R-:W-:Y:S01]  /*1b9c0*/  IMAD.HI.U32 R4, R4, R9, RZ ;  /* 0x0000000904047227 */ /* 0x000fe200078e00ff */
[C---:B------:R-:W-:Y:S05]  /*1b9d0*/  IADD3 R8, -R10.reuse, RZ, RZ ;  /* 0x000000ff0a087210 */ /* 0x040fea0007ffe1ff */
        /* <DEDUP_REMOVED lines=12> */
[----:B------:R-:W1:Y:S01]  /*1baa0*/  LDC.64 R6, c[0x0][0x250] ;  /* 0x00009400ff067b82 */ /* 0x000e620000000a00 */
        /* <DEDUP_REMOVED lines=11> */
[C---:B------:R-:W-:Y:S01]  /*1bb60*/  LEA R12, P0, R5.reuse, R202, 0x2 ;  /* 0x000000ca050c7211 */ /* 0x040fe200078010ff */
[C---:B------:R-:W-:Y:S02]  /*1bb70*/  IMAD.IADD R10, R5.reuse, 0x1, -R11 ;  /* 0x00000001050a7824 */ /* 0x040fe400078e0a0b */
[----:B------:R-:W2:Y:S01]  /*1bb80*/  LDG.E R8, desc[UR8][R14.64] ;  /* 0x000000080e087981 */ /* 0x000ea2000c1e1900 */
[----:B------:R-:W-:Y:S01]  /*1bb90*/  LEA.HI.X.SX32 R13, R5, R203, 0x2, P0 ;  /* 0x000000cb050d7211 */ /* 0x000fe200000f16ff */
[----:B------:R-:W-:Y:S01]  /*1bba0*/  IMAD R3, R10, R3, -0x40 ;  /* 0xffffffc00a037424 */ /* 0x000fe200078e0203 */
[----:B------:R-:W3:Y:S03]  /*1bbb0*/  LDC.64 R4, c[0x0][0x238] ;  /* 0x00008e00ff047b82 */ /* 0x000ee60000000a00 */
[----:B------:R-:W2:Y:S01]  /*1bbc0*/  LDG.E R9, desc[UR8][R12.64] ;  /* 0x000000080c097981 */ /* 0x000ea2000c1e1900 */
[----:B------:R-:W-:Y:S05]  /*1bbd0*/  SHF.R.S32.HI R11, RZ, 0x1f, R3 ;  /* 0x0000001fff0b7819 */ /* 0x000fea0000011403 */
[----:B-1----:R-:W-:Y:S04]  /*1bbe0*/  IMAD R10, R11, R6, RZ ;  /* 0x000000060b0a7224 */ /* 0x002fe800078e02ff */
[----:B------:R-:W-:Y:S01]  /*1bbf0*/  IMAD R10, R3, R7, R10 ;  /* 0x00000007030a7224 */ /* 0x000fe200078e020a */
[----:B--2---:R-:W-:Y:S01]  /*1bc00*/  IADD3 R11, -R9, R8, RZ ;  /* 0x00000008090b7210 */ /* 0x004fe20007ffe1ff */
[----:B------:R-:W-:Y:S03]  /*1bc10*/  IMAD.WIDE.U32 R8, R3, R6, RZ ;  /* 0x0000000603087225 */ /* 0x000fe600078e00ff */
[----:B------:R-:W-:Y:S01]  /*1bc20*/  SHF.R.S32.HI R3, RZ, 0x1f, R11 ;  /* 0x0000001fff037819 */ /* 0x000fe2000001140b */
[----:B------:R-:W-:Y:S04]  /*1bc30*/  IMAD.IADD R9, R9, 0x1, R10 ;  /* 0x0000000109097824 */ /* 0x000fe800078e020a */
[-C--:B---3--:R-:W-:Y:S02]  /*1bc40*/  IMAD R6, R3, R4.reuse, RZ ;  /* 0x0000000403067224 */ /* 0x088fe400078e02ff */
[C---:B------:R-:W-:Y:S04]  /*1bc50*/  IMAD.WIDE.U32 R8, R11.reuse, R4, R8 ;  /* 0x000000040b087225 */ /* 0x040fe800078e0008 */
[----:B------:R-:W-:Y:S05]  /*1bc60*/  IMAD R6, R11, R5, R6 ;  /* 0x000000050b067224 */ /* 0x000fea00078e0206 */
[----:B------:R-:W-:Y:S07]  /*1bc70*/  IADD3 R6, R9, R6, RZ ;  /* 0x0000000609067210 */ /* 0x000fee0007ffe0ff */
.L_x_2386:
[C---:B------:R-:W-:Y:S01]  /*1bc80*/  LEA R218, P0, R8.reuse, R156, 0x1 ;  /* 0x0000009c08da7211 */ /* 0x040fe200078008ff */
[----:B------:R-:W1:Y:S01]  /*1bc90*/  S2R R192, SR_TID.X ;  /* 0x0000000000c07919 */ /* 0x000e620000002100 */
[----:B------:R-:W-:Y:S02]  /*1bca0*/  IADD3 R5, P5, R197, R8, RZ ;  /* 0x00000008c5057210 */ /* 0x000fe40007fbe0ff */
        /* <DEDUP_REMOVED lines=38> */
[----:B------:R-:W-:Y:S01]  /*1bf10*/  IMAD.X R4, R196, 0x1, R4, P6 ;  /* 0x00000001c4047824 */ /* 0x000fe200030e0604 */
        /* <DEDUP_REMOVED lines=8> */
[CCC-:B------:R-:W-:Y:S02]  /*1bfa0*/  @P2 LEA.HI.X R7, R5.reuse, R157.reuse, R4.reuse, 0x1, P5 ;  /* 0x0000009d05072211 */ /* 0x1c0fe400028f0c04 */
[----:B------:R-:W-:Y:S01]  /*1bfb0*/  @P1 LEA.HI.X R21, R5, R157, R4, 0x1, P0 ;  /* 0x0000009d05151211 */ /* 0x000fe200000f0c04 */
[----:B------:R-:W-:Y:S01]  /*1bfc0*/  @!PT LDS RZ, [RZ] ;  /* 0x00000000fffff984 */ /* 0x000fe20000000800 */
[----:B------:R-:W-:Y:S01]  /*1bfd0*/  @!PT LDS RZ, [RZ] ;  /* 0x00000000fffff984 */ /* 0x000fe20000000800 */
[----:B------:R-:W-:Y:S01]  /*1bfe0*/  @!PT LDS RZ, [RZ] ;  /* 0x00000000fffff984 */ /* 0x000fe20000000800 */
[----:B------:R-:W-:Y:S01]  /*1bff0*/  @P1 LDGSTS.E.BYPASS.LTC128B.128 [R204+0x10800], desc[UR8][R12.64+0x100] ;  /* 0x108001000ccc1fae */ /* 0x000fe2000b901d48 */
[----:B-1----:R-:W-:Y:S03]  /*1c000*/  SHF.R.S32.HI R3, RZ, 0x1f, R192 ;  /* 0x0000001fff037819 */ /* 0x002fe600000114c0 */
[----:B------:R-:W-:Y:S01]  /*1c010*/  @!P1 STS.128 [R204+0x10800], RZ ;  /* 0x010800ffcc009388 */ /* 0x000fe20000000c00 */
        /* <DEDUP_REMOVED lines=11> */
[----:B------:R-:W-:Y:S03]  /*1c0d0*/  @P2 LDGSTS.E.BYPASS.LTC128B.128 [R204+0xf000], desc[UR8][R10.64+0x80] ;  /* 0x0f0000800acc2fae */ /* 0x000fe6000b901d48 */
[----:B------:R-:W-:Y:S01]  /*1c0e0*/  SHF.R.S32.HI R3, RZ, 0x1f, R4 ;  /* 0x0000001fff037819 */ /* 0x000fe20000011404 */
[----:B------:R-:W-:Y:S03]  /*1c0f0*/  @!P2 STS.128 [R204+0xf000], RZ ;  /* 0x00f000ffcc00a388 */ /* 0x000fe60000000c00 */
[----:B------:R-:W-:Y:S01]  /*1c100*/  LEA.HI R3, R3, R4, RZ, 0x3 ;  /* 0x0000000403037211 */ /* 0x000fe200078f18ff */
[----:B------:R-:W-:Y:S01]  /*1c110*/  @!PT LDS RZ, [RZ] ;  /* 0x00000000fffff984 */ /* 0x000fe20000000800 */
[----:B------:R-:W-:Y:S01]  /*1c120*/  @!PT LDS RZ, [RZ] ;  /* 0x00000000fffff984 */ /* 0x000fe20000000800 */
[----:B------:R-:W-:Y:S01]  /*1c130*/  @!PT LDS RZ, [RZ] ;  /* 0x00000000fffff984 */ /* 0x000fe20000000800 */
[----:B------:R1:W-:Y:S03]  /*1c140*/  @P1 LDGSTS.E.BYPASS.LTC128B.128 [R204+0x11000], desc[UR8][R8.64+0x100] ;  /* 0x1100010008cc1fae */ /* 0x0003e6000b901d48 */
[----:B------:R-:W-:Y:S01]  /*1c150*/  LOP3.LUT R3, R3, 0xfffffff8, RZ, 0xc0, !PT ;  /* 0xfffffff803037812 */ /* 0x000fe200078ec0ff */
[----:B------:R-:W-:Y:S04]  /*1c160*/  @!P1 STS.128 [R204+0x11000], RZ ;  /* 0x011000ffcc009388 */ /* 0x000fe80000000c00 */
[----:B------:R-:W-:Y:S01]  /*1c170*/  @!PT LDS RZ, [RZ] ;  /* 0x00000000fffff984 */ /* 0x000fe20000000800 */
[----:B------:R-:W-:Y:S01]  /*1c180*/  @!PT LDS RZ, [RZ] ;  /* 0x00000000fffff984 */ /* 0x000fe20000000800 */
[----:B------:R-:W-:Y:S01]  /*1c190*/  @!PT LDS RZ, [RZ] ;  /* 0x00000000fffff984 */ /* 0x000fe20000000800 */
[----:B------:R-:W-:Y:S01]  /*1c1a0*/  @P4 LDGSTS.E.BYPASS.LTC128B.128 [R204+0xd800], desc[UR8][R22.64] ;  /* 0x0d80000016cc4fae */ /* 0x000fe2000b901d48 */
[----:B------:R-:W-:Y:S02]  /*1c1b0*/  IMAD.IADD R3, R4, 0x1, -R3 ;  /* 0x0000000104037824 */ /* 0x000fe400078e0a03 */
[----:B------:R-:W-:Y:S01]  /*1c1c0*/  IMAD.MOV.U32 R4, RZ, RZ, 0x10 ;  /* 0x00000010ff047424 */ /* 0x000fe200078e00ff */
[----:B------:R-:W-:Y:S02]  /*1c1d0*/  @!P4 STS.128 [R204+0xd800], RZ ;  /* 0x00d800ffcc00c388 */ /* 0x000fe40000000c00 */
[C---:B------:R-:W-:Y:S02]  /*1c1e0*/  LOP3.LUT P0, RZ, R3.reuse, 0x2, RZ, 0xc0, !PT ;  /* 0x0000000203ff7812 */ /* 0x040fe4000780c0ff */
[----:B------:R-:W-:Y:S01]  /*1c1f0*/  @!PT LDS RZ, [RZ] ;  /* 0x00000000fffff984 */ /* 0x000fe20000000800 */
[----:B------:R-:W-:Y:S01]  /*1c200*/  @!PT LDS RZ, [RZ] ;  /* 0x00000000fffff984 */ /* 0x000fe20000000800 */
[----:B------:R-:W-:Y:S01]  /*1c210*/  @!PT LDS RZ, [RZ] ;  /* 0x00000000fffff984 */ /* 0x000fe20000000800 */
[----:B------:R2:W-:Y:S02]  /*1c220*/  @P2 LDGSTS.E.BYPASS.LTC128B.128 [R204+0xf800], desc[UR8][R6.64+0x80] ;  /* 0x0f80008006cc2fae */ /* 0x0005e4000b901d48 */
[----:B------:R-:W-:Y:S02]  /*1c230*/  SEL R4, R4, 0xfffffff0, !P0 ;  /* 0xfffffff004047807 */ /* 0x000fe40004000000 */
[----:B------:R-:W-:Y:S01]  /*1c240*/  @!P2 STS.128 [R204+0xf800], RZ ;  /* 0x00f800ffcc00a388 */ /* 0x000fe20000000c00 */
[----:B------:R-:W-:Y:S01]  /*1c250*/  LOP3.LUT P0, RZ, R3, 0x4, RZ, 0xc0, !PT ;  /* 0x0000000403ff7812 */ /* 0x000fe2000780c0ff */
[----:B------:R-:W-:Y:S02]  /*1c260*/  IMAD.MOV.U32 R3, RZ, RZ, 0x20 ;  /* 0x00000020ff037424 */ /* 0x000fe400078e00ff */
[----:B------:R-:W-:Y:S01]  /*1c270*/  @!PT LDS RZ, [RZ] ;  /* 0x00000000fffff984 */ /* 0x000fe20000000800 */
[----:B------:R-:W-:Y:S01]  /*1c280*/  @!PT LDS RZ, [RZ] ;  /* 0x00000000fffff984 */ /* 0x000fe20000000800 */
[----:B------:R-:W-:Y:S01]  /*1c290*/  @!PT LDS RZ, [RZ] ;  /* 0x00000000fffff984 */ /* 0x000fe20000000800 */
[----:B------:R3:W-:Y:S01]  /*1c2a0*/  @P1 LDGSTS.E.BYPASS.LTC128B.128 [R204+0x11800], desc[UR8][R20.64+0x100] ;  /* 0x1180010014cc1fae */ /* 0x0007e2000b901d48 */
[--C-:B------:R-:W-:Y:S02]  /*1c2b0*/  IMAD R194, R4, 0x2, R191.reuse ;  /* 0x0000000204c27824 */ /* 0x100fe400078e02bf */
[----:B------:R-:W-:Y:S01]  /*1c2c0*/  SEL R3, R3, 0xffffffe0, !P0 ;  /* 0xffffffe003037807 */ /* 0x000fe20004000000 */
[----:B------:R-:W-:Y:S01]  /*1c2d0*/  @!P1 STS.128 [R204+0x11800], RZ ;  /* 0x011800ffcc009388 */ /* 0x000fe20000000c00 */
[----:B------:R-:W-:Y:S03]  /*1c2e0*/  ISETP.GT.AND P0, PT, R208, R195, PT ;  /* 0x000000c3d000720c */ /* 0x000fe60003f04270 */
[----:B------:R-:W-:Y:S01]  /*1c2f0*/  LDSM.16.M88.4 R132, [R191] ;  /* 0x00000000bf84783b */ /* 0x000fe20000000200 */
[C---:B------:R-:W-:Y:S02]  /*1c300*/  IMAD R193, R3.reuse, 0x2, R191 ;  /* 0x0000000203c17824 */ /* 0x040fe400078e02bf */
[----:B------:R-:W-:Y:S01]  /*1c310*/  IMAD R3, R3, 0x2, R194 ;  /* 0x0000000203037824 */ /* 0x000fe200078e02c2 */
[----:B-1----:R-:W2:Y:S04]  /*1c320*/  LDSM.16.M88.4 R8, [R190+0x6000] ;  /* 0x00600000be08783b */ /* 0x002ea80000000200 */
[----:B------:R-:W1:Y:S04]  /*1c330*/  LDSM.16.M88.4 R16, [R190+0x6800] ;  /* 0x00680000be10783b */ /* 0x000e680000000200 */
[----:B------:R-:W3:Y:S04]  /*1c340*/  LDSM.16.M88.4 R24, [R190+0x7000] ;  /* 0x00700000be18783b */ /* 0x000ee80000000200 */
[----:B------:R-:W4:Y:S04]  /*1c350*/  LDSM.16.M88.4 R32, [R190+0x7800] ;  /* 0x00780000be20783b */ /* 0x000f280000000200 */
[----:B------:R-:W0:Y:S04]  /*1c360*/  LDGDEPBAR ;  /* 0x00000000000079af */ /* 0x000e280000000000 */
[----:B------:R-:W-:Y:S04]  /*1c370*/  LDSM.16.M88.4 R136, [R194] ;  /* 0x00000000c288783b */ /* 0x000fe80000000200 */
[----:B------:R-:W5:Y:S04]  /*1c380*/  LDSM.16.M88.4 R140, [R189] ;  /* 0x00000000bd8c783b */ /* 0x000f680000000200 */
[----:B------:R-:W5:Y:S04]  /*1c390*/  LDSM.16.M88.4 R144, [R183] ;  /* 0x00000000b790783b */ /* 0x000f680000000200 */
[----:B------:R-:W5:Y:S04]  /*1c3a0*/  LDSM.16.M88.4 R148, [R182] ;  /* 0x00000000b694783b */ /* 0x000f680000000200 */
[----:B------:R-:W5:Y:S01]  /*1c3b0*/  LDSM.16.M88.4 R152, [R181] ;  /* 0x00000000b598783b */ /* 0x000f620000000200 */
[C---:B--2---:R-:W-:Y:S03]  /*1c3c0*/  HMMA.16816.F32 R4, R132.reuse, R8, RZ ;  /* 0x000000088404723c */ /* 0x044fe600000018ff */
[----:B------:R-:W-:Y:S04]  /*1c3d0*/  LDSM.16.M88.4 R156, [R193] ;  /* 0x00000000c19c783b */ /* 0x000fe80000000200 */
[----:B------:R-:W2:Y:S01]  /*1c3e0*/  LDSM.16.M88.4 R160, [R187+0x6000] ;  /* 0x00600000bba0783b */ /* 0x000ea20000000200 */
[C---:B------:R-:W-:Y:S03]  /*1c3f0*/  HMMA.16816.F32 R8, R132.reuse, R10, RZ ;  /* 0x0000000a8408723c */ /* 0x040fe600000018ff */
[----:B------:R-:W2:Y:S03]  /*1c400*/  LDSM.16.M88.4 R164, [R187+0x6800] ;  /* 0x00680000bba4783b */ /* 0x000ea60000000200 */
[C---:B-1----:R-:W-:Y:S01]  /*1c410*/  HMMA.16816.F32 R12, R132.reuse, R16, RZ ;  /* 0x00000010840c723c */ /* 0x042fe200000018ff */
[----:B------:R-:W-:Y:S05]  /*1c420*/  LDSM.16.M88.4 R168, [R187+0x7800] ;  /* 0x00780000bba8783b */ /* 0x000fea0000000200 */
[C---:B------:R-:W-:Y:S06]  /*1c430*/  HMMA.16816.F32 R16, R132.reuse, R18, RZ ;  /* 0x000000128410723c */ /* 0x040fec00000018ff */
[C---:B---3--:R-:W-:Y:S06]  /*1c440*/  HMMA.16816.F32 R20, R132.reuse, R24, RZ ;  /* 0x000000188414723c */ /* 0x048fec00000018ff */
[C---:B------:R-:W-:Y:S06]  /*1c450*/  HMMA.16816.F32 R24, R132.reuse, R26, RZ ;  /* 0x0000001a8418723c */ /* 0x040fec00000018ff */
[C---:B----4-:R-:W-:Y:S06]  /*1c460*/  HMMA.16816.F32 R28, R132.reuse, R32, RZ ;  /* 0x00000020841c723c */ /* 0x050fec00000018ff */
[----:B------:R-:W-:Y:S01]  /*1c470*/  HMMA.16816.F32 R32, R132, R34, RZ ;  /* 0x000000228420723c */ /* 0x000fe200000018ff */
[----:B------:R-:W1:Y:S05]  /*1c480*/  LDSM.16.M88.4 R132, [R187+0x7000] ;  /* 0x00700000bb84783b */ /* 0x000e6a0000000200 */
        /* <DEDUP_REMOVED lines=19> */
[C---:B-1----:R-:W-:Y:S06]  /*1c5c0*/  HMMA.16816.F32 R20, R156.reuse, R132, R20 ;  /* 0x000000849c14723c */ /* 0x042fec0000001814 */
        /* <DEDUP_REMOVED lines=100> */
[C---:B------:R-:W-:Y:S06]  /*1cc10*/  HMMA.16816.F32 R8, R156.reuse, R162, R8 ;  /* 0x000000a29c08723c */ /* 0x040fec0000001808 */
[C---:B------:R-:W-:Y:S06]  /*1cc20*/  HMMA.16816.F32 R12, R156.reuse, R164, R12 ;  /* 0x000000a49c0c723c */ /* 0x040fec000000180c */
[C---:B------:R-:W-:Y:S06]  /*1cc30*/  HMMA.16816.F32 R16, R156.reuse, R166, R16 ;  /* 0x000000a69c10723c */ /* 0x040fec0000001810 */
[C---:B--2---:R-:W-:Y:S06]  /*1cc40*/  HMMA.16816.F32 R20, R156.reuse, R132, R20 ;  /* 0x000000849c14723c */ /* 0x044fec0000001814 */
[C---:B------:R-:W-:Y:S06]  /*1cc50*/  HMMA.16816.F32 R24, R156.reuse, R134, R24 ;  /* 0x000000869c18723c */ /* 0x040fec0000001818 */
[C---:B------:R-:W-:Y:S06]  /*1cc60*/  HMMA.16816.F32 R28, R156.reuse, R168, R28 ;  /* 0x000000a89c1c723c */ /* 0x040fec000000181c */
[----:B------:R-:W-:Y:S06]  /*1cc70*/  HMMA.16816.F32 R32, R156, R170, R32 ;  /* 0x000000aa9c20723c */ /* 0x000fec0000001820 */
[C---:B---3--:R-:W-:Y:S05]  /*1cc80*/  HMMA.16816.F32 R4, R140.reuse, R144, R4 ;  /* 0x000000908c04723c */ /* 0x048fea0000001804 */
[----:B------:R-:W-:Y:S01]  /*1cc90*/  IMAD.MOV.U32 R156, RZ, RZ, R218 ;  /* 0x000000ffff9c7224 */ /* 0x000fe200078e00da */
[C---:B------:R-:W-:Y:S05]  /*1cca0*/  HMMA.16816.F32 R8, R140.reuse, R146, R8 ;  /* 0x000000928c08723c */ /* 0x040fea0000001808 */
[----:B------:R-:W-:Y:S01]  /*1ccb0*/  IMAD.MOV.U32 R157, RZ, RZ, R219 ;  /* 0x000000ffff9d7224 */ /* 0x000fe200078e00db */
        /* <DEDUP_REMOVED lines=9> */
[----:B------:R-:W-:Y:S02]  /*1cd50*/  MOV R136, UR6 ;  /* 0x0000000600887c02 */ /* 0x000fe40008000f00 */
[----:B------:R-:W-:Y:S01]  /*1cd60*/  MOV R132, UR5 ;  /* 0x0000000500847c02 */ /* 0x000fe20008000f00 */
[----:B------:R-:W-:Y:S06]  /*1cd70*/  @!P3 BRA `(.L_x_2388) ;  /* 0x0000000000f4b947 */ /* 0x000fec0003800000 */
[----:B------:R-:W1:Y:S01]  /*1cd80*/  LDC R3, c[0x0][0x380] ;  /* 0x0000e000ff037b82 */ /* 0x000e620000000800 */
[----:B------:R-:W-:Y:S05]  /*1cd90*/  SHF.L.U32 R134, R208, 0x6, RZ ;  /* 0x00000006d0867819 */ /* 0x000fea00000006ff */
[----:B------:R-:W-:Y:S05]  /*1cda0*/  VIADD R140, R134, 0xffffffc0 ;  /* 0xffffffc0868c7836 */ /* 0x000fea0000000000 */
[----:B------:R-:W-:Y:S02]  /*1cdb0*/  IABS R135, R140 ;  /* 0x0000008c00877213 */ /* 0x000fe40000000000 */
        /* <DEDUP_REMOVED lines=29> */
[----:B------:R-:W-:Y:S02]  /*1cf90*/  ISETP.GE.AND P6, PT, R134, RZ, PT ;  /* 0x000000ff8600720c */ /* 0x000fe40003fc6270 */
[----:B------:R-:W1:Y:S01]  /*1cfa0*/  LDC.64 R134, c[0x0][0x248] ;  /* 0x00009200ff867b82 */ /* 0x000e620000000a00 */
        /* <DEDUP_REMOVED lines=26> */
.L_x_2388:
        /* <DEDUP_REMOVED lines=14> */
[C-C-:B------:R-:W-:Y:S01]  /*1d230*/  IMAD.X R132, R198.reuse, 0x1, R134.reuse, P0 ;  /* 0x00000001c6847824 */ /* 0x140fe200000e0686 */
        /* <DEDUP_REMOVED lines=25> */
[CC--:B------:R-:W-:Y:S01]  /*1d3d0*/  @P1 LEA R152, P0, R133.reuse, R206.reuse, 0x1 ;  /* 0x000000ce85981211 */ /* 0x0c0fe200078008ff */
        /* <DEDUP_REMOVED lines=48> */
.L_x_2387:
[----:B------:R-:W-:Y:S04]  /*1d6e0*/  SHF.L.U32 R3, R192, 0x1, RZ ;  /* 0x00000001c0037819 */ /* 0x000fe800000006ff */
[----:B------:R-:W-:Y:S04]  /*1d6f0*/  LOP3.LUT R3, R3, 0x6, RZ, 0xc0, !PT ;  /* 0x0000000603037812 */ /* 0x000fe800078ec0ff */
[----:B------:R-:W-:Y:S04]  /*1d700*/  LEA R3, R208, R3, 0x6 ;  /* 0x00000003d0037211 */ /* 0x000fe800078e30ff */
[C---:B------:R-:W-:Y:S01]  /*1d710*/  IADD3 R132, R3.reuse, 0x1, RZ ;  /* 0x0000000103847810 */ /* 0x040fe20007ffe0ff */
[C---:B------:R-:W-:Y:S01]  /*1d720*/  VIADD R133, R3.reuse, 0x8 ;  /* 0x0000000803857836 */ /* 0x040fe20000000000 */
[CC--:B------:R-:W-:Y:S02]  /*1d730*/  ISETP.GE.AND P1, PT, R3.reuse, R212.reuse, PT ;  /* 0x000000d40300720c */ /* 0x0c0fe40003f26270 */
[C---:B------:R-:W-:Y:S02]  /*1d740*/  ISETP.GE.AND P5, PT, R132.reuse, R212, PT ;  /* 0x000000d48400720c */ /* 0x040fe40003fa6270 */
[C---:B------:R-:W-:Y:S02]  /*1d750*/  ISETP.GE.AND P0, PT, R132.reuse, R211, PT ;  /* 0x000000d38400720c */ /* 0x040fe40003f06270 */
[CC--:B------:R-:W-:Y:S02]  /*1d760*/  ISETP.GE.OR P5, PT, R132.reuse, R209.reuse, !P5 ;  /* 0x000000d18400720c */ /* 0x0c0fe40006fa6670 */
[----:B------:R-:W-:Y:S02]  /*1d770*/  ISETP.GE.OR P0, PT, R132, R210, !P0 ;  /* 0x000000d28400720c */ /* 0x000fe40004706670 */
[C---:B------:R-:W-:Y:S02]  /*1d780*/  ISETP.GE.OR P1, PT, R3.reuse, R209, !P1 ;  /* 0x000000d10300720c */ /* 0x040fe40004f26670 */
[----:B------:R-:W-:Y:S02]  /*1d790*/  IADD3 R132, R3, 0x9, RZ ;  /* 0x0000000903847810 */ /* 0x000fe40007ffe0ff */
[----:B-1----:R-:W-:Y:S02]  /*1d7a0*/  FSEL R138, R4, -INF , !P1 ;  /* 0xff800000048a7808 */ /* 0x002fe40004800000 */
[-C--:B------:R-:W-:Y:S02]  /*1d7b0*/  ISETP.GE.AND P4, PT, R133, R212.reuse, PT ;  /* 0x000000d48500720c */ /* 0x080fe40003f86270 */
[----:B------:R-:W-:Y:S02]  /*1d7c0*/  ISETP.GE.AND P2, PT, R3, R211, PT ;  /* 0x000000d30300720c */ /* 0x000fe40003f46270 */
[C---:B------:R-:W-:Y:S02]  /*1d7d0*/  ISETP.GE.AND P1, PT, R132.reuse, R212, PT ;  /* 0x000000d48400720c */ /* 0x040fe40003f26270 */
[----:B------:R-:W-:Y:S02]  /*1d7e0*/  FSEL R136, R5, -INF , !P5 ;  /* 0xff80000005887808 */ /* 0x000fe40006800000 */
[-C--:B------:R-:W-:Y:S02]  /*1d7f0*/  ISETP.GE.OR P4, PT, R133, R209.reuse, !P4 ;  /* 0x000000d18500720c */ /* 0x080fe40006786670 */
[C---:B------:R-:W-:Y:S02]  /*1d800*/  ISETP.GE.OR P2, PT, R3.reuse, R210, !P2 ;  /* 0x000000d20300720c */ /* 0x040fe40005746670 */
[----:B------:R-:W-:Y:S02]  /*1d810*/  ISETP.GE.OR P1, PT, R132, R209, !P1 ;  /* 0x000000d18400720c */ /* 0x000fe40004f26670 */
[C---:B------:R-:W-:Y:S02]  /*1d820*/  IADD3 R4, R3.reuse, 0x10, RZ ;  /* 0x0000001003047810 */ /* 0x040fe40007ffe0ff */
[----:B------:R-:W-:Y:S02]  /*1d830*/  IADD3 R5, R3, 0x11, RZ ;  /* 0x0000001103057810 */ /* 0x000fe40007ffe0ff */
[----:B------:R-:W-:Y:S02]  /*1d840*/  FSEL R7, R7, -INF , !P0 ;  /* 0xff80000007077808 */ /* 0x000fe40004000000 */
[----:B------:R-:W-:Y:S02]  /*1d850*/  FSEL R148, R8, -INF , !P4 ;  /* 0xff80000008947808 */ /* 0x000fe40006000000 */
[----:B------:R-:W-:Y:S02]  /*1d860*/  FSEL R135, R6, -INF , !P2 ;  /* 0xff80000006877808 */ /* 0x000fe40005000000 */
[----:B------:R-:W-:Y:S02]  /*1d870*/  FSEL R134, R9, -INF , !P1 ;  /* 0xff80000009867808 */ /* 0x000fe40004800000 */
[CC--:B------:R-:W-:Y:S02]  /*1d880*/  ISETP.GE.AND P0, PT, R4.reuse, R212.reuse, PT ;  /* 0x000000d40400720c */ /* 0x0c0fe40003f06270 */
[-C--:B------:R-:W-:Y:S02]  /*1d890*/  ISETP.GE.AND P5, PT, R4, R211.reuse, PT ;  /* 0x000000d30400720c */ /* 0x080fe40003fa6270 */
[-C--:B------:R-:W-:Y:S02]  /*1d8a0*/  ISETP.GE.AND P6, PT, R133, R211.reuse, PT ;  /* 0x000000d38500720c */ /* 0x080fe40003fc6270 */
[-C--:B------:R-:W-:Y:S02]  /*1d8b0*/  ISETP.GE.AND P2, PT, R132, R211.reuse, PT ;  /* 0x000000d38400720c */ /* 0x080fe40003f46270 */
[C---:B------:R-:W-:Y:S02]  /*1d8c0*/  ISETP.GE.AND P4, PT, R5.reuse, R212, PT ;  /* 0x000000d40500720c */ /* 0x040fe40003f86270 */
[----:B------:R-:W-:Y:S02]  /*1d8d0*/  ISETP.GE.AND P1, PT, R5, R211, PT ;  /* 0x000000d30500720c */ /* 0x000fe40003f26270 */
[CC--:B------:R-:W-:Y:S02]  /*1d8e0*/  ISETP.GE.OR P0, PT, R4.reuse, R209.reuse, !P0 ;  /* 0x000000d10400720c */ /* 0x0c0fe40004706670 */
[-C--:B------:R-:W-:Y:S01]  /*1d8f0*/  ISETP.GE.OR P5, PT, R4, R210.reuse, !P5 ;  /* 0x000000d20400720c */ /* 0x080fe20006fa6670 */
[----:B------:R-:W-:Y:S01]  /*1d900*/  VIADD R4, R3, 0x18 ;  /* 0x0000001803047836 */ /* 0x000fe20000000000 */
[-C--:B------:R-:W-:Y:S02]  /*1d910*/  ISETP.GE.OR P6, PT, R133, R210.reuse, !P6 ;  /* 0x000000d28500720c */ /* 0x080fe400077c6670 */
[-C--:B------:R-:W-:Y:S02]  /*1d920*/  ISETP.GE.OR P2, PT, R132, R210.reuse, !P2 ;  /* 0x000000d28400720c */ /* 0x080fe40005746670 */
[C---:B------:R-:W-:Y:S02]  /*1d930*/  ISETP.GE.OR P1, PT, R5.reuse, R210, !P1 ;  /* 0x000000d20500720c */ /* 0x040fe40004f26670 */
[----:B------:R-:W-:Y:S02]  /*1d940*/  ISETP.GE.OR P4, PT, R5, R209, !P4 ;  /* 0x000000d10500720c */ /* 0x000fe40006786670 */
[----:B------:R-:W-:Y:S02]  /*1d950*/  IADD3 R5, R3, 0x19, RZ ;  /* 0x0000001903057810 */ /* 0x000fe40007ffe0ff */
[----:B------:R-:W-:Y:S02]  /*1d960*/  FSEL R9, R10, -INF , !P6 ;  /* 0xff8000000a097808 */ /* 0x000fe40007000000 */
[----:B------:R-:W-:Y:S02]  /*1d970*/  FSEL R11, R11, -INF , !P2 ;  /* 0xff8000000b0b7808 */ /* 0x000fe40005000000 */
[----:B------:R-:W-:Y:S02]  /*1d980*/  FSEL R166, R12, -INF , !P0 ;  /* 0xff8000000ca67808 */ /* 0x000fe40004000000 */
[----:B------:R-:W-:Y:S02]  /*1d990*/  FSEL R162, R13, -INF , !P4 ;  /* 0xff8000000da27808 */ /* 0x000fe40006000000 */
[CC--:B------:R-:W-:Y:S02]  /*1d9a0*/  ISETP.GE.AND P2, PT, R4.reuse, R212.reuse, PT ;  /* 0x000000d40400720c */ /* 0x0c0fe40003f46270 */
[CC--:B------:R-:W-:Y:S02]  /*1d9b0*/  ISETP.GE.AND P6, PT, R4.reuse, R211.reuse, PT ;  /* 0x000000d30400720c */ /* 0x0c0fe40003fc6270 */
[C---:B------:R-:W-:Y:S02]  /*1d9c0*/  ISETP.GE.AND P0, PT, R5.reuse, R212, PT ;  /* 0x000000d40500720c */ /* 0x040fe40003f06270 */
[C---:B------:R-:W-:Y:S02]  /*1d9d0*/  ISETP.GE.AND P4, PT, R5.reuse, R211, PT ;  /* 0x000000d30500720c */ /* 0x040fe40003f86270 */
[CC--:B------:R-:W-:Y:S02]  /*1d9e0*/  ISETP.GE.OR P2, PT, R4.reuse, R209.reuse, !P2 ;  /* 0x000000d10400720c */ /* 0x0c0fe40005746670 */
        /* <DEDUP_REMOVED lines=10> */
[C---:B------:R-:W-:Y:S02]  /*1da90*/  ISETP.GE.AND P0, PT, R5.reuse, R211, PT ;  /* 0x000000d30500720c */ /* 0x040fe40003f06270 */
        /* <DEDUP_REMOVED lines=8> */
[----:B------:R-:W-:Y:S02]  /*1db20*/  FSEL R194, R21, -INF , !P2 ;  /* 0xff80000015c27808 */ /* 0x000fe40005000000 */
[----:B------:R-:W-:Y:S02]  /*1db30*/  FMNMX.FTZ R6, R135, R2, !PT ;  /* 0x0000000287067209 */ /* 0x000fe40007810000 */
[C---:B------:R-:W-:Y:S02]  /*1db40*/  ISETP.GE.AND P5, PT, R5.reuse, R212, PT ;  /* 0x000000d40500720c */ /* 0x040fe40003fa6270 */
[-C--:B------:R-:W-:Y:S02]  /*1db50*/  ISETP.GE.AND P2, PT, R5, R211.reuse, PT ;  /* 0x000000d30500720c */ /* 0x080fe40003f46270 */
[----:B------:R-:W-:Y:S02]  /*1db60*/  ISETP.GE.AND P1, PT, R4, R211, PT ;  /* 0x000000d30400720c */ /* 0x000fe40003f26270 */
[----:B------:R-:W-:Y:S02]  /*1db70*/  FMNMX.FTZ R13, R148, R13, !PT ;  /* 0x0000000d940d7209 */ /* 0x000fe40007810000 */
[----:B------:R-:W-:Y:S02]  /*1db80*/  FMNMX.FTZ R6, R7, R6, !PT ;  /* 0x0000000607067209 */ /* 0x000fe40007810000 */
[C---:B------:R-:W-:Y:S02]  /*1db90*/  ISETP.GE.OR P5, PT, R5.reuse, R209, !P5 ;  /* 0x000000d10500720c */ /* 0x040fe40006fa6670 */
[-C--:B------:R-:W-:Y:S02]  /*1dba0*/  ISETP.GE.OR P2, PT, R5, R210.reuse, !P2 ;  /* 0x000000d20500720c */ /* 0x080fe40005746670 */
[----:B------:R-:W-:Y:S01]  /*1dbb0*/  ISETP.GE.OR P1, PT, R4, R210, !P1 ;  /* 0x000000d20400720c */ /* 0x000fe20004f26670 */
[----:B------:R-:W-:Y:S01]  /*1dbc0*/  VIADD R4, R3, 0x28 ;  /* 0x0000002803047836 */ /* 0x000fe20000000000 */
[----:B------:R-:W-:Y:S02]  /*1dbd0*/  FMNMX.FTZ R5, R134, R13, !PT ;  /* 0x0000000d86057209 */ /* 0x000fe40007810000 */
[----:B------:R-:W-:Y:S02]  /*1dbe0*/  FMNMX.FTZ R6, R9, R6, !PT ;  /* 0x0000000609067209 */ /* 0x000fe40007810000 */
[----:B------:R-:W-:Y:S02]  /*1dbf0*/  FSEL R143, R18, -INF , !P6 ;  /* 0xff800000128f7808 */ /* 0x000fe40007000000 */
[----:B------:R-:W-:Y:S02]  /*1dc00*/  FSEL R141, R19, -INF , !P4 ;  /* 0xff800000138d7808 */ /* 0x000fe40006000000 */
[----:B------:R-:W-:Y:S01]  /*1dc10*/  FMNMX.FTZ R5, R166, R5, !PT ;  /* 0x00000005a6057209 */ /* 0x000fe20007810000 */
[----:B------:R-:W-:Y:S01]  /*1dc20*/  LDSM.16.MT88.4 R16, [R188+0xc000] ;  /* 0x00c00000bc10783b */ /* 0x000fe20000004200 */
[C---:B------:R-:W-:Y:S02]  /*1dc30*/  ISETP.GE.AND P6, PT, R4.reuse, R212, PT ;  /* 0x000000d40400720c */ /* 0x040fe40003fc6270 */
[----:B------:R-:W-:Y:S02]  /*1dc40*/  ISETP.GE.AND P4, PT, R4, R211, PT ;  /* 0x000000d30400720c */ /* 0x000fe40003f86270 */
[----:B------:R-:W-:Y:S02]  /*1dc50*/  FMNMX.FTZ R6, R11, R6, !PT ;  /* 0x000000060b067209 */ /* 0x000fe40007810000 */
[----:B------:R-:W-:Y:S02]  /*1dc60*/  FMNMX.FTZ R13, R162, R5, !PT ;  /* 0x00000005a20d7209 */ /* 0x000fe40007810000 */
[C---:B------:R-:W-:Y:S02]  /*1dc70*/  ISETP.GE.OR P6, PT, R4.reuse, R209, !P6 ;  /* 0x000000d10400720c */ /* 0x040fe400077c6670 */
[----:B------:R-:W-:Y:S02]  /*1dc80*/  ISETP.GE.OR P4, PT, R4, R210, !P4 ;  /* 0x000000d20400720c */ /* 0x000fe40006786670 */
[----:B------:R-:W-:Y:S02]  /*1dc90*/  FMNMX.FTZ R6, R193, R6, !PT ;  /* 0x00000006c1067209 */ /* 0x000fe40007810000 */
[----:B------:R-:W-:Y:S02]  /*1dca0*/  IADD3 R4, R3, 0x30, RZ ;  /* 0x0000003003047810 */ /* 0x000fe40007ffe0ff */
[----:B------:R-:W-:Y:S02]  /*1dcb0*/  FMNMX.FTZ R13, R142, R13, !PT ;  /* 0x0000000d8e0d7209 */ /* 0x000fe40007810000 */
[----:B------:R-:W-:Y:S02]  /*1dcc0*/  FSEL R221, R22, -INF , !P1 ;  /* 0xff80000016dd7808 */ /* 0x000fe40004800000 */
[----:B------:R-:W-:Y:S02]  /*1dcd0*/  FSEL R219, R23, -INF , !P0 ;  /* 0xff80000017db7808 */ /* 0x000fe40004000000 */
[----:B------:R-:W-:Y:S02]  /*1dce0*/  FMNMX.FTZ R6, R171, R6, !PT ;  /* 0x00000006ab067209 */ /* 0x000fe40007810000 */
[C---:B------:R-:W-:Y:S02]  /*1dcf0*/  ISETP.GE.AND P1, PT, R4.reuse, R212, PT ;  /* 0x000000d40400720c */ /* 0x040fe40003f26270 */
[----:B------:R-:W-:Y:S02]  /*1dd00*/  ISETP.GE.AND P0, PT, R4, R211, PT ;  /* 0x000000d30400720c */ /* 0x000fe40003f06270 */
[----:B------:R-:W-:Y:S02]  /*1dd10*/  FMNMX.FTZ R13, R140, R13, !PT ;  /* 0x0000000d8c0d7209 */ /* 0x000fe40007810000 */
[----:B------:R-:W-:Y:S02]  /*1dd20*/  FMNMX.FTZ R6, R143, R6, !PT ;  /* 0x000000068f067209 */ /* 0x000fe40007810000 */
[C---:B------:R-:W-:Y:S02]  /*1dd30*/  ISETP.GE.OR P1, PT, R4.reuse, R209, !P1 ;  /* 0x000000d10400720c */ /* 0x040fe40004f26670 */
[----:B------:R-:W-:Y:S01]  /*1dd40*/  ISETP.GE.OR P0, PT, R4, R210, !P0 ;  /* 0x000000d20400720c */ /* 0x000fe20004706670 */
[C---:B------:R-:W-:Y:S01]  /*1dd50*/  VIADD R4, R3.reuse, 0x38 ;  /* 0x0000003803047836 */ /* 0x040fe20000000000 */
[C---:B------:R-:W-:Y:S02]  /*1dd60*/  IADD3 R5, R3.reuse, 0x31, RZ ;  /* 0x0000003103057810 */ /* 0x040fe40007ffe0ff */
[----:B------:R-:W-:Y:S02]  /*1dd70*/  IADD3 R3, R3, 0x39, RZ ;  /* 0x0000003903037810 */ /* 0x000fe40007ffe0ff */
[----:B------:R-:W-:Y:S02]  /*1dd80*/  FMNMX.FTZ R13, R216, R13, !PT ;  /* 0x0000000dd80d7209 */ /* 0x000fe40007810000 */
[----:B------:R-:W-:Y:S02]  /*1dd90*/  FMNMX.FTZ R6, R141, R6, !PT ;  /* 0x000000068d067209 */ /* 0x000fe40007810000 */
[----:B------:R-:W-:Y:S02]  /*1dda0*/  FSEL R164, R28, -INF , !P1 ;  /* 0xff8000001ca47808 */ /* 0x000fe40004800000 */
[----:B------:R-:W-:Y:S02]  /*1ddb0*/  FSEL R146, R24, -INF , !P6 ;  /* 0xff80000018927808 */ /* 0x000fe40007000000 */
[----:B------:R-:W-:Y:S02]  /*1ddc0*/  FMNMX.FTZ R13, R194, R13, !PT ;  /* 0x0000000dc20d7209 */ /* 0x000fe40007810000 */
        /* <DEDUP_REMOVED lines=8> */
[----:B------:R-:W-:Y:S02]  /*1de50*/  FMNMX.FTZ R13, R144, R13, !PT ;  /* 0x0000000d900d7209 */ /* 0x000fe40007810000 */
[----:B------:R-:W-:Y:S02]  /*1de60*/  FSEL R150, R33, -INF , !P1 ;  /* 0xff80000021967808 */ /* 0x000fe40004800000 */
[C---:B------:R-:W-:Y:S02]  /*1de70*/  ISETP.GE.AND P5, PT, R4.reuse, R212, PT ;  /* 0x000000d40400720c */ /* 0x040fe40003fa6270 */
[----:B------:R-:W-:Y:S02]  /*1de80*/  ISETP.GE.OR P6, PT, R5, R209, !P6 ;  /* 0x000000d10500720c */ /* 0x000fe400077c6670 */
[----:B------:R-:W-:Y:S02]  /*1de90*/  FSEL R145, R27, -INF , !P2 ;  /* 0xff8000001b917808 */ /* 0x000fe40005000000 */
[CC--:B------:R-:W-:Y:S01]  /*1dea0*/  ISETP.GE.AND P1, PT, R4.reuse, R211.reuse, PT ;  /* 0x000000d30400720c */ /* 0x0c0fe20003f26270 */
[----:B------:R-:W-:Y:S01]  /*1deb0*/  LDSM.16.MT88.4 R24, [R186+0xc000] ;  /* 0x00c00000ba18783b */ /* 0x000fe20000004200 */
[----:B------:R-:W-:Y:S02]  /*1dec0*/  FMNMX.FTZ R6, R147, R6, !PT ;  /* 0x0000000693067209 */ /* 0x000fe40007810000 */
[----:B------:R-:W-:Y:S02]  /*1ded0*/  ISETP.GE.AND P2, PT, R5, R211, PT ;  /* 0x000000d30500720c */ /* 0x000fe40003f46270 */
[----:B------:R-:W-:Y:S02]  /*1dee0*/  FSEL R154, R29, -INF , !P6 ;  /* 0xff8000001d9a7808 */ /* 0x000fe40007000000 */
[----:B------:R-:W-:Y:S02]  /*1def0*/  ISETP.GE.OR P5, PT, R4, R209, !P5 ;  /* 0x000000d10400720c */ /* 0x000fe40006fa6670 */
[----:B------:R-:W-:Y:S02]  /*1df00*/  FMNMX.FTZ R13, R164, R13, !PT ;  /* 0x0000000da40d7209 */ /* 0x000fe40007810000 */
[----:B------:R-:W-:Y:S02]  /*1df10*/  ISETP.GE.OR P1, PT, R4, R210, !P1 ;  /* 0x000000d20400720c */ /* 0x000fe40004f26670 */
[----:B------:R-:W-:Y:S02]  /*1df20*/  FSEL R153, R30, -INF , !P0 ;  /* 0xff8000001e997808 */ /* 0x000fe40004000000 */
[----:B------:R-:W-:Y:S02]  /*1df30*/  FMNMX.FTZ R4, R145, R6, !PT ;  /* 0x0000000691047209 */ /* 0x000fe40007810000 */
[----:B------:R-:W-:Y:S02]  /*1df40*/  ISETP.GE.OR P2, PT, R5, R210, !P2 ;  /* 0x000000d20500720c */ /* 0x000fe40005746670 */
[----:B------:R-:W-:Y:S02]  /*1df50*/  FSEL R152, R32, -INF , !P5 ;  /* 0xff80000020987808 */ /* 0x000fe40006800000 */
[----:B------:R-:W-:Y:S02]  /*1df60*/  FMNMX.FTZ R13, R154, R13, !PT ;  /* 0x0000000d9a0d7209 */ /* 0x000fe40007810000 */
[----:B------:R-:W-:Y:S02]  /*1df70*/  FSEL R151, R31, -INF , !P2 ;  /* 0xff8000001f977808 */ /* 0x000fe40005000000 */
[----:B------:R-:W-:Y:S01]  /*1df80*/  FMNMX.FTZ R4, R153, R4, !PT ;  /* 0x0000000499047209 */ /* 0x000fe20007810000 */
[----:B------:R-:W-:Y:S01]  /*1df90*/  LDSM.16.MT88.4 R28, [R185+0xc000] ;  /* 0x00c00000b91c783b */ /* 0x000fe20000004200 */
        /* <DEDUP_REMOVED lines=20> */
[----:B------:R-:W-:Y:S05]  /*1e0e0*/  FMUL.FTZ R155, R132, UR4 ;  /* 0x00000004849b7c20 */ /* 0x000fea0008410000 */
[----:B------:R-:W-:Y:S05]  /*1e0f0*/  FSEL R155, R155, RZ, P1 ;  /* 0x000000ff9b9b7208 */ /* 0x000fea0000800000 */
[--C-:B------:R-:W-:Y:S01]  /*1e100*/  FFMA.FTZ R159, R148, UR4, -R155.reuse ;  /* 0x00000004949f7c23 */ /* 0x100fe2000801089b */
[----:B------:R-:W-:Y:S01]  /*1e110*/  FSEL R148, R5, RZ, P0 ;  /* 0x000000ff05947208 */ /* 0x000fe20000000000 */
        /* <DEDUP_REMOVED lines=8> */
[--C-:B------:R-:W-:Y:S01]  /*1e1a0*/  FFMA.FTZ R134, R9, UR4, -R148.reuse ;  /* 0x0000000409867c23 */ /* 0x100fe20008010894 */
[----:B------:R-:W-:Y:S01]  /*1e1b0*/  FFMA.FTZ R161, R11, UR4, -R148 ;  /* 0x000000040ba17c23 */ /* 0x000fe20008010894 */
[----:B------:R-:W-:Y:S01]  /*1e1c0*/  FMUL.FTZ R6, R0, UR4 ;  /* 0x0000000400067c20 */ /* 0x000fe20008410000 */
[----:B------:R-:W-:Y:S01]  /*1e1d0*/  MUFU.EX2 R163, R163 ;  /* 0x000000a300a37308 */ /* 0x000fe20000000800 */
[----:B------:R-:W-:Y:S01]  /*1e1e0*/  FADD.FTZ R0, -R5, R2 ;  /* 0x0000000205007221 */ /* 0x000fe20000010100 */
[--C-:B------:R-:W-:Y:S01]  /*1e1f0*/  FFMA.FTZ R169, R140, UR4, -R155.reuse ;  /* 0x000000048ca97c23 */ /* 0x100fe2000801089b */
[--C-:B------:R-:W-:Y:S01]  /*1e200*/  FFMA.FTZ R170, R141, UR4, -R148.reuse ;  /* 0x000000048daa7c23 */ /* 0x100fe20008010894 */
[--C-:B------:R-:W-:Y:S01]  /*1e210*/  FFMA.FTZ R225, R144, UR4, -R155.reuse ;  /* 0x0000000490e17c23 */ /* 0x100fe2000801089b */
[----:B------:R-:W-:Y:S01]  /*1e220*/  FMUL.FTZ R8, R0, UR4 ;  /* 0x0000000400087c20 */ /* 0x000fe20008410000 */
[--C-:B------:R-:W-:Y:S01]  /*1e230*/  FFMA.FTZ R220, R147, UR4, -R148.reuse ;  /* 0x0000000493dc7c23 */ /* 0x100fe20008010894 */
[--C-:B------:R-:W-:Y:S03]  /*1e240*/  FFMA.FTZ R227, R154, UR4, -R155.reuse ;  /* 0x000000049ae37c23 */ /* 0x100fe6000801089b */
        /* <DEDUP_REMOVED lines=17> */
[----:B-1----:R-:W-:Y:S01]  /*1e360*/  F2FP.F16.F32.PACK_AB R136, R160, R163 ;  /* 0x000000a3a088723e */ /* 0x002fe200000000ff */
[----:B------:R-:W-:Y:S01]  /*1e370*/  LDSM.16.MT88.4 R144, [R184+0xf000] ;  /* 0x00f00000b890783b */ /* 0x000fe20000004200 */
[--C-:B------:R-:W-:Y:S01]  /*1e380*/  FFMA.FTZ R219, R219, UR4, -R148.reuse ;  /* 0x00000004dbdb7c23 */ /* 0x100fe20008010894 */
[----:B------:R-:W-:Y:S01]  /*1e390*/  FFMA.FTZ R148, R133, UR4, -R148 ;  /* 0x0000000485947c23 */ /* 0x000fe20008010894 */
[--C-:B------:R-:W-:Y:S01]  /*1e3a0*/  FFMA.FTZ R164, R164, UR4, -R155.reuse ;  /* 0x00000004a4a47c23 */ /* 0x100fe2000801089b */
[----:B------:R-:W-:Y:S04]  /*1e3b0*/  ISETP.GT.AND P0, PT, R208, R195, PT ;  /* 0x000000c3d000720c */ /* 0x000fe80003f04270 */
[----:B------:R-:W-:Y:S10]  /*1e3c0*/  MUFU.EX2 R165, R165 ;  /* 0x000000a500a57308 */ /* 0x000ff40000000800 */
[----:B------:R-:W1:Y:S01]  /*1e3d0*/  MUFU.EX2 R135, R135 ;  /* 0x0000008700877308 */ /* 0x000e620000000800 */
[----:B--2---:R-:W-:Y:S09]  /*1e3e0*/  F2FP.F16.F32.PACK_AB R138, R158, R159 ;  /* 0x0000009f9e8a723e */ /* 0x004ff200000000ff */
[----:B------:R-:W-:Y:S10]  /*1e3f0*/  MUFU.EX2 R134, R134 ;  /* 0x0000008600867308 */ /* 0x000ff40000000800 */
[----:B------:R-:W2:Y:S01]  /*1e400*/  MUFU.EX2 R161, R161 ;  /* 0x000000a100a17308 */ /* 0x000ea20000000800 */
[----:B-1----:R-:W-:Y:S09]  /*1e410*/  F2FP.F16.F32.PACK_AB R137, R135, R165 ;  /* 0x000000a58789723e */ /* 0x002ff200000000ff */
[----:B------:R-:W1:Y:S10]  /*1e420*/  MUFU.EX2 R2, R6 ;  /* 0x0000000600027308 */ /* 0x000e740000000800 */
[----:B------:R-:W3:Y:S01]  /*1e430*/  MUFU.EX2 R0, R8 ;  /* 0x0000000800007308 */ /* 0x000ee20000000800 */
[----:B--2---:R-:W-:Y:S09]  /*1e440*/  F2FP.F16.F32.PACK_AB R139, R161, R134 ;  /* 0x00000086a18b723e */ /* 0x004ff200000000ff */
[----:B------:R-:W-:Y:S01]  /*1e450*/  MUFU.EX2 R133, R148 ;  /* 0x0000009400857308 */ /* 0x000fe20000000800 */
        /* <DEDUP_REMOVED lines=17> */
[----:B------:R1:W-:Y:S04]  /*1e570*/  MUFU.EX2 R162, R166 ;  /* 0x000000a600a27308 */ /* 0x0003e80000000800 */
[----:B------:R-:W2:Y:S01]  /*1e580*/  LDSM.16.MT88.4 R120, [R184+0xc000] ;  /* 0x00c00000b878783b */ /* 0x000ea20000004200 */
[C---:B------:R-:W-:Y:S05]  /*1e590*/  HMMA.16816.F32 R8, R136.reuse, R18, R8 ;  /* 0x000000128808723c */ /* 0x040fea0000001808 */
[----:B------:R-:W3:Y:S01]  /*1e5a0*/  MUFU.EX2 R167, R167 ;  /* 0x000000a700a77308 */ /* 0x000ee20000000800 */
[C---:B------:R-:W-:Y:S01]  /*1e5b0*/  FMUL.FTZ R16, R2.reuse, R116 ;  /* 0x0000007402107220 */ /* 0x040fe20000410000 */
[C---:B------:R-:W-:Y:S01]  /*1e5c0*/  HMMA.16816.F32 R12, R136.reuse, R24, R12 ;  /* 0x00000018880c723c */ /* 0x040fe2000000180c */
[----:B------:R-:W4:Y:S03]  /*1e5d0*/  LDSM.16.MT88.4 R124, [R188+0xe000] ;  /* 0x00e00000bc7c783b */ /* 0x000f260000004200 */
[----:B------:R-:W-:Y:S01]  /*1e5e0*/  FMUL.FTZ R17, R2, R117 ;  /* 0x0000007502117220 */ /* 0x000fe20000410000 */
[C---:B------:R-:W-:Y:S01]  /*1e5f0*/  FMUL.FTZ R18, R0.reuse, R118 ;  /* 0x0000007600127220 */ /* 0x040fe20000410000 */
[C---:B------:R-:W-:Y:S01]  /*1e600*/  FMUL.FTZ R19, R0.reuse, R119 ;  /* 0x0000007700137220 */ /* 0x040fe20000410000 */
[C---:B------:R-:W-:Y:S02]  /*1e610*/  FMUL.FTZ R22, R0.reuse, R114 ;  /* 0x0000007200167220 */ /* 0x040fe40000410000 */
[----:B------:R-:W-:Y:S01]  /*1e620*/  LDSM.16.MT88.4 R116, [R185+0xc800] ;  /* 0x00c80000b974783b */ /* 0x000fe20000004200 */
[----:B------:R-:W-:Y:S01]  /*1e630*/  MUFU.EX2 R169, R169 ;  /* 0x000000a900a97308 */ /* 0x000fe20000000800 */
[----:B------:R-:W-:Y:S01]  /*1e640*/  FMUL.FTZ R23, R0, R115 ;  /* 0x0000007300177220 */ /* 0x000fe20000410000 */
[C---:B------:R-:W-:Y:S01]  /*1e650*/  FMUL.FTZ R24, R2.reuse, R108 ;  /* 0x0000006c02187220 */ /* 0x040fe20000410000 */
[C---:B------:R-:W-:Y:S01]  /*1e660*/  FMUL.FTZ R25, R2.reuse, R109 ;  /* 0x0000006d02197220 */ /* 0x040fe20000410000 */
[C---:B------:R-:W-:Y:S03]  /*1e670*/  HMMA.16816.F32 R16, R136.reuse, R26, R16 ;  /* 0x0000001a8810723c */ /* 0x040fe60000001810 */
[----:B------:R-:W-:Y:S01]  /*1e680*/  LDSM.16.MT88.4 R112, [R186+0x10000] ;  /* 0x01000000ba70783b */ /* 0x000fe20000004200 */
[----:B------:R-:W-:Y:S01]  /*1e690*/  FMUL.FTZ R33, R2, R101 ;  /* 0x0000006502217220 */ /* 0x000fe20000410000 */
[C---:B------:R-:W-:Y:S01]  /*1e6a0*/  FMUL.FTZ R34, R0.reuse, R102 ;  /* 0x0000006600227220 */ /* 0x040fe20000410000 */
[C---:B------:R-:W-:Y:S01]  /*1e6b0*/  HMMA.16816.F32 R20, R136.reuse, R28, R20 ;  /* 0x0000001c8814723c */ /* 0x040fe20000001814 */
[----:B------:R-:W-:Y:S04]  /*1e6c0*/  MUFU.EX2 R168, R168 ;  /* 0x000000a800a87308 */ /* 0x000fe80000000800 */
[C---:B------:R-:W-:Y:S01]  /*1e6d0*/  FMUL.FTZ R26, R0.reuse, R110 ;  /* 0x0000006e001a7220 */ /* 0x040fe20000410000 */
[----:B------:R-:W-:Y:S01]  /*1e6e0*/  FMUL.FTZ R27, R0, R111 ;  /* 0x0000006f001b7220 */ /* 0x000fe20000410000 */
[C---:B------:R-:W-:Y:S01]  /*1e6f0*/  FMUL.FTZ R28, R2.reuse, R104 ;  /* 0x00000068021c7220 */ /* 0x040fe20000410000 */
[----:B------:R-:W5:Y:S03]  /*1e700*/  LDSM.16.MT88.4 R108, [R186+0xe000] ;  /* 0x00e00000ba6c783b */ /* 0x000f660000004200 */
[----:B------:R-:W-:Y:S01]  /*1e710*/  MUFU.EX2 R171, R171 ;  /* 0x000000ab00ab7308 */ /* 0x000fe20000000800 */
[----:B------:R-:W-:Y:S01]  /*1e720*/  FMUL.FTZ R29, R2, R105 ;  /* 0x00000069021d7220 */ /* 0x000fe20000410000 */
[----:B------:R-:W-:Y:S01]  /*1e730*/  FMUL.FTZ R35, R0, R103 ;  /* 0x0000006700237220 */ /* 0x000fe20000410000 */
[C---:B------:R-:W-:Y:S03]  /*1e740*/  HMMA.16816.F32 R24, R136.reuse, R30, R24 ;  /* 0x0000001e8818723c */ /* 0x040fe60000001818 */
[C---:B------:R-:W-:Y:S01]  /*1e750*/  FMUL.FTZ R36, R2.reuse, R36 ;  /* 0x0000002402247220 */ /* 0x040fe20000410000 */
[----:B------:R-:W-:Y:S01]  /*1e760*/  FMUL.FTZ R37, R2, R37 ;  /* 0x0000002502257220 */ /* 0x000fe20000410000 */
[C---:B------:R-:W-:Y:S01]  /*1e770*/  FMUL.FTZ R38, R0.reuse, R38 ;  /* 0x0000002600267220 */ /* 0x040fe20000410000 */
[C---:B------:R-:W-:Y:S01]  /*1e780*/  FMUL.FTZ R39, R0.reuse, R39 ;  /* 0x0000002700277220 */ /* 0x040fe20000410000 */
[C---:B------:R-:W-:Y:S01]  /*1e790*/  FMUL.FTZ R30, R0.reuse, R106 ;  /* 0x0000006a001e7220 */ /* 0x040fe20000410000 */
[----:B------:R-:W-:Y:S01]  /*1e7a0*/  FMUL.FTZ R31, R0, R107 ;  /* 0x0000006b001f7220 */ /* 0x000fe20000410000 */
[----:B------:R-:W-:Y:S01]  /*1e7b0*/  LDSM.16.MT88.4 R100, [R184+0xe000] ;  /* 0x00e00000b864783b */ /* 0x000fe20000004200 */
[----:B------:R-:W-:Y:S01]  /*1e7c0*/  MUFU.EX2 R193, R193 ;  /* 0x000000c100c17308 */ /* 0x000fe20000000800 */
[--C-:B-1----:R-:W-:Y:S01]  /*1e7d0*/  FFMA.FTZ R166, R142, UR4, -R155.reuse ;  /* 0x000000048ea67c23 */ /* 0x102fe2000801089b */
[----:B------:R-:W-:Y:S01]  /*1e7e0*/  FFMA.FTZ R155, R150, UR4, -R155 ;  /* 0x00000004969b7c23 */ /* 0x000fe2000801089b */
[C---:B------:R-:W-:Y:S01]  /*1e7f0*/  FMUL.FTZ R40, R2.reuse, R40 ;  /* 0x0000002802287220 */ /* 0x040fe20000410000 */
[----:B------:R-:W-:Y:S01]  /*1e800*/  FMUL.FTZ R41, R2, R41 ;  /* 0x0000002902297220 */ /* 0x000fe20000410000 */
[C---:B--2---:R-:W-:Y:S02]  /*1e810*/  HMMA.16816.F32 R28, R136.reuse, R120, R28 ;  /* 0x00000078881c723c */ /* 0x044fe4000000181c */
[----:B------:R-:W1:Y:S03]  /*1e820*/  LDSM.16.MT88.4 R104, [R185+0xe000] ;  /* 0x00e00000b968783b */ /* 0x000e660000004200 */
[----:B------:R2:W-:Y:S01]  /*1e830*/  MUFU.EX2 R229, R155 ;  /* 0x0000009b00e57308 */ /* 0x0005e20000000800 */
[C---:B------:R-:W-:Y:S01]  /*1e840*/  FMUL.FTZ R42, R0.reuse, R42 ;  /* 0x0000002a002a7220 */ /* 0x040fe20000410000 */
[----:B------:R-:W-:Y:S01]  /*1e850*/  FMUL.FTZ R43, R0, R43 ;  /* 0x0000002b002b7220 */ /* 0x000fe20000410000 */
[C---:B------:R-:W-:Y:S02]  /*1e860*/  HMMA.16816.F32 R32, R136.reuse, R122, R32 ;  /* 0x0000007a8820723c */ /* 0x040fe40000001820 */
[----:B------:R-:W-:Y:S01]  /*1e870*/  LDSM.16.MT88.4 R120, [R184+0xc800] ;  /* 0x00c80000b878783b */ /* 0x000fe20000004200 */
[C---:B------:R-:W-:Y:S03]  /*1e880*/  FMUL.FTZ R44, R2.reuse, R44 ;  /* 0x0000002c022c7220 */ /* 0x040fe60000410000 */
[C---:B----4-:R-:W-:Y:S01]  /*1e890*/  HMMA.16816.F32 R36, R136.reuse, R124, R36 ;  /* 0x0000007c8824723c */ /* 0x050fe20000001824 */
[----:B------:R-:W4:Y:S04]  /*1e8a0*/  MUFU.EX2 R166, R166 ;  /* 0x000000a600a67308 */ /* 0x000f280000000800 */
[----:B------:R-:W-:Y:S01]  /*1e8b0*/  FMUL.FTZ R45, R2, R45 ;  /* 0x0000002d022d7220 */ /* 0x000fe20000410000 */
[C---:B------:R-:W-:Y:S01]  /*1e8c0*/  HMMA.16816.F32 R40, R136.reuse, R126, R40 ;  /* 0x0000007e8828723c */ /* 0x040fe20000001828 */
[----:B------:R-:W-:Y:S04]  /*1e8d0*/  LDSM.16.MT88.4 R124, [R188+0xe800] ;  /* 0x00e80000bc7c783b */ /* 0x000fe80000004200 */
[----:B------:R-:W4:Y:S01]  /*1e8e0*/  MUFU.EX2 R170, R170 ;  /* 0x000000aa00aa7308 */ /* 0x000f220000000800 */
[C---:B------:R-:W-:Y:S01]  /*1e8f0*/  FMUL.FTZ R46, R0.reuse, R46 ;  /* 0x0000002e002e7220 */ /* 0x040fe20000410000 */
[----:B------:R-:W-:Y:S01]  /*1e900*/  FMUL.FTZ R47, R0, R47 ;  /* 0x0000002f002f7220 */ /* 0x000fe20000410000 */
[C---:B------:R-:W-:Y:S03]  /*1e910*/  FMUL.FTZ R48, R2.reuse, R48 ;  /* 0x0000003002307220 */ /* 0x040fe60000410000 */
[----:B------:R-:W-:Y:S01]  /*1e920*/  FMUL.FTZ R49, R2, R49 ;  /* 0x0000003102317220 */ /* 0x000fe20000410000 */
[----:B------:R-:W-:Y:S01]  /*1e930*/  LDSM.16.MT88.4 R140, [R185+0xe800] ;  /* 0x00e80000b98c783b */ /* 0x000fe20000004200 */
[C---:B------:R-:W-:Y:S01]  /*1e940*/  FMUL.FTZ R50, R0.reuse, R50 ;  /* 0x0000003200327220 */ /* 0x040fe20000410000 */
[----:B------:R-:W-:Y:S01]  /*1e950*/  FMUL.FTZ R51, R0, R51 ;  /* 0x0000003300337220 */ /* 0x000fe20000410000 */
[C---:B-----5:R-:W-:Y:S01]  /*1e960*/  HMMA.16816.F32 R44, R136.reuse, R108, R44 ;  /* 0x0000006c882c723c */ /* 0x060fe2000000182c */
[----:B------:R-:W-:Y:S02]  /*1e970*/  MUFU.EX2 R216, R216 ;  /* 0x000000d800d87308 */ /* 0x000fe40000000800 */
[C---:B------:R-:W-:Y:S02]  /*1e980*/  FMUL.FTZ R52, R2.reuse, R52 ;  /* 0x0000003402347220 */ /* 0x040fe40000410000 */
[----:B------:R-:W-:Y:S01]  /*1e990*/  LDSM.16.MT88.4 R148, [R188+0xf800] ;  /* 0x00f80000bc94783b */ /* 0x000fe20000004200 */
[----:B------:R-:W-:Y:S01]  /*1e9a0*/  FMUL.FTZ R53, R2, R53 ;  /* 0x0000003502357220 */ /* 0x000fe20000410000 */
[C---:B------:R-:W-:Y:S04]  /*1e9b0*/  HMMA.16816.F32 R48, R136.reuse, R110, R48 ;  /* 0x0000006e8830723c */ /* 0x040fe80000001830 */
[----:B------:R-:W5:Y:S01]  /*1e9c0*/  MUFU.EX2 R223, R223 ;  /* 0x000000df00df7308 */ /* 0x000f620000000800 */
[C---:B------:R-:W-:Y:S01]  /*1e9d0*/  FMUL.FTZ R54, R0.reuse, R54 ;  /* 0x0000003600367220 */ /* 0x040fe20000410000 */
[----:B------:R-:W3:Y:S01]  /*1e9e0*/  LDSM.16.MT88.4 R108, [R188+0x10000] ;  /* 0x01000000bc6c783b */ /* 0x000ee20000004200 */
[----:B------:R-:W-:Y:S01]  /*1e9f0*/  FMUL.FTZ R55, R0, R55 ;  /* 0x0000003700377220 */ /* 0x000fe20000410000 */
[C---:B------:R-:W-:Y:S03]  /*1ea00*/  FMUL.FTZ R56, R2.reuse, R56 ;  /* 0x0000003802387220 */ /* 0x040fe60000410000 */
[----:B------:R-:W-:Y:S01]  /*1ea10*/  FMUL.FTZ R57, R2, R57 ;  /* 0x0000003902397220 */ /* 0x000fe20000410000 */
[C---:B------:R-:W-:Y:S01]  /*1ea20*/  FMUL.FTZ R58, R0.reuse, R58 ;  /* 0x0000003a003a7220 */ /* 0x040fe20000410000 */
[----:B------:R-:W-:Y:S01]  /*1ea30*/  FMUL.FTZ R59, R0, R59 ;  /* 0x0000003b003b7220 */ /* 0x000fe20000410000 */
[C---:B-1----:R-:W-:Y:S01]  /*1ea40*/  HMMA.16816.F32 R52, R136.reuse, R104, R52 ;  /* 0x000000688834723c */ /* 0x042fe20000001834 */
[----:B--2---:R-:W-:Y:S01]  /*1ea50*/  LDSM.16.MT88.4 R152, [R186+0xf800] ;  /* 0x00f80000ba98783b */ /* 0x004fe20000004200 */
[----:B------:R-:W-:Y:S01]  /*1ea60*/  MUFU.EX2 R194, R194 ;  /* 0x000000c200c27308 */ /* 0x000fe20000000800 */
[C---:B------:R-:W-:Y:S01]  /*1ea70*/  FMUL.FTZ R60, R2.reuse, R60 ;  /* 0x0000003c023c7220 */ /* 0x040fe20000410000 */
[----:B------:R-:W-:Y:S01]  /*1ea80*/  FMUL.FTZ R61, R2, R61 ;  /* 0x0000003d023d7220 */ /* 0x000fe20000410000 */
[C---:B------:R-:W-:Y:S01]  /*1ea90*/  FMUL.FTZ R62, R0.reuse, R62 ;  /* 0x0000003e003e7220 */ /* 0x040fe20000410000 */
[C---:B------:R-:W-:Y:S03]  /*1eaa0*/  HMMA.16816.F32 R56, R136.reuse, R106, R56 ;  /* 0x0000006a8838723c */ /* 0x040fe60000001838 */
[----:B------:R-:W1:Y:S03]  /*1eab0*/  LDSM.16.MT88.4 R104, [R185+0x10000] ;  /* 0x01000000b968783b */ /* 0x000e660000004200 */
[----:B------:R-:W2:Y:S01]  /*1eac0*/  MUFU.EX2 R225, R225 ;  /* 0x000000e100e17308 */ /* 0x000ea20000000800 */
[----:B------:R-:W-:Y:S01]  /*1ead0*/  FMUL.FTZ R63, R0, R63 ;  /* 0x0000003f003f7220 */ /* 0x000fe20000410000 */
[C---:B------:R-:W-:Y:S03]  /*1eae0*/  FMUL.FTZ R64, R2.reuse, R64 ;  /* 0x0000004002407220 */ /* 0x040fe60000410000 */
[----:B------:R-:W-:Y:S01]  /*1eaf0*/  FMUL.FTZ R65, R2, R65 ;  /* 0x0000004102417220 */ /* 0x000fe20000410000 */
[C---:B------:R-:W-:Y:S01]  /*1eb00*/  FMUL.FTZ R66, R0.reuse, R66 ;  /* 0x0000004200427220 */ /* 0x040fe20000410000 */
[----:B------:R-:W-:Y:S01]  /*1eb10*/  FMUL.FTZ R67, R0, R67 ;  /* 0x0000004300437220 */ /* 0x000fe20000410000 */
[C---:B------:R-:W-:Y:S02]  /*1eb20*/  HMMA.16816.F32 R60, R136.reuse, R100, R60 ;  /* 0x00000064883c723c */ /* 0x040fe4000000183c */
[----:B------:R-:W-:Y:S01]  /*1eb30*/  MUFU.EX2 R218, R218 ;  /* 0x000000da00da7308 */ /* 0x000fe20000000800 */
[C---:B------:R-:W-:Y:S01]  /*1eb40*/  FMUL.FTZ R68, R2.reuse, R68 ;  /* 0x0000004402447220 */ /* 0x040fe20000410000 */
[----:B------:R-:W-:Y:S01]  /*1eb50*/  FMUL.FTZ R69, R2, R69 ;  /* 0x0000004502457220 */ /* 0x000fe20000410000 */
[C---:B------:R-:W-:Y:S01]  /*1eb60*/  FMUL.FTZ R70, R0.reuse, R70 ;  /* 0x0000004600467220 */ /* 0x040fe20000410000 */
[C---:B------:R-:W-:Y:S01]  /*1eb70*/  HMMA.16816.F32 R64, R136.reuse, R102, R64 ;  /* 0x000000668840723c */ /* 0x040fe20000001840 */
[----:B------:R-:W4:Y:S05]  /*1eb80*/  LDSM.16.MT88.4 R100, [R184+0x10000] ;  /* 0x01000000b864783b */ /* 0x000f2a0000004200 */
[----:B------:R-:W2:Y:S01]  /*1eb90*/  MUFU.EX2 R219, R219 ;  /* 0x000000db00db7308 */ /* 0x000ea20000000800 */
[----:B------:R-:W-:Y:S01]  /*1eba0*/  FMUL.FTZ R71, R0, R71 ;  /* 0x0000004700477220 */ /* 0x000fe20000410000 */
[C---:B------:R-:W-:Y:S03]  /*1ebb0*/  FMUL.FTZ R72, R2.reuse, R72 ;  /* 0x0000004802487220 */ /* 0x040fe60000410000 */
[----:B------:R-:W-:Y:S01]  /*1ebc0*/  FMUL.FTZ R73, R2, R73 ;  /* 0x0000004902497220 */ /* 0x000fe20000410000 */
[C---:B------:R-:W-:Y:S01]  /*1ebd0*/  FMUL.FTZ R74, R0.reuse, R74 ;  /* 0x0000004a004a7220 */ /* 0x040fe20000410000 */
[----:B------:R-:W-:Y:S01]  /*1ebe0*/  FMUL.FTZ R75, R0, R75 ;  /* 0x0000004b004b7220 */ /* 0x000fe20000410000 */
[C---:B---3--:R-:W-:Y:S02]  /*1ebf0*/  HMMA.16816.F32 R68, R136.reuse, R108, R68 ;  /* 0x0000006c8844723c */ /* 0x048fe40000001844 */
[----:B------:R-:W-:Y:S01]  /*1ec00*/  MUFU.EX2 R220, R220 ;  /* 0x000000dc00dc7308 */ /* 0x000fe20000000800 */
[C---:B------:R-:W-:Y:S01]  /*1ec10*/  FMUL.FTZ R76, R2.reuse, R76 ;  /* 0x0000004c024c7220 */ /* 0x040fe20000410000 */
[----:B------:R-:W-:Y:S01]  /*1ec20*/  FMUL.FTZ R77, R2, R77 ;  /* 0x0000004d024d7220 */ /* 0x000fe20000410000 */
[C---:B------:R-:W-:Y:S01]  /*1ec30*/  FMUL.FTZ R78, R0.reuse, R78 ;  /* 0x0000004e004e7220 */ /* 0x040fe20000410000 */
[C---:B------:R-:W-:Y:S01]  /*1ec40*/  HMMA.16816.F32 R72, R136.reuse, R110, R72 ;  /* 0x0000006e8848723c */ /* 0x040fe20000001848 */
[----:B------:R-:W3:Y:S05]  /*1ec50*/  LDSM.16.MT88.4 R108, [R188+0xc800] ;  /* 0x00c80000bc6c783b */ /* 0x000eea0000004200 */
        /* <DEDUP_REMOVED lines=12> */
[----:B------:R-:W5:Y:S05]  /*1ed20*/  LDSM.16.MT88.4 R112, [R186+0xc800] ;  /* 0x00c80000ba70783b */ /* 0x000f6a0000004200 */
[----:B------:R-:W2:Y:S01]  /*1ed30*/  MUFU.EX2 R227, R227 ;  /* 0x000000e300e37308 */ /* 0x000ea20000000800 */
[----:B------:R-:W-:Y:S01]  /*1ed40*/  FMUL.FTZ R87, R0, R87 ;  /* 0x0000005700577220 */ /* 0x000fe20000410000 */
[C---:B------:R-:W-:Y:S03]  /*1ed50*/  FMUL.FTZ R88, R2.reuse, R88 ;  /* 0x0000005802587220 */ /* 0x040fe60000410000 */
[----:B------:R-:W-:Y:S01]  /*1ed60*/  FMUL.FTZ R89, R2, R89 ;  /* 0x0000005902597220 */ /* 0x000fe20000410000 */
[C---:B------:R-:W-:Y:S01]  /*1ed70*/  FMUL.FTZ R90, R0.reuse, R90 ;  /* 0x0000005a005a7220 */ /* 0x040fe20000410000 */
[----:B------:R-:W-:Y:S01]  /*1ed80*/  FMUL.FTZ R91, R0, R91 ;  /* 0x0000005b005b7220 */ /* 0x000fe20000410000 */
[C---:B-1----:R-:W-:Y:S02]  /*1ed90*/  HMMA.16816.F32 R84, R136.reuse, R104, R84 ;  /* 0x000000688854723c */ /* 0x042fe40000001854 */
[----:B------:R-:W1:Y:S01]  /*1eda0*/  MUFU.EX2 R222, R222 ;  /* 0x000000de00de7308 */ /* 0x000e620000000800 */
[C---:B------:R-:W-:Y:S01]  /*1edb0*/  FMUL.FTZ R92, R2.reuse, R92 ;  /* 0x0000005c025c7220 */ /* 0x040fe20000410000 */
[----:B------:R-:W-:Y:S01]  /*1edc0*/  FMUL.FTZ R93, R2, R93 ;  /* 0x0000005d025d7220 */ /* 0x000fe20000410000 */
[C---:B------:R-:W-:Y:S01]  /*1edd0*/  FMUL.FTZ R94, R0.reuse, R94 ;  /* 0x0000005e005e7220 */ /* 0x040fe20000410000 */
[C---:B------:R-:W-:Y:S06]  /*1ede0*/  HMMA.16816.F32 R88, R136.reuse, R106, R88 ;  /* 0x0000006a8858723c */ /* 0x040fec0000001858 */
[----:B------:R-:W-:Y:S01]  /*1edf0*/  MUFU.EX2 R224, R224 ;  /* 0x000000e000e07308 */ /* 0x000fe20000000800 */
[----:B------:R-:W-:Y:S01]  /*1ee00*/  FMUL.FTZ R95, R0, R95 ;  /* 0x0000005f005f7220 */ /* 0x000fe20000410000 */
[C---:B------:R-:W-:Y:S03]  /*1ee10*/  FMUL.FTZ R96, R2.reuse, R96 ;  /* 0x0000006002607220 */ /* 0x040fe60000410000 */
[----:B------:R-:W-:Y:S01]  /*1ee20*/  FMUL.FTZ R97, R2, R97 ;  /* 0x0000006102617220 */ /* 0x000fe20000410000 */
[C---:B------:R-:W-:Y:S01]  /*1ee30*/  FMUL.FTZ R98, R0.reuse, R98 ;  /* 0x0000006200627220 */ /* 0x040fe20000410000 */
[----:B------:R-:W-:Y:S01]  /*1ee40*/  FMUL.FTZ R99, R0, R99 ;  /* 0x0000006300637220 */ /* 0x000fe20000410000 */
[C---:B----4-:R-:W-:Y:S02]  /*1ee50*/  HMMA.16816.F32 R92, R136.reuse, R100, R92 ;  /* 0x00000064885c723c */ /* 0x050fe4000000185c */
[----:B------:R-:W4:Y:S01]  /*1ee60*/  MUFU.EX2 R231, R231 ;  /* 0x000000e700e77308 */ /* 0x000f220000000800 */
[----:B------:R-:W-:Y:S01]  /*1ee70*/  F2FP.F16.F32.PACK_AB R104, R167, R162 ;  /* 0x000000a2a768723e */ /* 0x000fe200000000ff */
[----:B------:R-:W-:Y:S01]  /*1ee80*/  FFMA.FTZ R163, R2, R217, R163 ;  /* 0x000000d902a37223 */ /* 0x000fe200000100a3 */
[----:B------:R-:W-:Y:S01]  /*1ee90*/  F2FP.F16.F32.PACK_AB R106, R169, R166 ;  /* 0x000000a6a96a723e */ /* 0x000fe200000000ff */
[----:B------:R-:W-:Y:S01]  /*1eea0*/  HMMA.16816.F32 R96, R136, R102, R96 ;  /* 0x000000668860723c */ /* 0x000fe20000001860 */
[----:B------:R-:W2:Y:S05]  /*1eeb0*/  LDSM.16.MT88.4 R100, [R184+0xe800] ;  /* 0x00e80000b864783b */ /* 0x000eaa0000004200 */
[----:B------:R-:W4:Y:S01]  /*1eec0*/  MUFU.EX2 R226, R226 ;  /* 0x000000e200e27308 */ /* 0x000f220000000800 */
[----:B------:R-:W-:Y:S01]  /*1eed0*/  F2FP.F16.F32.PACK_AB R105, R171, R168 ;  /* 0x000000a8ab69723e */ /* 0x000fe200000000ff */
[----:B------:R-:W-:Y:S03]  /*1eee0*/  FFMA.FTZ R165, R0, R215, R165 ;  /* 0x000000d700a57223 */ /* 0x000fe600000100a5 */
[----:B------:R-:W-:Y:S01]  /*1eef0*/  F2FP.F16.F32.PACK_AB R107, R170, R193 ;  /* 0x000000c1aa6b723e */ /* 0x000fe200000000ff */
[----:B------:R-:W-:Y:S01]  /*1ef00*/  FADD.FTZ R160, R160, R163 ;  /* 0x000000a3a0a07221 */ /* 0x000fe20000010000 */
[----:B------:R-:W-:Y:S01]  /*1ef10*/  LDSM.16.MT88.4 R136, [R184+0xd000] ;  /* 0x00d00000b888783b */ /* 0x000fe20000004200 */
[----:B------:R-:W-:Y:S01]  /*1ef20*/  MOV R2, R3 ;  /* 0x0000000300027202 */ /* 0x000fe20000000f00 */
[----:B------:R-:W-:Y:S01]  /*1ef30*/  FADD.FTZ R165, R135, R165 ;  /* 0x000000a587a57221 */ /* 0x000fe20000010000 */
[----:B------:R-:W-:Y:S02]  /*1ef40*/  FADD.FTZ R159, R159, R160 ;  /* 0x000000a09f9f7221 */ /* 0x000fe40000010000 */
[C---:B---3--:R-:W-:Y:S05]  /*1ef50*/  HMMA.16816.F32 R4, R104.reuse, R108, R4 ;  /* 0x0000006c6804723c */ /* 0x048fea0000001804 */
[----:B------:R-:W-:Y:S01]  /*1ef60*/  FADD.FTZ R134, R134, R165 ;  /* 0x000000a586867221 */ /* 0x000fe20000010000 */
[C---:B------:R-:W-:Y:S01]  /*1ef70*/  HMMA.16816.F32 R8, R104.reuse, R110, R8 ;  /* 0x0000006e6808723c */ /* 0x040fe20000001808 */
[----:B------:R-:W3:Y:S04]  /*1ef80*/  LDSM.16.MT88.4 R108, [R188+0x10800] ;  /* 0x01080000bc6c783b */ /* 0x000ee80000004200 */
[----:B------:R-:W-:Y:S01]  /*1ef90*/  FADD.FTZ R159, R158, R159 ;  /* 0x0000009f9e9f7221 */ /* 0x000fe20000010000 */
[C---:B-----5:R-:W-:Y:S05]  /*1efa0*/  HMMA.16816.F32 R12, R104.reuse, R112, R12 ;  /* 0x00000070680c723c */ /* 0x060fea000000180c */
[----:B------:R-:W-:Y:S01]  /*1efb0*/  FADD.FTZ R161, R161, R134 ;  /* 0x00000086a1a17221 */ /* 0x000fe20000010000 */
[C---:B------:R-:W-:Y:S01]  /*1efc0*/  HMMA.16816.F32 R16, R104.reuse, R114, R16 ;  /* 0x000000726810723c */ /* 0x040fe20000001810 */
[----:B------:R-:W5:Y:S04]  /*1efd0*/  LDSM.16.MT88.4 R112, [R186+0x10800] ;  /* 0x01080000ba70783b */ /* 0x000f680000004200 */
[----:B------:R-:W-:Y:S01]  /*1efe0*/  FADD.FTZ R162, R162, R159 ;  /* 0x0000009fa2a27221 */ /* 0x000fe20000010000 */
[C---:B------:R-:W-:Y:S05]  /*1eff0*/  HMMA.16816.F32 R20, R104.reuse, R116, R20 ;  /* 0x000000746814723c */ /* 0x040fea0000001814 */
[----:B------:R-:W-:Y:S01]  /*1f000*/  FADD.FTZ R168, R168, R161 ;  /* 0x000000a1a8a87221 */ /* 0x000fe20000010000 */
[C---:B------:R-:W-:Y:S01]  /*1f010*/  HMMA.16816.F32 R24, R104.reuse, R118, R24 ;  /* 0x000000766818723c */ /* 0x040fe20000001818 */
[----:B------:R-:W1:Y:S04]  /*1f020*/  LDSM.16.MT88.4 R116, [R185+0x10800] ;  /* 0x01080000b974783b */ /* 0x000e680000004200 */
[----:B------:R-:W-:Y:S01]  /*1f030*/  FADD.FTZ R167, R167, R162 ;  /* 0x000000a2a7a77221 */ /* 0x000fe20000010000 */
        /* <DEDUP_REMOVED lines=14> */
[----:B------:R-:W-:Y:S01]  /*1f120*/  MOV R0, R132 ;  /* 0x0000008400007202 */ /* 0x000fe20000000f00 */
[C---:B------:R-:W-:Y:S06]  /*1f130*/  HMMA.16816.F32 R52, R104.reuse, R140, R52 ;  /* 0x0000008c6834723c */ /* 0x040fec0000001834 */
[C---:B------:R-:W-:Y:S01]  /*1f140*/  HMMA.16816.F32 R56, R104.reuse, R142, R56 ;  /* 0x0000008e6838723c */ /* 0x040fe20000001838 */
[----:B------:R-:W-:Y:S05]  /*1f150*/  LDSM.16.MT88.4 R140, [R186+0xf000] ;  /* 0x00f00000ba8c783b */ /* 0x000fea0000004200 */
[C---:B--2---:R-:W-:Y:S06]  /*1f160*/  HMMA.16816.F32 R60, R104.reuse, R100, R60 ;  /* 0x00000064683c723c */ /* 0x044fec000000183c */
[C---:B------:R-:W-:Y:S05]  /*1f170*/  HMMA.16816.F32 R64, R104.reuse, R102, R64 ;  /* 0x000000666840723c */ /* 0x040fea0000001840 */
[----:B------:R-:W-:Y:S01]  /*1f180*/  F2FP.F16.F32.PACK_AB R100, R223, R216 ;  /* 0x000000d8df64723e */ /* 0x000fe200000000ff */
[C---:B---3--:R-:W-:Y:S05]  /*1f190*/  HMMA.16816.F32 R68, R104.reuse, R108, R68 ;  /* 0x0000006c6844723c */ /* 0x048fea0000001844 */
[----:B------:R-:W-:Y:S01]  /*1f1a0*/  F2FP.F16.F32.PACK_AB R102, R225, R194 ;  /* 0x000000c2e166723e */ /* 0x000fe200000000ff */
[C---:B------:R-:W-:Y:S01]  /*1f1b0*/  HMMA.16816.F32 R72, R104.reuse, R110, R72 ;  /* 0x0000006e6848723c */ /* 0x040fe20000001848 */
[----:B------:R-:W2:Y:S04]  /*1f1c0*/  LDSM.16.MT88.4 R108, [R185+0xd000] ;  /* 0x00d00000b96c783b */ /* 0x000ea80000004200 */
[----:B------:R-:W-:Y:S01]  /*1f1d0*/  F2FP.F16.F32.PACK_AB R101, R219, R218 ;  /* 0x000000dadb65723e */ /* 0x000fe200000000ff */
[C---:B-----5:R-:W-:Y:S05]  /*1f1e0*/  HMMA.16816.F32 R76, R104.reuse, R112, R76 ;  /* 0x00000070684c723c */ /* 0x060fea000000184c */
[----:B------:R-:W-:Y:S01]  /*1f1f0*/  F2FP.F16.F32.PACK_AB R103, R221, R220 ;  /* 0x000000dcdd67723e */ /* 0x000fe200000000ff */
[C---:B------:R-:W-:Y:S01]  /*1f200*/  HMMA.16816.F32 R80, R104.reuse, R114, R80 ;  /* 0x000000726850723c */ /* 0x040fe20000001850 */
[----:B------:R-:W3:Y:S04]  /*1f210*/  LDSM.16.MT88.4 R112, [R188+0xf000] ;  /* 0x00f00000bc70783b */ /* 0x000ee80000004200 */
[----:B------:R-:W-:Y:S01]  /*1f220*/  FADD.FTZ R216, R216, R169 ;  /* 0x000000a9d8d87221 */ /* 0x000fe20000010000 */
[C---:B-1----:R-:W-:Y:S05]  /*1f230*/  HMMA.16816.F32 R84, R104.reuse, R116, R84 ;  /* 0x000000746854723c */ /* 0x042fea0000001854 */
[----:B------:R-:W-:Y:S01]  /*1f240*/  FADD.FTZ R218, R218, R193 ;  /* 0x000000c1dada7221 */ /* 0x000fe20000010000 */
[C---:B------:R-:W-:Y:S01]  /*1f250*/  HMMA.16816.F32 R88, R104.reuse, R118, R88 ;  /* 0x000000766858723c */ /* 0x040fe20000001858 */
[----:B------:R-:W1:Y:S04]  /*1f260*/  LDSM.16.MT88.4 R116, [R185+0xf000] ;  /* 0x00f00000b974783b */ /* 0x000e680000004200 */
[----:B------:R-:W-:Y:S01]  /*1f270*/  FADD.FTZ R223, R223, R216 ;  /* 0x000000d8dfdf7221 */ /* 0x000fe20000010000 */
[C---:B----4-:R-:W-:Y:S05]  /*1f280*/  HMMA.16816.F32 R92, R104.reuse, R120, R92 ;  /* 0x00000078685c723c */ /* 0x050fea000000185c */
[----:B------:R-:W-:Y:S01]  /*1f290*/  FADD.FTZ R219, R219, R218 ;  /* 0x000000dadbdb7221 */ /* 0x000fe20000010000 */
[----:B------:R-:W-:Y:S01]  /*1f2a0*/  HMMA.16816.F32 R96, R104, R122, R96 ;  /* 0x0000007a6860723c */ /* 0x000fe20000001860 */
        /* <DEDUP_REMOVED lines=9> */
[C---:B------:R-:W-:Y:S06]  /*1f340*/  HMMA.16816.F32 R16, R100.reuse, R130, R16 ;  /* 0x000000826410723c */ /* 0x040fec0000001810 */
[C---:B--2---:R-:W-:Y:S06]  /*1f350*/  HMMA.16816.F32 R20, R100.reuse, R108, R20 ;  /* 0x0000006c6414723c */ /* 0x044fec0000001814 */
[C---:B------:R-:W-:Y:S01]  /*1f360*/  HMMA.16816.F32 R24, R100.reuse, R110, R24 ;  /* 0x0000006e6418723c */ /* 0x040fe20000001818 */
[----:B------:R-:W2:Y:S05]  /*1f370*/  LDSM.16.MT88.4 R108, [R186+0x11000] ;  /* 0x01100000ba6c783b */ /* 0x000eaa0000004200 */
        /* <DEDUP_REMOVED lines=18> */
[C---:B------:R-:W-:Y:S05]  /*1f4a0*/  HMMA.16816.F32 R60, R100.reuse, R144, R60 ;  /* 0x00000090643c723c */ /* 0x040fea000000183c */
[----:B------:R-:W-:Y:S01]  /*1f4b0*/  FADD.FTZ R231, R231, R224 ;  /* 0x000000e0e7e77221 */ /* 0x000fe20000010000 */
[C---:B------:R-:W-:Y:S01]  /*1f4c0*/  HMMA.16816.F32 R64, R100.reuse, R146, R64 ;  /* 0x000000926440723c */ /* 0x040fe20000001840 */
[----:B------:R-:W-:Y:S04]  /*1f4d0*/  LDSM.16.MT88.4 R144, [R184+0xd800] ;  /* 0x00d80000b890783b */ /* 0x000fe80000004200 */
[----:B------:R-:W-:Y:S01]  /*1f4e0*/  FADD.FTZ R222, R222, R227 ;  /* 0x000000e3dede7221 */ /* 0x000fe20000010000 */
[C---:B----4-:R-:W-:Y:S05]  /*1f4f0*/  HMMA.16816.F32 R68, R100.reuse, R104, R68 ;  /* 0x000000686444723c */ /* 0x050fea0000001844 */
[----:B------:R-:W-:Y:S01]  /*1f500*/  FADD.FTZ R226, R226, R231 ;  /* 0x000000e7e2e27221 */ /* 0x000fe20000010000 */
[C---:B------:R-:W-:Y:S01]  /*1f510*/  HMMA.16816.F32 R72, R100.reuse, R106, R72 ;  /* 0x0000006a6448723c */ /* 0x040fe20000001848 */
[----:B------:R-:W4:Y:S04]  /*1f520*/  LDSM.16.MT88.4 R104, [R186+0xd800] ;  /* 0x00d80000ba68783b */ /* 0x000f280000004200 */
[----:B------:R-:W-:Y:S01]  /*1f530*/  FADD.FTZ R217, R229, R222 ;  /* 0x000000dee5d97221 */ /* 0x000fe20000010000 */
[C---:B--2---:R-:W-:Y:S05]  /*1f540*/  HMMA.16816.F32 R76, R100.reuse, R108, R76 ;  /* 0x0000006c644c723c */ /* 0x044fea000000184c */
[----:B------:R-:W-:Y:S01]  /*1f550*/  FADD.FTZ R215, R133, R226 ;  /* 0x000000e285d77221 */ /* 0x000fe20000010000 */
[C---:B------:R-:W-:Y:S06]  /*1f560*/  HMMA.16816.F32 R80, R100.reuse, R110, R80 ;  /* 0x0000006e6450723c */ /* 0x040fec0000001850 */
[C---:B---3--:R-:W-:Y:S06]  /*1f570*/  HMMA.16816.F32 R84, R100.reuse, R112, R84 ;  /* 0x000000706454723c */ /* 0x048fec0000001854 */
[C---:B------:R-:W-:Y:S06]  /*1f580*/  HMMA.16816.F32 R88, R100.reuse, R114, R88 ;  /* 0x000000726458723c */ /* 0x040fec0000001858 */
[C---:B-1----:R-:W-:Y:S06]  /*1f590*/  HMMA.16816.F32 R92, R100.reuse, R116, R92 ;  /* 0x00000074645c723c */ /* 0x042fec000000185c */
[----:B------:R-:W-:Y:S06]  /*1f5a0*/  HMMA.16816.F32 R96, R100, R118, R96 ;  /* 0x000000766460723c */ /* 0x000fec0000001860 */
[C---:B------:R-:W-:Y:S01]  /*1f5b0*/  HMMA.16816.F32 R128, R136.reuse, R124, R4 ;  /* 0x0000007c8880723c */ /* 0x040fe20000001804 */
[----:B------:R-:W1:Y:S05]  /*1f5c0*/  LDSM.16.MT88.4 R4, [R185+0xf800] ;  /* 0x00f80000b904783b */ /* 0x000e6a0000004200 */
[C---:B------:R-:W-:Y:S03]  /*1f5d0*/  HMMA.16816.F32 R124, R136.reuse, R126, R8 ;  /* 0x0000007e887c723c */ /* 0x040fe60000001808 */
[----:B------:R-:W2:Y:S03]  /*1f5e0*/  LDSM.16.MT88.4 R8, [R184+0xf800] ;  /* 0x00f80000b808783b */ /* 0x000ea60000004200 */
[C---:B----4-:R-:W-:Y:S05]  /*1f5f0*/  HMMA.16816.F32 R120, R136.reuse, R104, R12 ;  /* 0x000000688878723c */ /* 0x050fea000000180c */
[----:B------:R-:W3:Y:S01]  /*1f600*/  LDSM.16.MT88.4 R12, [R188+0x11800] ;  /* 0x01180000bc0c783b */ /* 0x000ee20000004200 */
[C---:B------:R-:W-:Y:S06]  /*1f610*/  HMMA.16816.F32 R116, R136.reuse, R106, R16 ;  /* 0x0000006a8874723c */ /* 0x040fec0000001810 */
[C---:B------:R-:W-:Y:S01]  /*1f620*/  HMMA.16816.F32 R112, R136.reuse, R140, R20 ;  /* 0x0000008c8870723c */ /* 0x040fe20000001814 */
[----:B------:R-:W4:Y:S05]  /*1f630*/  LDSM.16.MT88.4 R16, [R186+0x11800] ;  /* 0x01180000ba10783b */ /* 0x000f2a0000004200 */
[C---:B------:R-:W-:Y:S03]  /*1f640*/  HMMA.16816.F32 R108, R136.reuse, R142, R24 ;  /* 0x0000008e886c723c */ /* 0x040fe60000001818 */
[----:B------:R-:W5:Y:S03]  /*1f650*/  LDSM.16.MT88.4 R20, [R185+0x11800] ;  /* 0x01180000b914783b */ /* 0x000f660000004200 */
[C---:B------:R-:W-:Y:S05]  /*1f660*/  HMMA.16816.F32 R104, R136.reuse, R144, R28 ;  /* 0x000000908868723c */ /* 0x040fea000000181c */
[----:B------:R-:W5:Y:S01]  /*1f670*/  LDSM.16.MT88.4 R24, [R184+0x11800] ;  /* 0x01180000b818783b */ /* 0x000f620000004200 */
[C---:B------:R-:W-:Y:S06]  /*1f680*/  HMMA.16816.F32 R100, R136.reuse, R146, R32 ;  /* 0x000000928864723c */ /* 0x040fec0000001820 */
[C---:B------:R-:W-:Y:S06]  /*1f690*/  HMMA.16816.F32 R36, R136.reuse, R148, R36 ;  /* 0x000000948824723c */ /* 0x040fec0000001824 */
[C---:B------:R-:W-:Y:S06]  /*1f6a0*/  HMMA.16816.F32 R40, R136.reuse, R150, R40 ;  /* 0x000000968828723c */ /* 0x040fec0000001828 */
[C---:B------:R-:W-:Y:S06]  /*1f6b0*/  HMMA.16816.F32 R44, R136.reuse, R152, R44 ;  /* 0x00000098882c723c */ /* 0x040fec000000182c */
[C---:B------:R-:W-:Y:S06]  /*1f6c0*/  HMMA.16816.F32 R48, R136.reuse, R154, R48 ;  /* 0x0000009a8830723c */ /* 0x040fec0000001830 */
[C---:B-1----:R-:W-:Y:S06]  /*1f6d0*/  HMMA.16816.F32 R52, R136.reuse, R4, R52 ;  /* 0x000000048834723c */ /* 0x042fec0000001834 */
[C---:B------:R-:W-:Y:S06]  /*1f6e0*/  HMMA.16816.F32 R56, R136.reuse, R6, R56 ;  /* 0x000000068838723c */ /* 0x040fec0000001838 */
[C---:B--2---:R-:W-:Y:S06]  /*1f6f0*/  HMMA.16816.F32 R60, R136.reuse, R8, R60 ;  /* 0x00000008883c723c */ /* 0x044fec000000183c */
[C---:B------:R-:W-:Y:S06]  /*1f700*/  HMMA.16816.F32 R64, R136.reuse, R10, R64 ;  /* 0x0000000a8840723c */ /* 0x040fec0000001840 */
[C---:B---3--:R-:W-:Y:S06]  /*1f710*/  HMMA.16816.F32 R68, R136.reuse, R12, R68 ;  /* 0x0000000c8844723c */ /* 0x048fec0000001844 */
[C---:B------:R-:W-:Y:S06]  /*1f720*/  HMMA.16816.F32 R72, R136.reuse, R14, R72 ;  /* 0x0000000e8848723c */ /* 0x040fec0000001848 */
[C---:B----4-:R-:W-:Y:S06]  /*1f730*/  HMMA.16816.F32 R76, R136.reuse, R16, R76 ;  /* 0x00000010884c723c */ /* 0x050fec000000184c */
[C---:B------:R-:W-:Y:S06]  /*1f740*/  HMMA.16816.F32 R80, R136.reuse, R18, R80 ;  /* 0x000000128850723c */ /* 0x040fec0000001850 */
[C---:B-----5:R-:W-:Y:S06]  /*1f750*/  HMMA.16816.F32 R84, R136.reuse, R20, R84 ;  /* 0x000000148854723c */ /* 0x060fec0000001854 */
[C---:B------:R-:W-:Y:S06]  /*1f760*/  HMMA.16816.F32 R88, R136.reuse, R22, R88 ;  /* 0x000000168858723c */ /* 0x040fec0000001858 */
[C---:B------:R-:W-:Y:S06]  /*1f770*/  HMMA.16816.F32 R92, R136.reuse, R24, R92 ;  /* 0x00000018885c723c */ /* 0x040fec000000185c */
[----:B------:R-:W-:Y:S01]  /*1f780*/  HMMA.16816.F32 R96, R136, R26, R96 ;  /* 0x0000001a8860723c */ /* 0x000fe20000001860 */
[----:B------:R-:W-:Y:S11]  /*1f790*/  @!UPT UIADD3 URZ, URZ, URZ, URZ ;  /* 0x0000003f3f3ff290 */ /* 0x000ff6000fffe03f */
[----:B------:R-:W-:Y:S01]  /*1f7a0*/  @!UPT UIADD3 URZ, URZ, URZ, URZ ;  /* 0x0000003f3f3ff290 */ /* 0x000fe2000fffe03f */
[----:B------:R-:W-:Y:S11]  /*1f7b0*/  @P0 BRA `(.L_x_2389) ;  /* 0xffffffc000180947 */ /* 0x000ff6000383ffff */
.L_x_2385:
        /* <DEDUP_REMOVED lines=261> */
[----:B------:R-:W-:-:S05]  /*20810*/  SEL R2, R2, R201, !P0 ;  /* 0x000000c902027207 */ /* 0x000fca0004000000 */
[----:B--2---:R-:W-:Y:S01]  /*20820*/  IMAD R3, R32, R3, R2 ;  /* 0x0000000320037224 */ /* 0x004fe200078e0202 */
[----:B------:R-:W-:Y:S06]  /*20830*/  BRA `(.L_x_2391) ;  /* 0x0000000000187947 */ /* 0x000fec0003800000 */
.L_x_2390:
[----:B------:R-:W1:Y:S01]  /*20840*/  S2R R32, SR_CTAID.Z ;  /* 0x0000000000207919 */ /* 0x000e620000002700 */
[----:B------:R-:W1:Y:S01]  /*20850*/  LDC R2, c[0x0][0x270] ;  /* 0x00009c00ff027b82 */ /* 0x000e620000000800 */
[----:B------:R-:W1:Y:S07]  /*20860*/  S2R R17, SR_CTAID.Y ;  /* 0x0000000000117919 */ /* 0x000e6e0000002600 */
[----:B------:R-:W2:Y:S01]  /*20870*/  LDC R3, c[0x0][0x2c4] ;  /* 0x0000b100ff037b82 */ /* 0x000ea20000000800 */
[----:B-1----:R-:W-:-:S04]  /*20880*/  IMAD R2, R17, R2, R32 ;  /* 0x0000000211027224 */ /* 0x002fc800078e0220 */
[----:B--2---:R-:W-:-:S07]  /*20890*/  IMAD R3, R2, R3, RZ ;  /* 0x0000000302037224 */ /* 0x004fce00078e02ff */
.L_x_2391:
[----:B------:R-:W1:Y:S01]  /*208a0*/  S2R R9, SR_TID.X ;  /* 0x0000000000097919 */ /* 0x000e620000002100 */
[----:B------:R-:W-:Y:S01]  /*208b0*/  LOP3.LUT R15, R10, 0xffffffe0, RZ, 0xc0, !PT ;  /* 0xffffffe00a0f7812 */ /* 0x000fe200078ec0ff */
[----:B------:R-:W-:Y:S01]  /*208c0*/  ULDC.64 UR6, c[0x0][0x208] ;  /* 0x0000820000067ab9 */ /* 0x000fe20000000a00 */
[----:B----4-:R-:W-:Y:S01]  /*208d0*/  SHF.R.S32.HI R5, RZ, 0x1f, R8 ;  /* 0x0000001fff057819 */ /* 0x010fe20000011408 */
[----:B------:R-:W-:Y:S02]  /*208e0*/  BAR.SYNC.DEFER_BLOCKING 0x0 ;  /* 0x0000000000007b1d */ /* 0x000fe40000010000 */
[----:B------:R-:W-:Y:S01]  /*208f0*/  IMAD.IADD R4, R0, 0x1, -R15 ;  /* 0x0000000100047824 */ /* 0x000fe200078e0a0f */
[----:B------:R-:W-:-:S03]  /*20900*/  LEA.HI R10, R5, R8, RZ, 0x2 ;  /* 0x00000008050a7211 */ /* 0x000fc600078f10ff */
[----:B------:R-:W-:Y:S01]  /*20910*/  BSSY B0, `(.L_x_2392) ;  /* 0x000001b000007945 */ /* 0x000fe20003800000 */
[----:B------:R-:W-:Y:S02]  /*20920*/  LOP3.LUT P0, RZ, R4, 0x3, RZ, 0xc0, !PT ;  /* 0x0000000304ff7812 */ /* 0x000fe4000780c0ff */
[----:B------:R-:W-:Y:S02]  /*20930*/  LOP3.LUT R15, R10, 0xffffffc, RZ, 0xc0, !PT ;  /* 0x0ffffffc0a0f7812 */ /* 0x000fe400078ec0ff */
[----:B-1----:R-:W-:-:S04]  /*20940*/  SHF.R.S32.HI R6, RZ, 0x1f, R9 ;  /* 0x0000001fff067819 */ /* 0x002fc80000011409 */
[----:B------:R-:W-:-:S04]  /*20950*/  LEA.HI R2, R6, R9, RZ, 0x5 ;  /* 0x0000000906027211 */ /* 0x000fc800078f28ff */
[----:B------:R-:W-:-:S05]  /*20960*/  LOP3.LUT R2, R2, 0xffffffe0, RZ, 0xc0, !PT ;  /* 0xffffffe002027812 */ /* 0x000fca00078ec0ff */
[----:B------:R-:W-:-:S05]  /*20970*/  IMAD.IADD R2, R9, 0x1, -R2 ;  /* 0x0000000109027824 */ /* 0x000fca00078e0a02 */
[----:B------:R-:W-:-:S04]  /*20980*/  SHF.R.S32.HI R5, RZ, 0x1f, R2 ;  /* 0x0000001fff057819 */ /* 0x000fc80000011402 */
[----:B------:R-:W-:Y:S01]  /*20990*/  LEA.HI R5, R5, R2, RZ, 0x2 ;  /* 0x0000000205057211 */ /* 0x000fe200078f10ff */
[----:B------:R-:W-:-:S03]  /*209a0*/  IMAD.IADD R2, R8, 0x1, -R15 ;  /* 0x0000000108027824 */ /* 0x000fc600078e0a0f */
[----:B------:R-:W-:-:S05]  /*209b0*/  SHF.R.S32.HI R5, RZ, 0x2, R5 ;  /* 0x00000002ff057819 */ /* 0x000fca0000011405 */
[----:B------:R-:W-:Y:S01]  /*209c0*/  IMAD R2, R2, 0x10, R5 ;  /* 0x0000001002027824 */ /* 0x000fe200078e0205 */
[----:B------:R-:W-:Y:S06]  /*209d0*/  @P0 BRA `(.L_x_2393) ;  /* 0x0000000000380947 */ /* 0x000fec0003800000 */
[----:B------:R-:W1:Y:S01]  /*209e0*/  S2R R4, SR_CTAID.X ;  /* 0x0000000000047919 */ /* 0x000e620000002500 */
[----:B------:R-:W-:Y:S01]  /*209f0*/  VIADD R8, R2, 0x8 ;  /* 0x0000000802087836 */ /* 0x000fe20000000000 */
[----:B------:R-:W-:Y:S01]  /*20a00*/  ULDC.64 UR4, c[0x0][0x2b0] ;  /* 0x0000ac0000047ab9 */ /* 0x000fe20000000a00 */
[C---:B-1----:R-:W-:Y:S02]  /*20a10*/  IMAD R15, R4.reuse, 0x40, R3 ;  /* 0x00000040040f7824 */ /* 0x042fe400078e0203 */
        /* <DEDUP_REMOVED lines=10> */
.L_x_2393:
[----:B------:R-:W-:Y:S05]  /*20ac0*/  BSYNC B0 ;  /* 0x0000000000007941 */ /* 0x000fea0003800000 */
.L_x_2392:
[----:B------:R-:W2:Y:S01]  /*20ad0*/  S2UR UR5, SR_CTAID.X ;  /* 0x00000000000579c3 */ /* 0x000ea20000002500 */
[----:B-1----:R-:W-:Y:S01]  /*20ae0*/  LEA.HI R11, R7, R0, RZ, 0x3 ;  /* 0x00000000070b7211 */ /* 0x002fe200078f18ff */
[----:B------:R1:W3:Y:S01]  /*20af0*/  LDS.128 R12, [R204+0x1800] ;  /* 0x00180000cc0c7984 */ /* 0x0002e20000000c00 */
[----:B------:R-:W-:Y:S01]  /*20b00*/  SHF.R.S32.HI R19, RZ, 0x1f, R17 ;  /* 0x0000001fff137819 */ /* 0x000fe20000011411 */
[----:B------:R-:W-:Y:S01]  /*20b10*/  BSSY B0, `(.L_x_2394) ;  /* 0x0000040000007945 */ /* 0x000fe20003800000 */
[----:B------:R-:W-:Y:S02]  /*20b20*/  LOP3.LUT R11, R11, 0xfffffff8, RZ, 0xc0, !PT ;  /* 0xfffffff80b0b7812 */ /* 0x000fe400078ec0ff */
[----:B------:R-:W-:Y:S01]  /*20b30*/  ISETP.NE.AND P0, PT, R201, -0x1, PT ;  /* 0xffffffffc900780c */ /* 0x000fe20003f05270 */
[----:B------:R-:W4:Y:S01]  /*20b40*/  LDC.64 R2, c[0x0][0x290] ;  /* 0x0000a400ff027b82 */ /* 0x000f220000000a00 */
[----:B------:R-:W-:Y:S01]  /*20b50*/  LEA.HI R10, R6, R9, RZ, 0x3 ;  /* 0x00000009060a7211 */ /* 0x000fe200078f18ff */
[----:B------:R-:W-:-:S03]  /*20b60*/  IMAD.IADD R28, R0, 0x1, -R11 ;  /* 0x00000001001c7824 */ /* 0x000fc600078e0a0b */
[----:B------:R-:W-:Y:S01]  /*20b70*/  SHF.R.S32.HI R6, RZ, 0x3, R10 ;  /* 0x00000003ff067819 */ /* 0x000fe2000001140a */
[----:B------:R-:W-:Y:S01]  /*20b80*/  IMAD.SHL.U32 R28, R28, 0x8, RZ ;  /* 0x000000081c1c7824 */ /* 0x000fe200078e00ff */
[----:B------:R-:W-:Y:S01]  /*20b90*/  LOP3.LUT R10, R10, 0xfffffff8, RZ, 0xc0, !PT ;  /* 0xfffffff80a0a7812 */ /* 0x000fe200078ec0ff */
[----:B------:R-:W5:Y:S02]  /*20ba0*/  LDC.64 R4, c[0x0][0x298] ;  /* 0x0000a600ff047b82 */ /* 0x000f640000000a00 */
[----:B------:R-:W-:Y:S01]  /*20bb0*/  VIADD R8, R6, 0x10 ;  /* 0x0000001006087836 */ /* 0x000fe20000000000 */
[----:B------:R-:W-:Y:S02]  /*20bc0*/  SHF.R.S32.HI R29, RZ, 0x1f, R28 ;  /* 0x0000001fff1d7819 */ /* 0x000fe4000001141c */
[----:B------:R-:W-:Y:S01]  /*20bd0*/  IADD3 R0, -R10, R9, RZ ;  /* 0x000000090a007210 */ /* 0x000fe20007ffe1ff */
[----:B--2---:R-:W-:-:S04]  /*20be0*/  USHF.L.U32 UR5, UR5, 0x6, URZ ;  /* 0x0000000605057899 */ /* 0x004fc8000800063f */
[----:B------:R-:W-:Y:S01]  /*20bf0*/  IMAD.SHL.U32 R0, R0, 0x8, RZ ;  /* 0x0000000800007824 */ /* 0x000fe200078e00ff */
[----:B------:R-:W-:Y:S01]  /*20c00*/  USHF.R.S32.HI UR4, URZ, 0x1f, UR5 ;  /* 0x0000001f3f047899 */ /* 0x000fe20008011405 */
[----:B------:R-:W-:Y:S02]  /*20c10*/  VIADD R7, R200, -UR5 ;  /* 0x80000005c8077c36 */ /* 0x000fe40008000000 */
[-C--:B----4-:R-:W-:Y:S02]  /*20c20*/  IMAD R16, R19, R2.reuse, RZ ;  /* 0x0000000213107224 */ /* 0x090fe400078e02ff */
[C---:B------:R-:W-:Y:S01]  /*20c30*/  IMAD.WIDE.U32 R24, R17.reuse, R2, RZ ;  /* 0x0000000211187225 */ /* 0x040fe200078e00ff */
[----:B------:R-:W-:Y:S02]  /*20c40*/  ISETP.GE.AND P6, PT, R8, R7, PT ;  /* 0x000000070800720c */ /* 0x000fe40003fc6270 */
[----:B------:R1:W2:Y:S01]  /*20c50*/  LDS.128 R8, [R204+0x3800] ;  /* 0x00380000cc087984 */ /* 0x0002a20000000c00 */
[----:B------:R-:W-:Y:S01]  /*20c60*/  IMAD R3, R17, R3, R16 ;  /* 0x0000000311037224 */ /* 0x000fe200078e0210 */
[----:B------:R-:W-:Y:S01]  /*20c70*/  SHF.R.S32.HI R17, RZ, 0x1f, R32 ;  /* 0x0000001fff117819 */ /* 0x000fe20000011420 */
[----:B-----5:R-:W-:-:S04]  /*20c80*/  IMAD.WIDE.U32 R22, R201, R4, RZ ;  /* 0x00000004c9167225 */ /* 0x020fc800078e00ff */
        /* <DEDUP_REMOVED lines=10> */
[----:B------:R1:W4:Y:S01]  /*20d30*/  LDS.128 R24, [R204] ;  /* 0x00000000cc187984 */ /* 0x0003220000000c00 */
        /* <DEDUP_REMOVED lines=8> */
[C---:B------:R-:W-:Y:S01]  /*20dc0*/  IADD3 R2, R0.reuse, 0x80, RZ ;  /* 0x0000008000027810 */ /* 0x040fe20007ffe0ff */
[----:B------:R1:W1:Y:S01]  /*20dd0*/  LDS.128 R20, [R204+0x2000] ;  /* 0x00200000cc147984 */ /* 0x0002620000000c00 */
[----:B------:R-:W-:Y:S01]  /*20de0*/  SHF.R.S32.HI R3, RZ, 0x1f, R6 ;  /* 0x0000001fff037819 */ /* 0x000fe20000011406 */
[----:B------:R-:W-:Y:S01]  /*20df0*/  VIADD R0, R0, 0x40 ;  /* 0x0000004000007836 */ /* 0x000fe20000000000 */
[----:B------:R-:W-:-:S04]  /*20e00*/  IADD3 R35, R35, R33, RZ ;  /* 0x0000002123237210 */ /* 0x000fc80007ffe0ff */
[----:B---3--:R-:W-:Y:S05]  /*20e10*/  @P0 BRA `(.L_x_2395) ;  /* 0x00000000003c0947 */ /* 0x008fea0003800000 */
        /* <DEDUP_REMOVED lines=12> */
[----:B----4-:R3:W-:Y:S04]  /*20ee0*/  @!P2 STG.E.128 desc[UR6][R36.64], R24 ;  /* 0x000000182400a986 */ /* 0x0107e8000c101d06 */
[----:B-1----:R3:W-:Y:S04]  /*20ef0*/  @!P1 STG.E.128 desc[UR6][R36.64+0x80], R20 ;  /* 0x0000801424009986 */ /* 0x0027e8000c101d06 */
[----:B------:R3:W-:Y:S02]  /*20f00*/  @!P0 STG.E.128 desc[UR6][R36.64+0x100], R16 ;  /* 0x0001001024008986 */ /* 0x0007e4000c101d06 */
.L_x_2395:
[----:B------:R-:W-:Y:S05]  /*20f10*/  BSYNC B0 ;  /* 0x0000000000007941 */ /* 0x000fea0003800000 */
.L_x_2394:
[----:B---34-:R3:W4:Y:S01]  /*20f20*/  LDS.128 R24, [R204+0x800] ;  /* 0x00080000cc187984 */ /* 0x0187220000000c00 */
        /* <DEDUP_REMOVED lines=22> */
.L_x_2397:
[----:B------:R-:W-:Y:S05]  /*21090*/  BSYNC B0 ;  /* 0x0000000000007941 */ /* 0x000fea0003800000 */
.L_x_2396:
        /* <DEDUP_REMOVED lines=23> */
.L_x_2399:
[----:B------:R-:W-:Y:S05]  /*21210*/  BSYNC B0 ;  /* 0x0000000000007941 */ /* 0x000fea0003800000 */
.L_x_2398:
[----:B---34-:R-:W3:Y:S01]  /*21220*/  LDS.128 R204, [R204+0x5800] ;  /* 0x00580000cccc7984 */ /* 0x018ee20000000c00 */
[----:B------:R-:W-:Y:S05]  /*21230*/  @P4 EXIT ;  /* 0x000000000000494d */ /* 0x000fea0003800000 */
[----:B------:R-:W-:Y:S01]  /*21240*/  IADD3 R6, P0, R6, 0x30, RZ ;  /* 0x0000003006067810 */ /* 0x000fe20007f1e0ff */
[----:B-12---:R-:W-:Y:S01]  /*21250*/  IMAD.MOV.U32 R16, RZ, RZ, R32 ;  /* 0x000000ffff107224 */ /* 0x006fe200078e0020 */
        /* <DEDUP_REMOVED lines=16> */
[----:B---3--:R-:W-:Y:S01]  /*21360*/  STG.E.128 desc[UR6][R4.64+0x100], R204 ;  /* 0x000100cc04007986 */ /* 0x008fe2000c101d06 */
[----:B------:R-:W-:Y:S05]  /*21370*/  EXIT ;  /* 0x000000000000794d */ /* 0x000fea0003800000 */
.L_x_2400:
        /* <DEDUP_REMOVED lines=16> */
.L_x_7458:


//--------------------- .text._ZN5flash24flash_fwd_splitkv_kernelI23Flash_fwd_kernel_traitsILi192ELi64ELi64ELi4ELb0ELb0EN7cutlass6half_tE19Flash_kernel_traitsILi192ELi64ELi64ELi4ES3_EELb0ELb1ELb0ELb0ELb0ELb1ELb0ELb1EEEvNS_16Flash_fwd_paramsE --------------------------
	.section	.text._ZN5flash24flash_fwd_splitkv_kernelI23Flash_fwd_kernel_traitsILi192ELi64ELi64ELi4ELb0ELb0EN7cutlass6half_tE19Flash_kernel_traitsILi192ELi64ELi64ELi4ES3_EELb0ELb1ELb0ELb0ELb0ELb1ELb0ELb1EEEvNS_16Flash_fwd_paramsE,"ax",@progbits
	.align	128
        .global         _ZN5flash24flash_fwd_splitkv_kernelI23Flash_fwd_kernel_traitsILi192ELi64ELi64ELi4ELb0ELb0EN7cutlass6half_tE19Flash_kernel_traitsILi192ELi64ELi64ELi4ES3_EELb0ELb1ELb0ELb0ELb0ELb1ELb0ELb1EEEvNS_16Flash_fwd_paramsE
        .type           _ZN5flash24flash_fwd_splitkv_kernelI23Flash_fwd_kernel_traitsILi192ELi64ELi64ELi4ELb0ELb0EN7cutlass6half_tE19Flash_kernel_traitsILi192ELi64ELi64ELi4ES3_EELb0ELb1ELb0ELb0ELb0ELb1ELb0ELb1EEEvNS_16Flash_fwd_paramsE,@function
        .size           _ZN5flash24flash_fwd_splitkv_kernelI23Flash_fwd_kernel_traitsILi192ELi64ELi64ELi4ELb0ELb0EN7cutlass6half_tE19Flash_kernel_traitsILi192ELi64ELi64ELi4ES3_EELb0ELb1ELb0ELb0ELb0ELb1ELb0ELb1EEEvNS_16Flash_fwd_paramsE,(.L_x_7459 - _ZN5flash24flash_fwd_splitkv_kernelI23Flash_fwd_kernel_traitsILi192ELi64ELi64ELi4ELb0ELb0EN7cutlass6half_tE19Flash_kernel_traitsILi192ELi64ELi64ELi4ES3_EELb0ELb1ELb0ELb0ELb0ELb1ELb0ELb1EEEvNS_16Flash_fwd_paramsE)
        .other          _ZN5flash24flash_fwd_splitkv_kernelI23Flash_fwd_kernel_traitsILi192ELi64ELi64ELi4ELb0ELb0EN7cutlass6half_tE19Flash_kernel_traitsILi192ELi64ELi64ELi4ES3_EELb0ELb1ELb0ELb0ELb0ELb1ELb0ELb1EEEvNS_16Flash_fwd_paramsE,@"STO_CUDA_ENTRY STV_DEFAULT"
_ZN5flash24flash_fwd_splitkv_kernelI23Flash_fwd_kernel_traitsILi192ELi64ELi64ELi4ELb0ELb0EN7cutlass6half_tE19Flash_kernel_traitsILi192ELi64ELi64ELi4ES3_EELb0ELb1ELb0ELb0ELb0ELb1ELb0ELb1EEEvNS_16Flash_fwd_paramsE:
.text._ZN5flash24flash_fwd_splitkv_kernelI23Flash_fwd_kernel_traitsILi192ELi64ELi64ELi4ELb0ELb0EN7cutlass6half_tE19Flash_kernel_traitsILi192ELi64ELi64ELi4ES3_EELb0ELb1ELb0ELb0ELb0ELb1ELb0ELb1EEEvNS_16Flash_fwd_paramsE:
        /* <DEDUP_REMOVED lines=40> */
.L_x_2401:
[----:B------:R-:W1:Y:S02]  /*0280*/  LDC R69, c[0x0][0x2c8] ;  /* 0x0000b200ff457b82 */ /* 0x000e640000000800 */
.L_x_2402:
        /* <DEDUP_REMOVED lines=103> */
.L_x_2405:
[----:B------:R-:W-:Y:S05]  /*0900*/  BSYNC B0 ;  /* 0x0000000000007941 */ /* 0x000fea0003800000 */
.L_x_2404:
        /* <DEDUP_REMOVED lines=21> */
.L_x_2407:
[----:B------:R-:W-:Y:S05]  /*0a60*/  BSYNC B0 ;  /* 0x0000000000007941 */ /* 0x000fea0003800000 */
.L_x_2406:
        /* <DEDUP_REMOVED lines=22> */
.L_x_2409:
[----:B------:R-:W-:Y:S05]  /*0bd0*/  BSYNC B0 ;  /* 0x0000000000007941 */ /* 0x000fea0003800000 */
.L_x_2408:
        /* <DEDUP_REMOVED lines=22> */
.L_x_2411:
[----:B------:R-:W-:Y:S05]  /*0d40*/  BSYNC B0 ;  /* 0x0000000000007941 */ /* 0x000fea0003800000 */
.L_x_2410:
        /* <DEDUP_REMOVED lines=15> */
.L_x_2403:
        /* <DEDUP_REMOVED lines=22> */
.L_x_2412:
        /* <DEDUP_REMOVED lines=81> */
.L_x_2413:
        /* <DEDUP_REMOVED lines=49> */
.L_x_2415:
        /* <DEDUP_REMOVED lines=31> */
.L_x_2414:
        /* <DEDUP_REMOVED lines=273> */
.L_x_2509:
        /* <DEDUP_REMOVED lines=21> */
.L_x_2418:
[----:B------:R-:W-:Y:S05]  /*2c10*/  BSYNC B0 ;  /* 0x0000000000007941 */ /* 0x000fea0003800000 */
.L_x_2417:
        /* <DEDUP_REMOVED lines=15> */
.L_x_2420:
[----:B------:R-:W-:Y:S05]  /*2d10*/  BSYNC B0 ;  /* 0x0000000000007941 */ /* 0x000fea0003800000 */
.L_x_2419:
        /* <DEDUP_REMOVED lines=18> */
.L_x_2422:
[----:B------:R-:W-:Y:S05]  /*2e40*/  BSYNC B0 ;  /* 0x0000000000007941 */ /* 0x000fea0003800000 */
.L_x_2421:
        /* <DEDUP_REMOVED lines=17> */
.L_x_2424:
[----:B------:R-:W-:Y:S05]  /*2f60*/  BSYNC B0 ;  /* 0x0000000000007941 */ /* 0x000fea0003800000 */
.L_x_2423:
        /* <DEDUP_REMOVED lines=64> */
.L_x_2430:
[----:B------:R-:W-:Y:S05]  /*3370*/  BSYNC B0 ;  /* 0x0000000000007941 */ /* 0x000fea0003800000 */
.L_x_2429:
        /* <DEDUP_REMOVED lines=52> */
.L_x_2432:
[----:B------:R-:W-:Y:S05]  /*36c0*/  BSYNC B0 ;  /* 0x0000000000007941 */ /* 0x000fea0003800000 */
.L_x_2431:
        /* <DEDUP_REMOVED lines=51> */
.L_x_2428:
[----:B------:R-:W-:Y:S05]  /*3a00*/  BSYNC B1 ;  /* 0x0000000000017941 */ /* 0x000fea0003800000 */
.L_x_2427:
        /* <DEDUP_REMOVED lines=70> */
.L_x_2436:
[----:B------:R-:W-:Y:S05]  /*3e70*/  BSYNC B0 ;  /* 0x0000000000007941 */ /* 0x000fea0003800000 */
.L_x_2435:
        /* <DEDUP_REMOVED lines=55> */
.L_x_2438:
[----:B------:R-:W-:Y:S05]  /*41f0*/  BSYNC B0 ;  /* 0x0000000000007941 */ /* 0x000fea0003800000 */
.L_x_2437:
        /* <DEDUP_REMOVED lines=54> */
.L_x_2434:
[----:B------:R-:W-:Y:S05]  /*4560*/  BSYNC B1 ;  /* 0x0000000000017941 */ /* 0x000fea0003800000 */
.L_x_2433:
        /* <DEDUP_REMOVED lines=70> */
.L_x_2442:
[----:B------:R-:W-:Y:S05]  /*49d0*/  BSYNC B0 ;  /* 0x0000000000007941 */ /* 0x000fea0003800000 */
.L_x_2441:
        /* <DEDUP_REMOVED lines=55> */
.L_x_2444:
[----:B------:R-:W-:Y:S05]  /*4d50*/  BSYNC B0 ;  /* 0x0000000000007941 */ /* 0x000fea0003800000 */
.L_x_2443:
        /* <DEDUP_REMOVED lines=54> */
.L_x_2440:
[----:B------:R-:W-:Y:S05]  /*50c0*/  BSYNC B1 ;  /* 0x0000000000017941 */ /* 0x000fea0003800000 */
.L_x_2439:
        /* <DEDUP_REMOVED lines=75> */
.L_x_2448:
[----:B------:R-:W-:Y:S05]  /*5580*/  BSYNC B0 ;  /* 0x0000000000007941 */ /* 0x000fea0003800000 */
.L_x_2447:
        /* <DEDUP_REMOVED lines=55> */
.L_x_2450:
[----:B------:R-:W-:Y:S05]  /*5900*/  BSYNC B0 ;  /* 0x0000000000007941 */ /* 0x000fea0003800000 */
.L_x_2449:
        /* <DEDUP_REMOVED lines=54> */
.L_x_2446:
[----:B------:R-:W-:Y:S05]  /*5c70*/  BSYNC B1 ;  /* 0x0000000000017941 */ /* 0x000fea0003800000 */
.L_x_2445:
        /* <DEDUP_REMOVED lines=8> */
.L_x_2426:
        /* <DEDUP_REMOVED lines=96> */
.L_x_2457:
[----:B------:R-:W-:Y:S05]  /*6300*/  BSYNC B0 ;  /* 0x0000000000007941 */ /* 0x000fea0003800000 */
.L_x_2456:
[----:B-----5:R4:W-:Y:S02]  /*6310*/  STG.E.128 desc[UR6][R102.64], R52 ;  /* 0x0000003466007986 */ /* 0x0209e4000c101d06 */
.L_x_2455:
[----:B------:R-:W-:Y:S05]  /*6320*/  BSYNC B1 ;  /* 0x0000000000017941 */ /* 0x000fea0003800000 */
.L_x_2454:
        /* <DEDUP_REMOVED lines=94> */
.L_x_2461:
[----:B------:R-:W-:Y:S05]  /*6910*/  BSYNC B0 ;  /* 0x0000000000007941 */ /* 0x000fea0003800000 */
.L_x_2460:
[----:B-----5:R1:W-:Y:S02]  /*6920*/  STG.E.128 desc[UR6][R102.64+0x80], R52 ;  /* 0x0000803466007986 */ /* 0x0203e4000c101d06 */
.L_x_2459:
[----:B------:R-:W-:Y:S05]  /*6930*/  BSYNC B1 ;  /* 0x0000000000017941 */ /* 0x000fea0003800000 */
.L_x_2458:
        /* <DEDUP_REMOVED lines=93> */
.L_x_2463:
[----:B------:R-:W-:Y:S05]  /*6f10*/  BSYNC B0 ;  /* 0x0000000000007941 */ /* 0x000fea0003800000 */
.L_x_2462:
[----:B-----5:R4:W-:Y:S02]  /*6f20*/  STG.E.128 desc[UR6][R102.64+0x100], R52 ;  /* 0x0001003466007986 */ /* 0x0209e4000c101d06 */
.L_x_2453:
[----:B------:R-:W-:Y:S05]  /*6f30*/  BSYNC B2 ;  /* 0x0000000000027941 */ /* 0x000fea0003800000 */
.L_x_2452:
        /* <DEDUP_REMOVED lines=104> */
.L_x_2469:
[----:B------:R-:W-:Y:S05]  /*75c0*/  BSYNC B0 ;  /* 0x0000000000007941 */ /* 0x000fea0003800000 */
.L_x_2468:
[----:B-----5:R1:W-:Y:S02]  /*75d0*/  STG.E.128 desc[UR6][R172.64], R56 ;  /* 0x00000038ac007986 */ /* 0x0203e4000c101d06 */
.L_x_2467:
[----:B------:R-:W-:Y:S05]  /*75e0*/  BSYNC B1 ;  /* 0x0000000000017941 */ /* 0x000fea0003800000 */
.L_x_2466:
        /* <DEDUP_REMOVED lines=98> */
.L_x_2473:
[----:B------:R-:W-:Y:S05]  /*7c10*/  BSYNC B0 ;  /* 0x0000000000007941 */ /* 0x000fea0003800000 */
.L_x_2472:
[----:B-----5:R1:W-:Y:S02]  /*7c20*/  STG.E.128 desc[UR6][R172.64], R56 ;  /* 0x00000038ac007986 */ /* 0x0203e4000c101d06 */
.L_x_2471:
[----:B------:R-:W-:Y:S05]  /*7c30*/  BSYNC B1 ;  /* 0x0000000000017941 */ /* 0x000fea0003800000 */
.L_x_2470:
        /* <DEDUP_REMOVED lines=97> */
.L_x_2475:
[----:B------:R-:W-:Y:S05]  /*8250*/  BSYNC B0 ;  /* 0x0000000000007941 */ /* 0x000fea0003800000 */
.L_x_2474:
[----:B-----5:R1:W-:Y:S02]  /*8260*/  STG.E.128 desc[UR6][R172.64], R56 ;  /* 0x00000038ac007986 */ /* 0x0203e4000c101d06 */
.L_x_2465:
[----:B------:R-:W-:Y:S05]  /*8270*/  BSYNC B2 ;  /* 0x0000000000027941 */ /* 0x000fea0003800000 */
.L_x_2464:
        /* <DEDUP_REMOVED lines=104> */
.L_x_2481:
[----:B------:R-:W-:Y:S05]  /*8900*/  BSYNC B0 ;  /* 0x0000000000007941 */ /* 0x000fea0003800000 */
.L_x_2480:
[----:B-----5:R1:W-:Y:S02]  /*8910*/  STG.E.128 desc[UR6][R172.64], R56 ;  /* 0x00000038ac007986 */ /* 0x0203e4000c101d06 */
.L_x_2479:
[----:B------:R-:W-:Y:S05]  /*8920*/  BSYNC B1 ;  /* 0x0000000000017941 */ /* 0x000fea0003800000 */
.L_x_2478:
        /* <DEDUP_REMOVED lines=98> */
.L_x_2485:
[----:B------:R-:W-:Y:S05]  /*8f50*/  BSYNC B0 ;  /* 0x0000000000007941 */ /* 0x000fea0003800000 */
.L_x_2484:
[----:B-----5:R1:W-:Y:S02]  /*8f60*/  STG.E.128 desc[UR6][R172.64], R56 ;  /* 0x00000038ac007986 */ /* 0x0203e4000c101d06 */
.L_x_2483:
[----:B------:R-:W-:Y:S05]  /*8f70*/  BSYNC B1 ;  /* 0x0000000000017941 */ /* 0x000fea0003800000 */
.L_x_2482:
        /* <DEDUP_REMOVED lines=97> */
.L_x_2487:
[----:B------:R-:W-:Y:S05]  /*9590*/  BSYNC B0 ;  /* 0x0000000000007941 */ /* 0x000fea0003800000 */
.L_x_2486:
[----:B-----5:R1:W-:Y:S02]  /*95a0*/  STG.E.128 desc[UR6][R172.64], R56 ;  /* 0x00000038ac007986 */ /* 0x0203e4000c101d06 */
.L_x_2477:
[----:B------:R-:W-:Y:S05]  /*95b0*/  BSYNC B2 ;  /* 0x0000000000027941 */ /* 0x000fea0003800000 */
.L_x_2476:
        /* <DEDUP_REMOVED lines=108> */
.L_x_2493:
[----:B------:R-:W-:Y:S05]  /*9c80*/  BSYNC B0 ;  /* 0x0000000000007941 */ /* 0x000fea0003800000 */
.L_x_2492:
[----:B-----5:R1:W-:Y:S02]  /*9c90*/  STG.E.128 desc[UR6][R170.64], R56 ;  /* 0x00000038aa007986 */ /* 0x0203e4000c101d06 */
.L_x_2491:
[----:B------:R-:W-:Y:S05]  /*9ca0*/  BSYNC B1 ;  /* 0x0000000000017941 */ /* 0x000fea0003800000 */
.L_x_2490:
        /* <DEDUP_REMOVED lines=98> */
.L_x_2497:
[----:B------:R-:W-:Y:S05]  /*a2d0*/  BSYNC B0 ;  /* 0x0000000000007941 */ /* 0x000fea0003800000 */
.L_x_2496:
[----:B-----5:R1:W-:Y:S02]  /*a2e0*/  STG.E.128 desc[UR6][R170.64], R56 ;  /* 0x00000038aa007986 */ /* 0x0203e4000c101d06 */
.L_x_2495:
[----:B------:R-:W-:Y:S05]  /*a2f0*/  BSYNC B1 ;  /* 0x0000000000017941 */ /* 0x000fea0003800000 */
.L_x_2494:
        /* <DEDUP_REMOVED lines=97> */
.L_x_2499:
[----:B------:R-:W-:Y:S05]  /*a910*/  BSYNC B0 ;  /* 0x0000000000007941 */ /* 0x000fea0003800000 */
.L_x_2498:
[----:B-----5:R1:W-:Y:S02]  /*a920*/  STG.E.128 desc[UR6][R168.64], R56 ;  /* 0x00000038a8007986 */ /* 0x0203e4000c101d06 */
.L_x_2489:
[----:B------:R-:W-:Y:S05]  /*a930*/  BSYNC B2 ;  /* 0x0000000000027941 */ /* 0x000fea0003800000 */
.L_x_2488:
        /* <DEDUP_REMOVED lines=8> */
.L_x_2425:
        /* <DEDUP_REMOVED lines=18> */
.L_x_2501:
[----:B------:R-:W-:Y:S05]  /*aae0*/  BSYNC B0 ;  /* 0x0000000000007941 */ /* 0x000fea0003800000 */
.L_x_2500:
        /* <DEDUP_REMOVED lines=24> */
.L_x_2503:
[----:B------:R-:W-:Y:S05]  /*ac70*/  BSYNC B0 ;  /* 0x0000000000007941 */ /* 0x000fea0003800000 */
.L_x_2502:
        /* <DEDUP_REMOVED lines=24> */
.L_x_2505:
[----:B------:R-:W-:Y:S05]  /*ae00*/  BSYNC B0 ;  /* 0x0000000000007941 */ /* 0x000fea0003800000 */
.L_x_2504:
        /* <DEDUP_REMOVED lines=28> */
.L_x_2506:
[----:B------:R-:W-:Y:S05]  /*afd0*/  BSYNC B0 ;  /* 0x0000000000007941 */ /* 0x000fea0003800000 */
.L_x_2451:
        /* <DEDUP_REMOVED lines=81> */
.L_x_2507:
        /* <DEDUP_REMOVED lines=8> */
.L_x_2508:
[----:B------:R-:W-:Y:S04]  /*b570*/  IADD3 R11, R11, -0x1, RZ ;  /* 0xffffffff0b0b7810 */ /* 0x000fe80007ffe0ff */
[----:B------:R-:W-:Y:S11]  /*b580*/  ISETP.GT.AND P0, PT, R11, R68, PT ;  /* 0x000000440b00720c */ /* 0x000ff60003f04270 */
[----:B------:R-:W-:Y:S02]  /*b590*/  @!UPT UIADD3 URZ, URZ, URZ, URZ ;  /* 0x0000003f3f3ff290 */ /* 0x000fe4000fffe03f */
[----:B------:R-:W-:Y:S05]  /*b5a0*/  @P0 BRA `(.L_x_2509) ;  /* 0xffffff7400440947 */ /* 0x000fea000383ffff */
.L_x_2416:
        /* <DEDUP_REMOVED lines=106> */
.L_x_2518:
[----:B------:R-:W-:Y:S05]  /*bc50*/  BSYNC B0 ;  /* 0x0000000000007941 */ /* 0x000fea0003800000 */
.L_x_2517:
[----:B-----5:R3:W-:Y:S02]  /*bc60*/  STS.128 [R212], R16 ;  /* 0x00000010d4007388 */ /* 0x0207e40000000c00 */
.L_x_2516:
[----:B------:R-:W-:Y:S05]  /*bc70*/  BSYNC B1 ;  /* 0x0000000000017941 */ /* 0x000fea0003800000 */
.L_x_2515:
        /* <DEDUP_REMOVED lines=46> */
.L_x_2522:
[----:B------:R-:W-:Y:S05]  /*bf60*/  BSYNC B0 ;  /* 0x0000000000007941 */ /* 0x000fea0003800000 */
.L_x_2521:
[----:B-----5:R1:W-:Y:S02]  /*bf70*/  STS.128 [R212+0x2000], R16 ;  /* 0x00200010d4007388 */ /* 0x0203e40000000c00 */
.L_x_2520:
[----:B------:R-:W-:Y:S05]  /*bf80*/  BSYNC B1 ;  /* 0x0000000000017941 */ /* 0x000fea0003800000 */
.L_x_2519:
        /* <DEDUP_REMOVED lines=45> */
.L_x_2524:
[----:B------:R-:W-:Y:S05]  /*c260*/  BSYNC B0 ;  /* 0x0000000000007941 */ /* 0x000fea0003800000 */
.L_x_2523:
[----:B-----5:R3:W-:Y:S02]  /*c270*/  STS.128 [R212+0x4000], R16 ;  /* 0x00400010d4007388 */ /* 0x0207e40000000c00 */
.L_x_2514:
[----:B------:R-:W-:Y:S05]  /*c280*/  BSYNC B2 ;  /* 0x0000000000027941 */ /* 0x000fea0003800000 */
.L_x_2513:
        /* <DEDUP_REMOVED lines=63> */
.L_x_2530:
[----:B------:R-:W-:Y:S05]  /*c680*/  BSYNC B0 ;  /* 0x0000000000007941 */ /* 0x000fea0003800000 */
.L_x_2529:
[----:B-----5:R3:W-:Y:S02]  /*c690*/  STS.128 [R212+0x800], R16 ;  /* 0x00080010d4007388 */ /* 0x0207e40000000c00 */
.L_x_2528:
[----:B------:R-:W-:Y:S05]  /*c6a0*/  BSYNC B1 ;  /* 0x0000000000017941 */ /* 0x000fea0003800000 */
.L_x_2527:
        /* <DEDUP_REMOVED lines=46> */
.L_x_2534:
[----:B------:R-:W-:Y:S05]  /*c990*/  BSYNC B0 ;  /* 0x0000000000007941 */ /* 0x000fea0003800000 */
.L_x_2533:
[----:B-----5:R1:W-:Y:S02]  /*c9a0*/  STS.128 [R212+0x2800], R16 ;  /* 0x00280010d4007388 */ /* 0x0203e40000000c00 */
.L_x_2532:
[----:B------:R-:W-:Y:S05]  /*c9b0*/  BSYNC B1 ;  /* 0x0000000000017941 */ /* 0x000fea0003800000 */
.L_x_2531:
        /* <DEDUP_REMOVED lines=44> */
.L_x_2536:
[----:B------:R-:W-:Y:S05]  /*cc80*/  BSYNC B0 ;  /* 0x0000000000007941 */ /* 0x000fea0003800000 */
.L_x_2535:
[----:B-----5:R2:W-:Y:S02]  /*cc90*/  STS.128 [R212+0x4800], R32 ;  /* 0x00480020d4007388 */ /* 0x0205e40000000c00 */
.L_x_2526:
[----:B------:R-:W-:Y:S05]  /*cca0*/  BSYNC B2 ;  /* 0x0000000000027941 */ /* 0x000fea0003800000 */
.L_x_2525:
        /* <DEDUP_REMOVED lines=64> */
.L_x_2542:
[----:B------:R-:W-:Y:S05]  /*d0b0*/  BSYNC B0 ;  /* 0x0000000000007941 */ /* 0x000fea0003800000 */
.L_x_2541:
[----:B-----5:R3:W-:Y:S02]  /*d0c0*/  STS.128 [R212+0x1000], R16 ;  /* 0x00100010d4007388 */ /* 0x0207e40000000c00 */
.L_x_2540:
[----:B------:R-:W-:Y:S05]  /*d0d0*/  BSYNC B1 ;  /* 0x0000000000017941 */ /* 0x000fea0003800000 */
.L_x_2539:
        /* <DEDUP_REMOVED lines=46> */
.L_x_2546:
[----:B------:R-:W-:Y:S05]  /*d3c0*/  BSYNC B0 ;  /* 0x0000000000007941 */ /* 0x000fea0003800000 */
.L_x_2545:
[----:B-----5:R3:W-:Y:S02]  /*d3d0*/  STS.128 [R212+0x3000], R16 ;  /* 0x00300010d4007388 */ /* 0x0207e40000000c00 */
.L_x_2544:
[----:B------:R-:W-:Y:S05]  /*d3e0*/  BSYNC B1 ;  /* 0x0000000000017941 */ /* 0x000fea0003800000 */
.L_x_2543:
        /* <DEDUP_REMOVED lines=47> */
.L_x_2548:
[----:B------:R-:W-:Y:S05]  /*d6e0*/  BSYNC B0 ;  /* 0x0000000000007941 */ /* 0x000fea0003800000 */
.L_x_2547:
[----:B-----5:R3:W-:Y:S02]  /*d6f0*/  STS.128 [R212+0x5000], R16 ;  /* 0x00500010d4007388 */ /* 0x0207e40000000c00 */
.L_x_2538:
[----:B------:R-:W-:Y:S05]  /*d700*/  BSYNC B2 ;  /* 0x0000000000027941 */ /* 0x000fea0003800000 */
.L_x_2537:
        /* <DEDUP_REMOVED lines=65> */
.L_x_2553:
[----:B------:R-:W-:Y:S05]  /*db20*/  BSYNC B0 ;  /* 0x0000000000007941 */ /* 0x000fea0003800000 */
.L_x_2552:
[----:B-----5:R3:W-:Y:S02]  /*db30*/  STS.128 [R212+0x1800], R16 ;  /* 0x00180010d4007388 */ /* 0x0207e40000000c00 */
.L_x_2551:
[----:B------:R-:W-:Y:S05]  /*db40*/  BSYNC B1 ;  /* 0x0000000000017941 */ /* 0x000fea0003800000 */
.L_x_2550:
        /* <DEDUP_REMOVED lines=47> */
.L_x_2557:
[----:B------:R-:W-:Y:S05]  /*de40*/  BSYNC B0 ;  /* 0x0000000000007941 */ /* 0x000fea0003800000 */
.L_x_2556:
[----:B-----5:R1:W-:Y:S02]  /*de50*/  STS.128 [R212+0x3800], R12 ;  /* 0x0038000cd4007388 */ /* 0x0203e40000000c00 */
.L_x_2555:
[----:B------:R-:W-:Y:S05]  /*de60*/  BSYNC B1 ;  /* 0x0000000000017941 */ /* 0x000fea0003800000 */
.L_x_2554:
        /* <DEDUP_REMOVED lines=47> */
.L_x_2559:
[----:B------:R-:W-:Y:S05]  /*e160*/  BSYNC B0 ;  /* 0x0000000000007941 */ /* 0x000fea0003800000 */
.L_x_2558:
[----:B-----5:R1:W-:Y:S01]  /*e170*/  STS.128 [R212+0x5800], R12 ;  /* 0x0058000cd4007388 */ /* 0x0203e20000000c00 */
[----:B------:R-:W-:Y:S05]  /*e180*/  BRA `(.L_x_2549) ;  /* 0x00000050002c7947 */ /* 0x000fea0003800000 */
.L_x_2512:
        /* <DEDUP_REMOVED lines=93> */
.L_x_2565:
[----:B------:R-:W-:Y:S05]  /*e760*/  BSYNC B0 ;  /* 0x0000000000007941 */ /* 0x000fea0003800000 */
.L_x_2564:
[----:B-----5:R3:W-:Y:S02]  /*e770*/  STS.128 [R212], R28 ;  /* 0x0000001cd4007388 */ /* 0x0207e40000000c00 */
.L_x_2563:
[----:B------:R-:W-:Y:S05]  /*e780*/  BSYNC B1 ;  /* 0x0000000000017941 */ /* 0x000fea0003800000 */
.L_x_2562:
        /* <DEDUP_REMOVED lines=89> */
.L_x_2569:
[----:B------:R-:W-:Y:S05]  /*ed20*/  BSYNC B0 ;  /* 0x0000000000007941 */ /* 0x000fea0003800000 */
.L_x_2568:
[----:B-----5:R1:W-:Y:S02]  /*ed30*/  STS.128 [R212+0x2000], R28 ;  /* 0x0020001cd4007388 */ /* 0x0203e40000000c00 */
.L_x_2567:
[----:B------:R-:W-:Y:S05]  /*ed40*/  BSYNC B1 ;  /* 0x0000000000017941 */ /* 0x000fea0003800000 */
.L_x_2566:
        /* <DEDUP_REMOVED lines=88> */
.L_x_2571:
[----:B------:R-:W-:Y:S05]  /*f2d0*/  BSYNC B0 ;  /* 0x0000000000007941 */ /* 0x000fea0003800000 */
.L_x_2570:
[----:B-----5:R3:W-:Y:S02]  /*f2e0*/  STS.128 [R212+0x4000], R28 ;  /* 0x0040001cd4007388 */ /* 0x0207e40000000c00 */
.L_x_2561:
[----:B------:R-:W-:Y:S05]  /*f2f0*/  BSYNC B2 ;  /* 0x0000000000027941 */ /* 0x000fea0003800000 */
.L_x_2560:
        /* <DEDUP_REMOVED lines=98> */
.L_x_2577:
[----:B------:R-:W-:Y:S05]  /*f920*/  BSYNC B0 ;  /* 0x0000000000007941 */ /* 0x000fea0003800000 */
.L_x_2576:
[----:B-----5:R3:W-:Y:S02]  /*f930*/  STS.128 [R212+0x800], R28 ;  /* 0x0008001cd4007388 */ /* 0x0207e40000000c00 */
.L_x_2575:
[----:B------:R-:W-:Y:S05]  /*f940*/  BSYNC B1 ;  /* 0x0000000000017941 */ /* 0x000fea0003800000 */
.L_x_2574:
        /* <DEDUP_REMOVED lines=92> */
.L_x_2581:
[----:B------:R-:W-:Y:S05]  /*ff10*/  BSYNC B0 ;  /* 0x0000000000007941 */ /* 0x000fea0003800000 */
.L_x_2580:
[----:B-----5:R1:W-:Y:S02]  /*ff20*/  STS.128 [R212+0x2800], R28 ;  /* 0x0028001cd4007388 */ /* 0x0203e40000000c00 */
.L_x_2579:
[----:B------:R-:W-:Y:S05]  /*ff30*/  BSYNC B1 ;  /* 0x0000000000017941 */ /* 0x000fea0003800000 */
.L_x_2578:
        /* <DEDUP_REMOVED lines=91> */
.L_x_2583:
[----:B------:R-:W-:Y:S05]  /*104f0*/  BSYNC B0 ;  /* 0x0000000000007941 */ /* 0x000fea0003800000 */
.L_x_2582:
[----:B-----5:R1:W-:Y:S02]  /*10500*/  STS.128 [R212+0x4800], R24 ;  /* 0x00480018d4007388 */ /* 0x0203e40000000c00 */
.L_x_2573:
[----:B------:R-:W-:Y:S05]  /*10510*/  BSYNC B2 ;  /* 0x0000000000027941 */ /* 0x000fea0003800000 */
.L_x_2572:
        /* <DEDUP_REMOVED lines=99> */
.L_x_2589:
[----:B------:R-:W-:Y:S05]  /*10b50*/  BSYNC B0 ;  /* 0x0000000000007941 */ /* 0x000fea0003800000 */
.L_x_2588:
[----:B-----5:R3:W-:Y:S02]  /*10b60*/  STS.128 [R212+0x1000], R32 ;  /* 0x00100020d4007388 */ /* 0x0207e40000000c00 */
.L_x_2587:
[----:B------:R-:W-:Y:S05]  /*10b70*/  BSYNC B1 ;  /* 0x0000000000017941 */ /* 0x000fea0003800000 */
.L_x_2586:
        /* <DEDUP_REMOVED lines=92> */
.L_x_2593:
[----:B------:R-:W-:Y:S05]  /*11140*/  BSYNC B0 ;  /* 0x0000000000007941 */ /* 0x000fea0003800000 */
.L_x_2592:
[----:B-----5:R3:W-:Y:S02]  /*11150*/  STS.128 [R212+0x3000], R32 ;  /* 0x00300020d4007388 */ /* 0x0207e40000000c00 */
.L_x_2591:
[----:B------:R-:W-:Y:S05]  /*11160*/  BSYNC B1 ;  /* 0x0000000000017941 */ /* 0x000fea0003800000 */
.L_x_2590:
        /* <DEDUP_REMOVED lines=91> */
.L_x_2595:
[----:B------:R-:W-:Y:S05]  /*11720*/  BSYNC B0 ;  /* 0x0000000000007941 */ /* 0x000fea0003800000 */
.L_x_2594:
[----:B-----5:R1:W-:Y:S02]  /*11730*/  STS.128 [R212+0x5000], R28 ;  /* 0x0050001cd4007388 */ /* 0x0203e40000000c00 */
.L_x_2585:
[----:B------:R-:W-:Y:S05]  /*11740*/  BSYNC B2 ;  /* 0x0000000000027941 */ /* 0x000fea0003800000 */
.L_x_2584:
        /* <DEDUP_REMOVED lines=98> */
.L_x_2599:
[----:B------:R-:W-:Y:S05]  /*11d70*/  BSYNC B0 ;  /* 0x0000000000007941 */ /* 0x000fea0003800000 */
.L_x_2598:
[----:B-----5:R1:W-:Y:S02]  /*11d80*/  STS.128 [R212+0x1800], R16 ;  /* 0x00180010d4007388 */ /* 0x0203e40000000c00 */
.L_x_2597:
[----:B------:R-:W-:Y:S05]  /*11d90*/  BSYNC B1 ;  /* 0x0000000000017941 */ /* 0x000fea0003800000 */
.L_x_2596:
        /* <DEDUP_REMOVED lines=93> */
.L_x_2603:
[----:B------:R-:W-:Y:S05]  /*12370*/  BSYNC B0 ;  /* 0x0000000000007941 */ /* 0x000fea0003800000 */
.L_x_2602:
[----:B-----5:R1:W-:Y:S02]  /*12380*/  STS.128 [R212+0x3800], R16 ;  /* 0x00380010d4007388 */ /* 0x0203e40000000c00 */
.L_x_2601:
[----:B------:R-:W-:Y:S05]  /*12390*/  BSYNC B1 ;  /* 0x0000000000017941 */ /* 0x000fea0003800000 */
.L_x_2600:
        /* <DEDUP_REMOVED lines=96> */
.L_x_2605:
[----:B------:R-:W-:Y:S05]  /*129a0*/  BSYNC B0 ;  /* 0x0000000000007941 */ /* 0x000fea0003800000 */
.L_x_2604:
[----:B-----5:R3:W-:Y:S01]  /*129b0*/  STS.128 [R212+0x5800], R12 ;  /* 0x0058000cd4007388 */ /* 0x0207e20000000c00 */
[----:B------:R-:W-:Y:S05]  /*129c0*/  BRA `(.L_x_2549) ;  /* 0x00000008001c7947 */ /* 0x000fea0003800000 */
.L_x_2511:
        /* <DEDUP_REMOVED lines=36> */
.L_x_2607:
[----:B------:R-:W-:Y:S05]  /*12c10*/  BSYNC B0 ;  /* 0x0000000000007941 */ /* 0x000fea0003800000 */
.L_x_2606:
        /* <DEDUP_REMOVED lines=32> */
.L_x_2609:
[----:B------:R-:W-:Y:S05]  /*12e20*/  BSYNC B0 ;  /* 0x0000000000007941 */ /* 0x000fea0003800000 */
.L_x_2608:
        /* <DEDUP_REMOVED lines=31> */
.L_x_2611:
[----:B------:R-:W-:Y:S05]  /*13020*/  BSYNC B0 ;  /* 0x0000000000007941 */ /* 0x000fea0003800000 */
.L_x_2610:
        /* <DEDUP_REMOVED lines=33> */
.L_x_2549:
[----:B------:R-:W-:Y:S05]  /*13240*/  BSYNC B3 ;  /* 0x0000000000037941 */ /* 0x000fea0003800000 */
.L_x_2510:
        /* <DEDUP_REMOVED lines=32> */
.L_x_2614:
[----:B------:R3:W-:Y:S02]  /*13450*/  STS.128 [R212+0xa000], RZ ;  /* 0x00a000ffd4007388 */ /* 0x0007e40000000c00 */
.L_x_2613:
[----:B------:R-:W-:Y:S05]  /*13460*/  BSYNC B0 ;  /* 0x0000000000007941 */ /* 0x000fea0003800000 */
.L_x_2612:
        /* <DEDUP_REMOVED lines=31> */
.L_x_2617:
[----:B------:R4:W-:Y:S02]  /*13660*/  STS.128 [R212+0xa800], RZ ;  /* 0x00a800ffd4007388 */ /* 0x0009e40000000c00 */
.L_x_2616:
[----:B------:R-:W-:Y:S05]  /*13670*/  BSYNC B0 ;  /* 0x0000000000007941 */ /* 0x000fea0003800000 */
.L_x_2615:
        /* <DEDUP_REMOVED lines=34> */
.L_x_2620:
[----:B------:R4:W-:Y:S02]  /*138a0*/  STS.128 [R212+0xb000], RZ ;  /* 0x00b000ffd4007388 */ /* 0x0009e40000000c00 */
.L_x_2619:
[----:B------:R-:W-:Y:S05]  /*138b0*/  BSYNC B0 ;  /* 0x0000000000007941 */ /* 0x000fea0003800000 */
.L_x_2618:
        /* <DEDUP_REMOVED lines=34> */
.L_x_2622:
[----:B------:R-:W-:Y:S05]  /*13ae0*/  BSYNC B0 ;  /* 0x0000000000007941 */ /* 0x000fea0003800000 */
.L_x_2621:
        /* <DEDUP_REMOVED lines=38> */
.L_x_2625:
[----:B------:R4:W-:Y:S02]  /*13d50*/  STS.128 [R212+0x10000], RZ ;  /* 0x010000ffd4007388 */ /* 0x0009e40000000c00 */
.L_x_2624:
[----:B------:R-:W-:Y:S05]  /*13d60*/  BSYNC B0 ;  /* 0x0000000000007941 */ /* 0x000fea0003800000 */
.L_x_2623:
        /* <DEDUP_REMOVED lines=32> */
.L_x_2628:
[----:B------:R4:W-:Y:S02]  /*13f70*/  STS.128 [R212+0x10800], RZ ;  /* 0x010800ffd4007388 */ /* 0x0009e40000000c00 */
.L_x_2627:
[----:B------:R-:W-:Y:S05]  /*13f80*/  BSYNC B0 ;  /* 0x0000000000007941 */ /* 0x000fea0003800000 */
.L_x_2626:
        /* <DEDUP_REMOVED lines=35> */
.L_x_2631:
[----:B------:R4:W-:Y:S02]  /*141c0*/  STS.128 [R212+0x11000], RZ ;  /* 0x011000ffd4007388 */ /* 0x0009e40000000c00 */
.L_x_2630:
[----:B------:R-:W-:Y:S05]  /*141d0*/  BSYNC B0 ;  /* 0x0000000000007941 */ /* 0x000fea0003800000 */
.L_x_2629:
        /* <DEDUP_REMOVED lines=38> */
.L_x_2634:
[----:B------:R4:W-:Y:S02]  /*14440*/  STS.128 [R212+0x11800], RZ ;  /* 0x011800ffd4007388 */ /* 0x0009e40000000c00 */
.L_x_2633:
[----:B------:R-:W-:Y:S05]  /*14450*/  BSYNC B0 ;  /* 0x0000000000007941 */ /* 0x000fea0003800000 */
.L_x_2632:
[----:B------:R-:W-:Y:S01]  /*14460*/  SHF.L.U32 R0, R62, 0x6, RZ ;  /* 0x000000063e007819 */ /* 0x000fe200000006ff */
[----:B------:R-:W-:Y:S01]  /*14470*/  ULDC.64 UR8, c[0x0][0x398] ;  /* 0x0000e60000087ab9 */ /* 0x000fe20000000a00 */
[----:B------:R-:W-:Y:S01]  /*14480*/  SHF.L.U32 R152, R152, 0x3, RZ ;  /* 0x0000000398987819 */ /* 0x000fe200000006ff */
[----:B------:R-:W0:Y:S01]  /*14490*/  LDGDEPBAR ;  /* 0x00000000000079af */ /* 0x000e220000000000 */
[----:B-1--4-:R-:W-:Y:S02]  /*144a0*/  LOP3.LUT R5, R0, 0x1c0, RZ, 0xc0, !PT ;  /* 0x000001c000057812 */ /* 0x012fe400078ec0ff */
[----:B------:R-:W-:Y:S02]  /*144b0*/  LEA R199, R60, R47, 0xa ;  /* 0x0000002f3cc77211 */ /* 0x000fe400078e50ff */
[----:B------:R-:W-:Y:S02]  /*144c0*/  LOP3.LUT R152, R5, 0x8, R152, 0xf8, !PT ;  /* 0x0000000805987812 */ /* 0x000fe400078ef898 */
[----:B------:R-:W-:-:S02]  /*144d0*/  SHF.R.U32.HI R5, RZ, 0x3, R5 ;  /* 0x00000003ff057819 */ /* 0x000fc40000011605 */
[----:B------:R-:W-:Y:S02]  /*144e0*/  LEA R199, R199, UR4, 0x1 ;  /* 0x00000004c7c77c11 */ /* 0x000fe4000f8e08ff */
[----:B------:R-:W-:Y:S02]  /*144f0*/  LOP3.LUT R5, R152, R5, RZ, 0x3c, !PT ;  /* 0x0000000598057212 */ /* 0x000fe400078e3cff */
[----:B------:R-:W-:Y:S01]  /*14500*/  R2P PR, R62, 0x6 ;  /* 0x000000063e007804 */ /* 0x000fe20000000000 */
[----:B------:R-:W-:Y:S01]  /*14510*/  LDSM.16.M88.4 R16, [R199] ;  /* 0x00000000c710783b */ /* 0x000fe20000000200 */
[-C--:B------:R-:W-:Y:S01]  /*14520*/  LEA R200, R46, R199.reuse, 0x1 ;  /* 0x000000c72ec87211 */ /* 0x080fe200078e08ff */
[----:B------:R-:W-:Y:S01]  /*14530*/  IMAD R198, R64, 0x200, R5 ;  /* 0x0000020040c67824 */ /* 0x000fe200078e0205 */
[C---:B------:R-:W-:Y:S02]  /*14540*/  LEA R135, R45.reuse, R199, 0x1 ;  /* 0x000000c72d877211 */ /* 0x040fe400078e08ff */
[----:B------:R-:W-:Y:S01]  /*14550*/  LEA R61, R60, R61, 0x4 ;  /* 0x0000003d3c3d7211 */ /* 0x000fe200078e20ff */
[----:B------:R-:W-:Y:S01]  /*14560*/  LDSM.16.M88.4 R76, [R200] ;  /* 0x00000000c84c783b */ /* 0x000fe20000000200 */
[----:B------:R-:W-:Y:S01]  /*14570*/  LEA R198, R198, UR4, 0x1 ;  /* 0x00000004c6c67c11 */ /* 0x000fe2000f8e08ff */
[----:B------:R-:W-:Y:S01]  /*14580*/  IMAD R2, R45, 0x2, R200 ;  /* 0x000000022d027824 */ /* 0x000fe200078e02c8 */
[----:B------:R-:W-:Y:S01]  /*14590*/  ISETP.GT.AND P5, PT, R216, R203, PT ;  /* 0x000000cbd800720c */ /* 0x000fe20003fa4270 */
[----:B------:R-:W-:Y:S01]  /*145a0*/  LDSM.16.M88.4 R80, [R135] ;  /* 0x000000008750783b */ /* 0x000fe20000000200 */
[----:B------:R-:W-:-:S02]  /*145b0*/  IADD3 R0, R198, 0x6000, RZ ;  /* 0x00006000c6007810 */ /* 0x000fc40007ffe0ff */
[----:B------:R-:W-:Y:S01]  /*145c0*/  IADD3 R197, R198, 0x6020, RZ ;  /* 0x00006020c6c57810 */ /* 0x000fe20007ffe0ff */
[----:B------:R-:W1:Y:S01]  /*145d0*/  LDSM.16.M88.4 R24, [R198+0x6000] ;  /* 0x00600000c618783b */ /* 0x000e620000000200 */
[----:B------:R-:W-:Y:S01]  /*145e0*/  IADD3 R108, R108, R61, RZ ;  /* 0x0000003d6c6c7210 */ /* 0x000fe20007ffe0ff */
[----:B------:R-:W-:Y:S01]  /*145f0*/  @P1 VIADD R197, R0, 0xffffffe0 ;  /* 0xffffffe000c51836 */ /* 0x000fe20000000000 */
[----:B------:R-:W-:Y:S01]  /*14600*/  MOV R0, 0x40 ;  /* 0x0000004000007802 */ /* 0x000fe20000000f00 */
[----:B------:R-:W4:Y:S01]  /*14610*/  LDSM.16.M88.4 R52, [R198+0x7000] ;  /* 0x00700000c634783b */ /* 0x000f220000000200 */
[----:B------:R-:W-:Y:S01]  /*14620*/  IADD3 R219, R108, 0x8, RZ ;  /* 0x000000086cdb7810 */ /* 0x000fe20007ffe0ff */
[C---:B------:R-:W-:Y:S01]  /*14630*/  VIADD R189, R197.reuse, 0x1800 ;  /* 0x00001800c5bd7836 */ /* 0x040fe20000000000 */
[----:B------:R-:W-:Y:S01]  /*14640*/  SEL R0, R0, 0xffffffc0, !P2 ;  /* 0xffffffc000007807 */ /* 0x000fe20005000000 */
[----:B------:R-:W5:Y:S01]  /*14650*/  LDSM.16.M88.4 R72, [R197] ;  /* 0x00000000c548783b */ /* 0x000f620000000200 */
[C---:B------:R-:W-:Y:S01]  /*14660*/  IADD3 R191, R197.reuse, 0x800, RZ ;  /* 0x00000800c5bf7810 */ /* 0x040fe20007ffe0ff */
[----:B------:R-:W-:Y:S01]  /*14670*/  VIADD R184, R197, 0x3800 ;  /* 0x00003800c5b87836 */ /* 0x000fe20000000000 */
[----:B------:R-:W-:Y:S01]  /*14680*/  IADD3 R195, R198, R0, RZ ;  /* 0x00000000c6c37210 */ /* 0x000fe20007ffe0ff */
[----:B------:R-:W2:Y:S01]  /*14690*/  LDSM.16.M88.4 R64, [R198+0x6800] ;  /* 0x00680000c640783b */ /* 0x000ea20000000200 */
[----:B------:R-:W-:-:S02]  /*146a0*/  IADD3 R188, R0, R197, RZ ;  /* 0x000000c500bc7210 */ /* 0x000fc40007ffe0ff */
[C---:B------:R-:W-:Y:S01]  /*146b0*/  IADD3 R190, R197.reuse, 0x1000, RZ ;  /* 0x00001000c5be7810 */ /* 0x040fe20007ffe0ff */
[----:B------:R-:W-:Y:S01]  /*146c0*/  LDSM.16.M88.4 R68, [R195+0x6000] ;  /* 0x00600000c344783b */ /* 0x000fe20000000200 */
[C---:B------:R-:W-:Y:S02]  /*146d0*/  IADD3 R187, R197.reuse, 0x2000, RZ ;  /* 0x00002000c5bb7810 */ /* 0x040fe40007ffe0ff */
[C---:B------:R-:W-:Y:S01]  /*146e0*/  IADD3 R186, R197.reuse, 0x2800, RZ ;  /* 0x00002800c5ba7810 */ /* 0x040fe20007ffe0ff */
[----:B------:R-:W3:Y:S01]  /*146f0*/  LDSM.16.M88.4 R40, [R198+0x7800] ;  /* 0x00780000c628783b */ /* 0x000ee20000000200 */
[C---:B------:R-:W-:Y:S02]  /*14700*/  IADD3 R185, R197.reuse, 0x3000, RZ ;  /* 0x00003000c5b97810 */ /* 0x040fe40007ffe0ff */
[C---:B------:R-:W-:Y:S01]  /*14710*/  IADD3 R183, R197.reuse, 0x4000, RZ ;  /* 0x00004000c5b77810 */ /* 0x040fe20007ffe0ff */
[----:B------:R-:W3:Y:S01]  /*14720*/  LDSM.16.M88.4 R28, [R197+0x1000] ;  /* 0x00100000c51c783b */ /* 0x000ee20000000200 */
[----:B------:R-:W-:-:S02]  /*14730*/  IADD3 R182, R197, 0x4800, RZ ;  /* 0x00004800c5b67810 */ /* 0x000fc40007ffe0ff */
[C---:B------:R-:W-:Y:S01]  /*14740*/  IADD3 R181, R197.reuse, 0x5000, RZ ;  /* 0x00005000c5b57810 */ /* 0x040fe20007ffe0ff */
[----:B------:R-:W3:Y:S01]  /*14750*/  LDSM.16.M88.4 R32, [R197+0x800] ;  /* 0x00080000c520783b */ /* 0x000ee20000000200 */
[----:B------:R-:W-:-:S03]  /*14760*/  IADD3 R180, R197, 0x5800, RZ ;  /* 0x00005800c5b47810 */ /* 0x000fc60007ffe0ff */
[----:B------:R-:W-:Y:S04]  /*14770*/  LDSM.16.M88.4 R20, [R2] ;  /* 0x000000000214783b */ /* 0x000fe80000000200 */
[----:B------:R-:W3:Y:S01]  /*14780*/  LDSM.16.M88.4 R92, [R188] ;  /* 0x00000000bc5c783b */ /* 0x000ee20000000200 */
[C---:B-1----:R-:W-:Y:S03]  /*14790*/  HMMA.16816.F32 R12, R16.reuse, R24, RZ ;  /* 0x00000018100c723c */ /* 0x042fe600000018ff */
[----:B------:R-:W1:Y:S04]  /*147a0*/  LDSM.16.M88.4 R48, [R197+0x1800] ;  /* 0x00180000c530783b */ /* 0x000e680000000200 */
[----:B------:R-:W1:Y:S01]  /*147b0*/  LDSM.16.M88.4 R4, [R195+0x7000] ;  /* 0x00700000c304783b */ /* 0x000e620000000200 */
[C---:B----4-:R-:W-:Y:S03]  /*147c0*/  HMMA.16816.F32 R56, R16.reuse, R52, RZ ;  /* 0x000000341038723c */ /* 0x050fe600000018ff */
[----:B------:R-:W4:Y:S03]  /*147d0*/  LDSM.16.M88.4 R8, [R195+0x6800] ;  /* 0x00680000c308783b */ /* 0x000f260000000200 */
[C---:B------:R-:W-:Y:S01]  /*147e0*/  HMMA.16816.F32 R24, R16.reuse, R26, RZ ;  /* 0x0000001a1018723c */ /* 0x040fe200000018ff */
[----:B------:R-:W-:Y:S04]  /*147f0*/  LDSM.16.M88.4 R88, [R195+0x7800] ;  /* 0x00780000c358783b */ /* 0x000fe80000000200 */
[----:B------:R-:W-:Y:S01]  /*14800*/  LDSM.16.M88.4 R100, [R197+0x4000] ;  /* 0x00400000c564783b */ /* 0x000fe20000000200 */
[----:B------:R-:W-:Y:S03]  /*14810*/  HMMA.16816.F32 R52, R16, R54, RZ ;  /* 0x000000361034723c */ /* 0x000fe600000018ff */
[----:B------:R-:W-:Y:S03]  /*14820*/  LDSM.16.M88.4 R96, [R195+0x9000] ;  /* 0x00900000c360783b */ /* 0x000fe60000000200 */
[----:B-----5:R-:W-:Y:S01]  /*14830*/  HMMA.16816.F32 R12, R76, R72, R12 ;  /* 0x000000484c0c723c */ /* 0x020fe2000000180c */
[----:B------:R-:W-:Y:S05]  /*14840*/  LDSM.16.M88.4 R104, [R188+0x2800] ;  /* 0x00280000bc68783b */ /* 0x000fea0000000200 */
[C---:B--2---:R-:W-:Y:S06]  /*14850*/  HMMA.16816.F32 R36, R16.reuse, R64, RZ ;  /* 0x000000401024723c */ /* 0x044fec00000018ff */
[C---:B------:R-:W-:Y:S06]  /*14860*/  HMMA.16816.F32 R64, R16.reuse, R66, RZ ;  /* 0x000000421040723c */ /* 0x040fec00000018ff */
[----:B---3--:R-:W-:Y:S06]  /*14870*/  HMMA.16816.F32 R84, R16, R40, RZ ;  /* 0x000000281054723c */ /* 0x008fec00000018ff */
[----:B------:R-:W-:Y:S06]  /*14880*/  HMMA.16816.F32 R12, R80, R68, R12 ;  /* 0x00000044500c723c */ /* 0x000fec000000180c */
[----:B------:R-:W-:Y:S01]  /*14890*/  HMMA.16816.F32 R16, R16, R42, RZ ;  /* 0x0000002a1010723c */ /* 0x000fe200000018ff */
        /* <DEDUP_REMOVED lines=8> */
[----:B------:R-:W3:Y:S05]  /*14920*/  LDSM.16.M88.4 R32, [R188+0x1000] ;  /* 0x00100000bc20783b */ /* 0x000eea0000000200 */
[----:B------:R-:W-:Y:S06]  /*14930*/  HMMA.16816.F32 R12, R20, R92, R12 ;  /* 0x0000005c140c723c */ /* 0x000fec000000180c */
[C---:B-1----:R-:W-:Y:S06]  /*14940*/  HMMA.16816.F32 R84, R76.reuse, R48, R84 ;  /* 0x000000304c54723c */ /* 0x042fec0000001854 */
[----:B------:R-:W-:Y:S01]  /*14950*/  HMMA.16816.F32 R76, R76, R50, R16 ;  /* 0x000000324c4c723c */ /* 0x000fe20000001810 */
[----:B------:R-:W-:Y:S04]  /*14960*/  LDSM.16.M88.4 R48, [R197+0x2000] ;  /* 0x00200000c530783b */ /* 0x000fe80000000200 */
[----:B------:R-:W-:Y:S01]  /*14970*/  LDSM.16.M88.4 R16, [R198+0x9000] ;  /* 0x00900000c610783b */ /* 0x000fe20000000200 */
[C---:B------:R-:W-:Y:S03]  /*14980*/  HMMA.16816.F32 R24, R80.reuse, R70, R24 ;  /* 0x000000465018723c */ /* 0x040fe60000001818 */
[----:B------:R-:W-:Y:S03]  /*14990*/  LDSM.16.M88.4 R68, [R188+0x1800] ;  /* 0x00180000bc44783b */ /* 0x000fe60000000200 */
[C---:B------:R-:W-:Y:S06]  /*149a0*/  HMMA.16816.F32 R56, R80.reuse, R4, R56 ;  /* 0x000000045038723c */ /* 0x040fec0000001838 */
[C---:B------:R-:W-:Y:S01]  /*149b0*/  HMMA.16816.F32 R52, R80.reuse, R6, R52 ;  /* 0x000000065034723c */ /* 0x040fe20000001834 */
[----:B------:R-:W1:Y:S05]  /*149c0*/  LDSM.16.M88.4 R4, [R200+0x2000] ;  /* 0x00200000c804783b */ /* 0x000e6a0000000200 */
[C---:B----4-:R-:W-:Y:S06]  /*149d0*/  HMMA.16816.F32 R36, R80.reuse, R8, R36 ;  /* 0x000000085024723c */ /* 0x050fec0000001824 */
[----:B------:R-:W-:Y:S01]  /*149e0*/  HMMA.16816.F32 R64, R80, R10, R64 ;  /* 0x0000000a5040723c */ /* 0x000fe20000001840 */
[----:B------:R-:W4:Y:S05]  /*149f0*/  LDSM.16.M88.4 R8, [R198+0x8800] ;  /* 0x00880000c608783b */ /* 0x000f2a0000000200 */
[----:B--2---:R-:W-:Y:S06]  /*14a00*/  HMMA.16816.F32 R12, R28, R72, R12 ;  /* 0x000000481c0c723c */ /* 0x004fec000000180c */
[C---:B------:R-:W-:Y:S06]  /*14a10*/  HMMA.16816.F32 R84, R80.reuse, R88, R84 ;  /* 0x000000585054723c */ /* 0x040fec0000001854 */
[----:B------:R-:W-:Y:S01]  /*14a20*/  HMMA.16816.F32 R80, R80, R90, R76 ;  /* 0x0000005a5050723c */ /* 0x000fe2000000184c */
[----:B------:R-:W-:Y:S04]  /*14a30*/  LDSM.16.M88.4 R76, [R2+0x2000] ;  /* 0x00200000024c783b */ /* 0x000fe80000000200 */
[----:B------:R-:W-:Y:S01]  /*14a40*/  LDSM.16.M88.4 R88, [R195+0x9800] ;  /* 0x00980000c358783b */ /* 0x000fe20000000200 */
[C---:B------:R-:W-:Y:S03]  /*14a50*/  HMMA.16816.F32 R24, R20.reuse, R94, R24 ;  /* 0x0000005e1418723c */ /* 0x040fe60000001818 */
[----:B------:R-:W-:Y:S03]  /*14a60*/  LDSM.16.M88.4 R92, [R135+0x2000] ;  /* 0x00200000875c783b */ /* 0x000fe60000000200 */
[C---:B---3--:R-:W-:Y:S06]  /*14a70*/  HMMA.16816.F32 R56, R20.reuse, R32, R56 ;  /* 0x000000201438723c */ /* 0x048fec0000001838 */
[C---:B------:R-:W-:Y:S01]  /*14a80*/  HMMA.16816.F32 R52, R20.reuse, R34, R52 ;  /* 0x000000221434723c */ /* 0x040fe20000001834 */
[----:B------:R-:W2:Y:S05]  /*14a90*/  LDSM.16.M88.4 R32, [R195+0x8000] ;  /* 0x00800000c320783b */ /* 0x000eaa0000000200 */
[C---:B------:R-:W-:Y:S06]  /*14aa0*/  HMMA.16816.F32 R36, R20.reuse, R40, R36 ;  /* 0x000000281424723c */ /* 0x040fec0000001824 */
[----:B------:R-:W-:Y:S01]  /*14ab0*/  HMMA.16816.F32 R64, R20, R42, R64 ;  /* 0x0000002a1440723c */ /* 0x000fe20000001840 */
[----:B------:R-:W3:Y:S05]  /*14ac0*/  LDSM.16.M88.4 R40, [R198+0x9800] ;  /* 0x00980000c628783b */ /* 0x000eea0000000200 */
[----:B-1----:R-:W-:Y:S06]  /*14ad0*/  HMMA.16816.F32 R12, R4, R48, R12 ;  /* 0x00000030040c723c */ /* 0x002fec000000180c */
[C---:B------:R-:W-:Y:S06]  /*14ae0*/  HMMA.16816.F32 R84, R20.reuse, R68, R84 ;  /* 0x000000441454723c */ /* 0x040fec0000001854 */
[----:B------:R-:W-:Y:S01]  /*14af0*/  HMMA.16816.F32 R80, R20, R70, R80 ;  /* 0x000000461450723c */ /* 0x000fe20000001850 */
[----:B------:R-:W1:Y:S04]  /*14b00*/  LDSM.16.M88.4 R20, [R188+0x2000] ;  /* 0x00200000bc14783b */ /* 0x000e680000000200 */
[----:B------:R-:W-:Y:S01]  /*14b10*/  LDSM.16.M88.4 R68, [R195+0x8800] ;  /* 0x00880000c344783b */ /* 0x000fe20000000200 */
[C---:B------:R-:W-:Y:S03]  /*14b20*/  HMMA.16816.F32 R24, R28.reuse, R74, R24 ;  /* 0x0000004a1c18723c */ /* 0x040fe60000001818 */
[----:B------:R-:W-:Y:S03]  /*14b30*/  LDSM.16.M88.4 R72, [R188+0x3000] ;  /* 0x00300000bc48783b */ /* 0x000fe60000000200 */
[C---:B----4-:R-:W-:Y:S06]  /*14b40*/  HMMA.16816.F32 R36, R28.reuse, R8, R36 ;  /* 0x000000081c24723c */ /* 0x050fec0000001824 */
[----:B------:R-:W-:Y:S01]  /*14b50*/  HMMA.16816.F32 R64, R28, R10, R64 ;  /* 0x0000000a1c40723c */ /* 0x000fe20000001840 */
[----:B------:R-:W4:Y:S05]  /*14b60*/  LDSM.16.M88.4 R8, [R197+0x2800] ;  /* 0x00280000c508783b */ /* 0x000f2a0000000200 */
[----:B--2---:R-:W-:Y:S06]  /*14b70*/  HMMA.16816.F32 R12, R92, R32, R12 ;  /* 0x000000205c0c723c */ /* 0x004fec000000180c */
[C---:B------:R-:W-:Y:S06]  /*14b80*/  HMMA.16816.F32 R56, R28.reuse, R16, R56 ;  /* 0x000000101c38723c */ /* 0x040fec0000001838 */
[C---:B------:R-:W-:Y:S01]  /*14b90*/  HMMA.16816.F32 R52, R28.reuse, R18, R52 ;  /* 0x000000121c34723c */ /* 0x040fe20000001834 */
[----:B------:R-:W2:Y:S05]  /*14ba0*/  LDSM.16.M88.4 R16, [R197+0x3000] ;  /* 0x00300000c510783b */ /* 0x000eaa0000000200 */
[----:B---3--:R-:W-:Y:S06]  /*14bb0*/  HMMA.16816.F32 R84, R28, R40, R84 ;  /* 0x000000281c54723c */ /* 0x008fec0000001854 */
[----:B------:R-:W-:Y:S01]  /*14bc0*/  HMMA.16816.F32 R24, R4, R50, R24 ;  /* 0x000000320418723c */ /* 0x000fe20000001818 */
[----:B------:R-:W-:Y:S05]  /*14bd0*/  LDSM.16.M88.4 R48, [R199+0x4000] ;  /* 0x00400000c730783b */ /* 0x000fea0000000200 */
[----:B------:R-:W-:Y:S01]  /*14be0*/  HMMA.16816.F32 R80, R28, R42, R80 ;  /* 0x0000002a1c50723c */ /* 0x000fe20000001850 */
[----:B------:R-:W3:Y:S04]  /*14bf0*/  LDSM.16.M88.4 R28, [R198+0xa000] ;  /* 0x00a00000c61c783b */ /* 0x000ee80000000200 */
[----:B------:R-:W-:Y:S01]  /*14c00*/  LDSM.16.M88.4 R40, [R198+0xa800] ;  /* 0x00a80000c628783b */ /* 0x000fe20000000200 */
[----:B-1----:R-:W-:Y:S06]  /*14c10*/  HMMA.16816.F32 R12, R76, R20, R12 ;  /* 0x000000144c0c723c */ /* 0x002fec000000180c */
[C---:B----4-:R-:W-:Y:S06]  /*14c20*/  HMMA.16816.F32 R36, R4.reuse, R8, R36 ;  /* 0x000000080424723c */ /* 0x050fec0000001824 */
[----:B------:R-:W-:Y:S01]  /*14c30*/  HMMA.16816.F32 R64, R4, R10, R64 ;  /* 0x0000000a0440723c */ /* 0x000fe20000001840 */
[----:B------:R-:W1:Y:S05]  /*14c40*/  LDSM.16.M88.4 R8, [R197+0x3800] ;  /* 0x00380000c508783b */ /* 0x000e6a0000000200 */
[----:B------:R-:W-:Y:S01]  /*14c50*/  HMMA.16816.F32 R24, R92, R34, R24 ;  /* 0x000000225c18723c */ /* 0x000fe20000001818 */
[----:B------:R-:W4:Y:S05]  /*14c60*/  LDSM.16.M88.4 R32, [R200+0x4000] ;  /* 0x00400000c820783b */ /* 0x000f2a0000000200 */
[C---:B--2---:R-:W-:Y:S06]  /*14c70*/  HMMA.16816.F32 R56, R4.reuse, R16, R56 ;  /* 0x000000100438723c */ /* 0x044fec0000001838 */
[----:B------:R-:W-:Y:S01]  /*14c80*/  HMMA.16816.F32 R52, R4, R18, R52 ;  /* 0x000000120434723c */ /* 0x000fe20000001834 */
[----:B------:R-:W-:Y:S05]  /*14c90*/  LDSM.16.M88.4 R16, [R195+0xa000] ;  /* 0x00a00000c310783b */ /* 0x000fea0000000200 */
[----:B---3--:R-:W-:Y:S06]  /*14ca0*/  HMMA.16816.F32 R12, R48, R28, R12 ;  /* 0x0000001c300c723c */ /* 0x008fec000000180c */
[----:B------:R-:W-:Y:S01]  /*14cb0*/  HMMA.16816.F32 R24, R76, R22, R24 ;  /* 0x000000164c18723c */ /* 0x000fe20000001818 */
[----:B------:R-:W2:Y:S05]  /*14cc0*/  LDSM.16.M88.4 R20, [R135+0x4000] ;  /* 0x004000008714783b */ /* 0x000eaa0000000200 */
[----:B------:R-:W-:Y:S06]  /*14cd0*/  HMMA.16816.F32 R36, R92, R68, R36 ;  /* 0x000000445c24723c */ /* 0x000fec0000001824 */
[C---:B-1----:R-:W-:Y:S06]  /*14ce0*/  HMMA.16816.F32 R84, R4.reuse, R8, R84 ;  /* 0x000000080454723c */ /* 0x042fec0000001854 */
[----:B------:R-:W-:Y:S01]  /*14cf0*/  HMMA.16816.F32 R80, R4, R10, R80 ;  /* 0x0000000a0450723c */ /* 0x000fe20000001850 */
[----:B------:R-:W-:Y:S04]  /*14d00*/  LDSM.16.M88.4 R8, [R2+0x4000] ;  /* 0x004000000208783b */ /* 0x000fe80000000200 */
[----:B------:R-:W-:Y:S01]  /*14d10*/  LDSM.16.M88.4 R4, [R188+0x4000] ;  /* 0x00400000bc04783b */ /* 0x000fe20000000200 */
[----:B----4-:R-:W-:Y:S06]  /*14d20*/  HMMA.16816.F32 R12, R32, R100, R12 ;  /* 0x00000064200c723c */ /* 0x010fec000000180c */
[----:B------:R-:W-:Y:S01]  /*14d30*/  HMMA.16816.F32 R64, R92, R70, R64 ;  /* 0x000000465c40723c */ /* 0x000fe20000001840 */
[----:B------:R-:W1:Y:S05]  /*14d40*/  LDSM.16.M88.4 R68, [R188+0x3800] ;  /* 0x00380000bc44783b */ /* 0x000e6a0000000200 */
[----:B------:R-:W-:Y:S01]  /*14d50*/  HMMA.16816.F32 R24, R48, R30, R24 ;  /* 0x0000001e3018723c */ /* 0x000fe20000001818 */
[----:B------:R-:W-:Y:S05]  /*14d60*/  LDSM.16.M88.4 R28, [R197+0x4800] ;  /* 0x00480000c51c783b */ /* 0x000fea0000000200 */
[C---:B------:R-:W-:Y:S06]  /*14d70*/  HMMA.16816.F32 R84, R92.reuse, R88, R84 ;  /* 0x000000585c54723c */ /* 0x040fec0000001854 */
[C---:B------:R-:W-:Y:S06]  /*14d80*/  HMMA.16816.F32 R56, R92.reuse, R96, R56 ;  /* 0x000000605c38723c */ /* 0x040fec0000001838 */
[----:B------:R-:W-:Y:S01]  /*14d90*/  HMMA.16816.F32 R52, R92, R98, R52 ;  /* 0x000000625c34723c */ /* 0x000fe20000001834 */
[----:B------:R-:W3:Y:S05]  /*14da0*/  LDSM.16.M88.4 R96, [R198+0xb000] ;  /* 0x00b00000c660783b */ /* 0x000eea0000000200 */
[----:B--2---:R-:W-:Y:S06]  /*14db0*/  HMMA.16816.F32 R12, R20, R16, R12 ;  /* 0x00000010140c723c */ /* 0x004fec000000180c */
        /* <DEDUP_REMOVED lines=10> */
[----:B------:R-:W2:Y:S05]  /*14e60*/  LDSM.16.M88.4 R16, [R197+0x5000] ;  /* 0x00500000c510783b */ /* 0x000eaa0000000200 */
[C---:B------:R-:W-:Y:S06]  /*14e70*/  HMMA.16816.F32 R36, R76.reuse, R104, R36 ;  /* 0x000000684c24723c */ /* 0x040fec0000001824 */
[----:B------:R-:W-:Y:S01]  /*14e80*/  HMMA.16816.F32 R64, R76, R106, R64 ;  /* 0x0000006a4c40723c */ /* 0x000fe20000001840 */
[----:B------:R-:W-:Y:S01]  /*14e90*/  FMUL.FTZ R0, R12, UR9 ;  /* 0x000000090c007c20 */ /* 0x000fe20008410000 */
[----:B------:R-:W-:Y:S01]  /*14ea0*/  FMUL.FTZ R62, R13, UR9 ;  /* 0x000000090d3e7c20 */ /* 0x000fe20008410000 */
[----:B------:R-:W-:Y:S01]  /*14eb0*/  FMUL.FTZ R72, R14, UR9 ;  /* 0x000000090e487c20 */ /* 0x000fe20008410000 */
[----:B------:R-:W-:-:S02]  /*14ec0*/  FMUL.FTZ R73, R15, UR9 ;  /* 0x000000090f497c20 */ /* 0x000fc40008410000 */
[C---:B---3--:R-:W-:Y:S01]  /*14ed0*/  HMMA.16816.F32 R56, R48.reuse, R96, R56 ;  /* 0x000000603038723c */ /* 0x048fe20000001838 */
[----:B------:R-:W3:Y:S01]  /*14ee0*/  LDSM.16.M88.4 R12, [R197+0x5800] ;  /* 0x00580000c50c783b */ /* 0x000ee20000000200 */
        /* <DEDUP_REMOVED lines=9> */
[----:B------:R-:W3:Y:S03]  /*14f80*/  MUFU.TANH R73, R73 ;  /* 0x0000004900497308 */ /* 0x000ee60000002400 */
[C---:B-1----:R-:W-:Y:S06]  /*14f90*/  HMMA.16816.F32 R84, R48.reuse, R68, R84 ;  /* 0x000000443054723c */ /* 0x042fec0000001854 */
[----:B------:R-:W-:Y:S01]  /*14fa0*/  HMMA.16816.F32 R88, R48, R70, R88 ;  /* 0x000000463058723c */ /* 0x000fe20000001858 */
[----:B------:R-:W-:Y:S01]  /*14fb0*/  FMUL.FTZ R24, R24, UR9 ;  /* 0x0000000918187c20 */ /* 0x000fe20008410000 */
[----:B------:R-:W-:Y:S01]  /*14fc0*/  FMUL.FTZ R25, R25, UR9 ;  /* 0x0000000919197c20 */ /* 0x000fe20008410000 */
[----:B------:R-:W-:Y:S01]  /*14fd0*/  FMUL.FTZ R26, R26, UR9 ;  /* 0x000000091a1a7c20 */ /* 0x000fe20008410000 */
[----:B------:R-:W-:-:S02]  /*14fe0*/  FMUL.FTZ R27, R27, UR9 ;  /* 0x000000091b1b7c20 */ /* 0x000fc40008410000 */
[C---:B--2---:R-:W-:Y:S01]  /*14ff0*/  HMMA.16816.F32 R56, R32.reuse, R16, R56 ;  /* 0x000000102038723c */ /* 0x044fe20000001838 */
[----:B------:R-:W1:Y:S05]  /*15000*/  MUFU.TANH R24, R24 ;  /* 0x0000001800187308 */ /* 0x000e6a0000002400 */
[C---:B------:R-:W-:Y:S01]  /*15010*/  HMMA.16816.F32 R52, R32.reuse, R18, R52 ;  /* 0x000000122034723c */ /* 0x040fe20000001834 */
[----:B------:R-:W2:Y:S02]  /*15020*/  LDSM.16.M88.4 R16, [R195+0xb800] ;  /* 0x00b80000c310783b */ /* 0x000ea40000000200 */
[----:B------:R-:W1:Y:S03]  /*15030*/  MUFU.TANH R25, R25 ;  /* 0x0000001900197308 */ /* 0x000e660000002400 */
[C---:B------:R-:W-:Y:S05]  /*15040*/  HMMA.16816.F32 R36, R32.reuse, R28, R36 ;  /* 0x0000001c2024723c */ /* 0x040fea0000001824 */
[----:B------:R-:W1:Y:S01]  /*15050*/  MUFU.TANH R26, R26 ;  /* 0x0000001a001a7308 */ /* 0x000e620000002400 */
[C---:B------:R-:W-:Y:S01]  /*15060*/  HMMA.16816.F32 R64, R32.reuse, R30, R64 ;  /* 0x0000001e2040723c */ /* 0x040fe20000001840 */
[----:B------:R-:W4:Y:S05]  /*15070*/  LDSM.16.M88.4 R28, [R188+0x5000] ;  /* 0x00500000bc1c783b */ /* 0x000f2a0000000200 */
[C---:B---3--:R-:W-:Y:S01]  /*15080*/  HMMA.16816.F32 R84, R32.reuse, R12, R84 ;  /* 0x0000000c2054723c */ /* 0x048fe20000001854 */
[----:B------:R-:W3:Y:S05]  /*15090*/  MUFU.TANH R27, R27 ;  /* 0x0000001b001b7308 */ /* 0x000eea0000002400 */
[----:B------:R-:W-:Y:S06]  /*150a0*/  HMMA.16816.F32 R88, R32, R14, R88 ;  /* 0x0000000e2058723c */ /* 0x000fec0000001858 */
[C---:B-----5:R-:W-:Y:S06]  /*150b0*/  HMMA.16816.F32 R56, R20.reuse, R4, R56 ;  /* 0x000000041438723c */ /* 0x060fec0000001838 */
[----:B------:R-:W-:Y:S01]  /*150c0*/  HMMA.16816.F32 R52, R20, R6, R52 ;  /* 0x000000061434723c */ /* 0x000fe20000001834 */
[----:B------:R-:W5:Y:S01]  /*150d0*/  LDSM.16.M88.4 R4, [R188+0x5800] ;  /* 0x00580000bc04783b */ /* 0x000f620000000200 */
[----:B------:R-:W-:-:S04]  /*150e0*/  DEPBAR.LE SB0, 0x0 ;  /* 0x000080000000791a */ /* 0x000fc80000000000 */
[C---:B------:R-:W-:Y:S06]  /*150f0*/  HMMA.16816.F32 R36, R20.reuse, R80, R36 ;  /* 0x000000501424723c */ /* 0x040fec0000001824 */
[C---:B------:R-:W-:Y:S06]  /*15100*/  HMMA.16816.F32 R64, R20.reuse, R82, R64 ;  /* 0x000000521440723c */ /* 0x040fec0000001840 */
[C---:B--2---:R-:W-:Y:S06]  /*15110*/  HMMA.16816.F32 R84, R20.reuse, R16, R84 ;  /* 0x000000101454723c */ /* 0x044fec0000001854 */
[----:B------:R-:W-:Y:S06]  /*15120*/  HMMA.16816.F32 R88, R20, R18, R88 ;  /* 0x000000121458723c */ /* 0x000fec0000001858 */
[C---:B------:R-:W-:Y:S06]  /*15130*/  HMMA.16816.F32 R36, R8.reuse, R40, R36 ;  /* 0x000000280824723c */ /* 0x040fec0000001824 */
[C---:B------:R-:W-:Y:S06]  /*15140*/  HMMA.16816.F32 R64, R8.reuse, R42, R64 ;  /* 0x0000002a0840723c */ /* 0x040fec0000001840 */
[C---:B----4-:R-:W-:Y:S06]  /*15150*/  HMMA.16816.F32 R56, R8.reuse, R28, R56 ;  /* 0x0000001c0838723c */ /* 0x050fec0000001838 */
[C---:B------:R-:W-:Y:S06]  /*15160*/  HMMA.16816.F32 R52, R8.reuse, R30, R52 ;  /* 0x0000001e0834723c */ /* 0x040fec0000001834 */
[C---:B-----5:R-:W-:Y:S01]  /*15170*/  HMMA.16816.F32 R84, R8.reuse, R4, R84 ;  /* 0x000000040854723c */ /* 0x060fe20000001854 */
[----:B------:R-:W2:Y:S01]  /*15180*/  LDC R4, c[0x0][0x394] ;  /* 0x0000e500ff047b82 */ /* 0x000ea20000000800 */
[----:B------:R-:W-:Y:S01]  /*15190*/  FMUL.FTZ R36, R36, UR9 ;  /* 0x0000000924247c20 */ /* 0x000fe20008410000 */
[----:B------:R-:W-:Y:S01]  /*151a0*/  FMUL.FTZ R37, R37, UR9 ;  /* 0x0000000925257c20 */ /* 0x000fe20008410000 */
[----:B------:R-:W-:Y:S01]  /*151b0*/  FMUL.FTZ R12, R38, UR9 ;  /* 0x00000009260c7c20 */ /* 0x000fe20008410000 */
[----:B------:R-:W-:Y:S01]  /*151c0*/  FMUL.FTZ R13, R39, UR9 ;  /* 0x00000009270d7c20 */ /* 0x000fe20008410000 */
[----:B------:R-:W-:Y:S01]  /*151d0*/  HMMA.16816.F32 R88, R8, R6, R88 ;  /* 0x000000060858723c */ /* 0x000fe20000001858 */
[----:B------:R-:W-:Y:S01]  /*151e0*/  FMUL.FTZ R29, R64, UR9 ;  /* 0x00000009401d7c20 */ /* 0x000fe20008410000 */
[----:B------:R-:W-:Y:S01]  /*151f0*/  FMUL.FTZ R28, R65, UR9 ;  /* 0x00000009411c7c20 */ /* 0x000fe20008410000 */
[----:B------:R-:W-:Y:S01]  /*15200*/  FMUL.FTZ R14, R66, UR9 ;  /* 0x00000009420e7c20 */ /* 0x000fe20008410000 */
[----:B------:R-:W-:Y:S01]  /*15210*/  FMUL.FTZ R16, R67, UR9 ;  /* 0x0000000943107c20 */ /* 0x000fe20008410000 */
[----:B------:R-:W4:Y:S01]  /*15220*/  MUFU.TANH R36, R36 ;  /* 0x0000002400247308 */ /* 0x000f220000002400 */
[----:B------:R-:W-:Y:S01]  /*15230*/  FMUL.FTZ R56, R56, UR9 ;  /* 0x0000000938387c20 */ /* 0x000fe20008410000 */
[----:B------:R-:W-:Y:S01]  /*15240*/  FMUL.FTZ R57, R57, UR9 ;  /* 0x0000000939397c20 */ /* 0x000fe20008410000 */
[----:B------:R-:W-:Y:S01]  /*15250*/  FMUL.FTZ R58, R58, UR9 ;  /* 0x000000093a3a7c20 */ /* 0x000fe20008410000 */
[----:B------:R-:W-:Y:S01]  /*15260*/  FMUL.FTZ R59, R59, UR9 ;  /* 0x000000093b3b7c20 */ /* 0x000fe20008410000 */
[----:B------:R-:W-:-:S02]  /*15270*/  IADD3 R6, R63, 0x1, -R208 ;  /* 0x000000013f067810 */ /* 0x000fc40007ffe8d0 */
[----:B------:R-:W-:Y:S01]  /*15280*/  FMUL.FTZ R52, R52, UR9 ;  /* 0x0000000934347c20 */ /* 0x000fe20008410000 */
[----:B------:R-:W-:Y:S01]  /*15290*/  FMUL.FTZ R53, R53, UR9 ;  /* 0x0000000935357c20 */ /* 0x000fe20008410000 */
[----:B------:R-:W-:Y:S01]  /*152a0*/  FMUL.FTZ R54, R54, UR9 ;  /* 0x0000000936367c20 */ /* 0x000fe20008410000 */
[----:B------:R-:W-:Y:S01]  /*152b0*/  FMUL.FTZ R55, R55, UR9 ;  /* 0x0000000937377c20 */ /* 0x000fe20008410000 */
[----:B------:R-:W1:Y:S01]  /*152c0*/  MUFU.TANH R37, R37 ;  /* 0x0000002500257308 */ /* 0x000e620000002400 */
[----:B------:R-:W-:Y:S02]  /*152d0*/  VIADD R217, R6, UR8 ;  /* 0x0000000806d97c36 */ /* 0x000fe40008000000 */
[----:B------:R-:W-:Y:S01]  /*152e0*/  FMUL.FTZ R84, R84, UR9 ;  /* 0x0000000954547c20 */ /* 0x000fe20008410000 */
[----:B------:R-:W-:Y:S01]  /*152f0*/  FMUL.FTZ R85, R85, UR9 ;  /* 0x0000000955557c20 */ /* 0x000fe20008410000 */
[----:B------:R-:W-:Y:S01]  /*15300*/  FMUL.FTZ R86, R86, UR9 ;  /* 0x0000000956567c20 */ /* 0x000fe20008410000 */
[----:B------:R-:W-:Y:S01]  /*15310*/  FMUL.FTZ R87, R87, UR9 ;  /* 0x0000000957577c20 */ /* 0x000fe20008410000 */
[----:B--2---:R-:W-:Y:S01]  /*15320*/  IADD3 R4, R63, -R4, -R208 ;  /* 0x800000043f047210 */ /* 0x004fe20007ffe8d0 */
[----:B------:R-:W-:Y:S01]  /*15330*/  FMUL.FTZ R88, R88, UR9 ;  /* 0x0000000958587c20 */ /* 0x000fe20008410000 */
[----:B------:R-:W-:Y:S01]  /*15340*/  FMUL.FTZ R89, R89, UR9 ;  /* 0x0000000959597c20 */ /* 0x000fe20008410000 */
[----:B------:R-:W-:Y:S01]  /*15350*/  FMUL.FTZ R90, R90, UR9 ;  /* 0x000000095a5a7c20 */ /* 0x000fe20008410000 */
[----:B------:R-:W-:Y:S01]  /*15360*/  FMUL.FTZ R91, R91, UR9 ;  /* 0x000000095b5b7c20 */ /* 0x000fe20008410000 */
[----:B------:R-:W2:Y:S01]  /*15370*/  MUFU.TANH R12, R12 ;  /* 0x0000000c000c7308 */ /* 0x000ea20000002400 */
[----:B------:R-:W-:-:S02]  /*15380*/  IADD3 R218, R219, UR8, R6 ;  /* 0x00000008dbda7c10 */ /* 0x000fc4000fffe006 */
[-C--:B------:R-:W-:Y:S02]  /*15390*/  VIADDMNMX R217, R217, R108.reuse, R63, PT ;  /* 0x0000006cd9d97246 */ /* 0x080fe4000380013f */
[----:B------:R-:W-:Y:S02]  /*153a0*/  VIMNMX R218, R218, R63, PT ;  /* 0x0000003fdada7248 */ /* 0x000fe40003fe0100 */
[C---:B------:R-:W-:Y:S01]  /*153b0*/  VIADDMNMX R220, R4.reuse, R108, RZ, !PT ;  /* 0x0000006c04dc7246 */ /* 0x040fe200078001ff */
[----:B------:R-:W1:Y:S01]  /*153c0*/  MUFU.TANH R13, R13 ;  /* 0x0000000d000d7308 */ /* 0x000e620000002400 */
[----:B------:R-:W-:-:S07]  /*153d0*/  VIADDMNMX R219, R4, R219, RZ, !PT ;  /* 0x000000db04db7246 */ /* 0x000fce00078001ff */
        /* <DEDUP_REMOVED lines=23> */
[----:B------:R-:W2:Y:S01]  /*15550*/  LDC R5, c[0x0][0x380] ;  /* 0x0000e000ff057b82 */ /* 0x000ea20000000800 */
[----:B------:R-:W-:Y:S01]  /*15560*/  IADD3 R18, R44, -0x40, RZ ;  /* 0xffffffc02c127810 */ /* 0x000fe20007ffe0ff */
[----:B------:R-:W-:Y:S01]  /*15570*/  ULDC.64 UR8, c[0x0][0x248] ;  /* 0x0000920000087ab9 */ /* 0x000fe20000000a00 */
[----:B------:R-:W-:Y:S02]  /*15580*/  IABS R8, R44 ;  /* 0x0000002c00087213 */ /* 0x000fe40000000000 */
[----:B------:R-:W-:Y:S02]  /*15590*/  IABS R6, R18 ;  /* 0x0000001200067213 */ /* 0x000fe40000000000 */
[-C--:B--2---:R-:W-:Y:S02]  /*155a0*/  IABS R4, R5.reuse ;  /* 0x0000000500047213 */ /* 0x084fe40000000000 */
[----:B------:R-:W-:Y:S02]  /*155b0*/  LOP3.LUT R18, R18, R5, RZ, 0x3c, !PT ;  /* 0x0000000512127212 */ /* 0x000fe400078e3cff */
[----:B------:R-:W2:Y:S08]  /*155c0*/  I2F.RP R9, R4 ;  /* 0x0000000400097306 */ /* 0x000eb00000209400 */
[----:B--2---:R-:W2:Y:S02]  /*155d0*/  MUFU.RCP R10, R9 ;  /* 0x00000009000a7308 */ /* 0x004ea40000001000 */
[----:B--2---:R-:W-:-:S06]  /*155e0*/  VIADD R10, R10, 0xffffffe ;  /* 0x0ffffffe0a0a7836 */ /* 0x004fcc0000000000 */
[----:B------:R-:W2:Y:S02]  /*155f0*/  F2I.FTZ.U32.TRUNC.NTZ R11, R10 ;  /* 0x0000000a000b7305 */ /* 0x000ea4000021f000 */
[----:B--2---:R-:W-:Y:S02]  /*15600*/  IMAD.MOV R7, RZ, RZ, -R11 ;  /* 0x000000ffff077224 */ /* 0x004fe400078e0a0b */
        /* <DEDUP_REMOVED lines=24> */
[----:B------:R-:W-:Y:S02]  /*15790*/  @!P0 IMAD.MOV R10, RZ, RZ, -R10 ;  /* 0x000000ffff0a8224 */ /* 0x000fe400078e0a0a */
[----:B------:R-:W-:-:S04]  /*157a0*/  @!P2 IADD3 R11, -R11, RZ, RZ ;  /* 0x000000ff0b0ba210 */ /* 0x000fc80007ffe1ff */
[C---:B------:R-:W-:Y:S02]  /*157b0*/  SEL R7, R6.reuse, R11, !P1 ;  /* 0x0000000b06077207 */ /* 0x040fe40004800000 */
[----:B------:R-:W-:-:S03]  /*157c0*/  SEL R6, R6, R10, !P1 ;  /* 0x0000000a06067207 */ /* 0x000fc60004800000 */
        /* <DEDUP_REMOVED lines=8> */
[----:B------:R-:W-:Y:S02]  /*15850*/  IMAD R5, R6, UR9, R5 ;  /* 0x0000000906057c24 */ /* 0x000fe4000f8e0205 */
[----:B--2---:R-:W-:Y:S02]  /*15860*/  IMAD.IADD R4, R4, 0x1, -R9 ;  /* 0x0000000104047824 */ /* 0x004fe400078e0a09 */
[----:B------:R-:W-:Y:S01]  /*15870*/  IMAD.WIDE.U32 R8, R6, UR8, RZ ;  /* 0x0000000806087c25 */ /* 0x000fe2000f8e00ff */
[----:B------:R-:W-:Y:S02]  /*15880*/  ULDC.64 UR8, c[0x0][0x230] ;  /* 0x00008c0000087ab9 */ /* 0x000fe40000000a00 */
[----:B------:R-:W-:Y:S02]  /*15890*/  SHF.R.S32.HI R7, RZ, 0x1f, R4 ;  /* 0x0000001fff077819 */ /* 0x000fe40000011404 */
[----:B------:R-:W-:-:S03]  /*158a0*/  IADD3 R9, R9, R5, RZ ;  /* 0x0000000509097210 */ /* 0x000fc60007ffe0ff */
[----:B------:R-:W-:-:S04]  /*158b0*/  IMAD R7, R7, UR8, RZ ;  /* 0x0000000807077c24 */ /* 0x000fc8000f8e02ff */
[C---:B------:R-:W-:Y:S02]  /*158c0*/  IMAD R7, R4.reuse, UR9, R7 ;  /* 0x0000000904077c24 */ /* 0x040fe4000f8e0207 */
[----:B------:R-:W-:-:S04]  /*158d0*/  IMAD.WIDE.U32 R4, R4, UR8, R8 ;  /* 0x0000000804047c25 */ /* 0x000fc8000f8e0008 */
[----:B------:R-:W-:Y:S01]  /*158e0*/  IMAD.IADD R5, R5, 0x1, R7 ;  /* 0x0000000105057824 */ /* 0x000fe200078e0207 */
[----:B------:R-:W-:Y:S06]  /*158f0*/  BRA `(.L_x_2637) ;  /* 0x00000000000c7947 */ /* 0x000fec0003800000 */
.L_x_2636:
[----:B------:R-:W2:Y:S02]  /*15900*/  LDC R4, c[0x0][0x248] ;  /* 0x00009200ff047b82 */ /* 0x000ea40000000800 */
[----:B--2---:R-:W-:-:S04]  /*15910*/  LEA R4, -R4, RZ, 0x6 ;  /* 0x000000ff04047211 */ /* 0x004fc800078e31ff */
[----:B------:R-:W-:-:S07]  /*15920*/  SHF.R.S32.HI R5, RZ, 0x1f, R4 ;  /* 0x0000001fff057819 */ /* 0x000fce0000011404 */
.L_x_2637:
[C---:B------:R-:W-:Y:S02]  /*15930*/  LOP3.LUT P2, RZ, R3.reuse, 0x2, RZ, 0xc0, !PT ;  /* 0x0000000203ff7812 */ /* 0x040fe4000784c0ff */
[C---:B------:R-:W-:Y:S02]  /*15940*/  LOP3.LUT P1, RZ, R3.reuse, 0x4, RZ, 0xc0, !PT ;  /* 0x0000000403ff7812 */ /* 0x040fe4000782c0ff */
[C---:B------:R-:W-:Y:S02]  /*15950*/  LEA R8, P4, R4.reuse, R214, 0x1 ;  /* 0x000000d604087211 */ /* 0x040fe400078808ff */
[----:B------:R-:W-:Y:S02]  /*15960*/  LOP3.LUT P6, RZ, R3, 0x1, RZ, 0xc0, !PT ;  /* 0x0000000103ff7812 */ /* 0x000fe400078cc0ff */
[----:B------:R-:W-:-:S05]  /*15970*/  LEA.HI.X R9, R4, R215, R5, 0x1, P4 ;  /* 0x000000d704097211 */ /* 0x000fca00020f0c05 */
[----:B------:R-:W-:-:S04]  /*15980*/  @P2 IADD3 R7, P0, R4, R150, RZ ;  /* 0x0000009604072210 */ /* 0x000fc80007f1e0ff */
[----:B------:R-:W-:Y:S01]  /*15990*/  @P2 LEA R30, P4, R7, UR10, 0x1 ;  /* 0x0000000a071e2c11 */ /* 0x000fe2000f8808ff */
[--C-:B------:R-:W-:Y:S01]  /*159a0*/  @P2 IMAD.X R10, R5, 0x1, R149.reuse, P0 ;  /* 0x00000001050a2824 */ /* 0x100fe200000e0695 */
        /* <DEDUP_REMOVED lines=39> */
[----:B------:R-:W-:-:S02]  /*15c20*/  @P2 IADD3 R7, P0, R4, R150, RZ ;  /* 0x0000009604072210 */ /* 0x000fc40007f1e0ff */
[C---:B------:R-:W-:Y:S01]  /*15c30*/  @P6 LEA R34, P4, R4.reuse, R214, 0x1 ;  /* 0x000000d604226211 */ /* 0x040fe200078808ff */
[----:B------:R-:W-:Y:S01]  /*15c40*/  @!PT LDS RZ, [RZ] ;  /* 0x00000000fffff984 */ /* 0x000fe20000000800 */
[----:B------:R-:W-:Y:S01]  /*15c50*/  @!PT LDS RZ, [RZ] ;  /* 0x00000000fffff984 */ /* 0x000fe20000000800 */
[----:B------:R-:W-:Y:S01]  /*15c60*/  @!PT LDS RZ, [RZ] ;  /* 0x00000000fffff984 */ /* 0x000fe20000000800 */
[----:B------:R2:W-:Y:S02]  /*15c70*/  @P2 LDGSTS.E.BYPASS.LTC128B.128 [R212+0x8800], desc[UR6][R20.64+0x80] ;  /* 0x0880008014d42fae */ /* 0x0005e4000b901d46 */
[----:B------:R-:W-:Y:S01]  /*15c80*/  @P2 IMAD.X R6, R5, 0x1, R149, P0 ;  /* 0x0000000105062824 */ /* 0x000fe200000e0695 */
[C---:B------:R-:W-:Y:S01]  /*15c90*/  @P6 LEA.HI.X R35, R4.reuse, R215, R5, 0x1, P4 ;  /* 0x000000d704236211 */ /* 0x040fe200020f0c05 */
[----:B------:R2:W-:Y:S01]  /*15ca0*/  @!P2 STS.128 [R212+0x8800], RZ ;  /* 0x008800ffd400a388 */ /* 0x0005e20000000c00 */
[C---:B------:R-:W-:Y:S02]  /*15cb0*/  @P2 LEA R32, P4, R7.reuse, UR10, 0x1 ;  /* 0x0000000a07202c11 */ /* 0x040fe4000f8808ff */
[----:B------:R-:W-:Y:S01]  /*15cc0*/  @P1 IADD3 R3, P0, R4, R150, RZ ;  /* 0x0000009604031210 */ /* 0x000fe20007f1e0ff */
[----:B------:R-:W-:Y:S01]  /*15cd0*/  @!PT LDS RZ, [RZ] ;  /* 0x00000000fffff984 */ /* 0x000fe20000000800 */
[----:B------:R-:W-:Y:S01]  /*15ce0*/  @!PT LDS RZ, [RZ] ;  /* 0x00000000fffff984 */ /* 0x000fe20000000800 */
[----:B------:R-:W-:Y:S01]  /*15cf0*/  @!PT LDS RZ, [RZ] ;  /* 0x00000000fffff984 */ /* 0x000fe20000000800 */
[----:B------:R2:W-:Y:S01]  /*15d00*/  @P1 LDGSTS.E.BYPASS.LTC128B.128 [R212+0xa800], desc[UR6][R10.64+0x100] ;  /* 0x0a8001000ad41fae */ /* 0x0005e2000b901d46 */
[----:B------:R-:W-:-:S02]  /*15d10*/  @P2 LEA.HI.X R33, R7, UR11, R6, 0x1, P4 ;  /* 0x0000000b07212c11 */ /* 0x000fc4000a0f0c06 */
[----:B------:R-:W-:Y:S01]  /*15d20*/  IADD3 R7, P4, R207, R4, RZ ;  /* 0x00000004cf077210 */ /* 0x000fe20007f9e0ff */
[----:B------:R-:W-:Y:S01]  /*15d30*/  @P1 IMAD.X R6, R5, 0x1, R149, P0 ;  /* 0x0000000105061824 */ /* 0x000fe200000e0695 */
        /* <DEDUP_REMOVED lines=15> */
[C-C-:B------:R-:W-:Y:S01]  /*15e30*/  @P2 IMAD.X R4, R148.reuse, 0x1, R149.reuse, P4 ;  /* 0x0000000194042824 */ /* 0x140fe200020e0695 */
[C---:B------:R-:W-:Y:S01]  /*15e40*/  @P2 LEA R42, P4, R3.reuse, UR10, 0x1 ;  /* 0x0000000a032a2c11 */ /* 0x040fe2000f8808ff */
        /* <DEDUP_REMOVED lines=30> */
.L_x_2635:
[----:B------:R-:W-:Y:S01]  /*16030*/  IMAD.IADD R109, R44, 0x1, R109 ;  /* 0x000000012c6d7824 */ /* 0x000fe200078e026d */
[----:B------:R-:W-:Y:S01]  /*16040*/  ULDC UR5, c[0x0][0x2ec] ;  /* 0x0000bb0000057ab9 */ /* 0x000fe20000000800 */
[----:B------:R-:W-:Y:S02]  /*16050*/  LEA R196, R47, UR4, 0x1 ;  /* 0x000000042fc47c11 */ /* 0x000fe4000f8e08ff */
[C---:B------:R-:W-:Y:S01]  /*16060*/  VIADD R3, R109.reuse, 0x1 ;  /* 0x000000016d037836 */ /* 0x040fe20000000000 */
[CC--:B------:R-:W-:Y:S01]  /*16070*/  ISETP.GE.AND P0, PT, R109.reuse, R217.reuse, PT ;  /* 0x000000d96d00720c */ /* 0x0c0fe20003f06270 */
[C---:B--2---:R-:W-:Y:S01]  /*16080*/  VIADD R5, R109.reuse, 0x8 ;  /* 0x000000086d057836 */ /* 0x044fe20000000000 */
[CC--:B------:R-:W-:Y:S01]  /*16090*/  ISETP.GE.AND P2, PT, R109.reuse, R218.reuse, PT ;  /* 0x000000da6d00720c */ /* 0x0c0fe20003f46270 */
[----:B------:R-:W-:Y:S01]  /*160a0*/  VIADD R4, R109, 0x9 ;  /* 0x000000096d047836 */ /* 0x000fe20000000000 */
[CC--:B------:R-:W-:Y:S01]  /*160b0*/  ISETP.GE.AND P6, PT, R3.reuse, R217.reuse, PT ;  /* 0x000000d90300720c */ /* 0x0c0fe20003fc6270 */
[--C-:B------:R-:W-:Y:S01]  /*160c0*/  IMAD R194, R46, 0x2, R196.reuse ;  /* 0x000000022ec27824 */ /* 0x100fe200078e02c4 */
[----:B------:R-:W-:Y:S01]  /*160d0*/  ISETP.GE.AND P1, PT, R3, R218, PT ;  /* 0x000000da0300720c */ /* 0x000fe20003f26270 */
[----:B------:R-:W-:Y:S01]  /*160e0*/  LDSM.16.MT88.4 R40, [R196+0xe000] ;  /* 0x00e00000c428783b */ /* 0x000fe20000004200 */
[-C--:B------:R-:W-:Y:S01]  /*160f0*/  ISETP.LT.OR P0, PT, R109, R220.reuse, P0 ;  /* 0x000000dc6d00720c */ /* 0x080fe20000701670 */
[----:B------:R-:W-:Y:S01]  /*16100*/  IMAD R193, R45, 0x2, R196 ;  /* 0x000000022dc17824 */ /* 0x000fe200078e02c4 */
[----:B------:R-:W-:Y:S01]  /*16110*/  ISETP.LT.OR P6, PT, R3, R220, P6 ;  /* 0x000000dc0300720c */ /* 0x000fe200037c1670 */
[----:B------:R-:W-:Y:S01]  /*16120*/  LDSM.16.MT88.4 R116, [R194+0xc000] ;  /* 0x00c00000c274783b */ /* 0x000fe20000004200 */
[----:B------:R-:W-:Y:S01]  /*16130*/  ISETP.GE.AND P4, PT, R5, R217, PT ;  /* 0x000000d90500720c */ /* 0x000fe20003f86270 */
[----:B------:R-:W-:Y:S01]  /*16140*/  IMAD R192, R45, 0x2, R194 ;  /* 0x000000022dc07824 */ /* 0x000fe200078e02c2 */
[-C--:B------:R-:W-:Y:S01]  /*16150*/  ISETP.LT.OR P2, PT, R109, R219.reuse, P2 ;  /* 0x000000db6d00720c */ /* 0x080fe20001741670 */
[----:B-1----:R-:W-:Y:S01]  /*16160*/  LDSM.16.MT88.4 R56, [R193+0xe000] ;  /* 0x00e00000c138783b */ /* 0x002fe20000004200 */
[----:B------:R-:W-:-:S02]  /*16170*/  ISETP.LT.OR P1, PT, R3, R219, P1 ;  /* 0x000000db0300720c */ /* 0x000fc40000f21670 */
[----:B------:R-:W-:Y:S01]  /*16180*/  FSEL R3, R0, -INF , !P0 ;  /* 0xff80000000037808 */ /* 0x000fe20004000000 */
[----:B------:R-:W-:Y:S01]  /*16190*/  VIADD R0, R109, 0x10 ;  /* 0x000000106d007836 */ /* 0x000fe20000000000 */
[C---:B------:R-:W-:Y:S01]  /*161a0*/  ISETP.LT.OR P4, PT, R5.reuse, R220, P4 ;  /* 0x000000dc0500720c */ /* 0x040fe20002781670 */
[----:B------:R-:W-:Y:S01]  /*161b0*/  LDSM.16.MT88.4 R64, [R192+0xe000] ;  /* 0x00e00000c040783b */ /* 0x000fe20000004200 */
[----:B------:R-:W-:Y:S02]  /*161c0*/  FSEL R23, R72, -INF , !P2 ;  /* 0xff80000048177808 */ /* 0x000fe40005000000 */
[----:B------:R-:W-:Y:S01]  /*161d0*/  FSEL R31, R62, -INF , !P6 ;  /* 0xff8000003e1f7808 */ /* 0x000fe20007000000 */
[----:B------:R-:W-:Y:S01]  /*161e0*/  LDSM.16.MT88.4 R80, [R194+0x10000] ;  /* 0x01000000c250783b */ /* 0x000fe20000004200 */
[C---:B------:R-:W-:Y:S02]  /*161f0*/  ISETP.GE.AND P2, PT, R4.reuse, R217, PT ;  /* 0x000000d90400720c */ /* 0x040fe40003f46270 */
[-C--:B------:R-:W-:Y:S01]  /*16200*/  ISETP.GE.AND P6, PT, R4, R218.reuse, PT ;  /* 0x000000da0400720c */ /* 0x080fe20003fc6270 */
[----:B------:R-:W-:Y:S01]  /*16210*/  LDSM.16.MT88.4 R124, [R196+0xc000] ;  /* 0x00c00000c47c783b */ /* 0x000fe20000004200 */
[----:B------:R-:W-:-:S02]  /*16220*/  ISETP.GE.AND P0, PT, R5, R218, PT ;  /* 0x000000da0500720c */ /* 0x000fc40003f06270 */
[----:B------:R-:W-:Y:S01]  /*16230*/  FSEL R73, R73, -INF , !P1 ;  /* 0xff80000049497808 */ /* 0x000fe20004800000 */
[----:B------:R-:W-:Y:S01]  /*16240*/  LDSM.16.MT88.4 R100, [R192+0xc000] ;  /* 0x00c00000c064783b */ /* 0x000fe20000004200 */
[----:B------:R-:W-:Y:S02]  /*16250*/  FSEL R33, R24, -INF , !P4 ;  /* 0xff80000018217808 */ /* 0x000fe40006000000 */
[C---:B------:R-:W-:Y:S01]  /*16260*/  ISETP.GE.AND P1, PT, R0.reuse, R217, PT ;  /* 0x000000d90000720c */ /* 0x040fe20003f26270 */
[----:B------:R-:W-:Y:S01]  /*16270*/  LDSM.16.MT88.4 R48, [R194+0xe000] ;  /* 0x00e00000c230783b */ /* 0x000fe20000004200 */
[----:B------:R-:W-:Y:S02]  /*16280*/  ISETP.GE.AND P4, PT, R0, R218, PT ;  /* 0x000000da0000720c */ /* 0x000fe40003f86270 */
[CC--:B------:R-:W-:Y:S01]  /*16290*/  ISETP.LT.OR P2, PT, R4.reuse, R220.reuse, P2 ;  /* 0x000000dc0400720c */ /* 0x0c0fe20001741670 */
[----:B------:R-:W-:Y:S01]  /*162a0*/  LDSM.16.MT88.4 R88, [R193+0x10000] ;  /* 0x01000000c158783b */ /* 0x000fe20000004200 */
[-C--:B------:R-:W-:Y:S01]  /*162b0*/  ISETP.LT.OR P6, PT, R4, R219.reuse, P6 ;  /* 0x000000db0400720c */ /* 0x080fe200037c1670 */
[----:B------:R-:W-:Y:S01]  /*162c0*/  VIADD R4, R109, 0x11 ;  /* 0x000000116d047836 */ /* 0x000fe20000000000 */
        /* <DEDUP_REMOVED lines=19> */
[C---:B------:R-:W-:Y:S02]  /*16400*/  ISETP.LT.OR P6, PT, R0.reuse, R220, P6 ;  /* 0x000000dc0000720c */ /* 0x040fe400037c1670 */
[----:B------:R-:W-:Y:S01]  /*16410*/  ISETP.LT.OR P1, PT, R0, R219, P1 ;  /* 0x000000db0000720c */ /* 0x000fe20000f21670 */
[----:B------:R-:W-:Y:S01]  /*16420*/  VIADD R0, R109, 0x20 ;  /* 0x000000206d007836 */ /* 0x000fe20000000000 */
[----:B------:R-:W-:Y:S02]  /*16430*/  FSEL R11, R12, -INF , !P4 ;  /* 0xff8000000c0b7808 */ /* 0x000fe40006000000 */
[----:B------:R-:W-:Y:S02]  /*16440*/  FSEL R17, R37, -INF , !P0 ;  /* 0xff80000025117808 */ /* 0x000fe40004000000 */
[C---:B------:R-:W-:Y:S02]  /*16450*/  ISETP.GE.AND P4, PT, R4.reuse, R217, PT ;  /* 0x000000d90400720c */ /* 0x040fe40003f86270 */
[----:B------:R-:W-:-:S02]  /*16460*/  ISETP.GE.AND P0, PT, R4, R218, PT ;  /* 0x000000da0400720c */ /* 0x000fc40003f06270 */
[----:B------:R-:W-:Y:S02]  /*16470*/  FMNMX.FTZ R6, R25, R6, !PT ;  /* 0x0000000619067209 */ /* 0x000fe40007810000 */
[----:B------:R-:W-:Y:S02]  /*16480*/  FSEL R9, R13, -INF , !P2 ;  /* 0xff8000000d097808 */ /* 0x000fe40005000000 */
[----:B------:R-:W-:Y:S02]  /*16490*/  FSEL R15, R29, -INF , !P6 ;  /* 0xff8000001d0f7808 */ /* 0x000fe40007000000 */
[C---:B------:R-:W-:Y:S02]  /*164a0*/  ISETP.GE.AND P2, PT, R0.reuse, R217, PT ;  /* 0x000000d90000720c */ /* 0x040fe40003f46270 */
[----:B------:R-:W-:Y:S02]  /*164b0*/  ISETP.GE.AND P6, PT, R0, R218, PT ;  /* 0x000000da0000720c */ /* 0x000fe40003fc6270 */
[----:B------:R-:W-:-:S02]  /*164c0*/  ISETP.LT.OR P4, PT, R4, R220, P4 ;  /* 0x000000dc0400720c */ /* 0x000fc40002781670 */
[-C--:B------:R-:W-:Y:S01]  /*164d0*/  ISETP.LT.OR P0, PT, R4, R219.reuse, P0 ;  /* 0x000000db0400720c */ /* 0x080fe20000701670 */
[----:B------:R-:W-:Y:S01]  /*164e0*/  VIADD R4, R109, 0x21 ;  /* 0x000000216d047836 */ /* 0x000fe20000000000 */
[----:B------:R-:W-:Y:S02]  /*164f0*/  FMNMX.FTZ R6, R19, R6, !PT ;  /* 0x0000000613067209 */ /* 0x000fe40007810000 */
[C---:B------:R-:W-:Y:S02]  /*16500*/  ISETP.LT.OR P2, PT, R0.reuse, R220, P2 ;  /* 0x000000dc0000720c */ /* 0x040fe40001741670 */
[----:B------:R-:W-:Y:S01]  /*16510*/  ISETP.LT.OR P6, PT, R0, R219, P6 ;  /* 0x000000db0000720c */ /* 0x000fe200037c1670 */
[----:B------:R-:W-:Y:S01]  /*16520*/  VIADD R0, R109, 0x28 ;  /* 0x000000286d007836 */ /* 0x000fe20000000000 */
[----:B------:R-:W-:Y:S02]  /*16530*/  FSEL R7, R14, -INF , !P1 ;  /* 0xff8000000e077808 */ /* 0x000fe40004800000 */
[----:B------:R-:W-:-:S02]  /*16540*/  FSEL R13, R28, -INF , !P4 ;  /* 0xff8000001c0d7808 */ /* 0x000fc40006000000 */
[----:B------:R-:W-:Y:S02]  /*16550*/  FMNMX.FTZ R8, R17, R6, !PT ;  /* 0x0000000611087209 */ /* 0x000fe40007810000 */
[C---:B------:R-:W-:Y:S02]  /*16560*/  ISETP.GE.AND P1, PT, R4.reuse, R217, PT ;  /* 0x000000d90400720c */ /* 0x040fe40003f26270 */
[----:B------:R-:W-:Y:S02]  /*16570*/  ISETP.GE.AND P4, PT, R4, R218, PT ;  /* 0x000000da0400720c */ /* 0x000fe40003f86270 */
[----:B------:R-:W-:Y:S02]  /*16580*/  FMNMX.FTZ R6, R23, R73, !PT ;  /* 0x0000004917067209 */ /* 0x000fe40007810000 */
[----:B------:R-:W-:Y:S02]  /*16590*/  FSEL R5, R16, -INF , !P0 ;  /* 0xff80000010057808 */ /* 0x000fe40004000000 */
[----:B------:R-:W-:-:S02]  /*165a0*/  FSEL R233, R233, -INF , !P2 ;  /* 0xff800000e9e97808 */ /* 0x000fc40005000000 */
        /* <DEDUP_REMOVED lines=29> */
[----:B------:R-:W-:Y:S01]  /*16780*/  VIADD R0, R109, 0x38 ;  /* 0x000000386d007836 */ /* 0x000fe20000000000 */
        /* <DEDUP_REMOVED lines=12> */
[----:B------:R-:W-:Y:S02]  /*16850*/  ISETP.LT.OR P6, PT, R0, R220, P6 ;  /* 0x000000dc0000720c */ /* 0x000fe400037c1670 */
        /* <DEDUP_REMOVED lines=19> */
[----:B------:R-:W-:Y:S02]  /*16990*/  ISETP.GE.AND P0, PT, R109, R218, PT ;  /* 0x000000da6d00720c */ /* 0x000fe40003f06270 */
        /* <DEDUP_REMOVED lines=35> */
[----:B------:R-:W-:Y:S01]  /*16bd0*/  LDSM.16.MT88.4 R12, [R194+0xc800] ;  /* 0x00c80000c20c783b */ /* 0x000fe20000004200 */
        /* <DEDUP_REMOVED lines=16> */
[----:B-1----:R-:W-:Y:S01]  /*16ce0*/  F2FP.F16.F32.PACK_AB R96, R158, R161 ;  /* 0x000000a19e60723e */ /* 0x002fe200000000ff */
[--C-:B------:R-:W-:Y:S01]  /*16cf0*/  FFMA.FTZ R138, R5, UR5, -R168.reuse ;  /* 0x00000005058a7c23 */ /* 0x100fe200080108a8 */
[--C-:B------:R-:W-:Y:S01]  /*16d00*/  FFMA.FTZ R166, R229, UR5, -R168.reuse ;  /* 0x00000005e5a67c23 */ /* 0x100fe200080108a8 */
[----:B------:R-:W1:Y:S01]  /*16d10*/  LDSM.16.MT88.4 R72, [R196+0x10000] ;  /* 0x01000000c448783b */ /* 0x000e620000004200 */
[--C-:B------:R-:W-:Y:S01]  /*16d20*/  FFMA.FTZ R171, R171, UR5, -R168.reuse ;  /* 0x00000005abab7c23 */ /* 0x100fe200080108a8 */
[--C-:B------:R-:W-:Y:S01]  /*16d30*/  FFMA.FTZ R170, R227, UR5, -R168.reuse ;  /* 0x00000005e3aa7c23 */ /* 0x100fe200080108a8 */
[----:B------:R-:W-:Y:S01]  /*16d40*/  MUFU.EX2 R160, R160 ;  /* 0x000000a000a07308 */ /* 0x000fe20000000800 */
[----:B------:R-:W3:Y:S01]  /*16d50*/  LDSM.16.MT88.4 R20, [R193+0xe800] ;  /* 0x00e80000c114783b */ /* 0x000ee20000004200 */
[----:B------:R-:W-:Y:S01]  /*16d60*/  FFMA.FTZ R177, R177, UR5, -R168 ;  /* 0x00000005b1b17c23 */ /* 0x000fe200080108a8 */
[--C-:B------:R-:W-:Y:S01]  /*16d70*/  FFMA.FTZ R176, R221, UR5, -R172.reuse ;  /* 0x00000005ddb07c23 */ /* 0x100fe200080108ac */
[----:B------:R-:W-:Y:S01]  /*16d80*/  FFMA.FTZ R225, R201, UR5, -R172 ;  /* 0x00000005c9e17c23 */ /* 0x000fe200080108ac */
[----:B------:R-:W-:Y:S01]  /*16d90*/  LDSM.16.MT88.4 R24, [R194+0xe800] ;  /* 0x00e80000c218783b */ /* 0x000fe20000004200 */
[--C-:B------:R-:W-:Y:S01]  /*16da0*/  FFMA.FTZ R172, R179, UR5, -R168.reuse ;  /* 0x00000005b3ac7c23 */ /* 0x100fe200080108a8 */
[--C-:B------:R-:W-:Y:S01]  /*16db0*/  FFMA.FTZ R175, R175, UR5, -R168.reuse ;  /* 0x00000005afaf7c23 */ /* 0x100fe200080108a8 */
[----:B------:R-:W4:Y:S01]  /*16dc0*/  MUFU.EX2 R163, R163 ;  /* 0x000000a300a37308 */ /* 0x000f220000000800 */
[----:B--2---:R-:W-:Y:S01]  /*16dd0*/  F2FP.F16.F32.PACK_AB R98, R152, R155 ;  /* 0x0000009b9862723e */ /* 0x004fe200000000ff */
[--C-:B------:R-:W-:Y:S01]  /*16de0*/  FFMA.FTZ R173, R173, UR5, -R168.reuse ;  /* 0x00000005adad7c23 */ /* 0x100fe200080108a8 */
[----:B------:R-:W-:Y:S01]  /*16df0*/  FFMA.FTZ R168, R169, UR5, -R168 ;  /* 0x00000005a9a87c23 */ /* 0x000fe200080108a8 */
[----:B------:R-:W-:-:S04]  /*16e00*/  FADD.FTZ R158, R161, R158 ;  /* 0x0000009ea19e7221 */ /* 0x000fc80000010000 */
[----:B------:R-:W-:Y:S01]  /*16e10*/  MUFU.EX2 R159, R159 ;  /* 0x0000009f009f7308 */ /* 0x000fe20000000800 */
[----:B------:R-:W-:-:S04]  /*16e20*/  FADD.FTZ R155, R155, R158 ;  /* 0x0000009e9b9b7221 */ /* 0x000fc80000010000 */
[----:B------:R-:W-:-:S03]  /*16e30*/  FADD.FTZ R152, R152, R155 ;  /* 0x0000009b98987221 */ /* 0x000fc60000010000 */
[----:B------:R-:W2:Y:S01]  /*16e40*/  MUFU.EX2 R154, R154 ;  /* 0x0000009a009a7308 */ /* 0x000ea20000000800 */
[----:B----4-:R-:W-:Y:S01]  /*16e50*/  F2FP.F16.F32.PACK_AB R97, R163, R160 ;  /* 0x000000a0a361723e */ /* 0x010fe200000000ff */
[----:B------:R-:W-:-:S06]  /*16e60*/  FADD.FTZ R160, R160, R163 ;  /* 0x000000a3a0a07221 */ /* 0x000fcc0000010000 */
[----:B------:R-:W-:Y:S08]  /*16e70*/  MUFU.EX2 R153, R153 ;  /* 0x0000009900997308 */ /* 0x000ff00000000800 */
[----:B------:R-:W4:Y:S01]  /*16e80*/  MUFU.EX2 R150, R150 ;  /* 0x0000009600967308 */ /* 0x000f220000000800 */
[----:B--2---:R-:W-:Y:S01]  /*16e90*/  F2FP.F16.F32.PACK_AB R99, R154, R159 ;  /* 0x0000009f9a63723e */ /* 0x004fe200000000ff */
[----:B------:R-:W-:-:S04]  /*16ea0*/  FADD.FTZ R159, R159, R160 ;  /* 0x000000a09f9f7221 */ /* 0x000fc80000010000 */
[----:B------:R-:W-:Y:S02]  /*16eb0*/  FADD.FTZ R154, R154, R159 ;  /* 0x0000009f9a9a7221 */ /* 0x000fe40000010000 */
[C---:B------:R-:W-:Y:S01]  /*16ec0*/  HMMA.16816.F32 R120, R96.reuse, R116, RZ ;  /* 0x000000746078723c */ /* 0x040fe200000018ff */
[----:B------:R-:W-:Y:S05]  /*16ed0*/  MUFU.EX2 R149, R149 ;  /* 0x0000009500957308 */ /* 0x000fea0000000800 */
[C---:B------:R-:W-:Y:S03]  /*16ee0*/  HMMA.16816.F32 R36, R96.reuse, R40, RZ ;  /* 0x000000286024723c */ /* 0x040fe600000018ff */
[----:B------:R-:W2:Y:S01]  /*16ef0*/  MUFU.EX2 R0, R0 ;  /* 0x0000000000007308 */ /* 0x000ea20000000800 */
        /* <DEDUP_REMOVED lines=8> */
[----:B--2---:R-:W-:Y:S01]  /*16f80*/  F2FP.F16.F32.PACK_AB R6, R0, R149 ;  /* 0x000000950006723e */ /* 0x004fe200000000ff */
[----:B------:R-:W-:-:S03]  /*16f90*/  FADD.FTZ R149, R149, R150 ;  /* 0x0000009695957221 */ /* 0x000fc60000010000 */
[C---:B------:R-:W-:Y:S01]  /*16fa0*/  HMMA.16816.F32 R60, R96.reuse, R64, RZ ;  /* 0x00000040603c723c */ /* 0x040fe200000018ff */
[----:B------:R-:W-:Y:S02]  /*16fb0*/  FADD.FTZ R149, R0, R149 ;  /* 0x0000009500957221 */ /* 0x000fe40000010000 */
[----:B------:R-:W-:Y:S03]  /*16fc0*/  MUFU.EX2 R139, R139 ;  /* 0x0000008b008b7308 */ /* 0x000fe60000000800 */
[C---:B------:R-:W-:Y:S05]  /*16fd0*/  HMMA.16816.F32 R56, R96.reuse, R58, RZ ;  /* 0x0000003a6038723c */ /* 0x040fea00000018ff */
[----:B------:R-:W2:Y:S01]  /*16fe0*/  MUFU.EX2 R138, R138 ;  /* 0x0000008a008a7308 */ /* 0x000ea20000000800 */
[----:B----4-:R-:W-:Y:S01]  /*16ff0*/  F2FP.F16.F32.PACK_AB R5, R148, R151 ;  /* 0x000000979405723e */ /* 0x010fe200000000ff */
[----:B------:R-:W-:Y:S01]  /*17000*/  HMMA.16816.F32 R64, R96, R66, RZ ;  /* 0x000000426040723c */ /* 0x000fe200000018ff */
[----:B------:R-:W-:-:S04]  /*17010*/  FADD.FTZ R151, R151, R154 ;  /* 0x0000009a97977221 */ /* 0x000fc80000010000 */
[----:B------:R-:W-:Y:S01]  /*17020*/  FADD.FTZ R148, R148, R151 ;  /* 0x0000009794947221 */ /* 0x000fe20000010000 */
[C---:B-1----:R-:W-:Y:S01]  /*17030*/  HMMA.16816.F32 R68, R96.reuse, R72, RZ ;  /* 0x000000486044723c */ /* 0x042fe200000018ff */
        /* <DEDUP_REMOVED lines=11> */
[----:B------:R-:W4:Y:S03]  /*170f0*/  MUFU.EX2 R167, R167 ;  /* 0x000000a700a77308 */ /* 0x000f260000000800 */
[C---:B------:R-:W-:Y:S05]  /*17100*/  HMMA.16816.F32 R36, R4.reuse, R8, R36 ;  /* 0x000000080424723c */ /* 0x040fea0000001824 */
[----:B------:R-:W-:Y:S01]  /*17110*/  MUFU.EX2 R166, R166 ;  /* 0x000000a600a67308 */ /* 0x000fe20000000800 */
[----:B------:R-:W-:Y:S01]  /*17120*/  HMMA.16816.F32 R40, R4, R10, R40 ;  /* 0x0000000a0428723c */ /* 0x000fe20000001828 */
[----:B------:R-:W5:Y:S05]  /*17130*/  LDSM.16.MT88.4 R8, [R194+0x10800] ;  /* 0x01080000c208783b */ /* 0x000f6a0000004200 */
[C---:B------:R-:W-:Y:S01]  /*17140*/  HMMA.16816.F32 R80, R96.reuse, R82, RZ ;  /* 0x000000526050723c */ /* 0x040fe200000018ff */
[----:B------:R-:W4:Y:S05]  /*17150*/  MUFU.EX2 R171, R171 ;  /* 0x000000ab00ab7308 */ /* 0x000f2a0000000800 */
[----:B------:R-:W-:Y:S03]  /*17160*/  HMMA.16816.F32 R112, R96, R108, RZ ;  /* 0x0000006c6070723c */ /* 0x000fe600000018ff */
[----:B------:R-:W-:Y:S03]  /*17170*/  MUFU.EX2 R170, R170 ;  /* 0x000000aa00aa7308 */ /* 0x000fe60000000800 */
[C---:B---3--:R-:W-:Y:S05]  /*17180*/  HMMA.16816.F32 R52, R4.reuse, R20, R52 ;  /* 0x000000140434723c */ /* 0x048fea0000001834 */
[----:B------:R-:W3:Y:S01]  /*17190*/  MUFU.EX2 R177, R177 ;  /* 0x000000b100b17308 */ /* 0x000ee20000000800 */
[C---:B------:R-:W-:Y:S01]  /*171a0*/  HMMA.16816.F32 R56, R4.reuse, R22, R56 ;  /* 0x000000160438723c */ /* 0x040fe20000001838 */
[----:B------:R-:W1:Y:S05]  /*171b0*/  LDSM.16.MT88.4 R20, [R193+0x10800] ;  /* 0x01080000c114783b */ /* 0x000e6a0000004200 */
[C---:B------:R-:W-:Y:S01]  /*171c0*/  HMMA.16816.F32 R60, R4.reuse, R16, R60 ;  /* 0x00000010043c723c */ /* 0x040fe2000000183c */
[----:B------:R-:W-:Y:S05]  /*171d0*/  MUFU.EX2 R174, R174 ;  /* 0x000000ae00ae7308 */ /* 0x000fea0000000800 */
[----:B------:R-:W-:Y:S01]  /*171e0*/  HMMA.16816.F32 R64, R4, R18, R64 ;  /* 0x000000120440723c */ /* 0x000fe20000001840 */
[----:B------:R-:W4:Y:S02]  /*171f0*/  LDSM.16.MT88.4 R16, [R192+0x10800] ;  /* 0x01080000c010783b */ /* 0x000f240000004200 */
[----:B------:R-:W3:Y:S03]  /*17200*/  MUFU.EX2 R223, R223 ;  /* 0x000000df00df7308 */ /* 0x000ee60000000800 */
[----:B------:R-:W-:Y:S05]  /*17210*/  HMMA.16816.F32 R108, R96, R110, RZ ;  /* 0x0000006e606c723c */ /* 0x000fea00000018ff */
[----:B------:R-:W-:Y:S01]  /*17220*/  MUFU.EX2 R176, R176 ;  /* 0x000000b000b07308 */ /* 0x000fe20000000800 */
[C---:B--2---:R-:W-:Y:S06]  /*17230*/  HMMA.16816.F32 R68, R4.reuse, R12, R68 ;  /* 0x0000000c0444723c */ /* 0x044fec0000001844 */
[C---:B------:R-:W-:Y:S01]  /*17240*/  HMMA.16816.F32 R72, R4.reuse, R14, R72 ;  /* 0x0000000e0448723c */ /* 0x040fe20000001848 */
[----:B------:R-:W2:Y:S01]  /*17250*/  LDSM.16.MT88.4 R12, [R193+0xd000] ;  /* 0x00d00000c10c783b */ /* 0x000ea20000004200 */
[----:B------:R-:W2:Y:S04]  /*17260*/  MUFU.EX2 R225, R225 ;  /* 0x000000e100e17308 */ /* 0x000ea80000000800 */
[C---:B-----5:R-:W-:Y:S04]  /*17270*/  HMMA.16816.F32 R76, R4.reuse, R8, R76 ;  /* 0x00000008044c723c */ /* 0x060fe8000000184c */
[----:B------:R-:W-:Y:S02]  /*17280*/  MUFU.EX2 R172, R172 ;  /* 0x000000ac00ac7308 */ /* 0x000fe40000000800 */
[----:B------:R-:W-:Y:S01]  /*17290*/  HMMA.16816.F32 R80, R4, R10, R80 ;  /* 0x0000000a0450723c */ /* 0x000fe20000001850 */
[----:B------:R-:W5:Y:S05]  /*172a0*/  LDSM.16.MT88.4 R8, [R193+0xf000] ;  /* 0x00f00000c108783b */ /* 0x000f6a0000004200 */
[C---:B------:R-:W-:Y:S01]  /*172b0*/  HMMA.16816.F32 R128, R96.reuse, R124, RZ ;  /* 0x0000007c6080723c */ /* 0x040fe200000018ff */
[----:B------:R-:W5:Y:S05]  /*172c0*/  MUFU.EX2 R175, R175 ;  /* 0x000000af00af7308 */ /* 0x000f6a0000000800 */
[C---:B------:R-:W-:Y:S03]  /*172d0*/  HMMA.16816.F32 R104, R96.reuse, R100, RZ ;  /* 0x000000646068723c */ /* 0x040fe600000018ff */
[----:B------:R-:W-:Y:S03]  /*172e0*/  MUFU.EX2 R173, R173 ;  /* 0x000000ad00ad7308 */ /* 0x000fe60000000800 */
[C---:B------:R-:W-:Y:S05]  /*172f0*/  HMMA.16816.F32 R44, R96.reuse, R48, RZ ;  /* 0x00000030602c723c */ /* 0x040fea00000018ff */
[----:B------:R-:W5:Y:S01]  /*17300*/  MUFU.EX2 R168, R168 ;  /* 0x000000a800a87308 */ /* 0x000f620000000800 */
        /* <DEDUP_REMOVED lines=28> */
[----:B------:R-:W-:-:S02]  /*174d0*/  F2FP.F16.F32.PACK_AB R6, R167, R164 ;  /* 0x000000a4a706723e */ /* 0x000fc400000000ff */
[----:B------:R-:W-:Y:S01]  /*174e0*/  F2FP.F16.F32.PACK_AB R5, R171, R166 ;  /* 0x000000a6ab05723e */ /* 0x000fe200000000ff */
[----:B------:R-:W-:Y:S01]  /*174f0*/  FADD.FTZ R166, R166, R139 ;  /* 0x0000008ba6a67221 */ /* 0x000fe20000010000 */
[----:B---3--:R-:W-:Y:S01]  /*17500*/  F2FP.F16.F32.PACK_AB R7, R177, R170 ;  /* 0x000000aab107723e */ /* 0x008fe200000000ff */
        /* <DEDUP_REMOVED lines=8> */
[----:B------:R-:W2:Y:S05]  /*17590*/  LDSM.16.MT88.4 R12, [R194+0x11000] ;  /* 0x01100000c20c783b */ /* 0x000eaa0000004200 */
[C---:B-----5:R-:W-:Y:S06]  /*175a0*/  HMMA.16816.F32 R52, R4.reuse, R8, R52 ;  /* 0x000000080434723c */ /* 0x060fec0000001834 */
        /* <DEDUP_REMOVED lines=139> */
.L_x_2639:
[----:B------:R-:W1:Y:S02]  /*17e60*/  LDC R5, c[0x0][0x250] ;  /* 0x00009400ff057b82 */ /* 0x000e640000000800 */
[----:B-1----:R-:W-:-:S04]  /*17e70*/  LEA R5, -R5, RZ, 0x6 ;  /* 0x000000ff05057211 */ /* 0x002fc800078e31ff */
[----:B------:R-:W-:-:S07]  /*17e80*/  SHF.R.S32.HI R0, RZ, 0x1f, R5 ;  /* 0x0000001fff007819 */ /* 0x000fce0000011405 */
.L_x_2640:
        /* <DEDUP_REMOVED lines=68> */
[----:B------:R1:W-:Y:S01]  /*182d0*/  @P4 LDGSTS.E.BYPASS.LTC128B.128 [R212+0xe800], desc[UR6][R14.64+0x80] ;  /* 0x0e8000800ed44fae */ /* 0x0003e2000b901d46 */
[--C-:B------:R-:W-:Y:S01]  /*182e0*/  @P4 IMAD.X R7, R6, 0x1, R133.reuse, P6 ;  /* 0x0000000106074824 */ /* 0x100fe200030e0685 */
[----:B------:R-:W-:Y:S01]  /*182f0*/  @P4 LEA R28, P1, R4, UR4, 0x1 ;  /* 0x00000004041c4c11 */ /* 0x000fe2000f8208ff */
[----:B------:R-:W-:Y:S01]  /*18300*/  @P2 IMAD.X R6, R6, 0x1, R133, P0 ;  /* 0x0000000106062824 */ /* 0x000fe200000e0685 */
[----:B------:R-:W-:Y:S01]  /*18310*/  @!P4 STS.128 [R212+0xe800], RZ ;  /* 0x00e800ffd400c388 */ /* 0x000fe20000000c00 */
[C---:B------:R-:W-:Y:S01]  /*18320*/  @P2 LEA R26, P0, R5.reuse, UR4, 0x1 ;  /* 0x00000004051a2c11 */ /* 0x040fe2000f8008ff */
[----:B------:R-:W-:Y:S01]  /*18330*/  ULDC UR4, c[0x0][0x39c] ;  /* 0x0000e70000047ab9 */ /* 0x000fe20000000800 */
        /* <DEDUP_REMOVED lines=38> */
[----:B-1----:R-:W1:Y:S04]  /*185a0*/  LDSM.16.M88.4 R12, [R198+0x6000] ;  /* 0x00600000c60c783b */ /* 0x002e680000000200 */
[----:B------:R-:W-:Y:S04]  /*185b0*/  LDSM.16.M88.4 R144, [R200] ;  /* 0x00000000c890783b */ /* 0x000fe80000000200 */
[----:B------:R-:W-:Y:S04]  /*185c0*/  LDSM.16.M88.4 R148, [R197] ;  /* 0x00000000c594783b */ /* 0x000fe80000000200 */
[----:B------:R-:W5:Y:S04]  /*185d0*/  LDSM.16.M88.4 R156, [R198+0x7000] ;  /* 0x00700000c69c783b */ /* 0x000f680000000200 */
[----:B------:R-:W5:Y:S04]  /*185e0*/  LDSM.16.M88.4 R140, [R198+0x6800] ;  /* 0x00680000c68c783b */ /* 0x000f680000000200 */
[----:B--2---:R-:W2:Y:S04]  /*185f0*/  LDSM.16.M88.4 R8, [R198+0x7800] ;  /* 0x00780000c608783b */ /* 0x004ea80000000200 */
[----:B---3--:R-:W-:Y:S04]  /*18600*/  LDSM.16.M88.4 R20, [R135] ;  /* 0x000000008714783b */ /* 0x008fe80000000200 */
[----:B------:R-:W3:Y:S04]  /*18610*/  LDSM.16.M88.4 R172, [R195+0x6000] ;  /* 0x00600000c3ac783b */ /* 0x000ee80000000200 */
[----:B----4-:R-:W4:Y:S04]  /*18620*/  LDSM.16.M88.4 R24, [R190] ;  /* 0x00000000be18783b */ /* 0x010f280000000200 */
[----:B------:R-:W4:Y:S01]  /*18630*/  LDSM.16.M88.4 R4, [R191] ;  /* 0x00000000bf04783b */ /* 0x000f220000000200 */
[C---:B-1----:R-:W-:Y:S03]  /*18640*/  HMMA.16816.F32 R16, R176.reuse, R12, RZ ;  /* 0x0000000cb010723c */ /* 0x042fe600000018ff */
[----:B------:R-:W1:Y:S04]  /*18650*/  LDSM.16.M88.4 R164, [R189] ;  /* 0x00000000bda4783b */ /* 0x000e680000000200 */
[----:B------:R-:W-:Y:S01]  /*18660*/  LDSM.16.M88.4 R168, [R2] ;  /* 0x0000000002a8783b */ /* 0x000fe20000000200 */
[C---:B------:R-:W-:Y:S03]  /*18670*/  HMMA.16816.F32 R12, R176.reuse, R14, RZ ;  /* 0x0000000eb00c723c */ /* 0x040fe600000018ff */
[----:B------:R-:W1:Y:S03]  /*18680*/  LDSM.16.M88.4 R228, [R188] ;  /* 0x00000000bce4783b */ /* 0x000e660000000200 */
[C---:B-----5:R-:W-:Y:S01]  /*18690*/  HMMA.16816.F32 R160, R176.reuse, R156, RZ ;  /* 0x0000009cb0a0723c */ /* 0x060fe200000018ff */
[----:B------:R-:W5:Y:S04]  /*186a0*/  LDSM.16.M88.4 R136, [R195+0x7000] ;  /* 0x00700000c388783b */ /* 0x000f680000000200 */
[----:B------:R-:W5:Y:S01]  /*186b0*/  LDSM.16.M88.4 R32, [R195+0x6800] ;  /* 0x00680000c320783b */ /* 0x000f620000000200 */
[----:B------:R-:W-:Y:S03]  /*186c0*/  HMMA.16816.F32 R156, R176, R158, RZ ;  /* 0x0000009eb09c723c */ /* 0x000fe600000018ff */
[----:B------:R-:W-:Y:S03]  /*186d0*/  LDSM.16.M88.4 R232, [R198+0x8000] ;  /* 0x00800000c6e8783b */ /* 0x000fe60000000200 */
[----:B------:R-:W-:Y:S01]  /*186e0*/  HMMA.16816.F32 R16, R144, R148, R16 ;  /* 0x000000949010723c */ /* 0x000fe20000001810 */
[----:B------:R-:W-:Y:S04]  /*186f0*/  LDSM.16.M88.4 R236, [R183] ;  /* 0x00000000b7ec783b */ /* 0x000fe80000000200 */
[----:B------:R-:W-:Y:S01]  /*18700*/  LDSM.16.M88.4 R240, [R195+0x9800] ;  /* 0x00980000c3f0783b */ /* 0x000fe20000000200 */
[C---:B------:R-:W-:Y:S03]  /*18710*/  HMMA.16816.F32 R28, R176.reuse, R140, RZ ;  /* 0x0000008cb01c723c */ /* 0x040fe600000018ff */
[----:B------:R-:W0:Y:S03]  /*18720*/  LDGDEPBAR ;  /* 0x00000000000079af */ /* 0x000e260000000000 */
[C---:B------:R-:W-:Y:S06]  /*18730*/  HMMA.16816.F32 R140, R176.reuse, R142, RZ ;  /* 0x0000008eb08c723c */ /* 0x040fec00000018ff */
[C---:B--2---:R-:W-:Y:S06]  /*18740*/  HMMA.16816.F32 R152, R176.reuse, R8, RZ ;  /* 0x00000008b098723c */ /* 0x044fec00000018ff */
[----:B------:R-:W-:Y:S01]  /*18750*/  HMMA.16816.F32 R176, R176, R10, RZ ;  /* 0x0000000ab0b0723c */ /* 0x000fe200000018ff */
[----:B------:R-:W-:Y:S05]  /*18760*/  LDSM.16.M88.4 R8, [R188+0x800] ;  /* 0x00080000bc08783b */ /* 0x000fea0000000200 */
[----:B------:R-:W-:Y:S01]  /*18770*/  HMMA.16816.F32 R12, R144, R150, R12 ;  /* 0x00000096900c723c */ /* 0x000fe2000000180c */
[----:B------:R-:W2:Y:S05]  /*18780*/  LDSM.16.M88.4 R148, [R195+0x7800] ;  /* 0x00780000c394783b */ /* 0x000eaa0000000200 */
[----:B---3--:R-:W-:Y:S06]  /*18790*/  HMMA.16816.F32 R16, R20, R172, R16 ;  /* 0x000000ac1410723c */ /* 0x008fec0000001810 */
[C---:B----4-:R-:W-:Y:S06]  /*187a0*/  HMMA.16816.F32 R160, R144.reuse, R24, R160 ;  /* 0x0000001890a0723c */ /* 0x050fec00000018a0 */
[C---:B------:R-:W-:Y:S01]  /*187b0*/  HMMA.16816.F32 R156, R144.reuse, R26, R156 ;  /* 0x0000001a909c723c */ /* 0x040fe2000000189c */
[----:B------:R-:W3:Y:S05]  /*187c0*/  LDSM.16.M88.4 R24, [R199+0x2000] ;  /* 0x00200000c718783b */ /* 0x000eea0000000200 */
[C---:B------:R-:W-:Y:S06]  /*187d0*/  HMMA.16816.F32 R28, R144.reuse, R4, R28 ;  /* 0x00000004901c723c */ /* 0x040fec000000181c */
[C---:B------:R-:W-:Y:S01]  /*187e0*/  HMMA.16816.F32 R140, R144.reuse, R6, R140 ;  /* 0x00000006908c723c */ /* 0x040fe2000000188c */
[----:B------:R-:W4:Y:S05]  /*187f0*/  LDSM.16.M88.4 R4, [R188+0x1000] ;  /* 0x00100000bc04783b */ /* 0x000f2a0000000200 */
[C---:B-1----:R-:W-:Y:S06]  /*18800*/  HMMA.16816.F32 R152, R144.reuse, R164, R152 ;  /* 0x000000a49098723c */ /* 0x042fec0000001898 */
[----:B------:R-:W-:Y:S01]  /*18810*/  HMMA.16816.F32 R176, R144, R166, R176 ;  /* 0x000000a690b0723c */ /* 0x000fe200000018b0 */
[----:B------:R-:W-:Y:S04]  /*18820*/  LDSM.16.M88.4 R164, [R187] ;  /* 0x00000000bba4783b */ /* 0x000fe80000000200 */
[----:B------:R-:W-:Y:S01]  /*18830*/  LDSM.16.M88.4 R144, [R198+0x8800] ;  /* 0x00880000c690783b */ /* 0x000fe20000000200 */
[----:B------:R-:W-:Y:S03]  /*18840*/  HMMA.16816.F32 R12, R20, R174, R12 ;  /* 0x000000ae140c723c */ /* 0x000fe6000000180c */
[----:B------:R-:W1:Y:S03]  /*18850*/  LDSM.16.M88.4 R172, [R188+0x1800] ;  /* 0x00180000bcac783b */ /* 0x000e660000000200 */
[----:B------:R-:W-:Y:S06]  /*18860*/  HMMA.16816.F32 R16, R168, R228, R16 ;  /* 0x000000e4a810723c */ /* 0x000fec0000001810 */
[C---:B-----5:R-:W-:Y:S06]  /*18870*/  HMMA.16816.F32 R160, R20.reuse, R136, R160 ;  /* 0x0000008814a0723c */ /* 0x060fec00000018a0 */
[C---:B------:R-:W-:Y:S01]  /*18880*/  HMMA.16816.F32 R156, R20.reuse, R138, R156 ;  /* 0x0000008a149c723c */ /* 0x040fe2000000189c */
[----:B------:R-:W5:Y:S05]  /*18890*/  LDSM.16.M88.4 R136, [R200+0x2000] ;  /* 0x00200000c888783b */ /* 0x000f6a0000000200 */
[C---:B------:R-:W-:Y:S06]  /*188a0*/  HMMA.16816.F32 R28, R20.reuse, R32, R28 ;  /* 0x00000020141c723c */ /* 0x040fec000000181c */
[C---:B------:R-:W-:Y:S01]  /*188b0*/  HMMA.16816.F32 R140, R20.reuse, R34, R140 ;  /* 0x00000022148c723c */ /* 0x040fe2000000188c */
[----:B------:R-:W5:Y:S05]  /*188c0*/  LDSM.16.M88.4 R32, [R198+0x9000] ;  /* 0x00900000c620783b */ /* 0x000f6a0000000200 */
[C---:B--2---:R-:W-:Y:S06]  /*188d0*/  HMMA.16816.F32 R152, R20.reuse, R148, R152 ;  /* 0x000000941498723c */ /* 0x044fec0000001898 */
[----:B------:R-:W-:Y:S01]  /*188e0*/  HMMA.16816.F32 R176, R20, R150, R176 ;  /* 0x0000009614b0723c */ /* 0x000fe200000018b0 */
[----:B------:R-:W2:Y:S04]  /*188f0*/  LDSM.16.M88.4 R148, [R198+0x9800] ;  /* 0x00980000c694783b */ /* 0x000ea80000000200 */
[----:B------:R-:W-:Y:S01]  /*18900*/  LDSM.16.M88.4 R20, [R186] ;  /* 0x00000000ba14783b */ /* 0x000fe20000000200 */
[----:B------:R-:W-:Y:S03]  /*18910*/  HMMA.16816.F32 R12, R168, R230, R12 ;  /* 0x000000e6a80c723c */ /* 0x000fe6000000180c */
[----:B------:R-:W-:Y:S03]  /*18920*/  LDSM.16.M88.4 R228, [R135+0x2000] ;  /* 0x0020000087e4783b */ /* 0x000fe60000000200 */
[----:B---3--:R-:W-:Y:S06]  /*18930*/  HMMA.16816.F32 R16, R24, R232, R16 ;  /* 0x000000e81810723c */ /* 0x008fec0000001810 */
[C---:B----4-:R-:W-:Y:S06]  /*18940*/  HMMA.16816.F32 R160, R168.reuse, R4, R160 ;  /* 0x00000004a8a0723c */ /* 0x050fec00000018a0 */
[C---:B------:R-:W-:Y:S01]  /*18950*/  HMMA.16816.F32 R156, R168.reuse, R6, R156 ;  /* 0x00000006a89c723c */ /* 0x040fe2000000189c */
[----:B------:R-:W3:Y:S05]  /*18960*/  LDSM.16.M88.4 R4, [R195+0x8000] ;  /* 0x00800000c304783b */ /* 0x000eea0000000200 */
[C---:B------:R-:W-:Y:S06]  /*18970*/  HMMA.16816.F32 R28, R168.reuse, R8, R28 ;  /* 0x00000008a81c723c */ /* 0x040fec000000181c */
[C---:B------:R-:W-:Y:S01]  /*18980*/  HMMA.16816.F32 R140, R168.reuse, R10, R140 ;  /* 0x0000000aa88c723c */ /* 0x040fe2000000188c */
[----:B------:R-:W4:Y:S05]  /*18990*/  LDSM.16.M88.4 R8, [R185] ;  /* 0x00000000b908783b */ /* 0x000f2a0000000200 */
[C---:B-1----:R-:W-:Y:S06]  /*189a0*/  HMMA.16816.F32 R152, R168.reuse, R172, R152 ;  /* 0x000000aca898723c */ /* 0x042fec0000001898 */
[----:B------:R-:W-:Y:S01]  /*189b0*/  HMMA.16816.F32 R176, R168, R174, R176 ;  /* 0x000000aea8b0723c */ /* 0x000fe200000018b0 */
[----:B------:R-:W-:Y:S04]  /*189c0*/  LDSM.16.M88.4 R172, [R2+0x2000] ;  /* 0x0020000002ac783b */ /* 0x000fe80000000200 */
[----:B------:R-:W-:Y:S01]  /*189d0*/  LDSM.16.M88.4 R168, [R188+0x3000] ;  /* 0x00300000bca8783b */ /* 0x000fe20000000200 */
[----:B------:R-:W-:Y:S03]  /*189e0*/  HMMA.16816.F32 R12, R24, R234, R12 ;  /* 0x000000ea180c723c */ /* 0x000fe6000000180c */
[----:B------:R-:W-:Y:S03]  /*189f0*/  LDSM.16.M88.4 R232, [R198+0xa800] ;  /* 0x00a80000c6e8783b */ /* 0x000fe60000000200 */
[----:B-----5:R-:W-:Y:S06]  /*18a00*/  HMMA.16816.F32 R16, R136, R164, R16 ;  /* 0x000000a48810723c */ /* 0x020fec0000001810 */
[C---:B------:R-:W-:Y:S06]  /*18a10*/  HMMA.16816.F32 R160, R24.reuse, R32, R160 ;  /* 0x0000002018a0723c */ /* 0x040fec00000018a0 */
[C---:B------:R-:W-:Y:S01]  /*18a20*/  HMMA.16816.F32 R156, R24.reuse, R34, R156 ;  /* 0x00000022189c723c */ /* 0x040fe2000000189c */
[----:B------:R-:W1:Y:S05]  /*18a30*/  LDSM.16.M88.4 R32, [R188+0x2000] ;  /* 0x00200000bc20783b */ /* 0x000e6a0000000200 */
[C---:B------:R-:W-:Y:S06]  /*18a40*/  HMMA.16816.F32 R28, R24.reuse, R144, R28 ;  /* 0x00000090181c723c */ /* 0x040fec000000181c */
[C---:B------:R-:W-:Y:S01]  /*18a50*/  HMMA.16816.F32 R140, R24.reuse, R146, R140 ;  /* 0x00000092188c723c */ /* 0x040fe2000000188c */
[----:B------:R-:W5:Y:S05]  /*18a60*/  LDSM.16.M88.4 R144, [R184] ;  /* 0x00000000b890783b */ /* 0x000f6a0000000200 */
[C---:B--2---:R-:W-:Y:S06]  /*18a70*/  HMMA.16816.F32 R152, R24.reuse, R148, R152 ;  /* 0x000000941898723c */ /* 0x044fec0000001898 */
[----:B------:R-:W-:Y:S01]  /*18a80*/  HMMA.16816.F32 R176, R24, R150, R176 ;  /* 0x0000009618b0723c */ /* 0x000fe200000018b0 */
[----:B------:R-:W2:Y:S04]  /*18a90*/  LDSM.16.M88.4 R24, [R195+0x8800] ;  /* 0x00880000c318783b */ /* 0x000ea80000000200 */
[----:B------:R-:W-:Y:S01]  /*18aa0*/  LDSM.16.M88.4 R148, [R199+0x4000] ;  /* 0x00400000c794783b */ /* 0x000fe20000000200 */
[----:B------:R-:W-:Y:S03]  /*18ab0*/  HMMA.16816.F32 R12, R136, R166, R12 ;  /* 0x000000a6880c723c */ /* 0x000fe6000000180c */
[----:B------:R-:W-:Y:S03]  /*18ac0*/  LDSM.16.M88.4 R164, [R188+0x3800] ;  /* 0x00380000bca4783b */ /* 0x000fe60000000200 */
[----:B---3--:R-:W-:Y:S06]  /*18ad0*/  HMMA.16816.F32 R16, R228, R4, R16 ;  /* 0x00000004e410723c */ /* 0x008fec0000001810 */
[C---:B----4-:R-:W-:Y:S06]  /*18ae0*/  HMMA.16816.F32 R160, R136.reuse, R8, R160 ;  /* 0x0000000888a0723c */ /* 0x050fec00000018a0 */
[C---:B------:R-:W-:Y:S01]  /*18af0*/  HMMA.16816.F32 R156, R136.reuse, R10, R156 ;  /* 0x0000000a889c723c */ /* 0x040fe2000000189c */
[----:B------:R-:W3:Y:S05]  /*18b00*/  LDSM.16.M88.4 R8, [R198+0xa000] ;  /* 0x00a00000c608783b */ /* 0x000eea0000000200 */
[C---:B------:R-:W-:Y:S06]  /*18b10*/  HMMA.16816.F32 R28, R136.reuse, R20, R28 ;  /* 0x00000014881c723c */ /* 0x040fec000000181c */
[----:B------:R-:W-:Y:S01]  /*18b20*/  HMMA.16816.F32 R140, R136, R22, R140 ;  /* 0x00000016888c723c */ /* 0x000fe2000000188c */
[----:B------:R-:W4:Y:S05]  /*18b30*/  LDSM.16.M88.4 R20, [R195+0x9000] ;  /* 0x00900000c314783b */ /* 0x000f2a0000000200 */
[----:B------:R-:W-:Y:S01]  /*18b40*/  HMMA.16816.F32 R12, R228, R6, R12 ;  /* 0x00000006e40c723c */ /* 0x000fe2000000180c */
[----:B------:R-:W4:Y:S05]  /*18b50*/  LDSM.16.M88.4 R4, [R188+0x2800] ;  /* 0x00280000bc04783b */ /* 0x000f2a0000000200 */
[----:B-1----:R-:W-:Y:S06]  /*18b60*/  HMMA.16816.F32 R16, R172, R32, R16 ;  /* 0x00000020ac10723c */ /* 0x002fec0000001810 */
[C---:B-----5:R-:W-:Y:S06]  /*18b70*/  HMMA.16816.F32 R152, R136.reuse, R144, R152 ;  /* 0x000000908898723c */ /* 0x060fec0000001898 */
[----:B------:R-:W-:Y:S01]  /*18b80*/  HMMA.16816.F32 R176, R136, R146, R176 ;  /* 0x0000009288b0723c */ /* 0x000fe200000018b0 */
[----:B------:R-:W1:Y:S04]  /*18b90*/  LDSM.16.M88.4 R136, [R200+0x4000] ;  /* 0x00400000c888783b */ /* 0x000e680000000200 */
[----:B------:R-:W-:Y:S01]  /*18ba0*/  LDSM.16.M88.4 R144, [R198+0xb000] ;  /* 0x00b00000c690783b */ /* 0x000fe20000000200 */
[C---:B--2---:R-:W-:Y:S06]  /*18bb0*/  HMMA.16816.F32 R28, R228.reuse, R24, R28 ;  /* 0x00000018e41c723c */ /* 0x044fec000000181c */
[----:B------:R-:W-:Y:S01]  /*18bc0*/  HMMA.16816.F32 R140, R228, R26, R140 ;  /* 0x0000001ae48c723c */ /* 0x000fe2000000188c */
[----:B------:R-:W-:Y:S05]  /*18bd0*/  LDSM.16.M88.4 R24, [R135+0x4000] ;  /* 0x004000008718783b */ /* 0x000fea0000000200 */
[----:B------:R-:W-:Y:S01]  /*18be0*/  HMMA.16816.F32 R12, R172, R34, R12 ;  /* 0x00000022ac0c723c */ /* 0x000fe2000000180c */
[----:B------:R-:W-:Y:S05]  /*18bf0*/  LDSM.16.M88.4 R32, [R182] ;  /* 0x00000000b620783b */ /* 0x000fea0000000200 */
[----:B---3--:R-:W-:Y:S06]  /*18c00*/  HMMA.16816.F32 R16, R148, R8, R16 ;  /* 0x000000089410723c */ /* 0x008fec0000001810 */
[C---:B----4-:R-:W-:Y:S06]  /*18c10*/  HMMA.16816.F32 R160, R228.reuse, R20, R160 ;  /* 0x00000014e4a0723c */ /* 0x050fec00000018a0 */
[----:B------:R-:W-:Y:S01]  /*18c20*/  HMMA.16816.F32 R156, R228, R22, R156 ;  /* 0x00000016e49c723c */ /* 0x000fe2000000189c */
[----:B------:R-:W2:Y:S05]  /*18c30*/  LDSM.16.M88.4 R20, [R195+0xa000] ;  /* 0x00a00000c314783b */ /* 0x000eaa0000000200 */
[C---:B------:R-:W-:Y:S06]  /*18c40*/  HMMA.16816.F32 R28, R172.reuse, R4, R28 ;  /* 0x00000004ac1c723c */ /* 0x040fec000000181c */
[----:B------:R-:W-:Y:S01]  /*18c50*/  HMMA.16816.F32 R140, R172, R6, R140 ;  /* 0x00000006ac8c723c */ /* 0x000fe2000000188c */
[----:B------:R-:W-:Y:S05]  /*18c60*/  LDSM.16.M88.4 R4, [R188+0x4000] ;  /* 0x00400000bc04783b */ /* 0x000fea0000000200 */
[----:B------:R-:W-:Y:S01]  /*18c70*/  HMMA.16816.F32 R12, R148, R10, R12 ;  /* 0x0000000a940c723c */ /* 0x000fe2000000180c */
[----:B------:R-:W3:Y:S05]  /*18c80*/  LDSM.16.M88.4 R8, [R2+0x4000] ;  /* 0x004000000208783b */ /* 0x000eea0000000200 */
[----:B-1----:R-:W-:Y:S06]  /*18c90*/  HMMA.16816.F32 R16, R136, R236, R16 ;  /* 0x000000ec8810723c */ /* 0x002fec0000001810 */
[C---:B------:R-:W-:Y:S06]  /*18ca0*/  HMMA.16816.F32 R28, R148.reuse, R232, R28 ;  /* 0x000000e8941c723c */ /* 0x040fec000000181c */
[----:B------:R-:W-:Y:S06]  /*18cb0*/  HMMA.16816.F32 R140, R148, R234, R140 ;  /* 0x000000ea948c723c */ /* 0x000fec000000188c */
[----:B------:R-:W-:Y:S06]  /*18cc0*/  HMMA.16816.F32 R12, R136, R238, R12 ;  /* 0x000000ee880c723c */ /* 0x000fec000000180c */
[----:B--2---:R-:W-:Y:S06]  /*18cd0*/  HMMA.16816.F32 R16, R24, R20, R16 ;  /* 0x000000141810723c */ /* 0x004fec0000001810 */
[C---:B------:R-:W-:Y:S06]  /*18ce0*/  HMMA.16816.F32 R152, R228.reuse, R240, R152 ;  /* 0x000000f0e498723c */ /* 0x040fec0000001898 */
[----:B------:R-:W-:Y:S01]  /*18cf0*/  HMMA.16816.F32 R228, R228, R242, R176 ;  /* 0x000000f2e4e4723c */ /* 0x000fe200000018b0 */
[----:B------:R-:W-:Y:S05]  /*18d00*/  LDSM.16.M88.4 R176, [R195+0xa800] ;  /* 0x00a80000c3b0783b */ /* 0x000fea0000000200 */
[----:B------:R-:W-:Y:S06]  /*18d10*/  HMMA.16816.F32 R160, R172, R168, R160 ;  /* 0x000000a8aca0723c */ /* 0x000fec00000018a0 */
[C---:B------:R-:W-:Y:S06]  /*18d20*/  HMMA.16816.F32 R28, R136.reuse, R32, R28 ;  /* 0x00000020881c723c */ /* 0x040fec000000181c */
[----:B------:R-:W-:Y:S01]  /*18d30*/  HMMA.16816.F32 R140, R136, R34, R140 ;  /* 0x00000022888c723c */ /* 0x000fe2000000188c */
[----:B------:R-:W-:Y:S05]  /*18d40*/  LDSM.16.M88.4 R32, [R181] ;  /* 0x00000000b520783b */ /* 0x000fea0000000200 */
[----:B------:R-:W-:Y:S01]  /*18d50*/  HMMA.16816.F32 R12, R24, R22, R12 ;  /* 0x00000016180c723c */ /* 0x000fe2000000180c */
[----:B------:R-:W1:Y:S05]  /*18d60*/  LDSM.16.M88.4 R20, [R198+0xb800] ;  /* 0x00b80000c614783b */ /* 0x000e6a0000000200 */
[----:B---3--:R-:W-:Y:S06]  /*18d70*/  HMMA.16816.F32 R16, R8, R4, R16 ;  /* 0x000000040810723c */ /* 0x008fec0000001810 */
[C---:B------:R-:W-:Y:S06]  /*18d80*/  HMMA.16816.F32 R152, R172.reuse, R164, R152 ;  /* 0x000000a4ac98723c */ /* 0x040fec0000001898 */
[----:B------:R-:W-:Y:S06]  /*18d90*/  HMMA.16816.F32 R228, R172, R166, R228 ;  /* 0x000000a6ace4723c */ /* 0x000fec00000018e4 */
[----:B------:R-:W-:Y:S01]  /*18da0*/  HMMA.16816.F32 R164, R148, R144, R160 ;  /* 0x0000009094a4723c */ /* 0x000fe200000018a0 */
[----:B------:R-:W-:Y:S05]  /*18db0*/  LDSM.16.M88.4 R160, [R188+0x4800] ;  /* 0x00480000bca0783b */ /* 0x000fea0000000200 */
[----:B------:R-:W-:Y:S01]  /*18dc0*/  HMMA.16816.F32 R156, R172, R170, R156 ;  /* 0x000000aaac9c723c */ /* 0x000fe2000000189c */
[----:B------:R-:W-:Y:S01]  /*18dd0*/  FMUL.FTZ R0, R16, UR4 ;  /* 0x0000000410007c20 */ /* 0x000fe20008410000 */
[----:B------:R-:W-:Y:S01]  /*18de0*/  FMUL.FTZ R2, R17, UR4 ;  /* 0x0000000411027c20 */ /* 0x000fe20008410000 */
[----:B------:R-:W-:Y:S01]  /*18df0*/  FMUL.FTZ R133, R18, UR4 ;  /* 0x0000000412857c20 */ /* 0x000fe20008410000 */
[----:B------:R-:W-:-:S02]  /*18e00*/  FMUL.FTZ R134, R19, UR4 ;  /* 0x0000000413867c20 */ /* 0x000fc40008410000 */
[----:B------:R-:W2:Y:S01]  /*18e10*/  LDSM.16.M88.4 R16, [R180] ;  /* 0x00000000b410783b */ /* 0x000ea20000000200 */
[----:B------:R-:W-:Y:S01]  /*18e20*/  HMMA.16816.F32 R12, R8, R6, R12 ;  /* 0x00000006080c723c */ /* 0x000fe2000000180c */
[----:B------:R-:W3:Y:S02]  /*18e30*/  MUFU.TANH R2, R2 ;  /* 0x0000000200027308 */ /* 0x000ee40000002400 */
[----:B------:R-:W4:Y:S03]  /*18e40*/  LDSM.16.M88.4 R4, [R195+0xb000] ;  /* 0x00b00000c304783b */ /* 0x000f260000000200 */
[----:B-1----:R-:W-:Y:S03]  /*18e50*/  HMMA.16816.F32 R152, R148, R20, R152 ;  /* 0x000000149498723c */ /* 0x002fe60000001898 */
[----:B------:R-:W-:Y:S03]  /*18e60*/  MUFU.TANH R134, R134 ;  /* 0x0000008600867308 */ /* 0x000fe60000002400 */
[----:B------:R-:W-:Y:S01]  /*18e70*/  HMMA.16816.F32 R164, R136, R32, R164 ;  /* 0x0000002088a4723c */ /* 0x000fe200000018a4 */
[----:B------:R-:W1:Y:S04]  /*18e80*/  S2R R32, SR_TID.X ;  /* 0x0000000000207919 */ /* 0x000e680000002100 */
[----:B------:R-:W5:Y:S01]  /*18e90*/  MUFU.TANH R0, R0 ;  /* 0x0000000000007308 */ /* 0x000f620000002400 */
[----:B------:R-:W-:Y:S06]  /*18ea0*/  HMMA.16816.F32 R156, R148, R146, R156 ;  /* 0x00000092949c723c */ /* 0x000fec000000189c */
[----:B------:R-:W-:Y:S01]  /*18eb0*/  FMUL.FTZ R12, R12, UR4 ;  /* 0x000000040c0c7c20 */ /* 0x000fe20008410000 */
[----:B------:R-:W-:Y:S01]  /*18ec0*/  HMMA.16816.F32 R28, R24, R176, R28 ;  /* 0x000000b0181c723c */ /* 0x000fe2000000181c */
[----:B------:R-:W-:Y:S01]  /*18ed0*/  FMUL.FTZ R33, R13, UR4 ;  /* 0x000000040d217c20 */ /* 0x000fe20008410000 */
[----:B------:R-:W-:Y:S01]  /*18ee0*/  FMUL.FTZ R144, R14, UR4 ;  /* 0x000000040e907c20 */ /* 0x000fe20008410000 */
[----:B------:R3:W-:Y:S03]  /*18ef0*/  MUFU.TANH R135, R12 ;  /* 0x0000000c00877308 */ /* 0x0007e60000002400 */
[----:B------:R-:W-:Y:S01]  /*18f00*/  HMMA.16816.F32 R228, R148, R22, R228 ;  /* 0x0000001694e4723c */ /* 0x000fe200000018e4 */
[----:B------:R-:W5:Y:S04]  /*18f10*/  LDSM.16.M88.4 R20, [R188+0x5000] ;  /* 0x00500000bc14783b */ /* 0x000f680000000200 */
[----:B------:R-:W5:Y:S01]  /*18f20*/  MUFU.TANH R133, R133 ;  /* 0x0000008500857308 */ /* 0x000f620000002400 */
[----:B------:R-:W-:Y:S06]  /*18f30*/  HMMA.16816.F32 R140, R24, R178, R140 ;  /* 0x000000b2188c723c */ /* 0x000fec000000188c */
[C---:B------:R-:W-:Y:S01]  /*18f40*/  HMMA.16816.F32 R156, R136.reuse, R34, R156 ;  /* 0x00000022889c723c */ /* 0x040fe2000000189c */
[----:B------:R-:W-:Y:S05]  /*18f50*/  MUFU.TANH R33, R33 ;  /* 0x0000002100217308 */ /* 0x000fea0000002400 */
[----:B--2---:R-:W-:Y:S01]  /*18f60*/  HMMA.16816.F32 R152, R136, R16, R152 ;  /* 0x000000108898723c */ /* 0x004fe20000001898 */
[----:B------:R-:W-:-:S02]  /*18f70*/  FMUL.FTZ R34, R15, UR4 ;  /* 0x000000040f227c20 */ /* 0x000fc40008410000 */
[----:B---3--:R-:W2:Y:S01]  /*18f80*/  LDSM.16.M88.4 R12, [R195+0xb800] ;  /* 0x00b80000c30c783b */ /* 0x008ea20000000200 */
[----:B------:R-:W-:Y:S02]  /*18f90*/  MUFU.TANH R144, R144 ;  /* 0x0000009000907308 */ /* 0x000fe40000002400 */
[----:B----4-:R-:W-:Y:S01]  /*18fa0*/  HMMA.16816.F32 R164, R24, R4, R164 ;  /* 0x0000000418a4723c */ /* 0x010fe200000018a4 */
[----:B-1----:R-:W-:-:S05]  /*18fb0*/  IMAD.SHL.U32 R17, R32, 0x2, RZ ;  /* 0x0000000220117824 */ /* 0x002fca00078e00ff */
[----:B------:R-:W-:Y:S01]  /*18fc0*/  LOP3.LUT R17, R17, 0x6, RZ, 0xc0, !PT ;  /* 0x0000000611117812 */ /* 0x000fe200078ec0ff */
[----:B------:R-:W-:Y:S01]  /*18fd0*/  HMMA.16816.F32 R28, R8, R160, R28 ;  /* 0x000000a0081c723c */ /* 0x000fe2000000181c */
[----:B------:R-:W-:Y:S03]  /*18fe0*/  MUFU.TANH R34, R34 ;  /* 0x0000002200227308 */ /* 0x000fe60000002400 */
[----:B------:R-:W-:Y:S02]  /*18ff0*/  IMAD R17, R216, 0x40, R17 ;  /* 0x00000040d8117824 */ /* 0x000fe400078e0211 */
[----:B------:R-:W-:Y:S02]  /*19000*/  HMMA.16816.F32 R156, R24, R6, R156 ;  /* 0x00000006189c723c */ /* 0x000fe4000000189c */
[C---:B------:R-:W-:Y:S01]  /*19010*/  VIADD R4, R17.reuse, 0x1 ;  /* 0x0000000111047836 */ /* 0x040fe20000000000 */
[----:B------:R-:W-:-:S02]  /*19020*/  ISETP.GE.AND P4, PT, R17, R217, PT ;  /* 0x000000d91100720c */ /* 0x000fc40003f86270 */
[CC--:B------:R-:W-:Y:S01]  /*19030*/  ISETP.GE.AND P0, PT, R17.reuse, R218.reuse, PT ;  /* 0x000000da1100720c */ /* 0x0c0fe20003f06270 */
[----:B------:R-:W-:Y:S01]  /*19040*/  HMMA.16816.F32 R228, R136, R18, R228 ;  /* 0x0000001288e4723c */ /* 0x000fe200000018e4 */
[C---:B------:R-:W-:Y:S02]  /*19050*/  ISETP.GE.AND P5, PT, R4.reuse, R217, PT ;  /* 0x000000d90400720c */ /* 0x040fe40003fa6270 */
[C---:B------:R-:W-:Y:S02]  /*19060*/  ISETP.GE.AND P2, PT, R4.reuse, R218, PT ;  /* 0x000000da0400720c */ /* 0x040fe40003f46270 */
[CC--:B------:R-:W-:Y:S01]  /*19070*/  ISETP.LT.OR P5, PT, R4.reuse, R220.reuse, P5 ;  /* 0x000000dc0400720c */ /* 0x0c0fe20002fa1670 */
[----:B------:R-:W-:Y:S01]  /*19080*/  HMMA.16816.F32 R140, R8, R162, R140 ;  /* 0x000000a2088c723c */ /* 0x000fe2000000188c */
[----:B------:R-:W-:Y:S02]  /*19090*/  ISETP.LT.OR P2, PT, R4, R219, P2 ;  /* 0x000000db0400720c */ /* 0x000fe40001741670 */
[----:B------:R-:W1:Y:S01]  /*190a0*/  LDSM.16.M88.4 R4, [R188+0x5800] ;  /* 0x00580000bc04783b */ /* 0x000e620000000200 */
[----:B------:R-:W-:Y:S01]  /*190b0*/  ISETP.LT.OR P4, PT, R17, R220, P4 ;  /* 0x000000dc1100720c */ /* 0x000fe20002781670 */
[----:B------:R-:W-:-:S04]  /*190c0*/  DEPBAR.LE SB0, 0x0 ;  /* 0x000080000000791a */ /* 0x000fc80000000000 */
[----:B-----5:R-:W-:Y:S01]  /*190d0*/  HMMA.16816.F32 R164, R8, R20, R164 ;  /* 0x0000001408a4723c */ /* 0x020fe200000018a4 */
[----:B------:R-:W-:Y:S01]  /*190e0*/  FMUL.FTZ R148, R28, UR4 ;  /* 0x000000041c947c20 */ /* 0x000fe20008410000 */
[----:B------:R-:W-:Y:S01]  /*190f0*/  FMUL.FTZ R16, R30, UR4 ;  /* 0x000000041e107c20 */ /* 0x000fe20008410000 */
[----:B------:R-:W-:Y:S01]  /*19100*/  FMUL.FTZ R28, R29, UR4 ;  /* 0x000000041d1c7c20 */ /* 0x000fe20008410000 */
[----:B------:R-:W-:Y:S01]  /*19110*/  FMUL.FTZ R18, R31, UR4 ;  /* 0x000000041f127c20 */ /* 0x000fe20008410000 */
[C---:B------:R-:W-:Y:S01]  /*19120*/  ISETP.LT.OR P0, PT, R17.reuse, R219, P0 ;  /* 0x000000db1100720c */ /* 0x040fe20000701670 */
[----:B--2---:R-:W-:Y:S01]  /*19130*/  HMMA.16816.F32 R152, R24, R12, R152 ;  /* 0x0000000c1898723c */ /* 0x004fe20000001898 */
[----:B------:R-:W2:Y:S01]  /*19140*/  MUFU.TANH R148, R148 ;  /* 0x0000009400947308 */ /* 0x000ea20000002400 */
[C---:B------:R-:W-:Y:S01]  /*19150*/  VIADD R21, R17.reuse, 0x8 ;  /* 0x0000000811157836 */ /* 0x040fe20000000000 */
[----:B------:R-:W-:Y:S02]  /*19160*/  FSEL R2, R2, -INF , !P5 ;  /* 0xff80000002027808 */ /* 0x000fe40006800000 */
[----:B------:R-:W-:Y:S01]  /*19170*/  FSEL R0, R0, -INF , !P4 ;  /* 0xff80000000007808 */ /* 0x000fe20006000000 */
[----:B------:R-:W-:Y:S01]  /*19180*/  HMMA.16816.F32 R156, R8, R22, R156 ;  /* 0x00000016089c723c */ /* 0x000fe2000000189c */
[----:B------:R-:W-:Y:S01]  /*19190*/  VIADD R12, R17, 0x9 ;  /* 0x00000009110c7836 */ /* 0x000fe20000000000 */
[-C--:B------:R-:W-:Y:S01]  /*191a0*/  ISETP.GE.AND P6, PT, R21, R217.reuse, PT ;  /* 0x000000d91500720c */ /* 0x080fe20003fc6270 */
[----:B------:R-:W3:Y:S01]  /*191b0*/  MUFU.TANH R16, R16 ;  /* 0x0000001000107308 */ /* 0x000ee20000002400 */
[----:B------:R-:W-:Y:S01]  /*191c0*/  FMUL.FTZ R19, R140, UR4 ;  /* 0x000000048c137c20 */ /* 0x000fe20008410000 */
[----:B------:R-:W-:Y:S01]  /*191d0*/  FMUL.FTZ R142, R142, UR4 ;  /* 0x000000048e8e7c20 */ /* 0x000fe20008410000 */
[----:B------:R-:W-:Y:S01]  /*191e0*/  HMMA.16816.F32 R228, R24, R14, R228 ;  /* 0x0000000e18e4723c */ /* 0x000fe200000018e4 */
[----:B------:R-:W-:Y:S01]  /*191f0*/  FSEL R13, R133, -INF , !P0 ;  /* 0xff800000850d7808 */ /* 0x000fe20004000000 */
[----:B------:R-:W-:Y:S01]  /*19200*/  VIADD R22, R17, 0x11 ;  /* 0x0000001111167836 */ /* 0x000fe20000000000 */
[-C--:B------:R-:W-:Y:S01]  /*19210*/  ISETP.GE.AND P1, PT, R21, R218.reuse, PT ;  /* 0x000000da1500720c */ /* 0x080fe20003f26270 */
[----:B------:R-:W-:Y:S01]  /*19220*/  FMUL.FTZ R138, R141, UR4 ;  /* 0x000000048d8a7c20 */ /* 0x000fe20008410000 */
[----:B------:R-:W4:Y:S01]  /*19230*/  MUFU.TANH R28, R28 ;  /* 0x0000001c001c7308 */ /* 0x000f220000002400 */
[-C--:B------:R-:W-:Y:S01]  /*19240*/  ISETP.GE.AND P4, PT, R12, R217.reuse, PT ;  /* 0x000000d90c00720c */ /* 0x080fe20003f86270 */
[----:B------:R-:W-:Y:S01]  /*19250*/  VIADD R14, R17, 0x10 ;  /* 0x00000010110e7836 */ /* 0x000fe20000000000 */
[----:B------:R-:W-:Y:S01]  /*19260*/  FSEL R15, R134, -INF , !P2 ;  /* 0xff800000860f7808 */ /* 0x000fe20005000000 */
[----:B------:R-:W-:Y:S01]  /*19270*/  FMUL.FTZ R146, R164, UR4 ;  /* 0x00000004a4927c20 */ /* 0x000fe20008410000 */
[-C--:B------:R-:W-:Y:S01]  /*19280*/  ISETP.GE.AND P0, PT, R12, R218.reuse, PT ;  /* 0x000000da0c00720c */ /* 0x080fe20003f06270 */
[----:B------:R-:W-:Y:S01]  /*19290*/  FMUL.FTZ R147, R166, UR4 ;  /* 0x00000004a6937c20 */ /* 0x000fe20008410000 */
[C---:B------:R-:W-:Y:S01]  /*192a0*/  ISETP.GE.AND P5, PT, R14.reuse, R217, PT ;  /* 0x000000d90e00720c */ /* 0x040fe20003fa6270 */
[----:B------:R-:W5:Y:S01]  /*192b0*/  MUFU.TANH R18, R18 ;  /* 0x0000001200127308 */ /* 0x000f620000002400 */
[C---:B------:R-:W-:Y:S01]  /*192c0*/  ISETP.GE.AND P2, PT, R14.reuse, R218, PT ;  /* 0x000000da0e00720c */ /* 0x040fe20003f46270 */
[----:B------:R-:W-:Y:S01]  /*192d0*/  FMUL.FTZ R143, R143, UR4 ;  /* 0x000000048f8f7c20 */ /* 0x000fe20008410000 */
[C---:B-1----:R-:W-:Y:S01]  /*192e0*/  HMMA.16816.F32 R152, R8.reuse, R4, R152 ;  /* 0x000000040898723c */ /* 0x042fe20000001898 */
[-C--:B------:R-:W-:Y:S01]  /*192f0*/  ISETP.LT.OR P6, PT, R21, R220.reuse, P6 ;  /* 0x000000dc1500720c */ /* 0x080fe200037c1670 */
[----:B------:R-:W-:Y:S01]  /*19300*/  FMUL.FTZ R20, R165, UR4 ;  /* 0x00000004a5147c20 */ /* 0x000fe20008410000 */
[CC--:B------:R-:W-:Y:S01]  /*19310*/  ISETP.LT.OR P5, PT, R14.reuse, R220.reuse, P5 ;  /* 0x000000dc0e00720c */ /* 0x0c0fe20002fa1670 */
[----:B------:R-:W-:Y:S01]  /*19320*/  FMUL.FTZ R145, R167, UR4 ;  /* 0x00000004a7917c20 */ /* 0x000fe20008410000 */
[----:B------:R-:W1:Y:S01]  /*19330*/  MUFU.TANH R19, R19 ;  /* 0x0000001300137308 */ /* 0x000e620000002400 */
[-C--:B------:R-:W-:Y:S01]  /*19340*/  ISETP.LT.OR P2, PT, R14, R219.reuse, P2 ;  /* 0x000000db0e00720c */ /* 0x080fe20001741670 */
[----:B------:R-:W-:Y:S01]  /*19350*/  VIADD R4, R17, 0x19 ;  /* 0x0000001911047836 */ /* 0x000fe20000000000 */
[-C--:B------:R-:W-:Y:S01]  /*19360*/  ISETP.LT.OR P1, PT, R21, R219.reuse, P1 ;  /* 0x000000db1500720c */ /* 0x080fe20000f21670 */
[----:B------:R-:W-:Y:S01]  /*19370*/  VIADD R5, R17, 0x18 ;  /* 0x0000001811057836 */ /* 0x000fe20000000000 */
[C---:B------:R-:W-:Y:S01]  /*19380*/  ISETP.LT.OR P4, PT, R12.reuse, R220, P4 ;  /* 0x000000dc0c00720c */ /* 0x040fe20002781670 */
[----:B------:R-:W-:Y:S01]  /*19390*/  HMMA.16816.F32 R228, R8, R6, R228 ;  /* 0x0000000608e4723c */ /* 0x000fe200000018e4 */
[----:B------:R-:W-:Y:S01]  /*193a0*/  ISETP.LT.OR P0, PT, R12, R219, P0 ;  /* 0x000000db0c00720c */ /* 0x000fe20000701670 */
[----:B------:R4:W1:Y:S01]  /*193b0*/  MUFU.TANH R149, R142 ;  /* 0x0000008e00957308 */ /* 0x0008620000002400 */
[----:B------:R-:W-:Y:S01]  /*193c0*/  FSEL R12, R135, -INF , !P6 ;  /* 0xff800000870c7808 */ /* 0x000fe20007000000 */
[----:B------:R-:W-:Y:S01]  /*193d0*/  FMUL.FTZ R140, R157, UR4 ;  /* 0x000000049d8c7c20 */ /* 0x000fe20008410000 */
[----:B--2---:R-:W-:Y:S01]  /*193e0*/  FSEL R148, R148, -INF , !P5 ;  /* 0xff80000094947808 */ /* 0x004fe20006800000 */
[----:B------:R-:W-:Y:S01]  /*193f0*/  FMUL.FTZ R141, R159, UR4 ;  /* 0x000000049f8d7c20 */ /* 0x000fe20008410000 */
[----:B---3--:R-:W-:Y:S01]  /*19400*/  FSEL R135, R16, -INF , !P2 ;  /* 0xff80000010877808 */ /* 0x008fe20005000000 */
[----:B------:R-:W-:Y:S01]  /*19410*/  IMAD.MOV.U32 R157, RZ, RZ, R227 ;  /* 0x000000ffff9d7224 */ /* 0x000fe200078e00e3 */
[----:B------:R-:W-:Y:S01]  /*19420*/  FSEL R21, R144, -INF , !P1 ;  /* 0xff80000090157808 */ /* 0x000fe20004800000 */
[----:B------:R-:W2:Y:S01]  /*19430*/  MUFU.TANH R146, R146 ;  /* 0x0000009200927308 */ /* 0x000ea20000002400 */
[----:B------:R-:W-:-:S02]  /*19440*/  FSEL R14, R33, -INF , !P4 ;  /* 0xff800000210e7808 */ /* 0x000fc40006000000 */
[----:B------:R-:W-:Y:S01]  /*19450*/  FSEL R23, R34, -INF , !P0 ;  /* 0xff80000022177808 */ /* 0x000fe20004000000 */
[----:B------:R-:W-:Y:S01]  /*19460*/  FMUL.FTZ R153, R153, UR4 ;  /* 0x0000000499997c20 */ /* 0x000fe20008410000 */
[-C--:B------:R-:W-:Y:S01]  /*19470*/  ISETP.GE.AND P5, PT, R4, R217.reuse, PT ;  /* 0x000000d90400720c */ /* 0x080fe20003fa6270 */
[----:B------:R-:W-:Y:S01]  /*19480*/  FMUL.FTZ R152, R152, UR4 ;  /* 0x0000000498987c20 */ /* 0x000fe20008410000 */
[-C--:B------:R-:W-:Y:S01]  /*19490*/  ISETP.GE.AND P2, PT, R4, R218.reuse, PT ;  /* 0x000000da0400720c */ /* 0x080fe20003f46270 */
[----:B------:R-:W3:Y:S01]  /*194a0*/  MUFU.TANH R147, R147 ;  /* 0x0000009300937308 */ /* 0x000ee20000002400 */
[-C--:B------:R-:W-:Y:S01]  /*194b0*/  ISETP.GE.AND P6, PT, R22, R217.reuse, PT ;  /* 0x000000d91600720c */ /* 0x080fe20003fc6270 */
[----:B----4-:R-:W-:Y:S01]  /*194c0*/  FMUL.FTZ R142, R156, UR4 ;  /* 0x000000049c8e7c20 */ /* 0x010fe20008410000 */
[-C--:B------:R-:W-:Y:S01]  /*194d0*/  ISETP.GE.AND P1, PT, R22, R218.reuse, PT ;  /* 0x000000da1600720c */ /* 0x080fe20003f26270 */
[----:B------:R-:W-:Y:S01]  /*194e0*/  FMUL.FTZ R154, R154, UR4 ;  /* 0x000000049a9a7c20 */ /* 0x000fe20008410000 */
[C---:B------:R-:W-:Y:S01]  /*194f0*/  ISETP.GE.AND P4, PT, R5.reuse, R217, PT ;  /* 0x000000d90500720c */ /* 0x040fe20003f86270 */
[----:B------:R-:W-:Y:S01]  /*19500*/  FMUL.FTZ R168, R228, UR4 ;  /* 0x00000004e4a87c20 */ /* 0x000fe20008410000 */
[----:B------:R-:W-:Y:S01]  /*19510*/  ISETP.GE.AND P0, PT, R5, R218, PT ;  /* 0x000000da0500720c */ /* 0x000fe20003f06270 */
[----:B------:R-:W4:Y:S01]  /*19520*/  MUFU.TANH R138, R138 ;  /* 0x0000008a008a7308 */ /* 0x000f220000002400 */
[CC--:B------:R-:W-:Y:S01]  /*19530*/  ISETP.LT.OR P5, PT, R4.reuse, R220.reuse, P5 ;  /* 0x000000dc0400720c */ /* 0x0c0fe20002fa1670 */
[----:B------:R-:W-:Y:S01]  /*19540*/  FMUL.FTZ R166, R229, UR4 ;  /* 0x00000004e5a67c20 */ /* 0x000fe20008410000 */
[-C--:B------:R-:W-:Y:S01]  /*19550*/  ISETP.LT.OR P2, PT, R4, R219.reuse, P2 ;  /* 0x000000db0400720c */ /* 0x080fe20001741670 */
[----:B------:R-:W-:Y:S01]  /*19560*/  VIADD R4, R17, 0x20 ;  /* 0x0000002011047836 */ /* 0x000fe20000000000 */
[-C--:B------:R-:W-:Y:S01]  /*19570*/  ISETP.LT.OR P6, PT, R22, R220.reuse, P6 ;  /* 0x000000dc1600720c */ /* 0x080fe200037c1670 */
[----:B------:R-:W-:Y:S01]  /*19580*/  FMUL.FTZ R165, R230, UR4 ;  /* 0x00000004e6a57c20 */ /* 0x000fe20008410000 */
[-C--:B------:R-:W-:Y:S01]  /*19590*/  ISETP.LT.OR P1, PT, R22, R219.reuse, P1 ;  /* 0x000000db1600720c */ /* 0x080fe20000f21670 */
[----:B------:R2:W4:Y:S01]  /*195a0*/  MUFU.TANH R151, R143 ;  /* 0x0000008f00977308 */ /* 0x0005220000002400 */
[----:B------:R-:W-:Y:S01]  /*195b0*/  ISETP.LT.OR P4, PT, R5, R220, P4 ;  /* 0x000000dc0500720c */ /* 0x000fe20002781670 */
[----:B------:R-:W-:Y:S01]  /*195c0*/  FMUL.FTZ R163, R231, UR4 ;  /* 0x00000004e7a37c20 */ /* 0x000fe20008410000 */
[----:B------:R-:W-:Y:S01]  /*195d0*/  ISETP.LT.OR P0, PT, R5, R219, P0 ;  /* 0x000000db0500720c */ /* 0x000fe20000701670 */
[----:B------:R-:W-:Y:S01]  /*195e0*/  VIADD R5, R17, 0x21 ;  /* 0x0000002111057836 */ /* 0x000fe20000000000 */
[----:B------:R-:W-:Y:S01]  /*195f0*/  FSEL R136, R28, -INF , !P6 ;  /* 0xff8000001c887808 */ /* 0x000fe20007000000 */
[----:B------:R-:W-:Y:S01]  /*19600*/  FMUL.FTZ R155, R155, UR4 ;  /* 0x000000049b9b7c20 */ /* 0x000fe20008410000 */
[----:B-----5:R-:W-:Y:S01]  /*19610*/  FSEL R133, R18, -INF , !P1 ;  /* 0xff80000012857808 */ /* 0x020fe20004800000 */
[----:B------:R-:W5:Y:S01]  /*19620*/  MUFU.TANH R142, R142 ;  /* 0x0000008e008e7308 */ /* 0x000f620000002400 */
[C---:B------:R-:W-:Y:S01]  /*19630*/  ISETP.GE.AND P6, PT, R4.reuse, R217, PT ;  /* 0x000000d90400720c */ /* 0x040fe20003fc6270 */
[----:B------:R-:W-:Y:S01]  /*19640*/  IMAD.MOV.U32 R156, RZ, RZ, R226 ;  /* 0x000000ffff9c7224 */ /* 0x000fe200078e00e2 */
[----:B------:R-:W-:-:S02]  /*19650*/  ISETP.GE.AND P1, PT, R4, R218, PT ;  /* 0x000000da0400720c */ /* 0x000fc40003f26270 */
[----:B-1----:R-:W-:Y:S02]  /*19660*/  FSEL R134, R19, -INF , !P4 ;  /* 0xff80000013867808 */ /* 0x002fe40006000000 */
[----:B------:R-:W-:Y:S01]  /*19670*/  FSEL R149, R149, -INF , !P0 ;  /* 0xff80000095957808 */ /* 0x000fe20004000000 */
[----:B------:R-:W-:Y:S01]  /*19680*/  MUFU.TANH R20, R20 ;  /* 0x0000001400147308 */ /* 0x000fe20000002400 */
[----:B--2---:R-:W-:Y:S01]  /*19690*/  FMUL.FTZ R143, R158, UR4 ;  /* 0x000000049e8f7c20 */ /* 0x004fe20008410000 */
[C---:B------:R-:W-:Y:S02]  /*196a0*/  ISETP.GE.AND P4, PT, R5.reuse, R217, PT ;  /* 0x000000d90500720c */ /* 0x040fe40003f86270 */
[----:B------:R-:W-:Y:S02]  /*196b0*/  ISETP.GE.AND P0, PT, R5, R218, PT ;  /* 0x000000da0500720c */ /* 0x000fe40003f06270 */
[CC--:B------:R-:W-:Y:S02]  /*196c0*/  ISETP.LT.OR P6, PT, R4.reuse, R220.reuse, P6 ;  /* 0x000000dc0400720c */ /* 0x0c0fe400037c1670 */
[-C--:B------:R-:W-:Y:S01]  /*196d0*/  ISETP.LT.OR P1, PT, R4, R219.reuse, P1 ;  /* 0x000000db0400720c */ /* 0x080fe20000f21670 */
[----:B------:R-:W-:Y:S01]  /*196e0*/  VIADD R4, R17, 0x29 ;  /* 0x0000002911047836 */ /* 0x000fe20000000000 */
[C---:B------:R-:W-:Y:S01]  /*196f0*/  ISETP.LT.OR P4, PT, R5.reuse, R220, P4 ;  /* 0x000000dc0500720c */ /* 0x040fe20002781670 */
[----:B------:R-:W1:Y:S01]  /*19700*/  MUFU.TANH R143, R143 ;  /* 0x0000008f008f7308 */ /* 0x000e620000002400 */
[----:B------:R-:W-:Y:S01]  /*19710*/  ISETP.LT.OR P0, PT, R5, R219, P0 ;  /* 0x000000db0500720c */ /* 0x000fe20000701670 */
[----:B------:R-:W-:Y:S01]  /*19720*/  VIADD R5, R17, 0x28 ;  /* 0x0000002811057836 */ /* 0x000fe20000000000 */
[----:B------:R-:W-:-:S02]  /*19730*/  FSEL R146, R146, -INF , !P6 ;  /* 0xff80000092927808 */ /* 0x000fc40007000000 */
[----:B---3--:R-:W-:Y:S02]  /*19740*/  FSEL R147, R147, -INF , !P1 ;  /* 0xff80000093937808 */ /* 0x008fe40004800000 */
[----:B----4-:R-:W-:Y:S01]  /*19750*/  FSEL R138, R138, -INF , !P5 ;  /* 0xff8000008a8a7808 */ /* 0x010fe20006800000 */
[----:B------:R-:W2:Y:S01]  /*19760*/  MUFU.TANH R145, R145 ;  /* 0x0000009100917308 */ /* 0x000ea20000002400 */
[CC--:B------:R-:W-:Y:S02]  /*19770*/  ISETP.GE.AND P6, PT, R4.reuse, R217.reuse, PT ;  /* 0x000000d90400720c */ /* 0x0c0fe40003fc6270 */
[C---:B------:R-:W-:Y:S02]  /*19780*/  ISETP.GE.AND P1, PT, R4.reuse, R218, PT ;  /* 0x000000da0400720c */ /* 0x040fe40003f26270 */
[----:B------:R-:W-:Y:S02]  /*19790*/  ISETP.GE.AND P5, PT, R5, R217, PT ;  /* 0x000000d90500720c */ /* 0x000fe40003fa6270 */
[C---:B------:R-:W-:Y:S01]  /*197a0*/  ISETP.LT.OR P6, PT, R4.reuse, R220, P6 ;  /* 0x000000dc0400720c */ /* 0x040fe200037c1670 */
[----:B------:R-:W3:Y:S01]  /*197b0*/  MUFU.TANH R170, R153 ;  /* 0x0000009900aa7308 */ /* 0x000ee20000002400 */
[----:B------:R-:W-:Y:S01]  /*197c0*/  ISETP.LT.OR P1, PT, R4, R219, P1 ;  /* 0x000000db0400720c */ /* 0x000fe20000f21670 */
[----:B------:R-:W-:Y:S01]  /*197d0*/  VIADD R4, R17, 0x31 ;  /* 0x0000003111047836 */ /* 0x000fe20000000000 */
[----:B------:R-:W-:-:S02]  /*197e0*/  FSEL R151, R151, -INF , !P2 ;  /* 0xff80000097977808 */ /* 0x000fc40005000000 */
[C---:B------:R-:W-:Y:S02]  /*197f0*/  ISETP.LT.OR P5, PT, R5.reuse, R220, P5 ;  /* 0x000000dc0500720c */ /* 0x040fe40002fa1670 */
[C---:B------:R-:W-:Y:S01]  /*19800*/  ISETP.GE.AND P2, PT, R5.reuse, R218, PT ;  /* 0x000000da0500720c */ /* 0x040fe20003f46270 */
[----:B------:R-:W4:Y:S01]  /*19810*/  MUFU.TANH R140, R140 ;  /* 0x0000008c008c7308 */ /* 0x000f220000002400 */
[----:B-----5:R-:W-:Y:S02]  /*19820*/  FSEL R142, R142, -INF , !P5 ;  /* 0xff8000008e8e7808 */ /* 0x020fe40006800000 */
[----:B------:R-:W-:Y:S01]  /*19830*/  ISETP.LT.OR P2, PT, R5, R219, P2 ;  /* 0x000000db0500720c */ /* 0x000fe20001741670 */
[----:B------:R-:W-:Y:S01]  /*19840*/  VIADD R5, R17, 0x30 ;  /* 0x0000003011057836 */ /* 0x000fe20000000000 */
[C---:B------:R-:W-:Y:S02]  /*19850*/  ISETP.GE.AND P5, PT, R4.reuse, R217, PT ;  /* 0x000000d90400720c */ /* 0x040fe40003fa6270 */
[----:B-1----:R-:W-:Y:S01]  /*19860*/  FSEL R143, R143, -INF , !P2 ;  /* 0xff8000008f8f7808 */ /* 0x002fe20005000000 */
[----:B------:R-:W1:Y:S01]  /*19870*/  MUFU.TANH R141, R141 ;  /* 0x0000008d008d7308 */ /* 0x000e620000002400 */
[----:B------:R-:W-:-:S02]  /*19880*/  ISETP.LT.OR P5, PT, R4, R220, P5 ;  /* 0x000000dc0400720c */ /* 0x000fc40002fa1670 */
[-C--:B------:R-:W-:Y:S02]  /*19890*/  ISETP.GE.AND P2, PT, R4, R218.reuse, PT ;  /* 0x000000da0400720c */ /* 0x080fe40003f46270 */
[----:B------:R-:W-:Y:S02]  /*198a0*/  FSEL R144, R20, -INF , !P4 ;  /* 0xff80000014907808 */ /* 0x000fe40006000000 */
[----:B--2---:R-:W-:Y:S01]  /*198b0*/  FSEL R145, R145, -INF , !P0 ;  /* 0xff80000091917808 */ /* 0x004fe20004000000 */
[----:B------:R-:W2:Y:S01]  /*198c0*/  MUFU.TANH R174, R152 ;  /* 0x0000009800ae7308 */ /* 0x000ea20000002400 */
[C---:B------:R-:W-:Y:S02]  /*198d0*/  ISETP.GE.AND P4, PT, R5.reuse, R217, PT ;  /* 0x000000d90500720c */ /* 0x040fe40003f86270 */
[----:B------:R-:W-:Y:S02]  /*198e0*/  ISETP.GE.AND P0, PT, R5, R218, PT ;  /* 0x000000da0500720c */ /* 0x000fe40003f06270 */
[----:B---3--:R-:W-:-:S02]  /*198f0*/  FSEL R170, R170, -INF , !P5 ;  /* 0xff800000aaaa7808 */ /* 0x008fc40006800000 */
[----:B------:R-:W-:Y:S01]  /*19900*/  ISETP.LT.OR P2, PT, R4, R219, P2 ;  /* 0x000000db0400720c */ /* 0x000fe20001741670 */
[----:B------:R-:W3:Y:S01]  /*19910*/  MUFU.TANH R169, R154 ;  /* 0x0000009a00a97308 */ /* 0x000ee20000002400 */
[----:B------:R-:W-:Y:S01]  /*19920*/  ISETP.GT.AND P5, PT, R216, R203, PT ;  /* 0x000000cbd800720c */ /* 0x000fe20003fa4270 */
[----:B------:R-:W-:Y:S01]  /*19930*/  VIADD R4, R17, 0x38 ;  /* 0x0000003811047836 */ /* 0x000fe20000000000 */
[----:B------:R-:W-:Y:S01]  /*19940*/  ISETP.LT.OR P4, PT, R5, R220, P4 ;  /* 0x000000dc0500720c */ /* 0x000fe20002781670 */
[----:B------:R-:W-:Y:S01]  /*19950*/  VIADD R17, R17, 0x39 ;  /* 0x0000003911117836 */ /* 0x000fe20000000000 */
[----:B------:R-:W-:Y:S02]  /*19960*/  ISETP.LT.OR P0, PT, R5, R219, P0 ;  /* 0x000000db0500720c */ /* 0x000fe40000701670 */
[----:B----4-:R-:W-:Y:S01]  /*19970*/  FSEL R140, R140, -INF , !P6 ;  /* 0xff8000008c8c7808 */ /* 0x010fe20007000000 */
[----:B------:R-:W4:Y:S01]  /*19980*/  MUFU.TANH R167, R155 ;  /* 0x0000009b00a77308 */ /* 0x000f220000002400 */
[----:B-1----:R-:W-:-:S02]  /*19990*/  FSEL R141, R141, -INF , !P1 ;  /* 0xff8000008d8d7808 */ /* 0x002fc40004800000 */
[----:B--2---:R-:W-:Y:S02]  /*199a0*/  FSEL R174, R174, -INF , !P4 ;  /* 0xff800000aeae7808 */ /* 0x004fe40006000000 */
[CC--:B------:R-:W-:Y:S02]  /*199b0*/  ISETP.GE.AND P6, PT, R4.reuse, R217.reuse, PT ;  /* 0x000000d90400720c */ /* 0x0c0fe40003fc6270 */
[-C--:B------:R-:W-:Y:S01]  /*199c0*/  ISETP.GE.AND P1, PT, R4, R218.reuse, PT ;  /* 0x000000da0400720c */ /* 0x080fe20003f26270 */
[----:B------:R-:W1:Y:S01]  /*199d0*/  MUFU.TANH R168, R168 ;  /* 0x000000a800a87308 */ /* 0x000e620000002400 */
[----:B---3--:R-:W-:Y:S02]  /*199e0*/  FSEL R169, R169, -INF , !P0 ;  /* 0xff800000a9a97808 */ /* 0x008fe40004000000 */
[C---:B------:R-:W-:Y:S02]  /*199f0*/  ISETP.GE.AND P4, PT, R17.reuse, R217, PT ;  /* 0x000000d91100720c */ /* 0x040fe40003f86270 */
[----:B------:R-:W-:-:S02]  /*19a00*/  ISETP.GE.AND P0, PT, R17, R218, PT ;  /* 0x000000da1100720c */ /* 0x000fc40003f06270 */
[CC--:B------:R-:W-:Y:S01]  /*19a10*/  ISETP.LT.OR P6, PT, R4.reuse, R220.reuse, P6 ;  /* 0x000000dc0400720c */ /* 0x0c0fe200037c1670 */
[----:B------:R-:W2:Y:S01]  /*19a20*/  MUFU.TANH R166, R166 ;  /* 0x000000a600a67308 */ /* 0x000ea20000002400 */
[----:B------:R-:W-:Y:S01]  /*19a30*/  BAR.SYNC.DEFER_BLOCKING 0x0 ;  /* 0x0000000000007b1d */ /* 0x000fe20000010000 */
[-C--:B------:R-:W-:Y:S02]  /*19a40*/  ISETP.LT.OR P1, PT, R4, R219.reuse, P1 ;  /* 0x000000db0400720c */ /* 0x080fe40000f21670 */
[C---:B------:R-:W-:Y:S02]  /*19a50*/  ISETP.LT.OR P4, PT, R17.reuse, R220, P4 ;  /* 0x000000dc1100720c */ /* 0x040fe40002781670 */
[----:B------:R-:W-:Y:S02]  /*19a60*/  ISETP.LT.OR P0, PT, R17, R219, P0 ;  /* 0x000000db1100720c */ /* 0x000fe40000701670 */
[----:B------:R-:W3:Y:S01]  /*19a70*/  MUFU.TANH R165, R165 ;  /* 0x000000a500a57308 */ /* 0x000ee20000002400 */
[----:B----4-:R-:W-:-:S02]  /*19a80*/  FSEL R167, R167, -INF , !P2 ;  /* 0xff800000a7a77808 */ /* 0x010fc40005000000 */
[----:B-1----:R-:W-:-:S05]  /*19a90*/  FSEL R168, R168, -INF , !P6 ;  /* 0xff800000a8a87808 */ /* 0x002fca0007000000 */
[----:B------:R-:W1:Y:S01]  /*19aa0*/  MUFU.TANH R163, R163 ;  /* 0x000000a300a37308 */ /* 0x000e620000002400 */
[----:B--2---:R-:W-:Y:S02]  /*19ab0*/  FSEL R166, R166, -INF , !P4 ;  /* 0xff800000a6a67808 */ /* 0x004fe40006000000 */
[----:B---3--:R-:W-:Y:S02]  /*19ac0*/  FSEL R165, R165, -INF , !P1 ;  /* 0xff800000a5a57808 */ /* 0x008fe40004800000 */
[----:B-1----:R-:W-:Y:S01]  /*19ad0*/  FSEL R163, R163, -INF , !P0 ;  /* 0xff800000a3a37808 */ /* 0x002fe20004000000 */
[----:B------:R-:W-:Y:S06]  /*19ae0*/  @!P5 BRA `(.L_x_2641) ;  /* 0x0000000800b8d947 */ /* 0x000fec0003800000 */
[----:B------:R-:W-:Y:S05]  /*19af0*/  @!P3 BRA `(.L_x_2642) ;  /* 0x0000000000f8b947 */ /* 0x000fea0003800000 */
[----:B------:R-:W1:Y:S01]  /*19b00*/  LDC R8, c[0x0][0x380] ;  /* 0x0000e000ff087b82 */ /* 0x000e620000000800 */
[----:B------:R-:W-:-:S05]  /*19b10*/  IMAD.SHL.U32 R5, R216, 0x40, RZ ;  /* 0x00000040d8057824 */ /* 0x000fca00078e00ff */
[C---:B------:R-:W-:Y:S02]  /*19b20*/  IADD3 R17, R5.reuse, -0x40, RZ ;  /* 0xffffffc005117810 */ /* 0x040fe40007ffe0ff */
        /* <DEDUP_REMOVED lines=10> */
[----:B-1----:R-:W-:Y:S01]  /*19bd0*/  IADD3 R11, RZ, -R19, RZ ;  /* 0x80000013ff0b7210 */ /* 0x002fe20007ffe0ff */
[----:B------:R-:W-:-:S04]  /*19be0*/  IMAD.MOV.U32 R18, RZ, RZ, RZ ;  /* 0x000000ffff127224 */ /* 0x000fc800078e00ff */
        /* <DEDUP_REMOVED lines=16> */
[----:B------:R-:W-:Y:S01]  /*19cf0*/  ISETP.GE.AND P0, PT, R17, RZ, PT ;  /* 0x000000ff1100720c */ /* 0x000fe20003f06270 */
[----:B------:R-:W1:Y:S01]  /*19d00*/  LDC.64 R6, c[0x0][0x248] ;  /* 0x00009200ff067b82 */ /* 0x000e620000000a00 */
[----:B------:R-:W-:-:S02]  /*19d10*/  ISETP.NE.AND P1, PT, R8, RZ, PT ;  /* 0x000000ff0800720c */ /* 0x000fc40003f25270 */
[----:B------:R-:W-:-:S05]  /*19d20*/  LOP3.LUT R4, RZ, R8, RZ, 0x33, !PT ;  /* 0x00000008ff047212 */ /* 0x000fca00078e33ff */
[----:B------:R-:W-:Y:S02]  /*19d30*/  @P6 IADD3 R16, R16, 0x1, RZ ;  /* 0x0000000110106810 */ /* 0x000fe40007ffe0ff */
[----:B------:R-:W-:-:S03]  /*19d40*/  @P4 VIADD R11, R11, 0x1 ;  /* 0x000000010b0b4836 */ /* 0x000fc60000000000 */
[----:B------:R-:W-:Y:S02]  /*19d50*/  @!P2 IMAD.MOV R16, RZ, RZ, -R16 ;  /* 0x000000ffff10a224 */ /* 0x000fe400078e0a10 */
[----:B------:R-:W-:-:S03]  /*19d60*/  MOV R5, R11 ;  /* 0x0000000b00057202 */ /* 0x000fc60000000f00 */
[----:B------:R-:W-:Y:S02]  /*19d70*/  SEL R11, R4, R16, !P1 ;  /* 0x00000010040b7207 */ /* 0x000fe40004800000 */
[----:B------:R-:W-:-:S03]  /*19d80*/  @!P0 IADD3 R5, -R5, RZ, RZ ;  /* 0x000000ff05058210 */ /* 0x000fc60007ffe1ff */
[----:B------:R-:W-:Y:S01]  /*19d90*/  IMAD.WIDE R24, R11, 0x4, R210 ;  /* 0x000000040b187825 */ /* 0x000fe200078e02d2 */
[----:B------:R-:W-:-:S04]  /*19da0*/  SEL R4, R4, R5, !P1 ;  /* 0x0000000504047207 */ /* 0x000fc80004800000 */
[----:B------:R-:W2:Y:S01]  /*19db0*/  LDG.E R10, desc[UR6][R24.64] ;  /* 0x00000006180a7981 */ /* 0x000ea2000c1e1900 */
[----:B------:R-:W-:-:S05]  /*19dc0*/  IMAD.WIDE R18, R4, 0x4, R210 ;  /* 0x0000000404127825 */ /* 0x000fca00078e02d2 */
[----:B------:R-:W2:Y:S01]  /*19dd0*/  LDG.E R9, desc[UR6][R18.64] ;  /* 0x0000000612097981 */ /* 0x000ea2000c1e1900 */
[----:B------:R-:W-:Y:S02]  /*19de0*/  IMAD.IADD R11, R11, 0x1, -R4 ;  /* 0x000000010b0b7824 */ /* 0x000fe400078e0a04 */
[----:B------:R-:W3:Y:S02]  /*19df0*/  LDC.64 R4, c[0x0][0x230] ;  /* 0x00008c00ff047b82 */ /* 0x000ee40000000a00 */
[----:B------:R-:W-:-:S05]  /*19e00*/  IMAD R8, R11, R8, -0x40 ;  /* 0xffffffc00b087424 */ /* 0x000fca00078e0208 */
[----:B------:R-:W-:-:S05]  /*19e10*/  SHF.R.S32.HI R11, RZ, 0x1f, R8 ;  /* 0x0000001fff0b7819 */ /* 0x000fca0000011408 */
[----:B-1----:R-:W-:-:S04]  /*19e20*/  IMAD R11, R11, R6, RZ ;  /* 0x000000060b0b7224 */ /* 0x002fc800078e02ff */
[----:B------:R-:W-:Y:S01]  /*19e30*/  IMAD R7, R8, R7, R11 ;  /* 0x0000000708077224 */ /* 0x000fe200078e020b */
[----:B--2---:R-:W-:Y:S01]  /*19e40*/  IADD3 R9, -R10, R9, RZ ;  /* 0x000000090a097210 */ /* 0x004fe20007ffe1ff */
[----:B------:R-:W-:-:S03]  /*19e50*/  IMAD.WIDE.U32 R10, R8, R6, RZ ;  /* 0x00000006080a7225 */ /* 0x000fc600078e00ff */
[----:B------:R-:W-:Y:S01]  /*19e60*/  SHF.R.S32.HI R17, RZ, 0x1f, R9 ;  /* 0x0000001fff117819 */ /* 0x000fe20000011409 */
[----:B------:R-:W-:-:S04]  /*19e70*/  IMAD.IADD R11, R11, 0x1, R7 ;  /* 0x000000010b0b7824 */ /* 0x000fc800078e0207 */
[-C--:B---3--:R-:W-:Y:S02]  /*19e80*/  IMAD R6, R17, R4.reuse, RZ ;  /* 0x0000000411067224 */ /* 0x088fe400078e02ff */
[----:B------:R-:W-:-:S04]  /*19e90*/  IMAD.WIDE.U32 R10, R9, R4, R10 ;  /* 0x00000004090a7225 */ /* 0x000fc800078e000a */
[----:B------:R-:W-:Y:S02]  /*19ea0*/  IMAD R5, R9, R5, R6 ;  /* 0x0000000509057224 */ /* 0x000fe400078e0206 */
[----:B------:R-:W-:-:S03]  /*19eb0*/  IMAD.MOV.U32 R4, RZ, RZ, R10 ;  /* 0x000000ffff047224 */ /* 0x000fc600078e000a */
[----:B------:R-:W-:Y:S01]  /*19ec0*/  IADD3 R5, R11, R5, RZ ;  /* 0x000000050b057210 */ /* 0x000fe20007ffe0ff */
[----:B------:R-:W-:Y:S06]  /*19ed0*/  BRA `(.L_x_2643) ;  /* 0x00000000000c7947 */ /* 0x000fec0003800000 */
.L_x_2642:
[----:B------:R-:W1:Y:S02]  /*19ee0*/  LDC R4, c[0x0][0x248] ;  /* 0x00009200ff047b82 */ /* 0x000e640000000800 */
[----:B-1----:R-:W-:-:S04]  /*19ef0*/  LEA R4, -R4, RZ, 0x6 ;  /* 0x000000ff04047211 */ /* 0x002fc800078e31ff */
[----:B------:R-:W-:-:S07]  /*19f00*/  SHF.R.S32.HI R5, RZ, 0x1f, R4 ;  /* 0x0000001fff057819 */ /* 0x000fce0000011404 */
.L_x_2643:
        /* <DEDUP_REMOVED lines=24> */
[----:B------:R-:W-:Y:S01]  /*1a090*/  @P6 IMAD.MOV.U32 R9, RZ, RZ, R29 ;  /* 0x000000ffff096224 */ /* 0x000fe200078e001d */
[----:B------:R-:W-:Y:S01]  /*1a0a0*/  IADD3.X R8, R206, R5, R206, P1, P0 ;  /* 0x00000005ce087210 */ /* 0x000fe20000fe04ce */
[----:B------:R-:W-:Y:S01]  /*1a0b0*/  @!PT LDS RZ, [RZ] ;  /* 0x00000000fffff984 */ /* 0x000fe20000000800 */
[----:B------:R-:W-:Y:S01]  /*1a0c0*/  @!PT LDS RZ, [RZ] ;  /* 0x00000000fffff984 */ /* 0x000fe20000000800 */
[----:B------:R-:W-:Y:S01]  /*1a0d0*/  @!PT LDS RZ, [RZ] ;  /* 0x00000000fffff984 */ /* 0x000fe20000000800 */
[----:B------:R1:W-:Y:S01]  /*1a0e0*/  @!P4 LDGSTS.E.BYPASS.LTC128B.128 [R212+0x6000], desc[UR6][R28.64] ;  /* 0x060000001cd4cfae */ /* 0x0003e2000b901d46 */
[CC--:B------:R-:W-:Y:S02]  /*1a0f0*/  @!P4 LEA R24, P1, R7.reuse, R214.reuse, 0x1 ;  /* 0x000000d60718c211 */ /* 0x0c0fe400078208ff */
[CC--:B------:R-:W-:Y:S01]  /*1a100*/  @!P2 LEA R16, P0, R7.reuse, R214.reuse, 0x1 ;  /* 0x000000d60710a211 */ /* 0x0c0fe200078008ff */
[----:B------:R1:W-:Y:S01]  /*1a110*/  @P4 STS.128 [R212+0x6000], RZ ;  /* 0x006000ffd4004388 */ /* 0x0003e20000000c00 */
[CCC-:B------:R-:W-:Y:S02]  /*1a120*/  @!P4 LEA.HI.X R25, R7.reuse, R215.reuse, R8.reuse, 0x1, P1 ;  /* 0x000000d70719c211 */ /* 0x1c0fe400008f0c08 */
[C---:B------:R-:W-:Y:S01]  /*1a130*/  @!P2 LEA.HI.X R17, R7.reuse, R215, R8, 0x1, P0 ;  /* 0x000000d70711a211 */ /* 0x040fe200000f0c08 */
[----:B------:R-:W-:Y:S01]  /*1a140*/  @!PT LDS RZ, [RZ] ;  /* 0x00000000fffff984 */ /* 0x000fe20000000800 */
[----:B------:R-:W-:Y:S01]  /*1a150*/  @!PT LDS RZ, [RZ] ;  /* 0x00000000fffff984 */ /* 0x000fe20000000800 */
[----:B------:R-:W-:Y:S01]  /*1a160*/  @!PT LDS RZ, [RZ] ;  /* 0x00000000fffff984 */ /* 0x000fe20000000800 */
[----:B------:R1:W-:Y:S01]  /*1a170*/  @!P2 LDGSTS.E.BYPASS.LTC128B.128 [R212+0x8000], desc[UR6][R28.64+0x80] ;  /* 0x080000801cd4afae */ /* 0x0003e2000b901d46 */
[----:B------:R-:W-:-:S02]  /*1a180*/  @P6 LEA R10, P0, R7, R214, 0x1 ;  /* 0x000000d6070a6211 */ /* 0x000fc400078008ff */
[----:B------:R-:W-:Y:S01]  /*1a190*/  IADD3 R6, P1, R207, R7, RZ ;  /* 0x00000007cf067210 */ /* 0x000fe20007f3e0ff */
[----:B------:R1:W-:Y:S01]  /*1a1a0*/  @P2 STS.128 [R212+0x8000], RZ ;  /* 0x008000ffd4002388 */ /* 0x0003e20000000c00 */
[--C-:B------:R-:W-:Y:S02]  /*1a1b0*/  @P6 LEA.HI.X R11, R7, R215, R8.reuse, 0x1, P0 ;  /* 0x000000d7070b6211 */ /* 0x100fe400000f0c08 */
[-C--:B------:R-:W-:Y:S01]  /*1a1c0*/  @!P2 LEA R32, P0, R6, R214.reuse, 0x1 ;  /* 0x000000d60620a211 */ /* 0x080fe200078008ff */
[----:B------:R-:W-:Y:S01]  /*1a1d0*/  IMAD.X R8, R206, 0x1, R8, P1 ;  /* 0x00000001ce087824 */ /* 0x000fe200008e0608 */
[----:B------:R-:W-:-:S04]  /*1a1e0*/  @!P4 LEA R34, P1, R6, R214, 0x1 ;  /* 0x000000d60622c211 */ /* 0x000fc800078208ff */
[CCC-:B------:R-:W-:Y:S02]  /*1a1f0*/  @!P2 LEA.HI.X R33, R6.reuse, R215.reuse, R8.reuse, 0x1, P0 ;  /* 0x000000d70621a211 */ /* 0x1c0fe400000f0c08 */
[CCC-:B------:R-:W-:Y:S02]  /*1a200*/  @!P4 LEA.HI.X R35, R6.reuse, R215.reuse, R8.reuse, 0x1, P1 ;  /* 0x000000d70623c211 */ /* 0x1c0fe400008f0c08 */
[C---:B------:R-:W-:Y:S02]  /*1a210*/  @P6 LEA R30, P0, R6.reuse, R214, 0x1 ;  /* 0x000000d6061e6211 */ /* 0x040fe400078008ff */
[----:B------:R-:W-:Y:S02]  /*1a220*/  @P6 IADD3 R4, P1, R207, R4, RZ ;  /* 0x00000004cf046210 */ /* 0x000fe40007f3e0ff */
[----:B------:R-:W-:Y:S01]  /*1a230*/  @P6 LEA.HI.X R31, R6, R215, R8, 0x1, P0 ;  /* 0x000000d7061f6211 */ /* 0x000fe200000f0c08 */
[----:B------:R-:W-:Y:S01]  /*1a240*/  @P6 IMAD.MOV.U32 R8, RZ, RZ, R28 ;  /* 0x000000ffff086224 */ /* 0x000fe200078e001c */
[----:B------:R-:W-:Y:S01]  /*1a250*/  @P6 LEA R6, P0, R4, R214, 0x1 ;  /* 0x000000d604066211 */ /* 0x000fe200078008ff */
[----:B------:R-:W-:-:S02]  /*1a260*/  @P6 IMAD.X R5, R206, 0x1, R5, P1 ;  /* 0x00000001ce056824 */ /* 0x000fc400008e0605 */
[----:B------:R-:W-:Y:S01]  /*1a270*/  IMAD.MOV.U32 R214, RZ, RZ, R28 ;  /* 0x000000ffffd67224 */ /* 0x000fe200078e001c */
[----:B------:R-:W-:Y:S01]  /*1a280*/  @!PT LDS RZ, [RZ] ;  /* 0x00000000fffff984 */ /* 0x000fe20000000800 */
[----:B------:R-:W-:Y:S01]  /*1a290*/  @!PT LDS RZ, [RZ] ;  /* 0x00000000fffff984 */ /* 0x000fe20000000800 */
[----:B------:R-:W-:Y:S01]  /*1a2a0*/  @!PT LDS RZ, [RZ] ;  /* 0x00000000fffff984 */ /* 0x000fe20000000800 */
[----:B------:R1:W-:Y:S02]  /*1a2b0*/  @P6 LDGSTS.E.BYPASS.LTC128B.128 [R212+0xa000], desc[UR6][R8.64+0x100] ;  /* 0x0a00010008d46fae */ /* 0x0003e4000b901d46 */
[----:B------:R-:W-:Y:S01]  /*1a2c0*/  @P6 LEA.HI.X R7, R4, R215, R5, 0x1, P0 ;  /* 0x000000d704076211 */ /* 0x000fe200000f0c05 */
[----:B------:R-:W-:Y:S01]  /*1a2d0*/  IMAD.MOV.U32 R215, RZ, RZ, R29 ;  /* 0x000000ffffd77224 */ /* 0x000fe200078e001d */
        /* <DEDUP_REMOVED lines=47> */
.L_x_2641:
[----:B------:R-:W-:Y:S01]  /*1a5d0*/  FMNMX.FTZ R5, R132, R0, !PT ;  /* 0x0000000084057209 */ /* 0x000fe20007810000 */
[----:B------:R-:W-:Y:S01]  /*1a5e0*/  ULDC UR4, c[0x0][0x2ec] ;  /* 0x0000bb0000047ab9 */ /* 0x000fe20000000800 */
[----:B------:R-:W-:Y:S01]  /*1a5f0*/  FMNMX.FTZ R4, R3, R13, !PT ;  /* 0x0000000d03047209 */ /* 0x000fe20007810000 */
[----:B-1----:R-:W-:Y:S01]  /*1a600*/  LDSM.16.MT88.4 R16, [R194+0xc000] ;  /* 0x00c00000c210783b */ /* 0x002fe20000004200 */
        /* <DEDUP_REMOVED lines=65> */
[----:B------:R-:W1:Y:S01]  /*1aa20*/  LDSM.16.MT88.4 R136, [R192+0x10000] ;  /* 0x01000000c088783b */ /* 0x000e620000004200 */
[--C-:B------:R-:W-:Y:S01]  /*1aa30*/  FFMA.FTZ R173, R134, UR4, -R171.reuse ;  /* 0x0000000486ad7c23 */ /* 0x100fe200080108ab */
[--C-:B------:R-:W-:Y:S01]  /*1aa40*/  FFMA.FTZ R177, R135, UR4, -R164.reuse ;  /* 0x0000000487b17c23 */ /* 0x100fe200080108a4 */
[--C-:B------:R-:W-:Y:S01]  /*1aa50*/  FFMA.FTZ R200, R133, UR4, -R164.reuse ;  /* 0x0000000485c87c23 */ /* 0x100fe200080108a4 */
[----:B------:R-:W2:Y:S01]  /*1aa60*/  MUFU.EX2 R155, R155 ;  /* 0x0000009b009b7308 */ /* 0x000ea20000000800 */
        /* <DEDUP_REMOVED lines=15> */
[----:B------:R-:W3:Y:S01]  /*1ab60*/  MUFU.EX2 R153, R153 ;  /* 0x0000009900997308 */ /* 0x000ee20000000800 */
[----:B--2---:R-:W-:Y:S01]  /*1ab70*/  F2FP.F16.F32.PACK_AB R4, R155, R158 ;  /* 0x0000009e9b04723e */ /* 0x004fe200000000ff */
[----:B------:R-:W-:Y:S01]  /*1ab80*/  LDSM.16.MT88.4 R140, [R194+0xf000] ;  /* 0x00f00000c28c783b */ /* 0x000fe20000004200 */
[----:B------:R-:W-:-:S05]  /*1ab90*/  FFMA.FTZ R165, R165, UR4, -R164 ;  /* 0x00000004a5a57c23 */ /* 0x000fca00080108a4 */
        /* <DEDUP_REMOVED lines=9> */
[----:B------:R-:W-:Y:S01]  /*1ac30*/  MUFU.EX2 R172, R172 ;  /* 0x000000ac00ac7308 */ /* 0x000fe20000000800 */
        /* <DEDUP_REMOVED lines=35> */
[----:B------:R-:W-:Y:S01]  /*1ae70*/  MUFU.EX2 R175, R175 ;  /* 0x000000af00af7308 */ /* 0x000fe20000000800 */
        /* <DEDUP_REMOVED lines=22> */
[----:B------:R-:W3:Y:S01]  /*1afe0*/  LDSM.16.MT88.4 R108, [R193+0xe000] ;  /* 0x00e00000c16c783b */ /* 0x000ee20000004200 */
[----:B------:R-:W-:Y:S01]  /*1aff0*/  MUFU.EX2 R176, R176 ;  /* 0x000000b000b07308 */ /* 0x000fe20000000800 */
[-C--:B------:R-:W-:Y:S01]  /*1b000*/  FMUL.FTZ R96, R96, R162.reuse ;  /* 0x000000a260607220 */ /* 0x080fe20000410000 */
[----:B------:R-:W-:Y:S01]  /*1b010*/  HMMA.16816.F32 R32, R4, R34, R104 ;  /* 0x000000220420723c */ /* 0x000fe20000001868 */
[-C--:B------:R-:W-:Y:S01]  /*1b020*/  FMUL.FTZ R97, R97, R162.reuse ;  /* 0x000000a261617220 */ /* 0x080fe20000410000 */
[-C--:B------:R-:W-:Y:S01]  /*1b030*/  FMUL.FTZ R98, R98, R3.reuse ;  /* 0x0000000362627220 */ /* 0x080fe20000410000 */
[----:B------:R-:W-:Y:S01]  /*1b040*/  FMUL.FTZ R99, R99, R3 ;  /* 0x0000000363637220 */ /* 0x000fe20000410000 */
[----:B------:R-:W-:-:S02]  /*1b050*/  FFMA.FTZ R158, R225, R162, R158 ;  /* 0x000000a2e19e7223 */ /* 0x000fc4000001009e */
[----:B------:R-:W4:Y:S01]  /*1b060*/  MUFU.EX2 R177, R177 ;  /* 0x000000b100b17308 */ /* 0x000f220000000800 */
        /* <DEDUP_REMOVED lines=9> */
[----:B-1----:R-:W-:Y:S01]  /*1b100*/  HMMA.16816.F32 R92, R4, R136, R92 ;  /* 0x00000088045c723c */ /* 0x002fe2000000185c */
[----:B------:R-:W-:-:S04]  /*1b110*/  FADD.FTZ R155, R155, R158 ;  /* 0x0000009e9b9b7221 */ /* 0x000fc80000010000 */
[----:B------:R-:W-:Y:S01]  /*1b120*/  FADD.FTZ R154, R154, R155 ;  /* 0x0000009b9a9a7221 */ /* 0x000fe20000010000 */
[----:B--2---:R-:W-:Y:S01]  /*1b130*/  HMMA.16816.F32 R40, R4, R116, R104 ;  /* 0x000000740428723c */ /* 0x004fe20000001868 */
        /* <DEDUP_REMOVED lines=20> */
[----:B------:R-:W4:Y:S01]  /*1b280*/  LDSM.16.MT88.4 R112, [R196+0x10000] ;  /* 0x01000000c470783b */ /* 0x000f220000004200 */
[-C--:B------:R-:W-:Y:S01]  /*1b290*/  FMUL.FTZ R52, R56, R162.reuse ;  /* 0x000000a238347220 */ /* 0x080fe20000410000 */
[-C--:B------:R-:W-:Y:S01]  /*1b2a0*/  FMUL.FTZ R53, R57, R162.reuse ;  /* 0x000000a239357220 */ /* 0x080fe20000410000 */
[-C--:B------:R-:W-:Y:S01]  /*1b2b0*/  FMUL.FTZ R54, R58, R3.reuse ;  /* 0x000000033a367220 */ /* 0x080fe20000410000 */
[-C--:B------:R-:W-:Y:S01]  /*1b2c0*/  FMUL.FTZ R55, R59, R3.reuse ;  /* 0x000000033b377220 */ /* 0x080fe20000410000 */
[----:B------:R-:W2:Y:S01]  /*1b2d0*/  MUFU.EX2 R202, R202 ;  /* 0x000000ca00ca7308 */ /* 0x000ea20000000800 */
[C---:B---3--:R-:W-:Y:S06]  /*1b2e0*/  HMMA.16816.F32 R56, R4.reuse, R108, R116 ;  /* 0x0000006c0438723c */ /* 0x048fec0000001874 */
[C---:B------:R-:W-:Y:S01]  /*1b2f0*/  HMMA.16816.F32 R52, R4.reuse, R110, R52 ;  /* 0x0000006e0434723c */ /* 0x040fe20000001834 */
[----:B------:R-:W3:Y:S01]  /*1b300*/  LDSM.16.MT88.4 R108, [R194+0x10000] ;  /* 0x01000000c26c783b */ /* 0x000ee20000004200 */
        /* <DEDUP_REMOVED lines=21> */
[C---:B----4-:R-:W-:Y:S01]  /*1b460*/  HMMA.16816.F32 R72, R4.reuse, R112, R116 ;  /* 0x000000700448723c */ /* 0x050fe20000001874 */
[----:B------:R-:W4:Y:S05]  /*1b470*/  LDSM.16.MT88.4 R116, [R194+0xc800] ;  /* 0x00c80000c274783b */ /* 0x000f2a0000004200 */
[C---:B------:R-:W-:Y:S01]  /*1b480*/  HMMA.16816.F32 R68, R4.reuse, R114, R68 ;  /* 0x000000720444723c */ /* 0x040fe20000001844 */
[-C--:B------:R-:W-:Y:S01]  /*1b490*/  FMUL.FTZ R112, R80, R162.reuse ;  /* 0x000000a250707220 */ /* 0x080fe20000410000 */
[-C--:B------:R-:W-:Y:S01]  /*1b4a0*/  FMUL.FTZ R113, R81, R162.reuse ;  /* 0x000000a251717220 */ /* 0x080fe20000410000 */
[-C--:B------:R-:W-:Y:S01]  /*1b4b0*/  FMUL.FTZ R80, R84, R162.reuse ;  /* 0x000000a254507220 */ /* 0x080fe20000410000 */
[----:B------:R-:W-:Y:S01]  /*1b4c0*/  FMUL.FTZ R81, R85, R162 ;  /* 0x000000a255517220 */ /* 0x000fe20000410000 */
[----:B------:R-:W-:Y:S01]  /*1b4d0*/  MUFU.EX2 R224, R224 ;  /* 0x000000e000e07308 */ /* 0x000fe20000000800 */
[----:B---3--:R-:W-:Y:S01]  /*1b4e0*/  HMMA.16816.F32 R76, R4, R108, R76 ;  /* 0x0000006c044c723c */ /* 0x008fe2000000184c */
[-C--:B------:R-:W-:Y:S01]  /*1b4f0*/  FMUL.FTZ R114, R82, R3.reuse ;  /* 0x0000000352727220 */ /* 0x080fe20000410000 */
[-C--:B------:R-:W-:Y:S01]  /*1b500*/  FMUL.FTZ R115, R83, R3.reuse ;  /* 0x0000000353737220 */ /* 0x080fe20000410000 */
[-C--:B------:R-:W-:Y:S01]  /*1b510*/  FMUL.FTZ R82, R86, R3.reuse ;  /* 0x0000000356527220 */ /* 0x080fe20000410000 */
[-C--:B------:R-:W-:Y:S01]  /*1b520*/  FMUL.FTZ R83, R87, R3.reuse ;  /* 0x0000000357537220 */ /* 0x080fe20000410000 */
[----:B------:R-:W-:-:S02]  /*1b530*/  FFMA.FTZ R3, R223, R3, R152 ;  /* 0x00000003df037223 */ /* 0x000fc40000010098 */
[----:B------:R-:W3:Y:S02]  /*1b540*/  MUFU.EX2 R227, R227 ;  /* 0x000000e300e37308 */ /* 0x000ee40000000800 */
[----:B------:R-:W-:Y:S01]  /*1b550*/  HMMA.16816.F32 R84, R4, R110, R112 ;  /* 0x0000006e0454723c */ /* 0x000fe20000001870 */
[----:B------:R-:W3:Y:S01]  /*1b560*/  LDSM.16.MT88.4 R112, [R194+0xe800] ;  /* 0x00e80000c270783b */ /* 0x000ee20000004200 */
[----:B------:R-:W-:-:S03]  /*1b570*/  FADD.FTZ R3, R2, R3 ;  /* 0x0000000302037221 */ /* 0x000fc60000010000 */
[----:B------:R-:W3:Y:S01]  /*1b580*/  LDSM.16.MT88.4 R108, [R193+0xe800] ;  /* 0x00e80000c16c783b */ /* 0x000ee20000004200 */
[----:B------:R-:W-:Y:S01]  /*1b590*/  MUFU.EX2 R226, R226 ;  /* 0x000000e200e27308 */ /* 0x000fe20000000800 */
[----:B------:R-:W-:-:S04]  /*1b5a0*/  FADD.FTZ R0, R0, R3 ;  /* 0x0000000300007221 */ /* 0x000fc80000010000 */
[----:B------:R-:W-:Y:S01]  /*1b5b0*/  FADD.FTZ R0, R161, R0 ;  /* 0x00000000a1007221 */ /* 0x000fe20000010000 */
[----:B-1----:R-:W-:Y:S02]  /*1b5c0*/  HMMA.16816.F32 R80, R4, R104, R80 ;  /* 0x000000680450723c */ /* 0x002fe40000001850 */
[----:B------:R-:W1:Y:S01]  /*1b5d0*/  MUFU.EX2 R229, R229 ;  /* 0x000000e500e57308 */ /* 0x000e620000000800 */
[----:B------:R-:W-:-:S03]  /*1b5e0*/  FADD.FTZ R3, R177, R0 ;  /* 0x00000000b1037221 */ /* 0x000fc60000010000 */
[C---:B------:R-:W-:Y:S01]  /*1b5f0*/  HMMA.16816.F32 R88, R4.reuse, R106, R88 ;  /* 0x0000006a0458723c */ /* 0x040fe20000001858 */
[----:B------:R-:W-:Y:S01]  /*1b600*/  F2FP.F16.F32.PACK_AB R104, R175, R172 ;  /* 0x000000acaf68723e */ /* 0x000fe200000000ff */
[----:B------:R-:W-:Y:S01]  /*1b610*/  FADD.FTZ R172, R172, R153 ;  /* 0x00000099acac7221 */ /* 0x000fe20000010000 */
[C---:B-----5:R-:W-:Y:S01]  /*1b620*/  F2FP.F16.F32.PACK_AB R105, R200.reuse, R177 ;  /* 0x000000b1c869723e */ /* 0x060fe200000000ff */
        /* <DEDUP_REMOVED lines=12> */
[----:B----4-:R-:W-:Y:S02]  /*1b6f0*/  HMMA.16816.F32 R20, R104, R116, R20 ;  /* 0x000000746814723c */ /* 0x010fe40000001814 */
[----:B------:R-:W-:-:S04]  /*1b700*/  FADD.FTZ R176, R176, R173 ;  /* 0x000000adb0b07221 */ /* 0x000fc80000010000 */
[C---:B------:R-:W-:Y:S01]  /*1b710*/  HMMA.16816.F32 R16, R104.reuse, R118, R16 ;  /* 0x000000766810723c */ /* 0x040fe20000001810 */
[----:B------:R-:W2:Y:S05]  /*1b720*/  LDSM.16.MT88.4 R116, [R192+0xe800] ;  /* 0x00e80000c074783b */ /* 0x000eaa0000004200 */
[C---:B------:R-:W-:Y:S06]  /*1b730*/  HMMA.16816.F32 R28, R104.reuse, R128, R28 ;  /* 0x00000080681c723c */ /* 0x040fec000000181c */
[C---:B------:R-:W-:Y:S01]  /*1b740*/  HMMA.16816.F32 R24, R104.reuse, R130, R24 ;  /* 0x000000826818723c */ /* 0x040fe20000001818 */
[----:B------:R-:W4:Y:S05]  /*1b750*/  LDSM.16.MT88.4 R128, [R196+0x10800] ;  /* 0x01080000c480783b */ /* 0x000f2a0000004200 */
[C---:B------:R-:W-:Y:S06]  /*1b760*/  HMMA.16816.F32 R100, R104.reuse, R124, R100 ;  /* 0x0000007c6864723c */ /* 0x040fec0000001864 */
[C---:B------:R-:W-:Y:S01]  /*1b770*/  HMMA.16816.F32 R32, R104.reuse, R126, R32 ;  /* 0x0000007e6820723c */ /* 0x040fe20000001820 */
[----:B------:R-:W-:Y:S05]  /*1b780*/  LDSM.16.MT88.4 R124, [R196+0xd000] ;  /* 0x00d00000c47c783b */ /* 0x000fea0000004200 */
        /* <DEDUP_REMOVED lines=12> */
[C---:B--2---:R-:W-:Y:S06]  /*1b850*/  HMMA.16816.F32 R64, R104.reuse, R116, R64 ;  /* 0x000000746840723c */ /* 0x044fec0000001840 */
[C---:B------:R-:W-:Y:S01]  /*1b860*/  HMMA.16816.F32 R60, R104.reuse, R118, R60 ;  /* 0x00000076683c723c */ /* 0x040fe2000000183c */
[----:B------:R-:W2:Y:S05]  /*1b870*/  LDSM.16.MT88.4 R116, [R194+0xd000] ;  /* 0x00d00000c274783b */ /* 0x000eaa0000004200 */
[C---:B------:R-:W-:Y:S06]  /*1b880*/  HMMA.16816.F32 R80, R104.reuse, R96, R80 ;  /* 0x000000606850723c */ /* 0x040fec0000001850 */
[----:B------:R-:W-:Y:S01]  /*1b890*/  HMMA.16816.F32 R88, R104, R98, R88 ;  /* 0x000000626858723c */ /* 0x000fe20000001858 */
[----:B------:R-:W-:Y:S01]  /*1b8a0*/  F2FP.F16.F32.PACK_AB R96, R202, R201 ;  /* 0x000000c9ca60723e */ /* 0x000fe200000000ff */
[----:B------:R-:W-:Y:S01]  /*1b8b0*/  FADD.FTZ R201, R201, R176 ;  /* 0x000000b0c9c97221 */ /* 0x000fe20000010000 */
[----:B------:R-:W-:Y:S01]  /*1b8c0*/  F2FP.F16.F32.PACK_AB R97, R227, R224 ;  /* 0x000000e0e361723e */ /* 0x000fe200000000ff */
[----:B------:R-:W-:-:S02]  /*1b8d0*/  FADD.FTZ R224, R224, R179 ;  /* 0x000000b3e0e07221 */ /* 0x000fc40000010000 */
[C---:B----4-:R-:W-:Y:S01]  /*1b8e0*/  HMMA.16816.F32 R72, R104.reuse, R128, R72 ;  /* 0x000000806848723c */ /* 0x050fe20000001848 */
        /* <DEDUP_REMOVED lines=8> */
[----:B---3--:R-:W-:Y:S01]  /*1b970*/  HMMA.16816.F32 R92, R104, R112, R92 ;  /* 0x00000070685c723c */ /* 0x008fe2000000185c */
[----:B------:R-:W-:-:S05]  /*1b980*/  FADD.FTZ R229, R229, R226 ;  /* 0x000000e2e5e57221 */ /* 0x000fca0000010000 */
[----:B------:R-:W-:Y:S06]  /*1b990*/  HMMA.16816.F32 R4, R104, R114, R4 ;  /* 0x000000726804723c */ /* 0x000fec0000001804 */
[C---:B------:R-:W-:Y:S06]  /*1b9a0*/  HMMA.16816.F32 R128, R96.reuse, R124, R12 ;  /* 0x0000007c6080723c */ /* 0x040fec000000180c */
[C---:B------:R-:W-:Y:S01]  /*1b9b0*/  HMMA.16816.F32 R124, R96.reuse, R126, R8 ;  /* 0x0000007e607c723c */ /* 0x040fe20000001808 */
[----:B------:R-:W1:Y:S05]  /*1b9c0*/  LDSM.16.MT88.4 R8, [R196+0x11000] ;  /* 0x01100000c408783b */ /* 0x000e6a0000004200 */
        /* <DEDUP_REMOVED lines=8> */
[C---:B--2---:R-:W-:Y:S06]  /*1ba50*/  HMMA.16816.F32 R120, R96.reuse, R116, R20 ;  /* 0x000000746078723c */ /* 0x044fec0000001814 */
[C---:B------:R-:W-:Y:S06]  /*1ba60*/  HMMA.16816.F32 R20, R96.reuse, R132, R56 ;  /* 0x000000846014723c */ /* 0x040fec0000001838 */
[C---:B------:R-:W-:Y:S01]  /*1ba70*/  HMMA.16816.F32 R56, R96.reuse, R134, R52 ;  /* 0x000000866038723c */ /* 0x040fe20000001834 */
[----:B------:R-:W2:Y:S04]  /*1ba80*/  LDSM.16.MT88.4 R132, [R193+0x11000] ;  /* 0x01100000c184783b */ /* 0x000ea80000004200 */
[----:B------:R-:W-:Y:S01]  /*1ba90*/  LDSM.16.MT88.4 R52, [R194+0xf800] ;  /* 0x00f80000c234783b */ /* 0x000fe20000004200 */
[C---:B-1----:R-:W-:Y:S06]  /*1baa0*/  HMMA.16816.F32 R12, R96.reuse, R8, R72 ;  /* 0x00000008600c723c */ /* 0x042fec0000001848 */
[C---:B------:R-:W-:Y:S01]  /*1bab0*/  HMMA.16816.F32 R72, R96.reuse, R10, R68 ;  /* 0x0000000a6048723c */ /* 0x040fe20000001844 */
[----:B------:R-:W-:Y:S05]  /*1bac0*/  LDSM.16.MT88.4 R68, [R192+0xf800] ;  /* 0x00f80000c044783b */ /* 0x000fea0000004200 */
[C---:B------:R-:W-:Y:S06]  /*1bad0*/  HMMA.16816.F32 R108, R96.reuse, R110, R24 ;  /* 0x0000006e606c723c */ /* 0x040fec0000001818 */
[C---:B---3--:R-:W-:Y:S06]  /*1bae0*/  HMMA.16816.F32 R76, R96.reuse, R36, R76 ;  /* 0x00000024604c723c */ /* 0x048fec000000184c */
[C---:B------:R-:W-:Y:S01]  /*1baf0*/  HMMA.16816.F32 R8, R96.reuse, R38, R84 ;  /* 0x000000266008723c */ /* 0x040fe20000001854 */
[----:B------:R-:W1:Y:S05]  /*1bb00*/  LDSM.16.MT88.4 R36, [R192+0xd800] ;  /* 0x00d80000c024783b */ /* 0x000e6a0000004200 */
        /* <DEDUP_REMOVED lines=15> */
[C---:B--2---:R-:W-:Y:S01]  /*1bc00*/  HMMA.16816.F32 R84, R96.reuse, R132, R80 ;  /* 0x000000846054723c */ /* 0x044fe20000001850 */
[--C-:B------:R-:W-:Y:S01]  /*1bc10*/  FFMA.FTZ R148, R174, UR4, -R171.reuse ;  /* 0x00000004ae947c23 */ /* 0x100fe200080108ab */
[----:B------:R-:W-:Y:S01]  /*1bc20*/  FFMA.FTZ R149, R170, UR4, -R171 ;  /* 0x00000004aa957c23 */ /* 0x000fe200080108ab */
[----:B------:R-:W-:Y:S01]  /*1bc30*/  MUFU.EX2 R150, R150 ;  /* 0x0000009600967308 */ /* 0x000fe20000000800 */
[----:B------:R-:W2:Y:S02]  /*1bc40*/  LDSM.16.MT88.4 R80, [R194+0x11800] ;  /* 0x01180000c250783b */ /* 0x000ea40000004200 */
[C---:B------:R-:W-:Y:S02]  /*1bc50*/  HMMA.16816.F32 R88, R96.reuse, R134, R88 ;  /* 0x000000866058723c */ /* 0x040fe40000001858 */
[----:B------:R-:W2:Y:S03]  /*1bc60*/  LDSM.16.MT88.4 R132, [R196+0x11800] ;  /* 0x01180000c484783b */ /* 0x000ea60000004200 */
[----:B------:R-:W-:Y:S01]  /*1bc70*/  MUFU.EX2 R148, R148 ;  /* 0x0000009400947308 */ /* 0x000fe20000000800 */
[C---:B------:R-:W-:Y:S06]  /*1bc80*/  HMMA.16816.F32 R92, R96.reuse, R144, R92 ;  /* 0x00000090605c723c */ /* 0x040fec000000185c */
[----:B------:R-:W-:Y:S01]  /*1bc90*/  HMMA.16816.F32 R4, R96, R146, R4 ;  /* 0x000000926004723c */ /* 0x000fe20000001804 */
[----:B------:R-:W1:Y:S08]  /*1bca0*/  MUFU.EX2 R149, R149 ;  /* 0x0000009500957308 */ /* 0x000e700000000800 */
[----:B------:R-:W3:Y:S08]  /*1bcb0*/  MUFU.EX2 R151, R151 ;  /* 0x0000009700977308 */ /* 0x000ef00000000800 */
[----:B------:R-:W4:Y:S01]  /*1bcc0*/  MUFU.EX2 R166, R166 ;  /* 0x000000a600a67308 */ /* 0x000f220000000800 */
[----:B-1----:R-:W-:Y:S01]  /*1bcd0*/  F2FP.F16.F32.PACK_AB R96, R149, R148 ;  /* 0x000000949560723e */ /* 0x002fe200000000ff */
[----:B------:R-:W-:Y:S01]  /*1bce0*/  FADD.FTZ R148, R148, R3 ;  /* 0x0000000394947221 */ /* 0x000fe20000010000 */
[----:B------:R-:W-:-:S03]  /*1bcf0*/  MOV R3, R159 ;  /* 0x0000009f00037202 */ /* 0x000fc60000000f00 */
[----:B------:R-:W-:Y:S02]  /*1bd00*/  FADD.FTZ R149, R149, R148 ;  /* 0x0000009495957221 */ /* 0x000fe40000010000 */
[----:B------:R-:W1:Y:S01]  /*1bd10*/  MUFU.EX2 R164, R164 ;  /* 0x000000a400a47308 */ /* 0x000e620000000800 */
[----:B---3--:R-:W-:Y:S01]  /*1bd20*/  F2FP.F16.F32.PACK_AB R98, R151, R150 ;  /* 0x000000969762723e */ /* 0x008fe200000000ff */
[----:B------:R-:W-:-:S04]  /*1bd30*/  FADD.FTZ R150, R150, R149 ;  /* 0x0000009596967221 */ /* 0x000fc80000010000 */
[----:B------:R-:W-:Y:S01]  /*1bd40*/  FADD.FTZ R225, R151, R150 ;  /* 0x0000009697e17221 */ /* 0x000fe20000010000 */
[----:B----4-:R-:W-:Y:S01]  /*1bd50*/  F2FP.F16.F32.PACK_AB R97, R167, R166 ;  /* 0x000000a6a761723e */ /* 0x010fe200000000ff */
[----:B------:R-:W-:-:S04]  /*1bd60*/  FADD.FTZ R166, R166, R229 ;  /* 0x000000e5a6a67221 */ /* 0x000fc80000010000 */
[----:B------:R-:W-:Y:S01]  /*1bd70*/  FADD.FTZ R166, R167, R166 ;  /* 0x000000a6a7a67221 */ /* 0x000fe20000010000 */
[----:B-1----:R-:W-:-:S03]  /*1bd80*/  F2FP.F16.F32.PACK_AB R99, R164, R165 ;  /* 0x000000a5a463723e */ /* 0x002fc600000000ff */
        /* <DEDUP_REMOVED lines=16> */
[----:B------:R-:W3:Y:S05]  /*1be90*/  LDSM.16.MT88.4 R16, [R192+0x11800] ;  /* 0x01180000c010783b */ /* 0x000eea0000004200 */
[C---:B------:R-:W-:Y:S06]  /*1bea0*/  HMMA.16816.F32 R64, R96.reuse, R70, R64 ;  /* 0x000000466040723c */ /* 0x040fec0000001840 */
[C---:B--2---:R-:W-:Y:S06]  /*1beb0*/  HMMA.16816.F32 R76, R96.reuse, R80, R76 ;  /* 0x00000050604c723c */ /* 0x044fec000000184c */
        /* <DEDUP_REMOVED lines=8> */
[C---:B---3--:R-:W-:Y:S06]  /*1bf40*/  HMMA.16816.F32 R92, R96.reuse, R16, R92 ;  /* 0x00000010605c723c */ /* 0x048fec000000185c */
[----:B------:R-:W-:-:S15]  /*1bf50*/  HMMA.16816.F32 R96, R96, R18, R4 ;  /* 0x000000126060723c */ /* 0x000fde0000001804 */
[----:B------:R-:W-:-:S09]  /*1bf60*/  NOP ;  /* 0x0000000000007918 */ /* 0x000fd20000000000 */
.L_x_2638:
        /* <DEDUP_REMOVED lines=10> */
[----:B------:R-:W-:-:S02]  /*1c010*/  ULDC UR4, c[0x0][0x2ec] ;  /* 0x0000bb0000047ab9 */ /* 0x000fc40000000800 */
[----:B------:R-:W-:Y:S01]  /*1c020*/  MOV R221, UR6 ;  /* 0x0000000600dd7c02 */ /* 0x000fe20008000f00 */
[----:B------:R-:W-:Y:S01]  /*1c030*/  ULDC UR6, c[0x0][0x39c] ;  /* 0x0000e70000067ab9 */ /* 0x000fe20000000800 */
[----:B------:R-:W-:-:S07]  /*1c040*/  ULDC.64 UR8, c[0x0][0x208] ;  /* 0x0000820000087ab9 */ /* 0x000fce0000000a00 */
.L_x_2648:
        /* <DEDUP_REMOVED lines=58> */
[-C--:B-1----:R-:W-:Y:S01]  /*1c3f0*/  IMAD.WIDE.U32 R12, R3, R6.reuse, RZ ;  /* 0x00000006030c7225 */ /* 0x082fe200078e00ff */
[----:B------:R-:W2:Y:S02]  /*1c400*/  LDG.E R9, desc[UR8][R14.64] ;  /* 0x000000080e097981 */ /* 0x000ea4000c1e1900 */
[----:B------:R-:W-:Y:S05]  /*1c410*/  SHF.R.S32.HI R11, RZ, 0x1f, R3 ;  /* 0x0000001fff0b7819 */ /* 0x000fea0000011403 */
[----:B------:R-:W-:Y:S04]  /*1c420*/  IMAD R10, R11, R6, RZ ;  /* 0x000000060b0a7224 */ /* 0x000fe800078e02ff */
[----:B------:R-:W-:Y:S04]  /*1c430*/  IMAD R10, R3, R7, R10 ;  /* 0x00000007030a7224 */ /* 0x000fe800078e020a */
[----:B------:R-:W-:Y:S01]  /*1c440*/  IMAD.IADD R13, R13, 0x1, R10 ;  /* 0x000000010d0d7824 */ /* 0x000fe200078e020a */
[----:B--2---:R-:W-:Y:S04]  /*1c450*/  IADD3 R8, -R9, R8, RZ ;  /* 0x0000000809087210 */ /* 0x004fe80007ffe1ff */
[----:B------:R-:W-:Y:S01]  /*1c460*/  SHF.R.S32.HI R3, RZ, 0x1f, R8 ;  /* 0x0000001fff037819 */ /* 0x000fe20000011408 */
[CC--:B---3--:R-:W-:Y:S04]  /*1c470*/  IMAD.WIDE.U32 R12, R8.reuse, R4.reuse, R12 ;  /* 0x00000004080c7225 */ /* 0x0c8fe800078e000c */
[----:B------:R-:W-:Y:S04]  /*1c480*/  IMAD R3, R3, R4, RZ ;  /* 0x0000000403037224 */ /* 0x000fe800078e02ff */
[----:B------:R-:W-:Y:S05]  /*1c490*/  IMAD R3, R8, R5, R3 ;  /* 0x0000000508037224 */ /* 0x000fea00078e0203 */
[----:B------:R-:W-:Y:S07]  /*1c4a0*/  IADD3 R7, R13, R3, RZ ;  /* 0x000000030d077210 */ /* 0x000fee0007ffe0ff */
.L_x_2645:
[C---:B------:R-:W-:Y:S01]  /*1c4b0*/  LEA R226, P5, R12.reuse, R156, 0x1 ;  /* 0x0000009c0ce27211 */ /* 0x040fe200078a08ff */
[----:B------:R-:W1:Y:S01]  /*1c4c0*/  S2R R200, SR_TID.X ;  /* 0x0000000000c87919 */ /* 0x000e620000002100 */
        /* <DEDUP_REMOVED lines=13> */
[C-C-:B------:R-:W-:Y:S01]  /*1c5a0*/  IMAD.X R4, R204.reuse, 0x1, R6.reuse, P0 ;  /* 0x00000001cc047824 */ /* 0x140fe200000e0606 */
        /* <DEDUP_REMOVED lines=14> */
[C---:B------:R-:W-:Y:S02]  /*1c690*/  @P1 LEA R8, P0, R7.reuse, R156, 0x1 ;  /* 0x0000009c07081211 */ /* 0x040fe400078008ff */
[--C-:B------:R-:W-:Y:S01]  /*1c6a0*/  @P2 LEA.HI.X R11, R7, R157, R4.reuse, 0x1, P5 ;  /* 0x0000009d070b2211 */ /* 0x100fe200028f0c04 */
[----:B------:R-:W-:Y:S01]  /*1c6b0*/  @!P1 STS.128 [R212+0x10000], RZ ;  /* 0x010000ffd4009388 */ /* 0x000fe20000000c00 */
[----:B------:R-:W-:Y:S02]  /*1c6c0*/  IADD3 R5, P6, R205, R7, RZ ;  /* 0x00000007cd057210 */ /* 0x000fe40007fde0ff */
[-C--:B------:R-:W-:Y:S01]  /*1c6d0*/  @P1 LEA.HI.X R9, R7, R157.reuse, R4, 0x1, P0 ;  /* 0x0000009d07091211 */ /* 0x080fe200000f0c04 */
[----:B------:R-:W-:Y:S01]  /*1c6e0*/  @!PT LDS RZ, [RZ] ;  /* 0x00000000fffff984 */ /* 0x000fe20000000800 */
[----:B------:R-:W-:Y:S01]  /*1c6f0*/  @!PT LDS RZ, [RZ] ;  /* 0x00000000fffff984 */ /* 0x000fe20000000800 */
[----:B------:R-:W-:Y:S01]  /*1c700*/  @!PT LDS RZ, [RZ] ;  /* 0x00000000fffff984 */ /* 0x000fe20000000800 */
[----:B------:R-:W-:Y:S01]  /*1c710*/  @P4 LDGSTS.E.BYPASS.LTC128B.128 [R212+0xc800], desc[UR8][R22.64] ;  /* 0x0c80000016d44fae */ /* 0x000fe2000b901d48 */
[----:B------:R-:W-:Y:S02]  /*1c720*/  IADD3.X R4, R204, R4, RZ, P6, !PT ;  /* 0x00000004cc047210 */ /* 0x000fe400037fe4ff */
[CC--:B------:R-:W-:Y:S01]  /*1c730*/  @P4 LEA R14, P6, R5.reuse, R156.reuse, 0x1 ;  /* 0x0000009c050e4211 */ /* 0x0c0fe200078c08ff */
[----:B------:R-:W-:Y:S01]  /*1c740*/  @!P4 STS.128 [R212+0xc800], RZ ;  /* 0x00c800ffd400c388 */ /* 0x000fe20000000c00 */
[CC--:B------:R-:W-:Y:S02]  /*1c750*/  @P2 LEA R6, P5, R5.reuse, R156.reuse, 0x1 ;  /* 0x0000009c05062211 */ /* 0x0c0fe400078a08ff */
[CCC-:B------:R-:W-:Y:S01]  /*1c760*/  @P4 LEA.HI.X R15, R5.reuse, R157.reuse, R4.reuse, 0x1, P6 ;  /* 0x0000009d050f4211 */ /* 0x1c0fe200030f0c04 */
[----:B------:R-:W-:Y:S01]  /*1c770*/  @!PT LDS RZ, [RZ] ;  /* 0x00000000fffff984 */ /* 0x000fe20000000800 */
[----:B------:R-:W-:Y:S01]  /*1c780*/  @!PT LDS RZ, [RZ] ;  /* 0x00000000fffff984 */ /* 0x000fe20000000800 */
[----:B------:R-:W-:Y:S01]  /*1c790*/  @!PT LDS RZ, [RZ] ;  /* 0x00000000fffff984 */ /* 0x000fe20000000800 */
[----:B------:R-:W-:Y:S01]  /*1c7a0*/  @P2 LDGSTS.E.BYPASS.LTC128B.128 [R212+0xe800], desc[UR8][R20.64+0x80] ;  /* 0x0e80008014d42fae */ /* 0x000fe2000b901d48 */
[CC--:B------:R-:W-:Y:S02]  /*1c7b0*/  @P2 LEA.HI.X R7, R5.reuse, R157.reuse, R4, 0x1, P5 ;  /* 0x0000009d05072211 */ /* 0x0c0fe400028f0c04 */
[C---:B------:R-:W-:Y:S01]  /*1c7c0*/  @P1 LEA R12, P0, R5.reuse, R156, 0x1 ;  /* 0x0000009c050c1211 */ /* 0x040fe200078008ff */
[----:B------:R-:W-:Y:S01]  /*1c7d0*/  @!P2 STS.128 [R212+0xe800], RZ ;  /* 0x00e800ffd400a388 */ /* 0x000fe20000000c00 */
[----:B-1----:R-:W-:Y:S02]  /*1c7e0*/  SHF.R.S32.HI R3, RZ, 0x1f, R200 ;  /* 0x0000001fff037819 */ /* 0x002fe400000114c8 */
[----:B------:R-:W-:Y:S01]  /*1c7f0*/  @P1 LEA.HI.X R13, R5, R157, R4, 0x1, P0 ;  /* 0x0000009d050d1211 */ /* 0x000fe200000f0c04 */
[----:B------:R-:W-:Y:S01]  /*1c800*/  @!PT LDS RZ, [RZ] ;  /* 0x00000000fffff984 */ /* 0x000fe20000000800 */
[----:B------:R-:W-:Y:S01]  /*1c810*/  @!PT LDS RZ, [RZ] ;  /* 0x00000000fffff984 */ /* 0x000fe20000000800 */
[----:B------:R-:W-:Y:S01]  /*1c820*/  @!PT LDS RZ, [RZ] ;  /* 0x00000000fffff984 */ /* 0x000fe20000000800 */
[----:B------:R-:W-:Y:S01]  /*1c830*/  @P1 LDGSTS.E.BYPASS.LTC128B.128 [R212+0x10800], desc[UR8][R18.64+0x100] ;  /* 0x1080010012d41fae */ /* 0x000fe2000b901d48 */
[----:B------:R-:W-:Y:S01]  /*1c840*/  LEA.HI R3, R3, R200, RZ, 0x4 ;  /* 0x000000c803037211 */ /* 0x000fe200078f20ff */
[----:B------:R-:W-:Y:S02]  /*1c850*/  IMAD.MOV.U32 R4, RZ, RZ, 0x10 ;  /* 0x00000010ff047424 */ /* 0x000fe400078e00ff */
[----:B------:R-:W-:Y:S01]  /*1c860*/  @!P1 STS.128 [R212+0x10800], RZ ;  /* 0x010800ffd4009388 */ /* 0x000fe20000000c00 */
[----:B------:R-:W-:Y:S03]  /*1c870*/  LOP3.LUT R3, R3, 0xfffffff0, RZ, 0xc0, !PT ;  /* 0xfffffff003037812 */ /* 0x000fe600078ec0ff */
[----:B------:R-:W-:Y:S01]  /*1c880*/  @!PT LDS RZ, [RZ] ;  /* 0x00000000fffff984 */ /* 0x000fe20000000800 */
[----:B------:R-:W-:Y:S01]  /*1c890*/  @!PT LDS RZ, [RZ] ;  /* 0x00000000fffff984 */ /* 0x000fe20000000800 */
[----:B------:R-:W-:Y:S01]  /*1c8a0*/  @!PT LDS RZ, [RZ] ;  /* 0x00000000fffff984 */ /* 0x000fe20000000800 */
[----:B------:R-:W-:Y:S02]  /*1c8b0*/  @P4 LDGSTS.E.BYPASS.LTC128B.128 [R212+0xd000], desc[UR8][R16.64] ;  /* 0x0d00000010d44fae */ /* 0x000fe4000b901d48 */
[----:B------:R-:W-:Y:S02]  /*1c8c0*/  IMAD.IADD R132, R200, 0x1, -R3 ;  /* 0x00000001c8847824 */ /* 0x000fe400078e0a03 */
[----:B------:R-:W-:Y:S03]  /*1c8d0*/  @!P4 STS.128 [R212+0xd000], RZ ;  /* 0x00d000ffd400c388 */ /* 0x000fe60000000c00 */
[----:B------:R-:W-:Y:S01]  /*1c8e0*/  SHF.R.S32.HI R3, RZ, 0x1f, R132 ;  /* 0x0000001fff037819 */ /* 0x000fe20000011484 */
[----:B------:R-:W-:Y:S01]  /*1c8f0*/  @!PT LDS RZ, [RZ] ;  /* 0x00000000fffff984 */ /* 0x000fe20000000800 */
[----:B------:R-:W-:Y:S01]  /*1c900*/  @!PT LDS RZ, [RZ] ;  /* 0x00000000fffff984 */ /* 0x000fe20000000800 */
[----:B------:R-:W-:Y:S01]  /*1c910*/  @!PT LDS RZ, [RZ] ;  /* 0x00000000fffff984 */ /* 0x000fe20000000800 */
[----:B------:R-:W-:Y:S03]  /*1c920*/  @P2 LDGSTS.E.BYPASS.LTC128B.128 [R212+0xf000], desc[UR8][R10.64+0x80] ;  /* 0x0f0000800ad42fae */ /* 0x000fe6000b901d48 */
[----:B------:R-:W-:Y:S01]  /*1c930*/  LEA.HI R3, R3, R132, RZ, 0x3 ;  /* 0x0000008403037211 */ /* 0x000fe200078f18ff */
[----:B------:R-:W-:Y:S03]  /*1c940*/  @!P2 STS.128 [R212+0xf000], RZ ;  /* 0x00f000ffd400a388 */ /* 0x000fe60000000c00 */
[----:B------:R-:W-:Y:S01]  /*1c950*/  LOP3.LUT R3, R3, 0xfffffff8, RZ, 0xc0, !PT ;  /* 0xfffffff803037812 */ /* 0x000fe200078ec0ff */
[----:B------:R-:W-:Y:S01]  /*1c960*/  @!PT LDS RZ, [RZ] ;  /* 0x00000000fffff984 */ /* 0x000fe20000000800 */
[----:B------:R-:W-:Y:S01]  /*1c970*/  @!PT LDS RZ, [RZ] ;  /* 0x00000000fffff984 */ /* 0x000fe20000000800 */
[----:B------:R-:W-:Y:S01]  /*1c980*/  @!PT LDS RZ, [RZ] ;  /* 0x00000000fffff984 */ /* 0x000fe20000000800 */
[----:B------:R1:W-:Y:S03]  /*1c990*/  @P1 LDGSTS.E.BYPASS.LTC128B.128 [R212+0x11000], desc[UR8][R8.64+0x100] ;  /* 0x1100010008d41fae */ /* 0x0003e6000b901d48 */
[----:B------:R-:W-:Y:S01]  /*1c9a0*/  IADD3 R3, R132, -R3, RZ ;  /* 0x8000000384037210 */ /* 0x000fe20007ffe0ff */
[----:B------:R-:W-:Y:S03]  /*1c9b0*/  @!P1 STS.128 [R212+0x11000], RZ ;  /* 0x011000ffd4009388 */ /* 0x000fe60000000c00 */
[C---:B------:R-:W-:Y:S01]  /*1c9c0*/  LOP3.LUT P0, RZ, R3.reuse, 0x2, RZ, 0xc0, !PT ;  /* 0x0000000203ff7812 */ /* 0x040fe2000780c0ff */
[----:B------:R-:W-:Y:S01]  /*1c9d0*/  @!PT LDS RZ, [RZ] ;  /* 0x00000000fffff984 */ /* 0x000fe20000000800 */
[----:B------:R-:W-:Y:S01]  /*1c9e0*/  @!PT LDS RZ, [RZ] ;  /* 0x00000000fffff984 */ /* 0x000fe20000000800 */
[----:B------:R-:W-:Y:S01]  /*1c9f0*/  @!PT LDS RZ, [RZ] ;  /* 0x00000000fffff984 */ /* 0x000fe20000000800 */
[----:B------:R-:W-:Y:S03]  /*1ca00*/  @P4 LDGSTS.E.BYPASS.LTC128B.128 [R212+0xd800], desc[UR8][R14.64] ;  /* 0x0d8000000ed44fae */ /* 0x000fe6000b901d48 */
[----:B------:R-:W-:Y:S01]  /*1ca10*/  SEL R4, R4, 0xfffffff0, !P0 ;  /* 0xfffffff004047807 */ /* 0x000fe20004000000 */
[----:B------:R-:W-:Y:S01]  /*1ca20*/  @!P4 STS.128 [R212+0xd800], RZ ;  /* 0x00d800ffd400c388 */ /* 0x000fe20000000c00 */
[----:B------:R-:W-:Y:S01]  /*1ca30*/  LOP3.LUT P0, RZ, R3, 0x4, RZ, 0xc0, !PT ;  /* 0x0000000403ff7812 */ /* 0x000fe2000780c0ff */
[----:B------:R-:W-:Y:S01]  /*1ca40*/  IMAD.MOV.U32 R3, RZ, RZ, 0x20 ;  /* 0x00000020ff037424 */ /* 0x000fe200078e00ff */
[----:B------:R-:W-:Y:S01]  /*1ca50*/  LEA R202, R4, R199, 0x1 ;  /* 0x000000c704ca7211 */ /* 0x000fe200078e08ff */
[----:B------:R-:W-:Y:S01]  /*1ca60*/  @!PT LDS RZ, [RZ] ;  /* 0x00000000fffff984 */ /* 0x000fe20000000800 */
[----:B------:R-:W-:Y:S01]  /*1ca70*/  @!PT LDS RZ, [RZ] ;  /* 0x00000000fffff984 */ /* 0x000fe20000000800 */
[----:B------:R-:W-:Y:S01]  /*1ca80*/  @!PT LDS RZ, [RZ] ;  /* 0x00000000fffff984 */ /* 0x000fe20000000800 */
[----:B------:R2:W-:Y:S03]  /*1ca90*/  @P2 LDGSTS.E.BYPASS.LTC128B.128 [R212+0xf800], desc[UR8][R6.64+0x80] ;  /* 0x0f80008006d42fae */ /* 0x0005e6000b901d48 */
[----:B------:R-:W-:Y:S01]  /*1caa0*/  SEL R3, R3, 0xffffffe0, !P0 ;  /* 0xffffffe003037807 */ /* 0x000fe20004000000 */
[----:B------:R-:W-:Y:S01]  /*1cab0*/  @!P2 STS.128 [R212+0xf800], RZ ;  /* 0x00f800ffd400a388 */ /* 0x000fe20000000c00 */
[----:B------:R-:W-:Y:S02]  /*1cac0*/  ISETP.GT.AND P0, PT, R216, R203, PT ;  /* 0x000000cbd800720c */ /* 0x000fe40003f04270 */
[C---:B------:R-:W-:Y:S01]  /*1cad0*/  LEA R201, R3.reuse, R199, 0x1 ;  /* 0x000000c703c97211 */ /* 0x040fe200078e08ff */
[----:B------:R-:W-:Y:S01]  /*1cae0*/  @!PT LDS RZ, [RZ] ;  /* 0x00000000fffff984 */ /* 0x000fe20000000800 */
[----:B------:R-:W-:Y:S01]  /*1caf0*/  @!PT LDS RZ, [RZ] ;  /* 0x00000000fffff984 */ /* 0x000fe20000000800 */
[----:B------:R-:W-:Y:S01]  /*1cb00*/  @!PT LDS RZ, [RZ] ;  /* 0x00000000fffff984 */ /* 0x000fe20000000800 */
[----:B------:R3:W-:Y:S01]  /*1cb10*/  @P1 LDGSTS.E.BYPASS.LTC128B.128 [R212+0x11800], desc[UR8][R12.64+0x100] ;  /* 0x118001000cd41fae */ /* 0x0007e2000b901d48 */
[----:B------:R-:W-:Y:S03]  /*1cb20*/  IMAD R3, R3, 0x2, R202 ;  /* 0x0000000203037824 */ /* 0x000fe600078e02ca */
[----:B------:R-:W-:Y:S04]  /*1cb30*/  @!P1 STS.128 [R212+0x11800], RZ ;  /* 0x011800ffd4009388 */ /* 0x000fe80000000c00 */
[----:B------:R-:W-:Y:S04]  /*1cb40*/  LDSM.16.M88.4 R32, [R199] ;  /* 0x00000000c720783b */ /* 0x000fe80000000200 */
[----:B-1----:R-:W2:Y:S04]  /*1cb50*/  LDSM.16.M88.4 R8, [R198+0x6000] ;  /* 0x00600000c608783b */ /* 0x002ea80000000200 */
[----:B------:R-:W3:Y:S04]  /*1cb60*/  LDSM.16.M88.4 R16, [R198+0x6800] ;  /* 0x00680000c610783b */ /* 0x000ee80000000200 */
[----:B------:R-:W1:Y:S04]  /*1cb70*/  LDSM.16.M88.4 R24, [R198+0x7000] ;  /* 0x00700000c618783b */ /* 0x000e680000000200 */
        /* <DEDUP_REMOVED lines=11> */
[----:B------:R-:W-:Y:S03]  /*1cc30*/  LDSM.16.M88.4 R164, [R195+0x7000] ;  /* 0x00700000c3a4783b */ /* 0x000fe60000000200 */
[C---:B---3--:R-:W-:Y:S01]  /*1cc40*/  HMMA.16816.F32 R12, R32.reuse, R16, RZ ;  /* 0x00000010200c723c */ /* 0x048fe200000018ff */
[----:B------:R-:W-:Y:S04]  /*1cc50*/  LDSM.16.M88.4 R168, [R195+0x7800] ;  /* 0x00780000c3a8783b */ /* 0x000fe80000000200 */
[----:B------:R-:W-:Y:S01]  /*1cc60*/  LDSM.16.M88.4 R172, [R3] ;  /* 0x0000000003ac783b */ /* 0x000fe20000000200 */
[C---:B------:R-:W-:Y:S03]  /*1cc70*/  HMMA.16816.F32 R16, R32.reuse, R18, RZ ;  /* 0x000000122010723c */ /* 0x040fe600000018ff */
[----:B------:R-:W-:Y:S03]  /*1cc80*/  LDSM.16.M88.4 R176, [R188] ;  /* 0x00000000bcb0783b */ /* 0x000fe60000000200 */
[C---:B-1----:R-:W-:Y:S06]  /*1cc90*/  HMMA.16816.F32 R20, R32.reuse, R24, RZ ;  /* 0x000000182014723c */ /* 0x042fec00000018ff */
[C---:B------:R-:W-:Y:S06]  /*1cca0*/  HMMA.16816.F32 R24, R32.reuse, R26, RZ ;  /* 0x0000001a2018723c */ /* 0x040fec00000018ff */
[C---:B----4-:R-:W-:Y:S06]  /*1ccb0*/  HMMA.16816.F32 R28, R32.reuse, R132, RZ ;  /* 0x00000084201c723c */ /* 0x050fec00000018ff */
        /* <DEDUP_REMOVED lines=15> */
[C---:B--2---:R-:W-:Y:S06]  /*1cdb0*/  HMMA.16816.F32 R4, R156.reuse, R160, R4 ;  /* 0x000000a09c04723c */ /* 0x044fec0000001804 */
        /* <DEDUP_REMOVED lines=99> */
[C---:B------:R-:W-:Y:S06]  /*1d3f0*/  HMMA.16816.F32 R8, R156.reuse, R162, R8 ;  /* 0x000000a29c08723c */ /* 0x040fec0000001808 */
[C---:B-1----:R-:W-:Y:S06]  /*1d400*/  HMMA.16816.F32 R12, R156.reuse, R132, R12 ;  /* 0x000000849c0c723c */ /* 0x042fec000000180c */
[C---:B------:R-:W-:Y:S01]  /*1d410*/  HMMA.16816.F32 R16, R156.reuse, R134, R16 ;  /* 0x000000869c10723c */ /* 0x040fe20000001810 */
[----:B------:R-:W1:Y:S05]  /*1d420*/  LDSM.16.M88.4 R132, [R188+0x4800] ;  /* 0x00480000bc84783b */ /* 0x000e6a0000000200 */
[C---:B--2---:R-:W-:Y:S06]  /*1d430*/  HMMA.16816.F32 R20, R156.reuse, R148, R20 ;  /* 0x000000949c14723c */ /* 0x044fec0000001814 */
[C---:B------:R-:W-:Y:S06]  /*1d440*/  HMMA.16816.F32 R24, R156.reuse, R150, R24 ;  /* 0x000000969c18723c */ /* 0x040fec0000001818 */
[C---:B------:R-:W-:Y:S06]  /*1d450*/  HMMA.16816.F32 R28, R156.reuse, R152, R28 ;  /* 0x000000989c1c723c */ /* 0x040fec000000181c */
[----:B------:R-:W-:Y:S06]  /*1d460*/  HMMA.16816.F32 R32, R156, R154, R32 ;  /* 0x0000009a9c20723c */ /* 0x000fec0000001820 */
[C---:B------:R-:W-:Y:S05]  /*1d470*/  HMMA.16816.F32 R4, R164.reuse, R168, R4 ;  /* 0x000000a8a404723c */ /* 0x040fea0000001804 */
[----:B------:R-:W-:Y:S01]  /*1d480*/  MOV R156, R226 ;  /* 0x000000e2009c7202 */ /* 0x000fe20000000f00 */
[C---:B------:R-:W-:Y:S05]  /*1d490*/  HMMA.16816.F32 R8, R164.reuse, R170, R8 ;  /* 0x000000aaa408723c */ /* 0x040fea0000001808 */
[----:B------:R-:W-:Y:S01]  /*1d4a0*/  IMAD.MOV.U32 R157, RZ, RZ, R227 ;  /* 0x000000ffff9d7224 */ /* 0x000fe200078e00e3 */
        /* <DEDUP_REMOVED lines=19> */
[----:B------:R-:W-:Y:S05]  /*1d5e0*/  FMUL.FTZ R18, R18, UR6 ;  /* 0x0000000612127c20 */ /* 0x000fea0008410000 */
[----:B------:R-:W4:Y:S10]  /*1d5f0*/  MUFU.TANH R141, R9 ;  /* 0x00000009008d7308 */ /* 0x000f340000002400 */
[----:B------:R-:W1:Y:S10]  /*1d600*/  MUFU.TANH R139, R10 ;  /* 0x0000000a008b7308 */ /* 0x000e740000002400 */
[----:B------:R5:W1:Y:S10]  /*1d610*/  MUFU.TANH R134, R11 ;  /* 0x0000000b00867308 */ /* 0x000a740000002400 */
[----:B------:R3:W1:Y:S01]  /*1d620*/  MUFU.TANH R162, R13 ;  /* 0x0000000d00a27308 */ /* 0x0006620000002400 */
[C---:B--2---:R-:W-:Y:S06]  /*1d630*/  HMMA.16816.F32 R20, R164.reuse, R4, R20 ;  /* 0x00000004a414723c */ /* 0x044fec0000001814 */
[C---:B------:R-:W-:Y:S03]  /*1d640*/  HMMA.16816.F32 R24, R164.reuse, R6, R24 ;  /* 0x00000006a418723c */ /* 0x040fe60000001818 */
[----:B------:R2:W1:Y:S01]  /*1d650*/  MUFU.TANH R133, R142 ;  /* 0x0000008e00857308 */ /* 0x0004620000002400 */
[----:B-----5:R-:W5:Y:S02]  /*1d660*/  LDSM.16.M88.4 R8, [R188+0x5800] ;  /* 0x00580000bc08783b */ /* 0x020f640000000200 */
[----:B------:R-:W-:Y:S07]  /*1d670*/  DEPBAR.LE SB0, 0x0 ;  /* 0x000080000000791a */ /* 0x000fee0000000000 */
[----:B------:R-:W1:Y:S01]  /*1d680*/  MUFU.TANH R137, R137 ;  /* 0x0000008900897308 */ /* 0x000e620000002400 */
[----:B------:R-:W-:Y:S01]  /*1d690*/  BAR.SYNC.DEFER_BLOCKING 0x0 ;  /* 0x0000000000007b1d */ /* 0x000fe20000010000 */
[----:B---3--:R-:W-:Y:S08]  /*1d6a0*/  FMUL.FTZ R13, R19, UR6 ;  /* 0x00000006130d7c20 */ /* 0x008ff00008410000 */
[----:B------:R-:W3:Y:S01]  /*1d6b0*/  MUFU.TANH R138, R138 ;  /* 0x0000008a008a7308 */ /* 0x000ee20000002400 */
[----:B------:R-:W-:Y:S01]  /*1d6c0*/  FMUL.FTZ R20, R20, UR6 ;  /* 0x0000000614147c20 */ /* 0x000fe20008410000 */
[----:B------:R-:W-:Y:S01]  /*1d6d0*/  FMUL.FTZ R21, R21, UR6 ;  /* 0x0000000615157c20 */ /* 0x000fe20008410000 */
[----:B------:R-:W-:Y:S01]  /*1d6e0*/  FMUL.FTZ R22, R22, UR6 ;  /* 0x0000000616167c20 */ /* 0x000fe20008410000 */
[----:B------:R-:W-:Y:S01]  /*1d6f0*/  FMUL.FTZ R23, R23, UR6 ;  /* 0x0000000617177c20 */ /* 0x000fe20008410000 */
[----:B------:R-:W-:Y:S01]  /*1d700*/  FMUL.FTZ R24, R24, UR6 ;  /* 0x0000000618187c20 */ /* 0x000fe20008410000 */
[----:B------:R-:W-:Y:S04]  /*1d710*/  FMUL.FTZ R25, R25, UR6 ;  /* 0x0000000619197c20 */ /* 0x000fe80008410000 */
[----:B------:R-:W1:Y:S01]  /*1d720*/  MUFU.TANH R12, R12 ;  /* 0x0000000c000c7308 */ /* 0x000e620000002400 */
[----:B------:R-:W-:Y:S01]  /*1d730*/  FMUL.FTZ R26, R26, UR6 ;  /* 0x000000061a1a7c20 */ /* 0x000fe20008410000 */
[----:B------:R-:W-:Y:S08]  /*1d740*/  FMUL.FTZ R27, R27, UR6 ;  /* 0x000000061b1b7c20 */ /* 0x000ff00008410000 */
[----:B------:R-:W1:Y:S10]  /*1d750*/  MUFU.TANH R173, R173 ;  /* 0x000000ad00ad7308 */ /* 0x000e740000002400 */
[----:B------:R2:W1:Y:S01]  /*1d760*/  MUFU.TANH R171, R15 ;  /* 0x0000000f00ab7308 */ /* 0x0004620000002400 */
[C---:B-----5:R-:W-:Y:S06]  /*1d770*/  HMMA.16816.F32 R28, R164.reuse, R8, R28 ;  /* 0x00000008a41c723c */ /* 0x060fec000000181c */
[----:B------:R-:W-:Y:S03]  /*1d780*/  HMMA.16816.F32 R32, R164, R10, R32 ;  /* 0x0000000aa420723c */ /* 0x000fe60000001820 */
[----:B------:R2:W1:Y:S10]  /*1d790*/  MUFU.TANH R142, R16 ;  /* 0x00000010008e7308 */ /* 0x0004740000002400 */
[----:B------:R-:W1:Y:S10]  /*1d7a0*/  MUFU.TANH R14, R14 ;  /* 0x0000000e000e7308 */ /* 0x000e740000002400 */
[----:B------:R2:W1:Y:S01]  /*1d7b0*/  MUFU.TANH R143, R18 ;  /* 0x00000012008f7308 */ /* 0x0004620000002400 */
[----:B------:R-:W-:Y:S01]  /*1d7c0*/  FMUL.FTZ R28, R28, UR6 ;  /* 0x000000061c1c7c20 */ /* 0x000fe20008410000 */
[----:B------:R-:W-:Y:S01]  /*1d7d0*/  FMUL.FTZ R29, R29, UR6 ;  /* 0x000000061d1d7c20 */ /* 0x000fe20008410000 */
[----:B------:R-:W-:Y:S01]  /*1d7e0*/  FMUL.FTZ R30, R30, UR6 ;  /* 0x000000061e1e7c20 */ /* 0x000fe20008410000 */
[----:B------:R-:W-:Y:S01]  /*1d7f0*/  FMUL.FTZ R31, R31, UR6 ;  /* 0x000000061f1f7c20 */ /* 0x000fe20008410000 */
[----:B------:R-:W-:Y:S05]  /*1d800*/  FMUL.FTZ R8, R35, UR6 ;  /* 0x0000000623087c20 */ /* 0x000fea0008410000 */
[----:B------:R-:W1:Y:S01]  /*1d810*/  MUFU.TANH R13, R13 ;  /* 0x0000000d000d7308 */ /* 0x000e620000002400 */
        /* <DEDUP_REMOVED lines=18> */
[----:B------:R-:W1:Y:S01]  /*1d940*/  MUFU.TANH R8, R8 ;  /* 0x0000000800087308 */ /* 0x000e620000002400 */
[----:B---34-:R-:W-:Y:S05]  /*1d950*/  @!P0 BRA `(.L_x_2646) ;  /* 0x0000000800648947 */ /* 0x018fea0003800000 */
[----:B------:R-:W-:Y:S02]  /*1d960*/  MOV R10, UR7 ;  /* 0x00000007000a7c02 */ /* 0x000fe40008000f00 */
[----:B------:R-:W-:Y:S01]  /*1d970*/  MOV R4, UR5 ;  /* 0x0000000500047c02 */ /* 0x000fe20008000f00 */
[----:B------:R-:W-:Y:S06]  /*1d980*/  @!P3 BRA `(.L_x_2647) ;  /* 0x0000000000f4b947 */ /* 0x000fec0003800000 */
[----:B------:R-:W3:Y:S01]  /*1d990*/  LDC R3, c[0x0][0x380] ;  /* 0x0000e000ff037b82 */ /* 0x000ee20000000800 */
[----:B------:R-:W-:Y:S05]  /*1d9a0*/  SHF.L.U32 R6, R216, 0x6, RZ ;  /* 0x00000006d8067819 */ /* 0x000fea00000006ff */
[----:B--2---:R-:W-:Y:S05]  /*1d9b0*/  VIADD R16, R6, 0xffffffc0 ;  /* 0xffffffc006107836 */ /* 0x004fea0000000000 */
[----:B------:R-:W-:Y:S02]  /*1d9c0*/  IABS R7, R16 ;  /* 0x0000001000077213 */ /* 0x000fe40000000000 */
[-C--:B---3--:R-:W-:Y:S02]  /*1d9d0*/  IABS R5, R3.reuse ;  /* 0x0000000300057213 */ /* 0x088fe40000000000 */
[-C--:B------:R-:W-:Y:S02]  /*1d9e0*/  LOP3.LUT R16, R16, R3.reuse, RZ, 0x3c, !PT ;  /* 0x0000000310107212 */ /* 0x080fe400078e3cff */
[----:B------:R-:W2:Y:S10]  /*1d9f0*/  I2F.RP R9, R5 ;  /* 0x0000000500097306 */ /* 0x000eb40000209400 */
[----:B--2---:R-:W2:Y:S02]  /*1da00*/  MUFU.RCP R4, R9 ;  /* 0x0000000900047308 */ /* 0x004ea40000001000 */
[----:B--2---:R-:W-:Y:S01]  /*1da10*/  VIADD R10, R4, 0xffffffe ;  /* 0x0ffffffe040a7836 */ /* 0x004fe20000000000 */
[----:B------:R-:W-:Y:S02]  /*1da20*/  IABS R9, R6 ;  /* 0x0000000600097213 */ /* 0x000fe40000000000 */
[----:B------:R-:W-:Y:S05]  /*1da30*/  LOP3.LUT R6, R6, R3, RZ, 0x3c, !PT ;  /* 0x0000000306067212 */ /* 0x000fea00078e3cff */
[----:B------:R-:W2:Y:S02]  /*1da40*/  F2I.FTZ.U32.TRUNC.NTZ R11, R10 ;  /* 0x0000000a000b7305 */ /* 0x000ea4000021f000 */
[--C-:B--2---:R-:W-:Y:S02]  /*1da50*/  IMAD.MOV R4, RZ, RZ, -R11.reuse ;  /* 0x000000ffff047224 */ /* 0x104fe400078e0a0b */
[----:B------:R-:W-:Y:S02]  /*1da60*/  IMAD.MOV.U32 R10, RZ, RZ, RZ ;  /* 0x000000ffff0a7224 */ /* 0x000fe400078e00ff */
[----:B------:R-:W-:Y:S04]  /*1da70*/  IMAD R4, R4, R5, RZ ;  /* 0x0000000504047224 */ /* 0x000fe800078e02ff */
[----:B------:R-:W-:Y:S06]  /*1da80*/  IMAD.HI.U32 R4, R11, R4, R10 ;  /* 0x000000040b047227 */ /* 0x000fec00078e000a */
        /* <DEDUP_REMOVED lines=18> */
[----:B------:R-:W2:Y:S01]  /*1dbb0*/  LDC.64 R6, c[0x0][0x248] ;  /* 0x00009200ff067b82 */ /* 0x000ea20000000a00 */
        /* <DEDUP_REMOVED lines=10> */
[----:B------:R-:W3:Y:S01]  /*1dc60*/  LDG.E R9, desc[UR8][R20.64] ;  /* 0x0000000814097981 */ /* 0x000ee2000c1e1900 */
[----:B------:R-:W-:Y:S01]  /*1dc70*/  LEA.HI.X.SX32 R19, R5, R211, 0x2, P0 ;  /* 0x000000d305137211 */ /* 0x000fe200000f16ff */
[----:B------:R-:W-:Y:S01]  /*1dc80*/  IMAD R3, R16, R3, -0x40 ;  /* 0xffffffc010037424 */ /* 0x000fe200078e0203 */
[----:B------:R-:W4:Y:S03]  /*1dc90*/  LDC.64 R4, c[0x0][0x230] ;  /* 0x00008c00ff047b82 */ /* 0x000f260000000a00 */
[----:B------:R-:W3:Y:S01]  /*1dca0*/  LDG.E R10, desc[UR8][R18.64] ;  /* 0x00000008120a7981 */ /* 0x000ee2000c1e1900 */
[----:B------:R-:W-:Y:S05]  /*1dcb0*/  SHF.R.S32.HI R11, RZ, 0x1f, R3 ;  /* 0x0000001fff0b7819 */ /* 0x000fea0000011403 */
[-C--:B--2---:R-:W-:Y:S04]  /*1dcc0*/  IMAD R16, R11, R6.reuse, RZ ;  /* 0x000000060b107224 */ /* 0x084fe800078e02ff */
[C---:B------:R-:W-:Y:S01]  /*1dcd0*/  IMAD R16, R3.reuse, R7, R16 ;  /* 0x0000000703107224 */ /* 0x040fe200078e0210 */
[----:B---3--:R-:W-:Y:S01]  /*1dce0*/  IADD3 R9, -R10, R9, RZ ;  /* 0x000000090a097210 */ /* 0x008fe20007ffe1ff */
[----:B------:R-:W-:Y:S03]  /*1dcf0*/  IMAD.WIDE.U32 R10, R3, R6, RZ ;  /* 0x00000006030a7225 */ /* 0x000fe600078e00ff */
[----:B------:R-:W-:Y:S01]  /*1dd00*/  SHF.R.S32.HI R3, RZ, 0x1f, R9 ;  /* 0x0000001fff037819 */ /* 0x000fe20000011409 */
[----:B------:R-:W-:Y:S04]  /*1dd10*/  IMAD.IADD R11, R11, 0x1, R16 ;  /* 0x000000010b0b7824 */ /* 0x000fe800078e0210 */
[-C--:B----4-:R-:W-:Y:S02]  /*1dd20*/  IMAD R6, R3, R4.reuse, RZ ;  /* 0x0000000403067224 */ /* 0x090fe400078e02ff */
[C---:B------:R-:W-:Y:S04]  /*1dd30*/  IMAD.WIDE.U32 R10, R9.reuse, R4, R10 ;  /* 0x00000004090a7225 */ /* 0x040fe800078e000a */
[----:B------:R-:W-:Y:S05]  /*1dd40*/  IMAD R6, R9, R5, R6 ;  /* 0x0000000509067224 */ /* 0x000fea00078e0206 */
[----:B------:R-:W-:Y:S07]  /*1dd50*/  IADD3 R4, R11, R6, RZ ;  /* 0x000000060b047210 */ /* 0x000fee0007ffe0ff */
.L_x_2647:
[C---:B--2---:R-:W-:Y:S02]  /*1dd60*/  LEA R22, P5, R10.reuse, R214, 0x1 ;  /* 0x000000d60a167211 */ /* 0x044fe400078a08ff */
        /* <DEDUP_REMOVED lines=88> */
.L_x_2646:
[----:B------:R-:W-:Y:S01]  /*1e2f0*/  SHF.L.U32 R3, R200, 0x1, RZ ;  /* 0x00000001c8037819 */ /* 0x000fe200000006ff */
[----:B--23--:R-:W-:Y:S03]  /*1e300*/  LDSM.16.MT88.4 R24, [R194+0xc000] ;  /* 0x00c00000c218783b */ /* 0x00cfe60000004200 */
[----:B------:R-:W-:Y:S04]  /*1e310*/  LOP3.LUT R3, R3, 0x6, RZ, 0xc0, !PT ;  /* 0x0000000603037812 */ /* 0x000fe800078ec0ff */
[----:B------:R-:W-:Y:S01]  /*1e320*/  LEA R3, R216, R3, 0x6 ;  /* 0x00000003d8037211 */ /* 0x000fe200078e30ff */
[----:B------:R-:W-:Y:S03]  /*1e330*/  LDSM.16.MT88.4 R28, [R193+0xc000] ;  /* 0x00c00000c11c783b */ /* 0x000fe60000004200 */
[C---:B------:R-:W-:Y:S01]  /*1e340*/  IADD3 R4, R3.reuse, 0x1, RZ ;  /* 0x0000000103047810 */ /* 0x040fe20007ffe0ff */
[C---:B------:R-:W-:Y:S01]  /*1e350*/  VIADD R6, R3.reuse, 0x8 ;  /* 0x0000000803067836 */ /* 0x040fe20000000000 */
[CC--:B------:R-:W-:Y:S01]  /*1e360*/  ISETP.GE.AND P6, PT, R3.reuse, R220.reuse, PT ;  /* 0x000000dc0300720c */ /* 0x0c0fe20003fc6270 */
[C---:B------:R-:W-:Y:S01]  /*1e370*/  VIADD R7, R3.reuse, 0x18 ;  /* 0x0000001803077836 */ /* 0x040fe20000000000 */
[CC--:B------:R-:W-:Y:S02]  /*1e380*/  ISETP.GE.AND P5, PT, R4.reuse, R220.reuse, PT ;  /* 0x000000dc0400720c */ /* 0x0c0fe40003fa6270 */
[-C--:B------:R-:W-:Y:S02]  /*1e390*/  ISETP.GE.AND P2, PT, R4, R219.reuse, PT ;  /* 0x000000db0400720c */ /* 0x080fe40003f46270 */
[CC--:B------:R-:W-:Y:S02]  /*1e3a0*/  ISETP.GE.AND P1, PT, R3.reuse, R219.reuse, PT ;  /* 0x000000db0300720c */ /* 0x0c0fe40003f26270 */
[C---:B------:R-:W-:Y:S02]  /*1e3b0*/  ISETP.GE.AND P0, PT, R6.reuse, R220, PT ;  /* 0x000000dc0600720c */ /* 0x040fe40003f06270 */
[----:B------:R-:W-:Y:S02]  /*1e3c0*/  ISETP.GE.AND P4, PT, R6, R219, PT ;  /* 0x000000db0600720c */ /* 0x000fe40003f86270 */
[CC--:B------:R-:W-:Y:S02]  /*1e3d0*/  ISETP.GE.OR P5, PT, R4.reuse, R217.reuse, !P5 ;  /* 0x000000d90400720c */ /* 0x0c0fe40006fa6670 */
[-C--:B------:R-:W-:Y:S02]  /*1e3e0*/  ISETP.GE.OR P2, PT, R4, R218.reuse, !P2 ;  /* 0x000000da0400720c */ /* 0x080fe40005746670 */
[CC--:B------:R-:W-:Y:S02]  /*1e3f0*/  ISETP.GE.OR P6, PT, R3.reuse, R217.reuse, !P6 ;  /* 0x000000d90300720c */ /* 0x0c0fe400077c6670 */
[CC--:B------:R-:W-:Y:S02]  /*1e400*/  ISETP.GE.OR P1, PT, R3.reuse, R218.reuse, !P1 ;  /* 0x000000da0300720c */ /* 0x0c0fe40004f26670 */
[C---:B------:R-:W-:Y:S02]  /*1e410*/  IADD3 R4, R3.reuse, 0x9, RZ ;  /* 0x0000000903047810 */ /* 0x040fe40007ffe0ff */
[C---:B------:R-:W-:Y:S02]  /*1e420*/  ISETP.GE.OR P0, PT, R6.reuse, R217, !P0 ;  /* 0x000000d90600720c */ /* 0x040fe40004706670 */
[----:B------:R-:W-:Y:S02]  /*1e430*/  ISETP.GE.OR P4, PT, R6, R218, !P4 ;  /* 0x000000da0600720c */ /* 0x000fe40006786670 */
[----:B-1----:R-:W-:Y:S02]  /*1e440*/  FSEL R136, R136, -INF , !P6 ;  /* 0xff80000088887808 */ /* 0x002fe40007000000 */
[----:B------:R-:W-:Y:S02]  /*1e450*/  FSEL R5, R138, -INF , !P1 ;  /* 0xff8000008a057808 */ /* 0x000fe40004800000 */
[----:B------:R-:W-:Y:S02]  /*1e460*/  IADD3 R6, R3, 0x10, RZ ;  /* 0x0000001003067810 */ /* 0x000fe40007ffe0ff */
[CC--:B------:R-:W-:Y:S02]  /*1e470*/  ISETP.GE.AND P6, PT, R4.reuse, R220.reuse, PT ;  /* 0x000000dc0400720c */ /* 0x0c0fe40003fc6270 */
[----:B------:R-:W-:Y:S02]  /*1e480*/  ISETP.GE.AND P1, PT, R4, R219, PT ;  /* 0x000000db0400720c */ /* 0x000fe40003f26270 */
[----:B------:R-:W-:Y:S02]  /*1e490*/  FSEL R18, R137, -INF , !P5 ;  /* 0xff80000089127808 */ /* 0x000fe40006800000 */
[----:B------:R-:W-:Y:S02]  /*1e4a0*/  ISETP.GE.AND P5, PT, R6, R220, PT ;  /* 0x000000dc0600720c */ /* 0x000fe40003fa6270 */
[CC--:B------:R-:W-:Y:S02]  /*1e4b0*/  ISETP.GE.OR P6, PT, R4.reuse, R217.reuse, !P6 ;  /* 0x000000d90400720c */ /* 0x0c0fe400077c6670 */
[----:B------:R-:W-:Y:S02]  /*1e4c0*/  ISETP.GE.OR P1, PT, R4, R218, !P1 ;  /* 0x000000da0400720c */ /* 0x000fe40004f26670 */
[----:B------:R-:W-:Y:S02]  /*1e4d0*/  IADD3 R4, R3, 0x11, RZ ;  /* 0x0000001103047810 */ /* 0x000fe40007ffe0ff */
[----:B------:R-:W-:Y:S02]  /*1e4e0*/  ISETP.GE.OR P5, PT, R6, R217, !P5 ;  /* 0x000000d90600720c */ /* 0x000fe40006fa6670 */
[----:B------:R-:W-:Y:S02]  /*1e4f0*/  FSEL R16, R140, -INF , !P0 ;  /* 0xff8000008c107808 */ /* 0x000fe40004000000 */
[----:B------:R-:W-:Y:S02]  /*1e500*/  FSEL R10, R141, -INF , !P6 ;  /* 0xff8000008d0a7808 */ /* 0x000fe40007000000 */
[----:B------:R-:W-:Y:S02]  /*1e510*/  ISETP.GE.AND P0, PT, R6, R219, PT ;  /* 0x000000db0600720c */ /* 0x000fe40003f06270 */
[-C--:B------:R-:W-:Y:S02]  /*1e520*/  ISETP.GE.AND P6, PT, R4, R220.reuse, PT ;  /* 0x000000dc0400720c */ /* 0x080fe40003fc6270 */
[----:B------:R-:W-:Y:S02]  /*1e530*/  FSEL R164, R12, -INF , !P5 ;  /* 0xff8000000ca47808 */ /* 0x000fe40006800000 */
[----:B------:R-:W-:Y:S02]  /*1e540*/  ISETP.GE.AND P5, PT, R7, R220, PT ;  /* 0x000000dc0700720c */ /* 0x000fe40003fa6270 */
[----:B------:R-:W-:Y:S02]  /*1e550*/  ISETP.GE.OR P0, PT, R6, R218, !P0 ;  /* 0x000000da0600720c */ /* 0x000fe40004706670 */
[-C--:B------:R-:W-:Y:S02]  /*1e560*/  ISETP.GE.OR P6, PT, R4, R217.reuse, !P6 ;  /* 0x000000d90400720c */ /* 0x080fe400077c6670 */
        /* <DEDUP_REMOVED lines=10> */
[C---:B------:R-:W-:Y:S02]  /*1e610*/  IADD3 R11, R3.reuse, 0x21, RZ ;  /* 0x00000021030b7810 */ /* 0x040fe40007ffe0ff */
[----:B------:R-:W-:Y:S02]  /*1e620*/  IADD3 R4, R3, 0x20, RZ ;  /* 0x0000002003047810 */ /* 0x000fe40007ffe0ff */
[----:B------:R-:W-:Y:S02]  /*1e630*/  FSEL R139, R139, -INF , !P4 ;  /* 0xff8000008b8b7808 */ /* 0x000fe40006000000 */
[----:B------:R-:W-:Y:S02]  /*1e640*/  ISETP.GE.OR P5, PT, R7, R218, !P5 ;  /* 0x000000da0700720c */ /* 0x000fe40006fa6670 */
[----:B------:R-:W-:Y:S02]  /*1e650*/  FSEL R140, R14, -INF , !P2 ;  /* 0xff8000000e8c7808 */ /* 0x000fe40005000000 */
[----:B------:R-:W-:Y:S02]  /*1e660*/  FSEL R7, R134, -INF , !P1 ;  /* 0xff80000086077808 */ /* 0x000fe40004800000 */
[----:B------:R-:W-:Y:S02]  /*1e670*/  ISETP.GE.AND P4, PT, R6, R219, PT ;  /* 0x000000db0600720c */ /* 0x000fe40003f86270 */
[-C--:B------:R-:W-:Y:S02]  /*1e680*/  ISETP.GE.AND P1, PT, R11, R220.reuse, PT ;  /* 0x000000dc0b00720c */ /* 0x080fe40003f26270 */
[----:B------:R-:W-:Y:S02]  /*1e690*/  ISETP.GE.AND P2, PT, R4, R220, PT ;  /* 0x000000dc0400720c */ /* 0x000fe40003f46270 */
[-C--:B------:R-:W-:Y:S01]  /*1e6a0*/  ISETP.GE.OR P4, PT, R6, R218.reuse, !P4 ;  /* 0x000000da0600720c */ /* 0x080fe20006786670 */
[----:B------:R-:W-:Y:S01]  /*1e6b0*/  VIADD R6, R3, 0x28 ;  /* 0x0000002803067836 */ /* 0x000fe20000000000 */
[----:B------:R-:W-:Y:S02]  /*1e6c0*/  FSEL R173, R173, -INF , !P0 ;  /* 0xff800000adad7808 */ /* 0x000fe40004000000 */
[C---:B------:R-:W-:Y:S02]  /*1e6d0*/  ISETP.GE.OR P1, PT, R11.reuse, R217, !P1 ;  /* 0x000000d90b00720c */ /* 0x040fe40004f26670 */
[C---:B------:R-:W-:Y:S02]  /*1e6e0*/  ISETP.GE.AND P0, PT, R11.reuse, R219, PT ;  /* 0x000000db0b00720c */ /* 0x040fe40003f06270 */
[----:B------:R-:W-:Y:S02]  /*1e6f0*/  ISETP.GE.OR P2, PT, R4, R217, !P2 ;  /* 0x000000d90400720c */ /* 0x000fe40005746670 */
[----:B------:R-:W-:Y:S02]  /*1e700*/  FSEL R174, R174, -INF , !P1 ;  /* 0xff800000aeae7808 */ /* 0x000fe40004800000 */
[----:B------:R-:W-:Y:S02]  /*1e710*/  FSEL R172, R172, -INF , !P2 ;  /* 0xff800000acac7808 */ /* 0x000fe40005000000 */
[----:B------:R-:W-:Y:S02]  /*1e720*/  ISETP.GE.OR P0, PT, R11, R218, !P0 ;  /* 0x000000da0b00720c */ /* 0x000fe40004706670 */
[----:B------:R-:W-:Y:S02]  /*1e730*/  FMNMX.FTZ R11, R136, R0, !PT ;  /* 0x00000000880b7209 */ /* 0x000fe40007810000 */
[----:B------:R-:W-:Y:S02]  /*1e740*/  ISETP.GE.AND P1, PT, R6, R220, PT ;  /* 0x000000dc0600720c */ /* 0x000fe40003f26270 */
[----:B------:R-:W-:Y:S02]  /*1e750*/  ISETP.GE.AND P2, PT, R4, R219, PT ;  /* 0x000000db0400720c */ /* 0x000fe40003f46270 */
[----:B------:R-:W-:Y:S02]  /*1e760*/  FMNMX.FTZ R12, R5, R2, !PT ;  /* 0x00000002050c7209 */ /* 0x000fe40007810000 */
[----:B------:R-:W-:Y:S02]  /*1e770*/  FMNMX.FTZ R11, R18, R11, !PT ;  /* 0x0000000b120b7209 */ /* 0x000fe40007810000 */
[----:B------:R-:W-:Y:S02]  /*1e780*/  ISETP.GE.OR P1, PT, R6, R217, !P1 ;  /* 0x000000d90600720c */ /* 0x000fe40004f26670 */
[----:B------:R-:W-:Y:S02]  /*1e790*/  ISETP.GE.OR P2, PT, R4, R218, !P2 ;  /* 0x000000da0400720c */ /* 0x000fe40005746670 */
[----:B------:R-:W-:Y:S02]  /*1e7a0*/  FMNMX.FTZ R12, R9, R12, !PT ;  /* 0x0000000c090c7209 */ /* 0x000fe40007810000 */
        /* <DEDUP_REMOVED lines=19> */
[----:B------:R-:W-:Y:S02]  /*1e8e0*/  FSEL R143, R143, -INF , !P5 ;  /* 0xff8000008f8f7808 */ /* 0x000fe40006800000 */
[----:B------:R-:W-:Y:S02]  /*1e8f0*/  FMNMX.FTZ R12, R171, R12, !PT ;  /* 0x0000000cab0c7209 */ /* 0x000fe40007810000 */
[C---:B------:R-:W-:Y:S02]  /*1e900*/  ISETP.GE.OR P4, PT, R6.reuse, R218, !P4 ;  /* 0x000000da0600720c */ /* 0x040fe40006786670 */
[----:B------:R-:W-:Y:S02]  /*1e910*/  ISETP.GE.OR P1, PT, R6, R217, !P1 ;  /* 0x000000d90600720c */ /* 0x000fe40004f26670 */
[----:B------:R-:W-:Y:S02]  /*1e920*/  IADD3 R6, R3, 0x31, RZ ;  /* 0x0000003103067810 */ /* 0x000fe40007ffe0ff */
[----:B------:R-:W-:Y:S02]  /*1e930*/  FMNMX.FTZ R11, R142, R11, !PT ;  /* 0x0000000b8e0b7209 */ /* 0x000fe40007810000 */
[----:B------:R-:W-:Y:S02]  /*1e940*/  FMNMX.FTZ R12, R143, R12, !PT ;  /* 0x0000000c8f0c7209 */ /* 0x000fe40007810000 */
[----:B------:R-:W-:Y:S02]  /*1e950*/  ISETP.GE.AND P5, PT, R4, R219, PT ;  /* 0x000000db0400720c */ /* 0x000fe40003fa6270 */
[----:B------:R-:W-:Y:S02]  /*1e960*/  FSEL R166, R166, -INF , !P1 ;  /* 0xff800000a6a67808 */ /* 0x000fe40004800000 */
[----:B------:R-:W-:Y:S02]  /*1e970*/  ISETP.GE.AND P1, PT, R6, R220, PT ;  /* 0x000000dc0600720c */ /* 0x000fe40003f26270 */
[----:B------:R-:W-:Y:S02]  /*1e980*/  FMNMX.FTZ R11, R140, R11, !PT ;  /* 0x0000000b8c0b7209 */ /* 0x000fe40007810000 */
[----:B------:R-:W-:Y:S02]  /*1e990*/  FMNMX.FTZ R12, R141, R12, !PT ;  /* 0x0000000c8d0c7209 */ /* 0x000fe40007810000 */
[----:B------:R-:W-:Y:S02]  /*1e9a0*/  FSEL R177, R177, -INF , !P2 ;  /* 0xff800000b1b17808 */ /* 0x000fe40005000000 */
[----:B------:R-:W-:Y:S01]  /*1e9b0*/  ISETP.GE.OR P5, PT, R4, R218, !P5 ;  /* 0x000000da0400720c */ /* 0x000fe20006fa6670 */
[C---:B------:R-:W-:Y:S01]  /*1e9c0*/  VIADD R4, R3.reuse, 0x38 ;  /* 0x0000003803047836 */ /* 0x040fe20000000000 */
[----:B------:R-:W-:Y:S02]  /*1e9d0*/  ISETP.GE.OR P1, PT, R6, R217, !P1 ;  /* 0x000000d90600720c */ /* 0x000fe40004f26670 */
[----:B------:R-:W-:Y:S02]  /*1e9e0*/  IADD3 R3, R3, 0x39, RZ ;  /* 0x0000003903037810 */ /* 0x000fe40007ffe0ff */
[----:B------:R-:W-:Y:S02]  /*1e9f0*/  FMNMX.FTZ R11, R172, R11, !PT ;  /* 0x0000000bac0b7209 */ /* 0x000fe40007810000 */
[----:B------:R-:W-:Y:S02]  /*1ea00*/  FMNMX.FTZ R12, R177, R12, !PT ;  /* 0x0000000cb10c7209 */ /* 0x000fe40007810000 */
[----:B------:R-:W-:Y:S02]  /*1ea10*/  FSEL R175, R175, -INF , !P0 ;  /* 0xff800000afaf7808 */ /* 0x000fe40004000000 */
[----:B------:R-:W-:Y:S02]  /*1ea20*/  FSEL R154, R154, -INF , !P1 ;  /* 0xff8000009a9a7808 */ /* 0x000fe40004800000 */
[----:B------:R-:W-:Y:S02]  /*1ea30*/  FMNMX.FTZ R11, R174, R11, !PT ;  /* 0x0000000bae0b7209 */ /* 0x000fe40007810000 */
[----:B------:R-:W-:Y:S02]  /*1ea40*/  ISETP.GE.AND P1, PT, R3, R220, PT ;  /* 0x000000dc0300720c */ /* 0x000fe40003f26270 */
[----:B------:R-:W-:Y:S02]  /*1ea50*/  FSEL R147, R147, -INF , !P6 ;  /* 0xff80000093937808 */ /* 0x000fe40007000000 */
[----:B------:R-:W-:Y:S02]  /*1ea60*/  FMNMX.FTZ R12, R175, R12, !PT ;  /* 0x0000000caf0c7209 */ /* 0x000fe40007810000 */
[----:B------:R-:W-:Y:S02]  /*1ea70*/  ISETP.GE.AND P2, PT, R4, R220, PT ;  /* 0x000000dc0400720c */ /* 0x000fe40003f46270 */
[----:B------:R-:W-:Y:S02]  /*1ea80*/  FMNMX.FTZ R11, R146, R11, !PT ;  /* 0x0000000b920b7209 */ /* 0x000fe40007810000 */
[----:B------:R-:W-:Y:S02]  /*1ea90*/  ISETP.GE.OR P1, PT, R3, R217, !P1 ;  /* 0x000000d90300720c */ /* 0x000fe40004f26670 */
[----:B------:R-:W-:Y:S02]  /*1eaa0*/  FSEL R145, R145, -INF , !P5 ;  /* 0xff80000091917808 */ /* 0x000fe40006800000 */
[----:B------:R-:W-:Y:S02]  /*1eab0*/  FMNMX.FTZ R12, R147, R12, !PT ;  /* 0x0000000c930c7209 */ /* 0x000fe40007810000 */
[----:B------:R-:W-:Y:S02]  /*1eac0*/  ISETP.GE.AND P0, PT, R6, R219, PT ;  /* 0x000000db0600720c */ /* 0x000fe40003f06270 */
[----:B------:R-:W-:Y:S02]  /*1ead0*/  ISETP.GE.OR P2, PT, R4, R217, !P2 ;  /* 0x000000d90400720c */ /* 0x000fe40005746670 */
[----:B------:R-:W-:Y:S02]  /*1eae0*/  FMNMX.FTZ R11, R144, R11, !PT ;  /* 0x0000000b900b7209 */ /* 0x000fe40007810000 */
[----:B------:R-:W-:Y:S02]  /*1eaf0*/  FSEL R150, R150, -INF , !P1 ;  /* 0xff80000096967808 */ /* 0x000fe40004800000 */
[----:B------:R-:W-:Y:S02]  /*1eb00*/  FSEL R153, R153, -INF , !P4 ;  /* 0xff80000099997808 */ /* 0x000fe40006000000 */
[----:B------:R-:W-:Y:S02]  /*1eb10*/  FMNMX.FTZ R12, R145, R12, !PT ;  /* 0x0000000c910c7209 */ /* 0x000fe40007810000 */
[----:B------:R-:W-:Y:S02]  /*1eb20*/  ISETP.GE.OR P0, PT, R6, R218, !P0 ;  /* 0x000000da0600720c */ /* 0x000fe40004706670 */
[----:B------:R-:W-:Y:S02]  /*1eb30*/  ISETP.GE.AND P1, PT, R4, R219, PT ;  /* 0x000000db0400720c */ /* 0x000fe40003f26270 */
[----:B------:R-:W-:Y:S02]  /*1eb40*/  FSEL R152, R152, -INF , !P2 ;  /* 0xff80000098987808 */ /* 0x000fe40005000000 */
[----:B------:R-:W-:Y:S02]  /*1eb50*/  FMNMX.FTZ R11, R166, R11, !PT ;  /* 0x0000000ba60b7209 */ /* 0x000fe40007810000 */
[----:B------:R-:W-:Y:S02]  /*1eb60*/  ISETP.GE.AND P2, PT, R3, R219, PT ;  /* 0x000000db0300720c */ /* 0x000fe40003f46270 */
[----:B------:R-:W-:Y:S02]  /*1eb70*/  FSEL R151, R151, -INF , !P0 ;  /* 0xff80000097977808 */ /* 0x000fe40004000000 */
[----:B------:R-:W-:Y:S02]  /*1eb80*/  FMNMX.FTZ R12, R153, R12, !PT ;  /* 0x0000000c990c7209 */ /* 0x000fe40007810000 */
[-C--:B------:R-:W-:Y:S02]  /*1eb90*/  ISETP.GE.OR P1, PT, R4, R218.reuse, !P1 ;  /* 0x000000da0400720c */ /* 0x080fe40004f26670 */
[----:B------:R-:W-:Y:S02]  /*1eba0*/  FMNMX.FTZ R11, R154, R11, !PT ;  /* 0x0000000b9a0b7209 */ /* 0x000fe40007810000 */
[----:B------:R-:W-:Y:S02]  /*1ebb0*/  ISETP.GE.OR P2, PT, R3, R218, !P2 ;  /* 0x000000da0300720c */ /* 0x000fe40005746670 */
[----:B------:R-:W-:Y:S02]  /*1ebc0*/  FSEL R149, R149, -INF , !P1 ;  /* 0xff80000095957808 */ /* 0x000fe40004800000 */
[----:B------:R-:W-:Y:S02]  /*1ebd0*/  FMNMX.FTZ R12, R151, R12, !PT ;  /* 0x0000000c970c7209 */ /* 0x000fe40007810000 */
[----:B------:R-:W-:Y:S02]  /*1ebe0*/  FMNMX.FTZ R13, R152, R11, !PT ;  /* 0x0000000b980d7209 */ /* 0x000fe40007810000 */
[----:B------:R-:W-:Y:S02]  /*1ebf0*/  FSEL R133, R8, -INF , !P2 ;  /* 0xff80000008857808 */ /* 0x000fe40005000000 */
[----:B------:R-:W-:Y:S02]  /*1ec00*/  FMNMX.FTZ R8, R149, R12, !PT ;  /* 0x0000000c95087209 */ /* 0x000fe40007810000 */
[----:B------:R-:W-:Y:S02]  /*1ec10*/  FMNMX.FTZ R11, R150, R13, !PT ;  /* 0x0000000d960b7209 */ /* 0x000fe40007810000 */
[----:B------:R-:W-:Y:S03]  /*1ec20*/  FMNMX.FTZ R6, R133, R8, !PT ;  /* 0x0000000885067209 */ /* 0x000fe60007810000 */
[----:B------:R-:W1:Y:S08]  /*1ec30*/  SHFL.BFLY PT, R4, R11, 0x2, 0x1f ;  /* 0x0c401f000b047f89 */ /* 0x000e7000000e0000 */
[----:B------:R-:W2:Y:S01]  /*1ec40*/  SHFL.BFLY PT, R3, R6, 0x2, 0x1f ;  /* 0x0c401f0006037f89 */ /* 0x000ea200000e0000 */
[----:B-1----:R-:W-:Y:S02]  /*1ec50*/  FMNMX.FTZ R11, R11, R4, !PT ;  /* 0x000000040b0b7209 */ /* 0x002fe40007810000 */
[----:B--2---:R-:W-:Y:S05]  /*1ec60*/  FMNMX.FTZ R4, R6, R3, !PT ;  /* 0x0000000306047209 */ /* 0x004fea0007810000 */
        /* <DEDUP_REMOVED lines=12> */
[--C-:B------:R-:W-:Y:S01]  /*1ed30*/  FFMA.FTZ R163, R136, UR4, -R155.reuse ;  /* 0x0000000488a37c23 */ /* 0x100fe2000801089b */
[----:B------:R-:W1:Y:S01]  /*1ed40*/  LDSM.16.MT88.4 R16, [R196+0xc000] ;  /* 0x00c00000c410783b */ /* 0x000e620000004200 */
        /* <DEDUP_REMOVED lines=33> */
[----:B------:R-:W3:Y:S01]  /*1ef60*/  MUFU.EX2 R158, R158 ;  /* 0x0000009e009e7308 */ /* 0x000ee20000000800 */
[----:B--2---:R-:W-:Y:S01]  /*1ef70*/  F2FP.F16.F32.PACK_AB R136, R160, R163 ;  /* 0x000000a3a088723e */ /* 0x004fe200000000ff */
[----:B------:R-:W-:Y:S01]  /*1ef80*/  LDSM.16.MT88.4 R144, [R192+0xf000] ;  /* 0x00f00000c090783b */ /* 0x000fe20000004200 */
[--C-:B------:R-:W-:Y:S01]  /*1ef90*/  FFMA.FTZ R175, R175, UR4, -R148.reuse ;  /* 0x00000004afaf7c23 */ /* 0x100fe20008010894 */
[----:B------:R-:W-:Y:S01]  /*1efa0*/  FFMA.FTZ R148, R133, UR4, -R148 ;  /* 0x0000000485947c23 */ /* 0x000fe20008010894 */
[--C-:B------:R-:W-:Y:S01]  /*1efb0*/  FFMA.FTZ R166, R166, UR4, -R155.reuse ;  /* 0x00000004a6a67c23 */ /* 0x100fe2000801089b */
[----:B------:R-:W-:Y:S04]  /*1efc0*/  ISETP.GT.AND P0, PT, R216, R203, PT ;  /* 0x000000cbd800720c */ /* 0x000fe80003f04270 */
[----:B------:R-:W-:Y:S10]  /*1efd0*/  MUFU.EX2 R165, R165 ;  /* 0x000000a500a57308 */ /* 0x000ff40000000800 */
[----:B------:R-:W2:Y:S01]  /*1efe0*/  MUFU.EX2 R135, R135 ;  /* 0x0000008700877308 */ /* 0x000ea20000000800 */
[----:B---3--:R-:W-:Y:S09]  /*1eff0*/  F2FP.F16.F32.PACK_AB R138, R158, R159 ;  /* 0x0000009f9e8a723e */ /* 0x008ff200000000ff */
[----:B------:R-:W-:Y:S10]  /*1f000*/  MUFU.EX2 R134, R134 ;  /* 0x0000008600867308 */ /* 0x000ff40000000800 */
[----:B------:R-:W3:Y:S01]  /*1f010*/  MUFU.EX2 R161, R161 ;  /* 0x000000a100a17308 */ /* 0x000ee20000000800 */
[----:B--2---:R-:W-:Y:S09]  /*1f020*/  F2FP.F16.F32.PACK_AB R137, R135, R165 ;  /* 0x000000a58789723e */ /* 0x004ff200000000ff */
[----:B------:R-:W2:Y:S10]  /*1f030*/  MUFU.EX2 R2, R6 ;  /* 0x0000000600027308 */ /* 0x000eb40000000800 */
[----:B------:R-:W4:Y:S01]  /*1f040*/  MUFU.EX2 R0, R8 ;  /* 0x0000000800007308 */ /* 0x000f220000000800 */
[----:B---3--:R-:W-:Y:S09]  /*1f050*/  F2FP.F16.F32.PACK_AB R139, R161, R134 ;  /* 0x00000086a18b723e */ /* 0x008ff200000000ff */
[----:B------:R-:W-:Y:S01]  /*1f060*/  MUFU.EX2 R133, R148 ;  /* 0x0000009400857308 */ /* 0x000fe20000000800 */
        /* <DEDUP_REMOVED lines=310> */
.L_x_2644:
        /* <DEDUP_REMOVED lines=264> */
.L_x_2649:
[----:B------:R-:W1:Y:S01]  /*21450*/  S2R R32, SR_CTAID.Z ;  /* 0x0000000000207919 */ /* 0x000e620000002700 */
[----:B------:R-:W1:Y:S01]  /*21460*/  LDC R2, c[0x0][0x270] ;  /* 0x00009c00ff027b82 */ /* 0x000e620000000800 */
[----:B------:R-:W1:Y:S07]  /*21470*/  S2R R17, SR_CTAID.Y ;  /* 0x0000000000117919 */ /* 0x000e6e0000002600 */
[----:B------:R-:W2:Y:S01]  /*21480*/  LDC R3, c[0x0][0x2c4] ;  /* 0x0000b100ff037b82 */ /* 0x000ea20000000800 */
[----:B-1----:R-:W-:-:S04]  /*21490*/  IMAD R2, R17, R2, R32 ;  /* 0x0000000211027224 */ /* 0x002fc800078e0220 */
[----:B--2---:R-:W-:-:S07]  /*214a0*/  IMAD R3, R2, R3, RZ ;  /* 0x0000000302037224 */ /* 0x004fce00078e02ff */
.L_x_2650:
        /* <DEDUP_REMOVED lines=34> */
.L_x_2652:
[----:B------:R-:W-:Y:S05]  /*216d0*/  BSYNC B0 ;  /* 0x0000000000007941 */ /* 0x000fea0003800000 */
.L_x_2651:
        /* <DEDUP_REMOVED lines=68> */
.L_x_2654:
[----:B------:R-:W-:Y:S05]  /*21b20*/  BSYNC B0 ;  /* 0x0000000000007941 */ /* 0x000fea0003800000 */
.L_x_2653:
        /* <DEDUP_REMOVED lines=23> */
.L_x_2656:
[----:B------:R-:W-:Y:S05]  /*21ca0*/  BSYNC B0 ;  /* 0x0000000000007941 */ /* 0x000fea0003800000 */
.L_x_2655:
        /* <DEDUP_REMOVED lines=23> */
.L_x_2658:
[----:B------:R-:W-:Y:S05]  /*21e20*/  BSYNC B0 ;  /* 0x0000000000007941 */ /* 0x000fea0003800000 */
.L_x_2657:
        /* <DEDUP_REMOVED lines=22> */
.L_x_2659:
        /* <DEDUP_REMOVED lines=15> */
.L_x_7459:


//--------------------- .text._ZN5flash24flash_fwd_splitkv_kernelI23Flash_fwd_kernel_traitsILi192ELi64ELi64ELi4ELb0ELb0EN7cutlass6half_tE19Flash_kernel_traitsILi192ELi64ELi64ELi4ES3_EELb0ELb1ELb0ELb0ELb0ELb0ELb1ELb0EEEvNS_16Flash_fwd_paramsE --------------------------
	.section	.text._ZN5flash24flash_fwd_splitkv_kernelI23Flash_fwd_kernel_traitsILi192ELi64ELi64ELi4ELb0ELb0EN7cutlass6half_tE19Flash_kernel_traitsILi192ELi64ELi64ELi4ES3_EELb0ELb1ELb0ELb0ELb0ELb0ELb1ELb0EEEvNS_16Flash_fwd_paramsE,"ax",@progbits
	.align	128
        .global         _ZN5flash24flash_fwd_splitkv_kernelI23Flash_fwd_kernel_traitsILi192ELi64ELi64ELi4ELb0ELb0EN7cutlass6half_tE19Flash_kernel_traitsILi192ELi64ELi64ELi4ES3_EELb0ELb1ELb0ELb0ELb0ELb0ELb1ELb0EEEvNS_16Flash_fwd_paramsE
        .type           _ZN5flash24flash_fwd_splitkv_kernelI23Flash_fwd_kernel_traitsILi192ELi64ELi64ELi4ELb0ELb0EN7cutlass6half_tE19Flash_kernel_traitsILi192ELi64ELi64ELi4ES3_EELb0ELb1ELb0ELb0ELb0ELb0ELb1ELb0EEEvNS_16Flash_fwd_paramsE,@function
        .size           _ZN5flash24flash_fwd_splitkv_kernelI23Flash_fwd_kernel_traitsILi192ELi64ELi64ELi4ELb0ELb0EN7cutlass6half_tE19Flash_kernel_traitsILi192ELi64ELi64ELi4ES3_EELb0ELb1ELb0ELb0ELb0ELb0ELb1ELb0EEEvNS_16Flash_fwd_paramsE,(.L_x_7460 - _ZN5flash24flash_fwd_splitkv_kernelI23Flash_fwd_kernel_traitsILi192ELi64ELi64ELi4ELb0ELb0EN7cutlass6half_tE19Flash_kernel_traitsILi192ELi64ELi64ELi4ES3_EELb0ELb1ELb0ELb0ELb0ELb0ELb1ELb0EEEvNS_16Flash_fwd_paramsE)
        .other          _ZN5flash24flash_fwd_splitkv_kernelI23Flash_fwd_kernel_traitsILi192ELi64ELi64ELi4ELb0ELb0EN7cutlass6half_tE19Flash_kernel_traitsILi192ELi64ELi64ELi4ES3_EELb0ELb1ELb0ELb0ELb0ELb0ELb1ELb0EEEvNS_16Flash_fwd_paramsE,@"STO_CUDA_ENTRY STV_DEFAULT"
_ZN5flash24flash_fwd_splitkv_kernelI23Flash_fwd_kernel_traitsILi192ELi64ELi64ELi4ELb0ELb0EN7cutlass6half_tE19Flash_kernel_traitsILi192ELi64ELi64ELi4ES3_EELb0ELb1ELb0ELb0ELb0ELb0ELb1ELb0EEEvNS_16Flash_fwd_paramsE:
.text._ZN5flash24flash_fwd_splitkv_kernelI23Flash_fwd_kernel_traitsILi192ELi64ELi64ELi4ELb0ELb0EN7cutlass6half_tE19Flash_kernel_traitsILi192ELi64ELi64ELi4ES3_EELb0ELb1ELb0ELb0ELb0ELb0ELb1ELb0EEEvNS_16Flash_fwd_paramsE:
[----:B------:R-:W-:Y:S01]  /*0000*/  LDC R1, c[0x0][0x28] ;  /* 0x00000a00ff017b82 */ /* 0x000fe20000000800 */
[----:B------:R-:W-:-:S07]  /*0010*/  ULDC UR6, c[0x0][0x270] ;  /* 0x00009c0000067ab9 */ /* 0x000fce0000000800 */
[----:B------:R-:W1:Y:S01]  /*0020*/  S2UR UR12, SR_CTAID.Z ;  /* 0x00000000000c79c3 */ /* 0x000e620000002700 */
[----:B------:R-:W2:Y:S01]  /*0030*/  I2F.U32.RP R2, UR6 ;  /* 0x0000000600027d06 */ /* 0x000ea20008209000 */
[----:B------:R-:W-:Y:S01]  /*0040*/  UISETP.NE.U32.AND UP2, UPT, UR6, URZ, UPT ;  /* 0x0000003f0600728c */ /* 0x000fe2000bf45070 */
[----:B------:R-:W-:Y:S01]  /*0050*/  ULDC.64 UR8, c[0x0][0x2f0] ;  /* 0x0000bc0000087ab9 */ /* 0x000fe20000000a00 */
[----:B------:R-:W-:-:S05]  /*0060*/  ULDC.64 UR22, c[0x0][0x208] ;  /* 0x0000820000167ab9 */ /* 0x000fca0000000a00 */
[----:B--2---:R-:W2:Y:S02]  /*0070*/  MUFU.RCP R0, R2 ;  /* 0x0000000200007308 */ /* 0x004ea40000001000 */
[----:B--2---:R-:W-:-:S06]  /*0080*/  VIADD R0, R0, 0xffffffe ;  /* 0x0ffffffe00007836 */ /* 0x004fcc0000000000 */
[----:B------:R-:W2:Y:S02]  /*0090*/  F2I.FTZ.U32.TRUNC.NTZ R0, R0 ;  /* 0x0000000000007305 */ /* 0x000ea4000021f000 */
[----:B--2---:R-:W-:-:S13]  /*00a0*/  R2UR UR5, R0 ;  /* 0x00000000000572ca */ /* 0x004fda00000e0000 */
[----:B------:R-:W-:-:S04]  /*00b0*/  UIADD3 UR4, URZ, -UR5, URZ ;  /* 0x800000053f047290 */ /* 0x000fc8000fffe03f */
[----:B------:R-:W-:-:S03]  /*00c0*/  UIMAD UR7, UR4, UR6, URZ ;  /* 0x00000006040772a4 */ /* 0x000fc6000f8e023f */
[----:B------:R-:W-:Y:S02]  /*00d0*/  UMOV UR4, URZ ;  /* 0x0000003f00047c82 */ /* 0x000fe40008000000 */
[----:B------:R-:W-:-:S04]  /*00e0*/  UIMAD.WIDE.U32 UR4, UR5, UR7, UR4 ;  /* 0x00000007050472a5 */ /* 0x000fc8000f8e0004 */
[----:B-1----:R-:W-:-:S03]  /*00f0*/  UIMAD.WIDE.U32 UR10, UR5, UR12, URZ ;  /* 0x0000000c050a72a5 */ /* 0x002fc6000f8e003f */
[----:B------:R-:W-:Y:S01]  /*0100*/  ULDC.64 UR4, c[0x0][0x2f0] ;  /* 0x0000bc0000047ab9 */ /* 0x000fe20000000a00 */
[----:B------:R-:W-:Y:S02]  /*0110*/  UIADD3 UR7, -UR11, URZ, URZ ;  /* 0x0000003f0b077290 */ /* 0x000fe4000fffe13f */
[----:B------:R-:W-:Y:S02]  /*0120*/  UISETP.NE.U32.AND UP1, UPT, UR4, URZ, UPT ;  /* 0x0000003f0400728c */ /* 0x000fe4000bf25070 */
[----:B------:R-:W-:Y:S02]  /*0130*/  UIMAD UR7, UR6, UR7, UR12 ;  /* 0x00000007060772a4 */ /* 0x000fe4000f8e020c */
[----:B------:R-:W-:Y:S02]  /*0140*/  UISETP.NE.AND.EX UP1, UPT, UR5, URZ, UPT, UP1 ;  /* 0x0000003f0500728c */ /* 0x000fe4000bf25310 */
[----:B------:R-:W-:Y:S01]  /*0150*/  UISETP.GE.U32.AND UP0, UPT, UR7, UR6, UPT ;  /* 0x000000060700728c */ /* 0x000fe2000bf06070 */
[----:B------:R-:W-:-:S03]  /*0160*/  ULDC.64 UR4, c[0x0][0x300] ;  /* 0x0000c00000047ab9 */ /* 0x000fc60000000a00 */
[----:B------:R-:W-:-:S07]  /*0170*/  PLOP3.LUT P2, PT, PT, PT, UP1, 0x80, 0x0 ;  /* 0x000000000000781c */ /* 0x000fce0003f4f018 */
[----:B------:R-:W-:Y:S02]  /*0180*/  @UP0 UIADD3 UR7, UR7, -UR6, URZ ;  /* 0x8000000607070290 */ /* 0x000fe4000fffe03f */
[----:B------:R-:W-:Y:S02]  /*0190*/  @UP0 UIADD3 UR11, UR11, 0x1, URZ ;  /* 0x000000010b0b0890 */ /* 0x000fe4000fffe03f */
[----:B------:R-:W-:Y:S02]  /*01a0*/  UISETP.GE.U32.AND UP3, UPT, UR7, UR6, UPT ;  /* 0x000000060700728c */ /* 0x000fe4000bf66070 */
[----:B------:R-:W-:Y:S01]  /*01b0*/  UISETP.NE.U32.AND UP0, UPT, UR4, URZ, UPT ;  /* 0x0000003f0400728c */ /* 0x000fe2000bf05070 */
[----:B------:R-:W-:-:S03]  /*01c0*/  ULDC.U8 UR7, c[0x0][0x3c2] ;  /* 0x0000f08000077ab9 */ /* 0x000fc60000000000 */
[----:B------:R-:W-:-:S03]  /*01d0*/  UISETP.NE.AND.EX UP0, UPT, UR5, URZ, UPT, UP0 ;  /* 0x0000003f0500728c */ /* 0x000fc6000bf05300 */
[----:B------:R-:W-:Y:S02]  /*01e0*/  ULDC.64 UR4, c[0x0][0x2f8] ;  /* 0x0000be0000047ab9 */ /* 0x000fe40000000a00 */
[----:B------:R-:W-:Y:S01]  /*01f0*/  @UP3 UIADD3 UR11, UR11, 0x1, URZ ;  /* 0x000000010b0b3890 */ /* 0x000fe2000fffe03f */
[----:B------:R-:W-:Y:S01]  /*0200*/  PLOP3.LUT P0, PT, PT, PT, UP0, 0x80, 0x0 ;  /* 0x000000000000781c */ /* 0x000fe20003f0f008 */
[----:B------:R-:W-:Y:S02]  /*0210*/  @!UP2 ULOP3.LUT UR11, URZ, UR6, URZ, 0x33, !UPT ;  /* 0x000000063f0ba292 */ /* 0x000fe4000f8e333f */
[----:B------:R-:W-:Y:S02]  /*0220*/  UISETP.NE.AND UP3, UPT, UR7, URZ, UPT ;  /* 0x0000003f0700728c */ /* 0x000fe4000bf65270 */
[----:B------:R-:W-:Y:S01]  /*0230*/  UIMAD.WIDE UR8, UR11, 0x4, UR8 ;  /* 0x000000040b0878a5 */ /* 0x000fe2000f8e0208 */
[----:B------:R-:W-:Y:S01]  /*0240*/  @UP0 ULDC.64 UR14, c[0x0][0x300] ;  /* 0x0000c000000e0ab9 */ /* 0x000fe20000000a00 */
[----:B------:R-:W-:-:S02]  /*0250*/  UISETP.EQ.U32.AND UP2, UPT, UR4, URZ, UPT ;  /* 0x0000003f0400728c */ /* 0x000fc4000bf42070 */
[----:B------:R-:W-:Y:S02]  /*0260*/  @UP0 UIMAD.WIDE UR14, UR11, 0x4, UR14 ;  /* 0x000000040b0e08a5 */ /* 0x000fe4000f8e020e */
[----:B------:R-:W-:Y:S01]  /*0270*/  IMAD.U32 R10, RZ, RZ, UR8 ;  /* 0x00000008ff0a7e24 */ /* 0x000fe2000f8e00ff */
[----:B------:R-:W-:Y:S01]  /*0280*/  UISETP.EQ.OR.EX UP2, UPT, UR5, URZ, !UP3, UP2 ;  /* 0x0000003f0500728c */ /* 0x000fe2000df42720 */
[----:B------:R-:W-:Y:S01]  /*0290*/  IMAD.U32 R11, RZ, RZ, UR9 ;  /* 0x00000009ff0b7e24 */ /* 0x000fe2000f8e00ff */
[----:B------:R-:W-:Y:S01]  /*02a0*/  ULDC.64 UR8, c[0x0][0x2f8] ;  /* 0x0000be0000087ab9 */ /* 0x000fe20000000a00 */
[----:B------:R-:W-:Y:S02]  /*02b0*/  IMAD.U32 R8, RZ, RZ, UR14 ;  /* 0x0000000eff087e24 */ /* 0x000fe4000f8e00ff */
[----:B------:R-:W-:Y:S01]  /*02c0*/  IMAD.U32 R9, RZ, RZ, UR15 ;  /* 0x0000000fff097e24 */ /* 0x000fe2000f8e00ff */
[----:B------:R-:W2:Y:S04]  /*02d0*/  @P2 LDG.E R4, desc[UR22][R10.64] ;  /* 0x000000160a042981 */ /* 0x000ea8000c1e1900 */
[----:B------:R-:W3:Y:S01]  /*02e0*/  @P2 LDG.E R0, desc[UR22][R10.64+0x4] ;  /* 0x000004160a002981 */ /* 0x000ee2000c1e1900 */
[----:B------:R-:W-:Y:S01]  /*02f0*/  PLOP3.LUT P1, PT, PT, PT, UP2, 0x80, 0x0 ;  /* 0x000000000000781c */ /* 0x000fe20003f2f028 */
[----:B------:R-:W-:-:S02]  /*0300*/  UIMAD.WIDE UR8, UR11, 0x4, UR8 ;  /* 0x000000040b0878a5 */ /* 0x000fc4000f8e0208 */
[----:B------:R-:W4:Y:S04]  /*0310*/  @P0 LDG.E R2, desc[UR22][R8.64] ;  /* 0x0000001608020981 */ /* 0x000f28000c1e1900 */
[----:B------:R-:W-:Y:S02]  /*0320*/  IMAD.U32 R6, RZ, RZ, UR8 ;  /* 0x00000008ff067e24 */ /* 0x000fe4000f8e00ff */
[----:B------:R-:W-:-:S05]  /*0330*/  IMAD.U32 R7, RZ, RZ, UR9 ;  /* 0x00000009ff077e24 */ /* 0x000fca000f8e00ff */
[----:B------:R-:W5:Y:S01]  /*0340*/  @!P1 LDG.E R3, desc[UR22][R6.64] ;  /* 0x0000001606039981 */ /* 0x000f62000c1e1900 */
[----:B------:R-:W-:Y:S01]  /*0350*/  UMOV UR10, 0xffffffff ;  /* 0xffffffff000a7882 */ /* 0x000fe20000000000 */
[----:B------:R-:W-:Y:S01]  /*0360*/  UMOV UR26, URZ ;  /* 0x0000003f001a7c82 */ /* 0x000fe20008000000 */
[----:B------:R-:W-:Y:S01]  /*0370*/  UMOV UR27, 0xffffffff ;  /* 0xffffffff001b7882 */ /* 0x000fe20000000000 */
[----:B------:R-:W1:Y:S08]  /*0380*/  S2UR UR17, SR_CTAID.X ;  /* 0x00000000001179c3 */ /* 0x000e700000002500 */
[----:B------:R-:W1:Y:S01]  /*0390*/  S2UR UR7, SR_CTAID.Y ;  /* 0x00000000000779c3 */ /* 0x000e620000002600 */
[----:B--2---:R-:W-:-:S02]  /*03a0*/  @P2 R2UR UR10, R4 ;  /* 0x00000000040a22ca */ /* 0x004fc400000e0000 */
[----:B---3--:R-:W-:Y:S02]  /*03b0*/  @P2 R2UR UR21, R0 ;  /* 0x00000000001522ca */ /* 0x008fe400000e0000 */
[----:B----4-:R-:W-:Y:S02]  /*03c0*/  @P0 R2UR UR26, R2 ;  /* 0x00000000021a02ca */ /* 0x010fe400000e0000 */
[----:B------:R-:W-:-:S04]  /*03d0*/  ISETP.NE.U32.AND P0, PT, RZ, UR4, PT ;  /* 0x00000004ff007c0c */ /* 0x000fc8000bf05070 */
[----:B------:R-:W-:-:S05]  /*03e0*/  ISETP.NE.AND.EX P0, PT, RZ, UR5, PT, P0 ;  /* 0x00000005ff007c0c */ /* 0x000fca000bf05300 */
[----:B------:R-:W-:Y:S02]  /*03f0*/  @UP1 UIADD3 UR21, UR21, -UR10, URZ ;  /* 0x8000000a15151290 */ /* 0x000fe4000fffe03f */
[----:B------:R-:W-:Y:S01]  /*0400*/  UIADD3 UR4, -UR11, URZ, URZ ;  /* 0x0000003f0b047290 */ /* 0x000fe2000fffe13f */
[----:B-----5:R-:W-:-:S03]  /*0410*/  @!P1 R2UR UR27, R3 ;  /* 0x00000000031b92ca */ /* 0x020fc600000e0000 */
[----:B------:R-:W-:Y:S01]  /*0420*/  UIMAD UR12, UR6, UR4, UR12 ;  /* 0x00000004060c72a4 */ /* 0x000fe2000f8e020c */
[----:B------:R-:W-:Y:S01]  /*0430*/  @!UP1 ULDC UR21, c[0x0][0x2c4] ;  /* 0x0000b10000159ab9 */ /* 0x000fe20000000800 */
[----:B-1----:R-:W-:Y:S10]  /*0440*/  @!P0 BRA `(.L_x_2660) ;  /* 0x00000000001c8947 */ /* 0x002ff40003800000 */
[----:B------:R-:W-:-:S13]  /*0450*/  PLOP3.LUT P0, PT, PT, PT, UP3, 0x80, 0x0 ;  /* 0x000000000000781c */ /* 0x000fda0003f0f038 */
[----:B------:R-:W2:Y:S04]  /*0460*/  @P0 LDG.E R0, desc[UR22][R6.64+0x4] ;  /* 0x0000041606000981 */ /* 0x000ea8000c1e1900 */
[----:B------:R-:W3:Y:S01]  /*0470*/  @!P0 LDG.E R2, desc[UR22][R6.64] ;  /* 0x0000001606028981 */ /* 0x000ee2000c1e1900 */
[----:B--2---:R-:W-:-:S13]  /*0480*/  @P0 R2UR UR8, R0 ;  /* 0x00000000000802ca */ /* 0x004fda00000e0000 */
[----:B------:R-:W-:-:S07]  /*0490*/  @UP3 UIADD3 UR8, UR8, -UR27, URZ ;  /* 0x8000001b08083290 */ /* 0x000fce000fffe03f */
[----:B---3--:R-:W-:Y:S01]  /*04a0*/  @!P0 R2UR UR8, R2 ;  /* 0x00000000020882ca */ /* 0x008fe200000e0000 */
[----:B------:R-:W-:-:S14]  /*04b0*/  BRA `(.L_x_2661) ;  /* 0x0000000000047947 */ /* 0x000fdc0003800000 */
.L_x_2660:
[----:B------:R-:W-:-:S04]  /*04c0*/  ULDC UR8, c[0x0][0x2c8] ;  /* 0x0000b20000087ab9 */ /* 0x000fc80000000800 */
.L_x_2661:
[----:B------:R-:W-:Y:S02]  /*04d0*/  ULDC.64 UR4, c[0x0][0x308] ;  /* 0x0000c20000047ab9 */ /* 0x000fe40000000a00 */
[----:B------:R-:W-:-:S04]  /*04e0*/  UISETP.NE.U32.AND UP1, UPT, UR4, URZ, UPT ;  /* 0x0000003f0400728c */ /* 0x000fc8000bf25070 */
[----:B------:R-:W-:-:S06]  /*04f0*/  UISETP.NE.AND.EX UP1, UPT, UR5, URZ, UPT, UP1 ;  /* 0x0000003f0500728c */ /* 0x000fcc000bf25310 */
[----:B------:R-:W-:-:S05]  /*0500*/  PLOP3.LUT P0, PT, PT, PT, UP1, 0x80, 0x0 ;  /* 0x000000000000781c */ /* 0x000fca0003f0f018 */
[----:B------:R-:W-:Y:S02]  /*0510*/  @UP1 ULDC.64 UR4, c[0x0][0x308] ;  /* 0x0000c20000041ab9 */ /* 0x000fe40000000a00 */
[----:B------:R-:W-:-:S06]  /*0520*/  @UP1 UIMAD.WIDE UR4, UR11, 0x4, UR4 ;  /* 0x000000040b0418a5 */ /* 0x000fcc000f8e0204 */
[----:B------:R-:W-:Y:S02]  /*0530*/  IMAD.U32 R3, RZ, RZ, UR5 ;  /* 0x00000005ff037e24 */ /* 0x000fe4000f8e00ff */
[----:B------:R-:W-:-:S05]  /*0540*/  IMAD.U32 R2, RZ, RZ, UR4 ;  /* 0x00000004ff027e24 */ /* 0x000fca000f8e00ff */
[----:B------:R1:W5:Y:S01]  /*0550*/  @P0 LDG.E R3, desc[UR22][R2.64] ;  /* 0x0000001602030981 */ /* 0x000362000c1e1900 */
[----:B------:R-:W-:-:S04]  /*0560*/  USHF.L.U32 UR17, UR17, 0x6, URZ ;  /* 0x0000000611117899 */ /* 0x000fc8000800063f */
[----:B------:R-:W-:-:S06]  /*0570*/  UISETP.GT.AND UP0, UPT, UR21, UR17, UPT ;  /* 0x000000111500728c */ /* 0x000fcc000bf04270 */
[----:B------:R-:W-:-:S13]  /*0580*/  PLOP3.LUT P1, PT, PT, PT, UP0, 0x80, 0x0 ;  /* 0x000000000000781c */ /* 0x000fda0003f2f008 */
[----:B------:R-:W-:Y:S05]  /*0590*/  @!P1 EXIT ;  /* 0x000000000000994d */ /* 0x000fea0003800000 */
[----:B------:R-:W2:Y:S01]  /*05a0*/  LDC R6, c[0x0][0x10] ;  /* 0x00000400ff067b82 */ /* 0x000ea20000000800 */
[----:B------:R-:W-:Y:S01]  /*05b0*/  @!UP1 ULDC.64 UR4, c[0x0][0x318] ;  /* 0x0000c60000049ab9 */ /* 0x000fe20000000a00 */
[----:B-----5:R-:W-:Y:S01]  /*05c0*/  @P0 R2UR UR20, R3 ;  /* 0x00000000031402ca */ /* 0x020fe200000e0000 */
[----:B------:R-:W-:Y:S01]  /*05d0*/  @!UP1 UISETP.NE.U32.AND UP0, UPT, UR4, URZ, UPT ;  /* 0x0000003f0400928c */ /* 0x000fe2000bf05070 */
[----:B------:R-:W-:Y:S02]  /*05e0*/  ULDC UR15, c[0x0][0x398] ;  /* 0x0000e600000f7ab9 */ /* 0x000fe40000000800 */
[----:B------:R-:W-:Y:S01]  /*05f0*/  @!UP1 ULDC UR4, c[0x0][0x2cc] ;  /* 0x0000b30000049ab9 */ /* 0x000fe20000000800 */
[----:B------:R-:W-:Y:S01]  /*0600*/  @!UP1 UISETP.NE.AND.EX UP0, UPT, UR5, URZ, UPT, UP0 ;  /* 0x0000003f0500928c */ /* 0x000fe2000bf05300 */
[----:B------:R-:W3:Y:S01]  /*0610*/  LDC R0, c[0x0][0x2c8] ;  /* 0x0000b200ff007b82 */ /* 0x000ee20000000800 */
[----:B------:R-:W-:Y:S02]  /*0620*/  ULDC UR16, c[0x0][0x394] ;  /* 0x0000e50000107ab9 */ /* 0x000fe40000000800 */
[----:B------:R-:W-:-:S04]  /*0630*/  @!UP1 USEL UR4, UR4, URZ, UP0 ;  /* 0x0000003f04049287 */ /* 0x000fc80008000000 */
[----:B------:R-:W-:Y:S02]  /*0640*/  @UP1 UIADD3 UR20, UR20, -UR26, URZ ;  /* 0x8000001a14141290 */ /* 0x000fe4000fffe03f */
[----:B------:R-:W-:-:S04]  /*0650*/  @!UP1 UIADD3 UR20, UR4, UR8, -UR26 ;  /* 0x0000000804149290 */ /* 0x000fc8000fffe81a */
[----:B------:R-:W-:Y:S02]  /*0660*/  UIADD3 UR5, UR20, 0x3f, URZ ;  /* 0x0000003f14057890 */ /* 0x000fe4000fffe03f */
[----:B------:R-:W-:Y:S01]  /*0670*/  UIADD3 UR9, UR20, UR17, -UR21 ;  /* 0x0000001114097290 */ /* 0x000fe2000fffe815 */
[----:B--2---:R-:W-:Y:S01]  /*0680*/  IABS R5, R6 ;  /* 0x0000000600057213 */ /* 0x004fe20000000000 */
[----:B------:R-:W-:Y:S02]  /*0690*/  USHF.R.S32.HI UR4, URZ, 0x1f, UR5 ;  /* 0x0000001f3f047899 */ /* 0x000fe40008011405 */
[----:B------:R-:W-:Y:S01]  /*06a0*/  UIADD3 UR9, UR9, -UR16, URZ ;  /* 0x8000001009097290 */ /* 0x000fe2000fffe03f */
[----:B-1----:R-:W1:Y:S01]  /*06b0*/  I2F.RP R2, R5 ;  /* 0x0000000500027306 */ /* 0x002e620000209400 */
[----:B------:R-:W-:Y:S02]  /*06c0*/  ULEA.HI UR4, UR4, UR5, URZ, 0x6 ;  /* 0x0000000504047291 */ /* 0x000fe4000f8f303f */
[----:B------:R-:W-:Y:S01]  /*06d0*/  UIADD3 UR5, -UR21, 0x7f, UR17 ;  /* 0x0000007f15057890 */ /* 0x000fe2000fffe111 */
[----:B---3--:R-:W-:Y:S01]  /*06e0*/  VIADD R0, R0, 0x3f ;  /* 0x0000003f00007836 */ /* 0x008fe20000000000 */
[----:B------:R-:W-:-:S02]  /*06f0*/  USHF.R.S32.HI UR4, URZ, 0x6, UR4 ;  /* 0x000000063f047899 */ /* 0x000fc40008011404 */
[----:B------:R-:W-:Y:S02]  /*0700*/  UIADD3 UR5, UR5, UR15, UR20 ;  /* 0x0000000f05057290 */ /* 0x000fe4000fffe014 */
[----:B------:R-:W-:Y:S01]  /*0710*/  SHF.R.S32.HI R7, RZ, 0x1f, R0 ;  /* 0x0000001fff077819 */ /* 0x000fe20000011400 */
[----:B------:R-:W-:-:S03]  /*0720*/  USHF.R.S32.HI UR8, URZ, 0x1f, UR9 ;  /* 0x0000001f3f087899 */ /* 0x000fc60008011409 */
[----:B------:R-:W-:Y:S01]  /*0730*/  LEA.HI R7, R7, R0, RZ, 0x6 ;  /* 0x0000000007077211 */ /* 0x000fe200078f30ff */
[----:B------:R-:W-:Y:S01]  /*0740*/  ULEA.HI UR8, UR8, UR9, URZ, 0x6 ;  /* 0x0000000908087291 */ /* 0x000fe2000f8f303f */
[----:B-1----:R-:W1:Y:S01]  /*0750*/  MUFU.RCP R8, R2 ;  /* 0x0000000200087308 */ /* 0x002e620000001000 */
[-C--:B------:R-:W-:Y:S02]  /*0760*/  IABS R0, R6.reuse ;  /* 0x0000000600007213 */ /* 0x080fe40000000000 */
[----:B------:R-:W-:-:S03]  /*0770*/  LEA.HI.SX32 R7, R7, R6, 0x1a ;  /* 0x0000000607077211 */ /* 0x000fc600078fd2ff */
[----:B------:R-:W-:Y:S02]  /*0780*/  IMAD.MOV R0, RZ, RZ, -R0 ;  /* 0x000000ffff007224 */ /* 0x000fe400078e0a00 */
        /* <DEDUP_REMOVED lines=16> */
[----:B------:R-:W-:-:S13]  /*0890*/  ISETP.GE.U32.AND P2, PT, R0, R5, PT ;  /* 0x000000050000720c */ /* 0x000fda0003f46070 */
[----:B------:R-:W-:-:S04]  /*08a0*/  @P2 VIADD R9, R9, 0x1 ;  /* 0x0000000109092836 */ /* 0x000fc80000000000 */
[----:B------:R-:W-:Y:S01]  /*08b0*/  @!P0 IMAD.MOV R9, RZ, RZ, -R9 ;  /* 0x000000ffff098224 */ /* 0x000fe200078e0a09 */
[----:B------:R-:W-:Y:S02]  /*08c0*/  @!P1 LOP3.LUT R9, RZ, R6, RZ, 0x33, !PT ;  /* 0x00000006ff099212 */ /* 0x000fe400078e33ff */
[----:B------:R-:W1:Y:S03]  /*08d0*/  S2R R6, SR_TID.X ;  /* 0x0000000000067919 */ /* 0x000e660000002100 */
[----:B------:R-:W-:-:S05]  /*08e0*/  IMAD R195, R9, UR7, RZ ;  /* 0x0000000709c37c24 */ /* 0x000fca000f8e02ff */
[----:B------:R-:W-:Y:S01]  /*08f0*/  VIADDMNMX R9, R195, R9, UR4, PT ;  /* 0x00000004c3097e46 */ /* 0x000fe2000b800109 */
[----:B------:R-:W-:-:S03]  /*0900*/  USHF.R.S32.HI UR4, URZ, 0x1f, UR5 ;  /* 0x0000001f3f047899 */ /* 0x000fc60008011405 */
[----:B------:R-:W-:Y:S01]  /*0910*/  R2UR UR14, R9 ;  /* 0x00000000090e72ca */ /* 0x000fe200000e0000 */
[----:B------:R-:W-:-:S04]  /*0920*/  ULEA.HI UR4, UR4, UR5, URZ, 0x6 ;  /* 0x0000000504047291 */ /* 0x000fc8000f8f303f */
[----:B------:R-:W-:Y:S02]  /*0930*/  USHF.R.S32.HI UR5, URZ, 0x6, UR4 ;  /* 0x000000063f057899 */ /* 0x000fe40008011404 */
[----:B------:R-:W-:-:S06]  /*0940*/  USHF.R.S32.HI UR4, URZ, 0x6, UR8 ;  /* 0x000000063f047899 */ /* 0x000fcc0008011408 */
[----:B------:R-:W-:Y:S01]  /*0950*/  UISETP.LT.AND UP0, UPT, UR14, UR5, UPT ;  /* 0x000000050e00728c */ /* 0x000fe2000bf01270 */
[----:B------:R-:W-:-:S03]  /*0960*/  VIMNMX R195, R195, UR4, !PT ;  /* 0x00000004c3c37c48 */ /* 0x000fc6000ffe0100 */
[----:B------:R-:W-:-:S06]  /*0970*/  USEL UR14, UR14, UR5, UP0 ;  /* 0x000000050e0e7287 */ /* 0x000fcc0008000000 */
[----:B------:R-:W-:-:S13]  /*0980*/  ISETP.GE.AND P0, PT, R195, UR14, PT ;  /* 0x0000000ec3007c0c */ /* 0x000fda000bf06270 */
[----:B-1----:R-:W-:Y:S05]  /*0990*/  @!P0 BRA `(.L_x_2662) ;  /* 0x00000008005c8947 */ /* 0x002fea0003800000 */
[----:B------:R-:W-:Y:S01]  /*09a0*/  SHF.R.S32.HI R3, RZ, 0x1f, R6 ;  /* 0x0000001fff037819 */ /* 0x000fe20000011406 */
[----:B------:R-:W-:Y:S01]  /*09b0*/  ULDC.64 UR4, c[0x0][0x2c0] ;  /* 0x0000b00000047ab9 */ /* 0x000fe20000000a00 */
[----:B------:R-:W-:Y:S01]  /*09c0*/  BSSY B0, `(.L_x_2663) ;  /* 0x000002b000007945 */ /* 0x000fe20003800000 */
[----:B------:R-:W-:Y:S01]  /*09d0*/  UIMAD UR4, UR7, UR4, UR11 ;  /* 0x00000004070472a4 */ /* 0x000fe2000f8e020b */
[----:B------:R-:W-:-:S03]  /*09e0*/  LEA.HI R10, R3, R6, RZ, 0x4 ;  /* 0x00000006030a7211 */ /* 0x000fc600078f20ff */
[----:B------:R-:W-:Y:S01]  /*09f0*/  UIMAD UR6, UR4, UR6, UR12 ;  /* 0x00000006040672a4 */ /* 0x000fe2000f8e020c */
[----:B------:R-:W-:Y:S02]  /*0a00*/  LOP3.LUT R3, R10, 0xfffffff0, RZ, 0xc0, !PT ;  /* 0xfffffff00a037812 */ /* 0x000fe400078ec0ff */
[----:B------:R-:W-:Y:S01]  /*0a10*/  SHF.R.S32.HI R10, RZ, 0x4, R10 ;  /* 0x00000004ff0a7819 */ /* 0x000fe2000001140a */
[----:B------:R-:W-:Y:S02]  /*0a20*/  UIMAD UR6, UR6, UR5, UR17 ;  /* 0x00000005060672a4 */ /* 0x000fe4000f8e0211 */
[----:B------:R-:W-:Y:S01]  /*0a30*/  IMAD.IADD R6, R6, 0x1, -R3 ;  /* 0x0000000106067824 */ /* 0x000fe200078e0a03 */
[----:B------:R-:W-:Y:S01]  /*0a40*/  ULDC UR4, c[0x0][0x2dc] ;  /* 0x0000b70000047ab9 */ /* 0x000fe20000000800 */
[----:B------:R-:W-:Y:S01]  /*0a50*/  UIADD3 UR17, -UR17, UR21, URZ ;  /* 0x0000001511117290 */ /* 0x000fe2000fffe13f */
[----:B------:R-:W-:Y:S01]  /*0a60*/  VIADD R7, R10, 0x8 ;  /* 0x000000080a077836 */ /* 0x000fe20000000000 */
[----:B------:R-:W-:Y:S01]  /*0a70*/  UIMAD UR4, UR6, UR4, URZ ;  /* 0x00000004060472a4 */ /* 0x000fe2000f8e023f */
[C---:B------:R-:W-:Y:S01]  /*0a80*/  IMAD.SHL.U32 R14, R6.reuse, 0x4, RZ ;  /* 0x00000004060e7824 */ /* 0x040fe200078e00ff */
[----:B------:R-:W-:Y:S01]  /*0a90*/  ISETP.NE.AND P6, PT, R6, RZ, PT ;  /* 0x000000ff0600720c */ /* 0x000fe20003fc5270 */
[C---:B------:R-:W-:Y:S01]  /*0aa0*/  VIADD R6, R10.reuse, 0x10 ;  /* 0x000000100a067836 */ /* 0x040fe20000000000 */
[C---:B------:R-:W-:Y:S01]  /*0ab0*/  ISETP.GE.AND P4, PT, R10.reuse, UR17, PT ;  /* 0x000000110a007c0c */ /* 0x040fe2000bf86270 */
[----:B------:R-:W-:Y:S01]  /*0ac0*/  VIADD R2, R10, 0x30 ;  /* 0x000000300a027836 */ /* 0x000fe20000000000 */
[--C-:B------:R-:W-:Y:S01]  /*0ad0*/  SHF.R.S32.HI R15, RZ, 0x1f, R14.reuse ;  /* 0x0000001fff0f7819 */ /* 0x100fe2000001140e */
[----:B------:R-:W-:Y:S01]  /*0ae0*/  IMAD.U32 R0, RZ, RZ, UR4 ;  /* 0x00000004ff007e24 */ /* 0x000fe2000f8e00ff */
[----:B------:R-:W-:Y:S01]  /*0af0*/  ISETP.GE.AND P3, PT, R7, UR17, PT ;  /* 0x0000001107007c0c */ /* 0x000fe2000bf66270 */
[----:B------:R-:W-:Y:S01]  /*0b00*/  VIADD R9, R14, 0x40 ;  /* 0x000000400e097836 */ /* 0x000fe20000000000 */
[----:B------:R-:W-:Y:S01]  /*0b10*/  ISETP.GE.AND P5, PT, R6, UR17, PT ;  /* 0x0000001106007c0c */ /* 0x000fe2000bfa6270 */
[----:B------:R-:W-:-:S04]  /*0b20*/  IMAD.WIDE R4, R10, 0xc0, R14 ;  /* 0x000000c00a047825 */ /* 0x000fc800078e020e */
[----:B------:R-:W-:Y:S01]  /*0b30*/  VIADD R8, R14, 0x80 ;  /* 0x000000800e087836 */ /* 0x000fe20000000000 */
[----:B------:R-:W-:Y:S01]  /*0b40*/  IADD3 R3, P0, R4, UR4, RZ ;  /* 0x0000000404037c10 */ /* 0x000fe2000ff1e0ff */
[----:B------:R-:W-:Y:S01]  /*0b50*/  ULDC.64 UR4, c[0x0][0x288] ;  /* 0x0000a20000047ab9 */ /* 0x000fe20000000a00 */
[----:B------:R-:W-:Y:S02]  /*0b60*/  VIADD R4, R10, 0x20 ;  /* 0x000000200a047836 */ /* 0x000fe40000000000 */
[----:B------:R-:W-:Y:S01]  /*0b70*/  LEA.HI.X.SX32 R0, R0, R5, 0x1, P0 ;  /* 0x0000000500007211 */ /* 0x000fe200000f0eff */
[----:B------:R-:W-:Y:S01]  /*0b80*/  VIADD R5, R10, 0x18 ;  /* 0x000000180a057836 */ /* 0x000fe20000000000 */
[C---:B------:R-:W-:Y:S02]  /*0b90*/  LEA R12, P0, R3.reuse, UR4, 0x2 ;  /* 0x00000004030c7c11 */ /* 0x040fe4000f8010ff */
[----:B------:R-:W-:Y:S02]  /*0ba0*/  ISETP.GE.AND P1, PT, R4, UR17, PT ;  /* 0x0000001104007c0c */ /* 0x000fe4000bf26270 */
[----:B------:R-:W-:Y:S01]  /*0bb0*/  LEA.HI.X R13, R3, UR5, R0, 0x2, P0 ;  /* 0x00000005030d7c11 */ /* 0x000fe200080f1400 */
[----:B------:R-:W-:Y:S01]  /*0bc0*/  VIADD R3, R10, 0x28 ;  /* 0x000000280a037836 */ /* 0x000fe20000000000 */
[----:B------:R-:W-:-:S04]  /*0bd0*/  ISETP.GE.AND P0, PT, R5, UR17, PT ;  /* 0x0000001105007c0c */ /* 0x000fc8000bf06270 */
[----:B------:R-:W-:Y:S01]  /*0be0*/  ISETP.GE.AND P2, PT, R3, UR17, PT ;  /* 0x0000001103007c0c */ /* 0x000fe2000bf46270 */
        /* <DEDUP_REMOVED lines=8> */
.L_x_2664:
[----:B------:R-:W-:Y:S05]  /*0c70*/  BSYNC B0 ;  /* 0x0000000000007941 */ /* 0x000fea0003800000 */
.L_x_2663:
[----:B------:R-:W-:Y:S01]  /*0c80*/  BSSY B0, `(.L_x_2665) ;  /* 0x000000b000007945 */ /* 0x000fe20003800000 */
[----:B------:R-:W-:Y:S02]  /*0c90*/  ISETP.GE.AND P4, PT, R2, UR17, PT ;  /* 0x0000001102007c0c */ /* 0x000fe4000bf86270 */
        /* <DEDUP_REMOVED lines=9> */
.L_x_2666:
[----:B------:R-:W-:Y:S05]  /*0d30*/  BSYNC B0 ;  /* 0x0000000000007941 */ /* 0x000fea0003800000 */
.L_x_2665:
[----:B------:R-:W-:Y:S01]  /*0d40*/  BSSY B0, `(.L_x_2667) ;  /* 0x000000a000007945 */ /* 0x000fe20003800000 */
[----:B------:R-:W-:-:S03]  /*0d50*/  ISETP.GE.AND P3, PT, R0, UR17, PT ;  /* 0x0000001100007c0c */ /* 0x000fc6000bf66270 */
        /* <DEDUP_REMOVED lines=8> */
.L_x_2668:
[----:B------:R-:W-:Y:S05]  /*0de0*/  BSYNC B0 ;  /* 0x0000000000007941 */ /* 0x000fea0003800000 */
.L_x_2667:
[----:B------:R-:W-:Y:S01]  /*0df0*/  BSSY B0, `(.L_x_2669) ;  /* 0x000000a000007945 */ /* 0x000fe20003800000 */
[----:B------:R-:W-:-:S03]  /*0e00*/  ISETP.GE.OR P5, PT, R10, UR17, P6 ;  /* 0x000000110a007c0c */ /* 0x000fc6000b7a6670 */
        /* <DEDUP_REMOVED lines=8> */
.L_x_2670:
[----:B------:R-:W-:Y:S05]  /*0e90*/  BSYNC B0 ;  /* 0x0000000000007941 */ /* 0x000fea0003800000 */
.L_x_2669:
        /* <DEDUP_REMOVED lines=9> */
.L_x_2672:
[----:B------:R-:W-:Y:S05]  /*0f30*/  BSYNC B0 ;  /* 0x0000000000007941 */ /* 0x000fea0003800000 */
.L_x_2671:
        /* <DEDUP_REMOVED lines=9> */
.L_x_2674:
[----:B------:R-:W-:Y:S05]  /*0fd0*/  BSYNC B0 ;  /* 0x0000000000007941 */ /* 0x000fea0003800000 */
.L_x_2673:
        /* <DEDUP_REMOVED lines=9> */
.L_x_2676:
[----:B------:R-:W-:Y:S05]  /*1070*/  BSYNC B0 ;  /* 0x0000000000007941 */ /* 0x000fea0003800000 */
.L_x_2675:
        /* <DEDUP_REMOVED lines=9> */
.L_x_2678:
[----:B------:R-:W-:Y:S05]  /*1110*/  BSYNC B0 ;  /* 0x0000000000007941 */ /* 0x000fea0003800000 */
.L_x_2677:
[----:B------:R-:W-:Y:S01]  /*1120*/  USHF.R.S32.HI UR7, URZ, 0x1f, UR6 ;  /* 0x0000001f3f077899 */ /* 0x000fe20008011406 */
[----:B------:R-:W-:Y:S01]  /*1130*/  IADD3 R8, P0, R10, UR6, RZ ;  /* 0x000000060a087c10 */ /* 0x000fe2000ff1e0ff */
[----:B------:R-:W-:Y:S01]  /*1140*/  ULDC.64 UR4, c[0x0][0x2b8] ;  /* 0x0000ae0000047ab9 */ /* 0x000fe20000000a00 */
[----:B------:R-:W-:Y:S01]  /*1150*/  ISETP.GE.OR P4, PT, R7, UR17, P6 ;  /* 0x0000001107007c0c */ /* 0x000fe2000b786670 */
[----:B------:R-:W-:Y:S01]  /*1160*/  @!P5 IMAD.MOV.U32 R7, RZ, RZ, -0x800000 ;  /* 0xff800000ff07d424 */ /* 0x000fe200078e00ff */
[----:B------:R-:W-:Y:S02]  /*1170*/  ISETP.GE.OR P3, PT, R6, UR17, P6 ;  /* 0x0000001106007c0c */ /* 0x000fe4000b766670 */
[----:B------:R-:W-:Y:S02]  /*1180*/  LEA.HI.X.SX32 R9, R10, UR7, 0x1, P0 ;  /* 0x000000070a097c11 */ /* 0x000fe400080f0eff */
[----:B------:R-:W-:Y:S02]  /*1190*/  LEA R10, P0, R8, UR4, 0x2 ;  /* 0x00000004080a7c11 */ /* 0x000fe4000f8010ff */
[----:B------:R-:W-:-:S02]  /*11a0*/  ISETP.GE.OR P2, PT, R5, UR17, P6 ;  /* 0x0000001105007c0c */ /* 0x000fc4000b746670 */
[----:B------:R-:W-:Y:S02]  /*11b0*/  LEA.HI.X R11, R8, UR5, R9, 0x2, P0 ;  /* 0x00000005080b7c11 */ /* 0x000fe400080f1409 */
[----:B------:R-:W-:Y:S01]  /*11c0*/  ISETP.GE.OR P1, PT, R4, UR17, P6 ;  /* 0x0000001104007c0c */ /* 0x000fe2000b726670 */
[----:B------:R-:W-:Y:S01]  /*11d0*/  @!P4 IMAD.MOV.U32 R17, RZ, RZ, -0x800000 ;  /* 0xff800000ff11c424 */ /* 0x000fe200078e00ff */
[----:B------:R-:W-:Y:S01]  /*11e0*/  ISETP.GE.OR P0, PT, R3, UR17, P6 ;  /* 0x0000001103007c0c */ /* 0x000fe2000b706670 */
[----:B------:R1:W-:Y:S01]  /*11f0*/  @!P5 STG.E desc[UR22][R10.64], R7 ;  /* 0x000000070a00d986 */ /* 0x0003e2000c101916 */
[----:B------:R-:W-:Y:S01]  /*1200*/  ISETP.GE.OR P5, PT, R2, UR17, P6 ;  /* 0x0000001102007c0c */ /* 0x000fe2000b7a6670 */
[----:B------:R-:W-:Y:S01]  /*1210*/  @!P3 IMAD.MOV.U32 R15, RZ, RZ, -0x800000 ;  /* 0xff800000ff0fb424 */ /* 0x000fe200078e00ff */
[----:B------:R-:W-:Y:S01]  /*1220*/  ISETP.GE.OR P6, PT, R0, UR17, P6 ;  /* 0x0000001100007c0c */ /* 0x000fe2000b7c6670 */
[----:B------:R1:W-:Y:S02]  /*1230*/  @!P4 STG.E desc[UR22][R10.64+0x20], R17 ;  /* 0x000020110a00c986 */ /* 0x0003e4000c101916 */
[----:B-1234-:R-:W-:-:S02]  /*1240*/  @!P2 IMAD.MOV.U32 R13, RZ, RZ, -0x800000 ;  /* 0xff800000ff0da424 */ /* 0x01efc400078e00ff */
[----:B------:R1:W-:Y:S02]  /*1250*/  @!P3 STG.E desc[UR22][R10.64+0x40], R15 ;  /* 0x0000400f0a00b986 */ /* 0x0003e4000c101916 */
[----:B------:R-:W-:Y:S02]  /*1260*/  @!P1 IMAD.MOV.U32 R9, RZ, RZ, -0x800000 ;  /* 0xff800000ff099424 */ /* 0x000fe400078e00ff */
[----:B------:R-:W-:Y:S01]  /*1270*/  @!P0 IMAD.MOV.U32 R5, RZ, RZ, -0x800000 ;  /* 0xff800000ff058424 */ /* 0x000fe200078e00ff */
[----:B------:R1:W-:Y:S01]  /*1280*/  @!P2 STG.E desc[UR22][R10.64+0x60], R13 ;  /* 0x0000600d0a00a986 */ /* 0x0003e2000c101916 */
[----:B------:R-:W-:-:S03]  /*1290*/  @!P5 IMAD.MOV.U32 R3, RZ, RZ, -0x800000 ;  /* 0xff800000ff03d424 */ /* 0x000fc600078e00ff */
[----:B------:R1:W-:Y:S04]  /*12a0*/  @!P1 STG.E desc[UR22][R10.64+0x80], R9 ;  /* 0x000080090a009986 */ /* 0x0003e8000c101916 */
[----:B------:R1:W-:Y:S04]  /*12b0*/  @!P0 STG.E desc[UR22][R10.64+0xa0], R5 ;  /* 0x0000a0050a008986 */ /* 0x0003e8000c101916 */
[----:B------:R1:W-:Y:S01]  /*12c0*/  @!P5 STG.E desc[UR22][R10.64+0xc0], R3 ;  /* 0x0000c0030a00d986 */ /* 0x0003e2000c101916 */
[----:B------:R-:W-:Y:S05]  /*12d0*/  @P6 EXIT ;  /* 0x000000000000694d */ /* 0x000fea0003800000 */
[----:B-1----:R-:W-:-:S05]  /*12e0*/  MOV R3, 0xff800000 ;  /* 0xff80000000037802 */ /* 0x002fca0000000f00 */
[----:B------:R-:W-:Y:S01]  /*12f0*/  STG.E desc[UR22][R10.64+0xe0], R3 ;  /* 0x0000e0030a007986 */ /* 0x000fe2000c101916 */
[----:B------:R-:W-:Y:S05]  /*1300*/  EXIT ;  /* 0x000000000000794d */ /* 0x000fea0003800000 */
.L_x_2662:
        /* <DEDUP_REMOVED lines=29> */
.L_x_2679:
        /* <DEDUP_REMOVED lines=13> */
[----:B--2---:R-:W-:Y:S02]  /*15b0*/  R2UR UR27, R0 ;  /* 0x00000000001b72ca */ /* 0x004fe400000e0000 */
[----:B------:R-:W-:-:S04]  /*15c0*/  MOV R0, UR25 ;  /* 0x0000001900007c02 */ /* 0x000fc80008000f00 */
        /* <DEDUP_REMOVED lines=21> */
[----:B------:R-:W-:Y:S02]  /*1720*/  IMAD.U32 R2, RZ, RZ, UR4 ;  /* 0x00000004ff027e24 */ /* 0x000fe4000f8e00ff */
[----:B------:R-:W-:Y:S01]  /*1730*/  IMAD.U32 R3, RZ, RZ, UR5 ;  /* 0x00000005ff037e24 */ /* 0x000fe2000f8e00ff */
[----:B-1----:R-:W-:Y:S01]  /*1740*/  IABS R5, R4 ;  /* 0x0000000400057213 */ /* 0x002fe20000000000 */
[----:B------:R-:W-:Y:S01]  /*1750*/  IMAD.U32 R0, RZ, RZ, UR12 ;  /* 0x0000000cff007e24 */ /* 0x000fe2000f8e00ff */
[----:B------:R-:W-:Y:S02]  /*1760*/  UIADD3 UR8, -UR8, URZ, URZ ;  /* 0x0000003f08087290 */ /* 0x000fe4000fffe13f */
[----:B------:R1:W2:Y:S01]  /*1770*/  LDG.E R2, desc[UR22][R2.64] ;  /* 0x0000001602027981 */ /* 0x0002a2000c1e1900 */
[----:B------:R-:W3:Y:S01]  /*1780*/  I2F.RP R7, R5 ;  /* 0x0000000500077306 */ /* 0x000ee20000209400 */
[----:B------:R-:W-:Y:S01]  /*1790*/  IABS R0, R0 ;  /* 0x0000000000007213 */ /* 0x000fe20000000000 */
[----:B------:R-:W-:Y:S01]  /*17a0*/  ULDC.64 UR4, c[0x0][0x230] ;  /* 0x00008c0000047ab9 */ /* 0x000fe20000000a00 */
[----:B------:R-:W-:-:S03]  /*17b0*/  UIMAD UR25, UR9, UR8, UR25 ;  /* 0x00000008091972a4 */ /* 0x000fc6000f8e0219 */
[----:B------:R-:W-:Y:S02]  /*17c0*/  ULDC.64 UR8, c[0x0][0x248] ;  /* 0x0000920000087ab9 */ /* 0x000fe40000000a00 */
[----:B---3--:R-:W3:Y:S02]  /*17d0*/  MUFU.RCP R9, R7 ;  /* 0x0000000700097308 */ /* 0x008ee40000001000 */
[----:B---3--:R-:W-:-:S06]  /*17e0*/  IADD3 R9, R9, 0xffffffe, RZ ;  /* 0x0ffffffe09097810 */ /* 0x008fcc0007ffe0ff */
[----:B------:R-:W3:Y:S02]  /*17f0*/  F2I.FTZ.U32.TRUNC.NTZ R9, R9 ;  /* 0x0000000900097305 */ /* 0x000ee4000021f000 */
[----:B---3--:R-:W-:-:S04]  /*1800*/  IMAD.MOV R8, RZ, RZ, -R9 ;  /* 0x000000ffff087224 */ /* 0x008fc800078e0a09 */
[----:B-1----:R-:W-:Y:S01]  /*1810*/  IMAD R3, R8, R5, RZ ;  /* 0x0000000508037224 */ /* 0x002fe200078e02ff */
[----:B------:R-:W-:-:S05]  /*1820*/  MOV R8, RZ ;  /* 0x000000ff00087202 */ /* 0x000fca0000000f00 */
[----:B------:R-:W-:-:S04]  /*1830*/  IMAD.HI.U32 R8, R9, R3, R8 ;  /* 0x0000000309087227 */ /* 0x000fc800078e0008 */
[----:B------:R-:W-:-:S04]  /*1840*/  IMAD.MOV.U32 R3, RZ, RZ, R0 ;  /* 0x000000ffff037224 */ /* 0x000fc800078e0000 */
        /* <DEDUP_REMOVED lines=8> */
[----:B------:R-:W-:-:S04]  /*18d0*/  LOP3.LUT R0, R4, UR12, RZ, 0x3c, !PT ;  /* 0x0000000c04007c12 */ /* 0x000fc8000f8e3cff */
[----:B------:R-:W-:-:S07]  /*18e0*/  ISETP.GE.AND P0, PT, R0, RZ, PT ;  /* 0x000000ff0000720c */ /* 0x000fce0003f06270 */
[----:B------:R-:W-:-:S06]  /*18f0*/  @P2 VIADD R7, R7, 0x1 ;  /* 0x0000000107072836 */ /* 0x000fcc0000000000 */
        /* <DEDUP_REMOVED lines=29> */
.L_x_2680:
[----:B------:R-:W1:Y:S01]  /*1ad0*/  LDC R8, c[0x0][0x278] ;  /* 0x00009e00ff087b82 */ /* 0x000e620000000800 */
[----:B------:R-:W-:Y:S01]  /*1ae0*/  MOV R0, UR12 ;  /* 0x0000000c00007c02 */ /* 0x000fe20008000f00 */
[----:B------:R-:W-:Y:S02]  /*1af0*/  UISETP.NE.AND UP0, UPT, UR27, -0x1, UPT ;  /* 0xffffffff1b00788c */ /* 0x000fe4000bf05270 */
[----:B------:R-:W-:Y:S01]  /*1b00*/  ULEA UR25, UR14, 0xffffffc0, 0x6 ;  /* 0xffffffc00e197891 */ /* 0x000fe2000f8e303f */
[----:B------:R-:W-:-:S03]  /*1b10*/  IABS R0, R0 ;  /* 0x0000000000007213 */ /* 0x000fc60000000000 */
        /* <DEDUP_REMOVED lines=9> */
[----:B------:R-:W1:Y:S08]  /*1bb0*/  I2F.RP R9, R7 ;  /* 0x0000000700097306 */ /* 0x000e700000209400 */
[----:B-1----:R-:W1:Y:S02]  /*1bc0*/  MUFU.RCP R4, R9 ;  /* 0x0000000900047308 */ /* 0x002e640000001000 */
[----:B-1----:R-:W-:-:S06]  /*1bd0*/  VIADD R4, R4, 0xffffffe ;  /* 0x0ffffffe04047836 */ /* 0x002fcc0000000000 */
[----:B------:R-:W1:Y:S02]  /*1be0*/  F2I.FTZ.U32.TRUNC.NTZ R5, R4 ;  /* 0x0000000400057305 */ /* 0x000e64000021f000 */
[----:B-1----:R-:W-:Y:S02]  /*1bf0*/  IMAD.MOV R2, RZ, RZ, -R5 ;  /* 0x000000ffff027224 */ /* 0x002fe400078e0a05 */
[----:B------:R-:W-:Y:S02]  /*1c00*/  IMAD.MOV.U32 R4, RZ, RZ, RZ ;  /* 0x000000ffff047224 */ /* 0x000fe400078e00ff */
[----:B------:R-:W-:-:S04]  /*1c10*/  IMAD R2, R2, R7, RZ ;  /* 0x0000000702027224 */ /* 0x000fc800078e02ff */
[----:B------:R-:W-:Y:S02]  /*1c20*/  IMAD.HI.U32 R3, R5, R2, R4 ;  /* 0x0000000205037227 */ /* 0x000fe400078e0004 */
[----:B------:R-:W1:Y:S04]  /*1c30*/  LDC.64 R4, c[0x0][0x260] ;  /* 0x00009800ff047b82 */ /* 0x000e680000000a00 */
[----:B------:R-:W-:-:S04]  /*1c40*/  IMAD.HI.U32 R3, R3, R0, RZ ;  /* 0x0000000003037227 */ /* 0x000fc800078e00ff */
        /* <DEDUP_REMOVED lines=9> */
[----:B-1----:R-:W-:Y:S06]  /*1ce0*/  @P0 BRA `(.L_x_2682) ;  /* 0x0000000000300947 */ /* 0x002fec0003800000 */
        /* <DEDUP_REMOVED lines=12> */
.L_x_2682:
[----:B------:R-:W-:Y:S01]  /*1db0*/  UIMAD UR4, UR24, UR8, URZ ;  /* 0x00000008180472a4 */ /* 0x000fe2000f8e023f */
[----:B------:R-:W-:Y:S01]  /*1dc0*/  MOV R16, R3 ;  /* 0x0000000300107202 */ /* 0x000fe20000000f00 */
[----:B------:R-:W-:Y:S01]  /*1dd0*/  UMOV UR7, UR5 ;  /* 0x0000000500077c82 */ /* 0x000fe20008000000 */
[----:B------:R-:W-:Y:S02]  /*1de0*/  @UP0 UIADD3 UR27, UR26, UR27, URZ ;  /* 0x0000001b1a1b0290 */ /* 0x000fe4000fffe03f */
[----:B------:R-:W-:Y:S01]  /*1df0*/  UIMAD.WIDE.U32 UR6, UR8, UR25, UR6 ;  /* 0x00000019080672a5 */ /* 0x000fe2000f8e0006 */
[----:B------:R-:W-:Y:S01]  /*1e00*/  @!P2 IADD3 R16, -R16, RZ, RZ ;  /* 0x000000ff1010a210 */ /* 0x000fe20007ffe1ff */
[----:B------:R-:W-:Y:S01]  /*1e10*/  UIMAD UR4, UR9, UR25, UR4 ;  /* 0x00000019090472a4 */ /* 0x000fe2000f8e0204 */
[----:B------:R-:W-:-:S03]  /*1e20*/  @!P1 LOP3.LUT R16, RZ, R8, RZ, 0x33, !PT ;  /* 0x00000008ff109212 */ /* 0x000fc600078e33ff */
[----:B------:R-:W-:Y:S01]  /*1e30*/  UIADD3 UR4, UR7, UR4, URZ ;  /* 0x0000000407047290 */ /* 0x000fe2000fffe03f */
[----:B------:R-:W-:Y:S01]  /*1e40*/  SHF.R.S32.HI R3, RZ, 0x1f, R16 ;  /* 0x0000001fff037819 */ /* 0x000fe20000011410 */
[----:B------:R-:W-:Y:S01]  /*1e50*/  IMAD.U32 R9, RZ, RZ, UR7 ;  /* 0x00000007ff097e24 */ /* 0x000fe2000f8e00ff */
[----:B------:R-:W-:-:S03]  /*1e60*/  MOV R8, UR6 ;  /* 0x0000000600087c02 */ /* 0x000fc60008000f00 */
[----:B------:R-:W-:Y:S01]  /*1e70*/  MOV R9, UR4 ;  /* 0x0000000400097c02 */ /* 0x000fe20008000f00 */
[----:B------:R-:W-:Y:S01]  /*1e80*/  @UP0 ULDC.64 UR4, c[0x0][0x250] ;  /* 0x0000940000040ab9 */ /* 0x000fe20000000a00 */
[-C--:B------:R-:W-:Y:S01]  /*1e90*/  IMAD R0, R3, R4.reuse, RZ ;  /* 0x0000000403007224 */ /* 0x080fe200078e02ff */
[----:B------:R-:W-:Y:S01]  /*1ea0*/  @UP0 UIMAD.WIDE.U32 UR28, UR27, UR4, URZ ;  /* 0x000000041b1c02a5 */ /* 0x000fe2000f8e003f */
[----:B------:R-:W-:-:S03]  /*1eb0*/  IMAD.WIDE.U32 R28, R16, R4, R8 ;  /* 0x00000004101c7225 */ /* 0x000fc600078e0008 */
[----:B------:R-:W-:Y:S01]  /*1ec0*/  @UP0 UIMAD UR27, UR27, UR5, UR29 ;  /* 0x000000051b1b02a4 */ /* 0x000fe2000f8e021d */
[----:B------:R-:W-:-:S04]  /*1ed0*/  IMAD R5, R16, R5, R0 ;  /* 0x0000000510057224 */ /* 0x000fc800078e0200 */
[----:B------:R-:W-:Y:S01]  /*1ee0*/  IMAD.IADD R23, R29, 0x1, R5 ;  /* 0x000000011d177824 */ /* 0x000fe200078e0205 */
[----:B------:R-:W-:Y:S06]  /*1ef0*/  @P0 BRA `(.L_x_2681) ;  /* 0x0000000000340947 */ /* 0x000fec0003800000 */
        /* <DEDUP_REMOVED lines=8> */
[----:B------:R-:W-:Y:S01]  /*1f80*/  UIMAD UR6, UR6, UR4, URZ ;  /* 0x00000004060672a4 */ /* 0x000fe2000f8e023f */
[----:B------:R-:W-:-:S03]  /*1f90*/  UMOV UR26, UR28 ;  /* 0x0000001c001a7c82 */ /* 0x000fc60008000000 */
[----:B------:R-:W-:Y:S02]  /*1fa0*/  UIMAD UR5, UR13, UR5, UR6 ;  /* 0x000000050d0572a4 */ /* 0x000fe4000f8e0206 */
[----:B------:R-:W-:-:S04]  /*1fb0*/  UIMAD.WIDE.U32 UR28, UR13, UR4, UR26 ;  /* 0x000000040d1c72a5 */ /* 0x000fc8000f8e001a */
[----:B------:R-:W-:-:S12]  /*1fc0*/  UIADD3 UR27, UR29, UR5, URZ ;  /* 0x000000051d1b7290 */ /* 0x000fd8000fffe03f */
.L_x_2681:
[----:B------:R-:W-:Y:S01]  /*1fd0*/  UISETP.NE.AND UP0, UPT, UR10, -0x1, UPT ;  /* 0xffffffff0a00788c */ /* 0x000fe2000bf05270 */
[----:B------:R-:W-:Y:S01]  /*1fe0*/  SHF.R.S32.HI R13, RZ, 0x1f, R6 ;  /* 0x0000001fff0d7819 */ /* 0x000fe20000011406 */
[----:B------:R-:W1:Y:S01]  /*1ff0*/  S2R R33, SR_CTAID.X ;  /* 0x0000000000217919 */ /* 0x000e620000002500 */
[----:B------:R-:W-:Y:S01]  /*2000*/  USHF.R.S32.HI UR29, URZ, 0x1f, UR12 ;  /* 0x0000001f3f1d7899 */ /* 0x000fe2000801140c */
[----:B------:R-:W2:Y:S01]  /*2010*/  S2UR UR26, SR_CgaCtaId ;  /* 0x00000000001a79c3 */ /* 0x000ea20000008800 */
[CC--:B------:R-:W-:Y:S01]  /*2020*/  LEA.HI R5, R13.reuse, R6.reuse, RZ, 0x3 ;  /* 0x000000060d057211 */ /* 0x0c0fe200078f18ff */
[----:B------:R-:W-:Y:S01]  /*2030*/  ULDC.64 UR6, c[0x0][0x268] ;  /* 0x00009a0000067ab9 */ /* 0x000fe20000000a00 */
[-C--:B------:R-:W-:Y:S01]  /*2040*/  LEA.HI R19, R13, R6.reuse, RZ, 0x4 ;  /* 0x000000060d137211 */ /* 0x080fe200078f20ff */
[----:B------:R-:W-:Y:S01]  /*2050*/  IMAD R3, R3, UR6, RZ ;  /* 0x0000000603037c24 */ /* 0x000fe2000f8e02ff */
[----:B------:R-:W-:Y:S01]  /*2060*/  SHF.R.S32.HI R20, RZ, 0x3, R5 ;  /* 0x00000003ff147819 */ /* 0x000fe20000011405 */
[----:B------:R-:W-:Y:S01]  /*2070*/  BSSY B0, `(.L_x_2683) ;  /* 0x0000065000007945 */ /* 0x000fe20003800000 */
[----:B------:R-:W-:Y:S01]  /*2080*/  @UP0 ULDC.64 UR4, c[0x0][0x240] ;  /* 0x0000900000040ab9 */ /* 0x000fe20000000a00 */
[----:B------:R-:W-:Y:S01]  /*2090*/  LOP3.LUT R7, R19, 0xfffffff0, RZ, 0xc0, !PT ;  /* 0xfffffff013077812 */ /* 0x000fe200078ec0ff */
[----:B------:R-:W-:Y:S01]  /*20a0*/  @UP0 UIMAD.WIDE.U32 UR30, UR10, UR4, URZ ;  /* 0x000000040a1e02a5 */ /* 0x000fe2000f8e003f */
[----:B------:R-:W-:Y:S01]  /*20b0*/  LOP3.LUT R5, R5, 0xfffffff8, RZ, 0xc0, !PT ;  /* 0xfffffff805057812 */ /* 0x000fe200078ec0ff */
[----:B------:R-:W-:Y:S01]  /*20c0*/  @!UP0 USHF.R.S32.HI UR13, URZ, 0x1f, UR11 ;  /* 0x0000001f3f0d8899 */ /* 0x000fe2000801140b */
[----:B------:R-:W-:Y:S01]  /*20d0*/  IMAD.SHL.U32 R198, R20, 0x40, RZ ;  /* 0x0000004014c67824 */ /* 0x000fe200078e00ff */
[----:B------:R-:W-:Y:S01]  /*20e0*/  @UP0 UIMAD UR10, UR10, UR5, UR31 ;  /* 0x000000050a0a02a4 */ /* 0x000fe2000f8e021f */
[C---:B------:R-:W-:Y:S01]  /*20f0*/  IMAD.IADD R18, R6.reuse, 0x1, -R7 ;  /* 0x0000000106127824 */ /* 0x040fe200078e0a07 */
[----:B------:R-:W-:Y:S01]  /*2100*/  LEA.HI R4, R13, R6, RZ, 0x6 ;  /* 0x000000060d047211 */ /* 0x000fe200078f30ff */
[----:B------:R-:W-:Y:S01]  /*2110*/  IMAD.IADD R2, R6, 0x1, -R5 ;  /* 0x0000000106027824 */ /* 0x000fe200078e0a05 */
[----:B------:R-:W-:Y:S01]  /*2120*/  @!UP0 ULDC.64 UR4, c[0x0][0x228] ;  /* 0x00008a0000048ab9 */ /* 0x000fe20000000a00 */
[----:B------:R-:W-:Y:S01]  /*2130*/  LOP3.LUT R198, R198, 0x1c0, RZ, 0xc0, !PT ;  /* 0x000001c0c6c67812 */ /* 0x000fe200078ec0ff */
[----:B------:R-:W-:Y:S01]  /*2140*/  @!UP0 UIMAD UR13, UR13, UR4, URZ ;  /* 0x000000040d0d82a4 */ /* 0x000fe2000f8e023f */
[----:B------:R-:W-:Y:S01]  /*2150*/  SHF.R.S32.HI R5, RZ, 0x1f, R18 ;  /* 0x0000001fff057819 */ /* 0x000fe20000011412 */
[----:B------:R-:W-:Y:S01]  /*2160*/  IMAD.SHL.U32 R199, R2, 0x8, RZ ;  /* 0x0000000802c77824 */ /* 0x000fe200078e00ff */
[----:B------:R-:W-:Y:S01]  /*2170*/  @!UP0 UIMAD.WIDE.U32 UR32, UR11, UR4, URZ ;  /* 0x000000040b2082a5 */ /* 0x000fe2000f8e003f */
[----:B------:R-:W3:Y:S01]  /*2180*/  LDC.64 R224, c[0x0][0x250] ;  /* 0x00009400ffe07b82 */ /* 0x000ee20000000a00 */
[----:B------:R-:W-:Y:S01]  /*2190*/  @!UP0 UIMAD UR13, UR11, UR5, UR13 ;  /* 0x000000050b0d82a4 */ /* 0x000fe2000f8e020d */
[----:B------:R-:W-:Y:S01]  /*21a0*/  LEA.HI R0, R5, R18, RZ, 0x3 ;  /* 0x0000001205007211 */ /* 0x000fe200078f18ff */
[----:B------:R-:W-:Y:S01]  /*21b0*/  VIADD R22, R20, 0x10 ;  /* 0x0000001014167836 */ /* 0x000fe20000000000 */
[----:B------:R-:W-:Y:S01]  /*21c0*/  ULDC.64 UR4, c[0x0][0x258] ;  /* 0x0000960000047ab9 */ /* 0x000fe20000000a00 */
[--C-:B------:R-:W-:Y:S01]  /*21d0*/  SHF.R.S32.HI R30, RZ, 0x1f, R199.reuse ;  /* 0x0000001fff1e7819 */ /* 0x100fe200000114c7 */
[----:B------:R-:W-:Y:S01]  /*21e0*/  UIMAD UR29, UR29, UR4, URZ ;  /* 0x000000041d1d72a4 */ /* 0x000fe2000f8e023f */
[----:B------:R-:W-:Y:S01]  /*21f0*/  IADD3 R8, P1, R199, UR28, RZ ;  /* 0x0000001cc7087c10 */ /* 0x000fe2000ff3e0ff */
[----:B------:R-:W-:Y:S01]  /*2200*/  @!UP0 UIADD3 UR10, UR33, UR13, URZ ;  /* 0x0000000d210a8290 */ /* 0x000fe2000fffe03f */
[----:B------:R-:W-:Y:S01]  /*2210*/  LOP3.LUT R5, R0, 0xfffffff8, RZ, 0xc0, !PT ;  /* 0xfffffff800057812 */ /* 0x000fe200078ec0ff */
[----:B------:R-:W-:Y:S01]  /*2220*/  @!UP0 UMOV UR30, UR32 ;  /* 0x00000020001e8c82 */ /* 0x000fe20008000000 */
[----:B------:R-:W-:Y:S01]  /*2230*/  IADD3.X R9, R30, UR27, RZ, P1, !PT ;  /* 0x0000001b1e097c10 */ /* 0x000fe20008ffe4ff */
[----:B------:R-:W-:Y:S01]  /*2240*/  UIMAD UR27, UR12, UR5, UR29 ;  /* 0x000000050c1b72a4 */ /* 0x000fe2000f8e021d */
[----:B------:R-:W-:Y:S01]  /*2250*/  LOP3.LUT R7, R198, 0x38, R199, 0xf8, !PT ;  /* 0x00000038c6077812 */ /* 0x000fe200078ef8c7 */
[----:B------:R-:W-:Y:S01]  /*2260*/  UIADD3 UR5, -UR17, UR21, URZ ;  /* 0x0000001511057290 */ /* 0x000fe2000fffe13f */
[----:B------:R-:W-:Y:S01]  /*2270*/  SHF.R.U32.HI R198, RZ, 0x3, R198 ;  /* 0x00000003ffc67819 */ /* 0x000fe200000116c6 */
[----:B------:R-:W-:Y:S01]  /*2280*/  IMAD.IADD R18, R18, 0x1, -R5 ;  /* 0x0000000112127824 */ /* 0x000fe200078e0a05 */
[----:B------:R-:W-:Y:S01]  /*2290*/  IADD3 R152, P5, R20, UR25, RZ ;  /* 0x0000001914987c10 */ /* 0x000fe2000ffbe0ff */
[----:B------:R-:W-:Y:S01]  /*22a0*/  IMAD.SHL.U32 R5, R4, 0x8, RZ ;  /* 0x0000000804057824 */ /* 0x000fe200078e00ff */
[----:B------:R-:W-:Y:S01]  /*22b0*/  LOP3.LUT R198, R7, R198, RZ, 0x3c, !PT ;  /* 0x000000c607c67212 */ /* 0x000fe200078e3cff */
[C---:B------:R-:W-:Y:S01]  /*22c0*/  VIADD R14, R20.reuse, 0x20 ;  /* 0x00000020140e7836 */ /* 0x040fe20000000000 */
[----:B------:R-:W-:Y:S01]  /*22d0*/  IADD3 R4, P0, R199, UR30, RZ ;  /* 0x0000001ec7047c10 */ /* 0x000fe2000ff1e0ff */
[----:B------:R-:W-:Y:S01]  /*22e0*/  IMAD.U32 R24, RZ, RZ, UR4 ;  /* 0x00000004ff187e24 */ /* 0x000fe2000f8e00ff */
[----:B------:R-:W-:Y:S01]  /*22f0*/  ISETP.GE.AND P6, PT, R20, UR5, PT ;  /* 0x0000000514007c0c */ /* 0x000fe2000bfc6270 */
[----:B------:R-:W-:Y:S01]  /*2300*/  UMOV UR4, 0x400 ;  /* 0x0000040000047882 */ /* 0x000fe20000000000 */
[----:B------:R-:W-:Y:S01]  /*2310*/  LOP3.LUT R198, R198, 0xfffffe00, R5, 0xf8, !PT ;  /* 0xfffffe00c6c67812 */ /* 0x000fe200078ef805 */
[----:B--2---:R-:W-:Y:S01]  /*2320*/  ULEA UR4, UR26, UR4, 0x18 ;  /* 0x000000041a047291 */ /* 0x004fe2000f8ec03f */
[----:B------:R-:W-:Y:S01]  /*2330*/  IADD3.X R5, R30, UR10, RZ, P0, !PT ;  /* 0x0000000a1e057c10 */ /* 0x000fe200087fe4ff */
[----:B------:R-:W-:Y:S01]  /*2340*/  UIADD3 UR10, UR14, -0x1, URZ ;  /* 0xffffffff0e0a7890 */ /* 0x000fe2000fffe03f */
[----:B------:R-:W-:Y:S01]  /*2350*/  ISETP.GE.AND P4, PT, R22, UR5, PT ;  /* 0x0000000516007c0c */ /* 0x000fe2000bf86270 */
[----:B------:R-:W-:Y:S01]  /*2360*/  IMAD.MOV.U32 R7, RZ, RZ, 0x10 ;  /* 0x00000010ff077424 */ /* 0x000fe200078e00ff */
[----:B------:R-:W-:Y:S01]  /*2370*/  ISETP.GE.AND P0, PT, R14, UR5, PT ;  /* 0x000000050e007c0c */ /* 0x000fe2000bf06270 */
[----:B------:R-:W-:Y:S01]  /*2380*/  IMAD.WIDE.U32 R24, R24, UR12, R4 ;  /* 0x0000000c18187c25 */ /* 0x000fe2000f8e0004 */
[----:B------:R-:W-:Y:S01]  /*2390*/  SHF.R.S32.HI R21, RZ, 0x1f, R20 ;  /* 0x0000001fff157819 */ /* 0x000fe20000011414 */
[----:B------:R-:W-:Y:S01]  /*23a0*/  USHF.L.U32 UR13, UR10, 0x6, URZ ;  /* 0x000000060a0d7899 */ /* 0x000fe2000800063f */
[----:B------:R-:W-:Y:S01]  /*23b0*/  R2P PR, R18, 0x6 ;  /* 0x0000000612007804 */ /* 0x000fe20000000000 */
[----:B------:R-:W-:Y:S01]  /*23c0*/  IMAD.MOV.U32 R5, RZ, RZ, 0x20 ;  /* 0x00000020ff057424 */ /* 0x000fe200078e00ff */
[----:B------:R-:W-:Y:S01]  /*23d0*/  IADD3.X R15, R21, UR24, RZ, P5, !PT ;  /* 0x00000018150f7c10 */ /* 0x000fe2000affe4ff */
[C---:B------:R-:W-:Y:S01]  /*23e0*/  IMAD R12, R16.reuse, UR7, R3 ;  /* 0x00000007100c7c24 */ /* 0x040fe2000f8e0203 */
[----:B------:R-:W-:Y:S01]  /*23f0*/  UIADD3 UR12, -UR13, UR20, URZ ;  /* 0x000000140d0c7290 */ /* 0x000fe2000fffe13f */
[----:B------:R-:W-:Y:S01]  /*2400*/  IMAD.WIDE.U32 R16, R16, UR6, R8 ;  /* 0x0000000610107c25 */ /* 0x000fe2000f8e0008 */
[----:B------:R-:W-:-:S02]  /*2410*/  LEA R198, R198, UR4, 0x1 ;  /* 0x00000004c6c67c11 */ /* 0x000fc4000f8e08ff */
[----:B------:R-:W-:Y:S01]  /*2420*/  SEL R7, R7, 0xfffffff0, !P1 ;  /* 0xfffffff007077807 */ /* 0x000fe20004800000 */
[----:B------:R-:W-:Y:S01]  /*2430*/  VIADD R27, R25, UR27 ;  /* 0x0000001b191b7c36 */ /* 0x000fe20008000000 */
[----:B------:R-:W-:Y:S01]  /*2440*/  SEL R5, R5, 0xffffffe0, !P2 ;  /* 0xffffffe005057807 */ /* 0x000fe20005000000 */
[----:B-1----:R-:W-:-:S04]  /*2450*/  IMAD.WIDE R32, R33, 0x40, R20 ;  /* 0x0000004021207825 */ /* 0x002fc800078e0214 */
[C---:B------:R-:W-:Y:S02]  /*2460*/  VIADD R4, R199.reuse, 0x40 ;  /* 0x00000040c7047836 */ /* 0x040fe40000000000 */
[----:B------:R-:W-:Y:S01]  /*2470*/  VIADD R3, R199, 0x80 ;  /* 0x00000080c7037836 */ /* 0x000fe20000000000 */
        /* <DEDUP_REMOVED lines=36> */
.L_x_2684:
[----:B------:R-:W-:Y:S05]  /*26c0*/  BSYNC B0 ;  /* 0x0000000000007941 */ /* 0x000fea0003800000 */
.L_x_2683:
        /* <DEDUP_REMOVED lines=41> */
.L_x_2686:
[----:B------:R-:W-:Y:S05]  /*2960*/  BSYNC B0 ;  /* 0x0000000000007941 */ /* 0x000fea0003800000 */
.L_x_2685:
        /* <DEDUP_REMOVED lines=42> */
.L_x_2688:
[----:B------:R-:W-:Y:S05]  /*2c10*/  BSYNC B0 ;  /* 0x0000000000007941 */ /* 0x000fea0003800000 */
.L_x_2687:
        /* <DEDUP_REMOVED lines=45> */
.L_x_2690:
[----:B------:R-:W-:Y:S05]  /*2ef0*/  BSYNC B0 ;  /* 0x0000000000007941 */ /* 0x000fea0003800000 */
.L_x_2689:
        /* <DEDUP_REMOVED lines=37> */
.L_x_2692:
[----:B------:R-:W-:Y:S05]  /*3150*/  BSYNC B0 ;  /* 0x0000000000007941 */ /* 0x000fea0003800000 */
.L_x_2691:
        /* <DEDUP_REMOVED lines=33> */
.L_x_2694:
[----:B------:R-:W-:Y:S05]  /*3370*/  BSYNC B0 ;  /* 0x0000000000007941 */ /* 0x000fea0003800000 */
.L_x_2693:
        /* <DEDUP_REMOVED lines=39> */
.L_x_2696:
[----:B------:R-:W-:Y:S05]  /*35f0*/  BSYNC B0 ;  /* 0x0000000000007941 */ /* 0x000fea0003800000 */
.L_x_2695:
        /* <DEDUP_REMOVED lines=43> */
.L_x_2698:
[----:B------:R-:W-:Y:S05]  /*38b0*/  BSYNC B0 ;  /* 0x0000000000007941 */ /* 0x000fea0003800000 */
.L_x_2697:
[----:B------:R-:W0:Y:S01]  /*38c0*/  LDGDEPBAR ;  /* 0x00000000000079af */ /* 0x000e220000000000 */
[----:B------:R-:W-:Y:S01]  /*38d0*/  IMAD.IADD R23, R24, 0x1, -R23 ;  /* 0x0000000118177824 */ /* 0x000fe200078e0a17 */
[----:B------:R-:W-:Y:S01]  /*38e0*/  LOP3.LUT R20, R21, 0x8, R20, 0xf8, !PT ;  /* 0x0000000815147812 */ /* 0x000fe200078ef814 */
[----:B------:R-:W-:Y:S01]  /*38f0*/  IMAD.SHL.U32 R18, R18, 0x40, RZ ;  /* 0x0000004012127824 */ /* 0x000fe200078e00ff */
[----:B------:R-:W-:Y:S01]  /*3900*/  SHF.R.U32.HI R21, RZ, 0x3, R21 ;  /* 0x00000003ff157819 */ /* 0x000fe20000011615 */
[----:B-1234-:R-:W-:Y:S01]  /*3910*/  IMAD.SHL.U32 R8, R23, 0x8, RZ ;  /* 0x0000000817087824 */ /* 0x01efe200078e00ff */
[----:B------:R-:W-:Y:S01]  /*3920*/  LEA.HI R84, R13, R6, RZ, 0x5 ;  /* 0x000000060d547211 */ /* 0x000fe200078f28ff */
[-C--:B------:R-:W-:Y:S01]  /*3930*/  IMAD R15, R15, R224.reuse, RZ ;  /* 0x000000e00f0f7224 */ /* 0x080fe200078e02ff */
[----:B------:R-:W-:Y:S01]  /*3940*/  LOP3.LUT R9, R18, 0x1c0, RZ, 0xc0, !PT ;  /* 0x000001c012097812 */ /* 0x000fe200078ec0ff */
[----:B------:R-:W-:Y:S01]  /*3950*/  IMAD.IADD R17, R17, 0x1, R12 ;  /* 0x0000000111117824 */ /* 0x000fe200078e020c */
[----:B------:R-:W-:Y:S01]  /*3960*/  LOP3.LUT R20, R20, R21, RZ, 0x3c, !PT ;  /* 0x0000001514147212 */ /* 0x000fe200078e3cff */
[C---:B------:R-:W-:Y:S01]  /*3970*/  IMAD R135, R152.reuse, R225, R15 ;  /* 0x000000e198877224 */ /* 0x040fe200078e020f */
[----:B------:R-:W-:Y:S01]  /*3980*/  LOP3.LUT R8, R9, 0x8, R8, 0xf8, !PT ;  /* 0x0000000809087812 */ /* 0x000fe200078ef808 */
[----:B------:R-:W-:Y:S01]  /*3990*/  IMAD.WIDE.U32 R152, R152, R224, R16 ;  /* 0x000000e098987225 */ /* 0x000fe200078e0010 */
[----:B------:R-:W-:Y:S01]  /*39a0*/  SHF.R.U32.HI R9, RZ, 0x3, R9 ;  /* 0x00000003ff097819 */ /* 0x000fe20000011609 */
[----:B------:R-:W-:Y:S01]  /*39b0*/  ULDC.64 UR6, c[0x0][0x220] ;  /* 0x0000880000067ab9 */ /* 0x000fe20000000a00 */
[----:B------:R-:W-:Y:S01]  /*39c0*/  SHF.R.S32.HI R85, RZ, 0x5, R84 ;  /* 0x00000005ff557819 */ /* 0x000fe20000011454 */
[----:B------:R-:W-:Y:S01]  /*39d0*/  IMAD R193, R23, 0x200, R20 ;  /* 0x0000020017c17824 */ /* 0x000fe200078e0214 */
[----:B------:R-:W-:Y:S01]  /*39e0*/  LOP3.LUT R8, R8, R9, RZ, 0x3c, !PT ;  /* 0x0000000908087212 */ /* 0x000fe200078e3cff */
[----:B------:R-:W-:Y:S01]  /*39f0*/  IMAD.SHL.U32 R9, R0, 0x40, RZ ;  /* 0x0000004000097824 */ /* 0x000fe200078e00ff */
[----:B------:R-:W-:Y:S01]  /*3a00*/  LEA R210, P1, R152, UR6, 0x1 ;  /* 0x0000000698d27c11 */ /* 0x000fe2000f8208ff */
[----:B------:R-:W-:Y:S01]  /*3a10*/  IMAD.IADD R135, R153, 0x1, R135 ;  /* 0x0000000199877824 */ /* 0x000fe200078e0287 */
[----:B------:R-:W-:Y:S01]  /*3a20*/  BSSY B0, `(.L_x_2699) ;  /* 0x0000027000007945 */ /* 0x000fe20003800000 */
[----:B------:R-:W-:Y:S01]  /*3a30*/  ISETP.GE.AND P6, PT, R14, UR12, PT ;  /* 0x0000000c0e007c0c */ /* 0x000fe2000bfc6270 */
        /* <DEDUP_REMOVED lines=37> */
.L_x_2700:
[----:B------:R-:W-:Y:S05]  /*3c90*/  BSYNC B0 ;  /* 0x0000000000007941 */ /* 0x000fea0003800000 */
.L_x_2699:
        /* <DEDUP_REMOVED lines=31> */
.L_x_2702:
[----:B------:R-:W-:Y:S05]  /*3e90*/  BSYNC B0 ;  /* 0x0000000000007941 */ /* 0x000fea0003800000 */
.L_x_2701:
        /* <DEDUP_REMOVED lines=33> */
.L_x_2704:
[----:B------:R-:W-:Y:S05]  /*40b0*/  BSYNC B0 ;  /* 0x0000000000007941 */ /* 0x000fea0003800000 */
.L_x_2703:
        /* <DEDUP_REMOVED lines=31> */
[----:B-1----:R-:W-:-:S05]  /*42b0*/  IMAD.WIDE.U32 R10, R224, 0x60, R210 ;  /* 0x00000060e00a7825 */ /* 0x002fca00078e00d2 */
[----:B------:R-:W-:-:S05]  /*42c0*/  IADD3 R11, R11, R8, RZ ;  /* 0x000000080b0b7210 */ /* 0x000fca0007ffe0ff */
[----:B------:R-:W-:Y:S01]  /*42d0*/  @!PT LDS RZ, [RZ] ;  /* 0x00000000fffff984 */ /* 0x000fe20000000800 */
[----:B------:R-:W-:Y:S01]  /*42e0*/  @!PT LDS RZ, [RZ] ;  /* 0x00000000fffff984 */ /* 0x000fe20000000800 */
[----:B------:R-:W-:Y:S01]  /*42f0*/  @!PT LDS RZ, [RZ] ;  /* 0x00000000fffff984 */ /* 0x000fe20000000800 */
[----:B------:R1:W-:Y:S02]  /*4300*/  LDGSTS.E.BYPASS.LTC128B.128 [R198+0x11800], desc[UR22][R10.64+0x100] ;  /* 0x118001000ac67fae */ /* 0x0003e4000b901d56 */
.L_x_2706:
[----:B------:R-:W-:Y:S05]  /*4310*/  BSYNC B0 ;  /* 0x0000000000007941 */ /* 0x000fea0003800000 */
.L_x_2705:
[----:B------:R-:W-:Y:S01]  /*4320*/  LDSM.16.M88.4 R60, [R194] ;  /* 0x00000000c23c783b */ /* 0x000fe20000000200 */
[----:B------:R-:W-:Y:S01]  /*4330*/  R2P PR, R2, 0x6 ;  /* 0x0000000602007804 */ /* 0x000fe20000000000 */
[----:B------:R-:W-:Y:S01]  /*4340*/  VIADD R2, R193, 0x6000 ;  /* 0x00006000c1027836 */ /* 0x000fe20000000000 */
[----:B------:R-:W-:Y:S01]  /*4350*/  LEA R203, R85, UR17, 0x4 ;  /* 0x0000001155cb7c11 */ /* 0x000fe2000f8e20ff */
[----:B------:R-:W5:Y:S01]  /*4360*/  LDSM.16.M88.4 R44, [R193+0x6000] ;  /* 0x00600000c12c783b */ /* 0x000f620000000200 */
[----:B------:R-:W-:Y:S01]  /*4370*/  VIADD R191, R193, 0x6020 ;  /* 0x00006020c1bf7836 */ /* 0x000fe20000000000 */
[----:B------:R-:W-:Y:S01]  /*4380*/  UIADD3 UR12, UR20, 0x1, -UR21 ;  /* 0x00000001140c7890 */ /* 0x000fe2000fffe815 */
[--C-:B------:R-:W-:Y:S01]  /*4390*/  IMAD R192, R7, 0x2, R194.reuse ;  /* 0x0000000207c07824 */ /* 0x100fe200078e02c2 */
[----:B------:R-:W2:Y:S01]  /*43a0*/  LDSM.16.M88.4 R36, [R193+0x6800] ;  /* 0x00680000c124783b */ /* 0x000ea20000000200 */
[----:B------:R-:W-:Y:S01]  /*43b0*/  IMAD R190, R5, 0x2, R194 ;  /* 0x0000000205be7824 */ /* 0x000fe200078e02c2 */
[----:B------:R-:W-:Y:S01]  /*43c0*/  ISETP.LT.AND P6, PT, R195, UR10, PT ;  /* 0x0000000ac3007c0c */ /* 0x000fe2000bfc1270 */
[----:B------:R-:W-:Y:S01]  /*43d0*/  UIADD3 UR21, UR20, -UR16, -UR21 ;  /* 0x8000001014157290 */ /* 0x000fe2000fffe815 */
[----:B------:R-:W3:Y:S01]  /*43e0*/  LDSM.16.M88.4 R28, [R193+0x7000] ;  /* 0x00700000c11c783b */ /* 0x000ee20000000200 */
[----:B------:R-:W-:Y:S01]  /*43f0*/  LEA R189, R5, R192, 0x1 ;  /* 0x000000c005bd7211 */ /* 0x000fe200078e08ff */
[----:B------:R-:W-:Y:S01]  /*4400*/  UIADD3 UR16, UR12, UR15, URZ ;  /* 0x0000000f0c107290 */ /* 0x000fe2000fffe03f */
[----:B------:R-:W-:Y:S01]  /*4410*/  @P1 IADD3 R191, R2, -0x20, RZ ;  /* 0xffffffe002bf1810 */ /* 0x000fe20007ffe0ff */
[----:B------:R-:W4:Y:S01]  /*4420*/  LDSM.16.M88.4 R52, [R193+0x7800] ;  /* 0x00780000c134783b */ /* 0x000f220000000200 */
[----:B------:R-:W-:Y:S01]  /*4430*/  IMAD.MOV.U32 R2, RZ, RZ, 0x40 ;  /* 0x00000040ff027424 */ /* 0x000fe200078e00ff */
[----:B------:R-:W-:Y:S01]  /*4440*/  SHF.L.U32 R204, R6, 0x1, RZ ;  /* 0x0000000106cc7819 */ /* 0x000fe200000006ff */
[----:B------:R-:W-:Y:S01]  /*4450*/  IMAD.U32 R202, RZ, RZ, UR20 ;  /* 0x00000014ffca7e24 */ /* 0x000fe2000f8e00ff */
[----:B-1----:R-:W-:Y:S01]  /*4460*/  LDSM.16.M88.4 R8, [R192] ;  /* 0x00000000c008783b */ /* 0x002fe20000000200 */
[----:B------:R-:W-:Y:S01]  /*4470*/  IMAD.U32 R200, RZ, RZ, UR12 ;  /* 0x0000000cffc87e24 */ /* 0x000fe2000f8e00ff */
[----:B------:R-:W-:Y:S01]  /*4480*/  SEL R2, R2, 0xffffffc0, !P2 ;  /* 0xffffffc002027807 */ /* 0x000fe20005000000 */
[C---:B------:R-:W-:Y:S01]  /*4490*/  VIADD R182, R191.reuse, 0x1000 ;  /* 0x00001000bfb67836 */ /* 0x040fe20000000000 */
[----:B------:R-:W1:Y:S01]  /*44a0*/  LDSM.16.M88.4 R12, [R191] ;  /* 0x00000000bf0c783b */ /* 0x000e620000000200 */
[----:B------:R-:W-:Y:S01]  /*44b0*/  LOP3.LUT R204, R204, 0x6, RZ, 0xc0, !PT ;  /* 0x00000006cccc7812 */ /* 0x000fe200078ec0ff */
[C---:B------:R-:W-:Y:S01]  /*44c0*/  VIADD R181, R191.reuse, 0x1800 ;  /* 0x00001800bfb57836 */ /* 0x040fe20000000000 */
[----:B------:R-:W-:Y:S01]  /*44d0*/  IADD3 R183, R191, 0x800, RZ ;  /* 0x00000800bfb77810 */ /* 0x000fe20007ffe0ff */
[----:B------:R-:W1:Y:S01]  /*44e0*/  LDSM.16.M88.4 R20, [R191+0x800] ;  /* 0x00080000bf14783b */ /* 0x000e620000000200 */
[----:B------:R-:W-:Y:S01]  /*44f0*/  IMAD.IADD R187, R193, 0x1, R2 ;  /* 0x00000001c1bb7824 */ /* 0x000fe200078e0202 */
[C---:B------:R-:W-:Y:S01]  /*4500*/  IADD3 R179, R191.reuse, 0x2000, RZ ;  /* 0x00002000bfb37810 */ /* 0x040fe20007ffe0ff */
[----:B------:R-:W-:Y:S01]  /*4510*/  IMAD.IADD R180, R2, 0x1, R191 ;  /* 0x0000000102b47824 */ /* 0x000fe200078e02bf */
[----:B------:R-:W1:Y:S01]  /*4520*/  LDSM.16.M88.4 R16, [R191+0x1000] ;  /* 0x00100000bf10783b */ /* 0x000e620000000200 */
[C---:B------:R-:W-:Y:S01]  /*4530*/  VIADD R178, R191.reuse, 0x2800 ;  /* 0x00002800bfb27836 */ /* 0x040fe20000000000 */
[C---:B------:R-:W-:Y:S01]  /*4540*/  IADD3 R176, R191.reuse, 0x3800, RZ ;  /* 0x00003800bfb07810 */ /* 0x040fe20007ffe0ff */
[C---:B------:R-:W-:Y:S01]  /*4550*/  VIADD R177, R191.reuse, 0x3000 ;  /* 0x00003000bfb17836 */ /* 0x040fe20000000000 */
[----:B------:R-:W1:Y:S01]  /*4560*/  LDSM.16.M88.4 R76, [R191+0x1800] ;  /* 0x00180000bf4c783b */ /* 0x000e620000000200 */
[C---:B------:R-:W-:Y:S01]  /*4570*/  VIADD R175, R191.reuse, 0x4000 ;  /* 0x00004000bfaf7836 */ /* 0x040fe20000000000 */
[C---:B------:R-:W-:Y:S01]  /*4580*/  IADD3 R173, R191.reuse, 0x5000, RZ ;  /* 0x00005000bfad7810 */ /* 0x040fe20007ffe0ff */
[C---:B------:R-:W-:Y:S01]  /*4590*/  VIADD R174, R191.reuse, 0x4800 ;  /* 0x00004800bfae7836 */ /* 0x040fe20000000000 */
[----:B------:R-:W-:Y:S01]  /*45a0*/  LDSM.16.M88.4 R72, [R190] ;  /* 0x00000000be48783b */ /* 0x000fe20000000200 */
[----:B------:R-:W-:Y:S01]  /*45b0*/  VIADD R172, R191, 0x5800 ;  /* 0x00005800bfac7836 */ /* 0x000fe20000000000 */
[C---:B-----5:R-:W-:Y:S02]  /*45c0*/  HMMA.16816.F32 R48, R60.reuse, R44, RZ ;  /* 0x0000002c3c30723c */ /* 0x060fe400000018ff */
[----:B------:R-:W5:Y:S04]  /*45d0*/  LDSM.16.M88.4 R56, [R187+0x6000] ;  /* 0x00600000bb38783b */ /* 0x000f680000000200 */
[----:B------:R-:W-:Y:S01]  /*45e0*/  LDSM.16.M88.4 R68, [R187+0x7800] ;  /* 0x00780000bb44783b */ /* 0x000fe20000000200 */
[C---:B------:R-:W-:Y:S03]  /*45f0*/  HMMA.16816.F32 R44, R60.reuse, R46, RZ ;  /* 0x0000002e3c2c723c */ /* 0x040fe600000018ff */
[----:B------:R-:W-:Y:S03]  /*4600*/  LDSM.16.M88.4 R64, [R189] ;  /* 0x00000000bd40783b */ /* 0x000fe60000000200 */
[C---:B--2---:R-:W-:Y:S01]  /*4610*/  HMMA.16816.F32 R40, R60.reuse, R36, RZ ;  /* 0x000000243c28723c */ /* 0x044fe200000018ff */
[----:B------:R-:W-:Y:S04]  /*4620*/  LDSM.16.M88.4 R80, [R180+0x3800] ;  /* 0x00380000b450783b */ /* 0x000fe80000000200 */
[----:B------:R-:W0:Y:S01]  /*4630*/  LDGDEPBAR ;  /* 0x00000000000079af */ /* 0x000e220000000000 */
[C---:B---3--:R-:W-:Y:S06]  /*4640*/  HMMA.16816.F32 R32, R60.reuse, R28, RZ ;  /* 0x0000001c3c20723c */ /* 0x048fec00000018ff */
[C---:B------:R-:W-:Y:S06]  /*4650*/  HMMA.16816.F32 R36, R60.reuse, R38, RZ ;  /* 0x000000263c24723c */ /* 0x040fec00000018ff */
[C---:B------:R-:W-:Y:S06]  /*4660*/  HMMA.16816.F32 R28, R60.reuse, R30, RZ ;  /* 0x0000001e3c1c723c */ /* 0x040fec00000018ff */
[C---:B----4-:R-:W-:Y:S06]  /*4670*/  HMMA.16816.F32 R24, R60.reuse, R52, RZ ;  /* 0x000000343c18723c */ /* 0x050fec00000018ff */
[----:B------:R-:W-:Y:S01]  /*4680*/  HMMA.16816.F32 R60, R60, R54, RZ ;  /* 0x000000363c3c723c */ /* 0x000fe200000018ff */
[----:B------:R-:W-:Y:S05]  /*4690*/  LDSM.16.M88.4 R52, [R187+0x7000] ;  /* 0x00700000bb34783b */ /* 0x000fea0000000200 */
[C---:B-1----:R-:W-:Y:S06]  /*46a0*/  HMMA.16816.F32 R48, R8.reuse, R12, R48 ;  /* 0x0000000c0830723c */ /* 0x042fec0000001830 */
[C---:B------:R-:W-:Y:S01]  /*46b0*/  HMMA.16816.F32 R44, R8.reuse, R14, R44 ;  /* 0x0000000e082c723c */ /* 0x040fe2000000182c */
[----:B------:R-:W1:Y:S05]  /*46c0*/  LDSM.16.M88.4 R12, [R187+0x6800] ;  /* 0x00680000bb0c783b */ /* 0x000e6a0000000200 */
[C---:B------:R-:W-:Y:S06]  /*46d0*/  HMMA.16816.F32 R40, R8.reuse, R20, R40 ;  /* 0x000000140828723c */ /* 0x040fec0000001828 */
        /* <DEDUP_REMOVED lines=17> */
[----:B------:R-:W4:Y:S05]  /*47f0*/  LDSM.16.M88.4 R52, [R193+0x8800] ;  /* 0x00880000c134783b */ /* 0x000f2a0000000200 */
[C---:B------:R-:W-:Y:S06]  /*4800*/  HMMA.16816.F32 R24, R72.reuse, R68, R24 ;  /* 0x000000444818723c */ /* 0x040fec0000001818 */
[----:B------:R-:W-:Y:S01]  /*4810*/  HMMA.16816.F32 R72, R72, R70, R60 ;  /* 0x000000464848723c */ /* 0x000fe2000000183c */
[----:B------:R-:W5:Y:S04]  /*4820*/  LDSM.16.M88.4 R60, [R193+0x9000] ;  /* 0x00900000c13c783b */ /* 0x000f680000000200 */
[----:B------:R-:W-:Y:S01]  /*4830*/  LDSM.16.M88.4 R68, [R193+0x9800] ;  /* 0x00980000c144783b */ /* 0x000fe20000000200 */
        /* <DEDUP_REMOVED lines=8> */
[----:B------:R-:W3:Y:S05]  /*48c0*/  LDSM.16.M88.4 R16, [R191+0x2800] ;  /* 0x00280000bf10783b */ /* 0x000eea0000000200 */
[C---:B-1----:R-:W-:Y:S06]  /*48d0*/  HMMA.16816.F32 R48, R56.reuse, R12, R48 ;  /* 0x0000000c3830723c */ /* 0x042fec0000001830 */
[C---:B------:R-:W-:Y:S01]  /*48e0*/  HMMA.16816.F32 R44, R56.reuse, R14, R44 ;  /* 0x0000000e382c723c */ /* 0x040fe2000000182c */
[----:B------:R-:W1:Y:S05]  /*48f0*/  LDSM.16.M88.4 R12, [R191+0x3000] ;  /* 0x00300000bf0c783b */ /* 0x000e6a0000000200 */
[----:B----4-:R-:W-:Y:S06]  /*4900*/  HMMA.16816.F32 R40, R56, R52, R40 ;  /* 0x000000343828723c */ /* 0x010fec0000001828 */
[C---:B------:R-:W-:Y:S06]  /*4910*/  HMMA.16816.F32 R24, R64.reuse, R76, R24 ;  /* 0x0000004c4018723c */ /* 0x040fec0000001818 */
[----:B------:R-:W-:Y:S01]  /*4920*/  HMMA.16816.F32 R72, R64, R78, R72 ;  /* 0x0000004e4048723c */ /* 0x000fe20000001848 */
[----:B------:R-:W-:Y:S04]  /*4930*/  LDSM.16.M88.4 R76, [R191+0x3800] ;  /* 0x00380000bf4c783b */ /* 0x000fe80000000200 */
[----:B------:R-:W-:Y:S01]  /*4940*/  LDSM.16.M88.4 R64, [R187+0x8000] ;  /* 0x00800000bb40783b */ /* 0x000fe20000000200 */
[C---:B------:R-:W-:Y:S03]  /*4950*/  HMMA.16816.F32 R36, R56.reuse, R54, R36 ;  /* 0x000000363824723c */ /* 0x040fe60000001824 */
[----:B------:R-:W-:Y:S03]  /*4960*/  LDSM.16.M88.4 R52, [R190+0x2000] ;  /* 0x00200000be34783b */ /* 0x000fe60000000200 */
[C---:B-----5:R-:W-:Y:S06]  /*4970*/  HMMA.16816.F32 R32, R56.reuse, R60, R32 ;  /* 0x0000003c3820723c */ /* 0x060fec0000001820 */
[----:B------:R-:W-:Y:S01]  /*4980*/  HMMA.16816.F32 R28, R56, R62, R28 ;  /* 0x0000003e381c723c */ /* 0x000fe2000000181c */
[----:B------:R-:W4:Y:S05]  /*4990*/  LDSM.16.M88.4 R60, [R187+0x8800] ;  /* 0x00880000bb3c783b */ /* 0x000f2a0000000200 */
[C---:B--2---:R-:W-:Y:S06]  /*49a0*/  HMMA.16816.F32 R48, R8.reuse, R20, R48 ;  /* 0x000000140830723c */ /* 0x044fec0000001830 */
[C---:B------:R-:W-:Y:S01]  /*49b0*/  HMMA.16816.F32 R44, R8.reuse, R22, R44 ;  /* 0x00000016082c723c */ /* 0x040fe2000000182c */
[----:B------:R-:W2:Y:S05]  /*49c0*/  LDSM.16.M88.4 R20, [R187+0x9000] ;  /* 0x00900000bb14783b */ /* 0x000eaa0000000200 */
[----:B---3--:R-:W-:Y:S06]  /*49d0*/  HMMA.16816.F32 R40, R8, R16, R40 ;  /* 0x000000100828723c */ /* 0x008fec0000001828 */
[C---:B------:R-:W-:Y:S06]  /*49e0*/  HMMA.16816.F32 R24, R56.reuse, R68, R24 ;  /* 0x000000443818723c */ /* 0x040fec0000001818 */
[----:B------:R-:W-:Y:S01]  /*49f0*/  HMMA.16816.F32 R72, R56, R70, R72 ;  /* 0x000000463848723c */ /* 0x000fe20000001848 */
[----:B------:R-:W-:Y:S04]  /*4a00*/  LDSM.16.M88.4 R68, [R189+0x2000] ;  /* 0x00200000bd44783b */ /* 0x000fe80000000200 */
[----:B------:R-:W-:Y:S01]  /*4a10*/  LDSM.16.M88.4 R56, [R187+0x9800] ;  /* 0x00980000bb38783b */ /* 0x000fe20000000200 */
[C---:B------:R-:W-:Y:S03]  /*4a20*/  HMMA.16816.F32 R36, R8.reuse, R18, R36 ;  /* 0x000000120824723c */ /* 0x040fe60000001824 */
[----:B------:R-:W-:Y:S03]  /*4a30*/  LDSM.16.M88.4 R16, [R180+0x2000] ;  /* 0x00200000b410783b */ /* 0x000fe60000000200 */
[C---:B-1----:R-:W-:Y:S06]  /*4a40*/  HMMA.16816.F32 R32, R8.reuse, R12, R32 ;  /* 0x0000000c0820723c */ /* 0x042fec0000001820 */
[----:B------:R-:W-:Y:S01]  /*4a50*/  HMMA.16816.F32 R28, R8, R14, R28 ;  /* 0x0000000e081c723c */ /* 0x000fe2000000181c */
        /* <DEDUP_REMOVED lines=8> */
[C---:B--2---:R-:W-:Y:S06]  /*4ae0*/  HMMA.16816.F32 R32, R52.reuse, R20, R32 ;  /* 0x000000143420723c */ /* 0x044fec0000001820 */
[----:B------:R-:W-:Y:S01]  /*4af0*/  HMMA.16816.F32 R28, R52, R22, R28 ;  /* 0x00000016341c723c */ /* 0x000fe2000000181c */
[----:B------:R-:W2:Y:S05]  /*4b00*/  LDSM.16.M88.4 R20, [R194+0x4000] ;  /* 0x00400000c214783b */ /* 0x000eaa0000000200 */
[----:B-1----:R-:W-:Y:S06]  /*4b10*/  HMMA.16816.F32 R40, R68, R12, R40 ;  /* 0x0000000c4428723c */ /* 0x002fec0000001828 */
[C---:B------:R-:W-:Y:S06]  /*4b20*/  HMMA.16816.F32 R48, R52.reuse, R64, R48 ;  /* 0x000000403430723c */ /* 0x040fec0000001830 */
[C---:B------:R-:W-:Y:S01]  /*4b30*/  HMMA.16816.F32 R44, R52.reuse, R66, R44 ;  /* 0x00000042342c723c */ /* 0x040fe2000000182c */
[----:B------:R-:W-:Y:S05]  /*4b40*/  LDSM.16.M88.4 R64, [R193+0xa000] ;  /* 0x00a00000c140783b */ /* 0x000fea0000000200 */
[C---:B------:R-:W-:Y:S06]  /*4b50*/  HMMA.16816.F32 R24, R52.reuse, R56, R24 ;  /* 0x000000383418723c */ /* 0x040fec0000001818 */
[----:B------:R-:W-:Y:S01]  /*4b60*/  HMMA.16816.F32 R72, R52, R58, R72 ;  /* 0x0000003a3448723c */ /* 0x000fe20000001848 */
[----:B------:R-:W-:Y:S04]  /*4b70*/  LDSM.16.M88.4 R56, [R193+0xb000] ;  /* 0x00b00000c138783b */ /* 0x000fe80000000200 */
[----:B------:R-:W-:Y:S01]  /*4b80*/  LDSM.16.M88.4 R52, [R193+0xb800] ;  /* 0x00b80000c134783b */ /* 0x000fe20000000200 */
[----:B------:R-:W-:Y:S03]  /*4b90*/  HMMA.16816.F32 R36, R68, R14, R36 ;  /* 0x0000000e4424723c */ /* 0x000fe60000001824 */
[----:B------:R-:W1:Y:S03]  /*4ba0*/  LDSM.16.M88.4 R12, [R191+0x4800] ;  /* 0x00480000bf0c783b */ /* 0x000e660000000200 */
        /* <DEDUP_REMOVED lines=12> */
[----:B------:R-:W2:Y:S03]  /*4c70*/  LDSM.16.M88.4 R60, [R187+0xa800] ;  /* 0x00a80000bb3c783b */ /* 0x000ea60000000200 */
[----:B-1----:R-:W-:Y:S06]  /*4c80*/  HMMA.16816.F32 R40, R76, R12, R40 ;  /* 0x0000000c4c28723c */ /* 0x002fec0000001828 */
        /* <DEDUP_REMOVED lines=15> */
[----:B------:R-:W2:Y:S05]  /*4d80*/  LDSM.16.M88.4 R16, [R180+0x4000] ;  /* 0x00400000b410783b */ /* 0x000eaa0000000200 */
[C---:B------:R-:W-:Y:S06]  /*4d90*/  HMMA.16816.F32 R32, R76.reuse, R8, R32 ;  /* 0x000000084c20723c */ /* 0x040fec0000001820 */
[C---:B------:R-:W-:Y:S01]  /*4da0*/  HMMA.16816.F32 R28, R76.reuse, R10, R28 ;  /* 0x0000000a4c1c723c */ /* 0x040fe2000000181c */
[----:B------:R-:W3:Y:S05]  /*4db0*/  LDSM.16.M88.4 R8, [R180+0x5000] ;  /* 0x00500000b408783b */ /* 0x000eea0000000200 */
[C---:B------:R-:W-:Y:S06]  /*4dc0*/  HMMA.16816.F32 R24, R76.reuse, R80, R24 ;  /* 0x000000504c18723c */ /* 0x040fec0000001818 */
[----:B------:R-:W-:Y:S06]  /*4dd0*/  HMMA.16816.F32 R72, R76, R82, R72 ;  /* 0x000000524c48723c */ /* 0x000fec0000001848 */
[----:B------:R-:W-:Y:S01]  /*4de0*/  HMMA.16816.F32 R36, R68, R62, R36 ;  /* 0x0000003e4424723c */ /* 0x000fe20000001824 */
[----:B------:R-:W4:Y:S01]  /*4df0*/  LDSM.16.M88.4 R60, [R180+0x5800] ;  /* 0x00580000b43c783b */ /* 0x000f220000000200 */
[----:B------:R-:W-:-:S04]  /*4e00*/  DEPBAR.LE SB0, 0x0 ;  /* 0x000080000000791a */ /* 0x000fc80000000000 */
[----:B-1----:R-:W-:Y:S06]  /*4e10*/  HMMA.16816.F32 R40, R20, R12, R40 ;  /* 0x0000000c1428723c */ /* 0x002fec0000001828 */
[----:B------:R-:W-:Y:S01]  /*4e20*/  HMMA.16816.F32 R48, R68, R64, R48 ;  /* 0x000000404430723c */ /* 0x000fe20000001830 */
[----:B------:R-:W-:-:S05]  /*4e30*/  LOP3.LUT R13, R84, 0xffffffe0, RZ, 0xc0, !PT ;  /* 0xffffffe0540d7812 */ /* 0x000fca00078ec0ff */
[----:B------:R-:W-:Y:S01]  /*4e40*/  IMAD.IADD R13, R6, 0x1, -R13 ;  /* 0x00000001060d7824 */ /* 0x000fe200078e0a0d */
[C---:B------:R-:W-:Y:S04]  /*4e50*/  HMMA.16816.F32 R44, R68.reuse, R66, R44 ;  /* 0x00000042442c723c */ /* 0x040fe8000000182c */
[----:B------:R-:W-:Y:S02]  /*4e60*/  SHF.R.S32.HI R2, RZ, 0x1f, R13 ;  /* 0x0000001fff027819 */ /* 0x000fe4000001140d */
[----:B------:R-:W-:Y:S02]  /*4e70*/  HMMA.16816.F32 R32, R68, R56, R32 ;  /* 0x000000384420723c */ /* 0x000fe40000001820 */
[----:B------:R-:W-:-:S04]  /*4e80*/  LEA.HI R13, R2, R13, RZ, 0x2 ;  /* 0x0000000d020d7211 */ /* 0x000fc800078f10ff */
[----:B------:R-:W-:Y:S01]  /*4e90*/  HMMA.16816.F32 R28, R68, R58, R28 ;  /* 0x0000003a441c723c */ /* 0x000fe2000000181c */
[----:B------:R-:W-:-:S05]  /*4ea0*/  SHF.R.S32.HI R2, RZ, 0x2, R13 ;  /* 0x00000002ff027819 */ /* 0x000fca000001140d */
[----:B------:R-:W-:Y:S01]  /*4eb0*/  HMMA.16816.F32 R24, R68, R52, R24 ;  /* 0x000000344418723c */ /* 0x000fe20000001818 */
[----:B------:R-:W-:-:S04]  /*4ec0*/  IMAD.IADD R203, R2, 0x1, R203 ;  /* 0x0000000102cb7824 */ /* 0x000fc800078e02cb */
[C---:B------:R-:W-:Y:S01]  /*4ed0*/  VIADD R201, R203.reuse, 0x8 ;  /* 0x00000008cbc97836 */ /* 0x040fe20000000000 */
[----:B------:R-:W-:Y:S01]  /*4ee0*/  HMMA.16816.F32 R72, R68, R54, R72 ;  /* 0x000000364448723c */ /* 0x000fe20000001848 */
[C---:B------:R-:W-:Y:S02]  /*4ef0*/  VIADDMNMX R202, R203.reuse, UR16, R202, PT ;  /* 0x00000010cbca7c46 */ /* 0x040fe4000b8001ca */
[----:B------:R-:W-:Y:S02]  /*4f00*/  VIADDMNMX R203, R203, UR21, RZ, !PT ;  /* 0x00000015cbcb7c46 */ /* 0x000fe4000f8001ff */
[C---:B------:R-:W-:Y:S01]  /*4f10*/  IADD3 R200, R201.reuse, UR15, R200 ;  /* 0x0000000fc9c87c10 */ /* 0x040fe2000fffe0c8 */
[----:B--2---:R-:W-:Y:S01]  /*4f20*/  HMMA.16816.F32 R48, R20, R16, R48 ;  /* 0x000000101430723c */ /* 0x004fe20000001830 */
[----:B------:R-:W-:Y:S02]  /*4f30*/  VIADDMNMX R201, R201, UR21, RZ, !PT ;  /* 0x00000015c9c97c46 */ /* 0x000fe4000f8001ff */
[----:B------:R-:W-:-:S03]  /*4f40*/  VIMNMX R200, R200, UR20, PT ;  /* 0x00000014c8c87c48 */ /* 0x000fc6000bfe0100 */
[C---:B------:R-:W-:Y:S06]  /*4f50*/  HMMA.16816.F32 R44, R20.reuse, R18, R44 ;  /* 0x00000012142c723c */ /* 0x040fec000000182c */
[C---:B------:R-:W-:Y:S06]  /*4f60*/  HMMA.16816.F32 R36, R20.reuse, R14, R36 ;  /* 0x0000000e1424723c */ /* 0x040fec0000001824 */
[C---:B---3--:R-:W-:Y:S06]  /*4f70*/  HMMA.16816.F32 R32, R20.reuse, R8, R32 ;  /* 0x000000081420723c */ /* 0x048fec0000001820 */
[C---:B------:R-:W-:Y:S06]  /*4f80*/  HMMA.16816.F32 R28, R20.reuse, R10, R28 ;  /* 0x0000000a141c723c */ /* 0x040fec000000181c */
[C---:B----4-:R-:W-:Y:S06]  /*4f90*/  HMMA.16816.F32 R24, R20.reuse, R60, R24 ;  /* 0x0000003c1418723c */ /* 0x050fec0000001818 */
        /* <DEDUP_REMOVED lines=54> */
[----:B------:R-:W-:Y:S01]  /*5300*/  MOV R9, UR17 ;  /* 0x0000001100097c02 */ /* 0x000fe20008000f00 */
[----:B------:R-:W-:Y:S01]  /*5310*/  IMAD.U32 R8, RZ, RZ, UR16 ;  /* 0x00000010ff087e24 */ /* 0x000fe2000f8e00ff */
[----:B------:R-:W-:Y:S01]  /*5320*/  MOV R11, UR21 ;  /* 0x00000015000b7c02 */ /* 0x000fe20008000f00 */
[----:B------:R-:W-:Y:S01]  /*5330*/  IMAD.U32 R10, RZ, RZ, UR20 ;  /* 0x00000014ff0a7e24 */ /* 0x000fe2000f8e00ff */
[----:B------:R-:W-:Y:S02]  /*5340*/  UIADD3 UR12, UR29, -UR12, URZ ;  /* 0x8000000c1d0c7290 */ /* 0x000fe4000fffe03f */
[----:B------:R1:W2:Y:S01]  /*5350*/  LDG.E R9, desc[UR22][R8.64] ;  /* 0x0000001608097981 */ /* 0x0002a2000c1e1900 */
[----:B------:R-:W-:-:S03]  /*5360*/  ULDC.64 UR16, c[0x0][0x230] ;  /* 0x00008c0000107ab9 */ /* 0x000fc60000000a00 */
[----:B------:R-:W2:Y:S01]  /*5370*/  LDG.E R2, desc[UR22][R10.64] ;  /* 0x000000160a027981 */ /* 0x000ea2000c1e1900 */
[----:B------:R-:W-:-:S04]  /*5380*/  UIMAD UR15, UR12, UR15, -0x40 ;  /* 0xffffffc00c0f74a4 */ /* 0x000fc8000f8e020f */
[----:B------:R-:W-:Y:S02]  /*5390*/  USHF.R.S32.HI UR12, URZ, 0x1f, UR15 ;  /* 0x0000001f3f0c7899 */ /* 0x000fe4000801140f */
[----:B------:R-:W-:Y:S02]  /*53a0*/  UIMAD.WIDE.U32 UR20, UR15, UR8, URZ ;  /* 0x000000080f1472a5 */ /* 0x000fe4000f8e003f */
[----:B------:R-:W-:-:S04]  /*53b0*/  UIMAD UR12, UR12, UR8, URZ ;  /* 0x000000080c0c72a4 */ /* 0x000fc8000f8e023f */
[----:B------:R-:W-:-:S04]  /*53c0*/  UIMAD UR12, UR15, UR9, UR12 ;  /* 0x000000090f0c72a4 */ /* 0x000fc8000f8e020c */
[----:B------:R-:W-:Y:S01]  /*53d0*/  UIADD3 UR12, UR21, UR12, URZ ;  /* 0x0000000c150c7290 */ /* 0x000fe2000fffe03f */
[----:B-1----:R-:W-:Y:S01]  /*53e0*/  MOV R8, UR20 ;  /* 0x0000001400087c02 */ /* 0x002fe20008000f00 */
[----:B--2---:R-:W-:Y:S02]  /*53f0*/  IMAD.IADD R2, R2, 0x1, -R9 ;  /* 0x0000000102027824 */ /* 0x004fe400078e0a09 */
[----:B------:R-:W-:Y:S02]  /*5400*/  IMAD.U32 R9, RZ, RZ, UR21 ;  /* 0x00000015ff097e24 */ /* 0x000fe4000f8e00ff */
[----:B------:R-:W-:Y:S02]  /*5410*/  MOV R9, UR12 ;  /* 0x0000000c00097c02 */ /* 0x000fe40008000f00 */
[----:B------:R-:W-:Y:S01]  /*5420*/  SHF.R.S32.HI R15, RZ, 0x1f, R2 ;  /* 0x0000001fff0f7819 */ /* 0x000fe20000011402 */
[----:B------:R-:W-:-:S04]  /*5430*/  IMAD.WIDE.U32 R8, R2, UR16, R8 ;  /* 0x0000001002087c25 */ /* 0x000fc8000f8e0008 */
[----:B------:R-:W-:Y:S01]  /*5440*/  IMAD R15, R15, UR16, RZ ;  /* 0x000000100f0f7c24 */ /* 0x000fe2000f8e02ff */
[----:B------:R-:W-:-:S03]  /*5450*/  MOV R6, R8 ;  /* 0x0000000800067202 */ /* 0x000fc60000000f00 */
[----:B------:R-:W-:-:S04]  /*5460*/  IMAD R15, R2, UR17, R15 ;  /* 0x00000011020f7c24 */ /* 0x000fc8000f8e020f */
[----:B------:R-:W-:Y:S01]  /*5470*/  IMAD.IADD R15, R9, 0x1, R15 ;  /* 0x00000001090f7824 */ /* 0x000fe200078e020f */
[----:B------:R-:W-:Y:S06]  /*5480*/  BRA `(.L_x_2709) ;  /* 0x0000000000107947 */ /* 0x000fec0003800000 */
.L_x_2708:
[----:B------:R-:W-:-:S04]  /*5490*/  ULEA UR12, -UR8, URZ, 0x6 ;  /* 0x0000003f080c7291 */ /* 0x000fc8000f8e313f */
[----:B------:R-:W-:Y:S02]  /*54a0*/  USHF.R.S32.HI UR15, URZ, 0x1f, UR12 ;  /* 0x0000001f3f0f7899 */ /* 0x000fe4000801140c */
[----:B------:R-:W-:-:S04]  /*54b0*/  MOV R6, UR12 ;  /* 0x0000000c00067c02 */ /* 0x000fc80008000f00 */
[----:B------:R-:W-:-:S07]  /*54c0*/  MOV R15, UR15 ;  /* 0x0000000f000f7c02 */ /* 0x000fce0008000f00 */
.L_x_2709:
        /* <DEDUP_REMOVED lines=19> */
[C---:B------:R-:W-:Y:S01]  /*5600*/  @!P1 IMAD.X R17, R15.reuse, 0x1, R134, P0 ;  /* 0x000000010f119824 */ /* 0x040fe200000e0686 */
[----:B------:R-:W-:Y:S02]  /*5610*/  @!P4 LEA.HI.X R53, R4, R9, R16, 0x1, P5 ;  /* 0x000000090435c211 */ /* 0x000fe400028f0c10 */
[----:B------:R-:W-:Y:S02]  /*5620*/  IADD3 R4, P5, R6, UR25, RZ ;  /* 0x0000001906047c10 */ /* 0x000fe4000ffbe0ff */
[----:B----4-:R-:W-:Y:S02]  /*5630*/  @!P1 LEA R16, P0, R14, R2, 0x1 ;  /* 0x000000020e109211 */ /* 0x010fe400078008ff */
        /* <DEDUP_REMOVED lines=37> */
[----:B------:R-:W3:Y:S01]  /*5890*/  @!P1 LDC.64 R10, c[0x0][0x218] ;  /* 0x00008600ff0a9b82 */ /* 0x000ee20000000a00 */
        /* <DEDUP_REMOVED lines=24> */
[C---:B---3--:R-:W-:Y:S01]  /*5a20*/  @!P1 LEA R10, P0, R14.reuse, R10, 0x1 ;  /* 0x0000000a0e0a9211 */ /* 0x048fe200078008ff */
        /* <DEDUP_REMOVED lines=10> */
[C---:B------:R-:W-:Y:S01]  /*5ad0*/  @!P4 IMAD.X R14, R21.reuse, 0x1, R134, P5 ;  /* 0x00000001150ec824 */ /* 0x040fe200028e0686 */
        /* <DEDUP_REMOVED lines=35> */
.L_x_2711:
[----:B------:R-:W-:Y:S05]  /*5d10*/  BSYNC B0 ;  /* 0x0000000000007941 */ /* 0x000fea0003800000 */
.L_x_2710:
[----:B------:R-:W0:Y:S01]  /*5d20*/  LDGDEPBAR ;  /* 0x00000000000079af */ /* 0x000e220000000000 */
[----:B------:R-:W-:-:S04]  /*5d30*/  IADD3 R133, P0, R6, R133, RZ ;  /* 0x0000008506857210 */ /* 0x000fc80007f1e0ff */
[----:B------:R-:W-:-:S09]  /*5d40*/  IADD3.X R134, R15, R134, RZ, P0, !PT ;  /* 0x000000860f867210 */ /* 0x000fd200007fe4ff */
.L_x_2707:
[----:B-12---:R-:W-:Y:S01]  /*5d50*/  VIADD R2, R204, UR13 ;  /* 0x0000000dcc027c36 */ /* 0x006fe20008000000 */
        /* <DEDUP_REMOVED lines=429> */
[----:B------:R-:W-:Y:S01]  /*7830*/  R2UR UR4, R0 ;  /* 0x00000000000472ca */ /* 0x000fe200000e0000 */
[----:B------:R-:W-:Y:S01]  /*7840*/  IMAD.U32 R2, RZ, RZ, UR28 ;  /* 0x0000001cff027e24 */ /* 0x000fe2000f8e00ff */
[----:B------:R-:W-:-:S04]  /*7850*/  ULOP3.LUT UR28, UR28, UR14, URZ, 0x3c, !UPT ;  /* 0x0000000e1c1c7292 */ /* 0x000fc8000f8e3c3f */
[----:B------:R-:W-:-:S04]  /*7860*/  IABS R2, R2 ;  /* 0x0000000200027213 */ /* 0x000fc80000000000 */
[----:B------:R-:W-:-:S03]  /*7870*/  R2UR UR26, R2 ;  /* 0x00000000021a72ca */ /* 0x000fc600000e0000 */
[----:B------:R-:W1:Y:S08]  /*7880*/  I2F.RP R5, UR4 ;  /* 0x0000000400057d06 */ /* 0x000e700008209400 */
[----:B-1----:R-:W1:Y:S02]  /*7890*/  MUFU.RCP R4, R5 ;  /* 0x0000000500047308 */ /* 0x002e640000001000 */
[----:B-1----:R-:W-:-:S06]  /*78a0*/  IADD3 R4, R4, 0xffffffe, RZ ;  /* 0x0ffffffe04047810 */ /* 0x002fcc0007ffe0ff */
[----:B------:R-:W1:Y:S02]  /*78b0*/  F2I.FTZ.U32.TRUNC.NTZ R0, R4 ;  /* 0x0000000400007305 */ /* 0x000e64000021f000 */
[----:B-1----:R-:W-:Y:S02]  /*78c0*/  R2UR UR31, R0 ;  /* 0x00000000001f72ca */ /* 0x002fe400000e0000 */
[----:B------:R-:W-:Y:S01]  /*78d0*/  MOV R0, UR15 ;  /* 0x0000000f00007c02 */ /* 0x000fe20008000f00 */
[----:B------:R-:W-:-:S03]  /*78e0*/  ULOP3.LUT UR15, UR15, UR14, URZ, 0x3c, !UPT ;  /* 0x0000000e0f0f7292 */ /* 0x000fc6000f8e3c3f */
        /* <DEDUP_REMOVED lines=33> */
[----:B------:R-:W-:Y:S01]  /*7b00*/  IMAD.U32 R10, RZ, RZ, UR20 ;  /* 0x00000014ff0a7e24 */ /* 0x000fe2000f8e00ff */
[----:B------:R-:W-:Y:S01]  /*7b10*/  MOV R11, UR21 ;  /* 0x00000015000b7c02 */ /* 0x000fe20008000f00 */
[----:B------:R-:W-:Y:S01]  /*7b20*/  IMAD.U32 R8, RZ, RZ, UR26 ;  /* 0x0000001aff087e24 */ /* 0x000fe2000f8e00ff */
[----:B------:R-:W-:-:S03]  /*7b30*/  MOV R9, UR27 ;  /* 0x0000001b00097c02 */ /* 0x000fc60008000f00 */
[----:B------:R-:W2:Y:S04]  /*7b40*/  LDG.E R5, desc[UR22][R10.64] ;  /* 0x000000160a057981 */ /* 0x000ea8000c1e1900 */
[----:B------:R-:W2:Y:S01]  /*7b50*/  LDG.E R2, desc[UR22][R8.64] ;  /* 0x0000001608027981 */ /* 0x000ea2000c1e1900 */
[----:B------:R-:W-:-:S04]  /*7b60*/  UIADD3 UR4, UR29, -UR4, URZ ;  /* 0x800000041d047290 */ /* 0x000fc8000fffe03f */
[----:B------:R-:W-:-:S04]  /*7b70*/  UIMAD UR14, UR4, UR14, -0x40 ;  /* 0xffffffc0040e74a4 */ /* 0x000fc8000f8e020e */
[----:B------:R-:W-:-:S06]  /*7b80*/  USHF.R.S32.HI UR4, URZ, 0x1f, UR14 ;  /* 0x0000001f3f047899 */ /* 0x000fcc000801140e */
[----:B------:R-:W-:-:S04]  /*7b90*/  IMAD R0, R224, UR4, RZ ;  /* 0x00000004e0007c24 */ /* 0x000fc8000f8e02ff */
[----:B------:R-:W-:Y:S02]  /*7ba0*/  IMAD R0, R225, UR14, R0 ;  /* 0x0000000ee1007c24 */ /* 0x000fe4000f8e0200 */
[----:B--2---:R-:W-:Y:S02]  /*7bb0*/  IMAD.IADD R2, R2, 0x1, -R5 ;  /* 0x0000000102027824 */ /* 0x004fe400078e0a05 */
[----:B------:R-:W-:Y:S01]  /*7bc0*/  IMAD.WIDE.U32 R4, R224, UR14, RZ ;  /* 0x0000000ee0047c25 */ /* 0x000fe2000f8e00ff */
[----:B------:R-:W-:Y:S02]  /*7bd0*/  ULDC.64 UR14, c[0x0][0x238] ;  /* 0x00008e00000e7ab9 */ /* 0x000fe40000000a00 */
[----:B------:R-:W-:Y:S02]  /*7be0*/  SHF.R.S32.HI R6, RZ, 0x1f, R2 ;  /* 0x0000001fff067819 */ /* 0x000fe40000011402 */
[----:B------:R-:W-:-:S03]  /*7bf0*/  IADD3 R7, R5, R0, RZ ;  /* 0x0000000005077210 */ /* 0x000fc60007ffe0ff */
[----:B------:R-:W-:Y:S02]  /*7c00*/  IMAD R5, R6, UR14, RZ ;  /* 0x0000000e06057c24 */ /* 0x000fe4000f8e02ff */
[----:B------:R-:W-:Y:S02]  /*7c10*/  IMAD.MOV.U32 R6, RZ, RZ, R4 ;  /* 0x000000ffff067224 */ /* 0x000fe400078e0004 */
[C---:B------:R-:W-:Y:S02]  /*7c20*/  IMAD R5, R2.reuse, UR15, R5 ;  /* 0x0000000f02057c24 */ /* 0x040fe4000f8e0205 */
[----:B------:R-:W-:-:S05]  /*7c30*/  IMAD.WIDE.U32 R6, R2, UR14, R6 ;  /* 0x0000000e02067c25 */ /* 0x000fca000f8e0006 */
[----:B------:R-:W-:Y:S01]  /*7c40*/  IADD3 R2, R7, R5, RZ ;  /* 0x0000000507027210 */ /* 0x000fe20007ffe0ff */
[----:B------:R-:W-:Y:S01]  /*7c50*/  IMAD.MOV.U32 R5, RZ, RZ, R6 ;  /* 0x000000ffff057224 */ /* 0x000fe200078e0006 */
[----:B------:R-:W-:Y:S06]  /*7c60*/  BRA `(.L_x_2714) ;  /* 0x0000000000087947 */ /* 0x000fec0003800000 */
.L_x_2713:
[----:B------:R-:W-:-:S04]  /*7c70*/  LEA R5, -R224, RZ, 0x6 ;  /* 0x000000ffe0057211 */ /* 0x000fc800078e31ff */
[----:B------:R-:W-:-:S07]  /*7c80*/  SHF.R.S32.HI R2, RZ, 0x1f, R5 ;  /* 0x0000001fff027819 */ /* 0x000fce0000011405 */
.L_x_2714:
[C---:B------:R-:W-:Y:S01]  /*7c90*/  VIADD R0, R199.reuse, 0x40 ;  /* 0x00000040c7007836 */ /* 0x040fe20000000000 */
[----:B------:R-:W-:Y:S02]  /*7ca0*/  ULDC UR4, c[0x0][0x2d0] ;  /* 0x0000b40000047ab9 */ /* 0x000fe40000000800 */
[C---:B------:R-:W-:Y:S02]  /*7cb0*/  ISETP.GE.AND P5, PT, R199.reuse, UR4, PT ;  /* 0x00000004c7007c0c */ /* 0x040fe4000bfa6270 */
[----:B------:R-:W-:Y:S01]  /*7cc0*/  ISETP.GE.AND P4, PT, R0, UR4, PT ;  /* 0x0000000400007c0c */ /* 0x000fe2000bf86270 */
[----:B------:R-:W-:-:S05]  /*7cd0*/  VIADD R0, R199, 0x80 ;  /* 0x00000080c7007836 */ /* 0x000fca0000000000 */
[----:B------:R-:W-:-:S05]  /*7ce0*/  ISETP.GE.AND P2, PT, R0, UR4, PT ;  /* 0x0000000400007c0c */ /* 0x000fca000bf46270 */
[----:B------:R-:W-:Y:S02]  /*7cf0*/  @P5 STS.128 [R198+0xc000], RZ ;  /* 0x00c000ffc6005388 */ /* 0x000fe40000000c00 */
[----:B------:R-:W-:-:S04]  /*7d00*/  @!P4 IADD3 R7, P0, R5, R152, RZ ;  /* 0x000000980507c210 */ /* 0x000fc80007f1e0ff */
[----:B------:R-:W-:Y:S01]  /*7d10*/  @!P4 LEA R20, P1, R7, UR6, 0x1 ;  /* 0x000000060714cc11 */ /* 0x000fe2000f8208ff */
[----:B------:R-:W-:Y:S01]  /*7d20*/  @!P4 IMAD.X R0, R2, 0x1, R135, P0 ;  /* 0x000000010200c824 */ /* 0x000fe200000e0687 */
[----:B------:R-:W-:-:S04]  /*7d30*/  LEA R226, P0, R5, R210, 0x1 ;  /* 0x000000d205e27211 */ /* 0x000fc800078008ff */
[----:B------:R-:W-:Y:S02]  /*7d40*/  @!P4 LEA.HI.X R21, R7, UR7, R0, 0x1, P1 ;  /* 0x000000070715cc11 */ /* 0x000fe400088f0c00 */
[----:B------:R-:W-:Y:S02]  /*7d50*/  IADD3 R7, P1, R197, R5, RZ ;  /* 0x00000005c5077210 */ /* 0x000fe40007f3e0ff */
[C-C-:B------:R-:W-:Y:S02]  /*7d60*/  LEA.HI.X R227, R5.reuse, R213, R2.reuse, 0x1, P0 ;  /* 0x000000d505e37211 */ /* 0x140fe400000f0c02 */
        /* <DEDUP_REMOVED lines=33> */
[C-C-:B------:R-:W-:Y:S01]  /*7f80*/  @!P4 IMAD.X R0, R2.reuse, 0x1, R135.reuse, P1 ;  /* 0x000000010200c824 */ /* 0x140fe200008e0687 */
[----:B------:R-:W-:Y:S01]  /*7f90*/  @!P4 LEA R16, P1, R7, UR6, 0x1 ;  /* 0x000000060710cc11 */ /* 0x000fe2000f8208ff */
[----:B------:R-:W-:Y:S01]  /*7fa0*/  @P5 STS.128 [R198+0xc800], RZ ;  /* 0x00c800ffc6005388 */ /* 0x000fe20000000c00 */
[----:B------:R-:W-:Y:S02]  /*7fb0*/  @!P2 IADD3 R5, P0, R9, R152, RZ ;  /* 0x000000980905a210 */ /* 0x000fe40007f1e0ff */
[----:B------:R-:W-:Y:S01]  /*7fc0*/  @!P4 LEA.HI.X R17, R7, UR7, R0, 0x1, P1 ;  /* 0x000000070711cc11 */ /* 0x000fe200088f0c00 */
[----:B------:R-:W-:Y:S01]  /*7fd0*/  @!PT LDS RZ, [RZ] ;  /* 0x00000000fffff984 */ /* 0x000fe20000000800 */
[----:B------:R-:W-:Y:S01]  /*7fe0*/  @!PT LDS RZ, [RZ] ;  /* 0x00000000fffff984 */ /* 0x000fe20000000800 */
[----:B------:R-:W-:Y:S01]  /*7ff0*/  @!PT LDS RZ, [RZ] ;  /* 0x00000000fffff984 */ /* 0x000fe20000000800 */
[----:B------:R-:W-:Y:S01]  /*8000*/  @!P5 LDGSTS.E.BYPASS.LTC128B.128 [R198+0xc800], desc[UR22][R18.64] ;  /* 0x0c80000012c6dfae */ /* 0x000fe2000b901d56 */
[----:B------:R-:W-:Y:S01]  /*8010*/  IADD3 R7, P1, R197, R9, RZ ;  /* 0x00000009c5077210 */ /* 0x000fe20007f3e0ff */
[----:B------:R-:W-:Y:S01]  /*8020*/  @!P2 IMAD.X R0, R2, 0x1, R135, P0 ;  /* 0x000000010200a824 */ /* 0x000fe200000e0687 */
[----:B------:R-:W-:Y:S01]  /*8030*/  @!P2 LEA R4, P0, R5, UR6, 0x1 ;  /* 0x000000060504ac11 */ /* 0x000fe2000f8008ff */
        /* <DEDUP_REMOVED lines=8> */
[C---:B------:R-:W-:Y:S01]  /*80c0*/  @!P5 LEA R22, P6, R7.reuse, R210, 0x1 ;  /* 0x000000d20716d211 */ /* 0x040fe200078c08ff */
[----:B------:R-:W-:Y:S01]  /*80d0*/  IMAD.MOV.U32 R210, RZ, RZ, R226 ;  /* 0x000000ffffd27224 */ /* 0x000fe200078e00e2 */
[CC--:B------:R-:W-:Y:S01]  /*80e0*/  @!P4 IADD3 R0, P1, R7.reuse, R152.reuse, RZ ;  /* 0x000000980700c210 */ /* 0x0c0fe20007f3e0ff */
[----:B------:R-:W-:Y:S01]  /*80f0*/  @P2 STS.128 [R198+0x10800], RZ ;  /* 0x010800ffc6002388 */ /* 0x000fe20000000c00 */
[----:B------:R-:W-:-:S02]  /*8100*/  @!P2 IADD3 R152, P0, R7, R152, RZ ;  /* 0x000000980798a210 */ /* 0x000fc40007f1e0ff */
[----:B------:R-:W-:Y:S01]  /*8110*/  @!P5 LEA.HI.X R23, R7, R213, R2, 0x1, P6 ;  /* 0x000000d50717d211 */ /* 0x000fe200030f0c02 */
[--C-:B------:R-:W-:Y:S01]  /*8120*/  @!P4 IMAD.X R7, R2, 0x1, R135.reuse, P1 ;  /* 0x000000010207c824 */ /* 0x100fe200008e0687 */
[----:B------:R-:W-:Y:S01]  /*8130*/  @!PT LDS RZ, [RZ] ;  /* 0x00000000fffff984 */ /* 0x000fe20000000800 */
[----:B------:R-:W-:Y:S01]  /*8140*/  @!PT LDS RZ, [RZ] ;  /* 0x00000000fffff984 */ /* 0x000fe20000000800 */
[----:B------:R-:W-:Y:S01]  /*8150*/  @!PT LDS RZ, [RZ] ;  /* 0x00000000fffff984 */ /* 0x000fe20000000800 */
[----:B------:R-:W-:Y:S01]  /*8160*/  @!P2 LDGSTS.E.BYPASS.LTC128B.128 [R198+0x10800], desc[UR22][R10.64+0x100] ;  /* 0x108001000ac6afae */ /* 0x000fe2000b901d56 */
[----:B------:R-:W-:Y:S01]  /*8170*/  @!P4 LEA R26, P1, R0, UR6, 0x1 ;  /* 0x00000006001acc11 */ /* 0x000fe2000f8208ff */
[----:B------:R-:W-:Y:S01]  /*8180*/  @!P2 IMAD.X R135, R2, 0x1, R135, P0 ;  /* 0x000000010287a824 */ /* 0x000fe200000e0687 */
[----:B------:R-:W-:Y:S01]  /*8190*/  @!P2 LEA R24, P0, R152, UR6, 0x1 ;  /* 0x000000069818ac11 */ /* 0x000fe2000f8008ff */
[----:B------:R-:W-:Y:S01]  /*81a0*/  @P5 STS.128 [R198+0xd000], RZ ;  /* 0x00d000ffc6005388 */ /* 0x000fe20000000c00 */
[----:B------:R-:W-:Y:S02]  /*81b0*/  @!P4 LEA.HI.X R27, R0, UR7, R7, 0x1, P1 ;  /* 0x00000007001bcc11 */ /* 0x000fe400088f0c07 */
[----:B------:R-:W-:Y:S01]  /*81c0*/  @!P2 LEA.HI.X R25, R152, UR7, R135, 0x1, P0 ;  /* 0x000000079819ac11 */ /* 0x000fe200080f0c87 */
        /* <DEDUP_REMOVED lines=46> */
[----:B------:R-:W-:Y:S04]  /*84b0*/  LDSM.16.M88.4 R28, [R187+0x7000] ;  /* 0x00700000bb1c783b */ /* 0x000fe80000000200 */
[----:B-----5:R-:W-:Y:S01]  /*84c0*/  LDSM.16.M88.4 R24, [R187+0x7800] ;  /* 0x00780000bb18783b */ /* 0x020fe20000000200 */
        /* <DEDUP_REMOVED lines=152> */
[----:B------:R-:W-:Y:S01]  /*8e50*/  FSEL R25, R12, -INF , !P6 ;  /* 0xff8000000c197808 */ /* 0x000fe20007000000 */
[----:B------:R-:W1:Y:S01]  /*8e60*/  LDSM.16.M88.4 R16, [R180+0x5800] ;  /* 0x00580000b410783b */ /* 0x000e620000000200 */
[C---:B------:R-:W-:Y:S01]  /*8e70*/  ISETP.GE.AND P1, PT, R22.reuse, R202, PT ;  /* 0x000000ca1600720c */ /* 0x040fe20003f26270 */
        /* <DEDUP_REMOVED lines=50> */
[----:B------:R-:W-:-:S02]  /*91a0*/  FSEL R151, R144, -INF , !P0 ;  /* 0xff80000090977808 */ /* 0x000fc40004000000 */
[C---:B------:R-:W-:Y:S02]  /*91b0*/  ISETP.GE.AND P1, PT, R4.reuse, R202, PT ;  /* 0x000000ca0400720c */ /* 0x040fe40003f26270 */
[----:B------:R-:W-:Y:S02]  /*91c0*/  ISETP.GE.AND P0, PT, R4, R200, PT ;  /* 0x000000c80400720c */ /* 0x000fe40003f06270 */
[----:B------:R-:W-:Y:S02]  /*91d0*/  FSEL R146, R146, -INF , !P6 ;  /* 0xff80000092927808 */ /* 0x000fe40007000000 */
[C---:B------:R-:W-:Y:S02]  /*91e0*/  ISETP.GE.AND P6, PT, R5.reuse, R202, PT ;  /* 0x000000ca0500720c */ /* 0x040fe40003fc6270 */
[C---:B------:R-:W-:Y:S02]  /*91f0*/  ISETP.LT.OR P1, PT, R4.reuse, R203, P1 ;  /* 0x000000cb0400720c */ /* 0x040fe40000f21670 */
[----:B------:R-:W-:Y:S01]  /*9200*/  ISETP.LT.OR P0, PT, R4, R201, P0 ;  /* 0x000000c90400720c */ /* 0x000fe20000701670 */
[----:B------:R-:W-:Y:S01]  /*9210*/  VIADD R4, R0, 0x30 ;  /* 0x0000003000047836 */ /* 0x000fe20000000000 */
[----:B------:R-:W-:-:S02]  /*9220*/  ISETP.LT.OR P6, PT, R5, R203, P6 ;  /* 0x000000cb0500720c */ /* 0x000fc400037c1670 */
[----:B------:R-:W-:Y:S02]  /*9230*/  FSEL R149, R145, -INF , !P1 ;  /* 0xff80000091957808 */ /* 0x000fe40004800000 */
[----:B------:R-:W-:Y:S02]  /*9240*/  FSEL R144, R147, -INF , !P0 ;  /* 0xff80000093907808 */ /* 0x000fe40004000000 */
[----:B------:R-:W-:Y:S02]  /*9250*/  ISETP.GE.AND P1, PT, R5, R200, PT ;  /* 0x000000c80500720c */ /* 0x000fe40003f26270 */
[----:B------:R-:W-:Y:S02]  /*9260*/  ISETP.GE.AND P0, PT, R6, R202, PT ;  /* 0x000000ca0600720c */ /* 0x000fe40003f06270 */
[----:B------:R-:W-:Y:S02]  /*9270*/  FSEL R145, R140, -INF , !P6 ;  /* 0xff8000008c917808 */ /* 0x000fe40007000000 */
[----:B------:R-:W-:-:S02]  /*9280*/  ISETP.GE.AND P6, PT, R6, R200, PT ;  /* 0x000000c80600720c */ /* 0x000fc40003fc6270 */
[----:B------:R-:W-:Y:S01]  /*9290*/  ISETP.LT.OR P1, PT, R5, R201, P1 ;  /* 0x000000c90500720c */ /* 0x000fe20000f21670 */
[----:B------:R-:W-:Y:S01]  /*92a0*/  VIADD R5, R0, 0x31 ;  /* 0x0000003100057836 */ /* 0x000fe20000000000 */
[C---:B------:R-:W-:Y:S02]  /*92b0*/  ISETP.LT.OR P0, PT, R6.reuse, R203, P0 ;  /* 0x000000cb0600720c */ /* 0x040fe40000701670 */
[----:B------:R-:W-:Y:S02]  /*92c0*/  ISETP.LT.OR P6, PT, R6, R201, P6 ;  /* 0x000000c90600720c */ /* 0x000fe400037c1670 */
[----:B------:R-:W-:Y:S02]  /*92d0*/  FSEL R142, R142, -INF , !P1 ;  /* 0xff8000008e8e7808 */ /* 0x000fe40004800000 */
[----:B------:R-:W-:Y:S02]  /*92e0*/  FSEL R141, R141, -INF , !P0 ;  /* 0xff8000008d8d7808 */ /* 0x000fe40004000000 */
[----:B------:R-:W-:-:S02]  /*92f0*/  ISETP.GE.AND P1, PT, R4, R202, PT ;  /* 0x000000ca0400720c */ /* 0x000fc40003f26270 */
[C---:B------:R-:W-:Y:S02]  /*9300*/  ISETP.GE.AND P0, PT, R4.reuse, R200, PT ;  /* 0x000000c80400720c */ /* 0x040fe40003f06270 */
[----:B------:R-:W-:Y:S02]  /*9310*/  FSEL R140, R143, -INF , !P6 ;  /* 0xff8000008f8c7808 */ /* 0x000fe40007000000 */
        /* <DEDUP_REMOVED lines=9> */
[----:B------:R-:W-:Y:S02]  /*93b0*/  ISETP.GE.AND P1, PT, R5, R200, PT ;  /* 0x000000c80500720c */ /* 0x000fe40003f26270 */
[----:B------:R-:W-:Y:S02]  /*93c0*/  ISETP.LT.OR P6, PT, R4, R201, P6 ;  /* 0x000000c90400720c */ /* 0x000fe400037c1670 */
[----:B------:R-:W-:Y:S02]  /*93d0*/  FSEL R166, R138, -INF , !P0 ;  /* 0xff8000008aa67808 */ /* 0x000fe40004000000 */
[----:B------:R-:W-:-:S02]  /*93e0*/  ISETP.GE.AND P0, PT, R4, R202, PT ;  /* 0x000000ca0400720c */ /* 0x000fc40003f06270 */
[----:B------:R-:W-:Y:S02]  /*93f0*/  FSEL R162, R214, -INF , !P6 ;  /* 0xff800000d6a27808 */ /* 0x000fe40007000000 */
[----:B------:R-:W-:Y:S02]  /*9400*/  ISETP.LT.AND P6, PT, R195, UR10, PT ;  /* 0x0000000ac3007c0c */ /* 0x000fe4000bfc1270 */
[----:B------:R-:W-:Y:S02]  /*9410*/  ISETP.LT.OR P1, PT, R5, R201, P1 ;  /* 0x000000c90500720c */ /* 0x000fe40000f21670 */
[----:B------:R-:W-:Y:S02]  /*9420*/  ISETP.LT.OR P0, PT, R4, R203, P0 ;  /* 0x000000cb0400720c */ /* 0x000fe40000701670 */
[----:B------:R-:W-:Y:S02]  /*9430*/  FSEL R164, R139, -INF , !P1 ;  /* 0xff8000008ba47808 */ /* 0x000fe40004800000 */
[----:B------:R-:W-:-:S02]  /*9440*/  ISETP.GE.AND P1, PT, R0, R202, PT ;  /* 0x000000ca0000720c */ /* 0x000fc40003f26270 */
[----:B------:R-:W-:Y:S02]  /*9450*/  FSEL R167, R212, -INF , !P0 ;  /* 0xff800000d4a77808 */ /* 0x000fe40004000000 */
[C---:B------:R-:W-:Y:S02]  /*9460*/  ISETP.GE.AND P0, PT, R0.reuse, R200, PT ;  /* 0x000000c80000720c */ /* 0x040fe40003f06270 */
[C---:B------:R-:W-:Y:S02]  /*9470*/  ISETP.LT.OR P1, PT, R0.reuse, R203, P1 ;  /* 0x000000cb0000720c */ /* 0x040fe40000f21670 */
[----:B------:R-:W-:Y:S02]  /*9480*/  ISETP.LT.OR P0, PT, R0, R201, P0 ;  /* 0x000000c90000720c */ /* 0x000fe40000701670 */
[----:B------:R-:W-:Y:S01]  /*9490*/  FSEL R165, R213, -INF , !P1 ;  /* 0xff800000d5a57808 */ /* 0x000fe20004800000 */
[----:B------:R-:W-:Y:S01]  /*94a0*/  IMAD.MOV.U32 R213, RZ, RZ, R227 ;  /* 0x000000ffffd57224 */ /* 0x000fe200078e00e3 */
        /* <DEDUP_REMOVED lines=54> */
[----:B------:R-:W-:-:S03]  /*9810*/  IMAD.U32 R5, RZ, RZ, UR21 ;  /* 0x00000015ff057e24 */ /* 0x000fc6000f8e00ff */
        /* <DEDUP_REMOVED lines=20> */
.L_x_2716:
[----:B------:R-:W-:-:S04]  /*9960*/  ULEA UR14, -UR8, URZ, 0x6 ;  /* 0x0000003f080e7291 */ /* 0x000fc8000f8e313f */
[----:B------:R-:W-:-:S12]  /*9970*/  USHF.R.S32.HI UR7, URZ, 0x1f, UR14 ;  /* 0x0000001f3f077899 */ /* 0x000fd8000801140e */
.L_x_2717:
[----:B------:R-:W-:Y:S01]  /*9980*/  IMAD.U32 R31, RZ, RZ, UR14 ;  /* 0x0000000eff1f7e24 */ /* 0x000fe2000f8e00ff */
[----:B------:R-:W-:Y:S01]  /*9990*/  @!P4 IADD3 R5, P0, R133, UR14, RZ ;  /* 0x0000000e8505cc10 */ /* 0x000fe2000ff1e0ff */
[----:B------:R-:W-:Y:S01]  /*99a0*/  IMAD.U32 R6, RZ, RZ, UR14 ;  /* 0x0000000eff067e24 */ /* 0x000fe2000f8e00ff */
[----:B------:R-:W-:Y:S01]  /*99b0*/  UIADD3 UR6, UP1, UP0, UR25, UR14, UR25 ;  /* 0x0000000e19067290 */ /* 0x000fe2000f83e019 */
[----:B------:R-:W-:Y:S01]  /*99c0*/  IMAD.U32 R4, RZ, RZ, UR7 ;  /* 0x00000007ff047e24 */ /* 0x000fe2000f8e00ff */
[-C--:B------:R-:W-:Y:S01]  /*99d0*/  @!P5 LEA R30, P1, R31, R208.reuse, 0x1 ;  /* 0x000000d01f1ed211 */ /* 0x080fe200078208ff */
[----:B------:R-:W-:Y:S01]  /*99e0*/  IMAD.U32 R11, RZ, RZ, UR24 ;  /* 0x00000018ff0b7e24 */ /* 0x000fe2000f8e00ff */
[----:B------:R-:W-:Y:S01]  /*99f0*/  @!P4 IADD3.X R0, R134, UR7, RZ, P0, !PT ;  /* 0x000000078600cc10 */ /* 0x000fe200087fe4ff */
[----:B------:R-:W-:Y:S01]  /*9a00*/  UIADD3.X UR4, UR24, UR7, UR24, UP1, UP0 ;  /* 0x0000000718047290 */ /* 0x000fe20008fe0418 */
[----:B------:R-:W-:Y:S01]  /*9a10*/  @!P5 LEA.HI.X R31, R6, R207, R4, 0x1, P1 ;  /* 0x000000cf061fd211 */ /* 0x000fe200008f0c04 */
[----:B------:R-:W-:Y:S01]  /*9a20*/  IMAD.U32 R4, RZ, RZ, UR24 ;  /* 0x00000018ff047e24 */ /* 0x000fe2000f8e00ff */
[----:B------:R-:W-:Y:S01]  /*9a30*/  @!P4 LEA R28, P1, R5, UR12, 0x1 ;  /* 0x0000000c051ccc11 */ /* 0x000fe2000f8208ff */
[----:B------:R-:W-:Y:S01]  /*9a40*/  IMAD.U32 R17, RZ, RZ, UR6 ;  /* 0x00000006ff117e24 */ /* 0x000fe2000f8e00ff */
[----:B------:R-:W-:Y:S01]  /*9a50*/  @!P2 IADD3 R7, P0, R133, UR14, RZ ;  /* 0x0000000e8507ac10 */ /* 0x000fe2000ff1e0ff */
[----:B------:R1:W-:Y:S01]  /*9a60*/  @P5 STS.128 [R198+0x6000], RZ ;  /* 0x006000ffc6005388 */ /* 0x0003e20000000c00 */
[----:B------:R-:W-:Y:S01]  /*9a70*/  @!P4 LEA.HI.X R29, R5, UR13, R0, 0x1, P1 ;  /* 0x0000000d051dcc11 */ /* 0x000fe200088f0c00 */
[----:B------:R-:W-:Y:S01]  /*9a80*/  IMAD.U32 R5, RZ, RZ, UR25 ;  /* 0x00000019ff057e24 */ /* 0x000fe2000f8e00ff */
[----:B------:R-:W-:Y:S01]  /*9a90*/  @!P2 IADD3.X R0, R134, UR7, RZ, P0, !PT ;  /* 0x000000078600ac10 */ /* 0x000fe200087fe4ff */
[----:B------:R-:W-:Y:S01]  /*9aa0*/  @!PT LDS RZ, [RZ] ;  /* 0x00000000fffff984 */ /* 0x000fe20000000800 */
[----:B------:R-:W-:Y:S01]  /*9ab0*/  @!PT LDS RZ, [RZ] ;  /* 0x00000000fffff984 */ /* 0x000fe20000000800 */
[----:B------:R-:W-:Y:S01]  /*9ac0*/  @!PT LDS RZ, [RZ] ;  /* 0x00000000fffff984 */ /* 0x000fe20000000800 */
[----:B------:R1:W-:Y:S01]  /*9ad0*/  @!P5 LDGSTS.E.BYPASS.LTC128B.128 [R198+0x6000], desc[UR22][R30.64] ;  /* 0x060000001ec6dfae */ /* 0x0003e2000b901d56 */
[----:B------:R-:W-:Y:S01]  /*9ae0*/  @!P2 LEA R8, P0, R7, UR12, 0x1 ;  /* 0x0000000c0708ac11 */ /* 0x000fe2000f8008ff */
[----:B------:R-:W-:Y:S01]  /*9af0*/  BSSY B0, `(.L_x_2718) ;  /* 0x0000063000007945 */ /* 0x000fe20003800000 */
        /* <DEDUP_REMOVED lines=9> */
[----:B------:R-:W-:-:S03]  /*9b90*/  @!P5 LEA R26, P0, R5, R208, 0x1 ;  /* 0x000000d0051ad211 */ /* 0x000fc600078008ff */
[----:B------:R1:W-:Y:S01]  /*9ba0*/  @P2 STS.128 [R198+0xa000], RZ ;  /* 0x00a000ffc6002388 */ /* 0x0003e20000000c00 */
        /* <DEDUP_REMOVED lines=14> */
[----:B------:R-:W-:Y:S02]  /*9c90*/  @!P2 IADD3.X R0, R134, UR7, R11, P1, P0 ;  /* 0x000000078600ac10 */ /* 0x000fe40008fe040b */
        /* <DEDUP_REMOVED lines=72> */
.L_x_2719:
[----:B------:R-:W-:Y:S05]  /*a120*/  BSYNC B0 ;  /* 0x0000000000007941 */ /* 0x000fea0003800000 */
.L_x_2718:
[----:B------:R-:W0:Y:S01]  /*a130*/  LDGDEPBAR ;  /* 0x00000000000079af */ /* 0x000e220000000000 */
[----:B-12---:R-:W-:Y:S01]  /*a140*/  IMAD.U32 R5, RZ, RZ, UR14 ;  /* 0x0000000eff057e24 */ /* 0x006fe2000f8e00ff */
[----:B------:R-:W-:Y:S01]  /*a150*/  MOV R0, UR7 ;  /* 0x0000000700007c02 */ /* 0x000fe20008000f00 */
[----:B------:R-:W-:-:S03]  /*a160*/  IMAD.U32 R4, RZ, RZ, UR14 ;  /* 0x0000000eff047e24 */ /* 0x000fc6000f8e00ff */
[----:B------:R-:W-:-:S04]  /*a170*/  LEA R208, P0, R5, R208, 0x1 ;  /* 0x000000d005d07211 */ /* 0x000fc800078008ff */
[----:B------:R-:W-:-:S09]  /*a180*/  LEA.HI.X R207, R4, R207, R0, 0x1, P0 ;  /* 0x000000cf04cf7211 */ /* 0x000fd200000f0c00 */
.L_x_2715:
        /* <DEDUP_REMOVED lines=80> */
[----:B------:R-:W-:Y:S01]  /*a690*/  FFMA.FTZ R223, R141, UR16, -R168 ;  /* 0x000000108ddf7c23 */ /* 0x000fe200080108a8 */
[----:B------:R-:W-:Y:S01]  /*a6a0*/  MUFU.EX2 R154, R154 ;  /* 0x0000009a009a7308 */ /* 0x000fe20000000800 */
[--C-:B------:R-:W-:Y:S01]  /*a6b0*/  FFMA.FTZ R222, R142, UR16, -R163.reuse ;  /* 0x000000108ede7c23 */ /* 0x100fe200080108a3 */
[--C-:B------:R-:W-:Y:S01]  /*a6c0*/  FFMA.FTZ R227, R140, UR16, -R163.reuse ;  /* 0x000000108ce37c23 */ /* 0x100fe200080108a3 */
[--C-:B------:R-:W-:Y:S01]  /*a6d0*/  FFMA.FTZ R164, R164, UR16, -R163.reuse ;  /* 0x00000010a4a47c23 */ /* 0x100fe200080108a3 */
[----:B------:R-:W-:Y:S01]  /*a6e0*/  LDSM.16.MT88.4 R140, [R186+0xf000] ;  /* 0x00f00000ba8c783b */ /* 0x000fe20000004200 */
[--C-:B------:R-:W-:Y:S01]  /*a6f0*/  FFMA.FTZ R162, R162, UR16, -R163.reuse ;  /* 0x00000010a2a27c23 */ /* 0x100fe200080108a3 */
[----:B------:R-:W-:-:S02]  /*a700*/  FFMA.FTZ R161, R161, UR16, -R163 ;  /* 0x00000010a1a17c23 */ /* 0x000fc400080108a3 */
        /* <DEDUP_REMOVED lines=78> */
[----:B------:R-:W-:Y:S01]  /*abf0*/  FFMA.FTZ R216, R151, UR16, -R168 ;  /* 0x0000001097d87c23 */ /* 0x000fe200080108a8 */
        /* <DEDUP_REMOVED lines=11> */
[----:B------:R-:W-:Y:S01]  /*acb0*/  LDSM.16.MT88.4 R148, [R184+0xd000] ;  /* 0x00d00000b894783b */ /* 0x000fe20000004200 */
[----:B------:R-:W-:-:S04]  /*acc0*/  FFMA.FTZ R156, R211, R160, R156 ;  /* 0x000000a0d39c7223 */ /* 0x000fc8000001009c */
        /* <DEDUP_REMOVED lines=14> */
[----:B------:R-:W-:Y:S01]  /*adb0*/  FMUL.FTZ R47, R51, R3 ;  /* 0x00000003332f7220 */ /* 0x000fe20000410000 */
[----:B------:R-:W-:-:S02]  /*adc0*/  FADD.FTZ R153, R153, R154 ;  /* 0x0000009a99997221 */ /* 0x000fc40000010000 */
        /* <DEDUP_REMOVED lines=213> */
.L_x_2712:
        /* <DEDUP_REMOVED lines=38> */
.L_x_2724:
[----:B------:R-:W-:Y:S04]  /*bd80*/  DEPBAR.LE SB0, 0x0 ;  /* 0x000080000000791a */ /* 0x000fe80000000000 */
[----:B------:R-:W-:Y:S01]  /*bd90*/  BAR.SYNC.DEFER_BLOCKING 0x0 ;  /* 0x0000000000007b1d */ /* 0x000fe20000010000 */
[C---:B------:R-:W-:Y:S01]  /*bda0*/  ISETP.GE.AND P5, PT, R199.reuse, UR14, PT ;  /* 0x0000000ec7007c0c */ /* 0x040fe2000bfa6270 */
[C---:B------:R-:W-:Y:S01]  /*bdb0*/  VIADD R3, R199.reuse, 0x40 ;  /* 0x00000040c7037836 */ /* 0x040fe20000000000 */
[----:B------:R-:W-:Y:S01]  /*bdc0*/  MOV R216, R206 ;  /* 0x000000ce00d87202 */ /* 0x000fe20000000f00 */
[----:B------:R-:W-:Y:S01]  /*bdd0*/  VIADD R4, R199, 0x80 ;  /* 0x00000080c7047836 */ /* 0x000fe20000000000 */
[----:B------:R-:W-:Y:S01]  /*bde0*/  UIADD3 UR10, UR10, -0x1, URZ ;  /* 0xffffffff0a0a7890 */ /* 0x000fe2000fffe03f */
[----:B------:R-:W-:Y:S01]  /*bdf0*/  IMAD.MOV.U32 R215, RZ, RZ, R205 ;  /* 0x000000ffffd77224 */ /* 0x000fe200078e00cd */
[----:B------:R-:W-:Y:S02]  /*be00*/  ISETP.GE.AND P4, PT, R3, UR14, PT ;  /* 0x0000000e03007c0c */ /* 0x000fe4000bf86270 */
[----:B------:R-:W-:Y:S01]  /*be10*/  ISETP.GE.AND P2, PT, R4, UR14, PT ;  /* 0x0000000e04007c0c */ /* 0x000fe2000bf46270 */
[----:B------:R-:W-:Y:S01]  /*be20*/  @!UPT UIADD3 URZ, URZ, URZ, URZ ;  /* 0x0000003f3f3ff290 */ /* 0x000fe2000fffe03f */
        /* <DEDUP_REMOVED lines=46> */
[----:B------:R-:W-:Y:S02]  /*c110*/  R2UR UR26, R4 ;  /* 0x00000000041a72ca */ /* 0x000fe400000e0000 */
[----:B------:R-:W-:Y:S02]  /*c120*/  R2UR UR32, R6 ;  /* 0x00000000062072ca */ /* 0x000fe400000e0000 */
[----:B------:R-:W-:Y:S02]  /*c130*/  R2UR UR33, R7 ;  /* 0x00000000072172ca */ /* 0x000fe400000e0000 */
[----:B------:R-:W-:Y:S01]  /*c140*/  R2UR UR27, R5 ;  /* 0x00000000051b72ca */ /* 0x000fe200000e0000 */
[----:B------:R-:W1:Y:S06]  /*c150*/  LDC.64 R6, c[0x0][0x250] ;  /* 0x00009400ff067b82 */ /* 0x000e6c0000000a00 */
[----:B------:R-:W-:Y:S02]  /*c160*/  IMAD.U32 R10, RZ, RZ, UR26 ;  /* 0x0000001aff0a7e24 */ /* 0x000fe4000f8e00ff */
[----:B------:R-:W2:Y:S01]  /*c170*/  LDC.64 R4, c[0x0][0x238] ;  /* 0x00008e00ff047b82 */ /* 0x000ea20000000a00 */
[----:B------:R-:W-:Y:S01]  /*c180*/  MOV R12, UR32 ;  /* 0x00000020000c7c02 */ /* 0x000fe20008000f00 */
[----:B------:R-:W-:Y:S02]  /*c190*/  IMAD.U32 R13, RZ, RZ, UR33 ;  /* 0x00000021ff0d7e24 */ /* 0x000fe4000f8e00ff */
[----:B------:R-:W-:Y:S03]  /*c1a0*/  MOV R11, UR27 ;  /* 0x0000001b000b7c02 */ /* 0x000fe60008000f00 */
[----:B------:R-:W3:Y:S04]  /*c1b0*/  LDG.E R3, desc[UR22][R12.64] ;  /* 0x000000160c037981 */ /* 0x000ee8000c1e1900 */
[----:B------:R-:W3:Y:S01]  /*c1c0*/  LDG.E R10, desc[UR22][R10.64] ;  /* 0x000000160a0a7981 */ /* 0x000ee2000c1e1900 */
[C---:B-1----:R-:W-:Y:S02]  /*c1d0*/  IMAD R8, R6.reuse, UR12, RZ ;  /* 0x0000000c06087c24 */ /* 0x042fe4000f8e02ff */
[----:B------:R-:W-:Y:S04]  /*c1e0*/  IMAD.WIDE.U32 R216, R6, UR21, RZ ;  /* 0x0000001506d87c25 */ /* 0x000fe8000f8e00ff */
[----:B------:R-:W-:Y:S04]  /*c1f0*/  IMAD R8, R7, UR21, R8 ;  /* 0x0000001507087c24 */ /* 0x000fe8000f8e0208 */
[----:B------:R-:W-:Y:S02]  /*c200*/  IMAD.IADD R217, R217, 0x1, R8 ;  /* 0x00000001d9d97824 */ /* 0x000fe400078e0208 */
[----:B---3--:R-:W-:Y:S04]  /*c210*/  IMAD.IADD R3, R3, 0x1, -R10 ;  /* 0x0000000103037824 */ /* 0x008fe800078e0a0a */
[-C--:B--2---:R-:W-:Y:S01]  /*c220*/  IMAD.WIDE.U32 R216, R3, R4.reuse, R216 ;  /* 0x0000000403d87225 */ /* 0x084fe200078e00d8 */
[----:B------:R-:W-:Y:S05]  /*c230*/  SHF.R.S32.HI R7, RZ, 0x1f, R3 ;  /* 0x0000001fff077819 */ /* 0x000fea0000011403 */
[----:B------:R-:W-:Y:S04]  /*c240*/  IMAD R6, R7, R4, RZ ;  /* 0x0000000407067224 */ /* 0x000fe800078e02ff */
[----:B------:R-:W-:Y:S05]  /*c250*/  IMAD R6, R3, R5, R6 ;  /* 0x0000000503067224 */ /* 0x000fea00078e0206 */
[----:B------:R-:W-:Y:S07]  /*c260*/  IADD3 R215, R217, R6, RZ ;  /* 0x00000006d9d77210 */ /* 0x000fee0007ffe0ff */
.L_x_2721:
[----:B------:R-:W-:Y:S01]  /*c270*/  IADD3 R3, P1, R197, R216, RZ ;  /* 0x000000d8c5037210 */ /* 0x000fe20007f3e0ff */
[----:B------:R-:W-:Y:S01]  /*c280*/  @P5 STS.128 [R198+0xc000], RZ ;  /* 0x00c000ffc6005388 */ /* 0x000fe20000000c00 */
[-C--:B------:R-:W-:Y:S02]  /*c290*/  LEA R214, P0, R216, R210.reuse, 0x1 ;  /* 0x000000d2d8d67211 */ /* 0x080fe400078008ff */
[CC--:B------:R-:W-:Y:S01]  /*c2a0*/  @!P5 LEA R226, P6, R3.reuse, R210.reuse, 0x1 ;  /* 0x000000d203e2d211 */ /* 0x0c0fe200078c08ff */
[--C-:B------:R-:W-:Y:S01]  /*c2b0*/  IMAD.X R212, R196, 0x1, R215.reuse, P1 ;  /* 0x00000001c4d47824 */ /* 0x100fe200008e06d7 */
[-C--:B------:R-:W-:Y:S02]  /*c2c0*/  LEA.HI.X R215, R216, R213.reuse, R215, 0x1, P0 ;  /* 0x000000d5d8d77211 */ /* 0x080fe400000f0cd7 */
[CC--:B------:R-:W-:Y:S02]  /*c2d0*/  @!P4 LEA R222, P1, R3.reuse, R210.reuse, 0x1 ;  /* 0x000000d203dec211 */ /* 0x0c0fe400078208ff */
[CCC-:B------:R-:W-:Y:S01]  /*c2e0*/  @!P5 LEA.HI.X R227, R3.reuse, R213.reuse, R212.reuse, 0x1, P6 ;  /* 0x000000d503e3d211 */ /* 0x1c0fe200030f0cd4 */
[----:B------:R-:W-:Y:S01]  /*c2f0*/  @!PT LDS RZ, [RZ] ;  /* 0x00000000fffff984 */ /* 0x000fe20000000800 */
[----:B------:R-:W-:Y:S01]  /*c300*/  @!PT LDS RZ, [RZ] ;  /* 0x00000000fffff984 */ /* 0x000fe20000000800 */
[----:B------:R-:W-:Y:S01]  /*c310*/  @!PT LDS RZ, [RZ] ;  /* 0x00000000fffff984 */ /* 0x000fe20000000800 */
[----:B------:R1:W-:Y:S01]  /*c320*/  @!P5 LDGSTS.E.BYPASS.LTC128B.128 [R198+0xc000], desc[UR22][R214.64] ;  /* 0x0c000000d6c6dfae */ /* 0x0003e2000b901d56 */
[C-C-:B------:R-:W-:Y:S02]  /*c330*/  @!P4 LEA.HI.X R223, R3.reuse, R213, R212.reuse, 0x1, P1 ;  /* 0x000000d503dfc211 */ /* 0x140fe400008f0cd4 */
[-C--:B------:R-:W-:Y:S01]  /*c340*/  @!P2 LEA R220, P0, R3, R210.reuse, 0x1 ;  /* 0x000000d203dca211 */ /* 0x080fe200078008ff */
[----:B------:R-:W-:Y:S01]  /*c350*/  @P4 STS.128 [R198+0xe000], RZ ;  /* 0x00e000ffc6004388 */ /* 0x000fe20000000c00 */
[----:B------:R-:W-:Y:S02]  /*c360*/  IADD3 R217, P6, R197, R3, RZ ;  /* 0x00000003c5d97210 */ /* 0x000fe40007fde0ff */
[-CC-:B------:R-:W-:Y:S01]  /*c370*/  @!P2 LEA.HI.X R221, R3, R213.reuse, R212.reuse, 0x1, P0 ;  /* 0x000000d503dda211 */ /* 0x180fe200000f0cd4 */
[----:B------:R-:W-:Y:S01]  /*c380*/  @!PT LDS RZ, [RZ] ;  /* 0x00000000fffff984 */ /* 0x000fe20000000800 */
[----:B------:R-:W-:Y:S01]  /*c390*/  @!PT LDS RZ, [RZ] ;  /* 0x00000000fffff984 */ /* 0x000fe20000000800 */
[----:B------:R-:W-:Y:S01]  /*c3a0*/  @!PT LDS RZ, [RZ] ;  /* 0x00000000fffff984 */ /* 0x000fe20000000800 */
[----:B------:R1:W-:Y:S01]  /*c3b0*/  @!P4 LDGSTS.E.BYPASS.LTC128B.128 [R198+0xe000], desc[UR22][R214.64+0x80] ;  /* 0x0e000080d6c6cfae */ /* 0x0003e2000b901d56 */
[CC--:B------:R-:W-:Y:S01]  /*c3c0*/  @!P4 LEA R218, P1, R217.reuse, R210.reuse, 0x1 ;  /* 0x000000d2d9dac211 */ /* 0x0c0fe200078208ff */
[C---:B------:R-:W-:Y:S01]  /*c3d0*/  IMAD.X R212, R196.reuse, 0x1, R212, P6 ;  /* 0x00000001c4d47824 */ /* 0x040fe200030e06d4 */
[CC--:B------:R-:W-:Y:S01]  /*c3e0*/  @!P5 LEA R224, P6, R217.reuse, R210.reuse, 0x1 ;  /* 0x000000d2d9e0d211 */ /* 0x0c0fe200078c08ff */
[----:B------:R-:W-:Y:S01]  /*c3f0*/  @P2 STS.128 [R198+0x10000], RZ ;  /* 0x010000ffc6002388 */ /* 0x000fe20000000c00 */
[CC--:B------:R-:W-:Y:S02]  /*c400*/  @!P2 LEA R216, P0, R217.reuse, R210.reuse, 0x1 ;  /* 0x000000d2d9d8a211 */ /* 0x0c0fe400078008ff */
[CCC-:B------:R-:W-:Y:S01]  /*c410*/  @!P5 LEA.HI.X R225, R217.reuse, R213.reuse, R212.reuse, 0x1, P6 ;  /* 0x000000d5d9e1d211 */ /* 0x1c0fe200030f0cd4 */
[----:B------:R-:W-:Y:S01]  /*c420*/  @!PT LDS RZ, [RZ] ;  /* 0x00000000fffff984 */ /* 0x000fe20000000800 */
[----:B------:R-:W-:Y:S01]  /*c430*/  @!PT LDS RZ, [RZ] ;  /* 0x00000000fffff984 */ /* 0x000fe20000000800 */
[----:B------:R-:W-:Y:S01]  /*c440*/  @!PT LDS RZ, [RZ] ;  /* 0x00000000fffff984 */ /* 0x000fe20000000800 */
[----:B------:R1:W-:Y:S01]  /*c450*/  @!P2 LDGSTS.E.BYPASS.LTC128B.128 [R198+0x10000], desc[UR22][R214.64+0x100] ;  /* 0x10000100d6c6afae */ /* 0x0003e2000b901d56 */
[--C-:B------:R-:W-:Y:S02]  /*c460*/  @!P4 LEA.HI.X R219, R217, R213, R212.reuse, 0x1, P1 ;  /* 0x000000d5d9dbc211 */ /* 0x100fe400008f0cd4 */
[----:B------:R-:W-:Y:S01]  /*c470*/  IADD3 R3, P6, R197, R217, RZ ;  /* 0x000000d9c5037210 */ /* 0x000fe20007fde0ff */
[----:B------:R-:W-:Y:S01]  /*c480*/  @P5 STS.128 [R198+0xc800], RZ ;  /* 0x00c800ffc6005388 */ /* 0x000fe20000000c00 */
[-CC-:B------:R-:W-:Y:S02]  /*c490*/  @!P2 LEA.HI.X R217, R217, R213.reuse, R212.reuse, 0x1, P0 ;  /* 0x000000d5d9d9a211 */ /* 0x180fe400000f0cd4 */
[CC--:B------:R-:W-:Y:S01]  /*c4a0*/  @!P4 LEA R228, P1, R3.reuse, R210.reuse, 0x1 ;  /* 0x000000d203e4c211 */ /* 0x0c0fe200078208ff */
[----:B------:R-:W-:Y:S01]  /*c4b0*/  @!PT LDS RZ, [RZ] ;  /* 0x00000000fffff984 */ /* 0x000fe20000000800 */
[----:B------:R-:W-:Y:S01]  /*c4c0*/  @!PT LDS RZ, [RZ] ;  /* 0x00000000fffff984 */ /* 0x000fe20000000800 */
[----:B------:R-:W-:Y:S01]  /*c4d0*/  @!PT LDS RZ, [RZ] ;  /* 0x00000000fffff984 */ /* 0x000fe20000000800 */
[----:B------:R1:W-:Y:S01]  /*c4e0*/  @!P5 LDGSTS.E.BYPASS.LTC128B.128 [R198+0xc800], desc[UR22][R226.64] ;  /* 0x0c800000e2c6dfae */ /* 0x0003e2000b901d56 */
        /* <DEDUP_REMOVED lines=12> */
[----:B------:R-:W-:Y:S01]  /*c5b0*/  @P2 STS.128 [R198+0x10800], RZ ;  /* 0x010800ffc6002388 */ /* 0x000fe20000000c00 */
[----:B------:R-:W-:Y:S01]  /*c5c0*/  ISETP.LT.AND P0, PT, R195, UR10, PT ;  /* 0x0000000ac3007c0c */ /* 0x000fe2000bf01270 */
[----:B------:R-:W-:Y:S02]  /*c5d0*/  IMAD.MOV.U32 R213, RZ, RZ, R215 ;  /* 0x000000ffffd57224 */ /* 0x000fe400078e00d7 */
        /* <DEDUP_REMOVED lines=265> */
.L_x_2723:
        /* <DEDUP_REMOVED lines=45> */
[CC--:B------:R-:W-:Y:S01]  /*d940*/  @!P2 LEA R152, P0, R3.reuse, R208.reuse, 0x1 ;  /* 0x000000d00398a211 */ /* 0x0c0fe200078008ff */
        /* <DEDUP_REMOVED lines=43> */
.L_x_2722:
[----:B------:R-:W-:Y:S04]  /*dc00*/  MOV R3, UR10 ;  /* 0x0000000a00037c02 */ /* 0x000fe80008000f00 */
[----:B------:R-:W-:Y:S04]  /*dc10*/  LEA R3, R3, R204, 0x6 ;  /* 0x000000cc03037211 */ /* 0x000fe800078e30ff */
[C---:B------:R-:W-:Y:S01]  /*dc20*/  IADD3 R132, R3.reuse, 0x1, RZ ;  /* 0x0000000103847810 */ /* 0x040fe20007ffe0ff */
[C---:B------:R-:W-:Y:S01]  /*dc30*/  VIADD R133, R3.reuse, 0x8 ;  /* 0x0000000803857836 */ /* 0x040fe20000000000 */
[CC--:B------:R-:W-:Y:S02]  /*dc40*/  ISETP.GE.AND P1, PT, R3.reuse, R203.reuse, PT ;  /* 0x000000cb0300720c */ /* 0x0c0fe40003f26270 */
[C---:B------:R-:W-:Y:S02]  /*dc50*/  ISETP.GE.AND P5, PT, R132.reuse, R203, PT ;  /* 0x000000cb8400720c */ /* 0x040fe40003fa6270 */
[C---:B------:R-:W-:Y:S02]  /*dc60*/  ISETP.GE.AND P0, PT, R132.reuse, R201, PT ;  /* 0x000000c98400720c */ /* 0x040fe40003f06270 */
[C---:B------:R-:W-:Y:S02]  /*dc70*/  ISETP.GE.OR P5, PT, R132.reuse, R202, !P5 ;  /* 0x000000ca8400720c */ /* 0x040fe40006fa6670 */
[----:B------:R-:W-:Y:S02]  /*dc80*/  ISETP.GE.OR P0, PT, R132, R200, !P0 ;  /* 0x000000c88400720c */ /* 0x000fe40004706670 */
[CC--:B------:R-:W-:Y:S02]  /*dc90*/  ISETP.GE.OR P1, PT, R3.reuse, R202.reuse, !P1 ;  /* 0x000000ca0300720c */ /* 0x0c0fe40004f26670 */
[----:B------:R-:W-:Y:S02]  /*dca0*/  IADD3 R132, R3, 0x9, RZ ;  /* 0x0000000903847810 */ /* 0x000fe40007ffe0ff */
[----:B-1----:R-:W-:Y:S02]  /*dcb0*/  FSEL R138, R4, -INF , !P1 ;  /* 0xff800000048a7808 */ /* 0x002fe40004800000 */
[----:B------:R-:W-:Y:S02]  /*dcc0*/  ISETP.GE.AND P4, PT, R133, R203, PT ;  /* 0x000000cb8500720c */ /* 0x000fe40003f86270 */
[----:B------:R-:W-:Y:S02]  /*dcd0*/  ISETP.GE.AND P2, PT, R3, R201, PT ;  /* 0x000000c90300720c */ /* 0x000fe40003f46270 */
[CC--:B------:R-:W-:Y:S02]  /*dce0*/  ISETP.GE.AND P1, PT, R132.reuse, R203.reuse, PT ;  /* 0x000000cb8400720c */ /* 0x0c0fe40003f26270 */
[----:B------:R-:W-:Y:S02]  /*dcf0*/  FSEL R136, R5, -INF , !P5 ;  /* 0xff80000005887808 */ /* 0x000fe40006800000 */
[----:B------:R-:W-:Y:S02]  /*dd00*/  ISETP.GE.OR P4, PT, R133, R202, !P4 ;  /* 0x000000ca8500720c */ /* 0x000fe40006786670 */
[C---:B------:R-:W-:Y:S02]  /*dd10*/  ISETP.GE.OR P2, PT, R3.reuse, R200, !P2 ;  /* 0x000000c80300720c */ /* 0x040fe40005746670 */
[-C--:B------:R-:W-:Y:S02]  /*dd20*/  ISETP.GE.OR P1, PT, R132, R202.reuse, !P1 ;  /* 0x000000ca8400720c */ /* 0x080fe40004f26670 */
[C---:B------:R-:W-:Y:S02]  /*dd30*/  IADD3 R4, R3.reuse, 0x10, RZ ;  /* 0x0000001003047810 */ /* 0x040fe40007ffe0ff */
[----:B------:R-:W-:Y:S02]  /*dd40*/  IADD3 R5, R3, 0x11, RZ ;  /* 0x0000001103057810 */ /* 0x000fe40007ffe0ff */
[----:B------:R-:W-:Y:S02]  /*dd50*/  FSEL R7, R7, -INF , !P0 ;  /* 0xff80000007077808 */ /* 0x000fe40004000000 */
[----:B------:R-:W-:Y:S02]  /*dd60*/  FSEL R148, R8, -INF , !P4 ;  /* 0xff80000008947808 */ /* 0x000fe40006000000 */
[----:B------:R-:W-:Y:S02]  /*dd70*/  FSEL R135, R6, -INF , !P2 ;  /* 0xff80000006877808 */ /* 0x000fe40005000000 */
[----:B------:R-:W-:Y:S02]  /*dd80*/  FSEL R134, R9, -INF , !P1 ;  /* 0xff80000009867808 */ /* 0x000fe40004800000 */
[C---:B------:R-:W-:Y:S02]  /*dd90*/  ISETP.GE.AND P0, PT, R4.reuse, R203, PT ;  /* 0x000000cb0400720c */ /* 0x040fe40003f06270 */
[-C--:B------:R-:W-:Y:S02]  /*dda0*/  ISETP.GE.AND P5, PT, R4, R201.reuse, PT ;  /* 0x000000c90400720c */ /* 0x080fe40003fa6270 */
[-C--:B------:R-:W-:Y:S02]  /*ddb0*/  ISETP.GE.AND P6, PT, R133, R201.reuse, PT ;  /* 0x000000c98500720c */ /* 0x080fe40003fc6270 */
[----:B------:R-:W-:Y:S02]  /*ddc0*/  ISETP.GE.AND P2, PT, R132, R201, PT ;  /* 0x000000c98400720c */ /* 0x000fe40003f46270 */
[C---:B------:R-:W-:Y:S02]  /*ddd0*/  ISETP.GE.AND P4, PT, R5.reuse, R203, PT ;  /* 0x000000cb0500720c */ /* 0x040fe40003f86270 */
[----:B------:R-:W-:Y:S02]  /*dde0*/  ISETP.GE.AND P1, PT, R5, R201, PT ;  /* 0x000000c90500720c */ /* 0x000fe40003f26270 */
[C---:B------:R-:W-:Y:S02]  /*ddf0*/  ISETP.GE.OR P0, PT, R4.reuse, R202, !P0 ;  /* 0x000000ca0400720c */ /* 0x040fe40004706670 */
[-C--:B------:R-:W-:Y:S01]  /*de00*/  ISETP.GE.OR P5, PT, R4, R200.reuse, !P5 ;  /* 0x000000c80400720c */ /* 0x080fe20006fa6670 */
[----:B------:R-:W-:Y:S01]  /*de10*/  VIADD R4, R3, 0x18 ;  /* 0x0000001803047836 */ /* 0x000fe20000000000 */
[-C--:B------:R-:W-:Y:S02]  /*de20*/  ISETP.GE.OR P6, PT, R133, R200.reuse, !P6 ;  /* 0x000000c88500720c */ /* 0x080fe400077c6670 */
[-C--:B------:R-:W-:Y:S02]  /*de30*/  ISETP.GE.OR P2, PT, R132, R200.reuse, !P2 ;  /* 0x000000c88400720c */ /* 0x080fe40005746670 */
[C---:B------:R-:W-:Y:S02]  /*de40*/  ISETP.GE.OR P1, PT, R5.reuse, R200, !P1 ;  /* 0x000000c80500720c */ /* 0x040fe40004f26670 */
[-C--:B------:R-:W-:Y:S02]  /*de50*/  ISETP.GE.OR P4, PT, R5, R202.reuse, !P4 ;  /* 0x000000ca0500720c */ /* 0x080fe40006786670 */
[----:B------:R-:W-:Y:S02]  /*de60*/  IADD3 R5, R3, 0x19, RZ ;  /* 0x0000001903057810 */ /* 0x000fe40007ffe0ff */
[----:B------:R-:W-:Y:S02]  /*de70*/  FSEL R9, R10, -INF , !P6 ;  /* 0xff8000000a097808 */ /* 0x000fe40007000000 */
[----:B------:R-:W-:Y:S02]  /*de80*/  FSEL R11, R11, -INF , !P2 ;  /* 0xff8000000b0b7808 */ /* 0x000fe40005000000 */
[----:B------:R-:W-:Y:S02]  /*de90*/  FSEL R164, R12, -INF , !P0 ;  /* 0xff8000000ca47808 */ /* 0x000fe40004000000 */
[----:B------:R-:W-:Y:S02]  /*dea0*/  FSEL R160, R13, -INF , !P4 ;  /* 0xff8000000da07808 */ /* 0x000fe40006000000 */
[C---:B------:R-:W-:Y:S02]  /*deb0*/  ISETP.GE.AND P2, PT, R4.reuse, R203, PT ;  /* 0x000000cb0400720c */ /* 0x040fe40003f46270 */
[C---:B------:R-:W-:Y:S02]  /*dec0*/  ISETP.GE.AND P6, PT, R4.reuse, R201, PT ;  /* 0x000000c90400720c */ /* 0x040fe40003fc6270 */
[C---:B------:R-:W-:Y:S02]  /*ded0*/  ISETP.GE.AND P0, PT, R5.reuse, R203, PT ;  /* 0x000000cb0500720c */ /* 0x040fe40003f06270 */
[C---:B------:R-:W-:Y:S02]  /*dee0*/  ISETP.GE.AND P4, PT, R5.reuse, R201, PT ;  /* 0x000000c90500720c */ /* 0x040fe40003f86270 */
        /* <DEDUP_REMOVED lines=157> */
[----:B------:R-:W-:Y:S04]  /*e8c0*/  ISETP.LT.AND P0, PT, R195, UR10, PT ;  /* 0x0000000ac3007c0c */ /* 0x000fe8000bf01270 */
        /* <DEDUP_REMOVED lines=320> */
.L_x_2720:
[----:B------:R-:W1:Y:S01]  /*fcd0*/  SHFL.BFLY PT, R0, R209, 0x2, 0x1f ;  /* 0x0c401f00d1007f89 */ /* 0x000e6200000e0000 */
[----:B------:R-:W2:Y:S01]  /*fce0*/  S2UR UR4, SR_CgaCtaId ;  /* 0x00000000000479c3 */ /* 0x000ea20000008800 */
[----:B------:R-:W-:Y:S01]  /*fcf0*/  MOV R7, 0x3f800000 ;  /* 0x3f80000000077802 */ /* 0x000fe20000000f00 */
[----:B------:R-:W-:Y:S01]  /*fd00*/  UMOV UR6, 0x400 ;  /* 0x0000040000067882 */ /* 0x000fe20000000000 */
[----:B------:R-:W3:Y:S01]  /*fd10*/  SHFL.BFLY PT, R2, R211, 0x2, 0x1f ;  /* 0x0c401f00d3027f89 */ /* 0x000ee200000e0000 */
[----:B------:R-:W-:Y:S01]  /*fd20*/  MOV R6, 0x3f800000 ;  /* 0x3f80000000067802 */ /* 0x000fe20000000f00 */
[----:B------:R-:W-:Y:S03]  /*fd30*/  BSSY B0, `(.L_x_2725) ;  /* 0x0000105000007945 */ /* 0x000fe60003800000 */
[----:B------:R-:W-:Y:S06]  /*fd40*/  BAR.SYNC.DEFER_BLOCKING 0x0 ;  /* 0x0000000000007b1d */ /* 0x000fec0000010000 */
[----:B------:R-:W4:Y:S01]  /*fd50*/  S2R R29, SR_CTAID.Y ;  /* 0x00000000001d7919 */ /* 0x000f220000002600 */
[----:B-1----:R-:W-:Y:S01]  /*fd60*/  FADD.FTZ R5, R0, R209 ;  /* 0x000000d100057221 */ /* 0x002fe20000010000 */
[----:B--2---:R-:W-:Y:S01]  /*fd70*/  ULEA UR4, UR4, UR6, 0x18 ;  /* 0x0000000604047291 */ /* 0x004fe2000f8ec03f */
[----:B------:R-:W1:Y:S01]  /*fd80*/  S2R R0, SR_TID.X ;  /* 0x0000000000007919 */ /* 0x000e620000002100 */
[----:B---3--:R-:W-:-:S02]  /*fd90*/  FADD.FTZ R11, R2, R211 ;  /* 0x000000d3020b7221 */ /* 0x008fc40000010000 */
[----:B------:R-:W2:Y:S04]  /*fda0*/  SHFL.BFLY PT, R2, R5, 0x1, 0x1f ;  /* 0x0c201f0005027f89 */ /* 0x000ea800000e0000 */
[----:B------:R-:W3:Y:S01]  /*fdb0*/  SHFL.BFLY PT, R4, R11, 0x1, 0x1f ;  /* 0x0c201f000b047f89 */ /* 0x000ee200000e0000 */
[----:B--2---:R-:W-:Y:S01]  /*fdc0*/  FADD.FTZ R2, R5, R2 ;  /* 0x0000000205027221 */ /* 0x004fe20000010000 */
[----:B-1----:R-:W-:Y:S01]  /*fdd0*/  SHF.R.S32.HI R9, RZ, 0x1f, R0 ;  /* 0x0000001fff097819 */ /* 0x002fe20000011400 */
[----:B---3--:R-:W-:-:S03]  /*fde0*/  FADD.FTZ R4, R11, R4 ;  /* 0x000000040b047221 */ /* 0x008fc60000010000 */
        /* <DEDUP_REMOVED lines=8> */
[----:B------:R-:W-:Y:S01]  /*fe70*/  LEA.HI R9, R9, R0, RZ, 0x5 ;  /* 0x0000000009097211 */ /* 0x000fe200078f28ff */
[----:B------:R-:W2:Y:S01]  /*fe80*/  @P3 LDC R28, c[0x0][0x2e8] ;  /* 0x0000ba00ff1c3b82 */ /* 0x000ea20000000800 */
[----:B------:R-:W-:Y:S02]  /*fe90*/  LOP3.LUT R5, R5, 0xfffffff8, RZ, 0xc0, !PT ;  /* 0xfffffff805057812 */ /* 0x000fe400078ec0ff */
[----:B------:R-:W-:Y:S02]  /*fea0*/  LOP3.LUT R17, R8, 0x1ffffffc, RZ, 0xc0, !PT ;  /* 0x1ffffffc08117812 */ /* 0x000fe400078ec0ff */
[----:B------:R-:W-:Y:S01]  /*feb0*/  IADD3 R5, R10, -R5, RZ ;  /* 0x800000050a057210 */ /* 0x000fe20007ffe0ff */
[----:B------:R-:W3:Y:S01]  /*fec0*/  @P4 MUFU.RCP R7, R4 ;  /* 0x0000000400074308 */ /* 0x000ee20000001000 */
[----:B------:R-:W5:Y:S01]  /*fed0*/  S2R R10, SR_TID.X ;  /* 0x00000000000a7919 */ /* 0x000f620000002100 */
[----:B------:R-:W-:-:S02]  /*fee0*/  LOP3.LUT R13, R12, 0xfffffff0, RZ, 0xc0, !PT ;  /* 0xfffffff00c0d7812 */ /* 0x000fc400078ec0ff */
[----:B------:R-:W-:Y:S02]  /*fef0*/  SHF.L.U32 R19, R5, 0x6, RZ ;  /* 0x0000000605137819 */ /* 0x000fe400000006ff */
[----:B------:R-:W-:Y:S02]  /*ff00*/  SHF.R.S32.HI R12, RZ, 0x5, R9 ;  /* 0x00000005ff0c7819 */ /* 0x000fe40000011409 */
[----:B------:R-:W-:Y:S01]  /*ff10*/  IADD3 R17, -R17, R0, RZ ;  /* 0x0000000011117210 */ /* 0x000fe20007ffe1ff */
[C---:B-1----:R-:W-:Y:S01]  /*ff20*/  FMUL.FTZ R131, R6.reuse, R131 ;  /* 0x0000008306837220 */ /* 0x042fe20000410000 */
[----:B------:R-:W-:Y:S01]  /*ff30*/  LOP3.LUT R15, R5, 0x1, RZ, 0xc0, !PT ;  /* 0x00000001050f7812 */ /* 0x000fe200078ec0ff */
[C---:B------:R-:W-:Y:S01]  /*ff40*/  FMUL.FTZ R130, R6.reuse, R130 ;  /* 0x0000008206827220 */ /* 0x040fe20000410000 */
[----:B------:R-:W-:Y:S01]  /*ff50*/  IADD3 R13, -R13, R0, RZ ;  /* 0x000000000d0d7210 */ /* 0x000fe20007ffe1ff */
[C---:B------:R-:W-:Y:S01]  /*ff60*/  FMUL.FTZ R127, R6.reuse, R127 ;  /* 0x0000007f067f7220 */ /* 0x040fe20000410000 */
[----:B------:R-:W-:Y:S01]  /*ff70*/  LOP3.LUT R19, R19, 0x1c0, RZ, 0xc0, !PT ;  /* 0x000001c013137812 */ /* 0x000fe200078ec0ff */
[----:B------:R-:W-:Y:S01]  /*ff80*/  FMUL.FTZ R126, R6, R126 ;  /* 0x0000007e067e7220 */ /* 0x000fe20000410000 */
[----:B------:R-:W-:Y:S01]  /*ff90*/  ISETP.NE.U32.AND P0, PT, R15, 0x1, PT ;  /* 0x000000010f00780c */ /* 0x000fe20003f05070 */
[----:B---3--:R-:W-:Y:S01]  /*ffa0*/  FMUL.FTZ R128, R7, R128 ;  /* 0x0000008007807220 */ /* 0x008fe20000410000 */
[----:B------:R-:W-:Y:S01]  /*ffb0*/  LEA.HI R19, R19, R19, RZ, 0x1d ;  /* 0x0000001313137211 */ /* 0x000fe200078fe8ff */
[----:B------:R-:W-:Y:S01]  /*ffc0*/  FMUL.FTZ R129, R7, R129 ;  /* 0x0000008107817220 */ /* 0x000fe20000410000 */
[----:B------:R-:W-:Y:S01]  /*ffd0*/  R2P PR, R5, 0x6 ;  /* 0x0000000605007804 */ /* 0x000fe20000000000 */
        /* <DEDUP_REMOVED lines=12> */
[----:B-----5:R-:W-:Y:S01]  /*100a0*/  SHF.R.S32.HI R11, RZ, 0x1f, R10 ;  /* 0x0000001fff0b7819 */ /* 0x020fe2000001140a */
[C---:B------:R-:W-:Y:S01]  /*100b0*/  FMUL.FTZ R105, R7.reuse, R105 ;  /* 0x0000006907697220 */ /* 0x040fe20000410000 */
[C---:B------:R-:W-:Y:S01]  /*100c0*/  FMUL.FTZ R100, R7.reuse, R100 ;  /* 0x0000006407647220 */ /* 0x040fe20000410000 */
[----:B------:R-:W-:Y:S01]  /*100d0*/  FMUL.FTZ R101, R7, R101 ;  /* 0x0000006507657220 */ /* 0x000fe20000410000 */
[----:B------:R-:W-:Y:S01]  /*100e0*/  LEA.HI R14, R11, R10, RZ, 0x4 ;  /* 0x0000000a0b0e7211 */ /* 0x000fe200078f20ff */
[C---:B------:R-:W-:Y:S01]  /*100f0*/  FMUL.FTZ R36, R7.reuse, R36 ;  /* 0x0000002407247220 */ /* 0x040fe20000410000 */
[C---:B------:R-:W-:Y:S01]  /*10100*/  FMUL.FTZ R37, R7.reuse, R37 ;  /* 0x0000002507257220 */ /* 0x040fe20000410000 */
[C---:B------:R-:W-:Y:S01]  /*10110*/  FMUL.FTZ R40, R7.reuse, R40 ;  /* 0x0000002807287220 */ /* 0x040fe20000410000 */
[----:B------:R-:W-:Y:S01]  /*10120*/  SHF.R.S32.HI R8, RZ, 0x4, R14 ;  /* 0x00000004ff087819 */ /* 0x000fe2000001140e */
[C---:B------:R-:W-:Y:S01]  /*10130*/  FMUL.FTZ R41, R7.reuse, R41 ;  /* 0x0000002907297220 */ /* 0x040fe20000410000 */
[----:B------:R-:W-:Y:S01]  /*10140*/  LEA R14, R12, R17, 0x9 ;  /* 0x000000110c0e7211 */ /* 0x000fe200078e48ff */
[C---:B------:R-:W-:Y:S01]  /*10150*/  FMUL.FTZ R44, R7.reuse, R44 ;  /* 0x0000002c072c7220 */ /* 0x040fe20000410000 */
[----:B------:R-:W-:Y:S01]  /*10160*/  SHF.L.U32 R15, R8, 0x6, RZ ;  /* 0x00000006080f7819 */ /* 0x000fe200000006ff */
        /* <DEDUP_REMOVED lines=10> */
[C---:B------:R-:W-:Y:S01]  /*10210*/  FMUL.FTZ R56, R7.reuse, R56 ;  /* 0x0000003807387220 */ /* 0x040fe20000410000 */
[----:B------:R-:W-:Y:S01]  /*10220*/  SHF.R.U32.HI R15, RZ, 0x3, R15 ;  /* 0x00000003ff0f7819 */ /* 0x000fe2000001160f */
[----:B------:R-:W-:Y:S01]  /*10230*/  FMUL.FTZ R57, R7, R57 ;  /* 0x0000003907397220 */ /* 0x000fe20000410000 */
[----:B------:R-:W-:Y:S01]  /*10240*/  LOP3.LUT R18, R17, 0xffffffe, RZ, 0xc0, !PT ;  /* 0x0ffffffe11127812 */ /* 0x000fe200078ec0ff */
[C---:B------:R-:W-:Y:S01]  /*10250*/  FMUL.FTZ R60, R7.reuse, R60 ;  /* 0x0000003c073c7220 */ /* 0x040fe20000410000 */
[----:B------:R-:W-:Y:S01]  /*10260*/  LEA R14, R14, UR4, 0x2 ;  /* 0x000000040e0e7c11 */ /* 0x000fe2000f8e10ff */
        /* <DEDUP_REMOVED lines=72> */
[----:B------:R-:W-:Y:S01]  /*106f0*/  SEL R7, R7, 0xffffff80, !P2 ;  /* 0xffffff8007077807 */ /* 0x000fe20005000000 */
[----:B------:R-:W3:Y:S01]  /*10700*/  @P3 MUFU.LG2 R2, R2 ;  /* 0x0000000200023308 */ /* 0x000ee20000000c00 */
        /* <DEDUP_REMOVED lines=8> */
[-C--:B------:R-:W-:Y:S02]  /*10790*/  IADD3 R19, R16, R7.reuse, RZ ;  /* 0x0000000710137210 */ /* 0x080fe40007ffe0ff */
[----:B------:R-:W-:Y:S01]  /*107a0*/  IADD3 R7, R18, R7, RZ ;  /* 0x0000000712077210 */ /* 0x000fe20007ffe0ff */
[----:B------:R-:W-:Y:S01]  /*107b0*/  STS.64 [R16+0x800], R122 ;  /* 0x0008007a10007388 */ /* 0x000fe20000000a00 */
[----:B------:R-:W-:Y:S02]  /*107c0*/  LEA.HI R31, R11, R10, RZ, 0x5 ;  /* 0x0000000a0b1f7211 */ /* 0x000fe400078f28ff */
[----:B------:R-:W-:Y:S01]  /*107d0*/  LEA R11, R15, UR4, 0x2 ;  /* 0x000000040f0b7c11 */ /* 0x000fe2000f8e10ff */
[----:B------:R-:W-:Y:S01]  /*107e0*/  STS.64 [R18], R116 ;  /* 0x0000007412007388 */ /* 0x000fe20000000a00 */
[----:B------:R-:W5:Y:S01]  /*107f0*/  S2UR UR4, SR_CTAID.Z ;  /* 0x00000000000479c3 */ /* 0x000f620000002700 */
[----:B------:R-:W-:-:S02]  /*10800*/  LOP3.LUT R31, R31, 0xffffffe0, RZ, 0xc0, !PT ;  /* 0xffffffe01f1f7812 */ /* 0x000fc400078ec0ff */
[----:B------:R-:W-:Y:S01]  /*10810*/  STS.64 [R18+0x800], R118 ;  /* 0x0008007612007388 */ /* 0x000fe20000000a00 */
[----:B------:R-:W-:Y:S02]  /*10820*/  LOP3.LUT R9, R9, 0xffffffe0, RZ, 0xc0, !PT ;  /* 0xffffffe009097812 */ /* 0x000fe400078ec0ff */
[----:B------:R-:W-:Y:S01]  /*10830*/  IADD3 R10, -R31, R10, RZ ;  /* 0x0000000a1f0a7210 */ /* 0x000fe20007ffe1ff */
[----:B------:R-:W-:Y:S01]  /*10840*/  STS.64 [R5], R112 ;  /* 0x0000007005007388 */ /* 0x000fe20000000a00 */
[----:B------:R-:W5:Y:S01]  /*10850*/  @P4 LDC R31, c[0x0][0x2e8] ;  /* 0x0000ba00ff1f4b82 */ /* 0x000f620000000800 */
[----:B------:R-:W-:Y:S02]  /*10860*/  IADD3 R9, -R9, R0, RZ ;  /* 0x0000000009097210 */ /* 0x000fe40007ffe1ff */
[----:B------:R-:W-:Y:S02]  /*10870*/  STS.64 [R5+0x800], R114 ;  /* 0x0008007205007388 */ /* 0x000fe40000000a00 */
[----:B------:R-:W-:-:S02]  /*10880*/  LOP3.LUT P0, RZ, R9, 0x3, RZ, 0xc0, !PT ;  /* 0x0000000309ff7812 */ /* 0x000fc4000780c0ff */
[----:B------:R-:W-:Y:S01]  /*10890*/  STS.64 [R17], R108 ;  /* 0x0000006c11007388 */ /* 0x000fe20000000a00 */
[----:B------:R-:W-:-:S03]  /*108a0*/  MOV R9, 0xff800000 ;  /* 0xff80000000097802 */ /* 0x000fc60000000f00 */
        /* <DEDUP_REMOVED lines=26> */
[----:B------:R-:W-:Y:S04]  /*10a50*/  STS.64 [R16+0x8800], R78 ;  /* 0x0088004e10007388 */ /* 0x000fe80000000a00 */
[----:B------:R-:W-:Y:S04]  /*10a60*/  STS.64 [R18+0x8000], R80 ;  /* 0x0080005012007388 */ /* 0x000fe80000000a00 */
[----:B------:R-:W-:Y:S01]  /*10a70*/  STS.64 [R18+0x8800], R82 ;  /* 0x0088005212007388 */ /* 0x000fe20000000a00 */
[----:B----4-:R-:W4:Y:S03]  /*10a80*/  LDC.64 R14, c[0x0][0x2c0] ;  /* 0x0000b000ff0e7b82 */ /* 0x010f260000000a00 */
[----:B------:R-:W-:Y:S04]  /*10a90*/  STS.64 [R5+0x8000], R84 ;  /* 0x0080005405007388 */ /* 0x000fe80000000a00 */
[----:B------:R5:W-:Y:S04]  /*10aa0*/  STS.64 [R5+0x8800], R86 ;  /* 0x0088005605007388 */ /* 0x000be80000000a00 */
[----:B------:R-:W-:Y:S04]  /*10ab0*/  STS.64 [R17+0x8000], R88 ;  /* 0x0080005811007388 */ /* 0x000fe80000000a00 */
[----:B------:R-:W-:Y:S04]  /*10ac0*/  STS.64 [R17+0x8800], R90 ;  /* 0x0088005a11007388 */ /* 0x000fe80000000a00 */
[----:B------:R-:W-:Y:S04]  /*10ad0*/  STS.64 [R19+0x8000], R92 ;  /* 0x0080005c13007388 */ /* 0x000fe80000000a00 */
[----:B------:R-:W-:Y:S01]  /*10ae0*/  STS.64 [R19+0x8800], R94 ;  /* 0x0088005e13007388 */ /* 0x000fe20000000a00 */
[----:B----4-:R-:W-:-:S03]  /*10af0*/  IMAD R14, R29, R14, UR11 ;  /* 0x0000000b1d0e7e24 */ /* 0x010fc6000f8e020e */
[----:B------:R-:W-:Y:S01]  /*10b00*/  STS.64 [R7+0x8000], R96 ;  /* 0x0080006007007388 */ /* 0x000fe20000000a00 */
[----:B-1----:R-:W-:Y:S01]  /*10b10*/  @P4 FMUL.FTZ R29, R4, 0.69314718246459960938 ;  /* 0x3f317218041d4820 */ /* 0x002fe20000410000 */
[----:B---3--:R-:W-:Y:S01]  /*10b20*/  @P3 FMUL.FTZ R4, R2, 0.69314718246459960938 ;  /* 0x3f31721802043820 */ /* 0x008fe20000410000 */
[----:B------:R-:W-:Y:S01]  /*10b30*/  SHF.L.U32 R2, R13, 0x2, RZ ;  /* 0x000000020d027819 */ /* 0x000fe200000006ff */
[----:B------:R1:W-:Y:S02]  /*10b40*/  STS.64 [R7+0x8800], R98 ;  /* 0x0088006207007388 */ /* 0x0003e40000000a00 */
[----:B--2---:R-:W-:Y:S01]  /*10b50*/  @P3 FFMA.FTZ R9, R3, R28, R4 ;  /* 0x0000001c03093223 */ /* 0x004fe20000010004 */
[----:B-----5:R-:W2:Y:S08]  /*10b60*/  LDC R5, c[0x0][0x270] ;  /* 0x00009c00ff057b82 */ /* 0x020eb00000000800 */
[----:B------:R-:W-:Y:S01]  /*10b70*/  BAR.SYNC.DEFER_BLOCKING 0x0 ;  /* 0x0000000000007b1d */ /* 0x000fe20000010000 */
[----:B------:R-:W-:-:S05]  /*10b80*/  SHF.R.S32.HI R3, RZ, 0x1f, R2 ;  /* 0x0000001fff037819 */ /* 0x000fca0000011402 */
[----:B------:R-:W3:Y:S01]  /*10b90*/  S2R R6, SR_CTAID.X ;  /* 0x0000000000067919 */ /* 0x000ee20000002500 */
[----:B-1----:R-:W-:Y:S01]  /*10ba0*/  SHF.R.S32.HI R7, RZ, 0x1f, R12 ;  /* 0x0000001fff077819 */ /* 0x002fe2000001140c */
[----:B------:R1:W4:Y:S03]  /*10bb0*/  LDS.128 R24, [R11+0x3800] ;  /* 0x003800000b187984 */ /* 0x0003260000000c00 */
[----:B------:R-:W-:Y:S01]  /*10bc0*/  LEA.HI R30, R7, R12, RZ, 0x2 ;  /* 0x0000000c071e7211 */ /* 0x000fe200078f10ff */
[----:B------:R1:W1:Y:S01]  /*10bd0*/  LDS.128 R20, [R11+0x7800] ;  /* 0x007800000b147984 */ /* 0x0002620000000c00 */
[----:B------:R-:W-:Y:S02]  /*10be0*/  SHF.R.S32.HI R7, RZ, 0x1f, R10 ;  /* 0x0000001fff077819 */ /* 0x000fe4000001140a */
[----:B------:R-:W-:Y:S01]  /*10bf0*/  LOP3.LUT R33, R30, 0xffffffc, RZ, 0xc0, !PT ;  /* 0x0ffffffc1e217812 */ /* 0x000fe200078ec0ff */
[----:B------:R1:W1:Y:S01]  /*10c00*/  LDS.128 R16, [R11+0xb800] ;  /* 0x00b800000b107984 */ /* 0x0002620000000c00 */
[----:B------:R-:W-:-:S02]  /*10c10*/  LEA.HI R7, R7, R10, RZ, 0x2 ;  /* 0x0000000a07077211 */ /* 0x000fc400078f10ff */
[----:B------:R-:W-:Y:S02]  /*10c20*/  IADD3 R10, RZ, -UR11, RZ ;  /* 0x8000000bff0a7c10 */ /* 0x000fe4000fffe0ff */
[----:B------:R-:W-:Y:S02]  /*10c30*/  IADD3 R0, R12, -R33, RZ ;  /* 0x800000210c007210 */ /* 0x000fe40007ffe0ff */
[----:B------:R-:W-:Y:S01]  /*10c40*/  SHF.R.S32.HI R7, RZ, 0x2, R7 ;  /* 0x00000002ff077819 */ /* 0x000fe20000011407 */
[----:B--2---:R-:W-:Y:S01]  /*10c50*/  IMAD R10, R5, R10, UR4 ;  /* 0x00000004050a7e24 */ /* 0x004fe2000f8e020a */
[----:B---3--:R-:W-:Y:S02]  /*10c60*/  SHF.L.U32 R6, R6, 0x6, RZ ;  /* 0x0000000606067819 */ /* 0x008fe400000006ff */
[----:B------:R-:W-:Y:S01]  /*10c70*/  LEA R0, R0, R7, 0x4 ;  /* 0x0000000700007211 */ /* 0x000fe200078e20ff */
[----:B------:R-:W-:Y:S01]  /*10c80*/  IMAD R10, R14, R5, R10 ;  /* 0x000000050e0a7224 */ /* 0x000fe200078e020a */
[----:B------:R-:W-:Y:S01]  /*10c90*/  MOV R7, 0xff800000 ;  /* 0xff80000000077802 */ /* 0x000fe20000000f00 */
[----:B------:R-:W-:-:S02]  /*10ca0*/  @P4 FFMA.FTZ R7, R132, R31, R29 ;  /* 0x0000001f84074223 */ /* 0x000fc4000001001d */
[----:B------:R-:W-:Y:S01]  /*10cb0*/  IMAD R15, R10, R15, R6 ;  /* 0x0000000f0a0f7224 */ /* 0x000fe200078e0206 */
[----:B------:R-:W-:Y:S06]  /*10cc0*/  @P0 BRA `(.L_x_2726) ;  /* 0x00000000002c0947 */ /* 0x000fec0003800000 */
[C---:B------:R-:W-:Y:S01]  /*10cd0*/  VIADD R5, R0.reuse, 0x8 ;  /* 0x0000000800057836 */ /* 0x040fe20000000000 */
[----:B------:R-:W-:Y:S01]  /*10ce0*/  SHF.R.S32.HI R6, RZ, 0x1f, R0 ;  /* 0x0000001fff067819 */ /* 0x000fe20000011400 */
[----:B------:R-:W-:Y:S01]  /*10cf0*/  ULDC.64 UR6, c[0x0][0x2b8] ;  /* 0x0000ae0000067ab9 */ /* 0x000fe20000000a00 */
[----:B------:R-:W-:Y:S02]  /*10d00*/  IADD3 R4, P0, R15, R0, RZ ;  /* 0x000000000f047210 */ /* 0x000fe40007f1e0ff */
[----:B------:R-:W-:Y:S02]  /*10d10*/  ISETP.GE.AND P2, PT, R0, UR5, PT ;  /* 0x0000000500007c0c */ /* 0x000fe4000bf46270 */
[----:B------:R-:W-:Y:S02]  /*10d20*/  ISETP.GE.AND P1, PT, R5, UR5, PT ;  /* 0x0000000505007c0c */ /* 0x000fe4000bf26270 */
[----:B------:R-:W-:Y:S02]  /*10d30*/  LEA.HI.X.SX32 R5, R15, R6, 0x1, P0 ;  /* 0x000000060f057211 */ /* 0x000fe400000f0eff */
[----:B------:R-:W-:-:S04]  /*10d40*/  LEA R12, P0, R4, UR6, 0x2 ;  /* 0x00000006040c7c11 */ /* 0x000fc8000f8010ff */
[----:B------:R-:W-:-:S05]  /*10d50*/  LEA.HI.X R13, R4, UR7, R5, 0x2, P0 ;  /* 0x00000007040d7c11 */ /* 0x000fca00080f1405 */
[----:B------:R2:W-:Y:S04]  /*10d60*/  @!P2 STG.E desc[UR22][R12.64], R7 ;  /* 0x000000070c00a986 */ /* 0x0005e8000c101916 */
[----:B------:R2:W-:Y:S02]  /*10d70*/  @!P1 STG.E desc[UR22][R12.64+0x20], R9 ;  /* 0x000020090c009986 */ /* 0x0005e4000c101916 */
.L_x_2726:
[----:B------:R-:W-:Y:S05]  /*10d80*/  BSYNC B0 ;  /* 0x0000000000007941 */ /* 0x000fea0003800000 */
.L_x_2725:
[----:B------:R-:W-:Y:S01]  /*10d90*/  ULDC UR4, c[0x0][0x2dc] ;  /* 0x0000b70000047ab9 */ /* 0x000fe20000000800 */
[C---:B--2---:R-:W-:Y:S01]  /*10da0*/  IMAD.WIDE R6, R8.reuse, 0xc0, R2 ;  /* 0x000000c008067825 */ /* 0x044fe200078e0202 */
[----:B------:R-:W-:Y:S01]  /*10db0*/  ULDC.64 UR6, c[0x0][0x288] ;  /* 0x0000a20000067ab9 */ /* 0x000fe20000000a00 */
[----:B------:R2:W3:Y:S01]  /*10dc0*/  LDS.128 R28, [R11] ;  /* 0x000000000b1c7984 */ /* 0x0004e20000000c00 */
[----:B------:R-:W-:Y:S01]  /*10dd0*/  BSSY B0, `(.L_x_2727) ;  /* 0x0000021000007945 */ /* 0x000fe20003800000 */
[----:B------:R-:W-:Y:S02]  /*10de0*/  IMAD R15, R15, UR4, RZ ;  /* 0x000000040f0f7c24 */ /* 0x000fe4000f8e02ff */
[C---:B------:R-:W-:Y:S02]  /*10df0*/  VIADD R5, R8.reuse, 0x8 ;  /* 0x0000000808057836 */ /* 0x040fe40000000000 */
[C---:B------:R-:W-:Y:S01]  /*10e00*/  VIADD R4, R8.reuse, 0x10 ;  /* 0x0000001008047836 */ /* 0x040fe20000000000 */
[----:B------:R-:W-:Y:S01]  /*10e10*/  IADD3 R6, P3, R15, R6, RZ ;  /* 0x000000060f067210 */ /* 0x000fe20007f7e0ff */
[----:B------:R-:W-:Y:S01]  /*10e20*/  VIADD R0, R8, 0x18 ;  /* 0x0000001808007836 */ /* 0x000fe20000000000 */
[----:B------:R-:W-:-:S02]  /*10e30*/  ISETP.GE.AND P0, PT, R5, UR5, PT ;  /* 0x0000000505007c0c */ /* 0x000fc4000bf06270 */
[----:B------:R-:W-:Y:S01]  /*10e40*/  ISETP.GE.AND P1, PT, R4, UR5, PT ;  /* 0x0000000504007c0c */ /* 0x000fe2000bf26270 */
[----:B------:R-:W-:Y:S01]  /*10e50*/  VIADD R4, R8, 0x28 ;  /* 0x0000002808047836 */ /* 0x000fe20000000000 */
[----:B------:R-:W-:Y:S02]  /*10e60*/  LEA.HI.X.SX32 R5, R15, R7, 0x1, P3 ;  /* 0x000000070f057211 */ /* 0x000fe400018f0eff */
[----:B------:R-:W-:Y:S01]  /*10e70*/  LEA R32, P3, R6, UR6, 0x2 ;  /* 0x0000000606207c11 */ /* 0x000fe2000f8610ff */
[----:B------:R2:W1:Y:S01]  /*10e80*/  LDS.128 R12, [R11+0x4000] ;  /* 0x004000000b0c7984 */ /* 0x0004620000000c00 */
[----:B------:R-:W-:Y:S02]  /*10e90*/  ISETP.GE.AND P5, PT, R4, UR5, PT ;  /* 0x0000000504007c0c */ /* 0x000fe4000bfa6270 */
[----:B------:R-:W-:Y:S02]  /*10ea0*/  LEA.HI.X R33, R6, UR7, R5, 0x2, P3 ;  /* 0x0000000706217c11 */ /* 0x000fe400098f1405 */
[----:B------:R2:W1:Y:S01]  /*10eb0*/  LDS.128 R4, [R11+0x8000] ;  /* 0x008000000b047984 */ /* 0x0004620000000c00 */
[----:B------:R-:W-:-:S02]  /*10ec0*/  ISETP.GE.AND P3, PT, R8, UR5, PT ;  /* 0x0000000508007c0c */ /* 0x000fc4000bf66270 */
[----:B------:R-:W-:Y:S01]  /*10ed0*/  ISETP.GE.AND P2, PT, R0, UR5, PT ;  /* 0x0000000500007c0c */ /* 0x000fe2000bf46270 */
[----:B------:R-:W-:-:S05]  /*10ee0*/  VIADD R0, R8, 0x20 ;  /* 0x0000002008007836 */ /* 0x000fca0000000000 */
[----:B------:R-:W-:Y:S01]  /*10ef0*/  ISETP.GE.AND P6, PT, R0, UR5, PT ;  /* 0x0000000500007c0c */ /* 0x000fe2000bfc6270 */
[C---:B------:R-:W-:Y:S02]  /*10f00*/  VIADD R0, R8.reuse, 0x30 ;  /* 0x0000003008007836 */ /* 0x040fe40000000000 */
[----:B------:R-:W-:-:S03]  /*10f10*/  VIADD R8, R8, 0x38 ;  /* 0x0000003808087836 */ /* 0x000fc60000000000 */
[----:B------:R-:W-:Y:S01]  /*10f20*/  ISETP.GE.AND P4, PT, R0, UR5, PT ;  /* 0x0000000500007c0c */ /* 0x000fe2000bf86270 */
[----:B------:R-:W-:Y:S01]  /*10f30*/  VIADD R0, R2, 0x40 ;  /* 0x0000004002007836 */ /* 0x000fe20000000000 */
[----:B------:R-:W-:Y:S11]  /*10f40*/  @P3 BRA `(.L_x_2728) ;  /* 0x0000000000243947 */ /* 0x000ff60003800000 */
[----:B------:R-:W-:Y:S01]  /*10f50*/  ULDC UR4, c[0x0][0x2d0] ;  /* 0x0000b40000047ab9 */ /* 0x000fe20000000800 */
[----:B------:R-:W-:Y:S01]  /*10f60*/  VIADD R9, R0, 0x40 ;  /* 0x0000004000097836 */ /* 0x000fe20000000000 */
[----:B------:R-:W-:-:S13]  /*10f70*/  ISETP.GE.AND P3, PT, R2, UR4, PT ;  /* 0x0000000402007c0c */ /* 0x000fda000bf66270 */
[----:B---3--:R3:W-:Y:S04]  /*10f80*/  @!P3 STG.E.64 desc[UR22][R32.64], R28 ;  /* 0x0000001c2000b986 */ /* 0x0087e8000c101b16 */
[----:B------:R3:W-:Y:S01]  /*10f90*/  @!P3 STG.E.64 desc[UR22][R32.64+0x8], R30 ;  /* 0x0000081e2000b986 */ /* 0x0007e2000c101b16 */
[----:B------:R-:W-:-:S13]  /*10fa0*/  ISETP.GE.AND P3, PT, R0, UR4, PT ;  /* 0x0000000400007c0c */ /* 0x000fda000bf66270 */
[----:B-1----:R3:W-:Y:S01]  /*10fb0*/  @!P3 STG.E.128 desc[UR22][R32.64+0x100], R12 ;  /* 0x0001000c2000b986 */ /* 0x0027e2000c101d16 */
[----:B------:R-:W-:-:S13]  /*10fc0*/  ISETP.GE.AND P3, PT, R9, UR4, PT ;  /* 0x0000000409007c0c */ /* 0x000fda000bf66270 */
[----:B------:R3:W-:Y:S02]  /*10fd0*/  @!P3 STG.E.128 desc[UR22][R32.64+0x200], R4 ;  /* 0x000200042000b986 */ /* 0x0007e4000c101d16 */
.L_x_2728:
[----:B------:R-:W-:Y:S05]  /*10fe0*/  BSYNC B0 ;  /* 0x0000000000007941 */ /* 0x000fea0003800000 */
.L_x_2727:
[----:B---3--:R3:W2:Y:S01]  /*10ff0*/  LDS.128 R28, [R11+0x800] ;  /* 0x000800000b1c7984 */ /* 0x0086a20000000c00 */
[----:B------:R-:W-:Y:S01]  /*11000*/  BSSY B0, `(.L_x_2729) ;  /* 0x000000d000007945 */ /* 0x000fe20003800000 */
[----:B------:R-:W-:Y:S02]  /*11010*/  ISETP.GE.AND P3, PT, R8, UR5, PT ;  /* 0x0000000508007c0c */ /* 0x000fe4000bf66270 */
        /* <DEDUP_REMOVED lines=11> */
.L_x_2730:
[----:B------:R-:W-:Y:S05]  /*110d0*/  BSYNC B0 ;  /* 0x0000000000007941 */ /* 0x000fea0003800000 */
.L_x_2729:
        /* <DEDUP_REMOVED lines=13> */
.L_x_2732:
[----:B------:R-:W-:Y:S05]  /*111b0*/  BSYNC B0 ;  /* 0x0000000000007941 */ /* 0x000fea0003800000 */
.L_x_2731:
        /* <DEDUP_REMOVED lines=13> */
.L_x_2734:
[----:B------:R-:W-:Y:S05]  /*11290*/  BSYNC B0 ;  /* 0x0000000000007941 */ /* 0x000fea0003800000 */
.L_x_2733:
        /* <DEDUP_REMOVED lines=13> */
.L_x_2736:
[----:B------:R-:W-:Y:S05]  /*11370*/  BSYNC B0 ;  /* 0x0000000000007941 */ /* 0x000fea0003800000 */
.L_x_2735:
        /* <DEDUP_REMOVED lines=13> */
.L_x_2738:
[----:B------:R-:W-:Y:S05]  /*11450*/  BSYNC B0 ;  /* 0x0000000000007941 */ /* 0x000fea0003800000 */
.L_x_2737:
        /* <DEDUP_REMOVED lines=13> */
.L_x_2740:
[----:B------:R-:W-:Y:S05]  /*11530*/  BSYNC B0 ;  /* 0x0000000000007941 */ /* 0x000fea0003800000 */
.L_x_2739:
[----:B------:R-:W-:Y:S05]  /*11540*/  @P3 EXIT ;  /* 0x000000000000394d */ /* 0x000fea0003800000 */
[----:B------:R-:W-:Y:S02]  /*11550*/  ULDC UR4, c[0x0][0x2d0] ;  /* 0x0000b40000047ab9 */ /* 0x000fe40000000800 */
[C---:B------:R-:W-:Y:S01]  /*11560*/  ISETP.GE.AND P1, PT, R0.reuse, UR4, PT ;  /* 0x0000000400007c0c */ /* 0x040fe2000bf26270 */
[----:B------:R-:W-:Y:S01]  /*11570*/  VIADD R0, R0, 0x40 ;  /* 0x0000004000007836 */ /* 0x000fe20000000000 */
[----:B------:R-:W-:-:S04]  /*11580*/  ISETP.GE.AND P2, PT, R2, UR4, PT ;  /* 0x0000000402007c0c */ /* 0x000fc8000bf46270 */
[----:B------:R-:W-:-:S07]  /*11590*/  ISETP.GE.AND P0, PT, R0, UR4, PT ;  /* 0x0000000400007c0c */ /* 0x000fce000bf06270 */
[----:B------:R1:W-:Y:S04]  /*115a0*/  @!P1 STG.E.128 desc[UR22][R32.64+0xa900], R20 ;  /* 0x00a9001420009986 */ /* 0x0003e8000c101d16 */
[----:B----4-:R4:W-:Y:S02]  /*115b0*/  @!P2 STG.E.128 desc[UR22][R32.64+0xa800], R24 ;  /* 0x00a800182000a986 */ /* 0x0109e4000c101d16 */
[----:B------:R-:W-:Y:S05]  /*115c0*/  @P0 EXIT ;  /* 0x000000000000094d */ /* 0x000fea0003800000 */
[----:B------:R-:W-:Y:S01]  /*115d0*/  STG.E.128 desc[UR22][R32.64+0xaa00], R16 ;  /* 0x00aa001020007986 */ /* 0x000fe2000c101d16 */
[----:B------:R-:W-:Y:S05]  /*115e0*/  EXIT ;  /* 0x000000000000794d */ /* 0x000fea0003800000 */
.L_x_2741:
        /* <DEDUP_REMOVED lines=9> */
.L_x_7460:


//--------------------- .text._ZN5flash24flash_fwd_splitkv_kernelI23Flash_fwd_kernel_traitsILi192ELi64ELi64ELi4ELb0ELb0EN7cutlass6half_tE19Flash_kernel_traitsILi192ELi64ELi64ELi4ES3_EELb0ELb1ELb0ELb0ELb0ELb1ELb1ELb0EEEvNS_16Flash_fwd_paramsE --------------------------
	.section	.text._ZN5flash24flash_fwd_splitkv_kernelI23Flash_fwd_kernel_traitsILi192ELi64ELi64ELi4ELb0ELb0EN7cutlass6half_tE19Flash_kernel_traitsILi192ELi64ELi64ELi4ES3_EELb0ELb1ELb0ELb0ELb0ELb1ELb1ELb0EEEvNS_16Flash_fwd_paramsE,"ax",@progbits
	.align	128
        .global         _ZN5flash24flash_fwd_splitkv_kernelI23Flash_fwd_kernel_traitsILi192ELi64ELi64ELi4ELb0ELb0EN7cutlass6half_tE19Flash_kernel_traitsILi192ELi64ELi64ELi4ES3_EELb0ELb1ELb0ELb0ELb0ELb1ELb1ELb0EEEvNS_16Flash_fwd_paramsE
        .type           _ZN5flash24flash_fwd_splitkv_kernelI23Flash_fwd_kernel_traitsILi192ELi64ELi64ELi4ELb0ELb0EN7cutlass6half_tE19Flash_kernel_traitsILi192ELi64ELi64ELi4ES3_EELb0ELb1ELb0ELb0ELb0ELb1ELb1ELb0EEEvNS_16Flash_fwd_paramsE,@function
        .size           _ZN5flash24flash_fwd_splitkv_kernelI23Flash_fwd_kernel_traitsILi192ELi64ELi64ELi4ELb0ELb0EN7cutlass6half_tE19Flash_kernel_traitsILi192ELi64ELi64ELi4ES3_EELb0ELb1ELb0ELb0ELb0ELb1ELb1ELb0EEEvNS_16Flash_fwd_paramsE,(.L_x_7461 - _ZN5flash24flash_fwd_splitkv_kernelI23Flash_fwd_kernel_traitsILi192ELi64ELi64ELi4ELb0ELb0EN7cutlass6half_tE19Flash_kernel_traitsILi192ELi64ELi64ELi4ES3_EELb0ELb1ELb0ELb0ELb0ELb1ELb1ELb0EEEvNS_16Flash_fwd_paramsE)
        .other          _ZN5flash24flash_fwd_splitkv_kernelI23Flash_fwd_kernel_traitsILi192ELi64ELi64ELi4ELb0ELb0EN7cutlass6half_tE19Flash_kernel_traitsILi192ELi64ELi64ELi4ES3_EELb0ELb1ELb0ELb0ELb0ELb1ELb1ELb0EEEvNS_16Flash_fwd_paramsE,@"STO_CUDA_ENTRY STV_DEFAULT"
_ZN5flash24flash_fwd_splitkv_kernelI23Flash_fwd_kernel_traitsILi192ELi64ELi64ELi4ELb0ELb0EN7cutlass6half_tE19Flash_kernel_traitsILi192ELi64ELi64ELi4ES3_EELb0ELb1ELb0ELb0ELb0ELb1ELb1ELb0EEEvNS_16Flash_fwd_paramsE:
.text._ZN5flash24flash_fwd_splitkv_kernelI23Flash_fwd_kernel_traitsILi192ELi64ELi64ELi4ELb0ELb0EN7cutlass6half_tE19Flash_kernel_traitsILi192ELi64ELi64ELi4ES3_EELb0ELb1ELb0ELb0ELb0ELb1ELb1ELb0EEEvNS_16Flash_fwd_paramsE:
        /* <DEDUP_REMOVED lines=76> */
.L_x_2742:
[----:B------:R-:W-:-:S04]  /*04c0*/  ULDC UR8, c[0x0][0x2c8] ;  /* 0x0000b20000087ab9 */ /* 0x000fc80000000800 */
.L_x_2743:
        /* <DEDUP_REMOVED lines=122> */
.L_x_2746:
[----:B------:R-:W-:Y:S05]  /*0c70*/  BSYNC B0 ;  /* 0x0000000000007941 */ /* 0x000fea0003800000 */
.L_x_2745:
        /* <DEDUP_REMOVED lines=11> */
.L_x_2748:
[----:B------:R-:W-:Y:S05]  /*0d30*/  BSYNC B0 ;  /* 0x0000000000007941 */ /* 0x000fea0003800000 */
.L_x_2747:
        /* <DEDUP_REMOVED lines=10> */
.L_x_2750:
[----:B------:R-:W-:Y:S05]  /*0de0*/  BSYNC B0 ;  /* 0x0000000000007941 */ /* 0x000fea0003800000 */
.L_x_2749:
        /* <DEDUP_REMOVED lines=10> */
.L_x_2752:
[----:B------:R-:W-:Y:S05]  /*0e90*/  BSYNC B0 ;  /* 0x0000000000007941 */ /* 0x000fea0003800000 */
.L_x_2751:
        /* <DEDUP_REMOVED lines=9> */
.L_x_2754:
[----:B------:R-:W-:Y:S05]  /*0f30*/  BSYNC B0 ;  /* 0x0000000000007941 */ /* 0x000fea0003800000 */
.L_x_2753:
        /* <DEDUP_REMOVED lines=9> */
.L_x_2756:
[----:B------:R-:W-:Y:S05]  /*0fd0*/  BSYNC B0 ;  /* 0x0000000000007941 */ /* 0x000fea0003800000 */
.L_x_2755:
        /* <DEDUP_REMOVED lines=9> */
.L_x_2758:
[----:B------:R-:W-:Y:S05]  /*1070*/  BSYNC B0 ;  /* 0x0000000000007941 */ /* 0x000fea0003800000 */
.L_x_2757:
        /* <DEDUP_REMOVED lines=9> */
.L_x_2760:
[----:B------:R-:W-:Y:S05]  /*1110*/  BSYNC B0 ;  /* 0x0000000000007941 */ /* 0x000fea0003800000 */
.L_x_2759:
        /* <DEDUP_REMOVED lines=31> */
.L_x_2744:
        /* <DEDUP_REMOVED lines=29> */
.L_x_2761:
        /* <DEDUP_REMOVED lines=95> */
.L_x_2762:
        /* <DEDUP_REMOVED lines=46> */
.L_x_2764:
        /* <DEDUP_REMOVED lines=34> */
.L_x_2763:
        /* <DEDUP_REMOVED lines=111> */
.L_x_2766:
[----:B------:R-:W-:Y:S05]  /*26c0*/  BSYNC B0 ;  /* 0x0000000000007941 */ /* 0x000fea0003800000 */
.L_x_2765:
        /* <DEDUP_REMOVED lines=41> */
.L_x_2768:
[----:B------:R-:W-:Y:S05]  /*2960*/  BSYNC B0 ;  /* 0x0000000000007941 */ /* 0x000fea0003800000 */
.L_x_2767:
        /* <DEDUP_REMOVED lines=42> */
.L_x_2770:
[----:B------:R-:W-:Y:S05]  /*2c10*/  BSYNC B0 ;  /* 0x0000000000007941 */ /* 0x000fea0003800000 */
.L_x_2769:
        /* <DEDUP_REMOVED lines=45> */
.L_x_2772:
[----:B------:R-:W-:Y:S05]  /*2ef0*/  BSYNC B0 ;  /* 0x0000000000007941 */ /* 0x000fea0003800000 */
.L_x_2771:
        /* <DEDUP_REMOVED lines=37> */
.L_x_2774:
[----:B------:R-:W-:Y:S05]  /*3150*/  BSYNC B0 ;  /* 0x0000000000007941 */ /* 0x000fea0003800000 */
.L_x_2773:
        /* <DEDUP_REMOVED lines=33> */
.L_x_2776:
[----:B------:R-:W-:Y:S05]  /*3370*/  BSYNC B0 ;  /* 0x0000000000007941 */ /* 0x000fea0003800000 */
.L_x_2775:
        /* <DEDUP_REMOVED lines=39> */
.L_x_2778:
[----:B------:R-:W-:Y:S05]  /*35f0*/  BSYNC B0 ;  /* 0x0000000000007941 */ /* 0x000fea0003800000 */
.L_x_2777:
        /* <DEDUP_REMOVED lines=43> */
.L_x_2780:
[----:B------:R-:W-:Y:S05]  /*38b0*/  BSYNC B0 ;  /* 0x0000000000007941 */ /* 0x000fea0003800000 */
.L_x_2779:
        /* <DEDUP_REMOVED lines=61> */
.L_x_2782:
[----:B------:R-:W-:Y:S05]  /*3c90*/  BSYNC B0 ;  /* 0x0000000000007941 */ /* 0x000fea0003800000 */
.L_x_2781:
        /* <DEDUP_REMOVED lines=31> */
.L_x_2784:
[----:B------:R-:W-:Y:S05]  /*3e90*/  BSYNC B0 ;  /* 0x0000000000007941 */ /* 0x000fea0003800000 */
.L_x_2783:
        /* <DEDUP_REMOVED lines=33> */
.L_x_2786:
[----:B------:R-:W-:Y:S05]  /*40b0*/  BSYNC B0 ;  /* 0x0000000000007941 */ /* 0x000fea0003800000 */
.L_x_2785:
        /* <DEDUP_REMOVED lines=37> */
.L_x_2788:
[----:B------:R-:W-:Y:S05]  /*4310*/  BSYNC B0 ;  /* 0x0000000000007941 */ /* 0x000fea0003800000 */
.L_x_2787:
        /* <DEDUP_REMOVED lines=8> */
[----:B------:R-:W2:Y:S01]  /*43a0*/  LDSM.16.M88.4 R52, [R201+0x7000] ;  /* 0x00700000c934783b */ /* 0x000ea20000000200 */
[----:B------:R-:W-:Y:S01]  /*43b0*/  LEA R211, R105, UR17, 0x4 ;  /* 0x0000001169d37c11 */ /* 0x000fe2000f8e20ff */
[----:B------:R-:W-:Y:S01]  /*43c0*/  UIADD3 UR12, UR20, 0x1, -UR21 ;  /* 0x00000001140c7890 */ /* 0x000fe2000fffe815 */
[----:B------:R-:W-:Y:S01]  /*43d0*/  LEA R197, R5, R200, 0x1 ;  /* 0x000000c805c57211 */ /* 0x000fe200078e08ff */
[----:B------:R-:W-:Y:S01]  /*43e0*/  LDSM.16.M88.4 R72, [R200] ;  /* 0x00000000c848783b */ /* 0x000fe20000000200 */
[----:B------:R-:W-:Y:S01]  /*43f0*/  ISETP.LT.AND P6, PT, R203, UR10, PT ;  /* 0x0000000acb007c0c */ /* 0x000fe2000bfc1270 */
[----:B------:R-:W-:Y:S01]  /*4400*/  UIADD3 UR21, UR20, -UR16, -UR21 ;  /* 0x8000001014157290 */ /* 0x000fe2000fffe815 */
[----:B------:R-:W-:Y:S01]  /*4410*/  @P1 IADD3 R199, R2, -0x20, RZ ;  /* 0xffffffe002c71810 */ /* 0x000fe20007ffe0ff */
[----:B------:R-:W-:Y:S01]  /*4420*/  LDSM.16.M88.4 R60, [R201+0x6800] ;  /* 0x00680000c93c783b */ /* 0x000fe20000000200 */
[----:B------:R-:W-:Y:S01]  /*4430*/  MOV R2, 0x40 ;  /* 0x0000004000027802 */ /* 0x000fe20000000f00 */
[----:B------:R-:W-:Y:S01]  /*4440*/  UIADD3 UR16, UR12, UR15, URZ ;  /* 0x0000000f0c107290 */ /* 0x000fe2000fffe03f */
[----:B------:R-:W-:Y:S01]  /*4450*/  MOV R210, UR20 ;  /* 0x0000001400d27c02 */ /* 0x000fe20008000f00 */
[----:B------:R-:W3:Y:S01]  /*4460*/  LDSM.16.M88.4 R68, [R199] ;  /* 0x00000000c744783b */ /* 0x000ee20000000200 */
[----:B------:R-:W-:Y:S01]  /*4470*/  SEL R2, R2, 0xffffffc0, !P2 ;  /* 0xffffffc002027807 */ /* 0x000fe20005000000 */
[----:B------:R-:W-:Y:S01]  /*4480*/  VIADD R191, R199, 0x800 ;  /* 0x00000800c7bf7836 */ /* 0x000fe20000000000 */
[----:B------:R-:W-:Y:S01]  /*4490*/  MOV R208, UR12 ;  /* 0x0000000c00d07c02 */ /* 0x000fe20008000f00 */
[----:B------:R-:W-:Y:S01]  /*44a0*/  LDSM.16.M88.4 R76, [R198] ;  /* 0x00000000c64c783b */ /* 0x000fe20000000200 */
[----:B------:R-:W-:Y:S01]  /*44b0*/  IADD3 R195, R201, R2, RZ ;  /* 0x00000002c9c37210 */ /* 0x000fe20007ffe0ff */
[----:B------:R-:W-:Y:S01]  /*44c0*/  VIADD R185, R199, 0x3000 ;  /* 0x00003000c7b97836 */ /* 0x000fe20000000000 */
[----:B------:R-:W-:Y:S01]  /*44d0*/  IADD3 R188, R2, R199, RZ ;  /* 0x000000c702bc7210 */ /* 0x000fe20007ffe0ff */
[----:B------:R-:W4:Y:S01]  /*44e0*/  LDSM.16.M88.4 R44, [R201+0x7800] ;  /* 0x00780000c92c783b */ /* 0x000f220000000200 */
[----:B------:R-:W-:-:S02]  /*44f0*/  SHF.L.U32 R212, R6, 0x1, RZ ;  /* 0x0000000106d47819 */ /* 0x000fc400000006ff */
[C---:B------:R-:W-:Y:S01]  /*4500*/  IADD3 R190, R199.reuse, 0x1000, RZ ;  /* 0x00001000c7be7810 */ /* 0x040fe20007ffe0ff */
[----:B------:R-:W4:Y:S01]  /*4510*/  LDSM.16.M88.4 R64, [R195+0x6000] ;  /* 0x00600000c340783b */ /* 0x000f220000000200 */
[----:B------:R-:W-:Y:S02]  /*4520*/  LOP3.LUT R212, R212, 0x6, RZ, 0xc0, !PT ;  /* 0x00000006d4d47812 */ /* 0x000fe400078ec0ff */
[C---:B------:R-:W-:Y:S01]  /*4530*/  IADD3 R189, R199.reuse, 0x1800, RZ ;  /* 0x00001800c7bd7810 */ /* 0x040fe20007ffe0ff */
[----:B------:R-:W4:Y:S01]  /*4540*/  LDSM.16.M88.4 R32, [R199+0x1000] ;  /* 0x00100000c720783b */ /* 0x000f220000000200 */
[C---:B------:R-:W-:Y:S02]  /*4550*/  IADD3 R187, R199.reuse, 0x2000, RZ ;  /* 0x00002000c7bb7810 */ /* 0x040fe40007ffe0ff */
[C---:B------:R-:W-:Y:S01]  /*4560*/  IADD3 R186, R199.reuse, 0x2800, RZ ;  /* 0x00002800c7ba7810 */ /* 0x040fe20007ffe0ff */
[----:B------:R-:W4:Y:S01]  /*4570*/  LDSM.16.M88.4 R36, [R199+0x800] ;  /* 0x00080000c724783b */ /* 0x000f220000000200 */
[----:B------:R-:W-:-:S02]  /*4580*/  IADD3 R184, R199, 0x3800, RZ ;  /* 0x00003800c7b87810 */ /* 0x000fc40007ffe0ff */
[C---:B------:R-:W-:Y:S01]  /*4590*/  IADD3 R183, R199.reuse, 0x4000, RZ ;  /* 0x00004000c7b77810 */ /* 0x040fe20007ffe0ff */
[C---:B-----5:R-:W-:Y:S01]  /*45a0*/  HMMA.16816.F32 R16, R20.reuse, R28, RZ ;  /* 0x0000001c1410723c */ /* 0x060fe200000018ff */
[----:B------:R-:W-:Y:S01]  /*45b0*/  LDSM.16.M88.4 R24, [R197] ;  /* 0x00000000c518783b */ /* 0x000fe20000000200 */
[C---:B------:R-:W-:Y:S02]  /*45c0*/  IADD3 R182, R199.reuse, 0x4800, RZ ;  /* 0x00004800c7b67810 */ /* 0x040fe40007ffe0ff */
[C---:B------:R-:W-:Y:S01]  /*45d0*/  IADD3 R181, R199.reuse, 0x5000, RZ ;  /* 0x00005000c7b57810 */ /* 0x040fe20007ffe0ff */
[----:B------:R-:W5:Y:S01]  /*45e0*/  LDSM.16.M88.4 R88, [R188] ;  /* 0x00000000bc58783b */ /* 0x000f620000000200 */
[C---:B--2---:R-:W-:Y:S01]  /*45f0*/  HMMA.16816.F32 R56, R20.reuse, R52, RZ ;  /* 0x000000341438723c */ /* 0x044fe200000018ff */
[----:B------:R-:W-:Y:S02]  /*4600*/  IADD3 R180, R199, 0x5800, RZ ;  /* 0x00005800c7b47810 */ /* 0x000fe40007ffe0ff */
[----:B------:R-:W2:Y:S03]  /*4610*/  LDSM.16.M88.4 R48, [R199+0x1800] ;  /* 0x00180000c730783b */ /* 0x000ea60000000200 */
[C---:B------:R-:W-:Y:S01]  /*4620*/  HMMA.16816.F32 R28, R20.reuse, R30, RZ ;  /* 0x0000001e141c723c */ /* 0x040fe200000018ff */
[----:B-1----:R-:W1:Y:S04]  /*4630*/  LDSM.16.M88.4 R8, [R195+0x7000] ;  /* 0x00700000c308783b */ /* 0x002e680000000200 */
[----:B------:R-:W1:Y:S01]  /*4640*/  LDSM.16.M88.4 R12, [R195+0x6800] ;  /* 0x00680000c30c783b */ /* 0x000e620000000200 */
[----:B------:R-:W-:Y:S03]  /*4650*/  HMMA.16816.F32 R52, R20, R54, RZ ;  /* 0x000000361434723c */ /* 0x000fe600000018ff */
[----:B------:R-:W-:Y:S03]  /*4660*/  LDSM.16.M88.4 R84, [R195+0x7800] ;  /* 0x00780000c354783b */ /* 0x000fe60000000200 */
[----:B---3--:R-:W-:Y:S01]  /*4670*/  HMMA.16816.F32 R16, R72, R68, R16 ;  /* 0x000000444810723c */ /* 0x008fe20000001810 */
[----:B------:R-:W-:Y:S04]  /*4680*/  LDSM.16.M88.4 R96, [R199+0x4000] ;  /* 0x00400000c760783b */ /* 0x000fe80000000200 */
[----:B------:R-:W-:Y:S01]  /*4690*/  LDSM.16.M88.4 R92, [R195+0x9000] ;  /* 0x00900000c35c783b */ /* 0x000fe20000000200 */
[C---:B------:R-:W-:Y:S03]  /*46a0*/  HMMA.16816.F32 R40, R20.reuse, R60, RZ ;  /* 0x0000003c1428723c */ /* 0x040fe600000018ff */
[----:B------:R-:W-:Y:S03]  /*46b0*/  LDSM.16.M88.4 R100, [R188+0x2800] ;  /* 0x00280000bc64783b */ /* 0x000fe60000000200 */
[C---:B------:R-:W-:Y:S01]  /*46c0*/  HMMA.16816.F32 R60, R20.reuse, R62, RZ ;  /* 0x0000003e143c723c */ /* 0x040fe200000018ff */
[----:B------:R-:W0:Y:S05]  /*46d0*/  LDGDEPBAR ;  /* 0x00000000000079af */ /* 0x000e2a0000000000 */
[----:B----4-:R-:W-:Y:S06]  /*46e0*/  HMMA.16816.F32 R80, R20, R44, RZ ;  /* 0x0000002c1450723c */ /* 0x010fec00000018ff */
[----:B------:R-:W-:Y:S06]  /*46f0*/  HMMA.16816.F32 R16, R76, R64, R16 ;  /* 0x000000404c10723c */ /* 0x000fec0000001810 */
[----:B------:R-:W-:Y:S01]  /*4700*/  HMMA.16816.F32 R20, R20, R46, RZ ;  /* 0x0000002e1414723c */ /* 0x000fe200000018ff */
[----:B------:R-:W-:Y:S05]  /*4710*/  LDSM.16.M88.4 R44, [R188+0x800] ;  /* 0x00080000bc2c783b */ /* 0x000fea0000000200 */
[C---:B------:R-:W-:Y:S01]  /*4720*/  HMMA.16816.F32 R28, R72.reuse, R70, R28 ;  /* 0x00000046481c723c */ /* 0x040fe2000000181c */
[----:B------:R-:W-:Y:S05]  /*4730*/  LDSM.16.M88.4 R68, [R201+0x8000] ;  /* 0x00800000c944783b */ /* 0x000fea0000000200 */
[C---:B------:R-:W-:Y:S06]  /*4740*/  HMMA.16816.F32 R56, R72.reuse, R32, R56 ;  /* 0x000000204838723c */ /* 0x040fec0000001838 */
[C---:B------:R-:W-:Y:S01]  /*4750*/  HMMA.16816.F32 R52, R72.reuse, R34, R52 ;  /* 0x000000224834723c */ /* 0x040fe20000001834 */
[----:B------:R-:W3:Y:S05]  /*4760*/  LDSM.16.M88.4 R32, [R202+0x2000] ;  /* 0x00200000ca20783b */ /* 0x000eea0000000200 */
[C---:B------:R-:W-:Y:S06]  /*4770*/  HMMA.16816.F32 R40, R72.reuse, R36, R40 ;  /* 0x000000244828723c */ /* 0x040fec0000001828 */
[----:B------:R-:W-:Y:S01]  /*4780*/  HMMA.16816.F32 R60, R72, R38, R60 ;  /* 0x00000026483c723c */ /* 0x000fe2000000183c */
[----:B------:R-:W4:Y:S05]  /*4790*/  LDSM.16.M88.4 R36, [R188+0x1000] ;  /* 0x00100000bc24783b */ /* 0x000f2a0000000200 */
[----:B-----5:R-:W-:Y:S06]  /*47a0*/  HMMA.16816.F32 R16, R24, R88, R16 ;  /* 0x000000581810723c */ /* 0x020fec0000001810 */
[C---:B--2---:R-:W-:Y:S06]  /*47b0*/  HMMA.16816.F32 R80, R72.reuse, R48, R80 ;  /* 0x000000304850723c */ /* 0x044fec0000001850 */
        /* <DEDUP_REMOVED lines=8> */
[C---:B------:R-:W-:Y:S06]  /*4840*/  HMMA.16816.F32 R40, R76.reuse, R12, R40 ;  /* 0x0000000c4c28723c */ /* 0x040fec0000001828 */
[----:B------:R-:W-:Y:S01]  /*4850*/  HMMA.16816.F32 R60, R76, R14, R60 ;  /* 0x0000000e4c3c723c */ /* 0x000fe2000000183c */
        /* <DEDUP_REMOVED lines=8> */
[C---:B----4-:R-:W-:Y:S06]  /*48e0*/  HMMA.16816.F32 R56, R24.reuse, R36, R56 ;  /* 0x000000241838723c */ /* 0x050fec0000001838 */
        /* <DEDUP_REMOVED lines=117> */
[----:B------:R-:W-:Y:S01]  /*5040*/  LOP3.LUT R9, R104, 0xffffffe0, RZ, 0xc0, !PT ;  /* 0xffffffe068097812 */ /* 0x000fe200078ec0ff */
[----:B------:R-:W-:Y:S01]  /*5050*/  FMUL.FTZ R33, R60, UR26 ;  /* 0x0000001a3c217c20 */ /* 0x000fe20008410000 */
[----:B------:R-:W-:Y:S01]  /*5060*/  FMUL.FTZ R32, R61, UR26 ;  /* 0x0000001a3d207c20 */ /* 0x000fe20008410000 */
[----:B------:R-:W-:Y:S01]  /*5070*/  FMUL.FTZ R20, R62, UR26 ;  /* 0x0000001a3e147c20 */ /* 0x000fe20008410000 */
        /* <DEDUP_REMOVED lines=16> */
[----:B------:R-:W-:Y:S01]  /*5180*/  FMUL.FTZ R83, R83, UR26 ;  /* 0x0000001a53537c20 */ /* 0x000fe20008410000 */
[----:B------:R-:W-:Y:S01]  /*5190*/  IMAD.IADD R211, R8, 0x1, R211 ;  /* 0x0000000108d37824 */ /* 0x000fe200078e02d3 */
[----:B------:R-:W3:Y:S01]  /*51a0*/  MUFU.TANH R40, R40 ;  /* 0x0000002800287308 */ /* 0x000ee20000002400 */
[----:B------:R-:W-:Y:S01]  /*51b0*/  FMUL.FTZ R84, R84, UR26 ;  /* 0x0000001a54547c20 */ /* 0x000fe20008410000 */
[----:B------:R-:W-:Y:S01]  /*51c0*/  FMUL.FTZ R85, R85, UR26 ;  /* 0x0000001a55557c20 */ /* 0x000fe20008410000 */
[----:B------:R-:W-:Y:S01]  /*51d0*/  FMUL.FTZ R86, R86, UR26 ;  /* 0x0000001a56567c20 */ /* 0x000fe20008410000 */
[----:B------:R-:W-:Y:S01]  /*51e0*/  FMUL.FTZ R87, R87, UR26 ;  /* 0x0000001a57577c20 */ /* 0x000fe20008410000 */
[----:B------:R-:W-:-:S02]  /*51f0*/  IADD3 R209, R211, 0x8, RZ ;  /* 0x00000008d3d17810 */ /* 0x000fc40007ffe0ff */
[----:B------:R-:W-:Y:S01]  /*5200*/  VIADDMNMX R210, R211, UR16, R210, PT ;  /* 0x00000010d3d27c46 */ /* 0x000fe2000b8001d2 */
[----:B------:R-:W4:Y:S01]  /*5210*/  MUFU.TANH R41, R41 ;  /* 0x0000002900297308 */ /* 0x000f220000002400 */
[----:B------:R-:W-:Y:S02]  /*5220*/  IADD3 R208, R209, UR15, R208 ;  /* 0x0000000fd1d07c10 */ /* 0x000fe4000fffe0d0 */
[----:B------:R-:W-:Y:S02]  /*5230*/  VIADDMNMX R211, R211, UR21, RZ, !PT ;  /* 0x00000015d3d37c46 */ /* 0x000fe4000f8001ff */
[----:B------:R-:W-:Y:S02]  /*5240*/  VIADDMNMX R209, R209, UR21, RZ, !PT ;  /* 0x00000015d1d17c46 */ /* 0x000fe4000f8001ff */
[----:B------:R-:W-:Y:S01]  /*5250*/  VIMNMX R208, R208, UR20, PT ;  /* 0x00000014d0d07c48 */ /* 0x000fe2000bfe0100 */
[----:B------:R-:W1:Y:S08]  /*5260*/  MUFU.TANH R16, R16 ;  /* 0x0000001000107308 */ /* 0x000e700000002400 */
        /* <DEDUP_REMOVED lines=77> */
[----:B------:R-:W-:Y:S01]  /*5740*/  IMAD.U32 R10, RZ, RZ, UR20 ;  /* 0x00000014ff0a7e24 */ /* 0x000fe2000f8e00ff */
[----:B------:R-:W-:Y:S02]  /*5750*/  UIADD3 UR12, UR29, -UR12, URZ ;  /* 0x8000000c1d0c7290 */ /* 0x000fe4000fffe03f */
[----:B------:R2:W3:Y:S01]  /*5760*/  LDG.E R9, desc[UR22][R8.64] ;  /* 0x0000001608097981 */ /* 0x0004e2000c1e1900 */
[----:B------:R-:W-:-:S03]  /*5770*/  ULDC.64 UR16, c[0x0][0x230] ;  /* 0x00008c0000107ab9 */ /* 0x000fc60000000a00 */
[----:B------:R-:W3:Y:S01]  /*5780*/  LDG.E R6, desc[UR22][R10.64] ;  /* 0x000000160a067981 */ /* 0x000ee2000c1e1900 */
[----:B------:R-:W-:-:S04]  /*5790*/  UIMAD UR15, UR12, UR15, -0x40 ;  /* 0xffffffc00c0f74a4 */ /* 0x000fc8000f8e020f */
[----:B------:R-:W-:Y:S02]  /*57a0*/  USHF.R.S32.HI UR12, URZ, 0x1f, UR15 ;  /* 0x0000001f3f0c7899 */ /* 0x000fe4000801140f */
[----:B------:R-:W-:Y:S02]  /*57b0*/  UIMAD.WIDE.U32 UR20, UR15, UR8, URZ ;  /* 0x000000080f1472a5 */ /* 0x000fe4000f8e003f */
[----:B------:R-:W-:-:S04]  /*57c0*/  UIMAD UR12, UR12, UR8, URZ ;  /* 0x000000080c0c72a4 */ /* 0x000fc8000f8e023f */
[----:B------:R-:W-:-:S04]  /*57d0*/  UIMAD UR12, UR15, UR9, UR12 ;  /* 0x000000090f0c72a4 */ /* 0x000fc8000f8e020c */
[----:B------:R-:W-:Y:S01]  /*57e0*/  UIADD3 UR12, UR21, UR12, URZ ;  /* 0x0000000c150c7290 */ /* 0x000fe2000fffe03f */
[----:B--2---:R-:W-:Y:S01]  /*57f0*/  MOV R8, UR20 ;  /* 0x0000001400087c02 */ /* 0x004fe20008000f00 */
[----:B---3--:R-:W-:Y:S02]  /*5800*/  IMAD.IADD R6, R6, 0x1, -R9 ;  /* 0x0000000106067824 */ /* 0x008fe400078e0a09 */
[----:B------:R-:W-:Y:S02]  /*5810*/  IMAD.U32 R9, RZ, RZ, UR21 ;  /* 0x00000015ff097e24 */ /* 0x000fe4000f8e00ff */
[----:B------:R-:W-:Y:S02]  /*5820*/  MOV R9, UR12 ;  /* 0x0000000c00097c02 */ /* 0x000fe40008000f00 */
[----:B------:R-:W-:Y:S01]  /*5830*/  SHF.R.S32.HI R19, RZ, 0x1f, R6 ;  /* 0x0000001fff137819 */ /* 0x000fe20000011406 */
[----:B------:R-:W-:-:S04]  /*5840*/  IMAD.WIDE.U32 R8, R6, UR16, R8 ;  /* 0x0000001006087c25 */ /* 0x000fc8000f8e0008 */
[----:B------:R-:W-:-:S04]  /*5850*/  IMAD R19, R19, UR16, RZ ;  /* 0x0000001013137c24 */ /* 0x000fc8000f8e02ff */
[----:B------:R-:W-:Y:S01]  /*5860*/  IMAD R19, R6, UR17, R19 ;  /* 0x0000001106137c24 */ /* 0x000fe2000f8e0213 */
[----:B------:R-:W-:-:S03]  /*5870*/  MOV R6, R8 ;  /* 0x0000000800067202 */ /* 0x000fc60000000f00 */
[----:B------:R-:W-:Y:S01]  /*5880*/  IMAD.IADD R19, R9, 0x1, R19 ;  /* 0x0000000109137824 */ /* 0x000fe200078e0213 */
[----:B------:R-:W-:Y:S06]  /*5890*/  BRA `(.L_x_2791) ;  /* 0x0000000000107947 */ /* 0x000fec0003800000 */
.L_x_2790:
[----:B------:R-:W-:-:S04]  /*58a0*/  ULEA UR12, -UR8, URZ, 0x6 ;  /* 0x0000003f080c7291 */ /* 0x000fc8000f8e313f */
[----:B------:R-:W-:Y:S02]  /*58b0*/  USHF.R.S32.HI UR15, URZ, 0x1f, UR12 ;  /* 0x0000001f3f0f7899 */ /* 0x000fe4000801140c */
[----:B------:R-:W-:-:S04]  /*58c0*/  MOV R6, UR12 ;  /* 0x0000000c00067c02 */ /* 0x000fc80008000f00 */
[----:B------:R-:W-:-:S07]  /*58d0*/  MOV R19, UR15 ;  /* 0x0000000f00137c02 */ /* 0x000fce0008000f00 */
.L_x_2791:
[----:B------:R-:W-:Y:S01]  /*58e0*/  ULDC UR12, c[0x0][0x2d0] ;  /* 0x0000b400000c7ab9 */ /* 0x000fe20000000800 */
[----:B------:R-:W-:Y:S01]  /*58f0*/  BSSY B0, `(.L_x_2792) ;  /* 0x0000083000007945 */ /* 0x000fe20003800000 */
[----:B------:R-:W-:Y:S02]  /*5900*/  ISETP.GE.AND P2, PT, R4, UR12, PT ;  /* 0x0000000c04007c0c */ /* 0x000fe4000bf46270 */
[----:B------:R-:W-:Y:S02]  /*5910*/  ISETP.GE.AND P4, PT, R207, UR12, PT ;  /* 0x0000000ccf007c0c */ /* 0x000fe4000bf86270 */
[----:B------:R-:W-:-:S09]  /*5920*/  ISETP.GE.AND P1, PT, R3, UR12, PT ;  /* 0x0000000c03007c0c */ /* 0x000fd2000bf26270 */
[----:B------:R-:W2:Y:S01]  /*5930*/  @!P2 LDC.64 R12, c[0x0][0x218] ;  /* 0x00008600ff0cab82 */ /* 0x000ea20000000a00 */
[CC--:B------:R-:W-:Y:S01]  /*5940*/  @!P2 IADD3 R3, P0, R6.reuse, R133.reuse, RZ ;  /* 0x000000850603a210 */ /* 0x0c0fe20007f1e0ff */
[----:B------:R3:W-:Y:S01]  /*5950*/  @P4 STS.128 [R206+0x6000], RZ ;  /* 0x006000ffce004388 */ /* 0x0007e20000000c00 */
[----:B------:R-:W-:-:S03]  /*5960*/  @!P4 IADD3 R4, P5, R6, R133, RZ ;  /* 0x000000850604c210 */ /* 0x000fc60007fbe0ff */
[----:B------:R-:W-:Y:S02]  /*5970*/  @!P2 IMAD.X R18, R19, 0x1, R134, P0 ;  /* 0x000000011312a824 */ /* 0x000fe400000e0686 */
        /* <DEDUP_REMOVED lines=9> */
[----:B------:R-:W-:Y:S01]  /*5a10*/  @!P4 LEA.HI.X R37, R4, R11, R18, 0x1, P5 ;  /* 0x0000000b0425c211 */ /* 0x000fe200028f0c12 */
[----:B------:R-:W-:Y:S01]  /*5a20*/  @!P1 IMAD.X R18, R19, 0x1, R134, P0 ;  /* 0x0000000113129824 */ /* 0x000fe200000e0686 */
[----:B------:R-:W-:Y:S02]  /*5a30*/  IADD3 R4, P5, R6, UR25, RZ ;  /* 0x0000001906047c10 */ /* 0x000fe4000ffbe0ff */
[----:B-----5:R-:W-:-:S03]  /*5a40*/  @!P1 LEA R22, P0, R3, R8, 0x1 ;  /* 0x0000000803169211 */ /* 0x020fc600078008ff */
[----:B------:R-:W5:Y:S01]  /*5a50*/  @!P1 LDC.64 R10, c[0x0][0x218] ;  /* 0x00008600ff0a9b82 */ /* 0x000f620000000a00 */
[----:B------:R-:W-:Y:S01]  /*5a60*/  @!PT LDS RZ, [RZ] ;  /* 0x00000000fffff984 */ /* 0x000fe20000000800 */
[----:B------:R-:W-:Y:S01]  /*5a70*/  @!PT LDS RZ, [RZ] ;  /* 0x00000000fffff984 */ /* 0x000fe20000000800 */
[----:B------:R-:W-:Y:S01]  /*5a80*/  @!PT LDS RZ, [RZ] ;  /* 0x00000000fffff984 */ /* 0x000fe20000000800 */
[----:B------:R1:W-:Y:S01]  /*5a90*/  @!P4 LDGSTS.E.BYPASS.LTC128B.128 [R206+0x6000], desc[UR22][R36.64] ;  /* 0x0600000024cecfae */ /* 0x0003e2000b901d56 */
[----:B------:R-:W-:Y:S02]  /*5aa0*/  @!P1 LEA.HI.X R23, R3, R9, R18, 0x1, P0 ;  /* 0x0000000903179211 */ /* 0x000fe400000f0c12 */
[----:B------:R-:W-:Y:S01]  /*5ab0*/  IADD3.X R3, R19, UR24, RZ, P5, !PT ;  /* 0x0000001813037c10 */ /* 0x000fe2000affe4ff */
[----:B------:R3:W-:Y:S01]  /*5ac0*/  @P2 STS.128 [R206+0x8000], RZ ;  /* 0x008000ffce002388 */ /* 0x0007e20000000c00 */
[CC--:B------:R-:W-:Y:S02]  /*5ad0*/  @!P4 IADD3 R21, P5, R4.reuse, R133.reuse, RZ ;  /* 0x000000850415c210 */ /* 0x0c0fe40007fbe0ff */
[----:B------:R-:W1:Y:S01]  /*5ae0*/  @!P4 LDC.64 R8, c[0x0][0x218] ;  /* 0x00008600ff08cb82 */ /* 0x000e620000000a00 */
[----:B------:R-:W-:Y:S01]  /*5af0*/  @!P2 IADD3 R18, P0, R4, R133, RZ ;  /* 0x000000850412a210 */ /* 0x000fe20007f1e0ff */
[----:B------:R-:W-:Y:S01]  /*5b00*/  @!PT LDS RZ, [RZ] ;  /* 0x00000000fffff984 */ /* 0x000fe20000000800 */
[----:B------:R-:W-:Y:S01]  /*5b10*/  @!PT LDS RZ, [RZ] ;  /* 0x00000000fffff984 */ /* 0x000fe20000000800 */
[----:B------:R-:W-:Y:S01]  /*5b20*/  @!PT LDS RZ, [RZ] ;  /* 0x00000000fffff984 */ /* 0x000fe20000000800 */
[----:B------:R3:W-:Y:S01]  /*5b30*/  @!P2 LDGSTS.E.BYPASS.LTC128B.128 [R206+0x8000], desc[UR22][R24.64+0x80] ;  /* 0x0800008018ceafae */ /* 0x0007e2000b901d56 */
[----:B------:R-:W-:Y:S01]  /*5b40*/  @!P4 IMAD.X R38, R3, 0x1, R134, P5 ;  /* 0x000000010326c824 */ /* 0x000fe200028e0686 */
[----:B--2---:R-:W-:-:S02]  /*5b50*/  @!P4 LEA R26, P5, R21, R14, 0x1 ;  /* 0x0000000e151ac211 */ /* 0x004fc400078a08ff */
[----:B------:R-:W-:Y:S01]  /*5b60*/  @!P2 IMAD.X R14, R3, 0x1, R134, P0 ;  /* 0x00000001030ea824 */ /* 0x000fe200000e0686 */
[----:B------:R3:W-:Y:S01]  /*5b70*/  @P1 STS.128 [R206+0xa000], RZ ;  /* 0x00a000ffce001388 */ /* 0x0007e20000000c00 */
[----:B------:R-:W-:Y:S02]  /*5b80*/  @!P4 LEA.HI.X R27, R21, R15, R38, 0x1, P5 ;  /* 0x0000000f151bc211 */ /* 0x000fe400028f0c26 */
[----:B----4-:R-:W-:Y:S01]  /*5b90*/  @!P2 LEA R38, P5, R18, R12, 0x1 ;  /* 0x0000000c1226a211 */ /* 0x010fe200078a08ff */
[----:B------:R-:W-:Y:S01]  /*5ba0*/  @!PT LDS RZ, [RZ] ;  /* 0x00000000fffff984 */ /* 0x000fe20000000800 */
[----:B------:R-:W-:Y:S01]  /*5bb0*/  @!PT LDS RZ, [RZ] ;  /* 0x00000000fffff984 */ /* 0x000fe20000000800 */
[----:B------:R-:W-:Y:S01]  /*5bc0*/  @!PT LDS RZ, [RZ] ;  /* 0x00000000fffff984 */ /* 0x000fe20000000800 */
[----:B------:R3:W-:Y:S01]  /*5bd0*/  @!P1 LDGSTS.E.BYPASS.LTC128B.128 [R206+0xa000], desc[UR22][R22.64+0x100] ;  /* 0x0a00010016ce9fae */ /* 0x0007e2000b901d56 */
[----:B------:R-:W-:Y:S02]  /*5be0*/  @!P1 IADD3 R12, P0, R4, R133, RZ ;  /* 0x00000085040c9210 */ /* 0x000fe40007f1e0ff */
[----:B------:R-:W-:Y:S01]  /*5bf0*/  @!P2 LEA.HI.X R39, R18, R13, R14, 0x1, P5 ;  /* 0x0000000d1227a211 */ /* 0x000fe200028f0c0e */
[----:B------:R3:W-:Y:S01]  /*5c00*/  @P4 STS.128 [R206+0x6800], RZ ;  /* 0x006800ffce004388 */ /* 0x0007e20000000c00 */
[----:B------:R-:W2:Y:S01]  /*5c10*/  @!P2 LDC.64 R14, c[0x0][0x218] ;  /* 0x00008600ff0eab82 */ /* 0x000ea20000000a00 */
[----:B------:R-:W-:Y:S01]  /*5c20*/  @!P1 IMAD.X R13, R3, 0x1, R134, P0 ;  /* 0x00000001030d9824 */ /* 0x000fe200000e0686 */
[----:B-----5:R-:W-:Y:S01]  /*5c30*/  @!P1 LEA R42, P0, R12, R10, 0x1 ;  /* 0x0000000a0c2a9211 */ /* 0x020fe200078008ff */
[----:B------:R-:W-:Y:S01]  /*5c40*/  @!PT LDS RZ, [RZ] ;  /* 0x00000000fffff984 */ /* 0x000fe20000000800 */
[----:B------:R-:W-:Y:S01]  /*5c50*/  @!PT LDS RZ, [RZ] ;  /* 0x00000000fffff984 */ /* 0x000fe20000000800 */
[----:B------:R-:W-:Y:S01]  /*5c60*/  @!PT LDS RZ, [RZ] ;  /* 0x00000000fffff984 */ /* 0x000fe20000000800 */
[----:B------:R3:W-:Y:S01]  /*5c70*/  @!P4 LDGSTS.E.BYPASS.LTC128B.128 [R206+0x6800], desc[UR22][R26.64] ;  /* 0x068000001acecfae */ /* 0x0007e2000b901d56 */
[----:B------:R-:W-:-:S02]  /*5c80*/  IADD3 R4, P5, R4, UR25, RZ ;  /* 0x0000001904047c10 */ /* 0x000fc4000ffbe0ff */
[----:B------:R-:W-:Y:S01]  /*5c90*/  @!P1 LEA.HI.X R43, R12, R11, R13, 0x1, P0 ;  /* 0x0000000b0c2b9211 */ /* 0x000fe200000f0c0d */
[----:B------:R3:W-:Y:S01]  /*5ca0*/  @P2 STS.128 [R206+0x8800], RZ ;  /* 0x008800ffce002388 */ /* 0x0007e20000000c00 */
[----:B------:R-:W4:Y:S01]  /*5cb0*/  @!P1 LDC.64 R12, c[0x0][0x218] ;  /* 0x00008600ff0c9b82 */ /* 0x000f220000000a00 */
[----:B------:R-:W-:Y:S02]  /*5cc0*/  IADD3.X R3, R3, UR24, RZ, P5, !PT ;  /* 0x0000001803037c10 */ /* 0x000fe4000affe4ff */
[CC--:B------:R-:W-:Y:S01]  /*5cd0*/  @!P4 IADD3 R18, P0, R4.reuse, R133.reuse, RZ ;  /* 0x000000850412c210 */ /* 0x0c0fe20007f1e0ff */
[----:B------:R-:W-:Y:S01]  /*5ce0*/  @!PT LDS RZ, [RZ] ;  /* 0x00000000fffff984 */ /* 0x000fe20000000800 */
[----:B------:R-:W-:Y:S01]  /*5cf0*/  @!PT LDS RZ, [RZ] ;  /* 0x00000000fffff984 */ /* 0x000fe20000000800 */
[----:B------:R-:W-:Y:S01]  /*5d00*/  @!PT LDS RZ, [RZ] ;  /* 0x00000000fffff984 */ /* 0x000fe20000000800 */
[----:B------:R3:W-:Y:S01]  /*5d10*/  @!P2 LDGSTS.E.BYPASS.LTC128B.128 [R206+0x8800], desc[UR22][R38.64+0x80] ;  /* 0x0880008026ceafae */ /* 0x0007e2000b901d56 */
[----:B------:R-:W-:-:S03]  /*5d20*/  @!P2 IADD3 R35, P5, R4, R133, RZ ;  /* 0x000000850423a210 */ /* 0x000fc60007fbe0ff */
[C-C-:B------:R-:W-:Y:S01]  /*5d30*/  @!P4 IMAD.X R21, R3.reuse, 0x1, R134.reuse, P0 ;  /* 0x000000010315c824 */ /* 0x140fe200000e0686 */
[----:B------:R-:W5:Y:S01]  /*5d40*/  @!P4 LDC.64 R10, c[0x0][0x218] ;  /* 0x00008600ff0acb82 */ /* 0x000f620000000a00 */
[C---:B-1----:R-:W-:Y:S01]  /*5d50*/  @!P4 LEA R46, P0, R18.reuse, R8, 0x1 ;  /* 0x00000008122ec211 */ /* 0x042fe200078008ff */
[----:B------:R-:W-:Y:S01]  /*5d60*/  @!P2 IMAD.X R44, R3, 0x1, R134, P5 ;  /* 0x00000001032ca824 */ /* 0x000fe200028e0686 */
[----:B------:R3:W-:Y:S02]  /*5d70*/  @P1 STS.128 [R206+0xa800], RZ ;  /* 0x00a800ffce001388 */ /* 0x0007e40000000c00 */
[----:B------:R-:W-:Y:S02]  /*5d80*/  @!P4 LEA.HI.X R47, R18, R9, R21, 0x1, P0 ;  /* 0x00000009122fc211 */ /* 0x000fe400000f0c15 */
[C---:B--2---:R-:W-:Y:S01]  /*5d90*/  @!P2 LEA R36, P5, R35.reuse, R14, 0x1 ;  /* 0x0000000e2324a211 */ /* 0x044fe200078a08ff */
[----:B------:R-:W1:Y:S01]  /*5da0*/  @!P2 LDC.64 R8, c[0x0][0x218] ;  /* 0x00008600ff08ab82 */ /* 0x000e620000000a00 */
[----:B------:R-:W-:Y:S01]  /*5db0*/  @!P1 IADD3 R18, P0, R4, R133, RZ ;  /* 0x0000008504129210 */ /* 0x000fe20007f1e0ff */
[----:B------:R-:W-:Y:S01]  /*5dc0*/  @!PT LDS RZ, [RZ] ;  /* 0x00000000fffff984 */ /* 0x000fe20000000800 */
[----:B------:R-:W-:Y:S01]  /*5dd0*/  @!PT LDS RZ, [RZ] ;  /* 0x00000000fffff984 */ /* 0x000fe20000000800 */
[----:B------:R-:W-:Y:S01]  /*5de0*/  @!PT LDS RZ, [RZ] ;  /* 0x00000000fffff984 */ /* 0x000fe20000000800 */
[----:B------:R3:W-:Y:S01]  /*5df0*/  @!P1 LDGSTS.E.BYPASS.LTC128B.128 [R206+0xa800], desc[UR22][R42.64+0x100] ;  /* 0x0a8001002ace9fae */ /* 0x0007e2000b901d56 */
[----:B------:R-:W-:-:S02]  /*5e00*/  @!P2 LEA.HI.X R37, R35, R15, R44, 0x1, P5 ;  /* 0x0000000f2325a211 */ /* 0x000fc400028f0c2c */
[----:B------:R-:W-:Y:S01]  /*5e10*/  IADD3 R14, P5, R4, UR25, RZ ;  /* 0x00000019040e7c10 */ /* 0x000fe2000ffbe0ff */
[C---:B------:R-:W-:Y:S01]  /*5e20*/  @!P1 IMAD.X R4, R3.reuse, 0x1, R134, P0 ;  /* 0x0000000103049824 */ /* 0x040fe200000e0686 */
[C---:B----4-:R-:W-:Y:S01]  /*5e30*/  @!P1 LEA R12, P0, R18.reuse, R12, 0x1 ;  /* 0x0000000c120c9211 */ /* 0x050fe200078008ff */
        /* <DEDUP_REMOVED lines=11> */
[C---:B-----5:R-:W-:Y:S01]  /*5ef0*/  @!P4 LEA R10, P5, R4.reuse, R10, 0x1 ;  /* 0x0000000a040ac211 */ /* 0x060fe200078a08ff */
[----:B------:R-:W-:Y:S01]  /*5f00*/  @!PT LDS RZ, [RZ] ;  /* 0x00000000fffff984 */ /* 0x000fe20000000800 */
[----:B------:R-:W-:Y:S01]  /*5f10*/  @!PT LDS RZ, [RZ] ;  /* 0x00000000fffff984 */ /* 0x000fe20000000800 */
[----:B------:R-:W-:Y:S01]  /*5f20*/  @!PT LDS RZ, [RZ] ;  /* 0x00000000fffff984 */ /* 0x000fe20000000800 */
[----:B------:R3:W-:Y:S03]  /*5f30*/  @!P2 LDGSTS.E.BYPASS.LTC128B.128 [R206+0x9000], desc[UR22][R36.64+0x80] ;  /* 0x0900008024ceafae */ /* 0x0007e6000b901d56 */
[----:B------:R-:W-:Y:S01]  /*5f40*/  @!P4 LEA.HI.X R11, R4, R11, R18, 0x1, P5 ;  /* 0x0000000b040bc211 */ /* 0x000fe200028f0c12 */
[----:B------:R-:W-:Y:S01]  /*5f50*/  @!P2 IMAD.X R4, R3, 0x1, R134, P0 ;  /* 0x000000010304a824 */ /* 0x000fe200000e0686 */
[C---:B-1----:R-:W-:Y:S01]  /*5f60*/  @!P2 LEA R8, P0, R15.reuse, R8, 0x1 ;  /* 0x000000080f08a211 */ /* 0x042fe200078008ff */
        /* <DEDUP_REMOVED lines=27> */
.L_x_2793:
[----:B------:R-:W-:Y:S05]  /*6120*/  BSYNC B0 ;  /* 0x0000000000007941 */ /* 0x000fea0003800000 */
.L_x_2792:
[----:B------:R-:W0:Y:S01]  /*6130*/  LDGDEPBAR ;  /* 0x00000000000079af */ /* 0x000e220000000000 */
[----:B------:R-:W-:-:S04]  /*6140*/  IADD3 R133, P0, R6, R133, RZ ;  /* 0x0000008506857210 */ /* 0x000fc80007f1e0ff */
[----:B------:R-:W-:-:S09]  /*6150*/  IADD3.X R134, R19, R134, RZ, P0, !PT ;  /* 0x0000008613867210 */ /* 0x000fd200007fe4ff */
.L_x_2789:
[----:B------:R-:W-:Y:S01]  /*6160*/  VIADD R4, R212, UR13 ;  /* 0x0000000dd4047c36 */ /* 0x000fe20008000000 */
[----:B------:R-:W-:Y:S01]  /*6170*/  ULDC UR16, c[0x0][0x2ec] ;  /* 0x0000bb0000107ab9 */ /* 0x000fe20000000800 */
[----:B------:R-:W-:Y:S01]  /*6180*/  LEA R196, R0, UR4, 0x1 ;  /* 0x0000000400c47c11 */ /* 0x000fe2000f8e08ff */
[----:B------:R-:W-:Y:S01]  /*6190*/  ULDC.64 UR12, c[0x0][0x218] ;  /* 0x00008600000c7ab9 */ /* 0x000fe20000000a00 */
[C---:B------:R-:W-:Y:S01]  /*61a0*/  VIADD R3, R4.reuse, 0x1 ;  /* 0x0000000104037836 */ /* 0x040fe20000000000 */
[C---:B------:R-:W-:Y:S01]  /*61b0*/  ISETP.GE.AND P0, PT, R4.reuse, R210, PT ;  /* 0x000000d20400720c */ /* 0x040fe20003f06270 */
[C---:B-1-3--:R-:W-:Y:S01]  /*61c0*/  VIADD R8, R4.reuse, 0x8 ;  /* 0x0000000804087836 */ /* 0x04afe20000000000 */
[C---:B------:R-:W-:Y:S01]  /*61d0*/  ISETP.GE.AND P2, PT, R4.reuse, R208, PT ;  /* 0x000000d00400720c */ /* 0x040fe20003f46270 */
[C---:B------:R-:W-:Y:S01]  /*61e0*/  VIADD R6, R4.reuse, 0x9 ;  /* 0x0000000904067836 */ /* 0x040fe20000000000 */
[----:B------:R-:W-:Y:S01]  /*61f0*/  ISETP.GE.AND P5, PT, R3, R210, PT ;  /* 0x000000d20300720c */ /* 0x000fe20003fa6270 */
[----:B------:R-:W-:Y:S01]  /*6200*/  IMAD R194, R7, 0x2, R196 ;  /* 0x0000000207c27824 */ /* 0x000fe200078e02c4 */
        /* <DEDUP_REMOVED lines=9> */
[----:B------:R-:W-:Y:S01]  /*62a0*/  LDSM.16.MT88.4 R48, [R194+0xe000] ;  /* 0x00e00000c230783b */ /* 0x000fe20000004200 */
[----:B------:R-:W-:-:S02]  /*62b0*/  ISETP.LT.OR P1, PT, R3, R209, P1 ;  /* 0x000000d10300720c */ /* 0x000fc40000f21670 */
[----:B------:R-:W-:Y:S01]  /*62c0*/  FSEL R3, R2, -INF , !P0 ;  /* 0xff80000002037808 */ /* 0x000fe20004000000 */
[----:B------:R-:W-:Y:S01]  /*62d0*/  VIADD R2, R4, 0x10 ;  /* 0x0000001004027836 */ /* 0x000fe20000000000 */
[----:B------:R-:W-:Y:S01]  /*62e0*/  ISETP.LT.OR P4, PT, R8, R211, P4 ;  /* 0x000000d30800720c */ /* 0x000fe20002781670 */
        /* <DEDUP_REMOVED lines=14> */
[C---:B------:R-:W-:Y:S01]  /*63d0*/  ISETP.LT.OR P2, PT, R6.reuse, R211, P2 ;  /* 0x000000d30600720c */ /* 0x040fe20001741670 */
        /* <DEDUP_REMOVED lines=457> */
.L_x_2795:
[----:B------:R-:W-:-:S04]  /*8070*/  LEA R5, -R240, RZ, 0x6 ;  /* 0x000000fff0057211 */ /* 0x000fc800078e31ff */
[----:B------:R-:W-:-:S07]  /*8080*/  SHF.R.S32.HI R2, RZ, 0x1f, R5 ;  /* 0x0000001fff027819 */ /* 0x000fce0000011405 */
.L_x_2796:
        /* <DEDUP_REMOVED lines=122> */
[----:B------:R-:W5:Y:S04]  /*8830*/  LDSM.16.M88.4 R32, [R191] ;  /* 0x00000000bf20783b */ /* 0x000f680000000200 */
[----:B--2---:R-:W2:Y:S01]  /*8840*/  LDSM.16.M88.4 R28, [R190] ;  /* 0x00000000be1c783b */ /* 0x004ea20000000200 */
[C---:B----4-:R-:W-:Y:S03]  /*8850*/  HMMA.16816.F32 R12, R172.reuse, R24, RZ ;  /* 0x00000018ac0c723c */ /* 0x050fe600000018ff */
[----:B------:R-:W-:Y:S04]  /*8860*/  LDSM.16.M88.4 R20, [R197] ;  /* 0x00000000c514783b */ /* 0x000fe80000000200 */
[----:B------:R-:W4:Y:S01]  /*8870*/  LDSM.16.M88.4 R224, [R188] ;  /* 0x00000000bce0783b */ /* 0x000f220000000200 */
[C---:B------:R-:W-:Y:S03]  /*8880*/  HMMA.16816.F32 R24, R172.reuse, R26, RZ ;  /* 0x0000001aac18723c */ /* 0x040fe600000018ff */
[----:B------:R-:W4:Y:S03]  /*8890*/  LDSM.16.M88.4 R8, [R195+0x6800] ;  /* 0x00680000c308783b */ /* 0x000f260000000200 */
[C---:B-1----:R-:W-:Y:S01]  /*88a0*/  HMMA.16816.F32 R136, R172.reuse, R156, RZ ;  /* 0x0000009cac88723c */ /* 0x042fe200000018ff */
[----:B------:R-:W1:Y:S04]  /*88b0*/  LDSM.16.M88.4 R144, [R189] ;  /* 0x00000000bd90783b */ /* 0x000e680000000200 */
[----:B---3--:R-:W3:Y:S01]  /*88c0*/  LDSM.16.M88.4 R4, [R195+0x7000] ;  /* 0x00700000c304783b */ /* 0x008ee20000000200 */
[----:B------:R-:W-:Y:S03]  /*88d0*/  HMMA.16816.F32 R156, R172, R158, RZ ;  /* 0x0000009eac9c723c */ /* 0x000fe600000018ff */
[----:B------:R-:W-:Y:S03]  /*88e0*/  LDSM.16.M88.4 R220, [R195+0x7800] ;  /* 0x00780000c3dc783b */ /* 0x000fe60000000200 */
[----:B------:R-:W-:Y:S01]  /*88f0*/  HMMA.16816.F32 R12, R16, R164, R12 ;  /* 0x000000a4100c723c */ /* 0x000fe2000000180c */
[----:B------:R-:W-:Y:S04]  /*8900*/  LDSM.16.M88.4 R236, [R188+0x2800] ;  /* 0x00280000bcec783b */ /* 0x000fe80000000200 */
[----:B------:R-:W-:Y:S01]  /*8910*/  LDSM.16.M88.4 R232, [R183] ;  /* 0x00000000b7e8783b */ /* 0x000fe20000000200 */
[C---:B-----5:R-:W-:Y:S03]  /*8920*/  HMMA.16816.F32 R152, R172.reuse, R148, RZ ;  /* 0x00000094ac98723c */ /* 0x060fe600000018ff */
[----:B------:R-:W-:Y:S03]  /*8930*/  LDSM.16.M88.4 R228, [R195+0x9000] ;  /* 0x00900000c3e4783b */ /* 0x000fe60000000200 */
[----:B------:R-:W-:Y:S01]  /*8940*/  HMMA.16816.F32 R148, R172, R150, RZ ;  /* 0x00000096ac94723c */ /* 0x000fe200000018ff */
[----:B------:R-:W0:Y:S05]  /*8950*/  LDGDEPBAR ;  /* 0x00000000000079af */ /* 0x000e2a0000000000 */
[----:B------:R-:W-:Y:S01]  /*8960*/  HMMA.16816.F32 R24, R16, R166, R24 ;  /* 0x000000a61018723c */ /* 0x000fe20000001818 */
[----:B------:R-:W-:Y:S05]  /*8970*/  LDSM.16.M88.4 R164, [R201+0x8000] ;  /* 0x00800000c9a4783b */ /* 0x000fea0000000200 */
[----:B------:R-:W-:Y:S06]  /*8980*/  HMMA.16816.F32 R12, R168, R160, R12 ;  /* 0x000000a0a80c723c */ /* 0x000fec000000180c */
[----:B------:R-:W-:Y:S06]  /*8990*/  HMMA.16816.F32 R176, R172, R140, RZ ;  /* 0x0000008cacb0723c */ /* 0x000fec00000018ff */
[C---:B------:R-:W-:Y:S06]  /*89a0*/  HMMA.16816.F32 R136, R16.reuse, R32, R136 ;  /* 0x000000201088723c */ /* 0x040fec0000001888 */
[----:B------:R-:W-:Y:S01]  /*89b0*/  HMMA.16816.F32 R156, R16, R34, R156 ;  /* 0x00000022109c723c */ /* 0x000fe2000000189c */
[----:B------:R-:W-:Y:S05]  /*89c0*/  LDSM.16.M88.4 R32, [R188+0x1000] ;  /* 0x00100000bc20783b */ /* 0x000fea0000000200 */
[----:B------:R-:W-:Y:S01]  /*89d0*/  HMMA.16816.F32 R172, R172, R142, RZ ;  /* 0x0000008eacac723c */ /* 0x000fe200000018ff */
[----:B------:R-:W-:Y:S05]  /*89e0*/  LDSM.16.M88.4 R140, [R188+0x800] ;  /* 0x00080000bc8c783b */ /* 0x000fea0000000200 */
[C---:B--2---:R-:W-:Y:S06]  /*89f0*/  HMMA.16816.F32 R152, R16.reuse, R28, R152 ;  /* 0x0000001c1098723c */ /* 0x044fec0000001898 */
[----:B------:R-:W-:Y:S01]  /*8a00*/  HMMA.16816.F32 R148, R16, R30, R148 ;  /* 0x0000001e1094723c */ /* 0x000fe20000001894 */
[----:B------:R-:W2:Y:S05]  /*8a10*/  LDSM.16.M88.4 R28, [R202+0x2000] ;  /* 0x00200000ca1c783b */ /* 0x000eaa0000000200 */
[----:B------:R-:W-:Y:S01]  /*8a20*/  HMMA.16816.F32 R24, R168, R162, R24 ;  /* 0x000000a2a818723c */ /* 0x000fe20000001818 */
[----:B------:R-:W-:Y:S05]  /*8a30*/  LDSM.16.M88.4 R160, [R188+0x1800] ;  /* 0x00180000bca0783b */ /* 0x000fea0000000200 */
[----:B----4-:R-:W-:Y:S06]  /*8a40*/  HMMA.16816.F32 R12, R20, R224, R12 ;  /* 0x000000e0140c723c */ /* 0x010fec000000180c */
[C---:B------:R-:W-:Y:S06]  /*8a50*/  HMMA.16816.F32 R136, R168.reuse, R8, R136 ;  /* 0x00000008a888723c */ /* 0x040fec0000001888 */
[----:B------:R-:W-:Y:S01]  /*8a60*/  HMMA.16816.F32 R156, R168, R10, R156 ;  /* 0x0000000aa89c723c */ /* 0x000fe2000000189c */
[----:B------:R-:W-:Y:S05]  /*8a70*/  LDSM.16.M88.4 R8, [R201+0x8800] ;  /* 0x00880000c908783b */ /* 0x000fea0000000200 */
[C---:B-1----:R-:W-:Y:S06]  /*8a80*/  HMMA.16816.F32 R176, R16.reuse, R144, R176 ;  /* 0x0000009010b0723c */ /* 0x042fec00000018b0 */
[----:B------:R-:W-:Y:S01]  /*8a90*/  HMMA.16816.F32 R172, R16, R146, R172 ;  /* 0x0000009210ac723c */ /* 0x000fe200000018ac */
[----:B------:R-:W-:Y:S04]  /*8aa0*/  LDSM.16.M88.4 R144, [R187] ;  /* 0x00000000bb90783b */ /* 0x000fe80000000200 */
[----:B------:R-:W-:Y:S01]  /*8ab0*/  LDSM.16.M88.4 R16, [R201+0x9000] ;  /* 0x00900000c910783b */ /* 0x000fe20000000200 */
[C---:B---3--:R-:W-:Y:S06]  /*8ac0*/  HMMA.16816.F32 R152, R168.reuse, R4, R152 ;  /* 0x00000004a898723c */ /* 0x048fec0000001898 */
[----:B------:R-:W-:Y:S01]  /*8ad0*/  HMMA.16816.F32 R148, R168, R6, R148 ;  /* 0x00000006a894723c */ /* 0x000fe20000001894 */
[----:B------:R-:W1:Y:S05]  /*8ae0*/  LDSM.16.M88.4 R4, [R200+0x2000] ;  /* 0x00200000c804783b */ /* 0x000e6a0000000200 */
[----:B------:R-:W-:Y:S01]  /*8af0*/  HMMA.16816.F32 R24, R20, R226, R24 ;  /* 0x000000e21418723c */ /* 0x000fe20000001818 */
[----:B------:R-:W-:Y:S05]  /*8b00*/  LDSM.16.M88.4 R224, [R198+0x2000] ;  /* 0x00200000c6e0783b */ /* 0x000fea0000000200 */
[----:B--2---:R-:W-:Y:S06]  /*8b10*/  HMMA.16816.F32 R12, R28, R164, R12 ;  /* 0x000000a41c0c723c */ /* 0x004fec000000180c */
[C---:B------:R-:W-:Y:S06]  /*8b20*/  HMMA.16816.F32 R136, R20.reuse, R140, R136 ;  /* 0x0000008c1488723c */ /* 0x040fec0000001888 */
[----:B------:R-:W-:Y:S01]  /*8b30*/  HMMA.16816.F32 R156, R20, R142, R156 ;  /* 0x0000008e149c723c */ /* 0x000fe2000000189c */
[----:B------:R-:W-:Y:S05]  /*8b40*/  LDSM.16.M88.4 R140, [R201+0x9800] ;  /* 0x00980000c98c783b */ /* 0x000fea0000000200 */
[C---:B------:R-:W-:Y:S06]  /*8b50*/  HMMA.16816.F32 R176, R168.reuse, R220, R176 ;  /* 0x000000dca8b0723c */ /* 0x040fec00000018b0 */
[----:B------:R-:W-:Y:S01]  /*8b60*/  HMMA.16816.F32 R172, R168, R222, R172 ;  /* 0x000000dea8ac723c */ /* 0x000fe200000018ac */
[----:B------:R-:W-:Y:S04]  /*8b70*/  LDSM.16.M88.4 R168, [R197+0x2000] ;  /* 0x00200000c5a8783b */ /* 0x000fe80000000200 */
[----:B------:R-:W-:Y:S01]  /*8b80*/  LDSM.16.M88.4 R220, [R195+0x9800] ;  /* 0x00980000c3dc783b */ /* 0x000fe20000000200 */
[C---:B------:R-:W-:Y:S06]  /*8b90*/  HMMA.16816.F32 R152, R20.reuse, R32, R152 ;  /* 0x000000201498723c */ /* 0x040fec0000001898 */
[----:B------:R-:W-:Y:S01]  /*8ba0*/  HMMA.16816.F32 R148, R20, R34, R148 ;  /* 0x000000221494723c */ /* 0x000fe20000001894 */
[----:B------:R-:W2:Y:S05]  /*8bb0*/  LDSM.16.M88.4 R32, [R195+0x8000] ;  /* 0x00800000c320783b */ /* 0x000eaa0000000200 */
[----:B------:R-:W-:Y:S01]  /*8bc0*/  HMMA.16816.F32 R24, R28, R166, R24 ;  /* 0x000000a61c18723c */ /* 0x000fe20000001818 */
[----:B------:R-:W-:Y:S05]  /*8bd0*/  LDSM.16.M88.4 R164, [R188+0x3000] ;  /* 0x00300000bca4783b */ /* 0x000fea0000000200 */
[----:B-1----:R-:W-:Y:S06]  /*8be0*/  HMMA.16816.F32 R12, R4, R144, R12 ;  /* 0x00000090040c723c */ /* 0x002fec000000180c */
[C---:B------:R-:W-:Y:S06]  /*8bf0*/  HMMA.16816.F32 R136, R28.reuse, R8, R136 ;  /* 0x000000081c88723c */ /* 0x040fec0000001888 */
[----:B------:R-:W-:Y:S01]  /*8c00*/  HMMA.16816.F32 R156, R28, R10, R156 ;  /* 0x0000000a1c9c723c */ /* 0x000fe2000000189c */
[----:B------:R-:W1:Y:S05]  /*8c10*/  LDSM.16.M88.4 R8, [R186] ;  /* 0x00000000ba08783b */ /* 0x000e6a0000000200 */
[C---:B------:R-:W-:Y:S06]  /*8c20*/  HMMA.16816.F32 R176, R20.reuse, R160, R176 ;  /* 0x000000a014b0723c */ /* 0x040fec00000018b0 */
[----:B------:R-:W-:Y:S01]  /*8c30*/  HMMA.16816.F32 R172, R20, R162, R172 ;  /* 0x000000a214ac723c */ /* 0x000fe200000018ac */
[----:B------:R-:W3:Y:S04]  /*8c40*/  LDSM.16.M88.4 R20, [R188+0x2000] ;  /* 0x00200000bc14783b */ /* 0x000ee80000000200 */
[----:B------:R-:W4:Y:S01]  /*8c50*/  LDSM.16.M88.4 R160, [R195+0x8800] ;  /* 0x00880000c3a0783b */ /* 0x000f220000000200 */
[----:B------:R-:W-:Y:S03]  /*8c60*/  HMMA.16816.F32 R24, R4, R146, R24 ;  /* 0x000000920418723c */ /* 0x000fe60000001818 */
[----:B------:R-:W-:Y:S03]  /*8c70*/  LDSM.16.M88.4 R144, [R202+0x4000] ;  /* 0x00400000ca90783b */ /* 0x000fe60000000200 */
[----:B--2---:R-:W-:Y:S06]  /*8c80*/  HMMA.16816.F32 R12, R224, R32, R12 ;  /* 0x00000020e00c723c */ /* 0x004fec000000180c */
[C---:B------:R-:W-:Y:S06]  /*8c90*/  HMMA.16816.F32 R152, R28.reuse, R16, R152 ;  /* 0x000000101c98723c */ /* 0x040fec0000001898 */
[C---:B------:R-:W-:Y:S01]  /*8ca0*/  HMMA.16816.F32 R148, R28.reuse, R18, R148 ;  /* 0x000000121c94723c */ /* 0x040fe20000001894 */
[----:B------:R-:W-:Y:S05]  /*8cb0*/  LDSM.16.M88.4 R16, [R185] ;  /* 0x00000000b910783b */ /* 0x000fea0000000200 */
[C---:B------:R-:W-:Y:S06]  /*8cc0*/  HMMA.16816.F32 R176, R28.reuse, R140, R176 ;  /* 0x0000008c1cb0723c */ /* 0x040fec00000018b0 */
[----:B------:R-:W-:Y:S01]  /*8cd0*/  HMMA.16816.F32 R172, R28, R142, R172 ;  /* 0x0000008e1cac723c */ /* 0x000fe200000018ac */
[----:B------:R-:W2:Y:S04]  /*8ce0*/  LDSM.16.M88.4 R28, [R201+0xa000] ;  /* 0x00a00000c91c783b */ /* 0x000ea80000000200 */
[----:B------:R-:W-:Y:S01]  /*8cf0*/  LDSM.16.M88.4 R140, [R201+0xa800] ;  /* 0x00a80000c98c783b */ /* 0x000fe20000000200 */
[----:B-1----:R-:W-:Y:S06]  /*8d00*/  HMMA.16816.F32 R136, R4, R8, R136 ;  /* 0x000000080488723c */ /* 0x002fec0000001888 */
[----:B------:R-:W-:Y:S01]  /*8d10*/  HMMA.16816.F32 R24, R224, R34, R24 ;  /* 0x00000022e018723c */ /* 0x000fe20000001818 */
[----:B------:R-:W-:Y:S05]  /*8d20*/  LDSM.16.M88.4 R32, [R200+0x4000] ;  /* 0x00400000c820783b */ /* 0x000fea0000000200 */
[----:B---3--:R-:W-:Y:S06]  /*8d30*/  HMMA.16816.F32 R12, R168, R20, R12 ;  /* 0x00000014a80c723c */ /* 0x008fec000000180c */
[----:B------:R-:W-:Y:S01]  /*8d40*/  HMMA.16816.F32 R156, R4, R10, R156 ;  /* 0x0000000a049c723c */ /* 0x000fe2000000189c */
[----:B------:R-:W1:Y:S05]  /*8d50*/  LDSM.16.M88.4 R8, [R184] ;  /* 0x00000000b808783b */ /* 0x000e6a0000000200 */
[----:B----4-:R-:W-:Y:S06]  /*8d60*/  HMMA.16816.F32 R136, R224, R160, R136 ;  /* 0x000000a0e088723c */ /* 0x010fec0000001888 */
[----:B------:R-:W-:Y:S01]  /*8d70*/  HMMA.16816.F32 R24, R168, R22, R24 ;  /* 0x00000016a818723c */ /* 0x000fe20000001818 */
[----:B------:R-:W-:Y:S05]  /*8d80*/  LDSM.16.M88.4 R20, [R198+0x4000] ;  /* 0x00400000c614783b */ /* 0x000fea0000000200 */
[----:B--2---:R-:W-:Y:S06]  /*8d90*/  HMMA.16816.F32 R12, R144, R28, R12 ;  /* 0x0000001c900c723c */ /* 0x004fec000000180c */
[C---:B------:R-:W-:Y:S06]  /*8da0*/  HMMA.16816.F32 R152, R4.reuse, R16, R152 ;  /* 0x000000100498723c */ /* 0x040fec0000001898 */
[----:B------:R-:W-:Y:S01]  /*8db0*/  HMMA.16816.F32 R148, R4, R18, R148 ;  /* 0x000000120494723c */ /* 0x000fe20000001894 */
[----:B------:R-:W2:Y:S05]  /*8dc0*/  LDSM.16.M88.4 R16, [R195+0xa000] ;  /* 0x00a00000c310783b */ /* 0x000eaa0000000200 */
[----:B------:R-:W-:Y:S06]  /*8dd0*/  HMMA.16816.F32 R136, R168, R236, R136 ;  /* 0x000000eca888723c */ /* 0x000fec0000001888 */
[----:B-1----:R-:W-:Y:S06]  /*8de0*/  HMMA.16816.F32 R176, R4, R8, R176 ;  /* 0x0000000804b0723c */ /* 0x002fec00000018b0 */
[----:B------:R-:W-:Y:S01]  /*8df0*/  HMMA.16816.F32 R24, R144, R30, R24 ;  /* 0x0000001e9018723c */ /* 0x000fe20000001818 */
[----:B------:R-:W1:Y:S05]  /*8e00*/  LDSM.16.M88.4 R28, [R182] ;  /* 0x00000000b61c783b */ /* 0x000e6a0000000200 */
[----:B------:R-:W-:Y:S06]  /*8e10*/  HMMA.16816.F32 R12, R32, R232, R12 ;  /* 0x000000e8200c723c */ /* 0x000fec000000180c */
[----:B------:R-:W-:Y:S01]  /*8e20*/  HMMA.16816.F32 R172, R4, R10, R172 ;  /* 0x0000000a04ac723c */ /* 0x000fe200000018ac */
[----:B------:R-:W-:Y:S04]  /*8e30*/  LDSM.16.M88.4 R8, [R197+0x4000] ;  /* 0x00400000c508783b */ /* 0x000fe80000000200 */
[----:B------:R-:W3:Y:S01]  /*8e40*/  LDSM.16.M88.4 R4, [R188+0x4000] ;  /* 0x00400000bc04783b */ /* 0x000ee20000000200 */
[C---:B------:R-:W-:Y:S03]  /*8e50*/  HMMA.16816.F32 R156, R224.reuse, R162, R156 ;  /* 0x000000a2e09c723c */ /* 0x040fe6000000189c */
[----:B------:R-:W4:Y:S03]  /*8e60*/  LDSM.16.M88.4 R160, [R188+0x3800] ;  /* 0x00380000bca0783b */ /* 0x000f260000000200 */
[----:B------:R-:W-:Y:S06]  /*8e70*/  HMMA.16816.F32 R152, R224, R228, R152 ;  /* 0x000000e4e098723c */ /* 0x000fec0000001898 */
[----:B------:R-:W-:Y:S06]  /*8e80*/  HMMA.16816.F32 R136, R144, R140, R136 ;  /* 0x0000008c9088723c */ /* 0x000fec0000001888 */
[C---:B------:R-:W-:Y:S01]  /*8e90*/  HMMA.16816.F32 R148, R224.reuse, R230, R148 ;  /* 0x000000e6e094723c */ /* 0x040fe20000001894 */
[----:B------:R-:W5:Y:S05]  /*8ea0*/  LDSM.16.M88.4 R228, [R201+0xb000] ;  /* 0x00b00000c9e4783b */ /* 0x000f6a0000000200 */
[----:B------:R-:W-:Y:S06]  /*8eb0*/  HMMA.16816.F32 R176, R224, R220, R176 ;  /* 0x000000dce0b0723c */ /* 0x000fec00000018b0 */
[----:B------:R-:W-:Y:S06]  /*8ec0*/  HMMA.16816.F32 R24, R32, R234, R24 ;  /* 0x000000ea2018723c */ /* 0x000fec0000001818 */
[----:B--2---:R-:W-:Y:S06]  /*8ed0*/  HMMA.16816.F32 R12, R20, R16, R12 ;  /* 0x00000010140c723c */ /* 0x004fec000000180c */
[----:B------:R-:W-:Y:S01]  /*8ee0*/  HMMA.16816.F32 R220, R224, R222, R172 ;  /* 0x000000dee0dc723c */ /* 0x000fe200000018ac */
[----:B------:R-:W2:Y:S05]  /*8ef0*/  LDSM.16.M88.4 R172, [R195+0xa800] ;  /* 0x00a80000c3ac783b */ /* 0x000eaa0000000200 */
[C---:B------:R-:W-:Y:S06]  /*8f00*/  HMMA.16816.F32 R156, R168.reuse, R238, R156 ;  /* 0x000000eea89c723c */ /* 0x040fec000000189c */
[----:B------:R-:W-:Y:S06]  /*8f10*/  HMMA.16816.F32 R152, R168, R164, R152 ;  /* 0x000000a4a898723c */ /* 0x000fec0000001898 */
[----:B-1----:R-:W-:Y:S06]  /*8f20*/  HMMA.16816.F32 R136, R32, R28, R136 ;  /* 0x0000001c2088723c */ /* 0x002fec0000001888 */
[----:B------:R-:W-:Y:S06]  /*8f30*/  HMMA.16816.F32 R148, R168, R166, R148 ;  /* 0x000000a6a894723c */ /* 0x000fec0000001894 */
[----:B------:R-:W-:Y:S01]  /*8f40*/  HMMA.16816.F32 R24, R20, R18, R24 ;  /* 0x000000121418723c */ /* 0x000fe20000001818 */
[----:B------:R-:W1:Y:S05]  /*8f50*/  LDSM.16.M88.4 R16, [R201+0xb800] ;  /* 0x00b80000c910783b */ /* 0x000e6a0000000200 */
[----:B---3--:R-:W-:Y:S06]  /*8f60*/  HMMA.16816.F32 R12, R8, R4, R12 ;  /* 0x00000004080c723c */ /* 0x008fec000000180c */
[C---:B----4-:R-:W-:Y:S06]  /*8f70*/  HMMA.16816.F32 R176, R168.reuse, R160, R176 ;  /* 0x000000a0a8b0723c */ /* 0x050fec00000018b0 */
[----:B------:R-:W-:Y:S01]  /*8f80*/  HMMA.16816.F32 R220, R168, R162, R220 ;  /* 0x000000a2a8dc723c */ /* 0x000fe200000018dc */
[----:B------:R-:W3:Y:S05]  /*8f90*/  LDSM.16.M88.4 R160, [R181] ;  /* 0x00000000b5a0783b */ /* 0x000eea0000000200 */
[C---:B------:R-:W-:Y:S01]  /*8fa0*/  HMMA.16816.F32 R156, R144.reuse, R142, R156 ;  /* 0x0000008e909c723c */ /* 0x040fe2000000189c */
[----:B------:R-:W4:Y:S05]  /*8fb0*/  LDSM.16.M88.4 R140, [R188+0x4800] ;  /* 0x00480000bc8c783b */ /* 0x000f2a0000000200 */
[----:B-----5:R-:W-:Y:S01]  /*8fc0*/  HMMA.16816.F32 R152, R144, R228, R152 ;  /* 0x000000e49098723c */ /* 0x020fe20000001898 */
[----:B------:R-:W-:Y:S01]  /*8fd0*/  FMUL.FTZ R0, R12, UR26 ;  /* 0x0000001a0c007c20 */ /* 0x000fe20008410000 */
[----:B------:R-:W-:Y:S01]  /*8fe0*/  FMUL.FTZ R2, R13, UR26 ;  /* 0x0000001a0d027c20 */ /* 0x000fe20008410000 */
[----:B------:R-:W-:Y:S01]  /*8ff0*/  FMUL.FTZ R28, R14, UR26 ;  /* 0x0000001a0e1c7c20 */ /* 0x000fe20008410000 */
[----:B------:R-:W-:-:S02]  /*9000*/  FMUL.FTZ R29, R15, UR26 ;  /* 0x0000001a0f1d7c20 */ /* 0x000fc40008410000 */
[----:B--2---:R-:W-:Y:S01]  /*9010*/  HMMA.16816.F32 R136, R20, R172, R136 ;  /* 0x000000ac1488723c */ /* 0x004fe20000001888 */
[----:B------:R-:W2:Y:S01]  /*9020*/  LDSM.16.M88.4 R12, [R180] ;  /* 0x00000000b40c783b */ /* 0x000ea20000000200 */
[----:B------:R-:W5:Y:S04]  /*9030*/  MUFU.TANH R0, R0 ;  /* 0x0000000000007308 */ /* 0x000f680000002400 */
[----:B------:R-:W-:Y:S01]  /*9040*/  HMMA.16816.F32 R24, R8, R6, R24 ;  /* 0x000000060818723c */ /* 0x000fe20000001818 */
[----:B------:R-:W5:Y:S03]  /*9050*/  LDSM.16.M88.4 R4, [R195+0xb000] ;  /* 0x00b00000c304783b */ /* 0x000f660000000200 */
[----:B------:R-:W5:Y:S02]  /*9060*/  MUFU.TANH R28, R28 ;  /* 0x0000001c001c7308 */ /* 0x000f640000002400 */
[C---:B------:R-:W-:Y:S06]  /*9070*/  HMMA.16816.F32 R148, R144.reuse, R230, R148 ;  /* 0x000000e69094723c */ /* 0x040fec0000001894 */
[----:B-1----:R-:W-:Y:S01]  /*9080*/  HMMA.16816.F32 R176, R144, R16, R176 ;  /* 0x0000001090b0723c */ /* 0x002fe200000018b0 */
[----:B------:R-:W1:Y:S05]  /*9090*/  MUFU.TANH R2, R2 ;  /* 0x0000000200027308 */ /* 0x000e6a0000002400 */
[C---:B---3--:R-:W-:Y:S03]  /*90a0*/  HMMA.16816.F32 R152, R32.reuse, R160, R152 ;  /* 0x000000a02098723c */ /* 0x048fe60000001898 */
[----:B------:R-:W3:Y:S03]  /*90b0*/  MUFU.TANH R29, R29 ;  /* 0x0000001d001d7308 */ /* 0x000ee60000002400 */
[----:B------:R-:W-:Y:S01]  /*90c0*/  HMMA.16816.F32 R156, R32, R30, R156 ;  /* 0x0000001e209c723c */ /* 0x000fe2000000189c */
[----:B------:R-:W-:-:S05]  /*90d0*/  FMUL.FTZ R135, R26, UR26 ;  /* 0x0000001a1a877c20 */ /* 0x000fca0008410000 */
[----:B----4-:R-:W-:Y:S01]  /*90e0*/  HMMA.16816.F32 R136, R8, R140, R136 ;  /* 0x0000008c0888723c */ /* 0x010fe20000001888 */
[----:B------:R-:W-:Y:S01]  /*90f0*/  FMUL.FTZ R30, R24, UR26 ;  /* 0x0000001a181e7c20 */ /* 0x000fe20008410000 */
[----:B------:R-:W-:Y:S01]  /*9100*/  FMUL.FTZ R31, R25, UR26 ;  /* 0x0000001a191f7c20 */ /* 0x000fe20008410000 */
[----:B------:R-:W-:Y:S03]  /*9110*/  MUFU.TANH R135, R135 ;  /* 0x0000008700877308 */ /* 0x000fe60000002400 */
[----:B------:R-:W-:Y:S01]  /*9120*/  HMMA.16816.F32 R148, R32, R162, R148 ;  /* 0x000000a22094723c */ /* 0x000fe20000001894 */
[----:B------:R-:W-:Y:S02]  /*9130*/  FMUL.FTZ R140, R27, UR26 ;  /* 0x0000001a1b8c7c20 */ /* 0x000fe40008410000 */
[----:B------:R-:W4:Y:S02]  /*9140*/  LDSM.16.M88.4 R24, [R195+0xb800] ;  /* 0x00b80000c318783b */ /* 0x000f240000000200 */
[----:B------:R-:W3:Y:S01]  /*9150*/  MUFU.TANH R30, R30 ;  /* 0x0000001e001e7308 */ /* 0x000ee20000002400 */
[----:B------:R-:W-:Y:S01]  /*9160*/  HMMA.16816.F32 R220, R144, R18, R220 ;  /* 0x0000001290dc723c */ /* 0x000fe200000018dc */
[----:B------:R-:W1:Y:S05]  /*9170*/  LDSM.16.M88.4 R16, [R188+0x5000] ;  /* 0x00500000bc10783b */ /* 0x000e6a0000000200 */
[----:B--2---:R-:W-:Y:S01]  /*9180*/  HMMA.16816.F32 R176, R32, R12, R176 ;  /* 0x0000000c20b0723c */ /* 0x004fe200000018b0 */
[----:B------:R-:W2:Y:S05]  /*9190*/  MUFU.TANH R31, R31 ;  /* 0x0000001f001f7308 */ /* 0x000eaa0000002400 */
[C---:B-----5:R-:W-:Y:S01]  /*91a0*/  HMMA.16816.F32 R152, R20.reuse, R4, R152 ;  /* 0x000000041498723c */ /* 0x060fe20000001898 */
[----:B------:R-:W-:Y:S01]  /*91b0*/  FMUL.FTZ R173, R136, UR26 ;  /* 0x0000001a88ad7c20 */ /* 0x000fe20008410000 */
[----:B------:R-:W-:Y:S01]  /*91c0*/  FMUL.FTZ R136, R137, UR26 ;  /* 0x0000001a89887c20 */ /* 0x000fe20008410000 */
[----:B------:R-:W5:Y:S01]  /*91d0*/  MUFU.TANH R140, R140 ;  /* 0x0000008c008c7308 */ /* 0x000f620000002400 */
[----:B------:R-:W-:Y:S01]  /*91e0*/  FMUL.FTZ R138, R138, UR26 ;  /* 0x0000001a8a8a7c20 */ /* 0x000fe20008410000 */
[----:B------:R-:W-:Y:S01]  /*91f0*/  FMUL.FTZ R139, R139, UR26 ;  /* 0x0000001a8b8b7c20 */ /* 0x000fe20008410000 */
[----:B------:R-:W-:Y:S01]  /*9200*/  HMMA.16816.F32 R148, R20, R6, R148 ;  /* 0x000000061494723c */ /* 0x000fe20000001894 */
[----:B------:R-:W-:-:S04]  /*9210*/  IMAD.U32 R5, RZ, RZ, UR10 ;  /* 0x0000000aff057e24 */ /* 0x000fc8000f8e00ff */
[----:B------:R-:W-:Y:S01]  /*9220*/  IMAD R12, R5, 0x40, R212 ;  /* 0x00000040050c7824 */ /* 0x000fe200078e02d4 */
[----:B------:R-:W-:Y:S01]  /*9230*/  HMMA.16816.F32 R156, R20, R174, R156 ;  /* 0x000000ae149c723c */ /* 0x000fe2000000189c */
[----:B------:R-:W2:Y:S01]  /*9240*/  LDSM.16.M88.4 R4, [R188+0x5800] ;  /* 0x00580000bc04783b */ /* 0x000ea20000000200 */
[----:B------:R-:W-:Y:S01]  /*9250*/  MUFU.TANH R136, R136 ;  /* 0x0000008800887308 */ /* 0x000fe20000002400 */
[----:B------:R-:W-:-:S04]  /*9260*/  DEPBAR.LE SB0, 0x0 ;  /* 0x000080000000791a */ /* 0x000fc80000000000 */
[C---:B------:R-:W-:Y:S01]  /*9270*/  ISETP.GE.AND P1, PT, R12.reuse, R210, PT ;  /* 0x000000d20c00720c */ /* 0x040fe20003f26270 */
[----:B------:R-:W-:Y:S01]  /*9280*/  HMMA.16816.F32 R220, R32, R14, R220 ;  /* 0x0000000e20dc723c */ /* 0x000fe200000018dc */
[C---:B------:R-:W-:Y:S01]  /*9290*/  ISETP.GE.AND P0, PT, R12.reuse, R208, PT ;  /* 0x000000d00c00720c */ /* 0x040fe20003f06270 */
[----:B------:R-:W5:Y:S01]  /*92a0*/  MUFU.TANH R174, R138 ;  /* 0x0000008a00ae7308 */ /* 0x000f620000002400 */
[C---:B------:R-:W-:Y:S02]  /*92b0*/  ISETP.LT.OR P1, PT, R12.reuse, R211, P1 ;  /* 0x000000d30c00720c */ /* 0x040fe40000f21670 */
[C---:B------:R-:W-:Y:S01]  /*92c0*/  ISETP.LT.OR P0, PT, R12.reuse, R209, P0 ;  /* 0x000000d10c00720c */ /* 0x040fe20000701670 */
[----:B----4-:R-:W-:Y:S01]  /*92d0*/  HMMA.16816.F32 R176, R20, R24, R176 ;  /* 0x0000001814b0723c */ /* 0x010fe200000018b0 */
[----:B------:R-:W-:Y:S01]  /*92e0*/  VIADD R14, R12, 0x8 ;  /* 0x000000080c0e7836 */ /* 0x000fe20000000000 */
[----:B------:R-:W-:Y:S02]  /*92f0*/  FSEL R15, R0, -INF , !P1 ;  /* 0xff800000000f7808 */ /* 0x000fe40004800000 */
[----:B------:R-:W-:Y:S01]  /*9300*/  FSEL R28, R28, -INF , !P0 ;  /* 0xff8000001c1c7808 */ /* 0x000fe20004000000 */
[----:B------:R-:W4:Y:S01]  /*9310*/  MUFU.TANH R173, R173 ;  /* 0x000000ad00ad7308 */ /* 0x000f220000002400 */
[----:B-1----:R-:W-:Y:S01]  /*9320*/  HMMA.16816.F32 R152, R8, R16, R152 ;  /* 0x000000100898723c */ /* 0x002fe20000001898 */
[----:B------:R-:W-:-:S04]  /*9330*/  ISETP.GE.AND P0, PT, R14, R210, PT ;  /* 0x000000d20e00720c */ /* 0x000fc80003f06270 */
[-C--:B------:R-:W-:Y:S01]  /*9340*/  ISETP.LT.OR P0, PT, R14, R211.reuse, P0 ;  /* 0x000000d30e00720c */ /* 0x080fe20000701670 */
[C---:B------:R-:W-:Y:S01]  /*9350*/  HMMA.16816.F32 R156, R8.reuse, R142, R156 ;  /* 0x0000008e089c723c */ /* 0x040fe2000000189c */
[----:B------:R-:W-:Y:S01]  /*9360*/  VIADD R17, R12, 0x1 ;  /* 0x000000010c117836 */ /* 0x000fe20000000000 */
[----:B------:R1:W-:Y:S04]  /*9370*/  MUFU.TANH R214, R139 ;  /* 0x0000008b00d67308 */ /* 0x0003e80000002400 */
[C---:B------:R-:W-:Y:S01]  /*9380*/  ISETP.GE.AND P6, PT, R17.reuse, R210, PT ;  /* 0x000000d21100720c */ /* 0x040fe20003fc6270 */
[----:B------:R-:W-:Y:S01]  /*9390*/  HMMA.16816.F32 R148, R8, R18, R148 ;  /* 0x000000120894723c */ /* 0x000fe20000001894 */
[C---:B------:R-:W-:Y:S02]  /*93a0*/  ISETP.GE.AND P1, PT, R17.reuse, R208, PT ;  /* 0x000000d01100720c */ /* 0x040fe40003f26270 */
[----:B------:R-:W-:-:S02]  /*93b0*/  ISETP.LT.OR P6, PT, R17, R211, P6 ;  /* 0x000000d31100720c */ /* 0x000fc400037c1670 */
[----:B------:R-:W-:Y:S01]  /*93c0*/  ISETP.LT.OR P1, PT, R17, R209, P1 ;  /* 0x000000d11100720c */ /* 0x000fe20000f21670 */
[----:B------:R-:W-:Y:S01]  /*93d0*/  HMMA.16816.F32 R220, R20, R26, R220 ;  /* 0x0000001a14dc723c */ /* 0x000fe200000018dc */
[----:B------:R-:W-:Y:S01]  /*93e0*/  FSEL R13, R2, -INF , !P6 ;  /* 0xff800000020d7808 */ /* 0x000fe20007000000 */
[C---:B------:R-:W-:Y:S01]  /*93f0*/  VIADD R2, R12.reuse, 0x9 ;  /* 0x000000090c027836 */ /* 0x040fe20000000000 */
[----:B---3--:R-:W-:Y:S01]  /*9400*/  FSEL R0, R29, -INF , !P1 ;  /* 0xff8000001d007808 */ /* 0x008fe20004800000 */
[----:B------:R-:W-:Y:S01]  /*9410*/  VIADD R19, R12, 0x10 ;  /* 0x000000100c137836 */ /* 0x000fe20000000000 */
[----:B------:R-:W-:Y:S01]  /*9420*/  FSEL R17, R30, -INF , !P0 ;  /* 0xff8000001e117808 */ /* 0x000fe20004000000 */
[C---:B--2---:R-:W-:Y:S01]  /*9430*/  HMMA.16816.F32 R176, R8.reuse, R4, R176 ;  /* 0x0000000408b0723c */ /* 0x044fe200000018b0 */
[----:B------:R-:W-:Y:S01]  /*9440*/  ISETP.GE.AND P1, PT, R2, R210, PT ;  /* 0x000000d20200720c */ /* 0x000fe20003f26270 */
[----:B------:R-:W-:Y:S01]  /*9450*/  FMUL.FTZ R147, R152, UR26 ;  /* 0x0000001a98937c20 */ /* 0x000fe20008410000 */
[-C--:B------:R-:W-:Y:S01]  /*9460*/  ISETP.GE.AND P0, PT, R2, R208.reuse, PT ;  /* 0x000000d00200720c */ /* 0x080fe20003f06270 */
[----:B------:R-:W-:Y:S01]  /*9470*/  FMUL.FTZ R146, R154, UR26 ;  /* 0x0000001a9a927c20 */ /* 0x000fe20008410000 */
[-C--:B------:R-:W-:Y:S01]  /*9480*/  ISETP.GE.AND P6, PT, R14, R208.reuse, PT ;  /* 0x000000d00e00720c */ /* 0x080fe20003fc6270 */
[----:B------:R-:W-:Y:S01]  /*9490*/  FMUL.FTZ R137, R156, UR26 ;  /* 0x0000001a9c897c20 */ /* 0x000fe20008410000 */
[----:B------:R-:W-:Y:S01]  /*94a0*/  ISETP.LT.OR P1, PT, R2, R211, P1 ;  /* 0x000000d30200720c */ /* 0x000fe20000f21670 */
[----:B------:R-:W-:Y:S01]  /*94b0*/  VIADD R5, R12, 0x11 ;  /* 0x000000110c057836 */ /* 0x000fe20000000000 */
[-C--:B------:R-:W-:Y:S01]  /*94c0*/  ISETP.LT.OR P0, PT, R2, R209.reuse, P0 ;  /* 0x000000d10200720c */ /* 0x080fe20000701670 */
[----:B------:R-:W-:Y:S01]  /*94d0*/  FMUL.FTZ R16, R157, UR26 ;  /* 0x0000001a9d107c20 */ /* 0x000fe20008410000 */
[-C--:B------:R-:W-:Y:S01]  /*94e0*/  ISETP.LT.OR P6, PT, R14, R209.reuse, P6 ;  /* 0x000000d10e00720c */ /* 0x080fe200037c1670 */
[----:B------:R-:W-:Y:S01]  /*94f0*/  FMUL.FTZ R24, R158, UR26 ;  /* 0x0000001a9e187c20 */ /* 0x000fe20008410000 */
[----:B------:R-:W-:Y:S01]  /*9500*/  FSEL R31, R31, -INF , !P1 ;  /* 0xff8000001f1f7808 */ /* 0x000fe20004800000 */
[----:B------:R-:W-:Y:S01]  /*9510*/  VIADD R2, R12, 0x18 ;  /* 0x000000180c027836 */ /* 0x000fe20000000000 */
[----:B-----5:R-:W-:Y:S01]  /*9520*/  FSEL R4, R140, -INF , !P0 ;  /* 0xff8000008c047808 */ /* 0x020fe20004000000 */
[----:B------:R-:W2:Y:S01]  /*9530*/  MUFU.TANH R137, R137 ;  /* 0x0000008900897308 */ /* 0x000ea20000002400 */
[----:B------:R-:W-:Y:S01]  /*9540*/  FSEL R14, R135, -INF , !P6 ;  /* 0xff800000870e7808 */ /* 0x000fe20007000000 */
[----:B------:R-:W-:Y:S01]  /*9550*/  FMUL.FTZ R18, R159, UR26 ;  /* 0x0000001a9f127c20 */ /* 0x000fe20008410000 */
[----:B------:R-:W-:Y:S01]  /*9560*/  ISETP.GE.AND P1, PT, R19, R208, PT ;  /* 0x000000d01300720c */ /* 0x000fe20003f26270 */
[----:B------:R-:W-:Y:S01]  /*9570*/  FMUL.FTZ R145, R153, UR26 ;  /* 0x0000001a99917c20 */ /* 0x000fe20008410000 */
[-C--:B------:R-:W-:Y:S01]  /*9580*/  ISETP.GE.AND P0, PT, R5, R210.reuse, PT ;  /* 0x000000d20500720c */ /* 0x080fe20003f06270 */
[----:B------:R-:W-:Y:S01]  /*9590*/  FMUL.FTZ R144, R155, UR26 ;  /* 0x0000001a9b907c20 */ /* 0x000fe20008410000 */
[CC--:B------:R-:W-:Y:S01]  /*95a0*/  ISETP.GE.AND P6, PT, R19.reuse, R210.reuse, PT ;  /* 0x000000d21300720c */ /* 0x0c0fe20003fc6270 */
[----:B------:R-:W-:Y:S01]  /*95b0*/  MUFU.TANH R16, R16 ;  /* 0x0000001000107308 */ /* 0x000fe20000002400 */
[----:B------:R-:W-:Y:S01]  /*95c0*/  ISETP.LT.OR P1, PT, R19, R209, P1 ;  /* 0x000000d11300720c */ /* 0x000fe20000f21670 */
[----:B------:R-:W-:Y:S01]  /*95d0*/  FMUL.FTZ R143, R148, UR26 ;  /* 0x0000001a948f7c20 */ /* 0x000fe20008410000 */
[-C--:B------:R-:W-:Y:S01]  /*95e0*/  ISETP.LT.OR P0, PT, R5, R211.reuse, P0 ;  /* 0x000000d30500720c */ /* 0x080fe20000701670 */
[----:B------:R-:W-:Y:S01]  /*95f0*/  HMMA.16816.F32 R220, R8, R6, R220 ;  /* 0x0000000608dc723c */ /* 0x000fe200000018dc */
[-C--:B------:R-:W-:Y:S01]  /*9600*/  ISETP.LT.OR P6, PT, R19, R211.reuse, P6 ;  /* 0x000000d31300720c */ /* 0x080fe200037c1670 */
[----:B------:R-:W-:Y:S01]  /*9610*/  FMUL.FTZ R141, R149, UR26 ;  /* 0x0000001a958d7c20 */ /* 0x000fe20008410000 */
[----:B------:R-:W-:Y:S01]  /*9620*/  FSEL R174, R174, -INF , !P1 ;  /* 0xff800000aeae7808 */ /* 0x000fe20004800000 */
[----:B------:R-:W3:Y:S01]  /*9630*/  MUFU.TANH R24, R24 ;  /* 0x0000001800187308 */ /* 0x000ee20000002400 */
[----:B-1----:R-:W-:Y:S01]  /*9640*/  FSEL R139, R136, -INF , !P0 ;  /* 0xff800000888b7808 */ /* 0x002fe20004000000 */
[----:B------:R-:W-:Y:S01]  /*9650*/  FMUL.FTZ R142, R150, UR26 ;  /* 0x0000001a968e7c20 */ /* 0x000fe20008410000 */
[----:B----4-:R-:W-:Y:S01]  /*9660*/  FSEL R173, R173, -INF , !P6 ;  /* 0xff800000adad7808 */ /* 0x010fe20007000000 */
[----:B------:R-:W-:Y:S01]  /*9670*/  FMUL.FTZ R140, R151, UR26 ;  /* 0x0000001a978c7c20 */ /* 0x000fe20008410000 */
[----:B------:R-:W-:Y:S01]  /*9680*/  ISETP.GE.AND P1, PT, R2, R210, PT ;  /* 0x000000d20200720c */ /* 0x000fe20003f26270 */
[----:B------:R-:W-:Y:S01]  /*9690*/  VIADD R6, R12, 0x28 ;  /* 0x000000280c067836 */ /* 0x000fe20000000000 */
[CC--:B------:R-:W-:Y:S01]  /*96a0*/  ISETP.GE.AND P0, PT, R2.reuse, R208.reuse, PT ;  /* 0x000000d00200720c */ /* 0x0c0fe20003f06270 */
[----:B------:R-:W1:Y:S01]  /*96b0*/  MUFU.TANH R18, R18 ;  /* 0x0000001200127308 */ /* 0x000e620000002400 */
[----:B------:R-:W-:Y:S01]  /*96c0*/  ISETP.GE.AND P6, PT, R5, R208, PT ;  /* 0x000000d00500720c */ /* 0x000fe20003fc6270 */
[----:B------:R-:W-:Y:S01]  /*96d0*/  FMUL.FTZ R169, R177, UR26 ;  /* 0x0000001ab1a97c20 */ /* 0x000fe20008410000 */
[----:B------:R-:W-:Y:S01]  /*96e0*/  ISETP.LT.OR P1, PT, R2, R211, P1 ;  /* 0x000000d30200720c */ /* 0x000fe20000f21670 */
[----:B------:R-:W-:Y:S01]  /*96f0*/  FMUL.FTZ R166, R178, UR26 ;  /* 0x0000001ab2a67c20 */ /* 0x000fe20008410000 */
[-C--:B------:R-:W-:Y:S01]  /*9700*/  ISETP.LT.OR P0, PT, R2, R209.reuse, P0 ;  /* 0x000000d10200720c */ /* 0x080fe20000701670 */
[C---:B------:R-:W-:Y:S01]  /*9710*/  VIADD R2, R12.reuse, 0x19 ;  /* 0x000000190c027836 */ /* 0x040fe20000000000 */
[----:B------:R-:W-:Y:S01]  /*9720*/  ISETP.LT.OR P6, PT, R5, R209, P6 ;  /* 0x000000d10500720c */ /* 0x000fe200037c1670 */
[----:B------:R-:W4:Y:S01]  /*9730*/  MUFU.TANH R147, R147 ;  /* 0x0000009300937308 */ /* 0x000f220000002400 */
[----:B------:R-:W-:Y:S01]  /*9740*/  VIADD R5, R12, 0x20 ;  /* 0x000000200c057836 */ /* 0x000fe20000000000 */
[----:B--2---:R-:W-:Y:S01]  /*9750*/  FSEL R137, R137, -INF , !P1 ;  /* 0xff80000089897808 */ /* 0x004fe20004800000 */
[----:B------:R-:W-:Y:S01]  /*9760*/  FMUL.FTZ R176, R176, UR26 ;  /* 0x0000001ab0b07c20 */ /* 0x000fe20008410000 */
[----:B------:R-:W-:Y:S01]  /*9770*/  FSEL R214, R214, -INF , !P6 ;  /* 0xff800000d6d67808 */ /* 0x000fe20007000000 */
[----:B------:R-:W-:Y:S01]  /*9780*/  FMUL.FTZ R162, R222, UR26 ;  /* 0x0000001adea27c20 */ /* 0x000fe20008410000 */
[C---:B------:R-:W-:Y:S01]  /*9790*/  ISETP.GE.AND P6, PT, R2.reuse, R210, PT ;  /* 0x000000d20200720c */ /* 0x040fe20003fc6270 */
[----:B------:R-:W-:Y:S01]  /*97a0*/  FMUL.FTZ R164, R179, UR26 ;  /* 0x0000001ab3a47c20 */ /* 0x000fe20008410000 */
[----:B------:R-:W2:Y:S01]  /*97b0*/  MUFU.TANH R146, R146 ;  /* 0x0000009200927308 */ /* 0x000ea20000002400 */
[----:B------:R-:W-:Y:S01]  /*97c0*/  ISETP.GE.AND P1, PT, R2, R208, PT ;  /* 0x000000d00200720c */ /* 0x000fe20003f26270 */
[----:B------:R-:W-:Y:S01]  /*97d0*/  FMUL.FTZ R167, R220, UR26 ;  /* 0x0000001adca77c20 */ /* 0x000fe20008410000 */
[----:B------:R-:W-:Y:S01]  /*97e0*/  ISETP.LT.OR P6, PT, R2, R211, P6 ;  /* 0x000000d30200720c */ /* 0x000fe200037c1670 */
[----:B------:R-:W-:Y:S01]  /*97f0*/  FMUL.FTZ R165, R221, UR26 ;  /* 0x0000001adda57c20 */ /* 0x000fe20008410000 */
[----:B---3--:R-:W-:Y:S01]  /*9800*/  FSEL R148, R24, -INF , !P0 ;  /* 0xff80000018947808 */ /* 0x008fe20004000000 */
[----:B------:R-:W-:Y:S01]  /*9810*/  FMUL.FTZ R161, R223, UR26 ;  /* 0x0000001adfa17c20 */ /* 0x000fe20008410000 */
[----:B------:R-:W-:Y:S01]  /*9820*/  FSEL R135, R16, -INF , !P6 ;  /* 0xff80000010877808 */ /* 0x000fe20007000000 */
[----:B------:R-:W3:Y:S01]  /*9830*/  MUFU.TANH R145, R145 ;  /* 0x0000009100917308 */ /* 0x000ee20000002400 */
[C---:B------:R-:W-:Y:S01]  /*9840*/  ISETP.GE.AND P0, PT, R5.reuse, R210, PT ;  /* 0x000000d20500720c */ /* 0x040fe20003f06270 */
[----:B------:R-:W-:Y:S01]  /*9850*/  IMAD.MOV.U32 R221, RZ, RZ, R243 ;  /* 0x000000ffffdd7224 */ /* 0x000fe200078e00f3 */
[----:B------:R-:W-:-:S02]  /*9860*/  ISETP.GE.AND P6, PT, R5, R208, PT ;  /* 0x000000d00500720c */ /* 0x000fc40003fc6270 */
[----:B------:R-:W-:Y:S01]  /*9870*/  ISETP.LT.OR P1, PT, R2, R209, P1 ;  /* 0x000000d10200720c */ /* 0x000fe20000f21670 */
[C---:B------:R-:W-:Y:S01]  /*9880*/  VIADD R2, R12.reuse, 0x21 ;  /* 0x000000210c027836 */ /* 0x040fe20000000000 */
[C---:B------:R-:W-:Y:S01]  /*9890*/  ISETP.LT.OR P0, PT, R5.reuse, R211, P0 ;  /* 0x000000d30500720c */ /* 0x040fe20000701670 */
[----:B------:R-:W5:Y:S01]  /*98a0*/  MUFU.TANH R144, R144 ;  /* 0x0000009000907308 */ /* 0x000f620000002400 */
[----:B------:R-:W-:Y:S01]  /*98b0*/  ISETP.LT.OR P6, PT, R5, R209, P6 ;  /* 0x000000d10500720c */ /* 0x000fe200037c1670 */
[----:B------:R-:W-:Y:S01]  /*98c0*/  VIADD R5, R12, 0x29 ;  /* 0x000000290c057836 */ /* 0x000fe20000000000 */
[----:B-1----:R-:W-:Y:S02]  /*98d0*/  FSEL R150, R18, -INF , !P1 ;  /* 0xff80000012967808 */ /* 0x002fe40004800000 */
[----:B----4-:R-:W-:Y:S02]  /*98e0*/  FSEL R147, R147, -INF , !P0 ;  /* 0xff80000093937808 */ /* 0x010fe40004000000 */
[----:B--2---:R-:W-:Y:S01]  /*98f0*/  FSEL R146, R146, -INF , !P6 ;  /* 0xff80000092927808 */ /* 0x004fe20007000000 */
[----:B------:R-:W1:Y:S01]  /*9900*/  MUFU.TANH R143, R143 ;  /* 0x0000008f008f7308 */ /* 0x000e620000002400 */
[----:B------:R-:W-:-:S02]  /*9910*/  ISETP.GE.AND P1, PT, R2, R210, PT ;  /* 0x000000d20200720c */ /* 0x000fc40003f26270 */
[----:B------:R-:W-:Y:S02]  /*9920*/  ISETP.GE.AND P0, PT, R2, R208, PT ;  /* 0x000000d00200720c */ /* 0x000fe40003f06270 */
[----:B------:R-:W-:Y:S02]  /*9930*/  ISETP.GE.AND P6, PT, R6, R210, PT ;  /* 0x000000d20600720c */ /* 0x000fe40003fc6270 */
[C---:B------:R-:W-:Y:S01]  /*9940*/  ISETP.LT.OR P1, PT, R2.reuse, R211, P1 ;  /* 0x000000d30200720c */ /* 0x040fe20000f21670 */
[----:B------:R-:W2:Y:S01]  /*9950*/  MUFU.TANH R141, R141 ;  /* 0x0000008d008d7308 */ /* 0x000ea20000002400 */
[----:B------:R-:W-:Y:S01]  /*9960*/  ISETP.LT.OR P0, PT, R2, R209, P0 ;  /* 0x000000d10200720c */ /* 0x000fe20000701670 */
[----:B------:R-:W-:Y:S01]  /*9970*/  VIADD R2, R12, 0x30 ;  /* 0x000000300c027836 */ /* 0x000fe20000000000 */
[----:B------:R-:W-:Y:S02]  /*9980*/  ISETP.LT.OR P6, PT, R6, R211, P6 ;  /* 0x000000d30600720c */ /* 0x000fe400037c1670 */
[----:B---3--:R-:W-:-:S02]  /*9990*/  FSEL R145, R145, -INF , !P1 ;  /* 0xff80000091917808 */ /* 0x008fc40004800000 */
[----:B-----5:R-:W-:Y:S01]  /*99a0*/  FSEL R144, R144, -INF , !P0 ;  /* 0xff80000090907808 */ /* 0x020fe20004000000 */
[----:B------:R-:W3:Y:S01]  /*99b0*/  MUFU.TANH R142, R142 ;  /* 0x0000008e008e7308 */ /* 0x000ee20000002400 */
[----:B-1----:R-:W-:Y:S02]  /*99c0*/  FSEL R143, R143, -INF , !P6 ;  /* 0xff8000008f8f7808 */ /* 0x002fe40007000000 */
[C---:B------:R-:W-:Y:S02]  /*99d0*/  ISETP.GE.AND P1, PT, R6.reuse, R208, PT ;  /* 0x000000d00600720c */ /* 0x040fe40003f26270 */
[C---:B------:R-:W-:Y:S02]  /*99e0*/  ISETP.GE.AND P0, PT, R5.reuse, R210, PT ;  /* 0x000000d20500720c */ /* 0x040fe40003f06270 */
[----:B------:R-:W-:Y:S01]  /*99f0*/  ISETP.GE.AND P6, PT, R5, R208, PT ;  /* 0x000000d00500720c */ /* 0x000fe20003fc6270 */
[----:B------:R-:W1:Y:S01]  /*9a00*/  MUFU.TANH R140, R140 ;  /* 0x0000008c008c7308 */ /* 0x000e620000002400 */
[----:B------:R-:W-:-:S02]  /*9a10*/  ISETP.LT.OR P1, PT, R6, R209, P1 ;  /* 0x000000d10600720c */ /* 0x000fc40000f21670 */
[C---:B------:R-:W-:Y:S02]  /*9a20*/  ISETP.LT.OR P0, PT, R5.reuse, R211, P0 ;  /* 0x000000d30500720c */ /* 0x040fe40000701670 */
[----:B------:R-:W-:Y:S01]  /*9a30*/  ISETP.LT.OR P6, PT, R5, R209, P6 ;  /* 0x000000d10500720c */ /* 0x000fe200037c1670 */
[----:B------:R-:W-:Y:S01]  /*9a40*/  VIADD R5, R12, 0x31 ;  /* 0x000000310c057836 */ /* 0x000fe20000000000 */
[----:B--2---:R-:W-:Y:S01]  /*9a50*/  FSEL R141, R141, -INF , !P0 ;  /* 0xff8000008d8d7808 */ /* 0x004fe20004000000 */
[----:B------:R-:W2:Y:S01]  /*9a60*/  MUFU.TANH R169, R169 ;  /* 0x000000a900a97308 */ /* 0x000ea20000002400 */
[----:B---3--:R-:W-:Y:S02]  /*9a70*/  FSEL R142, R142, -INF , !P1 ;  /* 0xff8000008e8e7808 */ /* 0x008fe40004800000 */
[C---:B------:R-:W-:Y:S02]  /*9a80*/  ISETP.GE.AND P1, PT, R2.reuse, R210, PT ;  /* 0x000000d20200720c */ /* 0x040fe40003f26270 */
[----:B------:R-:W-:-:S02]  /*9a90*/  ISETP.GE.AND P0, PT, R2, R208, PT ;  /* 0x000000d00200720c */ /* 0x000fc40003f06270 */
[----:B------:R-:W-:Y:S01]  /*9aa0*/  ISETP.LT.OR P1, PT, R2, R211, P1 ;  /* 0x000000d30200720c */ /* 0x000fe20000f21670 */
[----:B------:R-:W3:Y:S01]  /*9ab0*/  MUFU.TANH R171, R176 ;  /* 0x000000b000ab7308 */ /* 0x000ee20000002400 */
[----:B-1----:R-:W-:Y:S02]  /*9ac0*/  FSEL R140, R140, -INF , !P6 ;  /* 0xff8000008c8c7808 */ /* 0x002fe40007000000 */
[C---:B------:R-:W-:Y:S02]  /*9ad0*/  ISETP.GE.AND P6, PT, R5.reuse, R210, PT ;  /* 0x000000d20500720c */ /* 0x040fe40003fc6270 */
[----:B------:R-:W-:Y:S01]  /*9ae0*/  ISETP.LT.OR P0, PT, R2, R209, P0 ;  /* 0x000000d10200720c */ /* 0x000fe20000701670 */
[C---:B------:R-:W-:Y:S01]  /*9af0*/  VIADD R2, R12.reuse, 0x38 ;  /* 0x000000380c027836 */ /* 0x040fe20000000000 */
[----:B------:R-:W-:Y:S01]  /*9b00*/  ISETP.LT.OR P6, PT, R5, R211, P6 ;  /* 0x000000d30500720c */ /* 0x000fe200037c1670 */
[----:B------:R-:W1:Y:S01]  /*9b10*/  MUFU.TANH R166, R166 ;  /* 0x000000a600a67308 */ /* 0x000e620000002400 */
[----:B------:R-:W-:-:S02]  /*9b20*/  VIADD R12, R12, 0x39 ;  /* 0x000000390c0c7836 */ /* 0x000fc40000000000 */
[----:B--2---:R-:W-:Y:S02]  /*9b30*/  FSEL R169, R169, -INF , !P6 ;  /* 0xff800000a9a97808 */ /* 0x004fe40007000000 */
[----:B------:R-:W-:-:S03]  /*9b40*/  ISETP.GE.AND P6, PT, R2, R208, PT ;  /* 0x000000d00200720c */ /* 0x000fc60003fc6270 */
[----:B------:R-:W2:Y:S01]  /*9b50*/  MUFU.TANH R162, R162 ;  /* 0x000000a200a27308 */ /* 0x000ea20000002400 */
[----:B------:R-:W-:Y:S01]  /*9b60*/  BAR.SYNC.DEFER_BLOCKING 0x0 ;  /* 0x0000000000007b1d */ /* 0x000fe20000010000 */
[----:B------:R-:W-:Y:S02]  /*9b70*/  ISETP.LT.OR P6, PT, R2, R209, P6 ;  /* 0x000000d10200720c */ /* 0x000fe400037c1670 */
[----:B---3--:R-:W-:Y:S02]  /*9b80*/  FSEL R171, R171, -INF , !P1 ;  /* 0xff800000abab7808 */ /* 0x008fe40004800000 */
[----:B------:R-:W-:Y:S02]  /*9b90*/  ISETP.GE.AND P1, PT, R5, R208, PT ;  /* 0x000000d00500720c */ /* 0x000fe40003f26270 */
[----:B------:R-:W3:Y:S01]  /*9ba0*/  MUFU.TANH R164, R164 ;  /* 0x000000a400a47308 */ /* 0x000ee20000002400 */
[----:B-1----:R-:W-:Y:S02]  /*9bb0*/  FSEL R166, R166, -INF , !P0 ;  /* 0xff800000a6a67808 */ /* 0x002fe40004000000 */
[----:B------:R-:W-:-:S02]  /*9bc0*/  ISETP.GE.AND P0, PT, R2, R210, PT ;  /* 0x000000d20200720c */ /* 0x000fc40003f06270 */
[----:B------:R-:W-:Y:S02]  /*9bd0*/  ISETP.LT.OR P1, PT, R5, R209, P1 ;  /* 0x000000d10500720c */ /* 0x000fe40000f21670 */
[----:B------:R-:W-:Y:S01]  /*9be0*/  ISETP.LT.OR P0, PT, R2, R211, P0 ;  /* 0x000000d30200720c */ /* 0x000fe20000701670 */
[----:B------:R-:W1:Y:S01]  /*9bf0*/  MUFU.TANH R167, R167 ;  /* 0x000000a700a77308 */ /* 0x000e620000002400 */
[----:B--2---:R-:W-:Y:S02]  /*9c00*/  FSEL R162, R162, -INF , !P6 ;  /* 0xff800000a2a27808 */ /* 0x004fe40007000000 */
[----:B------:R-:W-:-:S05]  /*9c10*/  ISETP.LT.AND P6, PT, R203, UR10, PT ;  /* 0x0000000acb007c0c */ /* 0x000fca000bfc1270 */
[----:B------:R-:W2:Y:S01]  /*9c20*/  MUFU.TANH R165, R165 ;  /* 0x000000a500a57308 */ /* 0x000ea20000002400 */
[----:B---3--:R-:W-:Y:S02]  /*9c30*/  FSEL R164, R164, -INF , !P1 ;  /* 0xff800000a4a47808 */ /* 0x008fe40004800000 */
[----:B------:R-:W-:-:S04]  /*9c40*/  ISETP.GE.AND P1, PT, R12, R210, PT ;  /* 0x000000d20c00720c */ /* 0x000fc80003f26270 */
[C---:B------:R-:W-:Y:S01]  /*9c50*/  ISETP.LT.OR P1, PT, R12.reuse, R211, P1 ;  /* 0x000000d30c00720c */ /* 0x040fe20000f21670 */
[----:B------:R-:W3:Y:S01]  /*9c60*/  MUFU.TANH R161, R161 ;  /* 0x000000a100a17308 */ /* 0x000ee20000002400 */
[----:B-1----:R-:W-:Y:S02]  /*9c70*/  FSEL R167, R167, -INF , !P0 ;  /* 0xff800000a7a77808 */ /* 0x002fe40004000000 */
[----:B------:R-:W-:-:S04]  /*9c80*/  ISETP.GE.AND P0, PT, R12, R208, PT ;  /* 0x000000d00c00720c */ /* 0x000fc80003f06270 */
[----:B------:R-:W-:Y:S02]  /*9c90*/  ISETP.LT.OR P0, PT, R12, R209, P0 ;  /* 0x000000d10c00720c */ /* 0x000fe40000701670 */
[----:B--2---:R-:W-:Y:S02]  /*9ca0*/  FSEL R165, R165, -INF , !P1 ;  /* 0xff800000a5a57808 */ /* 0x004fe40004800000 */
[----:B---3--:R-:W-:Y:S01]  /*9cb0*/  FSEL R161, R161, -INF , !P0 ;  /* 0xff800000a1a17808 */ /* 0x008fe20004000000 */
        /* <DEDUP_REMOVED lines=74> */
.L_x_2798:
[----:B------:R-:W-:-:S04]  /*a160*/  ULEA UR14, -UR8, URZ, 0x6 ;  /* 0x0000003f080e7291 */ /* 0x000fc8000f8e313f */
[----:B------:R-:W-:-:S12]  /*a170*/  USHF.R.S32.HI UR7, URZ, 0x1f, UR14 ;  /* 0x0000001f3f077899 */ /* 0x000fd8000801140e */
.L_x_2799:
[----:B------:R-:W-:Y:S01]  /*a180*/  IMAD.U32 R27, RZ, RZ, UR14 ;  /* 0x0000000eff1b7e24 */ /* 0x000fe2000f8e00ff */
[----:B------:R-:W-:Y:S01]  /*a190*/  @!P4 IADD3 R5, P0, R133, UR14, RZ ;  /* 0x0000000e8505cc10 */ /* 0x000fe2000ff1e0ff */
[----:B------:R-:W-:Y:S01]  /*a1a0*/  IMAD.U32 R7, RZ, RZ, UR14 ;  /* 0x0000000eff077e24 */ /* 0x000fe2000f8e00ff */
[----:B------:R-:W-:Y:S01]  /*a1b0*/  UIADD3 UR6, UP1, UP0, UR25, UR14, UR25 ;  /* 0x0000000e19067290 */ /* 0x000fe2000f83e019 */
[----:B------:R-:W-:Y:S01]  /*a1c0*/  IMAD.U32 R6, RZ, RZ, UR7 ;  /* 0x00000007ff067e24 */ /* 0x000fe2000f8e00ff */
[-C--:B------:R-:W-:Y:S01]  /*a1d0*/  @!P5 LEA R26, P1, R27, R216.reuse, 0x1 ;  /* 0x000000d81b1ad211 */ /* 0x080fe200078208ff */
[----:B------:R-:W-:Y:S01]  /*a1e0*/  IMAD.U32 R9, RZ, RZ, UR24 ;  /* 0x00000018ff097e24 */ /* 0x000fe2000f8e00ff */
[C---:B------:R-:W-:Y:S01]  /*a1f0*/  @!P4 IADD3.X R2, R134.reuse, UR7, RZ, P0, !PT ;  /* 0x000000078602cc10 */ /* 0x040fe200087fe4ff */
        /* <DEDUP_REMOVED lines=49> */
[----:B------:R-:W-:-:S02]  /*a510*/  @!P5 LEA R18, P1, R19, R216, 0x1 ;  /* 0x000000d81312d211 */ /* 0x000fc400078208ff */
[----:B------:R-:W-:Y:S01]  /*a520*/  @!P4 IADD3 R6, P0, R133, UR6, RZ ;  /* 0x000000068506cc10 */ /* 0x000fe2000ff1e0ff */
[----:B------:R-:W-:Y:S01]  /*a530*/  @!PT LDS RZ, [RZ] ;  /* 0x00000000fffff984 */ /* 0x000fe20000000800 */
[----:B------:R-:W-:Y:S01]  /*a540*/  @!PT LDS RZ, [RZ] ;  /* 0x00000000fffff984 */ /* 0x000fe20000000800 */
[----:B------:R-:W-:Y:S01]  /*a550*/  @!PT LDS RZ, [RZ] ;  /* 0x00000000fffff984 */ /* 0x000fe20000000800 */
[----:B------:R1:W-:Y:S01]  /*a560*/  @!P4 LDGSTS.E.BYPASS.LTC128B.128 [R206+0x8800], desc[UR22][R20.64+0x80] ;  /* 0x0880008014cecfae */ /* 0x0003e2000b901d56 */
[-C--:B------:R-:W-:Y:S02]  /*a570*/  @!P5 LEA.HI.X R19, R5, R215.reuse, R2, 0x1, P1 ;  /* 0x000000d70513d211 */ /* 0x080fe400008f0c02 */
[----:B------:R-:W-:Y:S01]  /*a580*/  @!P4 IADD3.X R5, R134, UR4, RZ, P0, !PT ;  /* 0x000000048605cc10 */ /* 0x000fe200087fe4ff */
[----:B------:R1:W-:Y:S01]  /*a590*/  @P2 STS.128 [R206+0xa800], RZ ;  /* 0x00a800ffce002388 */ /* 0x0003e20000000c00 */
[----:B------:R-:W-:Y:S01]  /*a5a0*/  @!P2 IADD3 R2, P0, R133, UR6, RZ ;  /* 0x000000068502ac10 */ /* 0x000fe2000ff1e0ff */
[----:B------:R-:W-:Y:S01]  /*a5b0*/  UIADD3 UR6, UP0, UR25, UR6, URZ ;  /* 0x0000000619067290 */ /* 0x000fe2000ff1e03f */
[----:B------:R-:W-:Y:S01]  /*a5c0*/  @!P4 LEA R32, P1, R6, UR12, 0x1 ;  /* 0x0000000c0620cc11 */ /* 0x000fe2000f8208ff */
        /* <DEDUP_REMOVED lines=9> */
[----:B------:R1:W-:Y:S03]  /*a660*/  @P5 STS.128 [R206+0x7000], RZ ;  /* 0x007000ffce005388 */ /* 0x0003e60000000c00 */
[----:B------:R-:W-:Y:S01]  /*a670*/  @!P2 LEA.HI.X R35, R2, UR13, R7, 0x1, P0 ;  /* 0x0000000d0223ac11 */ /* 0x000fe200080f0c07 */
[----:B------:R-:W-:Y:S01]  /*a680*/  IMAD.U32 R2, RZ, RZ, UR6 ;  /* 0x00000006ff027e24 */ /* 0x000fe2000f8e00ff */
[----:B------:R-:W-:Y:S01]  /*a690*/  @!P5 LEA R152, P1, R5, R216, 0x1 ;  /* 0x000000d80598d211 */ /* 0x000fe200078208ff */
[----:B------:R-:W-:Y:S01]  /*a6a0*/  IMAD.U32 R5, RZ, RZ, UR4 ;  /* 0x00000004ff057e24 */ /* 0x000fe2000f8e00ff */
[----:B------:R-:W-:Y:S01]  /*a6b0*/  @!P4 IADD3 R6, P0, R133, UR6, RZ ;  /* 0x000000068506cc10 */ /* 0x000fe2000ff1e0ff */
[----:B------:R-:W-:Y:S01]  /*a6c0*/  @!PT LDS RZ, [RZ] ;  /* 0x00000000fffff984 */ /* 0x000fe20000000800 */
[----:B------:R-:W-:Y:S01]  /*a6d0*/  @!PT LDS RZ, [RZ] ;  /* 0x00000000fffff984 */ /* 0x000fe20000000800 */
[----:B------:R-:W-:Y:S01]  /*a6e0*/  @!PT LDS RZ, [RZ] ;  /* 0x00000000fffff984 */ /* 0x000fe20000000800 */
[----:B------:R1:W-:Y:S03]  /*a6f0*/  @!P5 LDGSTS.E.BYPASS.LTC128B.128 [R206+0x7000], desc[UR22][R18.64] ;  /* 0x0700000012cedfae */ /* 0x0003e6000b901d56 */
[----:B------:R-:W-:Y:S01]  /*a700*/  @!P5 LEA.HI.X R153, R2, R215, R5, 0x1, P1 ;  /* 0x000000d70299d211 */ /* 0x000fe200008f0c05 */
[----:B------:R1:W-:Y:S01]  /*a710*/  @P4 STS.128 [R206+0x9000], RZ ;  /* 0x009000ffce004388 */ /* 0x0003e20000000c00 */
[----:B------:R-:W-:-:S02]  /*a720*/  @!P4 IADD3.X R5, R134, UR4, RZ, P0, !PT ;  /* 0x000000048605cc10 */ /* 0x000fc400087fe4ff */
        /* <DEDUP_REMOVED lines=25> */
[----:B------:R-:W-:-:S04]  /*a8c0*/  LEA R6, P0, R133, UR12, 0x1 ;  /* 0x0000000c85067c11 */ /* 0x000fc8000f8008ff */
[----:B------:R-:W-:-:S05]  /*a8d0*/  LEA.HI.X R7, R133, UR13, R134, 0x1, P0 ;  /* 0x0000000d85077c11 */ /* 0x000fca00080f0c86 */
[----:B------:R-:W-:Y:S01]  /*a8e0*/  @!PT LDS RZ, [RZ] ;  /* 0x00000000fffff984 */ /* 0x000fe20000000800 */
[----:B------:R-:W-:Y:S01]  /*a8f0*/  @!PT LDS RZ, [RZ] ;  /* 0x00000000fffff984 */ /* 0x000fe20000000800 */
[----:B------:R-:W-:Y:S01]  /*a900*/  @!PT LDS RZ, [RZ] ;  /* 0x00000000fffff984 */ /* 0x000fe20000000800 */
[----:B------:R2:W-:Y:S04]  /*a910*/  LDGSTS.E.BYPASS.LTC128B.128 [R206+0xb800], desc[UR22][R6.64+0x100] ;  /* 0x0b80010006ce7fae */ /* 0x0005e8000b901d56 */
.L_x_2801:
[----:B------:R-:W-:Y:S05]  /*a920*/  BSYNC B0 ;  /* 0x0000000000007941 */ /* 0x000fea0003800000 */
.L_x_2800:
[----:B------:R-:W0:Y:S01]  /*a930*/  LDGDEPBAR ;  /* 0x00000000000079af */ /* 0x000e220000000000 */
[----:B------:R-:W-:Y:S02]  /*a940*/  IMAD.U32 R5, RZ, RZ, UR14 ;  /* 0x0000000eff057e24 */ /* 0x000fe4000f8e00ff */
[----:B------:R-:W-:-:S03]  /*a950*/  IMAD.U32 R2, RZ, RZ, UR7 ;  /* 0x00000007ff027e24 */ /* 0x000fc6000f8e00ff */
[----:B------:R-:W-:-:S04]  /*a960*/  LEA R216, P0, R5, R216, 0x1 ;  /* 0x000000d805d87211 */ /* 0x000fc800078008ff */
[----:B------:R-:W-:-:S09]  /*a970*/  LEA.HI.X R215, R5, R215, R2, 0x1, P0 ;  /* 0x000000d705d77211 */ /* 0x000fd200000f0c02 */
.L_x_2797:
[----:B--2---:R-:W-:Y:S01]  /*a980*/  FMNMX.FTZ R6, R132, R15, !PT ;  /* 0x0000000f84067209 */ /* 0x004fe20007810000 */
        /* <DEDUP_REMOVED lines=45> */
[----:B------:R-:W-:Y:S01]  /*ac60*/  FMUL.FTZ R163, R157, UR16 ;  /* 0x000000109da37c20 */ /* 0x000fe20008410000 */
[----:B------:R-:W-:Y:S02]  /*ac70*/  FSEL R168, R168, RZ, P1 ;  /* 0x000000ffa8a87208 */ /* 0x000fe40000800000 */
[----:B------:R-:W-:Y:S02]  /*ac80*/  FSEL R5, R158, RZ, P1 ;  /* 0x000000ff9e057208 */ /* 0x000fe40000800000 */
[----:B------:R-:W-:Y:S01]  /*ac90*/  FSEL R163, R163, RZ, P0 ;  /* 0x000000ffa3a37208 */ /* 0x000fe20000000000 */
[--C-:B------:R-:W-:Y:S01]  /*aca0*/  FFMA.FTZ R154, R17, UR16, -R168.reuse ;  /* 0x00000010119a7c23 */ /* 0x100fe200080108a8 */
[--C-:B------:R-:W-:Y:S01]  /*acb0*/  FFMA.FTZ R156, R15, UR16, -R168.reuse ;  /* 0x000000100f9c7c23 */ /* 0x100fe200080108a8 */
[----:B------:R-:W1:Y:S01]  /*acc0*/  LDSM.16.MT88.4 R16, [R194+0xc000] ;  /* 0x00c00000c210783b */ /* 0x000e620000004200 */
[----:B------:R-:W-:Y:S01]  /*acd0*/  FADD.FTZ R5, R132, -R5 ;  /* 0x8000000584057221 */ /* 0x000fe20000010000 */
[--C-:B------:R-:W-:Y:S01]  /*ace0*/  FFMA.FTZ R159, R4, UR16, -R163.reuse ;  /* 0x00000010049f7c23 */ /* 0x100fe200080108a3 */
[----:B------:R-:W-:Y:S01]  /*acf0*/  FSEL R4, R157, RZ, P0 ;  /* 0x000000ff9d047208 */ /* 0x000fe20000000000 */
[--C-:B------:R-:W-:Y:S01]  /*ad00*/  FFMA.FTZ R2, R0, UR16, -R163.reuse ;  /* 0x0000001000027c23 */ /* 0x100fe200080108a3 */
[--C-:B------:R-:W-:Y:S01]  /*ad10*/  FFMA.FTZ R155, R13, UR16, -R168.reuse ;  /* 0x000000100d9b7c23 */ /* 0x100fe200080108a8 */
[----:B------:R-:W-:Y:S01]  /*ad20*/  FFMA.FTZ R153, R31, UR16, -R168 ;  /* 0x000000101f997c23 */ /* 0x000fe200080108a8 */
[--C-:B------:R-:W-:Y:S01]  /*ad30*/  FFMA.FTZ R152, R28, UR16, -R163.reuse ;  /* 0x000000101c987c23 */ /* 0x100fe200080108a3 */
[----:B------:R-:W-:Y:S01]  /*ad40*/  FADD.FTZ R4, R3, -R4 ;  /* 0x8000000403047221 */ /* 0x000fe20000010000 */
[--C-:B------:R-:W-:Y:S01]  /*ad50*/  FFMA.FTZ R0, R14, UR16, -R163.reuse ;  /* 0x000000100e007c23 */ /* 0x100fe200080108a3 */
[----:B------:R-:W-:Y:S01]  /*ad60*/  FMUL.FTZ R160, R5, UR16 ;  /* 0x0000001005a07c20 */ /* 0x000fe20008410000 */
[----:B------:R-:W-:Y:S01]  /*ad70*/  MUFU.EX2 R156, R156 ;  /* 0x0000009c009c7308 */ /* 0x000fe20000000800 */
[----:B------:R-:W-:Y:S01]  /*ad80*/  FMUL.FTZ R3, R4, UR16 ;  /* 0x0000001004037c20 */ /* 0x000fe20008410000 */
[--C-:B------:R-:W-:Y:S01]  /*ad90*/  FFMA.FTZ R170, R173, UR16, -R168.reuse ;  /* 0x00000010adaa7c23 */ /* 0x100fe200080108a8 */
[--C-:B------:R-:W-:Y:S01]  /*ada0*/  FFMA.FTZ R173, R139, UR16, -R168.reuse ;  /* 0x000000108bad7c23 */ /* 0x100fe200080108a8 */
[--C-:B------:R-:W-:Y:S01]  /*adb0*/  FFMA.FTZ R172, R137, UR16, -R168.reuse ;  /* 0x0000001089ac7c23 */ /* 0x100fe200080108a8 */
[--C-:B------:R-:W-:Y:S01]  /*adc0*/  FFMA.FTZ R175, R135, UR16, -R168.reuse ;  /* 0x0000001087af7c23 */ /* 0x100fe200080108a8 */
[----:B------:R-:W2:Y:S01]  /*add0*/  LDSM.16.MT88.4 R136, [R192+0x10000] ;  /* 0x01000000c088783b */ /* 0x000ea20000004200 */
[--C-:B------:R-:W-:Y:S01]  /*ade0*/  FFMA.FTZ R174, R174, UR16, -R163.reuse ;  /* 0x00000010aeae7c23 */ /* 0x100fe200080108a3 */
[----:B------:R-:W3:Y:S01]  /*adf0*/  MUFU.EX2 R155, R155 ;  /* 0x0000009b009b7308 */ /* 0x000ee20000000800 */
[--C-:B------:R-:W-:Y:S01]  /*ae00*/  FFMA.FTZ R177, R214, UR16, -R163.reuse ;  /* 0x00000010d6b17c23 */ /* 0x100fe200080108a3 */
[--C-:B------:R-:W-:Y:S01]  /*ae10*/  FFMA.FTZ R176, R148, UR16, -R163.reuse ;  /* 0x0000001094b07c23 */ /* 0x100fe200080108a3 */
[--C-:B------:R-:W-:Y:S01]  /*ae20*/  FFMA.FTZ R179, R150, UR16, -R163.reuse ;  /* 0x0000001096b37c23 */ /* 0x100fe200080108a3 */
[----:B------:R-:W-:Y:S01]  /*ae30*/  LDSM.16.MT88.4 R132, [R196+0xc800] ;  /* 0x00c80000c484783b */ /* 0x000fe20000004200 */
[--C-:B------:R-:W-:Y:S01]  /*ae40*/  FFMA.FTZ R178, R147, UR16, -R168.reuse ;  /* 0x0000001093b27c23 */ /* 0x100fe200080108a8 */
[--C-:B------:R-:W-:Y:S01]  /*ae50*/  FFMA.FTZ R213, R145, UR16, -R168.reuse ;  /* 0x0000001091d57c23 */ /* 0x100fe200080108a8 */
[--C-:B------:R-:W-:Y:S01]  /*ae60*/  FFMA.FTZ R220, R146, UR16, -R163.reuse ;  /* 0x0000001092dc7c23 */ /* 0x100fe200080108a3 */
[----:B------:R-:W-:Y:S01]  /*ae70*/  MUFU.EX2 R154, R154 ;  /* 0x0000009a009a7308 */ /* 0x000fe20000000800 */
[--C-:B------:R-:W-:Y:S01]  /*ae80*/  FFMA.FTZ R225, R144, UR16, -R163.reuse ;  /* 0x0000001090e17c23 */ /* 0x100fe200080108a3 */
[--C-:B------:R-:W-:Y:S01]  /*ae90*/  FFMA.FTZ R214, R143, UR16, -R168.reuse ;  /* 0x000000108fd67c23 */ /* 0x100fe200080108a8 */
[----:B------:R-:W-:Y:S01]  /*aea0*/  LDSM.16.MT88.4 R144, [R196+0xf000] ;  /* 0x00f00000c490783b */ /* 0x000fe20000004200 */
[----:B------:R-:W-:Y:S01]  /*aeb0*/  FFMA.FTZ R223, R141, UR16, -R168 ;  /* 0x000000108ddf7c23 */ /* 0x000fe200080108a8 */
[--C-:B------:R-:W-:Y:S01]  /*aec0*/  FFMA.FTZ R222, R142, UR16, -R163.reuse ;  /* 0x000000108ede7c23 */ /* 0x100fe200080108a3 */
[--C-:B------:R-:W-:Y:S01]  /*aed0*/  FFMA.FTZ R227, R140, UR16, -R163.reuse ;  /* 0x000000108ce37c23 */ /* 0x100fe200080108a3 */
[----:B------:R-:W-:Y:S01]  /*aee0*/  LDSM.16.MT88.4 R148, [R192+0xd000] ;  /* 0x00d00000c094783b */ /* 0x000fe20000004200 */
[----:B------:R-:W4:Y:S01]  /*aef0*/  MUFU.EX2 R153, R153 ;  /* 0x0000009900997308 */ /* 0x000f220000000800 */
[----:B---3--:R-:W-:Y:S01]  /*af00*/  F2FP.F16.F32.PACK_AB R4, R155, R156 ;  /* 0x0000009c9b04723e */ /* 0x008fe200000000ff */
[--C-:B------:R-:W-:Y:S01]  /*af10*/  FFMA.FTZ R164, R164, UR16, -R163.reuse ;  /* 0x00000010a4a47c23 */ /* 0x100fe200080108a3 */
[----:B------:R-:W-:Y:S01]  /*af20*/  LDSM.16.MT88.4 R140, [R194+0xf000] ;  /* 0x00f00000c28c783b */ /* 0x000fe20000004200 */
[--C-:B------:R-:W-:Y:S01]  /*af30*/  FFMA.FTZ R162, R162, UR16, -R163.reuse ;  /* 0x00000010a2a27c23 */ /* 0x100fe200080108a3 */
[----:B------:R-:W-:-:S03]  /*af40*/  FFMA.FTZ R161, R161, UR16, -R163 ;  /* 0x00000010a1a17c23 */ /* 0x000fc600080108a3 */
        /* <DEDUP_REMOVED lines=316> */
.L_x_2794:
        /* <DEDUP_REMOVED lines=39> */
.L_x_2806:
        /* <DEDUP_REMOVED lines=47> */
[----:B------:R-:W-:Y:S02]  /*c870*/  IMAD.U32 R6, RZ, RZ, UR31 ;  /* 0x0000001fff067e24 */ /* 0x000fe4000f8e00ff */
[----:B------:R-:W-:Y:S01]  /*c880*/  IMAD.U32 R5, RZ, RZ, UR31 ;  /* 0x0000001fff057e24 */ /* 0x000fe2000f8e00ff */
        /* <DEDUP_REMOVED lines=9> */
[----:B------:R-:W-:Y:S01]  /*c920*/  IMAD.U32 R10, RZ, RZ, UR26 ;  /* 0x0000001aff0a7e24 */ /* 0x000fe2000f8e00ff */
[----:B------:R-:W-:Y:S05]  /*c930*/  UIADD3 UR26, UR33, -UR31, URZ ;  /* 0x8000001f211a7290 */ /* 0x000fea000fffe03f */
[----:B------:R-:W2:Y:S01]  /*c940*/  LDC.64 R4, c[0x0][0x238] ;  /* 0x00008e00ff047b82 */ /* 0x000ea20000000a00 */
[----:B------:R-:W-:Y:S01]  /*c950*/  UIMAD UR26, UR26, UR9, -0x40 ;  /* 0xffffffc01a1a74a4 */ /* 0x000fe2000f8e0209 */
[----:B------:R-:W-:Y:S01]  /*c960*/  MOV R12, UR28 ;  /* 0x0000001c000c7c02 */ /* 0x000fe20008000f00 */
[----:B------:R-:W-:Y:S02]  /*c970*/  IMAD.U32 R13, RZ, RZ, UR29 ;  /* 0x0000001dff0d7e24 */ /* 0x000fe4000f8e00ff */
[----:B------:R-:W-:Y:S01]  /*c980*/  USHF.R.S32.HI UR12, URZ, 0x1f, UR26 ;  /* 0x0000001f3f0c7899 */ /* 0x000fe2000801141a */
[----:B------:R-:W-:Y:S02]  /*c990*/  MOV R11, UR27 ;  /* 0x0000001b000b7c02 */ /* 0x000fe40008000f00 */
        /* <DEDUP_REMOVED lines=12> */
.L_x_2803:
[----:B------:R-:W-:Y:S01]  /*ca60*/  IADD3 R3, P1, R205, R224, RZ ;  /* 0x000000e0cd037210 */ /* 0x000fe20007f3e0ff */
[----:B------:R-:W-:Y:S01]  /*ca70*/  @P5 STS.128 [R206+0xc000], RZ ;  /* 0x00c000ffce005388 */ /* 0x000fe20000000c00 */
[-C--:B------:R-:W-:Y:S02]  /*ca80*/  LEA R222, P0, R224, R218.reuse, 0x1 ;  /* 0x000000dae0de7211 */ /* 0x080fe400078008ff */
        /* <DEDUP_REMOVED lines=11> */
[----:B------:R-:W-:Y:S02]  /*cb40*/  @!P2 LEA R228, P0, R3, R218, 0x1 ;  /* 0x000000da03e4a211 */ /* 0x000fe400078008ff */
[----:B------:R-:W-:Y:S01]  /*cb50*/  IADD3 R225, P6, R205, R3, RZ ;  /* 0x00000003cde17210 */ /* 0x000fe20007fde0ff */
[----:B------:R-:W-:Y:S01]  /*cb60*/  @!PT LDS RZ, [RZ] ;  /* 0x00000000fffff984 */ /* 0x000fe20000000800 */
[----:B------:R-:W-:Y:S01]  /*cb70*/  @!PT LDS RZ, [RZ] ;  /* 0x00000000fffff984 */ /* 0x000fe20000000800 */
[----:B------:R-:W-:Y:S01]  /*cb80*/  @!PT LDS RZ, [RZ] ;  /* 0x00000000fffff984 */ /* 0x000fe20000000800 */
[----:B------:R-:W-:Y:S01]  /*cb90*/  @!P4 LDGSTS.E.BYPASS.LTC128B.128 [R206+0xe000], desc[UR22][R222.64+0x80] ;  /* 0x0e000080dececfae */ /* 0x000fe2000b901d56 */
[-C--:B------:R-:W-:Y:S02]  /*cba0*/  @!P2 LEA.HI.X R229, R3, R221.reuse, R220, 0x1, P0 ;  /* 0x000000dd03e5a211 */ /* 0x080fe400000f0cdc */
[C---:B------:R-:W-:Y:S01]  /*cbb0*/  IADD3.X R220, R204.reuse, R220, RZ, P6, !PT ;  /* 0x000000dcccdc7210 */ /* 0x040fe200037fe4ff */
        /* <DEDUP_REMOVED lines=34> */
[----:B------:R-:W-:Y:S01]  /*cde0*/  ISETP.LT.AND P0, PT, R203, UR10, PT ;  /* 0x0000000acb007c0c */ /* 0x000fe2000bf01270 */
[----:B------:R-:W-:Y:S01]  /*cdf0*/  @P5 STS.128 [R206+0xd000], RZ ;  /* 0x00d000ffce005388 */ /* 0x000fe20000000c00 */
[----:B------:R-:W-:Y:S03]  /*ce00*/  MOV R221, R223 ;  /* 0x000000df00dd7202 */ /* 0x000fe60000000f00 */
        /* <DEDUP_REMOVED lines=226> */
[----:B------:R-:W1:Y:S01]  /*dc30*/  MUFU.TANH R229, R229 ;  /* 0x000000e500e57308 */ /* 0x000e620000002400 */
[----:B------:R-:W-:Y:S09]  /*dc40*/  FMUL.FTZ R248, R35, UR14 ;  /* 0x0000000e23f87c20 */ /* 0x000ff20008410000 */
        /* <DEDUP_REMOVED lines=20> */
[----:B------:R-:W1:Y:S10]  /*dd90*/  MUFU.TANH R246, R246 ;  /* 0x000000f600f67308 */ /* 0x000e740000002400 */
[----:B------:R-:W1:Y:S10]  /*dda0*/  MUFU.TANH R252, R252 ;  /* 0x000000fc00fc7308 */ /* 0x000e740000002400 */
[----:B------:R-:W1:Y:S10]  /*ddb0*/  MUFU.TANH R250, R250 ;  /* 0x000000fa00fa7308 */ /* 0x000e740000002400 */
[----:B------:R-:W1:Y:S10]  /*ddc0*/  MUFU.TANH R249, R249 ;  /* 0x000000f900f97308 */ /* 0x000e740000002400 */
        /* <DEDUP_REMOVED lines=70> */
.L_x_2805:
        /* <DEDUP_REMOVED lines=89> */
.L_x_2804:
[----:B------:R-:W-:Y:S01]  /*e7c0*/  MOV R5, UR10 ;  /* 0x0000000a00057c02 */ /* 0x000fe20008000f00 */
[----:B--2---:R-:W-:Y:S03]  /*e7d0*/  LDSM.16.MT88.4 R24, [R194+0xc000] ;  /* 0x00c00000c218783b */ /* 0x004fe60000004200 */
[----:B------:R-:W-:Y:S04]  /*e7e0*/  LEA R4, R5, R212, 0x6 ;  /* 0x000000d405047211 */ /* 0x000fe800078e30ff */
[C---:B------:R-:W-:Y:S01]  /*e7f0*/  IADD3 R5, R4.reuse, 0x1, RZ ;  /* 0x0000000104057810 */ /* 0x040fe20007ffe0ff */
[C---:B------:R-:W-:Y:S01]  /*e800*/  VIADD R6, R4.reuse, 0x8 ;  /* 0x0000000804067836 */ /* 0x040fe20000000000 */
[CC--:B------:R-:W-:Y:S01]  /*e810*/  ISETP.GE.AND P6, PT, R4.reuse, R211.reuse, PT ;  /* 0x000000d30400720c */ /* 0x0c0fe20003fc6270 */
[----:B------:R-:W-:Y:S01]  /*e820*/  VIADD R8, R4, 0x18 ;  /* 0x0000001804087836 */ /* 0x000fe20000000000 */
[CC--:B------:R-:W-:Y:S01]  /*e830*/  ISETP.GE.AND P5, PT, R5.reuse, R211.reuse, PT ;  /* 0x000000d30500720c */ /* 0x0c0fe20003fa6270 */
[----:B------:R-:W-:Y:S01]  /*e840*/  LDSM.16.MT88.4 R28, [R193+0xc000] ;  /* 0x00c00000c11c783b */ /* 0x000fe20000004200 */
[C---:B------:R-:W-:Y:S02]  /*e850*/  ISETP.GE.AND P0, PT, R6.reuse, R211, PT ;  /* 0x000000d30600720c */ /* 0x040fe40003f06270 */
[----:B------:R-:W-:Y:S02]  /*e860*/  ISETP.GE.AND P4, PT, R6, R209, PT ;  /* 0x000000d10600720c */ /* 0x000fe40003f86270 */
[-C--:B------:R-:W-:Y:S02]  /*e870*/  ISETP.GE.OR P5, PT, R5, R210.reuse, !P5 ;  /* 0x000000d20500720c */ /* 0x080fe40006fa6670 */
[-C--:B------:R-:W-:Y:S02]  /*e880*/  ISETP.GE.OR P6, PT, R4, R210.reuse, !P6 ;  /* 0x000000d20400720c */ /* 0x080fe400077c6670 */
[C---:B------:R-:W-:Y:S02]  /*e890*/  ISETP.GE.OR P0, PT, R6.reuse, R210, !P0 ;  /* 0x000000d20600720c */ /* 0x040fe40004706670 */
[----:B------:R-:W-:Y:S02]  /*e8a0*/  ISETP.GE.OR P4, PT, R6, R208, !P4 ;  /* 0x000000d00600720c */ /* 0x000fe40006786670 */
[C---:B------:R-:W-:Y:S02]  /*e8b0*/  IADD3 R7, R4.reuse, 0x9, RZ ;  /* 0x0000000904077810 */ /* 0x040fe40007ffe0ff */
[----:B------:R-:W-:Y:S02]  /*e8c0*/  IADD3 R6, R4, 0x10, RZ ;  /* 0x0000001004067810 */ /* 0x000fe40007ffe0ff */
[----:B------:R-:W-:Y:S02]  /*e8d0*/  FSEL R12, R3, -INF , !P6 ;  /* 0xff800000030c7808 */ /* 0x000fe40007000000 */
[----:B------:R-:W-:Y:S02]  /*e8e0*/  FSEL R220, R220, -INF , !P5 ;  /* 0xff800000dcdc7808 */ /* 0x000fe40006800000 */
[CC--:B------:R-:W-:Y:S02]  /*e8f0*/  ISETP.GE.AND P6, PT, R7.reuse, R211.reuse, PT ;  /* 0x000000d30700720c */ /* 0x0c0fe40003fc6270 */
[CC--:B------:R-:W-:Y:S02]  /*e900*/  ISETP.GE.AND P5, PT, R6.reuse, R211.reuse, PT ;  /* 0x000000d30600720c */ /* 0x0c0fe40003fa6270 */
[-C--:B------:R-:W-:Y:S02]  /*e910*/  ISETP.GE.OR P6, PT, R7, R210.reuse, !P6 ;  /* 0x000000d20700720c */ /* 0x080fe400077c6670 */
[-C--:B------:R-:W-:Y:S02]  /*e920*/  ISETP.GE.OR P5, PT, R6, R210.reuse, !P5 ;  /* 0x000000d20600720c */ /* 0x080fe40006fa6670 */
[----:B------:R-:W-:Y:S02]  /*e930*/  IADD3 R3, R4, 0x11, RZ ;  /* 0x0000001104037810 */ /* 0x000fe40007ffe0ff */
[----:B-1----:R-:W-:Y:S02]  /*e940*/  FSEL R10, R227, -INF , !P0 ;  /* 0xff800000e30a7808 */ /* 0x002fe40004000000 */
[----:B------:R-:W-:Y:S02]  /*e950*/  FSEL R228, R228, -INF , !P6 ;  /* 0xff800000e4e47808 */ /* 0x000fe40007000000 */
[----:B------:R-:W-:Y:S02]  /*e960*/  FSEL R162, R233, -INF , !P5 ;  /* 0xff800000e9a27808 */ /* 0x000fe40006800000 */
[----:B------:R-:W-:Y:S02]  /*e970*/  ISETP.GE.AND P5, PT, R8, R211, PT ;  /* 0x000000d30800720c */ /* 0x000fe40003fa6270 */
[-C--:B------:R-:W-:Y:S02]  /*e980*/  ISETP.GE.AND P2, PT, R5, R209.reuse, PT ;  /* 0x000000d10500720c */ /* 0x080fe40003f46270 */
[-C--:B------:R-:W-:Y:S02]  /*e990*/  ISETP.GE.AND P1, PT, R4, R209.reuse, PT ;  /* 0x000000d10400720c */ /* 0x080fe40003f26270 */
[----:B------:R-:W-:Y:S02]  /*e9a0*/  ISETP.GE.AND P0, PT, R6, R209, PT ;  /* 0x000000d10600720c */ /* 0x000fe40003f06270 */
[----:B------:R-:W-:Y:S02]  /*e9b0*/  ISETP.GE.AND P6, PT, R3, R211, PT ;  /* 0x000000d30300720c */ /* 0x000fe40003fc6270 */
[----:B------:R-:W-:Y:S02]  /*e9c0*/  ISETP.GE.OR P5, PT, R8, R210, !P5 ;  /* 0x000000d20800720c */ /* 0x000fe40006fa6670 */
        /* <DEDUP_REMOVED lines=9> */
[----:B------:R-:W-:Y:S02]  /*ea60*/  ISETP.GE.AND P1, PT, R7, R209, PT ;  /* 0x000000d10700720c */ /* 0x000fe40003f26270 */
[----:B------:R-:W-:Y:S02]  /*ea70*/  ISETP.GE.AND P2, PT, R6, R211, PT ;  /* 0x000000d30600720c */ /* 0x000fe40003f46270 */
[-C--:B------:R-:W-:Y:S02]  /*ea80*/  ISETP.GE.AND P5, PT, R8, R209.reuse, PT ;  /* 0x000000d10800720c */ /* 0x080fe40003fa6270 */
[-C--:B------:R-:W-:Y:S02]  /*ea90*/  ISETP.GE.AND P6, PT, R3, R209.reuse, PT ;  /* 0x000000d10300720c */ /* 0x080fe40003fc6270 */
[----:B------:R-:W-:Y:S02]  /*eaa0*/  ISETP.GE.OR P2, PT, R6, R210, !P2 ;  /* 0x000000d20600720c */ /* 0x000fe40005746670 */
[-C--:B------:R-:W-:Y:S02]  /*eab0*/  ISETP.GE.OR P5, PT, R8, R208.reuse, !P5 ;  /* 0x000000d00800720c */ /* 0x080fe40006fa6670 */
[-C--:B------:R-:W-:Y:S02]  /*eac0*/  ISETP.GE.OR P1, PT, R7, R208.reuse, !P1 ;  /* 0x000000d00700720c */ /* 0x080fe40004f26670 */
[-C--:B------:R-:W-:Y:S02]  /*ead0*/  ISETP.GE.OR P6, PT, R3, R208.reuse, !P6 ;  /* 0x000000d00300720c */ /* 0x080fe400077c6670 */
[C---:B------:R-:W-:Y:S02]  /*eae0*/  IADD3 R3, R4.reuse, 0x20, RZ ;  /* 0x0000002004037810 */ /* 0x040fe40007ffe0ff */
[----:B------:R-:W-:Y:S02]  /*eaf0*/  IADD3 R8, R4, 0x21, RZ ;  /* 0x0000002104087810 */ /* 0x000fe40007ffe0ff */
[----:B------:R-:W-:Y:S02]  /*eb00*/  FSEL R7, R226, -INF , !P4 ;  /* 0xff800000e2077808 */ /* 0x000fe40006000000 */
[----:B------:R-:W-:Y:S02]  /*eb10*/  FSEL R140, R237, -INF , !P2 ;  /* 0xff800000ed8c7808 */ /* 0x000fe40005000000 */
[----:B------:R-:W-:Y:S02]  /*eb20*/  ISETP.GE.AND P4, PT, R6, R209, PT ;  /* 0x000000d10600720c */ /* 0x000fe40003f86270 */
[----:B------:R-:W-:Y:S02]  /*eb30*/  FSEL R229, R229, -INF , !P1 ;  /* 0xff800000e5e57808 */ /* 0x000fe40004800000 */
[-C--:B------:R-:W-:Y:S02]  /*eb40*/  ISETP.GE.AND P2, PT, R3, R211.reuse, PT ;  /* 0x000000d30300720c */ /* 0x080fe40003f46270 */
[----:B------:R-:W-:Y:S02]  /*eb50*/  ISETP.GE.AND P1, PT, R8, R211, PT ;  /* 0x000000d30800720c */ /* 0x000fe40003f26270 */
[----:B------:R-:W-:Y:S01]  /*eb60*/  ISETP.GE.OR P4, PT, R6, R208, !P4 ;  /* 0x000000d00600720c */ /* 0x000fe20006786670 */
[----:B------:R-:W-:Y:S01]  /*eb70*/  VIADD R6, R4, 0x28 ;  /* 0x0000002804067836 */ /* 0x000fe20000000000 */
[----:B------:R-:W-:Y:S02]  /*eb80*/  FSEL R171, R231, -INF , !P0 ;  /* 0xff800000e7ab7808 */ /* 0x000fe40004000000 */
[CC--:B------:R-:W-:Y:S02]  /*eb90*/  ISETP.GE.OR P1, PT, R8.reuse, R210.reuse, !P1 ;  /* 0x000000d20800720c */ /* 0x0c0fe40004f26670 */
[----:B------:R-:W-:Y:S02]  /*eba0*/  ISETP.GE.OR P2, PT, R3, R210, !P2 ;  /* 0x000000d20300720c */ /* 0x000fe40005746670 */
[----:B------:R-:W-:Y:S02]  /*ebb0*/  ISETP.GE.AND P0, PT, R8, R209, PT ;  /* 0x000000d10800720c */ /* 0x000fe40003f06270 */
[----:B------:R-:W-:Y:S02]  /*ebc0*/  FSEL R172, R242, -INF , !P1 ;  /* 0xff800000f2ac7808 */ /* 0x000fe40004800000 */
[----:B------:R-:W-:Y:S02]  /*ebd0*/  FSEL R170, R243, -INF , !P2 ;  /* 0xff800000f3aa7808 */ /* 0x000fe40005000000 */
[----:B------:R-:W-:Y:S02]  /*ebe0*/  ISETP.GE.AND P1, PT, R6, R211, PT ;  /* 0x000000d30600720c */ /* 0x000fe40003f26270 */
[-C--:B------:R-:W-:Y:S02]  /*ebf0*/  ISETP.GE.AND P2, PT, R3, R209.reuse, PT ;  /* 0x000000d10300720c */ /* 0x080fe40003f46270 */
[----:B------:R-:W-:Y:S02]  /*ec00*/  ISETP.GE.OR P0, PT, R8, R208, !P0 ;  /* 0x000000d00800720c */ /* 0x000fe40004706670 */
[----:B------:R-:W-:Y:S02]  /*ec10*/  FMNMX.FTZ R8, R5, R2, !PT ;  /* 0x0000000205087209 */ /* 0x000fe40007810000 */
[----:B------:R-:W-:Y:S02]  /*ec20*/  ISETP.GE.OR P1, PT, R6, R210, !P1 ;  /* 0x000000d20600720c */ /* 0x000fe40004f26670 */
[----:B------:R-:W-:Y:S02]  /*ec30*/  ISETP.GE.OR P2, PT, R3, R208, !P2 ;  /* 0x000000d00300720c */ /* 0x000fe40005746670 */
[----:B------:R-:W-:Y:S02]  /*ec40*/  FMNMX.FTZ R8, R225, R8, !PT ;  /* 0x00000008e1087209 */ /* 0x000fe40007810000 */
[----:B------:R-:W-:Y:S02]  /*ec50*/  IADD3 R3, R4, 0x29, RZ ;  /* 0x0000002904037810 */ /* 0x000fe40007ffe0ff */
[----:B------:R-:W-:Y:S02]  /*ec60*/  FSEL R146, R245, -INF , !P1 ;  /* 0xff800000f5927808 */ /* 0x000fe40004800000 */
[----:B------:R-:W-:Y:S02]  /*ec70*/  FSEL R169, R230, -INF , !P6 ;  /* 0xff800000e6a97808 */ /* 0x000fe40007000000 */
[----:B------:R-:W-:Y:S02]  /*ec80*/  FMNMX.FTZ R9, R12, R0, !PT ;  /* 0x000000000c097209 */ /* 0x000fe40007810000 */
[----:B------:R-:W-:Y:S02]  /*ec90*/  FMNMX.FTZ R8, R7, R8, !PT ;  /* 0x0000000807087209 */ /* 0x000fe40007810000 */
[C---:B------:R-:W-:Y:S02]  /*eca0*/  ISETP.GE.AND P6, PT, R6.reuse, R209, PT ;  /* 0x000000d10600720c */ /* 0x040fe40003fc6270 */
[C---:B------:R-:W-:Y:S02]  /*ecb0*/  ISETP.GE.AND P1, PT, R3.reuse, R211, PT ;  /* 0x000000d30300720c */ /* 0x040fe40003f26270 */
[----:B------:R-:W-:Y:S02]  /*ecc0*/  ISETP.GE.OR P6, PT, R6, R208, !P6 ;  /* 0x000000d00600720c */ /* 0x000fe400077c6670 */
[----:B------:R-:W-:Y:S02]  /*ecd0*/  FMNMX.FTZ R9, R220, R9, !PT ;  /* 0x00000009dc097209 */ /* 0x000fe40007810000 */
[----:B------:R-:W-:Y:S02]  /*ece0*/  ISETP.GE.OR P1, PT, R3, R210, !P1 ;  /* 0x000000d20300720c */ /* 0x000fe40004f26670 */
[----:B------:R-:W-:Y:S02]  /*ecf0*/  FMNMX.FTZ R8, R229, R8, !PT ;  /* 0x00000008e5087209 */ /* 0x000fe40007810000 */
[----:B------:R-:W-:Y:S02]  /*ed00*/  IADD3 R6, R4, 0x30, RZ ;  /* 0x0000003004067810 */ /* 0x000fe40007ffe0ff */
[----:B------:R-:W-:Y:S02]  /*ed10*/  FSEL R143, R235, -INF , !P5 ;  /* 0xff800000eb8f7808 */ /* 0x000fe40006800000 */
[----:B------:R-:W-:Y:S02]  /*ed20*/  ISETP.GE.AND P5, PT, R3, R209, PT ;  /* 0x000000d10300720c */ /* 0x000fe40003fa6270 */
[----:B------:R-:W-:Y:S02]  /*ed30*/  FSEL R144, R244, -INF , !P1 ;  /* 0xff800000f4907808 */ /* 0x000fe40004800000 */
[----:B------:R-:W-:Y:S02]  /*ed40*/  FSEL R141, R234, -INF , !P4 ;  /* 0xff800000ea8d7808 */ /* 0x000fe40006000000 */
[----:B------:R-:W-:Y:S02]  /*ed50*/  FMNMX.FTZ R9, R10, R9, !PT ;  /* 0x000000090a097209 */ /* 0x000fe40007810000 */
[----:B------:R-:W-:Y:S02]  /*ed60*/  FMNMX.FTZ R8, R171, R8, !PT ;  /* 0x00000008ab087209 */ /* 0x000fe40007810000 */
[C---:B------:R-:W-:Y:S02]  /*ed70*/  ISETP.GE.AND P1, PT, R6.reuse, R211, PT ;  /* 0x000000d30600720c */ /* 0x040fe40003f26270 */
[----:B------:R-:W-:Y:S02]  /*ed80*/  ISETP.GE.AND P4, PT, R6, R209, PT ;  /* 0x000000d10600720c */ /* 0x000fe40003f86270 */
[----:B------:R-:W-:Y:S02]  /*ed90*/  ISETP.GE.OR P5, PT, R3, R208, !P5 ;  /* 0x000000d00300720c */ /* 0x000fe40006fa6670 */
[----:B------:R-:W-:Y:S02]  /*eda0*/  FMNMX.FTZ R8, R169, R8, !PT ;  /* 0x00000008a9087209 */ /* 0x000fe40007810000 */
[----:B------:R-:W-:Y:S02]  /*edb0*/  FMNMX.FTZ R3, R228, R9, !PT ;  /* 0x00000009e4037209 */ /* 0x000fe40007810000 */
[C---:B------:R-:W-:Y:S02]  /*edc0*/  ISETP.GE.OR P1, PT, R6.reuse, R210, !P1 ;  /* 0x000000d20600720c */ /* 0x040fe40004f26670 */
[----:B------:R-:W-:Y:S02]  /*edd0*/  ISETP.GE.OR P4, PT, R6, R208, !P4 ;  /* 0x000000d00600720c */ /* 0x000fe40006786670 */
[----:B------:R-:W-:Y:S02]  /*ede0*/  IADD3 R6, R4, 0x31, RZ ;  /* 0x0000003104067810 */ /* 0x000fe40007ffe0ff */
[----:B------:R-:W-:Y:S02]  /*edf0*/  FMNMX.FTZ R8, R143, R8, !PT ;  /* 0x000000088f087209 */ /* 0x000fe40007810000 */
[----:B------:R-:W-:Y:S02]  /*ee00*/  FMNMX.FTZ R3, R162, R3, !PT ;  /* 0x00000003a2037209 */ /* 0x000fe40007810000 */
[----:B------:R-:W-:Y:S02]  /*ee10*/  FSEL R164, R17, -INF , !P1 ;  /* 0xff80000011a47808 */ /* 0x000fe40004800000 */
[----:B------:R-:W-:Y:S01]  /*ee20*/  ISETP.GE.AND P1, PT, R6, R211, PT ;  /* 0x000000d30600720c */ /* 0x000fe20003f26270 */
[----:B------:R-:W-:Y:S01]  /*ee30*/  LDSM.16.MT88.4 R16, [R196+0xc000] ;  /* 0x00c00000c410783b */ /* 0x000fe20000004200 */
[----:B------:R-:W-:Y:S02]  /*ee40*/  FMNMX.FTZ R8, R141, R8, !PT ;  /* 0x000000088d087209 */ /* 0x000fe40007810000 */
[----:B------:R-:W-:Y:S01]  /*ee50*/  FMNMX.FTZ R9, R160, R3, !PT ;  /* 0x00000003a0097209 */ /* 0x000fe20007810000 */
[----:B------:R-:W-:Y:S01]  /*ee60*/  VIADD R3, R4, 0x38 ;  /* 0x0000003804037836 */ /* 0x000fe20000000000 */
[----:B------:R-:W-:Y:S02]  /*ee70*/  FSEL R175, R239, -INF , !P2 ;  /* 0xff800000efaf7808 */ /* 0x000fe40005000000 */
[----:B------:R-:W-:Y:S02]  /*ee80*/  ISETP.GE.OR P1, PT, R6, R210, !P1 ;  /* 0x000000d20600720c */ /* 0x000fe40004f26670 */
[----:B------:R-:W-:Y:S02]  /*ee90*/  IADD3 R4, R4, 0x39, RZ ;  /* 0x0000003904047810 */ /* 0x000fe40007ffe0ff */
[----:B------:R-:W-:Y:S02]  /*eea0*/  FMNMX.FTZ R9, R142, R9, !PT ;  /* 0x000000098e097209 */ /* 0x000fe40007810000 */
[----:B------:R-:W-:Y:S02]  /*eeb0*/  FMNMX.FTZ R8, R175, R8, !PT ;  /* 0x00000008af087209 */ /* 0x000fe40007810000 */
[----:B------:R-:W-:Y:S02]  /*eec0*/  FSEL R173, R236, -INF , !P0 ;  /* 0xff800000ecad7808 */ /* 0x000fe40004000000 */
[----:B------:R-:W-:Y:S02]  /*eed0*/  FSEL R154, R251, -INF , !P1 ;  /* 0xff800000fb9a7808 */ /* 0x000fe40004800000 */
        /* <DEDUP_REMOVED lines=9> */
[----:B------:R-:W-:Y:S02]  /*ef70*/  ISETP.GE.AND P0, PT, R6, R209, PT ;  /* 0x000000d10600720c */ /* 0x000fe40003f06270 */
[----:B------:R-:W-:Y:S02]  /*ef80*/  FSEL R150, R250, -INF , !P1 ;  /* 0xff800000fa967808 */ /* 0x000fe40004800000 */
[----:B------:R-:W-:Y:S02]  /*ef90*/  ISETP.GE.OR P2, PT, R3, R210, !P2 ;  /* 0x000000d20300720c */ /* 0x000fe40005746670 */
[----:B------:R-:W-:Y:S02]  /*efa0*/  FSEL R153, R247, -INF , !P4 ;  /* 0xff800000f7997808 */ /* 0x000fe40006000000 */
[----:B------:R-:W-:Y:S02]  /*efb0*/  FMNMX.FTZ R8, R145, R8, !PT ;  /* 0x0000000891087209 */ /* 0x000fe40007810000 */
[----:B------:R-:W-:Y:S02]  /*efc0*/  FMNMX.FTZ R9, R172, R9, !PT ;  /* 0x00000009ac097209 */ /* 0x000fe40007810000 */
[----:B------:R-:W-:Y:S02]  /*efd0*/  ISETP.GE.OR P0, PT, R6, R208, !P0 ;  /* 0x000000d00600720c */ /* 0x000fe40004706670 */
        /* <DEDUP_REMOVED lines=9> */
[----:B------:R-:W-:Y:S02]  /*f070*/  FMNMX.FTZ R8, R151, R8, !PT ;  /* 0x0000000897087209 */ /* 0x000fe40007810000 */
[----:B------:R-:W-:Y:S02]  /*f080*/  ISETP.GE.OR P2, PT, R4, R208, !P2 ;  /* 0x000000d00400720c */ /* 0x000fe40005746670 */
[----:B------:R-:W-:Y:S02]  /*f090*/  FMNMX.FTZ R8, R149, R8, !PT ;  /* 0x0000000895087209 */ /* 0x000fe40007810000 */
[----:B------:R-:W-:Y:S02]  /*f0a0*/  FMNMX.FTZ R9, R164, R9, !PT ;  /* 0x00000009a4097209 */ /* 0x000fe40007810000 */
[----:B------:R-:W-:Y:S02]  /*f0b0*/  FSEL R133, R248, -INF , !P2 ;  /* 0xff800000f8857808 */ /* 0x000fe40005000000 */
        /* <DEDUP_REMOVED lines=21> */
[--C-:B------:R-:W-:Y:S01]  /*f210*/  FFMA.FTZ R156, R228, UR4, -R155.reuse ;  /* 0x00000004e49c7c23 */ /* 0x100fe2000801089b */
[--C-:B------:R-:W-:Y:S01]  /*f220*/  FFMA.FTZ R163, R5, UR4, -R148.reuse ;  /* 0x0000000405a37c23 */ /* 0x100fe20008010894 */
[----:B------:R-:W-:Y:S01]  /*f230*/  FSEL R5, R132, RZ, P1 ;  /* 0x000000ff84057208 */ /* 0x000fe20000800000 */
[--C-:B------:R-:W-:Y:S01]  /*f240*/  FFMA.FTZ R135, R225, UR4, -R148.reuse ;  /* 0x00000004e1877c23 */ /* 0x100fe20008010894 */
[--C-:B------:R-:W-:Y:S01]  /*f250*/  FFMA.FTZ R134, R7, UR4, -R148.reuse ;  /* 0x0000000407867c23 */ /* 0x100fe20008010894 */
[----:B------:R-:W-:Y:S01]  /*f260*/  FFMA.FTZ R159, R229, UR4, -R148 ;  /* 0x00000004e59f7c23 */ /* 0x000fe20008010894 */
[----:B------:R-:W-:Y:S01]  /*f270*/  MUFU.EX2 R161, R161 ;  /* 0x000000a100a17308 */ /* 0x000fe20000000800 */
[----:B------:R-:W-:Y:S01]  /*f280*/  FADD.FTZ R0, -R5, R0 ;  /* 0x0000000005007221 */ /* 0x000fe20000010100 */
[----:B------:R-:W-:Y:S01]  /*f290*/  FSEL R5, R3, RZ, P0 ;  /* 0x000000ff03057208 */ /* 0x000fe20000000000 */
[--C-:B------:R-:W-:Y:S01]  /*f2a0*/  FFMA.FTZ R167, R140, UR4, -R155.reuse ;  /* 0x000000048ca77c23 */ /* 0x100fe2000801089b */
[----:B------:R-:W-:Y:S01]  /*f2b0*/  FFMA.FTZ R168, R141, UR4, -R148 ;  /* 0x000000048da87c23 */ /* 0x000fe20008010894 */
[----:B------:R-:W-:Y:S01]  /*f2c0*/  FMUL.FTZ R6, R0, UR4 ;  /* 0x0000000400067c20 */ /* 0x000fe20008410000 */
[--C-:B------:R-:W-:Y:S01]  /*f2d0*/  FFMA.FTZ R179, R144, UR4, -R155.reuse ;  /* 0x0000000490b37c23 */ /* 0x100fe2000801089b */
[----:B------:R-:W-:Y:S03]  /*f2e0*/  FADD.FTZ R0, -R5, R2 ;  /* 0x0000000205007221 */ /* 0x000fe60000010100 */
[----:B------:R-:W1:Y:S01]  /*f2f0*/  MUFU.EX2 R158, R158 ;  /* 0x0000009e009e7308 */ /* 0x000e620000000800 */
[--C-:B------:R-:W-:Y:S01]  /*f300*/  FFMA.FTZ R176, R145, UR4, -R148.reuse ;  /* 0x0000000491b07c23 */ /* 0x100fe20008010894 */
[--C-:B------:R-:W-:Y:S01]  /*f310*/  FFMA.FTZ R223, R154, UR4, -R155.reuse ;  /* 0x000000049adf7c23 */ /* 0x100fe2000801089b */
[----:B------:R-:W-:Y:S01]  /*f320*/  FMUL.FTZ R8, R0, UR4 ;  /* 0x0000000400087c20 */ /* 0x000fe20008410000 */
        /* <DEDUP_REMOVED lines=14> */
[--C-:B------:R-:W-:Y:S01]  /*f410*/  FFMA.FTZ R174, R175, UR4, -R148.reuse ;  /* 0x00000004afae7c23 */ /* 0x100fe20008010894 */
[--C-:B------:R-:W-:Y:S01]  /*f420*/  FFMA.FTZ R175, R147, UR4, -R148.reuse ;  /* 0x0000000493af7c23 */ /* 0x100fe20008010894 */
[--C-:B------:R-:W-:Y:S01]  /*f430*/  FFMA.FTZ R170, R170, UR4, -R155.reuse ;  /* 0x00000004aaaa7c23 */ /* 0x100fe2000801089b */
[----:B------:R-:W-:Y:S01]  /*f440*/  LDSM.16.MT88.4 R144, [R192+0xf000] ;  /* 0x00f00000c090783b */ /* 0x000fe20000004200 */
[--C-:B------:R-:W-:Y:S01]  /*f450*/  FFMA.FTZ R173, R173, UR4, -R148.reuse ;  /* 0x00000004adad7c23 */ /* 0x100fe20008010894 */
[----:B------:R-:W-:Y:S03]  /*f460*/  FFMA.FTZ R148, R133, UR4, -R148 ;  /* 0x0000000485947c23 */ /* 0x000fe60008010894 */
[----:B------:R-:W-:Y:S01]  /*f470*/  MUFU.EX2 R163, R163 ;  /* 0x000000a300a37308 */ /* 0x000fe20000000800 */
[--C-:B------:R-:W-:Y:S01]  /*f480*/  FFMA.FTZ R164, R164, UR4, -R155.reuse ;  /* 0x00000004a4a47c23 */ /* 0x100fe2000801089b */
[----:B------:R-:W-:Y:S08]  /*f490*/  ISETP.LT.AND P0, PT, R203, UR10, PT ;  /* 0x0000000acb007c0c */ /* 0x000ff0000bf01270 */
        /* <DEDUP_REMOVED lines=319> */
.L_x_2802:
        /* <DEDUP_REMOVED lines=267> */
.L_x_2808:
[----:B------:R-:W-:Y:S05]  /*11940*/  BSYNC B0 ;  /* 0x0000000000007941 */ /* 0x000fea0003800000 */
.L_x_2807:
        /* <DEDUP_REMOVED lines=37> */
.L_x_2810:
[----:B------:R-:W-:Y:S05]  /*11ba0*/  BSYNC B0 ;  /* 0x0000000000007941 */ /* 0x000fea0003800000 */
.L_x_2809:
        /* <DEDUP_REMOVED lines=14> */
.L_x_2812:
[----:B------:R-:W-:Y:S05]  /*11c90*/  BSYNC B0 ;  /* 0x0000000000007941 */ /* 0x000fea0003800000 */
.L_x_2811:
        /* <DEDUP_REMOVED lines=13> */
.L_x_2814:
[----:B------:R-:W-:Y:S05]  /*11d70*/  BSYNC B0 ;  /* 0x0000000000007941 */ /* 0x000fea0003800000 */
.L_x_2813:
        /* <DEDUP_REMOVED lines=13> */
.L_x_2816:
[----:B------:R-:W-:Y:S05]  /*11e50*/  BSYNC B0 ;  /* 0x0000000000007941 */ /* 0x000fea0003800000 */
.L_x_2815:
        /* <DEDUP_REMOVED lines=13> */
.L_x_2818:
[----:B------:R-:W-:Y:S05]  /*11f30*/  BSYNC B0 ;  /* 0x0000000000007941 */ /* 0x000fea0003800000 */
.L_x_2817:
        /* <DEDUP_REMOVED lines=13> */
.L_x_2820:
[----:B------:R-:W-:Y:S05]  /*12010*/  BSYNC B0 ;  /* 0x0000000000007941 */ /* 0x000fea0003800000 */
.L_x_2819:
        /* <DEDUP_REMOVED lines=13> */
.L_x_2822:
[----:B------:R-:W-:Y:S05]  /*120f0*/  BSYNC B0 ;  /* 0x0000000000007941 */ /* 0x000fea0003800000 */
.L_x_2821:
        /* <DEDUP_REMOVED lines=11> */
.L_x_2823:
        /* <DEDUP_REMOVED lines=13> */
.L_x_7461:


//--------------------- .text._ZN5flash24flash_fwd_splitkv_kernelI23Flash_fwd_kernel_traitsILi192ELi64ELi64ELi4ELb0ELb0EN7cutlass6half_tE19Flash_kernel_traitsILi192ELi64ELi64ELi4ES3_EELb0ELb1ELb0ELb0ELb0ELb0ELb1ELb1EEEvNS_16Flash_fwd_paramsE --------------------------
	.section	.text._ZN5flash24flash_fwd_splitkv_kernelI23Flash_fwd_kernel_traitsILi192ELi64ELi64ELi4ELb0ELb0EN7cutlass6half_tE19Flash_kernel_traitsILi192ELi64ELi64ELi4ES3_EELb0ELb1ELb0ELb0ELb0ELb0ELb1ELb1EEEvNS_16Flash_fwd_paramsE,"ax",@progbits
	.align	128
        .global         _ZN5flash24flash_fwd_splitkv_kernelI23Flash_fwd_kernel_traitsILi192ELi64ELi64ELi4ELb0ELb0EN7cutlass6half_tE19Flash_kernel_traitsILi192ELi64ELi64ELi4ES3_EELb0ELb1ELb0ELb0ELb0ELb0ELb1ELb1EEEvNS_16Flash_fwd_paramsE
        .type           _ZN5flash24flash_fwd_splitkv_kernelI23Flash_fwd_kernel_traitsILi192ELi64ELi64ELi4ELb0ELb0EN7cutlass6half_tE19Flash_kernel_traitsILi192ELi64ELi64ELi4ES3_EELb0ELb1ELb0ELb0ELb0ELb0ELb1ELb1EEEvNS_16Flash_fwd_paramsE,@function
        .size           _ZN5flash24flash_fwd_splitkv_kernelI23Flash_fwd_kernel_traitsILi192ELi64ELi64ELi4ELb0ELb0EN7cutlass6half_tE19Flash_kernel_traitsILi192ELi64ELi64ELi4ES3_EELb0ELb1ELb0ELb0ELb0ELb0ELb1ELb1EEEvNS_16Flash_fwd_paramsE,(.L_x_7462 - _ZN5flash24flash_fwd_splitkv_kernelI23Flash_fwd_kernel_traitsILi192ELi64ELi64ELi4ELb0ELb0EN7cutlass6half_tE19Flash_kernel_traitsILi192ELi64ELi64ELi4ES3_EELb0ELb1ELb0ELb0ELb0ELb0ELb1ELb1EEEvNS_16Flash_fwd_paramsE)
        .other          _ZN5flash24flash_fwd_splitkv_kernelI23Flash_fwd_kernel_traitsILi192ELi64ELi64ELi4ELb0ELb0EN7cutlass6half_tE19Flash_kernel_traitsILi192ELi64ELi64ELi4ES3_EELb0ELb1ELb0ELb0ELb0ELb0ELb1ELb1EEEvNS_16Flash_fwd_paramsE,@"STO_CUDA_ENTRY STV_DEFAULT"
_ZN5flash24flash_fwd_splitkv_kernelI23Flash_fwd_kernel_traitsILi192ELi64ELi64ELi4ELb0ELb0EN7cutlass6half_tE19Flash_kernel_traitsILi192ELi64ELi64ELi4ES3_EELb0ELb1ELb0ELb0ELb0ELb0ELb1ELb1EEEvNS_16Flash_fwd_paramsE:
.text._ZN5flash24flash_fwd_splitkv_kernelI23Flash_fwd_kernel_traitsILi192ELi64ELi64ELi4ELb0ELb0EN7cutlass6half_tE19Flash_kernel_traitsILi192ELi64ELi64ELi4ES3_EELb0ELb1ELb0ELb0ELb0ELb0ELb1ELb1EEEvNS_16Flash_fwd_paramsE:
[----:B------:R-:W-:Y:S08]  /*0000*/  LDC R1, c[0x0][0x28] ;  /* 0x00000a00ff017b82 */ /* 0x000ff00000000800 */
[----:B------:R-:W1:Y:S01]  /*0010*/  LDC R5, c[0x0][0x270] ;  /* 0x00009c00ff057b82 */ /* 0x000e620000000800 */
[----:B------:R-:W2:Y:S01]  /*0020*/  S2R R156, SR_CTAID.Z ;  /* 0x00000000009c7919 */ /* 0x000ea20000002700 */
[----:B------:R-:W-:Y:S01]  /*0030*/  MOV R2, RZ ;  /* 0x000000ff00027202 */ /* 0x000fe20000000f00 */
[----:B------:R-:W-:Y:S01]  /*0040*/  ULDC.64 UR6, c[0x0][0x208] ;  /* 0x0000820000067ab9 */ /* 0x000fe20000000a00 */
[----:B------:R-:W-:-:S04]  /*0050*/  ULDC.64 UR8, c[0x0][0x300] ;  /* 0x0000c00000087ab9 */ /* 0x000fc80000000a00 */
[----:B------:R-:W3:Y:S08]  /*0060*/  LDC.64 R8, c[0x0][0x2f0] ;  /* 0x0000bc00ff087b82 */ /* 0x000ef00000000a00 */
[----:B------:R-:W4:Y:S01]  /*0070*/  LDC.64 R160, c[0x0][0x300] ;  /* 0x0000c000ffa07b82 */ /* 0x000f220000000a00 */
[----:B-1----:R-:W1:Y:S01]  /*0080*/  I2F.U32.RP R6, R5 ;  /* 0x0000000500067306 */ /* 0x002e620000209000 */
[----:B------:R-:W-:-:S07]  /*0090*/  ISETP.NE.U32.AND P1, PT, R5, RZ, PT ;  /* 0x000000ff0500720c */ /* 0x000fce0003f25070 */
[----:B-1----:R-:W1:Y:S02]  /*00a0*/  MUFU.RCP R4, R6 ;  /* 0x0000000600047308 */ /* 0x002e640000001000 */
[----:B-1----:R-:W-:Y:S01]  /*00b0*/  VIADD R4, R4, 0xffffffe ;  /* 0x0ffffffe04047836 */ /* 0x002fe20000000000 */
[----:B------:R-:W-:-:S05]  /*00c0*/  MOV R6, 0xffffffff ;  /* 0xffffffff00067802 */ /* 0x000fca0000000f00 */
[----:B------:R-:W1:Y:S02]  /*00d0*/  F2I.FTZ.U32.TRUNC.NTZ R3, R4 ;  /* 0x0000000400037305 */ /* 0x000e64000021f000 */
[----:B-1----:R-:W-:-:S04]  /*00e0*/  IMAD.MOV R0, RZ, RZ, -R3 ;  /* 0x000000ffff007224 */ /* 0x002fc800078e0a03 */
[----:B------:R-:W-:-:S04]  /*00f0*/  IMAD R7, R0, R5, RZ ;  /* 0x0000000500077224 */ /* 0x000fc800078e02ff */
[----:B------:R-:W-:Y:S02]  /*0100*/  IMAD.HI.U32 R7, R3, R7, R2 ;  /* 0x0000000703077227 */ /* 0x000fe400078e0002 */
[----:B------:R-:W1:Y:S04]  /*0110*/  LDC.64 R2, c[0x0][0x2f0] ;  /* 0x0000bc00ff027b82 */ /* 0x000e680000000a00 */
[----:B--2---:R-:W-:-:S04]  /*0120*/  IMAD.HI.U32 R201, R7, R156, RZ ;  /* 0x0000009c07c97227 */ /* 0x004fc800078e00ff */
[----:B------:R-:W-:-:S04]  /*0130*/  IMAD.MOV R0, RZ, RZ, -R201 ;  /* 0x000000ffff007224 */ /* 0x000fc800078e0ac9 */
[----:B------:R-:W-:-:S05]  /*0140*/  IMAD R0, R5, R0, R156 ;  /* 0x0000000005007224 */ /* 0x000fca00078e029c */
[----:B------:R-:W-:Y:S02]  /*0150*/  ISETP.GE.U32.AND P3, PT, R0, R5, PT ;  /* 0x000000050000720c */ /* 0x000fe40003f66070 */
[----:B-1----:R-:W-:-:S04]  /*0160*/  ISETP.NE.U32.AND P0, PT, R2, RZ, PT ;  /* 0x000000ff0200720c */ /* 0x002fc80003f05070 */
[----:B------:R-:W-:-:S07]  /*0170*/  ISETP.NE.AND.EX P0, PT, R3, RZ, PT, P0 ;  /* 0x000000ff0300720c */ /* 0x000fce0003f05300 */
[----:B------:R-:W-:Y:S01]  /*0180*/  @P3 IMAD.IADD R0, R0, 0x1, -R5 ;  /* 0x0000000100003824 */ /* 0x000fe200078e0a05 */
[----:B------:R-:W-:Y:S01]  /*0190*/  @P3 IADD3 R201, R201, 0x1, RZ ;  /* 0x00000001c9c93810 */ /* 0x000fe20007ffe0ff */
[----:B------:R-:W1:Y:S03]  /*01a0*/  LDC.64 R2, c[0x0][0x2f8] ;  /* 0x0000be00ff027b82 */ /* 0x000e660000000a00 */
[----:B------:R-:W-:-:S05]  /*01b0*/  ISETP.GE.U32.AND P2, PT, R0, R5, PT ;  /* 0x000000050000720c */ /* 0x000fca0003f46070 */
[----:B------:R-:W2:Y:S08]  /*01c0*/  LDC.U8 R0, c[0x0][0x3c2] ;  /* 0x0000f080ff007b82 */ /* 0x000eb00000000000 */
[----:B------:R-:W-:Y:S01]  /*01d0*/  @P2 VIADD R201, R201, 0x1 ;  /* 0x00000001c9c92836 */ /* 0x000fe20000000000 */
[----:B------:R-:W-:-:S05]  /*01e0*/  @!P1 LOP3.LUT R201, RZ, R5, RZ, 0x33, !PT ;  /* 0x00000005ffc99212 */ /* 0x000fca00078e33ff */
[C---:B---3--:R-:W-:Y:S02]  /*01f0*/  IMAD.WIDE R10, R201.reuse, 0x4, R8 ;  /* 0x00000004c90a7825 */ /* 0x048fe400078e0208 */
[----:B------:R-:W3:Y:S03]  /*0200*/  LDC.64 R8, c[0x0][0x2f8] ;  /* 0x0000be00ff087b82 */ /* 0x000ee60000000a00 */
[----:B------:R-:W3:Y:S04]  /*0210*/  @P0 LDG.E R6, desc[UR6][R10.64] ;  /* 0x000000060a060981 */ /* 0x000ee8000c1e1900 */
[----:B------:R-:W3:Y:S01]  /*0220*/  @P0 LDG.E R7, desc[UR6][R10.64+0x4] ;  /* 0x000004060a070981 */ /* 0x000ee2000c1e1900 */
[----:B--2---:R-:W-:Y:S01]  /*0230*/  ISETP.NE.AND P1, PT, R0, RZ, PT ;  /* 0x000000ff0000720c */ /* 0x004fe20003f25270 */
[----:B------:R-:W-:Y:S01]  /*0240*/  IMAD.MOV.U32 R13, RZ, RZ, -0x1 ;  /* 0xffffffffff0d7424 */ /* 0x000fe200078e00ff */
[----:B-1----:R-:W-:Y:S01]  /*0250*/  ISETP.EQ.U32.AND P2, PT, R2, RZ, PT ;  /* 0x000000ff0200720c */ /* 0x002fe20003f42070 */
[----:B----4-:R-:W-:Y:S01]  /*0260*/  IMAD.WIDE R160, R201, 0x4, R160 ;  /* 0x00000004c9a07825 */ /* 0x010fe200078e02a0 */
[----:B------:R-:W-:-:S02]  /*0270*/  ISETP.NE.U32.AND P5, PT, RZ, UR8, PT ;  /* 0x00000008ff007c0c */ /* 0x000fc4000bfa5070 */
[----:B------:R-:W-:Y:S02]  /*0280*/  ISETP.EQ.OR.EX P2, PT, R3, RZ, !P1, P2 ;  /* 0x000000ff0300720c */ /* 0x000fe40004f42720 */
[----:B------:R-:W-:Y:S02]  /*0290*/  ISETP.NE.AND.EX P5, PT, RZ, UR9, PT, P5 ;  /* 0x00000009ff007c0c */ /* 0x000fe4000bfa5350 */
[----:B------:R-:W-:Y:S01]  /*02a0*/  MOV R12, RZ ;  /* 0x000000ff000c7202 */ /* 0x000fe20000000f00 */
[----:B---3--:R-:W-:-:S08]  /*02b0*/  IMAD.WIDE R8, R201, 0x4, R8 ;  /* 0x00000004c9087825 */ /* 0x008fd000078e0208 */
[----:B------:R1:W5:Y:S04]  /*02c0*/  @!P2 LDG.E R13, desc[UR6][R8.64] ;  /* 0x00000006080da981 */ /* 0x000368000c1e1900 */
[----:B------:R1:W5:Y:S01]  /*02d0*/  @P5 LDG.E R12, desc[UR6][R160.64] ;  /* 0x00000006a00c5981 */ /* 0x000362000c1e1900 */
[----:B------:R-:W2:Y:S01]  /*02e0*/  S2R R15, SR_CTAID.X ;  /* 0x00000000000f7919 */ /* 0x000ea20000002500 */
[----:B------:R-:W3:Y:S01]  /*02f0*/  S2R R0, SR_CTAID.Y ;  /* 0x0000000000007919 */ /* 0x000ee20000002600 */
[----:B------:R-:W-:-:S06]  /*0300*/  @P0 IMAD.IADD R200, R7, 0x1, -R6 ;  /* 0x0000000107c80824 */ /* 0x000fcc00078e0a06 */
[----:B------:R-:W4:Y:S01]  /*0310*/  @!P0 LDC R200, c[0x0][0x2c4] ;  /* 0x0000b100ffc88b82 */ /* 0x000f220000000800 */
[----:B------:R-:W-:Y:S02]  /*0320*/  ISETP.NE.U32.AND P0, PT, R2, RZ, PT ;  /* 0x000000ff0200720c */ /* 0x000fe40003f05070 */
[----:B------:R-:W-:Y:S02]  /*0330*/  IADD3 R2, -R201, RZ, RZ ;  /* 0x000000ffc9027210 */ /* 0x000fe40007ffe1ff */
[----:B------:R-:W-:-:S03]  /*0340*/  ISETP.NE.AND.EX P0, PT, R3, RZ, PT, P0 ;  /* 0x000000ff0300720c */ /* 0x000fc60003f05300 */
[----:B------:R-:W-:-:S10]  /*0350*/  IMAD R156, R5, R2, R156 ;  /* 0x00000002059c7224 */ /* 0x000fd400078e029c */
[----:B-123--:R-:W-:Y:S05]  /*0360*/  @!P0 BRA `(.L_x_2824) ;  /* 0x0000000000108947 */ /* 0x00efea0003800000 */
[----:B------:R-:W2:Y:S02]  /*0370*/  @P1 LDG.E R2, desc[UR6][R8.64+0x4] ;  /* 0x0000040608021981 */ /* 0x000ea4000c1e1900 */
[----:B--2--5:R-:W-:-:S06]  /*0380*/  @P1 IADD3 R11, R2, -R13, RZ ;  /* 0x8000000d020b1210 */ /* 0x024fcc0007ffe0ff */
[----:B------:R2:W5:Y:S01]  /*0390*/  @!P1 LDG.E R11, desc[UR6][R8.64] ;  /* 0x00000006080b9981 */ /* 0x000562000c1e1900 */
[----:B------:R-:W-:Y:S05]  /*03a0*/  BRA `(.L_x_2825) ;  /* 0x0000000000047947 */ /* 0x000fea0003800000 */
.L_x_2824:
[----:B------:R-:W1:Y:S02]  /*03b0*/  LDC R11, c[0x0][0x2c8] ;  /* 0x0000b200ff0b7b82 */ /* 0x000e640000000800 */
.L_x_2825:
[----:B------:R-:W3:Y:S02]  /*03c0*/  LDC.64 R2, c[0x0][0x308] ;  /* 0x0000c200ff027b82 */ /* 0x000ee40000000a00 */
[----:B---3--:R-:W-:-:S04]  /*03d0*/  ISETP.NE.U32.AND P3, PT, R2, RZ, PT ;  /* 0x000000ff0200720c */ /* 0x008fc80003f65070 */
[----:B------:R-:W-:-:S13]  /*03e0*/  ISETP.NE.AND.EX P3, PT, R3, RZ, PT, P3 ;  /* 0x000000ff0300720c */ /* 0x000fda0003f65330 */
[----:B------:R-:W3:Y:S02]  /*03f0*/  @P3 LDC.64 R2, c[0x0][0x308] ;  /* 0x0000c200ff023b82 */ /* 0x000ee40000000a00 */
[----:B---3--:R-:W-:-:S05]  /*0400*/  @P3 IMAD.WIDE R2, R201, 0x4, R2 ;  /* 0x00000004c9023825 */ /* 0x008fca00078e0202 */
[----:B------:R3:W5:Y:S01]  /*0410*/  @P3 LDG.E R63, desc[UR6][R2.64] ;  /* 0x00000006023f3981 */ /* 0x000762000c1e1900 */
[----:B------:R-:W-:-:S05]  /*0420*/  IMAD.SHL.U32 R61, R15, 0x40, RZ ;  /* 0x000000400f3d7824 */ /* 0x000fca00078e00ff */
[----:B----4-:R-:W-:-:S13]  /*0430*/  ISETP.GT.AND P0, PT, R200, R61, PT ;  /* 0x0000003dc800720c */ /* 0x010fda0003f04270 */
[----:B------:R-:W-:Y:S05]  /*0440*/  @!P0 EXIT ;  /* 0x000000000000894d */ /* 0x000fea0003800000 */
[----:B------:R-:W2:Y:S01]  /*0450*/  LDC R4, c[0x0][0x10] ;  /* 0x00000400ff047b82 */ /* 0x000ea20000000800 */
[--C-:B-1---5:R-:W-:Y:S01]  /*0460*/  IMAD.IADD R66, R11, 0x1, -R12.reuse ;  /* 0x000000010b427824 */ /* 0x122fe200078e0a0c */
[----:B------:R-:W-:Y:S01]  /*0470*/  ULDC UR4, c[0x0][0x394] ;  /* 0x0000e50000047ab9 */ /* 0x000fe20000000800 */
[----:B------:R-:W-:Y:S01]  /*0480*/  @P3 IMAD.IADD R63, R63, 0x1, -R12 ;  /* 0x000000013f3f3824 */ /* 0x000fe200078e0a0c */
[----:B------:R-:W1:Y:S04]  /*0490*/  S2R R123, SR_TID.X ;  /* 0x00000000007b7919 */ /* 0x000e680000002100 */
[----:B---3--:R-:W3:Y:S01]  /*04a0*/  LDC R2, c[0x0][0x2c8] ;  /* 0x0000b200ff027b82 */ /* 0x008ee20000000800 */
[----:B--2---:R-:W-:-:S04]  /*04b0*/  IABS R8, R4 ;  /* 0x0000000400087213 */ /* 0x004fc80000000000 */
[----:B------:R-:W2:Y:S01]  /*04c0*/  I2F.RP R7, R8 ;  /* 0x0000000800077306 */ /* 0x000ea20000209400 */
[----:B---3--:R-:W-:-:S05]  /*04d0*/  VIADD R2, R2, 0x3f ;  /* 0x0000003f02027836 */ /* 0x008fca0000000000 */
[----:B------:R-:W-:-:S04]  /*04e0*/  SHF.R.S32.HI R19, RZ, 0x1f, R2 ;  /* 0x0000001fff137819 */ /* 0x000fc80000011402 */
[----:B------:R-:W-:Y:S01]  /*04f0*/  LEA.HI R19, R19, R2, RZ, 0x6 ;  /* 0x0000000213137211 */ /* 0x000fe200078f30ff */
[----:B--2---:R-:W2:Y:S01]  /*0500*/  MUFU.RCP R20, R7 ;  /* 0x0000000700147308 */ /* 0x004ea20000001000 */
[-C--:B------:R-:W-:Y:S02]  /*0510*/  IABS R2, R4.reuse ;  /* 0x0000000400027213 */ /* 0x080fe40000000000 */
[----:B------:R-:W-:-:S03]  /*0520*/  LEA.HI.SX32 R19, R19, R4, 0x1a ;  /* 0x0000000413137211 */ /* 0x000fc600078fd2ff */
[----:B------:R-:W-:Y:S02]  /*0530*/  IMAD.MOV R2, RZ, RZ, -R2 ;  /* 0x000000ffff027224 */ /* 0x000fe400078e0a02 */
[----:B------:R-:W-:-:S05]  /*0540*/  VIADD R19, R19, 0xffffffff ;  /* 0xffffffff13137836 */ /* 0x000fca0000000000 */
[----:B------:R-:W-:Y:S02]  /*0550*/  IABS R17, R19 ;  /* 0x0000001300117213 */ /* 0x000fe40000000000 */
[----:B------:R-:W-:Y:S01]  /*0560*/  LOP3.LUT R19, R19, R4, RZ, 0x3c, !PT ;  /* 0x0000000413137212 */ /* 0x000fe200078e3cff */
[----:B--2---:R-:W-:Y:S01]  /*0570*/  VIADD R20, R20, 0xffffffe ;  /* 0x0ffffffe14147836 */ /* 0x004fe20000000000 */
[----:B------:R-:W2:Y:S02]  /*0580*/  @!P3 LDC R7, c[0x0][0x2cc] ;  /* 0x0000b300ff07bb82 */ /* 0x000ea40000000800 */
[----:B------:R-:W-:Y:S01]  /*0590*/  ISETP.GE.AND P1, PT, R19, RZ, PT ;  /* 0x000000ff1300720c */ /* 0x000fe20003f26270 */
[----:B------:R-:W3:Y:S02]  /*05a0*/  F2I.FTZ.U32.TRUNC.NTZ R21, R20 ;  /* 0x0000001400157305 */ /* 0x000ee4000021f000 */
[----:B---3--:R-:W-:Y:S02]  /*05b0*/  IMAD.MOV R3, RZ, RZ, -R21 ;  /* 0x000000ffff037224 */ /* 0x008fe400078e0a15 */
[----:B------:R-:W-:-:S02]  /*05c0*/  IMAD.MOV.U32 R20, RZ, RZ, RZ ;  /* 0x000000ffff147224 */ /* 0x000fc400078e00ff */
[----:B------:R-:W-:-:S04]  /*05d0*/  IMAD R10, R3, R8, RZ ;  /* 0x00000008030a7224 */ /* 0x000fc800078e02ff */
[----:B------:R-:W-:-:S06]  /*05e0*/  IMAD.HI.U32 R10, R21, R10, R20 ;  /* 0x0000000a150a7227 */ /* 0x000fcc00078e0014 */
[----:B------:R-:W-:-:S04]  /*05f0*/  IMAD.HI.U32 R9, R10, R17, RZ ;  /* 0x000000110a097227 */ /* 0x000fc800078e00ff */
[----:B------:R-:W-:Y:S02]  /*0600*/  IMAD R17, R9, R2, R17 ;  /* 0x0000000209117224 */ /* 0x000fe400078e0211 */
[----:B------:R-:W3:Y:S03]  /*0610*/  @!P3 LDC.64 R2, c[0x0][0x318] ;  /* 0x0000c600ff02bb82 */ /* 0x000ee60000000a00 */
[----:B------:R-:W-:-:S13]  /*0620*/  ISETP.GT.U32.AND P2, PT, R8, R17, PT ;  /* 0x000000110800720c */ /* 0x000fda0003f44070 */
[----:B------:R-:W-:Y:S02]  /*0630*/  @!P2 IMAD.IADD R17, R17, 0x1, -R8 ;  /* 0x000000011111a824 */ /* 0x000fe400078e0a08 */
[----:B------:R-:W-:Y:S01]  /*0640*/  @!P2 VIADD R9, R9, 0x1 ;  /* 0x000000010909a836 */ /* 0x000fe20000000000 */
[----:B------:R-:W-:Y:S02]  /*0650*/  ISETP.NE.AND P2, PT, R4, RZ, PT ;  /* 0x000000ff0400720c */ /* 0x000fe40003f45270 */
[----:B------:R-:W-:Y:S02]  /*0660*/  ISETP.GE.U32.AND P4, PT, R17, R8, PT ;  /* 0x000000081100720c */ /* 0x000fe40003f86070 */
[----:B---3--:R-:W-:Y:S02]  /*0670*/  @!P3 ISETP.NE.U32.AND P0, PT, R2, RZ, PT ;  /* 0x000000ff0200b20c */ /* 0x008fe40003f05070 */
[----:B------:R-:W3:Y:S02]  /*0680*/  LDC R2, c[0x0][0x398] ;  /* 0x0000e600ff027b82 */ /* 0x000ee40000000800 */
[----:B------:R-:W-:-:S02]  /*0690*/  @!P3 ISETP.NE.AND.EX P0, PT, R3, RZ, PT, P0 ;  /* 0x000000ff0300b20c */ /* 0x000fc40003f05300 */
[----:B------:R-:W-:Y:S02]  /*06a0*/  IADD3 R3, -R200, 0x7f, R61 ;  /* 0x0000007fc8037810 */ /* 0x000fe40007ffe13d */
[----:B--2---:R-:W-:-:S03]  /*06b0*/  @!P3 SEL R7, R7, RZ, P0 ;  /* 0x000000ff0707b207 */ /* 0x004fc60000000000 */
[----:B------:R-:W-:Y:S02]  /*06c0*/  @P4 VIADD R9, R9, 0x1 ;  /* 0x0000000109094836 */ /* 0x000fe40000000000 */
[----:B------:R-:W-:Y:S02]  /*06d0*/  @!P3 IMAD.IADD R63, R66, 0x1, R7 ;  /* 0x00000001423fb824 */ /* 0x000fe400078e0207 */
[----:B------:R-:W-:Y:S01]  /*06e0*/  @!P1 IMAD.MOV R9, RZ, RZ, -R9 ;  /* 0x000000ffff099224 */ /* 0x000fe200078e0a09 */
[----:B------:R-:W-:Y:S01]  /*06f0*/  @!P2 LOP3.LUT R9, RZ, R4, RZ, 0x33, !PT ;  /* 0x00000004ff09a212 */ /* 0x000fe200078e33ff */
[C---:B------:R-:W-:Y:S01]  /*0700*/  VIADD R7, R63.reuse, 0x3f ;  /* 0x0000003f3f077836 */ /* 0x040fe20000000000 */
[----:B------:R-:W-:-:S03]  /*0710*/  IADD3 R8, R63, R61, -R200 ;  /* 0x0000003d3f087210 */ /* 0x000fc60007ffe8c8 */
[----:B------:R-:W-:Y:S01]  /*0720*/  IMAD R195, R9, R0, RZ ;  /* 0x0000000009c37224 */ /* 0x000fe200078e02ff */
[----:B------:R-:W-:Y:S01]  /*0730*/  SHF.R.S32.HI R4, RZ, 0x1f, R7 ;  /* 0x0000001fff047819 */ /* 0x000fe20000011407 */
[----:B------:R-:W-:Y:S01]  /*0740*/  VIADD R8, R8, -UR4 ;  /* 0x8000000408087c36 */ /* 0x000fe20008000000 */
[----:B---3--:R-:W-:Y:S02]  /*0750*/  IADD3 R3, R3, R2, R63 ;  /* 0x0000000203037210 */ /* 0x008fe40007ffe03f */
[----:B------:R-:W-:Y:S02]  /*0760*/  LEA.HI R4, R4, R7, RZ, 0x6 ;  /* 0x0000000704047211 */ /* 0x000fe400078f30ff */
[----:B------:R-:W-:Y:S02]  /*0770*/  SHF.R.S32.HI R7, RZ, 0x1f, R8 ;  /* 0x0000001fff077819 */ /* 0x000fe40000011408 */
[----:B------:R-:W-:Y:S02]  /*0780*/  SHF.R.S32.HI R2, RZ, 0x1f, R3 ;  /* 0x0000001fff027819 */ /* 0x000fe40000011403 */
[----:B------:R-:W-:-:S02]  /*0790*/  SHF.R.S32.HI R4, RZ, 0x6, R4 ;  /* 0x00000006ff047819 */ /* 0x000fc40000011404 */
[----:B------:R-:W-:Y:S02]  /*07a0*/  LEA.HI R7, R7, R8, RZ, 0x6 ;  /* 0x0000000807077211 */ /* 0x000fe400078f30ff */
[----:B------:R-:W-:Y:S02]  /*07b0*/  LEA.HI R2, R2, R3, RZ, 0x6 ;  /* 0x0000000302027211 */ /* 0x000fe400078f30ff */
[C---:B------:R-:W-:Y:S02]  /*07c0*/  VIADDMNMX R4, R195.reuse, R9, R4, PT ;  /* 0x00000009c3047246 */ /* 0x040fe40003800104 */
[----:B------:R-:W-:Y:S02]  /*07d0*/  SHF.R.S32.HI R8, RZ, 0x6, R7 ;  /* 0x00000006ff087819 */ /* 0x000fe40000011407 */
[----:B------:R-:W-:Y:S02]  /*07e0*/  SHF.R.S32.HI R3, RZ, 0x6, R2 ;  /* 0x00000006ff037819 */ /* 0x000fe40000011402 */
[----:B------:R-:W-:-:S02]  /*07f0*/  VIMNMX R195, R195, R8, !PT ;  /* 0x00000008c3c37248 */ /* 0x000fc40007fe0100 */
[----:B------:R-:W-:-:S04]  /*0800*/  VIMNMX R134, R4, R3, PT ;  /* 0x0000000304867248 */ /* 0x000fc80003fe0100 */
[----:B------:R-:W-:-:S13]  /*0810*/  ISETP.GE.AND P0, PT, R195, R134, PT ;  /* 0x00000086c300720c */ /* 0x000fda0003f06270 */
[----:B-1----:R-:W-:Y:S05]  /*0820*/  @!P0 BRA `(.L_x_2826) ;  /* 0x0000000800588947 */ /* 0x002fea0003800000 */
        /* <DEDUP_REMOVED lines=44> */
.L_x_2828:
[----:B------:R-:W-:Y:S05]  /*0af0*/  BSYNC B0 ;  /* 0x0000000000007941 */ /* 0x000fea0003800000 */
.L_x_2827:
        /* <DEDUP_REMOVED lines=11> */
.L_x_2830:
[----:B------:R-:W-:Y:S05]  /*0bb0*/  BSYNC B0 ;  /* 0x0000000000007941 */ /* 0x000fea0003800000 */
.L_x_2829:
        /* <DEDUP_REMOVED lines=10> */
.L_x_2832:
[----:B------:R-:W-:Y:S05]  /*0c60*/  BSYNC B0 ;  /* 0x0000000000007941 */ /* 0x000fea0003800000 */
.L_x_2831:
        /* <DEDUP_REMOVED lines=10> */
.L_x_2834:
[----:B------:R-:W-:Y:S05]  /*0d10*/  BSYNC B0 ;  /* 0x0000000000007941 */ /* 0x000fea0003800000 */
.L_x_2833:
        /* <DEDUP_REMOVED lines=11> */
.L_x_2836:
[----:B------:R-:W-:Y:S05]  /*0dd0*/  BSYNC B0 ;  /* 0x0000000000007941 */ /* 0x000fea0003800000 */
.L_x_2835:
        /* <DEDUP_REMOVED lines=9> */
.L_x_2838:
[----:B------:R-:W-:Y:S05]  /*0e70*/  BSYNC B0 ;  /* 0x0000000000007941 */ /* 0x000fea0003800000 */
.L_x_2837:
        /* <DEDUP_REMOVED lines=9> */
.L_x_2840:
[----:B------:R-:W-:Y:S05]  /*0f10*/  BSYNC B0 ;  /* 0x0000000000007941 */ /* 0x000fea0003800000 */
.L_x_2839:
        /* <DEDUP_REMOVED lines=9> */
.L_x_2842:
[----:B------:R-:W-:Y:S05]  /*0fb0*/  BSYNC B0 ;  /* 0x0000000000007941 */ /* 0x000fea0003800000 */
.L_x_2841:
        /* <DEDUP_REMOVED lines=29> */
.L_x_2826:
[----:B------:R-:W1:Y:S01]  /*1190*/  LDC.64 R2, c[0x0][0x368] ;  /* 0x0000da00ff027b82 */ /* 0x000e620000000a00 */
[----:B------:R-:W-:-:S07]  /*11a0*/  IMAD.MOV.U32 R8, RZ, RZ, R201 ;  /* 0x000000ffff087224 */ /* 0x000fce00078e00c9 */
        /* <DEDUP_REMOVED lines=9> */
[----:B------:R-:W-:Y:S02]  /*1240*/  ISETP.NE.AND.EX P0, PT, R5, RZ, PT, P0 ;  /* 0x000000ff0500720c */ /* 0x000fe40003f05300 */
[----:B------:R-:W-:-:S11]  /*1250*/  SHF.R.S32.HI R9, RZ, 0x1f, R201 ;  /* 0x0000001fff097819 */ /* 0x000fd600000114c9 */
        /* <DEDUP_REMOVED lines=11> */
.L_x_2843:
[----:B------:R-:W-:Y:S05]  /*1310*/  @!P3 BRA `(.L_x_2844) ;  /* 0x000000040040b947 */ /* 0x000fea0003800000 */
[----:B------:R-:W1:Y:S01]  /*1320*/  LDC R14, c[0x0][0x380] ;  /* 0x0000e000ff0e7b82 */ /* 0x000e620000000800 */
[----:B------:R-:W-:Y:S01]  /*1330*/  LEA R7, R134, 0xffffffc0, 0x6 ;  /* 0xffffffc086077811 */ /* 0x000fe200078e30ff */
[----:B------:R-:W-:-:S06]  /*1340*/  ULDC.64 UR4, c[0x0][0x260] ;  /* 0x0000980000047ab9 */ /* 0x000fcc0000000a00 */
[----:B------:R-:W2:Y:S08]  /*1350*/  LDC R13, c[0x0][0x278] ;  /* 0x00009e00ff0d7b82 */ /* 0x000eb00000000800 */
[----:B------:R-:W3:Y:S01]  /*1360*/  LDC.64 R164, c[0x0][0x248] ;  /* 0x00009200ffa47b82 */ /* 0x000ee20000000a00 */
[----:B-1----:R-:W-:-:S04]  /*1370*/  IABS R2, R14 ;  /* 0x0000000e00027213 */ /* 0x002fc80000000000 */
[----:B-----5:R-:W1:Y:S08]  /*1380*/  I2F.RP R8, R2 ;  /* 0x0000000200087306 */ /* 0x020e700000209400 */
        /* <DEDUP_REMOVED lines=23> */
[----:B--2---:R-:W-:Y:S02]  /*1500*/  IABS R0, R13 ;  /* 0x0000000d00007213 */ /* 0x004fe40000000000 */
[----:B------:R-:W-:Y:S02]  /*1510*/  IADD3 R12, -R17, RZ, RZ ;  /* 0x000000ff110c7210 */ /* 0x000fe40007ffe1ff */
[----:B------:R-:W2:Y:S03]  /*1520*/  I2F.RP R11, R0 ;  /* 0x00000000000b7306 */ /* 0x000ea60000209400 */
[----:B------:R-:W-:-:S05]  /*1530*/  IMAD R21, R14, R12, R7 ;  /* 0x0000000c0e157224 */ /* 0x000fca00078e0207 */
[----:B--2---:R-:W2:Y:S01]  /*1540*/  MUFU.RCP R4, R11 ;  /* 0x0000000b00047308 */ /* 0x004ea20000001000 */
[----:B-1----:R-:W-:Y:S02]  /*1550*/  SHF.R.S32.HI R19, RZ, 0x1f, R21 ;  /* 0x0000001fff137819 */ /* 0x002fe40000011415 */
[----:B--2---:R-:W-:-:S05]  /*1560*/  IADD3 R4, R4, 0xffffffe, RZ ;  /* 0x0ffffffe04047810 */ /* 0x004fca0007ffe0ff */
        /* <DEDUP_REMOVED lines=8> */
[C---:B------:R-:W-:Y:S02]  /*15f0*/  IMAD R5, R0.reuse, R5, R2 ;  /* 0x0000000500057224 */ /* 0x040fe400078e0202 */
[----:B------:R-:W1:Y:S03]  /*1600*/  LDC.64 R2, c[0x0][0x230] ;  /* 0x00008c00ff027b82 */ /* 0x000e660000000a00 */
        /* <DEDUP_REMOVED lines=33> */
.L_x_2844:
[----:B------:R-:W1:Y:S01]  /*1820*/  LDC R17, c[0x0][0x278] ;  /* 0x00009e00ff117b82 */ /* 0x000e620000000800 */
[----:B------:R-:W-:Y:S02]  /*1830*/  MOV R4, RZ ;  /* 0x000000ff00047202 */ /* 0x000fe40000000f00 */
[----:B------:R-:W-:-:S13]  /*1840*/  ISETP.NE.AND P4, PT, R13, -0x1, PT ;  /* 0xffffffff0d00780c */ /* 0x000fda0003f85270 */
        /* <DEDUP_REMOVED lines=9> */
[----:B------:R-:W-:-:S03]  /*18e0*/  LEA R7, R134, 0xffffffc0, 0x6 ;  /* 0xffffffc086077811 */ /* 0x000fc600078e30ff */
[----:B------:R-:W-:Y:S01]  /*18f0*/  IMAD R2, R0, R3, RZ ;  /* 0x0000000300027224 */ /* 0x000fe200078e02ff */
[----:B------:R-:W-:Y:S02]  /*1900*/  IABS R0, R156 ;  /* 0x0000009c00007213 */ /* 0x000fe40000000000 */
[----:B------:R-:W-:Y:S01]  /*1910*/  SHF.R.S32.HI R19, RZ, 0x1f, R7 ;  /* 0x0000001fff137819 */ /* 0x000fe20000011407 */
[----:B------:R-:W-:-:S04]  /*1920*/  IMAD.HI.U32 R5, R5, R2, R4 ;  /* 0x0000000205057227 */ /* 0x000fc800078e0004 */
[----:B------:R-:W-:-:S04]  /*1930*/  IMAD.MOV.U32 R4, RZ, RZ, R0 ;  /* 0x000000ffff047224 */ /* 0x000fc800078e0000 */
[----:B------:R-:W-:-:S04]  /*1940*/  IMAD.HI.U32 R0, R5, R4, RZ ;  /* 0x0000000405007227 */ /* 0x000fc800078e00ff */
[----:B------:R-:W-:-:S04]  /*1950*/  IMAD.MOV R2, RZ, RZ, -R0 ;  /* 0x000000ffff027224 */ /* 0x000fc800078e0a00 */
[C---:B------:R-:W-:Y:S02]  /*1960*/  IMAD R2, R3.reuse, R2, R4 ;  /* 0x0000000203027224 */ /* 0x040fe400078e0204 */
[----:B------:R-:W3:Y:S03]  /*1970*/  LDC.64 R4, c[0x0][0x260] ;  /* 0x00009800ff047b82 */ /* 0x000ee60000000a00 */
[----:B------:R-:W-:-:S13]  /*1980*/  ISETP.GT.U32.AND P0, PT, R3, R2, PT ;  /* 0x000000020300720c */ /* 0x000fda0003f04070 */
[-C--:B------:R-:W-:Y:S02]  /*1990*/  @!P0 IADD3 R2, R2, -R3.reuse, RZ ;  /* 0x8000000302028210 */ /* 0x080fe40007ffe0ff */
[----:B------:R-:W-:Y:S02]  /*19a0*/  @!P0 IADD3 R0, R0, 0x1, RZ ;  /* 0x0000000100008810 */ /* 0x000fe40007ffe0ff */
[----:B------:R-:W-:Y:S01]  /*19b0*/  ISETP.GE.U32.AND P2, PT, R2, R3, PT ;  /* 0x000000030200720c */ /* 0x000fe20003f46070 */
[----:B--2---:R-:W-:Y:S01]  /*19c0*/  @P4 IMAD R3, R20, R165, RZ ;  /* 0x000000a514034224 */ /* 0x004fe200078e02ff */
[----:B------:R-:W-:Y:S01]  /*19d0*/  LOP3.LUT R2, R156, R17, RZ, 0x3c, !PT ;  /* 0x000000119c027212 */ /* 0x000fe200078e3cff */
[----:B------:R-:W-:Y:S01]  /*19e0*/  @P4 IMAD.WIDE.U32 R20, R20, R164, RZ ;  /* 0x000000a414144225 */ /* 0x000fe200078e00ff */
[----:B------:R-:W-:Y:S02]  /*19f0*/  ISETP.NE.AND P0, PT, R17, RZ, PT ;  /* 0x000000ff1100720c */ /* 0x000fe40003f05270 */
[----:B------:R-:W-:-:S02]  /*1a00*/  ISETP.GE.AND P1, PT, R2, RZ, PT ;  /* 0x000000ff0200720c */ /* 0x000fc40003f26270 */
[----:B------:R-:W-:Y:S02]  /*1a10*/  @P4 IADD3 R3, R21, R3, RZ ;  /* 0x0000000315034210 */ /* 0x000fe40007ffe0ff */
[----:B------:R-:W-:-:S03]  /*1a20*/  @P4 MOV R14, R20 ;  /* 0x00000014000e4202 */ /* 0x000fc60000000f00 */
[----:B------:R-:W-:-:S06]  /*1a30*/  @P2 VIADD R0, R0, 0x1 ;  /* 0x0000000100002836 */ /* 0x000fcc0000000000 */
[----:B------:R-:W-:Y:S01]  /*1a40*/  @!P1 IMAD.MOV R0, RZ, RZ, -R0 ;  /* 0x000000ffff009224 */ /* 0x000fe200078e0a00 */
[----:B-1----:R-:W-:Y:S06]  /*1a50*/  @P4 BRA `(.L_x_2846) ;  /* 0x0000000000344947 */ /* 0x002fec0003800000 */
        /* <DEDUP_REMOVED lines=13> */
.L_x_2846:
[----:B------:R-:W-:Y:S01]  /*1b30*/  @!P0 LOP3.LUT R0, RZ, R17, RZ, 0x33, !PT ;  /* 0x00000011ff008212 */ /* 0x000fe200078e33ff */
[----:B------:R-:W-:Y:S01]  /*1b40*/  IMAD R2, R19, R164, RZ ;  /* 0x000000a413027224 */ /* 0x000fe200078e02ff */
[----:B------:R-:W-:Y:S02]  /*1b50*/  MOV R16, R14 ;  /* 0x0000000e00107202 */ /* 0x000fe40000000f00 */
[----:B------:R-:W-:Y:S01]  /*1b60*/  MOV R17, R3 ;  /* 0x0000000300117202 */ /* 0x000fe20000000f00 */
[----:B------:R-:W-:Y:S01]  /*1b70*/  IMAD R2, R165, R7, R2 ;  /* 0x00000007a5027224 */ /* 0x000fe200078e0202 */
[----:B------:R-:W-:Y:S02]  /*1b80*/  SHF.R.S32.HI R3, RZ, 0x1f, R0 ;  /* 0x0000001fff037819 */ /* 0x000fe40000011400 */
[----:B------:R-:W-:Y:S01]  /*1b90*/  @P4 IADD3 R13, R12, R13, RZ ;  /* 0x0000000d0c0d4210 */ /* 0x000fe20007ffe0ff */
[----:B------:R-:W-:-:S04]  /*1ba0*/  IMAD.WIDE.U32 R16, R164, R7, R16 ;  /* 0x00000007a4107225 */ /* 0x000fc800078e0010 */
[----:B------:R-:W-:Y:S01]  /*1bb0*/  @P4 IMAD.WIDE.U32 R20, R13, R10, RZ ;  /* 0x0000000a0d144225 */ /* 0x000fe200078e00ff */
[----:B------:R-:W-:-:S03]  /*1bc0*/  IADD3 R17, R17, R2, RZ ;  /* 0x0000000211117210 */ /* 0x000fc60007ffe0ff */
[----:B---3--:R-:W-:Y:S01]  /*1bd0*/  IMAD R2, R3, R4, RZ ;  /* 0x0000000403027224 */ /* 0x008fe200078e02ff */
[----:B------:R-:W-:Y:S01]  /*1be0*/  @P4 MOV R10, R20 ;  /* 0x00000014000a4202 */ /* 0x000fe20000000f00 */
        /* <DEDUP_REMOVED lines=19> */
.L_x_2845:
        /* <DEDUP_REMOVED lines=9> */
[----:B------:R-:W-:Y:S01]  /*1db0*/  SHF.R.S32.HI R64, RZ, 0x4, R11 ;  /* 0x00000004ff407819 */ /* 0x000fe2000001140b */
[----:B------:R-:W3:Y:S01]  /*1dc0*/  LDC R144, c[0x0][0x2e0] ;  /* 0x0000b800ff907b82 */ /* 0x000ee20000000800 */
[----:B------:R-:W-:Y:S01]  /*1dd0*/  LOP3.LUT R62, R154, 0xfffffff8, RZ, 0xc0, !PT ;  /* 0xfffffff89a3e7812 */ /* 0x000fe200078ec0ff */
[----:B------:R-:W-:Y:S01]  /*1de0*/  IMAD.MOV.U32 R46, RZ, RZ, 0x10 ;  /* 0x00000010ff2e7424 */ /* 0x000fe200078e00ff */
[----:B------:R-:W-:Y:S01]  /*1df0*/  SHF.R.S32.HI R154, RZ, 0x3, R154 ;  /* 0x00000003ff9a7819 */ /* 0x000fe2000001149a */
[----:B------:R-:W-:Y:S01]  /*1e00*/  IMAD.MOV.U32 R45, RZ, RZ, 0x20 ;  /* 0x00000020ff2d7424 */ /* 0x000fe200078e00ff */
[----:B------:R-:W-:Y:S01]  /*1e10*/  LOP3.LUT R16, R11, 0xfffffff0, RZ, 0xc0, !PT ;  /* 0xfffffff00b107812 */ /* 0x000fe200078ec0ff */
[----:B------:R-:W-:Y:S01]  /*1e20*/  IMAD.IADD R62, R123, 0x1, -R62 ;  /* 0x000000017b3e7824 */ /* 0x000fe200078e0a3e */
[----:B------:R-:W-:Y:S01]  /*1e30*/  LEA.HI R11, R11, R64, RZ, 0x1 ;  /* 0x000000400b0b7211 */ /* 0x000fe200078f08ff */
[----:B------:R-:W4:Y:S01]  /*1e40*/  @!P2 LDC.64 R12, c[0x0][0x228] ;  /* 0x00008a00ff0cab82 */ /* 0x000f220000000a00 */
[----:B------:R-:W-:Y:S01]  /*1e50*/  IMAD.SHL.U32 R149, R154, 0x40, RZ ;  /* 0x000000409a957824 */ /* 0x000fe200078e00ff */
[----:B------:R-:W-:Y:S01]  /*1e60*/  SHF.R.S32.HI R155, RZ, 0x1f, R154 ;  /* 0x0000001fff9b7819 */ /* 0x000fe2000001149a */
[----:B------:R-:W-:Y:S01]  /*1e70*/  IMAD.IADD R16, R123, 0x1, -R16 ;  /* 0x000000017b107824 */ /* 0x000fe200078e0a10 */
[----:B------:R-:W-:Y:S01]  /*1e80*/  LOP3.LUT R11, R11, 0xfffffffe, RZ, 0xc0, !PT ;  /* 0xfffffffe0b0b7812 */ /* 0x000fe200078ec0ff */
[----:B------:R-:W-:Y:S01]  /*1e90*/  IMAD.SHL.U32 R14, R62, 0x8, RZ ;  /* 0x000000083e0e7824 */ /* 0x000fe200078e00ff */
[----:B------:R-:W-:Y:S01]  /*1ea0*/  LOP3.LUT R149, R149, 0x1c0, RZ, 0xc0, !PT ;  /* 0x000001c095957812 */ /* 0x000fe200078ec0ff */
[----:B------:R-:W-:Y:S01]  /*1eb0*/  IMAD.WIDE R24, R15, 0x40, R154 ;  /* 0x000000400f187825 */ /* 0x000fe200078e029a */
[----:B------:R-:W-:Y:S01]  /*1ec0*/  SHF.R.S32.HI R15, RZ, 0x1f, R16 ;  /* 0x0000001fff0f7819 */ /* 0x000fe20000011410 */
[----:B------:R-:W1:Y:S01]  /*1ed0*/  LDC.64 R162, c[0x0][0x250] ;  /* 0x00009400ffa27b82 */ /* 0x000e620000000a00 */
[----:B------:R-:W-:Y:S01]  /*1ee0*/  LOP3.LUT R18, R149, 0x38, R14, 0xf8, !PT ;  /* 0x0000003895127812 */ /* 0x000fe200078ef80e */
[----:B------:R-:W-:Y:S01]  /*1ef0*/  IMAD.IADD R64, R64, 0x1, -R11 ;  /* 0x0000000140407824 */ /* 0x000fe200078e0a0b */
[----:B------:R-:W-:Y:S01]  /*1f00*/  SHF.R.U32.HI R149, RZ, 0x3, R149 ;  /* 0x00000003ff957819 */ /* 0x000fe20000011695 */
[----:B------:R-:W-:Y:S01]  /*1f10*/  VIADD R11, R14, 0x40 ;  /* 0x000000400e0b7836 */ /* 0x000fe20000000000 */
[----:B-----5:R-:W-:Y:S01]  /*1f20*/  LEA.HI R8, R15, R16, RZ, 0x3 ;  /* 0x000000100f087211 */ /* 0x020fe200078f18ff */
[----:B--2---:R-:W-:Y:S01]  /*1f30*/  @P2 IMAD.WIDE.U32 R22, R6, R4, RZ ;  /* 0x0000000406162225 */ /* 0x004fe200078e00ff */
[----:B------:R-:W-:-:S02]  /*1f40*/  LOP3.LUT R149, R18, R149, RZ, 0x3c, !PT ;  /* 0x0000009512957212 */ /* 0x000fc400078e3cff */
[----:B------:R-:W-:Y:S01]  /*1f50*/  ISETP.GE.AND P0, PT, R11, UR5, PT ;  /* 0x000000050b007c0c */ /* 0x000fe2000bf06270 */
[----:B------:R-:W-:Y:S01]  /*1f60*/  @P2 IMAD R23, R6, R5, R23 ;  /* 0x0000000506172224 */ /* 0x000fe200078e0217 */
[----:B------:R-:W-:Y:S01]  /*1f70*/  LEA.HI R18, R148, R123, RZ, 0x6 ;  /* 0x0000007b94127211 */ /* 0x000fe200078f30ff */
[----:B------:R-:W-:Y:S01]  /*1f80*/  IMAD R6, R25, R4, RZ ;  /* 0x0000000419067224 */ /* 0x000fe200078e02ff */
[----:B------:R-:W-:Y:S01]  /*1f90*/  LOP3.LUT R15, R8, 0xfffffff8, RZ, 0xc0, !PT ;  /* 0xfffffff8080f7812 */ /* 0x000fe200078ec0ff */
[----:B------:R-:W-:Y:S01]  /*1fa0*/  IMAD.SHL.U32 R142, R62, 0x4, RZ ;  /* 0x000000043e8e7824 */ /* 0x000fe200078e00ff */
[----:B------:R-:W-:Y:S01]  /*1fb0*/  SEL R146, RZ, 0xffffffff, P0 ;  /* 0xffffffffff927807 */ /* 0x000fe20000000000 */
[----:B------:R-:W-:Y:S01]  /*1fc0*/  IMAD.SHL.U32 R18, R18, 0x8, RZ ;  /* 0x0000000812127824 */ /* 0x000fe200078e00ff */
[----:B------:R-:W-:Y:S01]  /*1fd0*/  ISETP.GE.AND P1, PT, R14, UR5, PT ;  /* 0x000000050e007c0c */ /* 0x000fe2000bf26270 */
[----:B------:R-:W-:Y:S01]  /*1fe0*/  IMAD.IADD R16, R16, 0x1, -R15 ;  /* 0x0000000110107824 */ /* 0x000fe200078e0a0f */
[----:B------:R-:W-:Y:S01]  /*1ff0*/  IADD3 R26, P0, R14, R10, RZ ;  /* 0x0000000a0e1a7210 */ /* 0x000fe20007f1e0ff */
[----:B------:R-:W-:Y:S01]  /*2000*/  IMAD.SHL.U32 R146, R146, 0x2, RZ ;  /* 0x0000000292927824 */ /* 0x000fe200078e00ff */
[----:B------:R-:W-:Y:S01]  /*2010*/  SEL R15, RZ, 0x1, P1 ;  /* 0x00000001ff0f7807 */ /* 0x000fe20000800000 */
[----:B----4-:R-:W-:Y:S01]  /*2020*/  @!P2 IMAD.WIDE.U32 R30, R201, R12, RZ ;  /* 0x0000000cc91ea225 */ /* 0x010fe200078e00ff */
[----:B------:R-:W-:-:S02]  /*2030*/  LOP3.LUT R149, R149, 0xfffffe00, R18, 0xf8, !PT ;  /* 0xfffffe0095957812 */ /* 0x000fc400078ef812 */
[----:B------:R-:W-:Y:S01]  /*2040*/  LOP3.LUT R146, R146, 0x2, R15, 0xe2, !PT ;  /* 0x0000000292927812 */ /* 0x000fe200078ee20f */
[----:B------:R-:W-:Y:S01]  /*2050*/  @!P2 IMAD R18, R9, R12, RZ ;  /* 0x0000000c0912a224 */ /* 0x000fe200078e02ff */
[----:B------:R-:W-:Y:S01]  /*2060*/  SHF.R.S32.HI R15, RZ, 0x1f, R14 ;  /* 0x0000001fff0f7819 */ /* 0x000fe2000001140e */
[----:B------:R-:W-:Y:S01]  /*2070*/  @!P2 IMAD.MOV.U32 R22, RZ, RZ, R30 ;  /* 0x000000ffff16a224 */ /* 0x000fe200078e001e */
[----:B---3--:R-:W-:Y:S01]  /*2080*/  LEA.HI R144, R144, R144, RZ, 0x1 ;  /* 0x0000009090907211 */ /* 0x008fe200078f08ff */
[----:B------:R-:W-:Y:S01]  /*2090*/  @!P2 IMAD R13, R201, R13, R18 ;  /* 0x0000000dc90da224 */ /* 0x000fe200078e0212 */
[----:B------:R-:W-:Y:S01]  /*20a0*/  LEA.HI R148, R148, R123, RZ, 0x5 ;  /* 0x0000007b94947211 */ /* 0x000fe200078f28ff */
[----:B------:R-:W-:Y:S01]  /*20b0*/  IMAD.X R27, R15, 0x1, R27, P0 ;  /* 0x000000010f1b7824 */ /* 0x000fe200000e061b */
[----:B------:R-:W-:Y:S01]  /*20c0*/  IADD3 R22, P0, R14, R22, RZ ;  /* 0x000000160e167210 */ /* 0x000fe20007f1e0ff */
[----:B------:R-:W-:Y:S01]  /*20d0*/  @!P2 IMAD.IADD R23, R31, 0x1, R13 ;  /* 0x000000011f17a824 */ /* 0x000fe200078e020d */
[----:B------:R-:W-:Y:S01]  /*20e0*/  SHF.R.S32.HI R147, RZ, 0x1, R144 ;  /* 0x00000001ff937819 */ /* 0x000fe20000011490 */
[----:B------:R-:W-:Y:S01]  /*20f0*/  IMAD R5, R24, R5, R6 ;  /* 0x0000000518057224 */ /* 0x000fe200078e0206 */
[----:B------:R-:W-:Y:S01]  /*2100*/  SHF.R.S32.HI R60, RZ, 0x5, R148 ;  /* 0x00000005ff3c7819 */ /* 0x000fe20000011494 */
[----:B------:R-:W-:Y:S01]  /*2110*/  IMAD.X R23, R15, 0x1, R23, P0 ;  /* 0x000000010f177824 */ /* 0x000fe200000e0617 */
[----:B------:R-:W-:Y:S01]  /*2120*/  IADD3 R136, P0, R154, R21, RZ ;  /* 0x000000159a887210 */ /* 0x000fe20007f1e0ff */
[----:B------:R-:W-:Y:S01]  /*2130*/  IMAD R12, R0, UR11, R29 ;  /* 0x0000000b000c7c24 */ /* 0x000fe2000f8e021d */
[----:B------:R-:W-:Y:S01]  /*2140*/  LOP3.LUT R148, R148, 0xffffffe0, RZ, 0xc0, !PT ;  /* 0xffffffe094947812 */ /* 0x000fe200078ec0ff */
[----:B------:R-:W-:Y:S01]  /*2150*/  IMAD.WIDE.U32 R22, R24, R4, R22 ;  /* 0x0000000418167225 */ /* 0x000fe200078e0016 */
[----:B------:R-:W-:-:S02]  /*2160*/  SHF.R.S32.HI R4, RZ, 0x1f, R156 ;  /* 0x0000001fff047819 */ /* 0x000fc4000001149c */
[----:B------:R-:W-:Y:S01]  /*2170*/  LOP3.LUT P4, RZ, R16, 0x4, RZ, 0xc0, !PT ;  /* 0x0000000410ff7812 */ /* 0x000fe2000788c0ff */
[----:B------:R-:W-:Y:S01]  /*2180*/  IMAD.IADD R23, R23, 0x1, R5 ;  /* 0x0000000117177824 */ /* 0x000fe200078e0205 */
[----:B------:R-:W-:Y:S01]  /*2190*/  SHF.R.S32.HI R5, RZ, 0x1f, R66 ;  /* 0x0000001fff057819 */ /* 0x000fe20000011442 */
[----:B------:R-:W-:Y:S01]  /*21a0*/  IMAD.WIDE.U32 R26, R0, UR10, R26 ;  /* 0x0000000a001a7c25 */ /* 0x000fe2000f8e001a */
[----:B------:R-:W-:Y:S01]  /*21b0*/  ULDC.64 UR10, c[0x0][0x258] ;  /* 0x00009600000a7ab9 */ /* 0x000fe20000000a00 */
[C---:B------:R-:W-:Y:S02]  /*21c0*/  LOP3.LUT P2, RZ, R16.reuse, 0x2, RZ, 0xc0, !PT ;  /* 0x0000000210ff7812 */ /* 0x040fe4000784c0ff */
[----:B------:R-:W-:Y:S01]  /*21d0*/  IMAD.SHL.U32 R47, R16, 0x40, RZ ;  /* 0x00000040102f7824 */ /* 0x000fe200078e00ff */
[----:B------:R-:W-:Y:S01]  /*21e0*/  SHF.L.U64.HI R198, R164, 0x4, R165 ;  /* 0x00000004a4c67819 */ /* 0x000fe200000102a5 */
[----:B------:R-:W-:Y:S01]  /*21f0*/  IMAD R159, R4, UR10, RZ ;  /* 0x0000000a049f7c24 */ /* 0x000fe2000f8e02ff */
[----:B------:R-:W-:Y:S01]  /*2200*/  LEA.HI R4, R5, R66, RZ, 0x6 ;  /* 0x0000004205047211 */ /* 0x000fe200078f30ff */
[----:B------:R-:W-:Y:S01]  /*2210*/  IMAD.SHL.U32 R10, R64, 0x8, RZ ;  /* 0x00000008400a7824 */ /* 0x000fe200078e00ff */
[----:B------:R-:W-:Y:S01]  /*2220*/  LOP3.LUT R47, R47, 0x1c0, RZ, 0xc0, !PT ;  /* 0x000001c02f2f7812 */ /* 0x000fe200078ec0ff */
[----:B------:R-:W-:Y:S01]  /*2230*/  IMAD.X R19, R155, 0x1, R19, P0 ;  /* 0x000000019b137824 */ /* 0x000fe200000e0613 */
[----:B------:R-:W-:Y:S01]  /*2240*/  SHF.R.S32.HI R4, RZ, 0x6, R4 ;  /* 0x00000006ff047819 */ /* 0x000fe20000011404 */
[----:B------:R-:W-:Y:S01]  /*2250*/  IMAD.IADD R13, R27, 0x1, R12 ;  /* 0x000000011b0d7824 */ /* 0x000fe200078e020c */
[----:B------:R-:W-:Y:S01]  /*2260*/  IADD3 R150, P0, R14, R2, RZ ;  /* 0x000000020e967210 */ /* 0x000fe20007f1e0ff */
[----:B-1----:R-:W-:Y:S01]  /*2270*/  IMAD R19, R19, R162, RZ ;  /* 0x000000a213137224 */ /* 0x002fe200078e02ff */
[----:B------:R-:W-:Y:S01]  /*2280*/  LOP3.LUT R10, R47, 0x8, R10, 0xf8, !PT ;  /* 0x000000082f0a7812 */ /* 0x000fe200078ef80a */
[----:B------:R-:W-:Y:S01]  /*2290*/  IMAD R143, R154, R147, R142 ;  /* 0x000000939a8f7224 */ /* 0x000fe200078e028e */
[----:B------:R-:W-:Y:S01]  /*22a0*/  VIMNMX R65, R195, R4, !PT ;  /* 0x00000004c3417248 */ /* 0x000fe20007fe0100 */
[----:B------:R-:W-:Y:S01]  /*22b0*/  IMAD.X R151, R15, 0x1, R17, P0 ;  /* 0x000000010f977824 */ /* 0x000fe200000e0611 */
[----:B------:R-:W-:Y:S01]  /*22c0*/  SHF.R.U32.HI R47, RZ, 0x3, R47 ;  /* 0x00000003ff2f7819 */ /* 0x000fe2000001162f */
[----:B------:R-:W-:Y:S01]  /*22d0*/  IMAD.MOV.U32 R12, RZ, RZ, R26 ;  /* 0x000000ffff0c7224 */ /* 0x000fe200078e001a */
[----:B------:R-:W-:Y:S01]  /*22e0*/  ISETP.GT.AND P0, PT, R134, R65, PT ;  /* 0x000000418600720c */ /* 0x000fe20003f04270 */
[----:B------:R-:W-:Y:S01]  /*22f0*/  IMAD R153, R155, R164, RZ ;  /* 0x000000a49b997224 */ /* 0x000fe200078e02ff */
[----:B------:R-:W-:Y:S01]  /*2300*/  LOP3.LUT R47, R10, R47, RZ, 0x3c, !PT ;  /* 0x0000002f0a2f7212 */ /* 0x000fe200078e3cff */
[----:B------:R-:W-:Y:S01]  /*2310*/  VIADD R10, R14, 0x80 ;  /* 0x000000800e0a7836 */ /* 0x000fe20000000000 */
[----:B------:R-:W-:Y:S01]  /*2320*/  SHF.L.U64.HI R196, R162, 0x4, R163 ;  /* 0x00000004a2c47819 */ /* 0x000fe200000102a3 */
[----:B------:R-:W-:Y:S01]  /*2330*/  IMAD.SHL.U32 R8, R8, 0x40, RZ ;  /* 0x0000004008087824 */ /* 0x000fe200078e00ff */
[----:B------:R-:W-:Y:S01]  /*2340*/  SHF.R.S32.HI R122, RZ, 0x1f, R143 ;  /* 0x0000001fff7a7819 */ /* 0x000fe2000001148f */
[----:B------:R-:W-:Y:S01]  /*2350*/  IMAD R159, R156, UR11, R159 ;  /* 0x0000000b9c9f7c24 */ /* 0x000fe2000f8e029f */
[----:B------:R-:W-:Y:S01]  /*2360*/  ISETP.GE.AND P1, PT, R10, UR5, PT ;  /* 0x000000050a007c0c */ /* 0x000fe2000bf26270 */
[----:B------:R-:W-:Y:S01]  /*2370*/  IMAD R133, R136, R163, R19 ;  /* 0x000000a388857224 */ /* 0x000fe200078e0213 */
[----:B------:R-:W-:Y:S01]  /*2380*/  LOP3.LUT R47, R47, 0xfffffe00, R8, 0xf8, !PT ;  /* 0xfffffe002f2f7812 */ /* 0x000fe200078ef808 */
[----:B------:R-:W-:Y:S01]  /*2390*/  IMAD.IADD R142, R142, 0x1, R143 ;  /* 0x000000018e8e7824 */ /* 0x000fe200078e028f */
[----:B------:R-:W-:Y:S01]  /*23a0*/  SEL R21, RZ, 0x4, P1 ;  /* 0x00000004ff157807 */ /* 0x000fe20000800000 */
[----:B------:R-:W-:Y:S01]  /*23b0*/  IMAD.WIDE.U32 R156, R156, UR10, R22 ;  /* 0x0000000a9c9c7c25 */ /* 0x000fe2000f8e0016 */
[----:B------:R-:W-:-:S02]  /*23c0*/  SEL R46, R46, 0xfffffff0, !P2 ;  /* 0xfffffff02e2e7807 */ /* 0x000fc40005000000 */
[----:B------:R-:W-:Y:S01]  /*23d0*/  LOP3.LUT R146, R146, R21, RZ, 0xfc, !PT ;  /* 0x0000001592927212 */ /* 0x000fe200078efcff */
[----:B------:R-:W-:Y:S01]  /*23e0*/  IMAD.WIDE.U32 R136, R136, R162, R12 ;  /* 0x000000a288887225 */ /* 0x000fe200078e000c */
[----:B------:R-:W-:Y:S02]  /*23f0*/  SHF.R.S32.HI R121, RZ, 0x1f, R142 ;  /* 0x0000001fff797819 */ /* 0x000fe4000001148e */
[----:B------:R-:W-:Y:S01]  /*2400*/  SEL R45, R45, 0xffffffe0, !P4 ;  /* 0xffffffe02d2d7807 */ /* 0x000fe20006000000 */
[C---:B------:R-:W-:Y:S02]  /*2410*/  IMAD R153, R154.reuse, R165, R153 ;  /* 0x000000a59a997224 */ /* 0x040fe400078e0299 */
[----:B------:R-:W-:-:S04]  /*2420*/  IMAD.WIDE.U32 R150, R154, R164, R150 ;  /* 0x000000a49a967225 */ /* 0x000fc800078e0096 */
[----:B------:R-:W-:Y:S02]  /*2430*/  IMAD.SHL.U32 R199, R164, 0x10, RZ ;  /* 0x00000010a4c77824 */ /* 0x000fe400078e00ff */
[----:B------:R-:W-:Y:S02]  /*2440*/  IMAD.SHL.U32 R197, R162, 0x10, RZ ;  /* 0x00000010a2c57824 */ /* 0x000fe400078e00ff */
[----:B------:R-:W-:Y:S02]  /*2450*/  IMAD.IADD R148, R123, 0x1, -R148 ;  /* 0x000000017b947824 */ /* 0x000fe400078e0a94 */
[----:B------:R-:W-:Y:S02]  /*2460*/  IMAD.SHL.U32 R145, R147, 0x10, RZ ;  /* 0x0000001093917824 */ /* 0x000fe400078e00ff */
[----:B------:R-:W-:Y:S02]  /*2470*/  IMAD.IADD R153, R151, 0x1, R153 ;  /* 0x0000000197997824 */ /* 0x000fe400078e0299 */
[----:B------:R-:W-:-:S02]  /*2480*/  IMAD.IADD R159, R157, 0x1, R159 ;  /* 0x000000019d9f7824 */ /* 0x000fc400078e029f */
[----:B------:R-:W-:Y:S02]  /*2490*/  IMAD.IADD R133, R137, 0x1, R133 ;  /* 0x0000000189857824 */ /* 0x000fe400078e0285 */
[----:B------:R-:W-:Y:S01]  /*24a0*/  @!P5 IMAD.MOV.U32 R48, RZ, RZ, RZ ;  /* 0x000000ffff30d224 */ /* 0x000fe200078e00ff */
[----:B------:R-:W-:Y:S06]  /*24b0*/  @!P0 BRA `(.L_x_2847) ;  /* 0x0000009400348947 */ /* 0x000fec0003800000 */
[----:B------:R-:W1:Y:S01]  /*24c0*/  LDC.64 R70, c[0x0][0x338] ;  /* 0x0000ce00ff467b82 */ /* 0x000e620000000a00 */
[----:B------:R-:W-:Y:S01]  /*24d0*/  ULDC.64 UR10, c[0x0][0x328] ;  /* 0x0000ca00000a7ab9 */ /* 0x000fe20000000a00 */
[----:B------:R-:W-:Y:S01]  /*24e0*/  ULDC.64 UR12, c[0x0][0x330] ;  /* 0x0000cc00000c7ab9 */ /* 0x000fe20000000a00 */
[----:B------:R-:W-:Y:S01]  /*24f0*/  SHF.R.S32.HI R5, RZ, 0x1f, R7 ;  /* 0x0000001fff057819 */ /* 0x000fe20000011407 */
[C---:B------:R-:W-:Y:S01]  /*2500*/  IMAD R2, R9.reuse, UR10, RZ ;  /* 0x0000000a09027c24 */ /* 0x040fe2000f8e02ff */
[--C-:B------:R-:W-:Y:S01]  /*2510*/  SHF.R.S32.HI R8, RZ, 0x1f, R66.reuse ;  /* 0x0000001fff087819 */ /* 0x100fe20000011442 */
[----:B------:R-:W-:Y:S01]  /*2520*/  IMAD R4, R9, UR12, RZ ;  /* 0x0000000c09047c24 */ /* 0x000fe2000f8e02ff */
[----:B------:R-:W-:Y:S01]  /*2530*/  IADD3 R6, P1, P0, R7, R154, -R66 ;  /* 0x0000009a07067210 */ /* 0x000fe2000783e842 */
[----:B------:R-:W-:Y:S01]  /*2540*/  IMAD.WIDE.U32 R16, R201, UR10, R14 ;  /* 0x0000000ac9107c25 */ /* 0x000fe2000f8e000e */
[----:B------:R-:W-:Y:S01]  /*2550*/  ULDC.64 UR14, c[0x0][0x350] ;  /* 0x0000d400000e7ab9 */ /* 0x000fe20000000a00 */
[----:B------:R-:W-:Y:S01]  /*2560*/  SHF.L.U32 R96, R163, 0x5, RZ ;  /* 0x00000005a3607819 */ /* 0x000fe200000006ff */
[----:B------:R-:W-:Y:S01]  /*2570*/  ULDC UR4, c[0x0][0x2e0] ;  /* 0x0000b80000047ab9 */ /* 0x000fe20000000800 */
[----:B------:R-:W-:Y:S01]  /*2580*/  IADD3.X R5, R5, R155, ~R8, P1, P0 ;  /* 0x0000009b05057210 */ /* 0x000fe20000fe0c08 */
[C---:B------:R-:W-:Y:S01]  /*2590*/  IMAD R2, R201.reuse, UR11, R2 ;  /* 0x0000000bc9027c24 */ /* 0x040fe2000f8e0202 */
[----:B------:R-:W-:Y:S01]  /*25a0*/  ULDC.64 UR10, c[0x0][0x340] ;  /* 0x0000d000000a7ab9 */ /* 0x000fe20000000a00 */
[C---:B------:R-:W-:Y:S01]  /*25b0*/  IMAD.WIDE.U32 R12, R201.reuse, UR12, R14 ;  /* 0x0000000cc90c7c25 */ /* 0x040fe2000f8e000e */
[----:B------:R-:W-:Y:S01]  /*25c0*/  USHF.L.U32 UR20, UR10, 0x5, URZ ;  /* 0x000000050a147899 */ /* 0x000fe2000800063f */
[----:B------:R-:W-:Y:S01]  /*25d0*/  LOP3.LUT R135, R146, 0xffff, RZ, 0xc0, !PT ;  /* 0x0000ffff92877812 */ /* 0x000fe200078ec0ff */
[----:B------:R-:W-:Y:S01]  /*25e0*/  USHF.L.U64.HI UR21, UR10, 0x4, UR11 ;  /* 0x000000040a157899 */ /* 0x000fe2000801020b */
[----:B------:R-:W-:Y:S01]  /*25f0*/  IMAD R4, R201, UR13, R4 ;  /* 0x0000000dc9047c24 */ /* 0x000fe2000f8e0204 */
[----:B------:R-:W-:Y:S01]  /*2600*/  ULDC.64 UR12, c[0x0][0x348] ;  /* 0x0000d200000c7ab9 */ /* 0x000fe20000000a00 */
[----:B------:R-:W-:Y:S01]  /*2610*/  IMAD.IADD R17, R17, 0x1, R2 ;  /* 0x0000000111117824 */ /* 0x000fe200078e0202 */
[----:B------:R-:W-:Y:S01]  /*2620*/  USHF.L.U32 UR22, UR10, 0x4, URZ ;  /* 0x000000040a167899 */ /* 0x000fe2000800063f */
[----:B------:R-:W-:Y:S01]  /*2630*/  IMAD.IADD R13, R13, 0x1, R4 ;  /* 0x000000010d0d7824 */ /* 0x000fe200078e0204 */
[----:B------:R-:W-:Y:S01]  /*2640*/  UIMAD.WIDE.U32 UR18, UR10, 0x60, URZ ;  /* 0x000000600a1278a5 */ /* 0x000fe2000f8e003f */
[C---:B------:R-:W-:Y:S01]  /*2650*/  IMAD R9, R5.reuse, UR10, RZ ;  /* 0x0000000a05097c24 */ /* 0x040fe2000f8e02ff */
[C---:B-1----:R-:W-:Y:S01]  /*2660*/  SHF.L.U32 R68, R70.reuse, 0x4, RZ ;  /* 0x0000000446447819 */ /* 0x042fe200000006ff */
[-C--:B------:R-:W-:Y:S01]  /*2670*/  IMAD R2, R5, R70.reuse, RZ ;  /* 0x0000004605027224 */ /* 0x080fe200078e02ff */
[----:B------:R-:W-:Y:S01]  /*2680*/  SHF.L.U64.HI R67, R70, 0x4, R71 ;  /* 0x0000000446437819 */ /* 0x000fe20000010247 */
[C---:B------:R-:W-:Y:S01]  /*2690*/  IMAD R9, R6.reuse, UR11, R9 ;  /* 0x0000000b06097c24 */ /* 0x040fe2000f8e0209 */
[----:B------:R-:W-:Y:S01]  /*26a0*/  SHF.L.U32 R132, R147, 0x5, RZ ;  /* 0x0000000593847819 */ /* 0x000fe200000006ff */
[----:B------:R-:W-:Y:S01]  /*26b0*/  IMAD.WIDE.U32 R12, R6, UR10, R12 ;  /* 0x0000000a060c7c25 */ /* 0x000fe2000f8e000c */
[----:B------:R-:W-:Y:S01]  /*26c0*/  SHF.L.U64.HI R69, R70, 0x5, R71 ;  /* 0x0000000546457819 */ /* 0x000fe20000010247 */
[----:B------:R-:W-:Y:S01]  /*26d0*/  USHF.L.U64.HI UR21, UR22, 0x1, UR21 ;  /* 0x0000000116157899 */ /* 0x000fe20008010215 */
[C---:B------:R-:W-:Y:S01]  /*26e0*/  LOP3.LUT R141, R135.reuse, 0x1, RZ, 0xc0, !PT ;  /* 0x00000001878d7812 */ /* 0x040fe200078ec0ff */
[C---:B------:R-:W-:Y:S01]  /*26f0*/  IMAD R2, R6.reuse, R71, R2 ;  /* 0x0000004706027224 */ /* 0x040fe200078e0202 */
[C---:B------:R-:W-:Y:S01]  /*2700*/  LOP3.LUT R139, R135.reuse, 0x2, RZ, 0xc0, !PT ;  /* 0x00000002878b7812 */ /* 0x040fe200078ec0ff */
[----:B------:R-:W-:Y:S01]  /*2710*/  IMAD.WIDE.U32 R4, R6, R70, R16 ;  /* 0x0000004606047225 */ /* 0x000fe200078e0010 */
[----:B------:R-:W-:Y:S01]  /*2720*/  SHF.R.S32.HI R120, RZ, 0x1f, R145 ;  /* 0x0000001fff787819 */ /* 0x000fe20000011491 */
[----:B------:R-:W-:Y:S01]  /*2730*/  ULDC.U8 UR25, c[0x0][0x3c3] ;  /* 0x0000f0c000197ab9 */ /* 0x000fe20000000000 */
[----:B------:R-:W-:Y:S01]  /*2740*/  LOP3.LUT R135, R135, 0x4, RZ, 0xc0, !PT ;  /* 0x0000000487877812 */ /* 0x000fe200078ec0ff */
[----:B------:R-:W-:Y:S01]  /*2750*/  IMAD.IADD R48, R48, 0x1, R7 ;  /* 0x0000000130307824 */ /* 0x000fe200078e0207 */
[----:B------:R-:W-:Y:S01]  /*2760*/  SHF.R.S32.HI R119, RZ, 0x1f, R132 ;  /* 0x0000001fff777819 */ /* 0x000fe20000011484 */
[----:B------:R-:W-:Y:S01]  /*2770*/  IMAD.IADD R13, R13, 0x1, R9 ;  /* 0x000000010d0d7824 */ /* 0x000fe200078e0209 */
[----:B------:R-:W-:Y:S01]  /*2780*/  ULDC UR24, c[0x0][0x2e0] ;  /* 0x0000b80000187ab9 */ /* 0x000fe20000000800 */
[----:B------:R-:W-:Y:S01]  /*2790*/  IMAD.IADD R5, R5, 0x1, R2 ;  /* 0x0000000105057824 */ /* 0x000fe200078e0202 */
[----:B------:R-:W-:Y:S01]  /*27a0*/  ULDC UR23, c[0x0][0x2e0] ;  /* 0x0000b80000177ab9 */ /* 0x000fe20000000800 */
[C---:B------:R-:W-:Y:S01]  /*27b0*/  IMAD R105, R3.reuse, UR14, RZ ;  /* 0x0000000e03697c24 */ /* 0x040fe2000f8e02ff */
[----:B------:R-:W-:Y:S01]  /*27c0*/  ULDC.64 UR16, c[0x0][0x250] ;  /* 0x0000940000107ab9 */ /* 0x000fe20000000a00 */
[----:B------:R-:W-:Y:S01]  /*27d0*/  IMAD R107, R3, UR12, RZ ;  /* 0x0000000c036b7c24 */ /* 0x000fe2000f8e02ff */
[----:B------:R-:W-:Y:S01]  /*27e0*/  USHF.L.U32 UR22, UR22, 0x1, URZ ;  /* 0x0000000116167899 */ /* 0x000fe2000800063f */
[----:B------:R-:W-:-:S04]  /*27f0*/  IMAD.WIDE.U32 R6, R162, 0x20, RZ ;  /* 0x00000020a2067825 */ /* 0x000fc800078e00ff */
[----:B------:R-:W-:Y:S02]  /*2800*/  IMAD R48, R147, R48, RZ ;  /* 0x0000003093307224 */ /* 0x000fe400078e02ff */
[C---:B------:R-:W-:Y:S02]  /*2810*/  IMAD R105, R0.reuse, UR15, R105 ;  /* 0x0000000f00697c24 */ /* 0x040fe4000f8e0269 */
[----:B------:R-:W-:Y:S01]  /*2820*/  IMAD.WIDE.U32 R2, R0, UR14, R12 ;  /* 0x0000000e00027c25 */ /* 0x000fe2000f8e000c */
[----:B------:R-:W-:Y:S01]  /*2830*/  IADD3 R110, P2, R142, R48, RZ ;  /* 0x000000308e6e7210 */ /* 0x000fe20007f5e0ff */
[----:B------:R-:W-:Y:S02]  /*2840*/  ULDC.64 UR14, c[0x0][0x320] ;  /* 0x0000c800000e7ab9 */ /* 0x000fe40000000a00 */
[----:B------:R-:W-:Y:S01]  /*2850*/  IMAD R107, R0, UR13, R107 ;  /* 0x0000000d006b7c24 */ /* 0x000fe2000f8e026b */
[----:B------:R-:W-:Y:S01]  /*2860*/  LEA R104, P1, R2, UR14, 0x1 ;  /* 0x0000000e02687c11 */ /* 0x000fe2000f8208ff */
[----:B------:R-:W-:Y:S01]  /*2870*/  IMAD.WIDE.U32 R4, R0, UR12, R4 ;  /* 0x0000000c00047c25 */ /* 0x000fe2000f8e0004 */
[----:B------:R-:W-:Y:S01]  /*2880*/  ULDC.64 UR12, c[0x0][0x318] ;  /* 0x0000c600000c7ab9 */ /* 0x000fe20000000a00 */
[----:B------:R-:W-:-:S02]  /*2890*/  UIMAD UR14, UR11, 0x60, URZ ;  /* 0x000000600b0e78a4 */ /* 0x000fc4000f8e023f */
[----:B------:R-:W-:Y:S01]  /*28a0*/  IMAD.IADD R96, R7, 0x1, R96 ;  /* 0x0000000107607824 */ /* 0x000fe200078e0260 */
[----:B------:R-:W-:Y:S01]  /*28b0*/  SHF.R.S32.HI R7, RZ, 0x1f, R48 ;  /* 0x0000001fff077819 */ /* 0x000fe20000011430 */
[----:B------:R-:W-:Y:S01]  /*28c0*/  IMAD.IADD R105, R3, 0x1, R105 ;  /* 0x0000000103697824 */ /* 0x000fe200078e0269 */
[----:B------:R-:W-:Y:S01]  /*28d0*/  IADD3 R48, P4, R143, R48, RZ ;  /* 0x000000308f307210 */ /* 0x000fe20007f9e0ff */
[----:B------:R-:W-:Y:S01]  /*28e0*/  IMAD.IADD R107, R5, 0x1, R107 ;  /* 0x00000001056b7824 */ /* 0x000fe200078e026b */
[----:B------:R-:W-:Y:S01]  /*28f0*/  LEA R106, P0, R4, UR12, 0x1 ;  /* 0x0000000c046a7c11 */ /* 0x000fe2000f8008ff */
[----:B------:R-:W-:Y:S01]  /*2900*/  IMAD.X R111, R121, 0x1, R7, P2 ;  /* 0x00000001796f7824 */ /* 0x000fe200010e0607 */
[----:B------:R-:W-:Y:S01]  /*2910*/  LEA.HI.X R105, R2, UR15, R105, 0x1, P1 ;  /* 0x0000000f02697c11 */ /* 0x000fe200088f0c69 */
[----:B------:R-:W-:Y:S01]  /*2920*/  IMAD.X R7, R122, 0x1, R7, P4 ;  /* 0x000000017a077824 */ /* 0x000fe200020e0607 */
[----:B------:R-:W-:Y:S01]  /*2930*/  LEA.HI.X R107, R4, UR13, R107, 0x1, P0 ;  /* 0x0000000d046b7c11 */ /* 0x000fe200080f0c6b */
[----:B------:R-:W-:Y:S01]  /*2940*/  USHF.L.U64.HI UR15, UR10, 0x5, UR11 ;  /* 0x000000050a0f7899 */ /* 0x000fe2000801020b */
[----:B------:R-:W-:Y:S01]  /*2950*/  SHF.L.U64.HI R111, R110, 0x1, R111 ;  /* 0x000000016e6f7819 */ /* 0x000fe2000001026f */
[----:B------:R-:W-:Y:S01]  /*2960*/  ULDC.64 UR12, c[0x0][0x218] ;  /* 0x00008600000c7ab9 */ /* 0x000fe20000000a00 */
[----:B------:R-:W-:Y:S01]  /*2970*/  ULDC.64 UR10, c[0x0][0x220] ;  /* 0x00008800000a7ab9 */ /* 0x000fe20000000a00 */
[----:B------:R-:W-:Y:S01]  /*2980*/  LEA R100, P1, R150, UR12, 0x1 ;  /* 0x0000000c96647c11 */ /* 0x000fe2000f8208ff */
[----:B------:R-:W-:Y:S01]  /*2990*/  IMAD.SHL.U32 R110, R110, 0x2, RZ ;  /* 0x000000026e6e7824 */ /* 0x000fe200078e00ff */
[----:B------:R-:W-:Y:S01]  /*29a0*/  LEA R102, P0, R136, UR10, 0x1 ;  /* 0x0000000a88667c11 */ /* 0x000fe2000f8008ff */
[C---:B------:R-:W-:Y:S01]  /*29b0*/  VIADD R129, R145.reuse, 0x40 ;  /* 0x0000004091817836 */ /* 0x040fe20000000000 */
[C---:B------:R-:W-:Y:S01]  /*29c0*/  SHF.L.U64.HI R0, R48.reuse, 0x1, R7 ;  /* 0x0000000130007819 */ /* 0x040fe20000010207 */
        /* <DEDUP_REMOVED lines=8> */
[C---:B------:R-:W-:Y:S01]  /*2a50*/  IMAD.IADD R127, R145.reuse, 0x1, R129 ;  /* 0x00000001917f7824 */ /* 0x040fe200078e0281 */
[C---:B------:R-:W-:Y:S01]  /*2a60*/  IADD3.X R17, R0.reuse, UR13, RZ, P1, !PT ;  /* 0x0000000d00117c10 */ /* 0x040fe20008ffe4ff */
[----:B------:R-:W-:Y:S01]  /*2a70*/  IMAD.IADD R126, R145, 0x1, R128 ;  /* 0x00000001917e7824 */ /* 0x000fe200078e0280 */
[----:B------:R-:W-:Y:S01]  /*2a80*/  IADD3.X R49, R0, UR11, RZ, P0, !PT ;  /* 0x0000000b00317c10 */ /* 0x000fe200087fe4ff */
[----:B------:R-:W-:Y:S01]  /*2a90*/  IMAD R5, R163, 0x60, RZ ;  /* 0x00000060a3057824 */ /* 0x000fe200078e02ff */
[C---:B------:R-:W-:Y:S01]  /*2aa0*/  IADD3 R76, P1, R199.reuse, 0x40, RZ ;  /* 0x00000040c74c7810 */ /* 0x040fe20007f3e0ff */
[----:B------:R-:W-:Y:S01]  /*2ab0*/  IMAD.WIDE.U32 R162, R162, 0x60, RZ ;  /* 0x00000060a2a27825 */ /* 0x000fe200078e00ff */
[C---:B------:R-:W-:Y:S01]  /*2ac0*/  IADD3 R84, P0, R199.reuse, 0x80, RZ ;  /* 0x00000080c7547810 */ /* 0x040fe20007f1e0ff */
[----:B------:R-:W-:Y:S01]  /*2ad0*/  USHF.L.U64.HI UR26, UR20, 0x1, UR15 ;  /* 0x00000001141a7899 */ /* 0x000fe2000801020f */
[C---:B------:R-:W-:Y:S01]  /*2ae0*/  IADD3 R108, P4, R110.reuse, UR12, RZ ;  /* 0x0000000c6e6c7c10 */ /* 0x040fe2000ff9e0ff */
[--C-:B------:R-:W-:Y:S01]  /*2af0*/  IMAD.X R77, RZ, RZ, R198.reuse, P1 ;  /* 0x000000ffff4d7224 */ /* 0x100fe200008e06c6 */
[----:B------:R-:W-:Y:S01]  /*2b00*/  IADD3 R110, P2, R110, UR10, RZ ;  /* 0x0000000a6e6e7c10 */ /* 0x000fe2000ff5e0ff */
[----:B------:R-:W-:Y:S01]  /*2b10*/  IMAD.X R85, RZ, RZ, R198, P0 ;  /* 0x000000ffff557224 */ /* 0x000fe200000e06c6 */
[----:B------:R-:W-:Y:S01]  /*2b20*/  IADD3 R78, P1, R199, R76, RZ ;  /* 0x0000004cc74e7210 */ /* 0x000fe20007f3e0ff */
[----:B------:R-:W-:Y:S01]  /*2b30*/  IMAD R130, R147, 0x30, RZ ;  /* 0x0000003093827824 */ /* 0x000fe200078e02ff */
[----:B------:R-:W-:Y:S01]  /*2b40*/  IADD3 R86, P0, R199, R84, RZ ;  /* 0x00000054c7567210 */ /* 0x000fe20007f1e0ff */
[----:B------:R-:W-:Y:S01]  /*2b50*/  IMAD.IADD R125, R145, 0x1, R127 ;  /* 0x00000001917d7824 */ /* 0x000fe200078e027f */
[----:B------:R-:W-:Y:S01]  /*2b60*/  IADD3.X R109, R111, UR13, RZ, P4, !PT ;  /* 0x0000000d6f6d7c10 */ /* 0x000fe2000a7fe4ff */
[----:B------:R-:W-:Y:S01]  /*2b70*/  IMAD.IADD R124, R145, 0x1, R126 ;  /* 0x00000001917c7824 */ /* 0x000fe200078e027e */
[----:B------:R-:W-:Y:S01]  /*2b80*/  IADD3.X R111, R111, UR11, RZ, P2, !PT ;  /* 0x0000000b6f6f7c10 */ /* 0x000fe200097fe4ff */
[C---:B------:R-:W-:Y:S01]  /*2b90*/  IMAD.X R87, R198.reuse, 0x1, R85, P0 ;  /* 0x00000001c6577824 */ /* 0x040fe200000e0655 */
[----:B------:R-:W-:Y:S01]  /*2ba0*/  IADD3.X R79, R198, R77, RZ, P1, !PT ;  /* 0x0000004dc64f7210 */ /* 0x000fe20000ffe4ff */
[----:B------:R-:W-:Y:S01]  /*2bb0*/  IMAD.SHL.U32 R97, R6, 0x2, RZ ;  /* 0x0000000206617824 */ /* 0x000fe200078e00ff */
[C---:B------:R-:W-:Y:S01]  /*2bc0*/  IADD3 R91, P1, R199.reuse, R78, RZ ;  /* 0x0000004ec75b7210 */ /* 0x040fe20007f3e0ff */
[----:B------:R-:W-:Y:S01]  /*2bd0*/  IMAD.SHL.U32 R70, R70, 0x20, RZ ;  /* 0x0000002046467824 */ /* 0x000fe200078e00ff */
[----:B------:R-:W-:Y:S01]  /*2be0*/  IADD3 R81, P2, R68, 0x80, RZ ;  /* 0x0000008044517810 */ /* 0x000fe20007f5e0ff */
[----:B------:R-:W-:Y:S01]  /*2bf0*/  VIADD R140, R154, 0x10 ;  /* 0x000000109a8c7836 */ /* 0x000fe20000000000 */
[----:B------:R-:W-:Y:S01]  /*2c00*/  IADD3 R95, P0, R199, R86, RZ ;  /* 0x00000056c75f7210 */ /* 0x000fe20007f1e0ff */
[----:B------:R-:W-:Y:S01]  /*2c10*/  IMAD.X R90, R198, 0x1, R79, P1 ;  /* 0x00000001c65a7824 */ /* 0x000fe200008e064f */
[----:B------:R-:W-:Y:S01]  /*2c20*/  IADD3 R73, P4, R68, 0x40, RZ ;  /* 0x0000004044497810 */ /* 0x000fe20007f9e0ff */
[--C-:B------:R-:W-:Y:S01]  /*2c30*/  IMAD.X R80, RZ, RZ, R67.reuse, P2 ;  /* 0x000000ffff507224 */ /* 0x100fe200010e0643 */
[----:B------:R-:W-:Y:S01]  /*2c40*/  IADD3.X R94, R198, R87, RZ, P0, !PT ;  /* 0x00000057c65e7210 */ /* 0x000fe200007fe4ff */
[C---:B------:R-:W-:Y:S01]  /*2c50*/  VIADD R138, R154.reuse, 0x20 ;  /* 0x000000209a8a7836 */ /* 0x040fe20000000000 */
[-C--:B------:R-:W-:Y:S01]  /*2c60*/  IADD3 R75, P1, R73, R68.reuse, RZ ;  /* 0x00000044494b7210 */ /* 0x080fe20007f3e0ff */
[--C-:B------:R-:W-:Y:S01]  /*2c70*/  IMAD.X R72, RZ, RZ, R67.reuse, P4 ;  /* 0x000000ffff487224 */ /* 0x100fe200020e0643 */
[-C--:B------:R-:W-:Y:S01]  /*2c80*/  IADD3 R83, P0, R81, R68.reuse, RZ ;  /* 0x0000004451537210 */ /* 0x080fe20007f1e0ff */
[----:B------:R-:W-:Y:S01]  /*2c90*/  VIADD R131, R154, 0x30 ;  /* 0x000000309a837836 */ /* 0x000fe20000000000 */
[----:B------:R-:W-:Y:S01]  /*2ca0*/  SHF.L.U32 R3, R165, 0x5, RZ ;  /* 0x00000005a5037819 */ /* 0x000fe200000006ff */
[----:B------:R-:W-:Y:S01]  /*2cb0*/  IMAD.WIDE.U32 R164, R164, 0x20, RZ ;  /* 0x00000020a4a47825 */ /* 0x000fe200078e00ff */
[-C--:B------:R-:W-:Y:S01]  /*2cc0*/  IADD3 R89, P4, R75, R68.reuse, RZ ;  /* 0x000000444b597210 */ /* 0x080fe20007f9e0ff */
[----:B------:R-:W-:Y:S01]  /*2cd0*/  UIADD3 UR28, UR19, UR14, URZ ;  /* 0x0000000e131c7290 */ /* 0x000fe2000fffe03f */
[----:B------:R-:W-:Y:S01]  /*2ce0*/  IADD3 R93, P2, R83, R68, RZ ;  /* 0x00000044535d7210 */ /* 0x000fe20007f5e0ff */
[----:B------:R-:W-:Y:S01]  /*2cf0*/  IMAD.X R74, R72, 0x1, R67, P1 ;  /* 0x00000001484a7824 */ /* 0x000fe200008e0643 */
[----:B------:R-:W-:Y:S01]  /*2d00*/  IADD3.X R82, R80, R67, RZ, P0, !PT ;  /* 0x0000004350527210 */ /* 0x000fe200007fe4ff */
[----:B------:R-:W-:Y:S01]  /*2d10*/  IMAD.MOV.U32 R9, RZ, RZ, R134 ;  /* 0x000000ffff097224 */ /* 0x000fe200078e0086 */
[----:B------:R-:W-:Y:S01]  /*2d20*/  SHF.L.U64.HI R96, R6, 0x1, R96 ;  /* 0x0000000106607819 */ /* 0x000fe20000010260 */
[----:B------:R-:W-:Y:S01]  /*2d30*/  IMAD.IADD R71, R165, 0x1, R3 ;  /* 0x00000001a5477824 */ /* 0x000fe200078e0203 */
[----:B------:R-:W-:Y:S01]  /*2d40*/  IADD3 R98, R163, R5, RZ ;  /* 0x00000005a3627210 */ /* 0x000fe20007ffe0ff */
[----:B------:R-:W-:Y:S01]  /*2d50*/  IMAD.X R88, R74, 0x1, R67, P4 ;  /* 0x000000014a587824 */ /* 0x000fe200020e0643 */
[----:B------:R-:W-:Y:S01]  /*2d60*/  SHF.R.S32.HI R118, RZ, 0x1f, R129 ;  /* 0x0000001fff767819 */ /* 0x000fe20000011481 */
[----:B------:R-:W-:Y:S01]  /*2d70*/  IMAD.X R92, R82, 0x1, R67, P2 ;  /* 0x00000001525c7824 */ /* 0x000fe200010e0643 */
[----:B------:R-:W-:Y:S01]  /*2d80*/  SHF.R.S32.HI R117, RZ, 0x1f, R130 ;  /* 0x0000001fff757819 */ /* 0x000fe20000011482 */
[----:B------:R-:W-:Y:S01]  /*2d90*/  ULDC.64 UR10, c[0x0][0x248] ;  /* 0x00009200000a7ab9 */ /* 0x000fe20000000a00 */
[----:B------:R-:W-:Y:S01]  /*2da0*/  SHF.R.S32.HI R116, RZ, 0x1f, R128 ;  /* 0x0000001fff747819 */ /* 0x000fe20000011480 */
[----:B------:R-:W-:Y:S01]  /*2db0*/  USHF.L.U32 UR20, UR20, 0x1, URZ ;  /* 0x0000000114147899 */ /* 0x000fe2000800063f */
[----:B------:R-:W-:Y:S01]  /*2dc0*/  SHF.R.S32.HI R115, RZ, 0x1f, R127 ;  /* 0x0000001fff737819 */ /* 0x000fe2000001147f */
[----:B------:R-:W-:Y:S01]  /*2dd0*/  ULDC.64 UR12, c[0x0][0x230] ;  /* 0x00008c00000c7ab9 */ /* 0x000fe20000000a00 */
[----:B------:R-:W-:Y:S01]  /*2de0*/  SHF.R.S32.HI R114, RZ, 0x1f, R126 ;  /* 0x0000001fff727819 */ /* 0x000fe2000001147e */
[----:B------:R-:W-:Y:S01]  /*2df0*/  ULDC.64 UR14, c[0x0][0x238] ;  /* 0x00008e00000e7ab9 */ /* 0x000fe20000000a00 */
[----:B------:R-:W-:-:S02]  /*2e00*/  SHF.R.S32.HI R113, RZ, 0x1f, R125 ;  /* 0x0000001fff717819 */ /* 0x000fc4000001147d */
[----:B------:R-:W-:-:S07]  /*2e10*/  SHF.R.S32.HI R112, RZ, 0x1f, R124 ;  /* 0x0000001fff707819 */ /* 0x000fce000001147c */
.L_x_2940:
        /* <DEDUP_REMOVED lines=21> */
.L_x_2849:
[----:B------:R-:W-:Y:S05]  /*2f70*/  BSYNC B0 ;  /* 0x0000000000007941 */ /* 0x000fea0003800000 */
.L_x_2848:
        /* <DEDUP_REMOVED lines=15> */
.L_x_2851:
[----:B------:R-:W-:Y:S05]  /*3070*/  BSYNC B0 ;  /* 0x0000000000007941 */ /* 0x000fea0003800000 */
.L_x_2850:
        /* <DEDUP_REMOVED lines=18> */
.L_x_2853:
[----:B------:R-:W-:Y:S05]  /*31a0*/  BSYNC B0 ;  /* 0x0000000000007941 */ /* 0x000fea0003800000 */
.L_x_2852:
        /* <DEDUP_REMOVED lines=17> */
.L_x_2855:
[----:B------:R-:W-:Y:S05]  /*32c0*/  BSYNC B0 ;  /* 0x0000000000007941 */ /* 0x000fea0003800000 */
.L_x_2854:
        /* <DEDUP_REMOVED lines=64> */
.L_x_2861:
[----:B------:R-:W-:Y:S05]  /*36d0*/  BSYNC B0 ;  /* 0x0000000000007941 */ /* 0x000fea0003800000 */
.L_x_2860:
        /* <DEDUP_REMOVED lines=52> */
.L_x_2863:
[----:B------:R-:W-:Y:S05]  /*3a20*/  BSYNC B0 ;  /* 0x0000000000007941 */ /* 0x000fea0003800000 */
.L_x_2862:
        /* <DEDUP_REMOVED lines=51> */
.L_x_2859:
[----:B------:R-:W-:Y:S05]  /*3d60*/  BSYNC B1 ;  /* 0x0000000000017941 */ /* 0x000fea0003800000 */
.L_x_2858:
        /* <DEDUP_REMOVED lines=17> */
[----:B------:R-:W-:Y:S02]  /*3e80*/  LEA R36, P4, R68, R106, 0x1 ;  /* 0x0000006a44247211 */ /* 0x000fe400078808ff */
        /* <DEDUP_REMOVED lines=52> */
.L_x_2867:
[----:B------:R-:W-:Y:S05]  /*41d0*/  BSYNC B0 ;  /* 0x0000000000007941 */ /* 0x000fea0003800000 */
.L_x_2866:
        /* <DEDUP_REMOVED lines=55> */
.L_x_2869:
[----:B------:R-:W-:Y:S05]  /*4550*/  BSYNC B0 ;  /* 0x0000000000007941 */ /* 0x000fea0003800000 */
.L_x_2868:
        /* <DEDUP_REMOVED lines=54> */
.L_x_2865:
[----:B------:R-:W-:Y:S05]  /*48c0*/  BSYNC B1 ;  /* 0x0000000000017941 */ /* 0x000fea0003800000 */
.L_x_2864:
        /* <DEDUP_REMOVED lines=70> */
.L_x_2873:
[----:B------:R-:W-:Y:S05]  /*4d30*/  BSYNC B0 ;  /* 0x0000000000007941 */ /* 0x000fea0003800000 */
.L_x_2872:
        /* <DEDUP_REMOVED lines=55> */
.L_x_2875:
[----:B------:R-:W-:Y:S05]  /*50b0*/  BSYNC B0 ;  /* 0x0000000000007941 */ /* 0x000fea0003800000 */
.L_x_2874:
        /* <DEDUP_REMOVED lines=54> */
.L_x_2871:
[----:B------:R-:W-:Y:S05]  /*5420*/  BSYNC B1 ;  /* 0x0000000000017941 */ /* 0x000fea0003800000 */
.L_x_2870:
        /* <DEDUP_REMOVED lines=75> */
.L_x_2879:
[----:B------:R-:W-:Y:S05]  /*58e0*/  BSYNC B0 ;  /* 0x0000000000007941 */ /* 0x000fea0003800000 */
.L_x_2878:
        /* <DEDUP_REMOVED lines=55> */
.L_x_2881:
[----:B------:R-:W-:Y:S05]  /*5c60*/  BSYNC B0 ;  /* 0x0000000000007941 */ /* 0x000fea0003800000 */
.L_x_2880:
        /* <DEDUP_REMOVED lines=54> */
.L_x_2877:
[----:B------:R-:W-:Y:S05]  /*5fd0*/  BSYNC B1 ;  /* 0x0000000000017941 */ /* 0x000fea0003800000 */
.L_x_2876:
        /* <DEDUP_REMOVED lines=8> */
.L_x_2857:
        /* <DEDUP_REMOVED lines=96> */
.L_x_2888:
[----:B------:R-:W-:Y:S05]  /*6660*/  BSYNC B0 ;  /* 0x0000000000007941 */ /* 0x000fea0003800000 */
.L_x_2887:
[----:B-----5:R4:W-:Y:S02]  /*6670*/  STG.E.128 desc[UR6][R100.64], R52 ;  /* 0x0000003464007986 */ /* 0x0209e4000c101d06 */
.L_x_2886:
[----:B------:R-:W-:Y:S05]  /*6680*/  BSYNC B1 ;  /* 0x0000000000017941 */ /* 0x000fea0003800000 */
.L_x_2885:
        /* <DEDUP_REMOVED lines=95> */
.L_x_2892:
[----:B------:R-:W-:Y:S05]  /*6c80*/  BSYNC B0 ;  /* 0x0000000000007941 */ /* 0x000fea0003800000 */
.L_x_2891:
[----:B-----5:R1:W-:Y:S02]  /*6c90*/  STG.E.128 desc[UR6][R100.64+0x80], R52 ;  /* 0x0000803464007986 */ /* 0x0203e4000c101d06 */
.L_x_2890:
[----:B------:R-:W-:Y:S05]  /*6ca0*/  BSYNC B1 ;  /* 0x0000000000017941 */ /* 0x000fea0003800000 */
.L_x_2889:
        /* <DEDUP_REMOVED lines=94> */
.L_x_2894:
[----:B------:R-:W-:Y:S05]  /*7290*/  BSYNC B0 ;  /* 0x0000000000007941 */ /* 0x000fea0003800000 */
.L_x_2893:
[----:B-----5:R4:W-:Y:S02]  /*72a0*/  STG.E.128 desc[UR6][R100.64+0x100], R52 ;  /* 0x0001003464007986 */ /* 0x0209e4000c101d06 */
.L_x_2884:
[----:B------:R-:W-:Y:S05]  /*72b0*/  BSYNC B2 ;  /* 0x0000000000027941 */ /* 0x000fea0003800000 */
.L_x_2883:
        /* <DEDUP_REMOVED lines=10> */
[----:B------:R-:W-:Y:S01]  /*7360*/  LEA R174, P0, R68, R106, 0x1 ;  /* 0x0000006a44ae7211 */ /* 0x000fe200078008ff */
        /* <DEDUP_REMOVED lines=93> */
.L_x_2900:
[----:B------:R-:W-:Y:S05]  /*7940*/  BSYNC B0 ;  /* 0x0000000000007941 */ /* 0x000fea0003800000 */
.L_x_2899:
[----:B-----5:R4:W-:Y:S02]  /*7950*/  STG.E.128 desc[UR6][R170.64], R56 ;  /* 0x00000038aa007986 */ /* 0x0209e4000c101d06 */
.L_x_2898:
[----:B------:R-:W-:Y:S05]  /*7960*/  BSYNC B1 ;  /* 0x0000000000017941 */ /* 0x000fea0003800000 */
.L_x_2897:
        /* <DEDUP_REMOVED lines=98> */
.L_x_2904:
[----:B------:R-:W-:Y:S05]  /*7f90*/  BSYNC B0 ;  /* 0x0000000000007941 */ /* 0x000fea0003800000 */
.L_x_2903:
[----:B-----5:R4:W-:Y:S02]  /*7fa0*/  STG.E.128 desc[UR6][R170.64], R56 ;  /* 0x00000038aa007986 */ /* 0x0209e4000c101d06 */
.L_x_2902:
[----:B------:R-:W-:Y:S05]  /*7fb0*/  BSYNC B1 ;  /* 0x0000000000017941 */ /* 0x000fea0003800000 */
.L_x_2901:
[----:B------:R-:W-:Y:S11]  /*7fc0*/  ISETP.GE.AND P0, PT, R10, R101, PT ;  /* 0x000000650a00720c */ /* 0x000ff60003f06270 */
[----:B------:R-:W-:Y:S02]  /*7fd0*/  @!UPT UIADD3 URZ, URZ, URZ, URZ ;  /* 0x0000003f3f3ff290 */ /* 0x000fe4000fffe03f */
[----:B------:R-:W-:Y:S05]  /*7fe0*/  @P0 BRA `(.L_x_2896) ;  /* 0x0000000400800947 */ /* 0x000fea0003800000 */
[C---:B-1----:R-:W-:Y:S01]  /*7ff0*/  LEA R174, P0, R81.reuse, R106, 0x1 ;  /* 0x0000006a51ae7211 */ /* 0x042fe200078008ff */
        /* <DEDUP_REMOVED lines=93> */
.L_x_2906:
[----:B------:R-:W-:Y:S05]  /*85d0*/  BSYNC B0 ;  /* 0x0000000000007941 */ /* 0x000fea0003800000 */
.L_x_2905:
[----:B-----5:R4:W-:Y:S02]  /*85e0*/  STG.E.128 desc[UR6][R170.64], R56 ;  /* 0x00000038aa007986 */ /* 0x0209e4000c101d06 */
.L_x_2896:
[----:B------:R-:W-:Y:S05]  /*85f0*/  BSYNC B2 ;  /* 0x0000000000027941 */ /* 0x000fea0003800000 */
.L_x_2895:
        /* <DEDUP_REMOVED lines=104> */
.L_x_2912:
[----:B------:R-:W-:Y:S05]  /*8c80*/  BSYNC B0 ;  /* 0x0000000000007941 */ /* 0x000fea0003800000 */
.L_x_2911:
[----:B-----5:R4:W-:Y:S02]  /*8c90*/  STG.E.128 desc[UR6][R170.64], R56 ;  /* 0x00000038aa007986 */ /* 0x0209e4000c101d06 */
.L_x_2910:
[----:B------:R-:W-:Y:S05]  /*8ca0*/  BSYNC B1 ;  /* 0x0000000000017941 */ /* 0x000fea0003800000 */
.L_x_2909:
        /* <DEDUP_REMOVED lines=98> */
.L_x_2916:
[----:B------:R-:W-:Y:S05]  /*92d0*/  BSYNC B0 ;  /* 0x0000000000007941 */ /* 0x000fea0003800000 */
.L_x_2915:
[----:B-----5:R4:W-:Y:S02]  /*92e0*/  STG.E.128 desc[UR6][R170.64], R56 ;  /* 0x00000038aa007986 */ /* 0x0209e4000c101d06 */
.L_x_2914:
[----:B------:R-:W-:Y:S05]  /*92f0*/  BSYNC B1 ;  /* 0x0000000000017941 */ /* 0x000fea0003800000 */
.L_x_2913:
        /* <DEDUP_REMOVED lines=97> */
.L_x_2918:
[----:B------:R-:W-:Y:S05]  /*9910*/  BSYNC B0 ;  /* 0x0000000000007941 */ /* 0x000fea0003800000 */
.L_x_2917:
[----:B-----5:R4:W-:Y:S02]  /*9920*/  STG.E.128 desc[UR6][R170.64], R56 ;  /* 0x00000038aa007986 */ /* 0x0209e4000c101d06 */
.L_x_2908:
[----:B------:R-:W-:Y:S05]  /*9930*/  BSYNC B2 ;  /* 0x0000000000027941 */ /* 0x000fea0003800000 */
.L_x_2907:
        /* <DEDUP_REMOVED lines=109> */
.L_x_2924:
[----:B------:R-:W-:Y:S05]  /*a010*/  BSYNC B0 ;  /* 0x0000000000007941 */ /* 0x000fea0003800000 */
.L_x_2923:
[----:B-----5:R1:W-:Y:S02]  /*a020*/  STG.E.128 desc[UR6][R172.64], R56 ;  /* 0x00000038ac007986 */ /* 0x0203e4000c101d06 */
.L_x_2922:
[----:B------:R-:W-:Y:S05]  /*a030*/  BSYNC B1 ;  /* 0x0000000000017941 */ /* 0x000fea0003800000 */
.L_x_2921:
[----:B------:R-:W-:Y:S01]  /*a040*/  ISETP.GE.AND P0, PT, R11, R167, PT ;  /* 0x000000a70b00720c */ /* 0x000fe20003f06270 */
[----:B------:R-:W-:Y:S11]  /*a050*/  BSSY B1, `(.L_x_2925) ;  /* 0x0000063000017945 */ /* 0x000ff60003800000 */
[----:B------:R-:W-:Y:S01]  /*a060*/  @!UPT UIADD3 URZ, URZ, URZ, URZ ;  /* 0x0000003f3f3ff290 */ /* 0x000fe2000fffe03f */
[----:B------:R-:W-:Y:S05]  /*a070*/  @P0 BRA `(.L_x_2926) ;  /* 0x0000000400800947 */ /* 0x000fea0003800000 */
[----:B----4-:R-:W-:Y:S01]  /*a080*/  LEA R170, P0, R89, R106, 0x1 ;  /* 0x0000006a59aa7211 */ /* 0x010fe200078008ff */
        /* <DEDUP_REMOVED lines=93> */
.L_x_2928:
[----:B------:R-:W-:Y:S05]  /*a660*/  BSYNC B0 ;  /* 0x0000000000007941 */ /* 0x000fea0003800000 */
.L_x_2927:
[----:B-----5:R4:W-:Y:S02]  /*a670*/  STG.E.128 desc[UR6][R172.64], R56 ;  /* 0x00000038ac007986 */ /* 0x0209e4000c101d06 */
.L_x_2926:
[----:B------:R-:W-:Y:S05]  /*a680*/  BSYNC B1 ;  /* 0x0000000000017941 */ /* 0x000fea0003800000 */
.L_x_2925:
[----:B------:R-:W-:Y:S11]  /*a690*/  ISETP.GE.AND P0, PT, R10, R167, PT ;  /* 0x000000a70a00720c */ /* 0x000ff60003f06270 */
[----:B------:R-:W-:Y:S02]  /*a6a0*/  @!UPT UIADD3 URZ, URZ, URZ, URZ ;  /* 0x0000003f3f3ff290 */ /* 0x000fe4000fffe03f */
        /* <DEDUP_REMOVED lines=95> */
.L_x_2930:
[----:B------:R-:W-:Y:S05]  /*aca0*/  BSYNC B0 ;  /* 0x0000000000007941 */ /* 0x000fea0003800000 */
.L_x_2929:
[----:B-----5:R4:W-:Y:S02]  /*acb0*/  STG.E.128 desc[UR6][R166.64], R56 ;  /* 0x00000038a6007986 */ /* 0x0209e4000c101d06 */
.L_x_2920:
[----:B------:R-:W-:Y:S05]  /*acc0*/  BSYNC B2 ;  /* 0x0000000000027941 */ /* 0x000fea0003800000 */
.L_x_2919:
        /* <DEDUP_REMOVED lines=8> */
.L_x_2856:
[-C--:B------:R-:W-:Y:S01]  /*ad50*/  ISETP.GE.AND P2, PT, R140, R169.reuse, PT ;  /* 0x000000a98c00720c */ /* 0x080fe20003f46270 */
[----:B------:R-:W-:Y:S01]  /*ad60*/  BSSY B0, `(.L_x_2931) ;  /* 0x0000014000007945 */ /* 0x000fe20003800000 */
[-C--:B------:R-:W-:Y:S02]  /*ad70*/  ISETP.GE.AND P1, PT, R138, R169.reuse, PT ;  /* 0x000000a98a00720c */ /* 0x080fe40003f26270 */
[C---:B------:R-:W-:Y:S02]  /*ad80*/  ISETP.GE.AND P0, PT, R131.reuse, R169, PT ;  /* 0x000000a98300720c */ /* 0x040fe40003f06270 */
        /* <DEDUP_REMOVED lines=17> */
.L_x_2932:
[----:B------:R-:W-:Y:S05]  /*aea0*/  BSYNC B0 ;  /* 0x0000000000007941 */ /* 0x000fea0003800000 */
.L_x_2931:
[----:B------:R-:W-:Y:S04]  /*aeb0*/  BSSY B0, `(.L_x_2933) ;  /* 0x0000018000007945 */ /* 0x000fe80003800000 */
[----:B------:R-:W-:Y:S05]  /*aec0*/  @!P2 BRA `(.L_x_2934) ;  /* 0x000000000058a947 */ /* 0x000fea0003800000 */
[----:B------:R-:W-:Y:S02]  /*aed0*/  ISETP.NE.AND P5, PT, R141, RZ, PT ;  /* 0x000000ff8d00720c */ /* 0x000fe40003fa5270 */
[----:B------:R-:W-:Y:S11]  /*aee0*/  ISETP.NE.AND P6, PT, R139, RZ, PT ;  /* 0x000000ff8b00720c */ /* 0x000ff60003fc5270 */
[C---:B-123--:R-:W-:Y:S02]  /*aef0*/  @P5 LEA R4, P2, R68.reuse, R106, 0x1 ;  /* 0x0000006a44045211 */ /* 0x04efe400078408ff */
        /* <DEDUP_REMOVED lines=19> */
.L_x_2934:
[----:B------:R-:W-:Y:S05]  /*b030*/  BSYNC B0 ;  /* 0x0000000000007941 */ /* 0x000fea0003800000 */
.L_x_2933:
[----:B------:R-:W-:Y:S04]  /*b040*/  BSSY B0, `(.L_x_2935) ;  /* 0x0000018000007945 */ /* 0x000fe80003800000 */
[----:B------:R-:W-:Y:S05]  /*b050*/  @!P1 BRA `(.L_x_2936) ;  /* 0x0000000000589947 */ /* 0x000fea0003800000 */
[----:B------:R-:W-:Y:S02]  /*b060*/  ISETP.NE.AND P4, PT, R141, RZ, PT ;  /* 0x000000ff8d00720c */ /* 0x000fe40003f85270 */
[----:B------:R-:W-:Y:S11]  /*b070*/  ISETP.NE.AND P5, PT, R139, RZ, PT ;  /* 0x000000ff8b00720c */ /* 0x000ff60003fa5270 */
[----:B-1234-:R-:W-:Y:S02]  /*b080*/  @P4 LEA R4, P1, R70, R106, 0x1 ;  /* 0x0000006a46044211 */ /* 0x01efe400078208ff */
        /* <DEDUP_REMOVED lines=19> */
.L_x_2936:
[----:B------:R-:W-:Y:S05]  /*b1c0*/  BSYNC B0 ;  /* 0x0000000000007941 */ /* 0x000fea0003800000 */
.L_x_2935:
        /* <DEDUP_REMOVED lines=29> */
.L_x_2937:
[----:B------:R-:W-:Y:S05]  /*b3a0*/  BSYNC B0 ;  /* 0x0000000000007941 */ /* 0x000fea0003800000 */
.L_x_2882:
        /* <DEDUP_REMOVED lines=81> */
.L_x_2938:
        /* <DEDUP_REMOVED lines=9> */
.L_x_2939:
[----:B------:R-:W-:Y:S04]  /*b950*/  IADD3 R9, R9, -0x1, RZ ;  /* 0xffffffff09097810 */ /* 0x000fe80007ffe0ff */
[----:B------:R-:W-:Y:S11]  /*b960*/  ISETP.GT.AND P0, PT, R9, R65, PT ;  /* 0x000000410900720c */ /* 0x000ff60003f04270 */
[----:B------:R-:W-:Y:S02]  /*b970*/  @!UPT UIADD3 URZ, URZ, URZ, URZ ;  /* 0x0000003f3f3ff290 */ /* 0x000fe4000fffe03f */
[----:B------:R-:W-:Y:S05]  /*b980*/  @P0 BRA `(.L_x_2940) ;  /* 0xffffff7400240947 */ /* 0x000fea000383ffff */
.L_x_2847:
        /* <DEDUP_REMOVED lines=106> */
.L_x_2949:
[----:B------:R-:W-:Y:S05]  /*c030*/  BSYNC B0 ;  /* 0x0000000000007941 */ /* 0x000fea0003800000 */
.L_x_2948:
[----:B-----5:R3:W-:Y:S02]  /*c040*/  STS.128 [R204], R20 ;  /* 0x00000014cc007388 */ /* 0x0207e40000000c00 */
.L_x_2947:
[----:B------:R-:W-:Y:S05]  /*c050*/  BSYNC B1 ;  /* 0x0000000000017941 */ /* 0x000fea0003800000 */
.L_x_2946:
        /* <DEDUP_REMOVED lines=46> */
.L_x_2953:
[----:B------:R-:W-:Y:S05]  /*c340*/  BSYNC B0 ;  /* 0x0000000000007941 */ /* 0x000fea0003800000 */
.L_x_2952:
[----:B-----5:R1:W-:Y:S02]  /*c350*/  STS.128 [R204+0x2000], R20 ;  /* 0x00200014cc007388 */ /* 0x0203e40000000c00 */
.L_x_2951:
[----:B------:R-:W-:Y:S05]  /*c360*/  BSYNC B1 ;  /* 0x0000000000017941 */ /* 0x000fea0003800000 */
.L_x_2950:
        /* <DEDUP_REMOVED lines=16> */
[-C--:B------:R-:W-:Y:S01]  /*c470*/  FMUL.FTZ R19, R27, R2.reuse ;  /* 0x000000021b137220 */ /* 0x080fe20000410000 */
[----:B------:R-:W-:Y:S01]  /*c480*/  FMUL.FTZ R18, R26, R2 ;  /* 0x000000021a127220 */ /* 0x000fe20000410000 */
[-C--:B------:R-:W-:Y:S01]  /*c490*/  FMUL.FTZ R2, R23, R0.reuse ;  /* 0x0000000017027220 */ /* 0x080fe20000410000 */
[----:B------:R-:W-:Y:S01]  /*c4a0*/  FMUL.FTZ R0, R25, R0 ;  /* 0x0000000019007220 */ /* 0x000fe20000410000 */
[----:B------:R-:W-:-:S02]  /*c4b0*/  HADD2.F32 R22, -RZ, R6.H1_H1 ;  /* 0x30000006ff167230 */ /* 0x000fc40000004100 */
[-C--:B------:R-:W-:Y:S01]  /*c4c0*/  FFMA.FTZ R2, R25, R21.reuse, -R2 ;  /* 0x0000001519027223 */ /* 0x080fe20000010802 */
[----:B------:R-:W-:Y:S01]  /*c4d0*/  FFMA.FTZ R21, R23, R21, R0 ;  /* 0x0000001517157223 */ /* 0x000fe20000010000 */
[----:B------:R-:W-:Y:S02]  /*c4e0*/  HADD2.F32 R0, -RZ, R24.H0_H0 ;  /* 0x20000018ff007230 */ /* 0x000fe40000004100 */
[-C--:B------:R-:W-:Y:S01]  /*c4f0*/  FFMA.FTZ R18, R27, R22.reuse, R18 ;  /* 0x000000161b127223 */ /* 0x080fe20000010012 */
[----:B------:R-:W-:Y:S02]  /*c500*/  HADD2.F32 R4, -RZ, R4.H0_H0 ;  /* 0x20000004ff047230 */ /* 0x000fe40000004100 */
[----:B------:R-:W-:Y:S01]  /*c510*/  FFMA.FTZ R19, R26, R22, -R19 ;  /* 0x000000161a137223 */ /* 0x000fe20000010813 */
[----:B------:R-:W-:Y:S02]  /*c520*/  HADD2.F32 R5, -RZ, R5.H0_H0 ;  /* 0x20000005ff057230 */ /* 0x000fe40000004100 */
[----:B------:R-:W-:-:S02]  /*c530*/  HADD2.F32 R25, -RZ, R20.H1_H1 ;  /* 0x30000014ff197230 */ /* 0x000fc40000004100 */
[----:B------:R-:W-:Y:S01]  /*c540*/  HADD2.F32 R24, -RZ, R24.H1_H1 ;  /* 0x30000018ff187230 */ /* 0x000fe20000004100 */
[----:B------:R-:W-:Y:S01]  /*c550*/  F2FP.F16.F32.PACK_AB R18, R18, R19 ;  /* 0x000000131212723e */ /* 0x000fe200000000ff */
        /* <DEDUP_REMOVED lines=11> */
[----:B------:R-:W-:Y:S01]  /*c610*/  FFMA.FTZ R24, R24, R7, R5 ;  /* 0x0000000718187223 */ /* 0x000fe20000010005 */
[----:B------:R-:W-:-:S02]  /*c620*/  MOV R21, R18 ;  /* 0x0000001200157202 */ /* 0x000fc40000000f00 */
[----:B------:R-:W-:Y:S02]  /*c630*/  F2FP.F16.F32.PACK_AB R20, R25, R20 ;  /* 0x000000141914723e */ /* 0x000fe400000000ff */
[----:B------:R-:W-:Y:S02]  /*c640*/  F2FP.F16.F32.PACK_AB R22, R24, R27 ;  /* 0x0000001b1816723e */ /* 0x000fe400000000ff */
.L_x_2955:
[----:B------:R-:W-:Y:S05]  /*c650*/  BSYNC B0 ;  /* 0x0000000000007941 */ /* 0x000fea0003800000 */
.L_x_2954:
[----:B-----5:R3:W-:Y:S02]  /*c660*/  STS.128 [R204+0x4000], R20 ;  /* 0x00400014cc007388 */ /* 0x0207e40000000c00 */
.L_x_2945:
[----:B------:R-:W-:Y:S05]  /*c670*/  BSYNC B2 ;  /* 0x0000000000027941 */ /* 0x000fea0003800000 */
.L_x_2944:
[----:B-1-3--:R-:W-:Y:S01]  /*c680*/  VIADD R20, R154, 0x10 ;  /* 0x000000109a147836 */ /* 0x00afe20000000000 */
        /* <DEDUP_REMOVED lines=23> */
[----:B------:R-:W4:Y:S04]  /*c800*/  LDG.E.64 R4, desc[UR6][R36.64] ;  /* 0x0000000624047981 */ /* 0x000f28000c1e1b00 */
[----:B------:R-:W3:Y:S01]  /*c810*/  LDG.E.64 R6, desc[UR6][R18.64] ;  /* 0x0000000612067981 */ /* 0x000ee2000c1e1b00 */
[--C-:B--2--5:R-:W-:Y:S02]  /*c820*/  HADD2.F32 R29, -RZ, R27.reuse.H0_H0 ;  /* 0x2000001bff1d7230 */ /* 0x124fe40000004100 */
[----:B------:R-:W-:Y:S02]  /*c830*/  HADD2.F32 R27, -RZ, R27.H1_H1 ;  /* 0x3000001bff1b7230 */ /* 0x000fe40000004100 */
[--C-:B------:R-:W-:Y:S02]  /*c840*/  HADD2.F32 R28, -RZ, R25.reuse.H1_H1 ;  /* 0x30000019ff1c7230 */ /* 0x100fe40000004100 */
[----:B------:R-:W-:-:S02]  /*c850*/  HADD2.F32 R31, -RZ, R25.H0_H0 ;  /* 0x20000019ff1f7230 */ /* 0x000fc40000004100 */
[----:B----4-:R-:W-:Y:S02]  /*c860*/  HADD2.F32 R0, -RZ, R5.H1_H1 ;  /* 0x30000005ff007230 */ /* 0x010fe40000004100 */
[----:B------:R-:W-:Y:S02]  /*c870*/  HADD2.F32 R21, -RZ, R4.H1_H1 ;  /* 0x30000004ff157230 */ /* 0x000fe40000004100 */
[----:B---3--:R-:W-:Y:S02]  /*c880*/  HADD2.F32 R23, -RZ, R7.H1_H1 ;  /* 0x30000007ff177230 */ /* 0x008fe40000004100 */
[-C--:B------:R-:W-:Y:S01]  /*c890*/  FMUL.FTZ R2, R27, R0.reuse ;  /* 0x000000001b027220 */ /* 0x080fe20000410000 */
[----:B------:R-:W-:Y:S02]  /*c8a0*/  HADD2.F32 R25, -RZ, R6.H1_H1 ;  /* 0x30000006ff197230 */ /* 0x000fe40000004100 */
[CC--:B------:R-:W-:Y:S01]  /*c8b0*/  FMUL.FTZ R22, R28.reuse, R21.reuse ;  /* 0x000000151c167220 */ /* 0x0c0fe20000410000 */
[----:B------:R-:W-:Y:S01]  /*c8c0*/  FMUL.FTZ R0, R29, R0 ;  /* 0x000000001d007220 */ /* 0x000fe20000410000 */
[----:B------:R-:W-:Y:S01]  /*c8d0*/  FMUL.FTZ R21, R31, R21 ;  /* 0x000000151f157220 */ /* 0x000fe20000410000 */
[----:B------:R-:W-:Y:S01]  /*c8e0*/  FFMA.FTZ R2, R29, R23, -R2 ;  /* 0x000000171d027223 */ /* 0x000fe20000010802 */
[----:B------:R-:W-:Y:S01]  /*c8f0*/  FFMA.FTZ R22, R31, R25, -R22 ;  /* 0x000000191f167223 */ /* 0x000fe20000010816 */
[----:B------:R-:W-:Y:S01]  /*c900*/  FFMA.FTZ R23, R27, R23, R0 ;  /* 0x000000171b177223 */ /* 0x000fe20000010000 */
[----:B------:R-:W-:Y:S01]  /*c910*/  FFMA.FTZ R21, R28, R25, R21 ;  /* 0x000000191c157223 */ /* 0x000fe20000010015 */
[----:B------:R-:W-:-:S02]  /*c920*/  HADD2.F32 R4, -RZ, R4.H0_H0 ;  /* 0x20000004ff047230 */ /* 0x000fc40000004100 */
[----:B------:R-:W-:Y:S01]  /*c930*/  HADD2.F32 R27, -RZ, R24.H1_H1 ;  /* 0x30000018ff1b7230 */ /* 0x000fe20000004100 */
[----:B------:R-:W-:Y:S01]  /*c940*/  F2FP.F16.F32.PACK_AB R2, R23, R2 ;  /* 0x000000021702723e */ /* 0x000fe200000000ff */
[----:B------:R-:W-:Y:S02]  /*c950*/  HADD2.F32 R0, -RZ, R26.H0_H0 ;  /* 0x2000001aff007230 */ /* 0x000fe40000004100 */
[----:B------:R-:W-:Y:S02]  /*c960*/  HADD2.F32 R5, -RZ, R5.H0_H0 ;  /* 0x20000005ff057230 */ /* 0x000fe40000004100 */
[----:B------:R-:W-:Y:S02]  /*c970*/  HADD2.F32 R25, -RZ, R24.H0_H0 ;  /* 0x20000018ff197230 */ /* 0x000fe40000004100 */
[----:B------:R-:W-:Y:S01]  /*c980*/  FMUL.FTZ R24, R27, R4 ;  /* 0x000000041b187220 */ /* 0x000fe20000410000 */
[----:B------:R-:W-:Y:S02]  /*c990*/  HADD2.F32 R26, -RZ, R26.H1_H1 ;  /* 0x3000001aff1a7230 */ /* 0x000fe40000004100 */
        /* <DEDUP_REMOVED lines=13> */
.L_x_2961:
[----:B------:R-:W-:Y:S05]  /*ca70*/  BSYNC B0 ;  /* 0x0000000000007941 */ /* 0x000fea0003800000 */
.L_x_2960:
[----:B-----5:R1:W-:Y:S02]  /*ca80*/  STS.128 [R204+0x800], R24 ;  /* 0x00080018cc007388 */ /* 0x0203e40000000c00 */
.L_x_2959:
[----:B------:R-:W-:Y:S05]  /*ca90*/  BSYNC B1 ;  /* 0x0000000000017941 */ /* 0x000fea0003800000 */
.L_x_2958:
[----:B------:R1:W-:Y:S01]  /*caa0*/  @P1 STS.128 [R204+0x2800], RZ ;  /* 0x002800ffcc001388 */ /* 0x0003e20000000c00 */
[----:B------:R-:W-:Y:S04]  /*cab0*/  BSSY B1, `(.L_x_2962) ;  /* 0x000002f000017945 */ /* 0x000fe80003800000 */
[----:B------:R-:W-:Y:S05]  /*cac0*/  @P1 BRA `(.L_x_2963) ;  /* 0x0000000000b41947 */ /* 0x000fea0003800000 */
[----:B-1----:R1:W5:Y:S01]  /*cad0*/  LDG.E.128 R24, desc[UR6][R32.64+0x80] ;  /* 0x0000800620187981 */ /* 0x002362000c1e1d00 */
[----:B------:R-:W-:Y:S01]  /*cae0*/  ISETP.GE.AND P2, PT, R11, UR12, PT ;  /* 0x0000000c0b007c0c */ /* 0x000fe2000bf46270 */
[----:B------:R-:W-:-:S12]  /*caf0*/  BSSY B0, `(.L_x_2964) ;  /* 0x0000029000007945 */ /* 0x000fd80003800000 */
[----:B------:R-:W-:Y:S05]  /*cb00*/  @P2 BRA `(.L_x_2965) ;  /* 0x00000000009c2947 */ /* 0x000fea0003800000 */
[----:B------:R-:W3:Y:S04]  /*cb10*/  LDG.E.64 R4, desc[UR6][R36.64+0x40] ;  /* 0x0000400624047981 */ /* 0x000ee8000c1e1b00 */
[----:B------:R-:W4:Y:S01]  /*cb20*/  LDG.E.64 R6, desc[UR6][R18.64+0x40] ;  /* 0x0000400612067981 */ /* 0x000f22000c1e1b00 */
[--C-:B--2--5:R-:W-:Y:S02]  /*cb30*/  HADD2.F32 R29, -RZ, R27.reuse.H0_H0 ;  /* 0x2000001bff1d7230 */ /* 0x124fe40000004100 */
        /* <DEDUP_REMOVED lines=36> */
.L_x_2965:
[----:B------:R-:W-:Y:S05]  /*cd80*/  BSYNC B0 ;  /* 0x0000000000007941 */ /* 0x000fea0003800000 */
.L_x_2964:
[----:B-----5:R1:W-:Y:S02]  /*cd90*/  STS.128 [R204+0x2800], R24 ;  /* 0x00280018cc007388 */ /* 0x0203e40000000c00 */
.L_x_2963:
[----:B------:R-:W-:Y:S05]  /*cda0*/  BSYNC B1 ;  /* 0x0000000000017941 */ /* 0x000fea0003800000 */
.L_x_2962:
[----:B------:R1:W-:Y:S01]  /*cdb0*/  @P0 STS.128 [R204+0x4800], RZ ;  /* 0x004800ffcc000388 */ /* 0x0003e20000000c00 */
[----:B------:R-:W-:Y:S05]  /*cdc0*/  @P0 BRA `(.L_x_2957) ;  /* 0x0000000000b00947 */ /* 0x000fea0003800000 */
[----:B-1-3--:R-:W5:Y:S01]  /*cdd0*/  LDG.E.128 R32, desc[UR6][R32.64+0x100] ;  /* 0x0001000620207981 */ /* 0x00af62000c1e1d00 */
        /* <DEDUP_REMOVED lines=20> */
[-C--:B------:R-:W-:Y:S01]  /*cf20*/  FFMA.FTZ R19, R24, R22.reuse, -R19 ;  /* 0x0000001618137223 */ /* 0x080fe20000010813 */
[----:B------:R-:W-:Y:S02]  /*cf30*/  HADD2.F32 R4, -RZ, R4.H0_H0 ;  /* 0x20000004ff047230 */ /* 0x000fe40000004100 */
[----:B------:R-:W-:Y:S01]  /*cf40*/  FFMA.FTZ R18, R27, R22, R18 ;  /* 0x000000161b127223 */ /* 0x000fe20000010012 */
[----:B------:R-:W-:Y:S01]  /*cf50*/  HADD2.F32 R5, -RZ, R5.H0_H0 ;  /* 0x20000005ff057230 */ /* 0x000fe20000004100 */
[----:B------:R-:W-:Y:S01]  /*cf60*/  F2FP.F16.F32.PACK_AB R35, R21, R2 ;  /* 0x000000021523723e */ /* 0x000fe200000000ff */
        /* <DEDUP_REMOVED lines=9> */
[----:B------:R-:W-:Y:S01]  /*d000*/  FMUL.FTZ R5, R0, R5 ;  /* 0x0000000500057220 */ /* 0x000fe20000410000 */
[----:B------:R-:W-:-:S02]  /*d010*/  FFMA.FTZ R22, R23, R6, -R22 ;  /* 0x0000000617167223 */ /* 0x000fc40000010816 */
[----:B------:R-:W-:Y:S01]  /*d020*/  FFMA.FTZ R25, R25, R6, R4 ;  /* 0x0000000619197223 */ /* 0x000fe20000010004 */
[-C--:B------:R-:W-:Y:S01]  /*d030*/  FFMA.FTZ R27, R0, R7.reuse, -R27 ;  /* 0x00000007001b7223 */ /* 0x080fe2000001081b */
[----:B------:R-:W-:-:S03]  /*d040*/  FFMA.FTZ R34, R34, R7, R5 ;  /* 0x0000000722227223 */ /* 0x000fc60000010005 */
[----:B------:R-:W-:Y:S02]  /*d050*/  F2FP.F16.F32.PACK_AB R32, R25, R22 ;  /* 0x000000161920723e */ /* 0x000fe400000000ff */
[----:B------:R-:W-:Y:S02]  /*d060*/  F2FP.F16.F32.PACK_AB R34, R34, R27 ;  /* 0x0000001b2222723e */ /* 0x000fe400000000ff */
.L_x_2967:
[----:B------:R-:W-:Y:S05]  /*d070*/  BSYNC B0 ;  /* 0x0000000000007941 */ /* 0x000fea0003800000 */
.L_x_2966:
[----:B-----5:R1:W-:Y:S02]  /*d080*/  STS.128 [R204+0x4800], R32 ;  /* 0x00480020cc007388 */ /* 0x0203e40000000c00 */
.L_x_2957:
[----:B------:R-:W-:Y:S05]  /*d090*/  BSYNC B2 ;  /* 0x0000000000027941 */ /* 0x000fea0003800000 */
.L_x_2956:
        /* <DEDUP_REMOVED lines=13> */
[----:B--2---:R-:W-:-:S03]  /*d170*/  IMAD.SHL.U32 R28, R5, 0x2, RZ ;  /* 0x00000002051c7824 */ /* 0x004fc600078e00ff */
[----:B------:R-:W-:Y:S01]  /*d180*/  SHF.L.U64.HI R0, R5, 0x1, R0 ;  /* 0x0000000105007819 */ /* 0x000fe20000010200 */
[----:B------:R2:W-:Y:S01]  /*d190*/  @P2 STS.128 [R204+0x1000], RZ ;  /* 0x001000ffcc002388 */ /* 0x0005e20000000c00 */
[C---:B------:R-:W-:Y:S02]  /*d1a0*/  IADD3 R18, P5, R28.reuse, UR10, RZ ;  /* 0x0000000a1c127c10 */ /* 0x040fe4000ffbe0ff */
[----:B------:R-:W-:Y:S02]  /*d1b0*/  IADD3 R28, P4, R28, UR8, RZ ;  /* 0x000000081c1c7c10 */ /* 0x000fe4000ff9e0ff */
[C---:B------:R-:W-:Y:S02]  /*d1c0*/  IADD3.X R19, R0.reuse, UR11, RZ, P5, !PT ;  /* 0x0000000b00137c10 */ /* 0x040fe4000affe4ff */
[----:B------:R-:W-:Y:S01]  /*d1d0*/  IADD3.X R29, R0, UR9, RZ, P4, !PT ;  /* 0x00000009001d7c10 */ /* 0x000fe2000a7fe4ff */
[----:B------:R-:W-:Y:S08]  /*d1e0*/  @P2 BRA `(.L_x_2971) ;  /* 0x0000000000bc2947 */ /* 0x000ff00003800000 */
[----:B-1----:R1:W5:Y:S01]  /*d1f0*/  LDG.E.128 R24, desc[UR6][R12.64] ;  /* 0x000000060c187981 */ /* 0x002362000c1e1d00 */
        /* <DEDUP_REMOVED lines=8> */
[--C-:B---3--:R-:W-:Y:S02]  /*d280*/  HADD2.F32 R32, -RZ, R25.reuse.H1_H1 ;  /* 0x30000019ff207230 */ /* 0x108fe40000004100 */
        /* <DEDUP_REMOVED lines=35> */
.L_x_2973:
[----:B------:R-:W-:Y:S05]  /*d4c0*/  BSYNC B0 ;  /* 0x0000000000007941 */ /* 0x000fea0003800000 */
.L_x_2972:
[----:B-----5:R1:W-:Y:S02]  /*d4d0*/  STS.128 [R204+0x1000], R24 ;  /* 0x00100018cc007388 */ /* 0x0203e40000000c00 */
.L_x_2971:
[----:B------:R-:W-:Y:S05]  /*d4e0*/  BSYNC B1 ;  /* 0x0000000000017941 */ /* 0x000fea0003800000 */
.L_x_2970:
        /* <DEDUP_REMOVED lines=48> */
.L_x_2977:
[----:B------:R-:W-:Y:S05]  /*d7f0*/  BSYNC B0 ;  /* 0x0000000000007941 */ /* 0x000fea0003800000 */
.L_x_2976:
[----:B-----5:R1:W-:Y:S02]  /*d800*/  STS.128 [R204+0x3000], R24 ;  /* 0x00300018cc007388 */ /* 0x0203e40000000c00 */
.L_x_2975:
[----:B------:R-:W-:Y:S05]  /*d810*/  BSYNC B1 ;  /* 0x0000000000017941 */ /* 0x000fea0003800000 */
.L_x_2974:
[----:B------:R1:W-:Y:S01]  /*d820*/  @P0 STS.128 [R204+0x5000], RZ ;  /* 0x005000ffcc000388 */ /* 0x0003e20000000c00 */
[----:B------:R-:W-:Y:S05]  /*d830*/  @P0 BRA `(.L_x_2969) ;  /* 0x0000000000b40947 */ /* 0x000fea0003800000 */
[----:B-1----:R1:W5:Y:S01]  /*d840*/  LDG.E.128 R24, desc[UR6][R12.64+0x100] ;  /* 0x000100060c187981 */ /* 0x002362000c1e1d00 */
[----:B------:R-:W-:Y:S01]  /*d850*/  ISETP.GE.AND P2, PT, R10, UR12, PT ;  /* 0x0000000c0a007c0c */ /* 0x000fe2000bf46270 */
[----:B------:R-:W-:-:S12]  /*d860*/  BSSY B0, `(.L_x_2978) ;  /* 0x0000029000007945 */ /* 0x000fd80003800000 */
[----:B------:R-:W-:Y:S05]  /*d870*/  @P2 BRA `(.L_x_2979) ;  /* 0x00000000009c2947 */ /* 0x000fea0003800000 */
[----:B------:R-:W2:Y:S04]  /*d880*/  LDG.E.64 R4, desc[UR6][R28.64+0x80] ;  /* 0x000080061c047981 */ /* 0x000ea8000c1e1b00 */
[----:B------:R-:W3:Y:S01]  /*d890*/  LDG.E.64 R6, desc[UR6][R18.64+0x80] ;  /* 0x0000800612067981 */ /* 0x000ee2000c1e1b00 */
[--C-:B-----5:R-:W-:Y:S02]  /*d8a0*/  HADD2.F32 R21, -RZ, R27.reuse.H1_H1 ;  /* 0x3000001bff157230 */ /* 0x120fe40000004100 */
[----:B------:R-:W-:Y:S02]  /*d8b0*/  HADD2.F32 R23, -RZ, R27.H0_H0 ;  /* 0x2000001bff177230 */ /* 0x000fe40000004100 */
[--C-:B------:R-:W-:Y:S02]  /*d8c0*/  HADD2.F32 R30, -RZ, R25.reuse.H0_H0 ;  /* 0x20000019ff1e7230 */ /* 0x100fe40000004100 */
[----:B------:R-:W-:-:S02]  /*d8d0*/  HADD2.F32 R25, -RZ, R25.H1_H1 ;  /* 0x30000019ff197230 */ /* 0x000fc40000004100 */
[----:B--2---:R-:W-:Y:S02]  /*d8e0*/  HADD2.F32 R0, -RZ, R5.H1_H1 ;  /* 0x30000005ff007230 */ /* 0x004fe40000004100 */
[----:B-1----:R-:W-:Y:S02]  /*d8f0*/  HADD2.F32 R12, -RZ, R4.H1_H1 ;  /* 0x30000004ff0c7230 */ /* 0x002fe40000004100 */
[----:B---3--:R-:W-:Y:S02]  /*d900*/  HADD2.F32 R19, -RZ, R7.H1_H1 ;  /* 0x30000007ff137230 */ /* 0x008fe40000004100 */
        /* <DEDUP_REMOVED lines=10> */
[----:B------:R-:W-:Y:S02]  /*d9b0*/  HADD2.F32 R26, -RZ, R26.H1_H1 ;  /* 0x3000001aff1a7230 */ /* 0x000fe40000004100 */
[----:B------:R-:W-:Y:S01]  /*d9c0*/  FFMA.FTZ R12, R25, R18, R12 ;  /* 0x00000012190c7223 */ /* 0x000fe2000001000c */
[----:B------:R-:W-:Y:S01]  /*d9d0*/  HADD2.F32 R4, -RZ, R4.H0_H0 ;  /* 0x20000004ff047230 */ /* 0x000fe20000004100 */
[----:B------:R-:W-:Y:S01]  /*d9e0*/  F2FP.F16.F32.PACK_AB R27, R19, R2 ;  /* 0x00000002131b723e */ /* 0x000fe200000000ff */
[--C-:B------:R-:W-:Y:S02]  /*d9f0*/  HADD2.F32 R23, -RZ, R24.reuse.H1_H1 ;  /* 0x30000018ff177230 */ /* 0x100fe40000004100 */
[----:B------:R-:W-:Y:S01]  /*da00*/  FMUL.FTZ R25, R26, R5 ;  /* 0x000000051a197220 */ /* 0x000fe20000410000 */
[----:B------:R-:W-:-:S02]  /*da10*/  HADD2.F32 R21, -RZ, R24.H0_H0 ;  /* 0x20000018ff157230 */ /* 0x000fc40000004100 */
[----:B------:R-:W-:Y:S01]  /*da20*/  FMUL.FTZ R5, R0, R5 ;  /* 0x0000000500057220 */ /* 0x000fe20000410000 */
[----:B------:R-:W-:Y:S02]  /*da30*/  HADD2.F32 R7, -RZ, R7.H0_H0 ;  /* 0x20000007ff077230 */ /* 0x000fe40000004100 */
[-C--:B------:R-:W-:Y:S01]  /*da40*/  FMUL.FTZ R18, R23, R4.reuse ;  /* 0x0000000417127220 */ /* 0x080fe20000410000 */
[----:B------:R-:W-:Y:S02]  /*da50*/  HADD2.F32 R6, -RZ, R6.H0_H0 ;  /* 0x20000006ff067230 */ /* 0x000fe40000004100 */
[C---:B------:R-:W-:Y:S01]  /*da60*/  FMUL.FTZ R4, R21.reuse, R4 ;  /* 0x0000000415047220 */ /* 0x040fe20000410000 */
[----:B------:R-:W-:Y:S01]  /*da70*/  F2FP.F16.F32.PACK_AB R12, R12, R13 ;  /* 0x0000000d0c0c723e */ /* 0x000fe200000000ff */
[-C--:B------:R-:W-:Y:S01]  /*da80*/  FFMA.FTZ R25, R0, R7.reuse, -R25 ;  /* 0x0000000700197223 */ /* 0x080fe20000010819 */
[----:B------:R-:W-:Y:S01]  /*da90*/  FFMA.FTZ R26, R26, R7, R5 ;  /* 0x000000071a1a7223 */ /* 0x000fe20000010005 */
[-C--:B------:R-:W-:Y:S01]  /*daa0*/  FFMA.FTZ R18, R21, R6.reuse, -R18 ;  /* 0x0000000615127223 */ /* 0x080fe20000010812 */
[----:B------:R-:W-:-:S03]  /*dab0*/  FFMA.FTZ R23, R23, R6, R4 ;  /* 0x0000000617177223 */ /* 0x000fc60000010004 */
[----:B------:R-:W-:Y:S02]  /*dac0*/  F2FP.F16.F32.PACK_AB R26, R26, R25 ;  /* 0x000000191a1a723e */ /* 0x000fe400000000ff */
[----:B------:R-:W-:Y:S02]  /*dad0*/  F2FP.F16.F32.PACK_AB R24, R23, R18 ;  /* 0x000000121718723e */ /* 0x000fe400000000ff */
[----:B------:R-:W-:Y:S02]  /*dae0*/  MOV R25, R12 ;  /* 0x0000000c00197202 */ /* 0x000fe40000000f00 */
.L_x_2979:
[----:B------:R-:W-:Y:S05]  /*daf0*/  BSYNC B0 ;  /* 0x0000000000007941 */ /* 0x000fea0003800000 */
.L_x_2978:
[----:B-----5:R1:W-:Y:S02]  /*db00*/  STS.128 [R204+0x5000], R24 ;  /* 0x00500018cc007388 */ /* 0x0203e40000000c00 */
.L_x_2969:
[----:B------:R-:W-:Y:S05]  /*db10*/  BSYNC B2 ;  /* 0x0000000000027941 */ /* 0x000fea0003800000 */
.L_x_2968:
[----:B--2---:R-:W-:-:S05]  /*db20*/  VIADD R28, R154, 0x30 ;  /* 0x000000309a1c7836 */ /* 0x004fca0000000000 */
        /* <DEDUP_REMOVED lines=11> */
[----:B-1----:R-:W-:-:S03]  /*dbe0*/  IMAD.SHL.U32 R24, R0, 0x2, RZ ;  /* 0x0000000200187824 */ /* 0x002fc600078e00ff */
[----:B------:R-:W-:Y:S01]  /*dbf0*/  SHF.L.U64.HI R0, R0, 0x1, R17 ;  /* 0x0000000100007819 */ /* 0x000fe20000010211 */
[----:B------:R1:W-:Y:S01]  /*dc00*/  @P2 STS.128 [R204+0x1800], RZ ;  /* 0x001800ffcc002388 */ /* 0x0003e20000000c00 */
[C---:B------:R-:W-:Y:S02]  /*dc10*/  IADD3 R6, P5, R24.reuse, UR10, RZ ;  /* 0x0000000a18067c10 */ /* 0x040fe4000ffbe0ff */
[----:B------:R-:W-:Y:S02]  /*dc20*/  IADD3 R24, P4, R24, UR8, RZ ;  /* 0x0000000818187c10 */ /* 0x000fe4000ff9e0ff */
[C---:B------:R-:W-:Y:S02]  /*dc30*/  IADD3.X R7, R0.reuse, UR11, RZ, P5, !PT ;  /* 0x0000000b00077c10 */ /* 0x040fe4000affe4ff */
        /* <DEDUP_REMOVED lines=8> */
[--C-:B-----5:R-:W-:Y:S02]  /*dcc0*/  HADD2.F32 R21, -RZ, R19.reuse.H0_H0 ;  /* 0x20000013ff157230 */ /* 0x120fe40000004100 */
        /* <DEDUP_REMOVED lines=36> */
.L_x_2984:
[----:B------:R-:W-:Y:S05]  /*df10*/  BSYNC B0 ;  /* 0x0000000000007941 */ /* 0x000fea0003800000 */
.L_x_2983:
[----:B-----5:R1:W-:Y:S02]  /*df20*/  STS.128 [R204+0x1800], R16 ;  /* 0x00180010cc007388 */ /* 0x0203e40000000c00 */
.L_x_2982:
[----:B------:R-:W-:Y:S05]  /*df30*/  BSYNC B1 ;  /* 0x0000000000017941 */ /* 0x000fea0003800000 */
.L_x_2981:
        /* <DEDUP_REMOVED lines=9> */
[--C-:B-----5:R-:W-:Y:S01]  /*dfd0*/  HADD2.F32 R21, -RZ, R13.reuse.H0_H0 ;  /* 0x2000000dff157230 */ /* 0x120fe20000004100 */
[----:B-1----:R-:W-:Y:S01]  /*dfe0*/  MOV R19, R14 ;  /* 0x0000000e00137202 */ /* 0x002fe20000000f00 */
[----:B------:R-:W-:Y:S02]  /*dff0*/  HADD2.F32 R26, -RZ, R13.H1_H1 ;  /* 0x3000000dff1a7230 */ /* 0x000fe40000004100 */
[--C-:B------:R-:W-:Y:S02]  /*e000*/  HADD2.F32 R17, -RZ, R15.reuse.H1_H1 ;  /* 0x3000000fff117230 */ /* 0x100fe40000004100 */
[----:B------:R-:W-:-:S02]  /*e010*/  HADD2.F32 R18, -RZ, R15.H0_H0 ;  /* 0x2000000fff127230 */ /* 0x000fc40000004100 */
[----:B--2---:R-:W-:Y:S02]  /*e020*/  HADD2.F32 R13, -RZ, R2.H1_H1 ;  /* 0x30000002ff0d7230 */ /* 0x004fe40000004100 */
[----:B------:R-:W-:Y:S02]  /*e030*/  HADD2.F32 R0, -RZ, R3.H1_H1 ;  /* 0x30000003ff007230 */ /* 0x000fe40000004100 */
[----:B---3--:R-:W-:Y:S02]  /*e040*/  HADD2.F32 R16, -RZ, R4.H1_H1 ;  /* 0x30000004ff107230 */ /* 0x008fe40000004100 */
        /* <DEDUP_REMOVED lines=10> */
[----:B------:R-:W-:Y:S01]  /*e0f0*/  HADD2.F32 R3, -RZ, R3.H0_H0 ;  /* 0x20000003ff037230 */ /* 0x000fe20000004100 */
[----:B------:R-:W-:Y:S01]  /*e100*/  F2FP.F16.F32.PACK_AB R13, R13, R14 ;  /* 0x0000000e0d0d723e */ /* 0x000fe200000000ff */
[--C-:B------:R-:W-:Y:S02]  /*e110*/  HADD2.F32 R15, -RZ, R12.reuse.H0_H0 ;  /* 0x2000000cff0f7230 */ /* 0x100fe40000004100 */
[----:B------:R-:W-:Y:S02]  /*e120*/  HADD2.F32 R17, -RZ, R12.H1_H1 ;  /* 0x3000000cff117230 */ /* 0x000fe40000004100 */
[--C-:B------:R-:W-:Y:S02]  /*e130*/  HADD2.F32 R16, -RZ, R19.reuse.H1_H1 ;  /* 0x30000013ff107230 */ /* 0x100fe40000004100 */
[----:B------:R-:W-:Y:S02]  /*e140*/  HADD2.F32 R12, -RZ, R19.H0_H0 ;  /* 0x20000013ff0c7230 */ /* 0x000fe40000004100 */
[----:B------:R-:W-:Y:S01]  /*e150*/  FMUL.FTZ R18, R17, R2 ;  /* 0x0000000211127220 */ /* 0x000fe20000410000 */
[----:B------:R-:W-:-:S02]  /*e160*/  HADD2.F32 R4, -RZ, R4.H0_H0 ;  /* 0x20000004ff047230 */ /* 0x000fc40000004100 */
        /* <DEDUP_REMOVED lines=11> */
.L_x_2988:
[----:B------:R-:W-:Y:S05]  /*e220*/  BSYNC B0 ;  /* 0x0000000000007941 */ /* 0x000fea0003800000 */
.L_x_2987:
[----:B-----5:R1:W-:Y:S02]  /*e230*/  STS.128 [R204+0x3800], R12 ;  /* 0x0038000ccc007388 */ /* 0x0203e40000000c00 */
.L_x_2986:
[----:B------:R-:W-:Y:S05]  /*e240*/  BSYNC B1 ;  /* 0x0000000000017941 */ /* 0x000fea0003800000 */
.L_x_2985:
        /* <DEDUP_REMOVED lines=8> */
[----:B-----5:R-:W-:Y:S01]  /*e2d0*/  MOV R11, R15 ;  /* 0x0000000f000b7202 */ /* 0x020fe20000000f00 */
[--C-:B------:R-:W-:Y:S02]  /*e2e0*/  HADD2.F32 R15, -RZ, R13.reuse.H0_H0 ;  /* 0x2000000dff0f7230 */ /* 0x100fe40000004100 */
[----:B------:R-:W-:Y:S02]  /*e2f0*/  HADD2.F32 R16, -RZ, R13.H1_H1 ;  /* 0x3000000dff107230 */ /* 0x000fe40000004100 */
[----:B------:R-:W-:-:S02]  /*e300*/  HADD2.F32 R13, -RZ, R11.H0_H0 ;  /* 0x2000000bff0d7230 */ /* 0x000fc40000004100 */
[----:B------:R-:W-:Y:S02]  /*e310*/  HADD2.F32 R11, -RZ, R11.H1_H1 ;  /* 0x3000000bff0b7230 */ /* 0x000fe40000004100 */
[----:B--2---:R-:W-:Y:S02]  /*e320*/  HADD2.F32 R0, -RZ, R3.H1_H1 ;  /* 0x30000003ff007230 */ /* 0x004fe40000004100 */
[----:B------:R-:W-:Y:S02]  /*e330*/  HADD2.F32 R17, -RZ, R2.H1_H1 ;  /* 0x30000002ff117230 */ /* 0x000fe40000004100 */
[----:B-1----:R-:W-:Y:S02]  /*e340*/  HADD2.F32 R9, -RZ, R5.H1_H1 ;  /* 0x30000005ff097230 */ /* 0x002fe40000004100 */
        /* <DEDUP_REMOVED lines=31> */
.L_x_2990:
[----:B------:R-:W-:Y:S05]  /*e540*/  BSYNC B0 ;  /* 0x0000000000007941 */ /* 0x000fea0003800000 */
.L_x_2989:
[----:B-----5:R1:W-:Y:S01]  /*e550*/  STS.128 [R204+0x5800], R12 ;  /* 0x0058000ccc007388 */ /* 0x0203e20000000c00 */
[----:B------:R-:W-:Y:S05]  /*e560*/  BRA `(.L_x_2980) ;  /* 0x0000005000387947 */ /* 0x000fea0003800000 */
.L_x_2943:
        /* <DEDUP_REMOVED lines=33> */
[----:B---3--:R-:W-:Y:S01]  /*e780*/  MOV R30, R23 ;  /* 0x00000017001e7202 */ /* 0x008fe20000000f00 */
[----:B------:R-:W-:Y:S02]  /*e790*/  HADD2.F32 R36, -RZ, R20.H0_H0 ;  /* 0x20000014ff247230 */ /* 0x000fe40000004100 */
[--C-:B----4-:R-:W-:Y:S02]  /*e7a0*/  HADD2.F32 R23, -RZ, R4.reuse.H0_H0 ;  /* 0x20000004ff177230 */ /* 0x110fe40000004100 */
[----:B------:R-:W-:Y:S02]  /*e7b0*/  HADD2.F32 R31, -RZ, R4.H1_H1 ;  /* 0x30000004ff1f7230 */ /* 0x000fe40000004100 */
[--C-:B------:R-:W-:Y:S02]  /*e7c0*/  HADD2.F32 R4, -RZ, R5.reuse.H0_H0 ;  /* 0x20000005ff047230 */ /* 0x100fe40000004100 */
[----:B------:R-:W-:Y:S01]  /*e7d0*/  @!P4 FADD.FTZ R23, -R23, -RZ ;  /* 0x800000ff1717c221 */ /* 0x000fe20000010100 */
[----:B------:R-:W-:-:S02]  /*e7e0*/  HADD2.F32 R34, -RZ, R5.H1_H1 ;  /* 0x30000005ff227230 */ /* 0x000fc40000004100 */
[--C-:B------:R-:W-:Y:S02]  /*e7f0*/  HADD2.F32 R5, -RZ, R6.reuse.H0_H0 ;  /* 0x20000006ff057230 */ /* 0x100fe40000004100 */
[----:B------:R-:W-:Y:S01]  /*e800*/  @!P4 FADD.FTZ R4, -R4, -RZ ;  /* 0x800000ff0404c221 */ /* 0x000fe20000010100 */
[----:B------:R-:W-:Y:S02]  /*e810*/  HADD2.F32 R35, -RZ, R6.H1_H1 ;  /* 0x30000006ff237230 */ /* 0x000fe40000004100 */
[----:B------:R-:W-:Y:S02]  /*e820*/  HADD2.F32 R37, -RZ, R21.H0_H0 ;  /* 0x20000015ff257230 */ /* 0x000fe40000004100 */
[----:B------:R-:W-:Y:S02]  /*e830*/  HADD2.F32 R6, -RZ, R7.H0_H0 ;  /* 0x20000007ff067230 */ /* 0x000fe40000004100 */
[----:B------:R-:W-:Y:S01]  /*e840*/  FMUL.FTZ R36, R36, R23 ;  /* 0x0000001724247220 */ /* 0x000fe20000410000 */
[----:B------:R-:W-:-:S02]  /*e850*/  HADD2.F32 R20, -RZ, R20.H1_H1 ;  /* 0x30000014ff147230 */ /* 0x000fc40000004100 */
        /* <DEDUP_REMOVED lines=9> */
[----:B------:R-:W-:Y:S01]  /*e8f0*/  FMUL.FTZ R20, R20, R31 ;  /* 0x0000001f14147220 */ /* 0x000fe20000410000 */
[----:B------:R-:W-:Y:S01]  /*e900*/  FMUL.FTZ R6, R23, R6 ;  /* 0x0000000617067220 */ /* 0x000fe20000410000 */
[----:B------:R-:W-:Y:S02]  /*e910*/  HADD2.F32 R21, -RZ, R21.H1_H1 ;  /* 0x30000015ff157230 */ /* 0x000fe40000004100 */
[----:B------:R-:W-:Y:S01]  /*e920*/  FMUL.FTZ R5, R4, R5 ;  /* 0x0000000504057220 */ /* 0x000fe20000410000 */
[--C-:B-----5:R-:W-:Y:S02]  /*e930*/  HADD2.F32 R23, -RZ, R24.reuse.H0_H0 ;  /* 0x20000018ff177230 */ /* 0x120fe40000004100 */
[----:B------:R-:W-:Y:S01]  /*e940*/  @!P4 FADD.FTZ R34, -R34, -RZ ;  /* 0x800000ff2222c221 */ /* 0x000fe20000010100 */
[----:B------:R-:W-:Y:S02]  /*e950*/  HADD2.F32 R31, -RZ, R24.H1_H1 ;  /* 0x30000018ff1f7230 */ /* 0x000fe40000004100 */
[----:B------:R-:W-:Y:S01]  /*e960*/  FMUL.FTZ R35, R22, R35 ;  /* 0x0000002316237220 */ /* 0x000fe20000410000 */
[----:B------:R-:W-:-:S02]  /*e970*/  HADD2.F32 R30, -RZ, R30.H1_H1 ;  /* 0x3000001eff1e7230 */ /* 0x000fc40000004100 */
[----:B------:R-:W-:Y:S01]  /*e980*/  @!P4 FADD.FTZ R7, -R7, -RZ ;  /* 0x800000ff0707c221 */ /* 0x000fe20000010100 */
[--C-:B--2---:R-:W-:Y:S02]  /*e990*/  HADD2.F32 R4, -RZ, R16.reuse.H0_H0 ;  /* 0x20000010ff047230 */ /* 0x104fe40000004100 */
[----:B------:R-:W-:Y:S02]  /*e9a0*/  HADD2.F32 R24, -RZ, R16.H1_H1 ;  /* 0x30000010ff187230 */ /* 0x000fe40000004100 */
[----:B------:R-:W-:Y:S02]  /*e9b0*/  HADD2.F32 R22, -RZ, R25.H0_H0 ;  /* 0x20000019ff167230 */ /* 0x000fe40000004100 */
[--C-:B------:R-:W-:Y:S02]  /*e9c0*/  HADD2.F32 R16, -RZ, R17.reuse.H0_H0 ;  /* 0x20000011ff107230 */ /* 0x100fe40000004100 */
[----:B------:R-:W-:Y:S01]  /*e9d0*/  FMUL.FTZ R21, R21, R34 ;  /* 0x0000002215157220 */ /* 0x000fe20000410000 */
[----:B------:R-:W-:Y:S01]  /*e9e0*/  FMUL.FTZ R7, R30, R7 ;  /* 0x000000071e077220 */ /* 0x000fe20000410000 */
        /* <DEDUP_REMOVED lines=22> */
.L_x_2996:
[----:B------:R-:W-:Y:S05]  /*eb50*/  BSYNC B0 ;  /* 0x0000000000007941 */ /* 0x000fea0003800000 */
.L_x_2995:
[----:B-----5:R3:W-:Y:S02]  /*eb60*/  STS.128 [R204], R24 ;  /* 0x00000018cc007388 */ /* 0x0207e40000000c00 */
.L_x_2994:
[----:B------:R-:W-:Y:S05]  /*eb70*/  BSYNC B1 ;  /* 0x0000000000017941 */ /* 0x000fea0003800000 */
.L_x_2993:
        /* <DEDUP_REMOVED lines=29> */
[----:B--2---:R-:W-:Y:S01]  /*ed50*/  MOV R30, R23 ;  /* 0x00000017001e7202 */ /* 0x004fe20000000f00 */
        /* <DEDUP_REMOVED lines=32> */
[--C-:B---3--:R-:W-:Y:S02]  /*ef60*/  HADD2.F32 R4, -RZ, R16.reuse.H0_H0 ;  /* 0x20000010ff047230 */ /* 0x108fe40000004100 */
        /* <DEDUP_REMOVED lines=27> */
.L_x_3000:
[----:B------:R-:W-:Y:S05]  /*f120*/  BSYNC B0 ;  /* 0x0000000000007941 */ /* 0x000fea0003800000 */
.L_x_2999:
[----:B-----5:R1:W-:Y:S02]  /*f130*/  STS.128 [R204+0x2000], R24 ;  /* 0x00200018cc007388 */ /* 0x0203e40000000c00 */
.L_x_2998:
[----:B------:R-:W-:Y:S05]  /*f140*/  BSYNC B1 ;  /* 0x0000000000017941 */ /* 0x000fea0003800000 */
.L_x_2997:
        /* <DEDUP_REMOVED lines=19> */
[----:B------:R-:W1:Y:S01]  /*f280*/  LDG.E.128 R20, desc[UR6][R20.64+0x100] ;  /* 0x0001000614147981 */ /* 0x000e62000c1e1d00 */
        /* <DEDUP_REMOVED lines=8> */
[----:B-12---:R-:W-:Y:S01]  /*f310*/  MOV R28, R23 ;  /* 0x00000017001c7202 */ /* 0x006fe20000000f00 */
[----:B------:R-:W-:Y:S02]  /*f320*/  HADD2.F32 R34, -RZ, R20.H0_H0 ;  /* 0x20000014ff227230 */ /* 0x000fe40000004100 */
[--C-:B---3--:R-:W-:Y:S02]  /*f330*/  HADD2.F32 R23, -RZ, R4.reuse.H0_H0 ;  /* 0x20000004ff177230 */ /* 0x108fe40000004100 */
        /* <DEDUP_REMOVED lines=30> */
[--C-:B----4-:R-:W-:Y:S02]  /*f520*/  HADD2.F32 R4, -RZ, R16.reuse.H0_H0 ;  /* 0x20000010ff047230 */ /* 0x110fe40000004100 */
        /* <DEDUP_REMOVED lines=27> */
.L_x_3002:
[----:B------:R-:W-:Y:S05]  /*f6e0*/  BSYNC B0 ;  /* 0x0000000000007941 */ /* 0x000fea0003800000 */
.L_x_3001:
[----:B-----5:R3:W-:Y:S02]  /*f6f0*/  STS.128 [R204+0x4000], R24 ;  /* 0x00400018cc007388 */ /* 0x0207e40000000c00 */
.L_x_2992:
[----:B------:R-:W-:Y:S05]  /*f700*/  BSYNC B2 ;  /* 0x0000000000027941 */ /* 0x000fea0003800000 */
.L_x_2991:
        /* <DEDUP_REMOVED lines=10> */
[----:B-123--:R1:W5:Y:S01]  /*f7b0*/  LDG.E.128 R28, desc[UR6][R32.64] ;  /* 0x00000006201c7981 */ /* 0x00e362000c1e1d00 */
        /* <DEDUP_REMOVED lines=87> */
.L_x_3008:
[----:B------:R-:W-:Y:S05]  /*fd30*/  BSYNC B0 ;  /* 0x0000000000007941 */ /* 0x000fea0003800000 */
.L_x_3007:
[----:B-----5:R2:W-:Y:S02]  /*fd40*/  STS.128 [R204+0x800], R28 ;  /* 0x0008001ccc007388 */ /* 0x0205e40000000c00 */
.L_x_3006:
[----:B------:R-:W-:Y:S05]  /*fd50*/  BSYNC B1 ;  /* 0x0000000000017941 */ /* 0x000fea0003800000 */
.L_x_3005:
[----:B------:R1:W-:Y:S01]  /*fd60*/  @P1 STS.128 [R204+0x2800], RZ ;  /* 0x002800ffcc001388 */ /* 0x0003e20000000c00 */
[----:B------:R-:W-:Y:S04]  /*fd70*/  BSSY B1, `(.L_x_3009) ;  /* 0x000005d000017945 */ /* 0x000fe80003800000 */
        /* <DEDUP_REMOVED lines=90> */
.L_x_3012:
[----:B------:R-:W-:Y:S05]  /*10320*/  BSYNC B0 ;  /* 0x0000000000007941 */ /* 0x000fea0003800000 */
.L_x_3011:
[----:B-----5:R2:W-:Y:S02]  /*10330*/  STS.128 [R204+0x2800], R28 ;  /* 0x0028001ccc007388 */ /* 0x0205e40000000c00 */
.L_x_3010:
[----:B------:R-:W-:Y:S05]  /*10340*/  BSYNC B1 ;  /* 0x0000000000017941 */ /* 0x000fea0003800000 */
.L_x_3009:
        /* <DEDUP_REMOVED lines=19> */
[----:B--2---:R-:W-:Y:S01]  /*10480*/  IMAD.WIDE R28, R5, 0x2, R32 ;  /* 0x00000002051c7825 */ /* 0x004fe200078e0220 */
        /* <DEDUP_REMOVED lines=20> */
[----:B-1----:R-:W-:Y:S02]  /*105d0*/  HADD2.F32 R32, -RZ, R6.H1_H1 ;  /* 0x30000006ff207230 */ /* 0x002fe40000004100 */
        /* <DEDUP_REMOVED lines=50> */
.L_x_3014:
[----:B------:R-:W-:Y:S05]  /*10900*/  BSYNC B0 ;  /* 0x0000000000007941 */ /* 0x000fea0003800000 */
.L_x_3013:
[----:B-----5:R3:W-:Y:S02]  /*10910*/  STS.128 [R204+0x4800], R24 ;  /* 0x00480018cc007388 */ /* 0x0207e40000000c00 */
.L_x_3004:
[----:B------:R-:W-:Y:S05]  /*10920*/  BSYNC B2 ;  /* 0x0000000000027941 */ /* 0x000fea0003800000 */
.L_x_3003:
        /* <DEDUP_REMOVED lines=30> */
[----:B------:R-:W2:Y:S03]  /*10b10*/  LDG.E.128 R24, desc[UR6][R24.64] ;  /* 0x0000000618187981 */ /* 0x000ea6000c1e1d00 */
        /* <DEDUP_REMOVED lines=14> */
[--C-:B------:R-:W-:Y:S02]  /*10c00*/  HADD2.F32 R5, -RZ, R6.reuse.H0_H0 ;  /* 0x20000006ff057230 */ /* 0x100fe40000004100 */
[----:B------:R-:W-:Y:S01]  /*10c10*/  @!P2 FADD.FTZ R4, -R4, -RZ ;  /* 0x800000ff0404a221 */ /* 0x000fe20000010100 */
[----:B------:R-:W-:Y:S02]  /*10c20*/  HADD2.F32 R33, -RZ, R6.H1_H1 ;  /* 0x30000006ff217230 */ /* 0x000fe40000004100 */
[----:B------:R-:W-:Y:S01]  /*10c30*/  @!P2 FADD.FTZ R32, -R32, -RZ ;  /* 0x800000ff2020a221 */ /* 0x000fe20000010100 */
[--C-:B------:R-:W-:Y:S02]  /*10c40*/  HADD2.F32 R6, -RZ, R7.reuse.H0_H0 ;  /* 0x20000007ff067230 */ /* 0x100fe40000004100 */
[----:B------:R-:W-:Y:S01]  /*10c50*/  @!P2 FADD.FTZ R21, -R21, -RZ ;  /* 0x800000ff1515a221 */ /* 0x000fe20000010100 */
[----:B------:R-:W-:Y:S02]  /*10c60*/  HADD2.F32 R34, -RZ, R24.H0_H0 ;  /* 0x20000018ff227230 */ /* 0x000fe40000004100 */
[----:B------:R-:W-:-:S02]  /*10c70*/  HADD2.F32 R7, -RZ, R7.H1_H1 ;  /* 0x30000007ff077230 */ /* 0x000fc40000004100 */
[----:B------:R-:W-:Y:S01]  /*10c80*/  FMUL.FTZ R35, R35, R4 ;  /* 0x0000000423237220 */ /* 0x000fe20000410000 */
[----:B------:R-:W-:Y:S01]  /*10c90*/  FMUL.FTZ R25, R25, R32 ;  /* 0x0000002019197220 */ /* 0x000fe20000410000 */
[----:B------:R-:W-:Y:S02]  /*10ca0*/  HADD2.F32 R24, -RZ, R24.H1_H1 ;  /* 0x30000018ff187230 */ /* 0x000fe40000004100 */
[----:B------:R-:W-:Y:S01]  /*10cb0*/  FMUL.FTZ R34, R34, R21 ;  /* 0x0000001522227220 */ /* 0x000fe20000410000 */
[--C-:B------:R-:W-:Y:S02]  /*10cc0*/  HADD2.F32 R32, -RZ, R26.reuse.H0_H0 ;  /* 0x2000001aff207230 */ /* 0x100fe40000004100 */
[----:B------:R-:W-:Y:S01]  /*10cd0*/  @!P2 FADD.FTZ R23, -R23, -RZ ;  /* 0x800000ff1717a221 */ /* 0x000fe20000010100 */
[----:B------:R-:W-:Y:S02]  /*10ce0*/  HADD2.F32 R4, -RZ, R27.H1_H1 ;  /* 0x3000001bff047230 */ /* 0x000fe40000004100 */
[----:B------:R-:W-:Y:S01]  /*10cf0*/  @!P2 FADD.FTZ R7, -R7, -RZ ;  /* 0x800000ff0707a221 */ /* 0x000fe20000010100 */
[----:B------:R-:W-:-:S02]  /*10d00*/  HADD2.F32 R26, -RZ, R26.H1_H1 ;  /* 0x3000001aff1a7230 */ /* 0x000fc40000004100 */
[----:B------:R-:W-:Y:S01]  /*10d10*/  @!P2 FADD.FTZ R33, -R33, -RZ ;  /* 0x800000ff2121a221 */ /* 0x000fe20000010100 */
[----:B------:R-:W-:Y:S02]  /*10d20*/  HADD2.F32 R21, -RZ, R27.H0_H0 ;  /* 0x2000001bff157230 */ /* 0x000fe40000004100 */
[----:B------:R-:W-:Y:S01]  /*10d30*/  @!P2 FADD.FTZ R6, -R6, -RZ ;  /* 0x800000ff0606a221 */ /* 0x000fe20000010100 */
[----:B------:R-:W-:Y:S01]  /*10d40*/  FMUL.FTZ R24, R24, R23 ;  /* 0x0000001718187220 */ /* 0x000fe20000410000 */
[----:B------:R-:W-:Y:S01]  /*10d50*/  FMUL.FTZ R7, R4, R7 ;  /* 0x0000000704077220 */ /* 0x000fe20000410000 */
[----:B------:R-:W-:Y:S01]  /*10d60*/  @!P2 FADD.FTZ R5, -R5, -RZ ;  /* 0x800000ff0505a221 */ /* 0x000fe20000010100 */
[----:B------:R-:W-:Y:S01]  /*10d70*/  FMUL.FTZ R33, R26, R33 ;  /* 0x000000211a217220 */ /* 0x000fe20000410000 */
[----:B------:R-:W-:Y:S01]  /*10d80*/  FMUL.FTZ R6, R21, R6 ;  /* 0x0000000615067220 */ /* 0x000fe20000410000 */
[----:B-----5:R-:W-:Y:S02]  /*10d90*/  HADD2.F32 R23, -RZ, R28.H1_H1 ;  /* 0x3000001cff177230 */ /* 0x020fe40000004100 */
[----:B----4-:R-:W-:-:S02]  /*10da0*/  HADD2.F32 R4, -RZ, R16.H0_H0 ;  /* 0x20000010ff047230 */ /* 0x010fc40000004100 */
[----:B------:R-:W-:Y:S02]  /*10db0*/  HADD2.F32 R27, -RZ, R16.H1_H1 ;  /* 0x30000010ff1b7230 */ /* 0x000fe40000004100 */
[----:B------:R-:W-:Y:S02]  /*10dc0*/  HADD2.F32 R21, -RZ, R28.H0_H0 ;  /* 0x2000001cff157230 */ /* 0x000fe40000004100 */
        /* <DEDUP_REMOVED lines=25> */
.L_x_3020:
[----:B------:R-:W-:Y:S05]  /*10f60*/  BSYNC B0 ;  /* 0x0000000000007941 */ /* 0x000fea0003800000 */
.L_x_3019:
[----:B-----5:R2:W-:Y:S02]  /*10f70*/  STS.128 [R204+0x1000], R28 ;  /* 0x0010001ccc007388 */ /* 0x0205e40000000c00 */
.L_x_3018:
[----:B------:R-:W-:Y:S05]  /*10f80*/  BSYNC B1 ;  /* 0x0000000000017941 */ /* 0x000fea0003800000 */
.L_x_3017:
        /* <DEDUP_REMOVED lines=92> */
.L_x_3024:
[----:B------:R-:W-:Y:S05]  /*11550*/  BSYNC B0 ;  /* 0x0000000000007941 */ /* 0x000fea0003800000 */
.L_x_3023:
[----:B-----5:R2:W-:Y:S02]  /*11560*/  STS.128 [R204+0x3000], R28 ;  /* 0x0030001ccc007388 */ /* 0x0205e40000000c00 */
.L_x_3022:
[----:B------:R-:W-:Y:S05]  /*11570*/  BSYNC B1 ;  /* 0x0000000000017941 */ /* 0x000fea0003800000 */
.L_x_3021:
        /* <DEDUP_REMOVED lines=26> */
[----:B------:R-:W1:Y:S01]  /*11720*/  LDG.E.128 R4, desc[UR6][R6.64] ;  /* 0x0000000606047981 */ /* 0x000e62000c1e1d00 */
[----:B------:R-:W-:Y:S02]  /*11730*/  LEA.HI.X.SX32 R16, R18, R16, 0x1, P4 ;  /* 0x0000001012107211 */ /* 0x000fe400020f0eff */
[----:B------:R-:W-:-:S04]  /*11740*/  LEA R18, P4, R17, UR8, 0x1 ;  /* 0x0000000811127c11 */ /* 0x000fc8000f8808ff */
[----:B------:R-:W-:-:S06]  /*11750*/  LEA.HI.X R19, R17, UR9, R16, 0x1, P4 ;  /* 0x0000000911137c11 */ /* 0x000fcc000a0f0c10 */
[----:B------:R-:W3:Y:S01]  /*11760*/  LDG.E.128 R16, desc[UR6][R18.64] ;  /* 0x0000000612107981 */ /* 0x000ee2000c1e1d00 */
[--C-:B--2---:R-:W-:Y:S02]  /*11770*/  HADD2.F32 R33, -RZ, R28.reuse.H0_H0 ;  /* 0x2000001cff217230 */ /* 0x104fe40000004100 */
[----:B------:R-:W-:Y:S02]  /*11780*/  HADD2.F32 R28, -RZ, R28.H1_H1 ;  /* 0x3000001cff1c7230 */ /* 0x000fe40000004100 */
[----:B------:R-:W-:Y:S02]  /*11790*/  HADD2.F32 R35, -RZ, R29.H0_H0 ;  /* 0x2000001dff237230 */ /* 0x000fe40000004100 */
[--C-:B-1----:R-:W-:Y:S02]  /*117a0*/  HADD2.F32 R12, -RZ, R4.reuse.H0_H0 ;  /* 0x20000004ff0c7230 */ /* 0x102fe40000004100 */
        /* <DEDUP_REMOVED lines=25> */
[----:B------:R-:W-:Y:S02]  /*11940*/  HADD2.F32 R30, -RZ, R30.H1_H1 ;  /* 0x3000001eff1e7230 */ /* 0x000fe40000004100 */
[----:B------:R-:W-:Y:S01]  /*11950*/  @!P2 FADD.FTZ R23, -R23, -RZ ;  /* 0x800000ff1717a221 */ /* 0x000fe20000010100 */
[--C-:B-----5:R-:W-:Y:S02]  /*11960*/  HADD2.F32 R4, -RZ, R24.reuse.H0_H0 ;  /* 0x20000018ff047230 */ /* 0x120fe40000004100 */
[----:B------:R-:W-:-:S02]  /*11970*/  HADD2.F32 R13, -RZ, R24.H1_H1 ;  /* 0x30000018ff0d7230 */ /* 0x000fc40000004100 */
[--C-:B---3--:R-:W-:Y:S02]  /*11980*/  HADD2.F32 R12, -RZ, R16.reuse.H0_H0 ;  /* 0x20000010ff0c7230 */ /* 0x108fe40000004100 */
[----:B------:R-:W-:Y:S02]  /*11990*/  HADD2.F32 R21, -RZ, R16.H1_H1 ;  /* 0x30000010ff157230 */ /* 0x000fe40000004100 */
[----:B------:R-:W-:Y:S02]  /*119a0*/  HADD2.F32 R24, -RZ, R25.H0_H0 ;  /* 0x20000019ff187230 */ /* 0x000fe40000004100 */
[----:B------:R-:W-:Y:S02]  /*119b0*/  HADD2.F32 R16, -RZ, R17.H0_H0 ;  /* 0x20000011ff107230 */ /* 0x000fe40000004100 */
[----:B------:R-:W-:Y:S01]  /*119c0*/  FMUL.FTZ R23, R30, R23 ;  /* 0x000000171e177220 */ /* 0x000fe20000410000 */
[----:B------:R-:W-:Y:S01]  /*119d0*/  FFMA.FTZ R4, R4, R12, R33 ;  /* 0x0000000c04047223 */ /* 0x000fe20000010021 */
[----:B------:R-:W-:-:S02]  /*119e0*/  HADD2.F32 R30, -RZ, R18.H0_H0 ;  /* 0x20000012ff1e7230 */ /* 0x000fc40000004100 */
[--C-:B------:R-:W-:Y:S02]  /*119f0*/  HADD2.F32 R29, -RZ, R19.reuse.H0_H0 ;  /* 0x20000013ff1d7230 */ /* 0x100fe40000004100 */
[----:B------:R-:W-:Y:S01]  /*11a00*/  FFMA.FTZ R16, R24, R16, R35 ;  /* 0x0000001018107223 */ /* 0x000fe20000010023 */
        /* <DEDUP_REMOVED lines=18> */
.L_x_3026:
[----:B------:R-:W-:Y:S05]  /*11b30*/  BSYNC B0 ;  /* 0x0000000000007941 */ /* 0x000fea0003800000 */
.L_x_3025:
[----:B-----5:R3:W-:Y:S02]  /*11b40*/  STS.128 [R204+0x5000], R24 ;  /* 0x00500018cc007388 */ /* 0x0207e40000000c00 */
.L_x_3016:
[----:B------:R-:W-:Y:S05]  /*11b50*/  BSYNC B2 ;  /* 0x0000000000027941 */ /* 0x000fea0003800000 */
.L_x_3015:
[----:B-123--:R-:W-:-:S05]  /*11b60*/  VIADD R28, R154, 0x30 ;  /* 0x000000309a1c7836 */ /* 0x00efca0000000000 */
        /* <DEDUP_REMOVED lines=23> */
[----:B------:R-:W-:-:S03]  /*11ce0*/  IMAD.WIDE R24, R7, 0x2, R8 ;  /* 0x0000000207187825 */ /* 0x000fc600078e0208 */
        /* <DEDUP_REMOVED lines=24> */
[--C-:B------:R-:W-:Y:S02]  /*11e70*/  HADD2.F32 R6, -RZ, R7.reuse.H0_H0 ;  /* 0x20000007ff067230 */ /* 0x100fe40000004100 */
[----:B------:R-:W-:-:S02]  /*11e80*/  HADD2.F32 R7, -RZ, R7.H1_H1 ;  /* 0x30000007ff077230 */ /* 0x000fc40000004100 */
[----:B------:R-:W-:Y:S01]  /*11e90*/  FMUL.FTZ R30, R30, R3 ;  /* 0x000000031e1e7220 */ /* 0x000fe20000410000 */
[----:B------:R-:W-:Y:S01]  /*11ea0*/  FMUL.FTZ R31, R31, R4 ;  /* 0x000000041f1f7220 */ /* 0x000fe20000410000 */
[----:B------:R-:W-:Y:S02]  /*11eb0*/  HADD2.F32 R32, -RZ, R25.H1_H1 ;  /* 0x30000019ff207230 */ /* 0x000fe40000004100 */
[----:B------:R-:W-:Y:S01]  /*11ec0*/  @!P2 FADD.FTZ R21, -R21, -RZ ;  /* 0x800000ff1515a221 */ /* 0x000fe20000010100 */
[--C-:B------:R-:W-:Y:S02]  /*11ed0*/  HADD2.F32 R3, -RZ, R27.reuse.H0_H0 ;  /* 0x2000001bff037230 */ /* 0x100fe40000004100 */
[----:B------:R-:W-:Y:S01]  /*11ee0*/  @!P2 FADD.FTZ R23, -R23, -RZ ;  /* 0x800000ff1717a221 */ /* 0x000fe20000010100 */
[----:B------:R-:W-:Y:S02]  /*11ef0*/  HADD2.F32 R4, -RZ, R27.H1_H1 ;  /* 0x3000001bff047230 */ /* 0x000fe40000004100 */
[----:B------:R-:W-:Y:S01]  /*11f00*/  @!P2 FADD.FTZ R6, -R6, -RZ ;  /* 0x800000ff0606a221 */ /* 0x000fe20000010100 */
[----:B------:R-:W-:Y:S01]  /*11f10*/  @!P2 FADD.FTZ R7, -R7, -RZ ;  /* 0x800000ff0707a221 */ /* 0x000fe20000010100 */
[----:B------:R-:W-:Y:S01]  /*11f20*/  FMUL.FTZ R24, R24, R21 ;  /* 0x0000001518187220 */ /* 0x000fe20000410000 */
[----:B------:R-:W-:Y:S01]  /*11f30*/  FMUL.FTZ R32, R32, R23 ;  /* 0x0000001720207220 */ /* 0x000fe20000410000 */
[----:B------:R-:W-:-:S02]  /*11f40*/  HADD2.F32 R34, -RZ, R26.H0_H0 ;  /* 0x2000001aff227230 */ /* 0x000fc40000004100 */
[----:B------:R-:W-:Y:S01]  /*11f50*/  FMUL.FTZ R6, R3, R6 ;  /* 0x0000000603067220 */ /* 0x000fe20000410000 */
[----:B------:R-:W-:Y:S01]  /*11f60*/  FMUL.FTZ R7, R4, R7 ;  /* 0x0000000704077220 */ /* 0x000fe20000410000 */
[----:B------:R-:W-:Y:S02]  /*11f70*/  HADD2.F32 R26, -RZ, R26.H1_H1 ;  /* 0x3000001aff1a7230 */ /* 0x000fe40000004100 */
[----:B------:R-:W-:Y:S01]  /*11f80*/  @!P2 FADD.FTZ R5, -R5, -RZ ;  /* 0x800000ff0505a221 */ /* 0x000fe20000010100 */
[--C-:B-----5:R-:W-:Y:S02]  /*11f90*/  HADD2.F32 R3, -RZ, R16.reuse.H0_H0 ;  /* 0x20000010ff037230 */ /* 0x120fe40000004100 */
[----:B------:R-:W-:Y:S01]  /*11fa0*/  @!P2 FADD.FTZ R29, -R29, -RZ ;  /* 0x800000ff1d1da221 */ /* 0x000fe20000010100 */
[----:B------:R-:W-:Y:S02]  /*11fb0*/  HADD2.F32 R21, -RZ, R16.H1_H1 ;  /* 0x30000010ff157230 */ /* 0x000fe40000004100 */
[----:B--2---:R-:W-:-:S02]  /*11fc0*/  HADD2.F32 R4, -RZ, R12.H0_H0 ;  /* 0x2000000cff047230 */ /* 0x004fc40000004100 */
[----:B------:R-:W-:Y:S02]  /*11fd0*/  HADD2.F32 R23, -RZ, R12.H1_H1 ;  /* 0x3000000cff177230 */ /* 0x000fe40000004100 */
[----:B------:R-:W-:Y:S02]  /*11fe0*/  HADD2.F32 R16, -RZ, R17.H0_H0 ;  /* 0x20000011ff107230 */ /* 0x000fe40000004100 */
[----:B------:R-:W-:Y:S02]  /*11ff0*/  HADD2.F32 R12, -RZ, R13.H0_H0 ;  /* 0x2000000dff0c7230 */ /* 0x000fe40000004100 */
[----:B------:R-:W-:Y:S01]  /*12000*/  FMUL.FTZ R5, R34, R5 ;  /* 0x0000000522057220 */ /* 0x000fe20000410000 */
[----:B------:R-:W-:Y:S01]  /*12010*/  FMUL.FTZ R29, R26, R29 ;  /* 0x0000001d1a1d7220 */ /* 0x000fe20000410000 */
[----:B------:R-:W-:Y:S01]  /*12020*/  FFMA.FTZ R3, R3, R4, R30 ;  /* 0x0000000403037223 */ /* 0x000fe2000001001e */
[----:B------:R-:W-:Y:S02]  /*12030*/  HADD2.F32 R26, -RZ, R14.H0_H0 ;  /* 0x2000000eff1a7230 */ /* 0x000fe40000004100 */
[----:B------:R-:W-:Y:S01]  /*12040*/  FFMA.FTZ R12, R16, R12, R31 ;  /* 0x0000000c100c7223 */ /* 0x000fe2000001001f */
[----:B------:R-:W-:-:S02]  /*12050*/  HADD2.F32 R25, -RZ, R15.H0_H0 ;  /* 0x2000000fff197230 */ /* 0x000fc40000004100 */
[----:B------:R-:W-:Y:S02]  /*12060*/  HADD2.F32 R34, -RZ, R15.H1_H1 ;  /* 0x3000000fff227230 */ /* 0x000fe40000004100 */
[----:B------:R-:W-:Y:S02]  /*12070*/  HADD2.F32 R4, -RZ, R18.H0_H0 ;  /* 0x20000012ff047230 */ /* 0x000fe40000004100 */
[----:B------:R-:W-:Y:S02]  /*12080*/  HADD2.F32 R13, -RZ, R13.H1_H1 ;  /* 0x3000000dff0d7230 */ /* 0x000fe40000004100 */
        /* <DEDUP_REMOVED lines=15> */
.L_x_3030:
[----:B------:R-:W-:Y:S05]  /*12180*/  BSYNC B0 ;  /* 0x0000000000007941 */ /* 0x000fea0003800000 */
.L_x_3029:
[----:B-----5:R3:W-:Y:S02]  /*12190*/  STS.128 [R204+0x1800], R16 ;  /* 0x00180010cc007388 */ /* 0x0207e40000000c00 */
.L_x_3028:
[----:B------:R-:W-:Y:S05]  /*121a0*/  BSYNC B1 ;  /* 0x0000000000017941 */ /* 0x000fea0003800000 */
.L_x_3027:
        /* <DEDUP_REMOVED lines=17> */
[----:B------:R-:W-:Y:S01]  /*122c0*/  IMAD.WIDE R24, R7, 0x2, R8 ;  /* 0x0000000207187825 */ /* 0x000fe200078e0208 */
[----:B------:R-:W-:Y:S02]  /*122d0*/  IADD3 R11, P2, R3, R0, RZ ;  /* 0x00000000030b7210 */ /* 0x000fe40007f5e0ff */
[----:B------:R-:W-:Y:S02]  /*122e0*/  @P1 IADD3 R12, -R147, RZ, RZ ;  /* 0x000000ff930c1210 */ /* 0x000fe40007ffe1ff */
[----:B------:R-:W-:Y:S01]  /*122f0*/  LEA.HI.X.SX32 R3, R3, R2, 0x1, P2 ;  /* 0x0000000203037211 */ /* 0x000fe200010f0eff */
[----:B------:R-:W2:Y:S01]  /*12300*/  LDG.E.128 R24, desc[UR6][R24.64+0x80] ;  /* 0x0000800618187981 */ /* 0x000ea2000c1e1d00 */
        /* <DEDUP_REMOVED lines=12> */
[--C-:B------:R-:W-:Y:S02]  /*123d0*/  HADD2.F32 R29, -RZ, R25.reuse.H0_H0 ;  /* 0x20000019ff1d7230 */ /* 0x100fe40000004100 */
[----:B------:R-:W-:Y:S02]  /*123e0*/  HADD2.F32 R24, -RZ, R24.H1_H1 ;  /* 0x30000018ff187230 */ /* 0x000fe40000004100 */
[----:B------:R-:W-:Y:S02]  /*123f0*/  HADD2.F32 R32, -RZ, R25.H1_H1 ;  /* 0x30000019ff207230 */ /* 0x000fe40000004100 */
[--C-:B----4-:R-:W-:Y:S02]  /*12400*/  HADD2.F32 R3, -RZ, R4.reuse.H0_H0 ;  /* 0x20000004ff037230 */ /* 0x110fe40000004100 */
[----:B------:R-:W-:-:S02]  /*12410*/  HADD2.F32 R11, -RZ, R4.H1_H1 ;  /* 0x30000004ff0b7230 */ /* 0x000fc40000004100 */
[--C-:B------:R-:W-:Y:S02]  /*12420*/  HADD2.F32 R4, -RZ, R5.reuse.H0_H0 ;  /* 0x20000005ff047230 */ /* 0x100fe40000004100 */
[----:B------:R-:W-:Y:S02]  /*12430*/  HADD2.F32 R21, -RZ, R5.H1_H1 ;  /* 0x30000005ff157230 */ /* 0x000fe40000004100 */
[----:B------:R-:W-:Y:S01]  /*12440*/  @!P1 FADD.FTZ R3, -R3, -RZ ;  /* 0x800000ff03039221 */ /* 0x000fe20000010100 */
[--C-:B------:R-:W-:Y:S02]  /*12450*/  HADD2.F32 R5, -RZ, R6.reuse.H0_H0 ;  /* 0x20000006ff057230 */ /* 0x100fe40000004100 */
[----:B------:R-:W-:Y:S01]  /*12460*/  @!P1 FADD.FTZ R4, -R4, -RZ ;  /* 0x800000ff04049221 */ /* 0x000fe20000010100 */
[----:B------:R-:W-:Y:S02]  /*12470*/  HADD2.F32 R23, -RZ, R6.H1_H1 ;  /* 0x30000006ff177230 */ /* 0x000fe40000004100 */
[----:B------:R-:W-:-:S02]  /*12480*/  HADD2.F32 R6, -RZ, R7.H0_H0 ;  /* 0x20000007ff067230 */ /* 0x000fc40000004100 */
[----:B------:R-:W-:Y:S02]  /*12490*/  HADD2.F32 R7, -RZ, R7.H1_H1 ;  /* 0x30000007ff077230 */ /* 0x000fe40000004100 */
[----:B------:R-:W-:Y:S01]  /*124a0*/  FMUL.FTZ R30, R30, R3 ;  /* 0x000000031e1e7220 */ /* 0x000fe20000410000 */
[----:B------:R-:W-:Y:S01]  /*124b0*/  FMUL.FTZ R29, R29, R4 ;  /* 0x000000041d1d7220 */ /* 0x000fe20000410000 */
[--C-:B------:R-:W-:Y:S02]  /*124c0*/  HADD2.F32 R3, -RZ, R27.reuse.H0_H0 ;  /* 0x2000001bff037230 */ /* 0x100fe40000004100 */
[----:B------:R-:W-:Y:S01]  /*124d0*/  @!P1 FADD.FTZ R11, -R11, -RZ ;  /* 0x800000ff0b0b9221 */ /* 0x000fe20000010100 */
[----:B------:R-:W-:Y:S02]  /*124e0*/  HADD2.F32 R4, -RZ, R27.H1_H1 ;  /* 0x3000001bff047230 */ /* 0x000fe40000004100 */
[----:B------:R-:W-:Y:S01]  /*124f0*/  @!P1 FADD.FTZ R21, -R21, -RZ ;  /* 0x800000ff15159221 */ /* 0x000fe20000010100 */
        /* <DEDUP_REMOVED lines=10> */
[----:B------:R-:W-:Y:S02]  /*125a0*/  HADD2.F32 R11, -RZ, R16.H1_H1 ;  /* 0x30000010ff0b7230 */ /* 0x000fe40000004100 */
[--C-:B---3--:R-:W-:Y:S02]  /*125b0*/  HADD2.F32 R4, -RZ, R12.reuse.H0_H0 ;  /* 0x2000000cff047230 */ /* 0x108fe40000004100 */
[----:B------:R-:W-:-:S02]  /*125c0*/  HADD2.F32 R21, -RZ, R12.H1_H1 ;  /* 0x3000000cff157230 */ /* 0x000fc40000004100 */
[----:B------:R-:W-:Y:S01]  /*125d0*/  @!P1 FADD.FTZ R5, -R5, -RZ ;  /* 0x800000ff05059221 */ /* 0x000fe20000010100 */
[----:B------:R-:W-:Y:S02]  /*125e0*/  HADD2.F32 R16, -RZ, R17.H0_H0 ;  /* 0x20000011ff107230 */ /* 0x000fe40000004100 */
[----:B------:R-:W-:Y:S02]  /*125f0*/  HADD2.F32 R12, -RZ, R13.H0_H0 ;  /* 0x2000000dff0c7230 */ /* 0x000fe40000004100 */
[----:B------:R-:W-:Y:S01]  /*12600*/  FMUL.FTZ R23, R26, R23 ;  /* 0x000000171a177220 */ /* 0x000fe20000410000 */
[----:B------:R-:W-:Y:S01]  /*12610*/  FFMA.FTZ R3, R3, R4, R30 ;  /* 0x0000000403037223 */ /* 0x000fe2000001001e */
[----:B------:R-:W-:Y:S01]  /*12620*/  FMUL.FTZ R5, R34, R5 ;  /* 0x0000000522057220 */ /* 0x000fe20000410000 */
[----:B------:R-:W-:Y:S02]  /*12630*/  HADD2.F32 R26, -RZ, R14.H0_H0 ;  /* 0x2000000eff1a7230 */ /* 0x000fe40000004100 */
[----:B------:R-:W-:Y:S01]  /*12640*/  FFMA.FTZ R24, R11, R21, R24 ;  /* 0x000000150b187223 */ /* 0x000fe20000010018 */
[----:B------:R-:W-:Y:S01]  /*12650*/  FFMA.FTZ R12, R16, R12, R29 ;  /* 0x0000000c100c7223 */ /* 0x000fe2000001001d */
[----:B------:R-:W-:-:S02]  /*12660*/  HADD2.F32 R4, -RZ, R18.H0_H0 ;  /* 0x20000012ff047230 */ /* 0x000fc40000004100 */
        /* <DEDUP_REMOVED lines=17> */
.L_x_3034:
[----:B------:R-:W-:Y:S05]  /*12780*/  BSYNC B0 ;  /* 0x0000000000007941 */ /* 0x000fea0003800000 */
.L_x_3033:
[----:B-----5:R1:W-:Y:S02]  /*12790*/  STS.128 [R204+0x3800], R16 ;  /* 0x00380010cc007388 */ /* 0x0203e40000000c00 */
.L_x_3032:
[----:B------:R-:W-:Y:S05]  /*127a0*/  BSYNC B1 ;  /* 0x0000000000017941 */ /* 0x000fea0003800000 */
.L_x_3031:
[----:B------:R1:W-:Y:S01]  /*127b0*/  @P0 STS.128 [R204+0x5800], RZ ;  /* 0x005800ffcc000388 */ /* 0x0003e20000000c00 */
[----:B------:R-:W-:Y:S05]  /*127c0*/  @P0 BRA `(.L_x_2980) ;  /* 0x0000000c00a00947 */ /* 0x000fea0003800000 */
[----:B------:R2:W5:Y:S01]  /*127d0*/  LDG.E.128 R12, desc[UR6][R8.64+0x100] ;  /* 0x00010006080c7981 */ /* 0x000562000c1e1d00 */
[----:B------:R-:W-:Y:S01]  /*127e0*/  ISETP.GE.AND P0, PT, R10, UR12, PT ;  /* 0x0000000c0a007c0c */ /* 0x000fe2000bf06270 */
[----:B------:R-:W-:Y:S01]  /*127f0*/  BSSY B0, `(.L_x_3035) ;  /* 0x000005c000007945 */ /* 0x000fe20003800000 */
[----:B-1-3--:R-:W-:-:S05]  /*12800*/  IADD3 R16, P1, R8, 0x100, RZ ;  /* 0x0000010008107810 */ /* 0x00afca0007f3e0ff */
        /* <DEDUP_REMOVED lines=13> */
[----:B------:R-:W-:Y:S01]  /*128e0*/  IMAD.WIDE R16, R4, 0x2, R16 ;  /* 0x0000000204107825 */ /* 0x000fe200078e0210 */
[----:B------:R-:W-:-:S04]  /*128f0*/  IADD3 R0, P1, R7, R0, RZ ;  /* 0x0000000007007210 */ /* 0x000fc80007f3e0ff */
[----:B------:R-:W-:Y:S01]  /*12900*/  LEA.HI.X.SX32 R2, R7, R2, 0x1, P1 ;  /* 0x0000000207027211 */ /* 0x000fe200008f0eff */
[----:B------:R-:W3:Y:S01]  /*12910*/  LDG.E.128 R16, desc[UR6][R16.64] ;  /* 0x0000000610107981 */ /* 0x000ee2000c1e1d00 */
[----:B------:R-:W-:-:S04]  /*12920*/  IADD3 R5, P1, R3, R0, RZ ;  /* 0x0000000003057210 */ /* 0x000fc80007f3e0ff */
[----:B------:R-:W-:Y:S02]  /*12930*/  LEA.HI.X.SX32 R6, R3, R2, 0x1, P1 ;  /* 0x0000000203067211 */ /* 0x000fe400008f0eff */
[C---:B------:R-:W-:Y:S02]  /*12940*/  LEA R24, P1, R5.reuse, UR8, 0x1 ;  /* 0x0000000805187c11 */ /* 0x040fe4000f8208ff */
[----:B------:R-:W-:Y:S02]  /*12950*/  MOV R3, RZ ;  /* 0x000000ff00037202 */ /* 0x000fe40000000f00 */
[----:B------:R-:W-:Y:S01]  /*12960*/  LEA.HI.X R25, R5, UR9, R6, 0x1, P1 ;  /* 0x0000000905197c11 */ /* 0x000fe200088f0c06 */
[----:B------:R-:W-:Y:S01]  /*12970*/  ULDC.64 UR8, c[0x0][0x358] ;  /* 0x0000d60000087ab9 */ /* 0x000fe20000000a00 */
[----:B------:R-:W-:-:S03]  /*12980*/  @P0 IADD3 R3, -R144, RZ, RZ ;  /* 0x000000ff90030210 */ /* 0x000fc60007ffe1ff */
[----:B------:R1:W4:Y:S01]  /*12990*/  LDG.E.128 R4, desc[UR6][R24.64] ;  /* 0x0000000618047981 */ /* 0x000322000c1e1d00 */
[----:B------:R-:W-:-:S04]  /*129a0*/  IADD3 R0, P1, R3, R0, RZ ;  /* 0x0000000003007210 */ /* 0x000fc80007f3e0ff */
[----:B------:R-:W-:Y:S02]  /*129b0*/  LEA.HI.X.SX32 R3, R3, R2, 0x1, P1 ;  /* 0x0000000203037211 */ /* 0x000fe400008f0eff */
[----:B--2---:R-:W-:-:S04]  /*129c0*/  LEA R8, P1, R0, UR8, 0x1 ;  /* 0x0000000800087c11 */ /* 0x004fc8000f8208ff */
[----:B------:R-:W-:-:S06]  /*129d0*/  LEA.HI.X R9, R0, UR9, R3, 0x1, P1 ;  /* 0x0000000900097c11 */ /* 0x000fcc00088f0c03 */
[----:B------:R-:W2:Y:S01]  /*129e0*/  LDG.E.128 R8, desc[UR6][R8.64] ;  /* 0x0000000608087981 */ /* 0x000ea2000c1e1d00 */
[--C-:B---3--:R-:W-:Y:S02]  /*129f0*/  HADD2.F32 R23, -RZ, R17.reuse.H0_H0 ;  /* 0x20000011ff177230 */ /* 0x108fe40000004100 */
[----:B-1----:R-:W-:Y:S02]  /*12a00*/  HADD2.F32 R24, -RZ, R17.H1_H1 ;  /* 0x30000011ff187230 */ /* 0x002fe40000004100 */
[----:B------:R-:W-:Y:S02]  /*12a10*/  HADD2.F32 R17, -RZ, R16.H0_H0 ;  /* 0x20000010ff117230 */ /* 0x000fe40000004100 */
[--C-:B----4-:R-:W-:Y:S02]  /*12a20*/  HADD2.F32 R0, -RZ, R5.reuse.H0_H0 ;  /* 0x20000005ff007230 */ /* 0x110fe40000004100 */
        /* <DEDUP_REMOVED lines=25> */
[----:B--2---:R-:W-:Y:S02]  /*12bc0*/  HADD2.F32 R2, -RZ, R9.H0_H0 ;  /* 0x20000009ff027230 */ /* 0x004fe40000004100 */
        /* <DEDUP_REMOVED lines=30> */
.L_x_3036:
[----:B------:R-:W-:Y:S05]  /*12db0*/  BSYNC B0 ;  /* 0x0000000000007941 */ /* 0x000fea0003800000 */
.L_x_3035:
[----:B-----5:R1:W-:Y:S01]  /*12dc0*/  STS.128 [R204+0x5800], R12 ;  /* 0x0058000ccc007388 */ /* 0x0203e20000000c00 */
[----:B------:R-:W-:Y:S05]  /*12dd0*/  BRA `(.L_x_2980) ;  /* 0x00000008001c7947 */ /* 0x000fea0003800000 */
.L_x_2942:
        /* <DEDUP_REMOVED lines=36> */
.L_x_3038:
[----:B------:R-:W-:Y:S05]  /*13020*/  BSYNC B0 ;  /* 0x0000000000007941 */ /* 0x000fea0003800000 */
.L_x_3037:
        /* <DEDUP_REMOVED lines=32> */
.L_x_3040:
[----:B------:R-:W-:Y:S05]  /*13230*/  BSYNC B0 ;  /* 0x0000000000007941 */ /* 0x000fea0003800000 */
.L_x_3039:
        /* <DEDUP_REMOVED lines=31> */
.L_x_3042:
[----:B------:R-:W-:Y:S05]  /*13430*/  BSYNC B0 ;  /* 0x0000000000007941 */ /* 0x000fea0003800000 */
.L_x_3041:
        /* <DEDUP_REMOVED lines=33> */
.L_x_2980:
[----:B------:R-:W-:Y:S05]  /*13650*/  BSYNC B3 ;  /* 0x0000000000037941 */ /* 0x000fea0003800000 */
.L_x_2941:
[----:B------:R-:W-:Y:S01]  /*13660*/  VIADD R208, R134, 0xffffffff ;  /* 0xffffffff86d07836 */ /* 0x000fe20000000000 */
[----:B------:R-:W-:Y:S01]  /*13670*/  ULDC.64 UR10, c[0x0][0x218] ;  /* 0x00008600000a7ab9 */ /* 0x000fe20000000a00 */
[----:B------:R-:W-:Y:S01]  /*13680*/  BSSY B0, `(.L_x_3043) ;  /* 0x000001e000007945 */ /* 0x000fe20003800000 */
[----:B------:R-:W-:Y:S01]  /*13690*/  LEA R206, P0, R150, UR10, 0x1 ;  /* 0x0000000a96ce7c11 */ /* 0x000fe2000f8008ff */
[----:B------:R-:W-:Y:S01]  /*136a0*/  IMAD.SHL.U32 R44, R208, 0x40, RZ ;  /* 0x00000040d02c7824 */ /* 0x000fe200078e00ff */
[----:B------:R-:W-:Y:S02]  /*136b0*/  LOP3.LUT R205, R146, 0xff, RZ, 0xc0, !PT ;  /* 0x000000ff92cd7812 */ /* 0x000fe400078ec0ff */
[----:B------:R-:W-:Y:S01]  /*136c0*/  LEA.HI.X R207, R150, UR11, R153, 0x1, P0 ;  /* 0x0000000b96cf7c11 */ /* 0x000fe200080f0c99 */
[----:B---34-:R-:W-:-:S05]  /*136d0*/  IMAD.IADD R7, R63, 0x1, -R44 ;  /* 0x000000013f077824 */ /* 0x018fca00078e0a2c */
[----:B------:R-:W-:-:S13]  /*136e0*/  ISETP.GE.AND P1, PT, R154, R7, PT ;  /* 0x000000079a00720c */ /* 0x000fda0003f26270 */
[----:B------:R-:W-:Y:S05]  /*136f0*/  @P1 BRA `(.L_x_3044) ;  /* 0x0000000000581947 */ /* 0x000fea0003800000 */
[C---:B------:R-:W-:Y:S02]  /*13700*/  LOP3.LUT R0, R205.reuse, 0x1, RZ, 0xc0, !PT ;  /* 0x00000001cd007812 */ /* 0x040fe400078ec0ff */
[----:B------:R-:W-:Y:S02]  /*13710*/  R2P PR, R205, 0x6 ;  /* 0x00000006cd007804 */ /* 0x000fe40000000000 */
[----:B------:R-:W-:-:S13]  /*13720*/  ISETP.NE.U32.AND P0, PT, R0, 0x1, PT ;  /* 0x000000010000780c */ /* 0x000fda0003f05070 */
[----:B-12---:R-:W-:Y:S02]  /*13730*/  @!P0 IMAD.MOV.U32 R2, RZ, RZ, R206 ;  /* 0x000000ffff028224 */ /* 0x006fe400078e00ce */
        /* <DEDUP_REMOVED lines=17> */
.L_x_3045:
[----:B------:R3:W-:Y:S02]  /*13850*/  STS.128 [R204+0xa000], RZ ;  /* 0x00a000ffcc007388 */ /* 0x0007e40000000c00 */
.L_x_3044:
[----:B------:R-:W-:Y:S05]  /*13860*/  BSYNC B0 ;  /* 0x0000000000007941 */ /* 0x000fea0003800000 */
.L_x_3043:
[----:B------:R-:W-:Y:S01]  /*13870*/  ISETP.GE.AND P0, PT, R20, R7, PT ;  /* 0x000000071400720c */ /* 0x000fe20003f06270 */
[----:B------:R-:W-:-:S12]  /*13880*/  BSSY B0, `(.L_x_3046) ;  /* 0x000001f000007945 */ /* 0x000fd80003800000 */
[----:B------:R-:W-:Y:S05]  /*13890*/  @P0 BRA `(.L_x_3047) ;  /* 0x0000000000740947 */ /* 0x000fea0003800000 */
[C---:B------:R-:W-:Y:S02]  /*138a0*/  LOP3.LUT R0, R205.reuse, 0x1, RZ, 0xc0, !PT ;  /* 0x00000001cd007812 */ /* 0x040fe400078ec0ff */
[----:B------:R-:W-:Y:S02]  /*138b0*/  LOP3.LUT P0, RZ, R205, 0x2, RZ, 0xc0, !PT ;  /* 0x00000002cdff7812 */ /* 0x000fe4000780c0ff */
[----:B------:R-:W-:Y:S02]  /*138c0*/  ISETP.NE.U32.AND P1, PT, R0, 0x1, PT ;  /* 0x000000010000780c */ /* 0x000fe40003f25070 */
[----:B-12---:R-:W-:-:S05]  /*138d0*/  IADD3 R3, P2, R199, R150, RZ ;  /* 0x00000096c7037210 */ /* 0x006fca0007f5e0ff */
        /* <DEDUP_REMOVED lines=24> */
.L_x_3048:
[----:B------:R2:W-:Y:S02]  /*13a60*/  STS.128 [R204+0xa800], RZ ;  /* 0x00a800ffcc007388 */ /* 0x0005e40000000c00 */
.L_x_3047:
[----:B------:R-:W-:Y:S05]  /*13a70*/  BSYNC B0 ;  /* 0x0000000000007941 */ /* 0x000fea0003800000 */
.L_x_3046:
[----:B------:R-:W-:Y:S01]  /*13a80*/  ISETP.GE.AND P0, PT, R22, R7, PT ;  /* 0x000000071600720c */ /* 0x000fe20003f06270 */
[----:B------:R-:W-:-:S12]  /*13a90*/  BSSY B0, `(.L_x_3049) ;  /* 0x0000022000007945 */ /* 0x000fd80003800000 */
[----:B------:R-:W-:Y:S05]  /*13aa0*/  @P0 BRA `(.L_x_3050) ;  /* 0x0000000000800947 */ /* 0x000fea0003800000 */
[----:B-12---:R-:W1:Y:S01]  /*13ab0*/  LDC.64 R2, c[0x0][0x248] ;  /* 0x00009200ff027b82 */ /* 0x006e620000000a00 */
        /* <DEDUP_REMOVED lines=30> */
.L_x_3051:
[----:B------:R2:W-:Y:S02]  /*13ca0*/  STS.128 [R204+0xb000], RZ ;  /* 0x00b000ffcc007388 */ /* 0x0005e40000000c00 */
.L_x_3050:
[----:B------:R-:W-:Y:S05]  /*13cb0*/  BSYNC B0 ;  /* 0x0000000000007941 */ /* 0x000fea0003800000 */
.L_x_3049:
[----:B------:R-:W-:Y:S01]  /*13cc0*/  ISETP.GE.AND P0, PT, R28, R7, PT ;  /* 0x000000071c00720c */ /* 0x000fe20003f06270 */
[----:B------:R-:W-:-:S12]  /*13cd0*/  BSSY B0, `(.L_x_3052) ;  /* 0x0000021000007945 */ /* 0x000fd80003800000 */
[----:B------:R-:W-:Y:S05]  /*13ce0*/  @P0 BRA `(.L_x_3053) ;  /* 0x00000000007c0947 */ /* 0x000fea0003800000 */
[----:B-12---:R-:W1:Y:S01]  /*13cf0*/  LDC.64 R2, c[0x0][0x248] ;  /* 0x00009200ff027b82 */ /* 0x006e620000000a00 */
        /* <DEDUP_REMOVED lines=30> */
.L_x_3053:
[----:B------:R-:W-:Y:S05]  /*13ee0*/  BSYNC B0 ;  /* 0x0000000000007941 */ /* 0x000fea0003800000 */
.L_x_3052:
[----:B------:R-:W0:Y:S01]  /*13ef0*/  LDGDEPBAR ;  /* 0x00000000000079af */ /* 0x000e220000000000 */
[----:B------:R-:W-:Y:S01]  /*13f00*/  ISETP.GE.AND P1, PT, R154, R7, PT ;  /* 0x000000079a00720c */ /* 0x000fe20003f26270 */
[----:B------:R-:W-:Y:S01]  /*13f10*/  ULDC.64 UR8, c[0x0][0x220] ;  /* 0x0000880000087ab9 */ /* 0x000fe20000000a00 */
[----:B-1----:R-:W-:Y:S01]  /*13f20*/  SHF.R.S32.HI R5, RZ, 0x1f, R148 ;  /* 0x0000001fff057819 */ /* 0x002fe20000011494 */
[----:B--2---:R-:W-:Y:S01]  /*13f30*/  IMAD.SHL.U32 R3, R123, 0x2, RZ ;  /* 0x000000027b037824 */ /* 0x004fe200078e00ff */
[C---:B------:R-:W-:Y:S01]  /*13f40*/  LEA R156, P0, R136.reuse, UR8, 0x1 ;  /* 0x00000008889c7c11 */ /* 0x040fe2000f8008ff */
        /* <DEDUP_REMOVED lines=32> */
.L_x_3056:
[----:B------:R1:W-:Y:S02]  /*14150*/  STS.128 [R204+0x10000], RZ ;  /* 0x010000ffcc007388 */ /* 0x0003e40000000c00 */
.L_x_3055:
[----:B------:R-:W-:Y:S05]  /*14160*/  BSYNC B0 ;  /* 0x0000000000007941 */ /* 0x000fea0003800000 */
.L_x_3054:
        /* <DEDUP_REMOVED lines=9> */
[CC--:B--2---:R-:W-:Y:S02]  /*14200*/  @P1 LEA R4, P0, R197.reuse, R156.reuse, 0x1 ;  /* 0x0000009cc5041211 */ /* 0x0c4fe400078008ff */
        /* <DEDUP_REMOVED lines=15> */
[----:B--2---:R-:W-:-:S04]  /*14300*/  LEA R4, P0, R197, R156, 0x1 ;  /* 0x0000009cc5047211 */ /* 0x004fc800078008ff */
[----:B------:R-:W-:-:S05]  /*14310*/  LEA.HI.X R5, R197, R157, R196, 0x1, P0 ;  /* 0x0000009dc5057211 */ /* 0x000fca00000f0cc4 */
[----:B------:R-:W-:Y:S01]  /*14320*/  @!PT LDS RZ, [RZ] ;  /* 0x00000000fffff984 */ /* 0x000fe20000000800 */
[----:B------:R-:W-:Y:S01]  /*14330*/  @!PT LDS RZ, [RZ] ;  /* 0x00000000fffff984 */ /* 0x000fe20000000800 */
[----:B------:R-:W-:Y:S01]  /*14340*/  @!PT LDS RZ, [RZ] ;  /* 0x00000000fffff984 */ /* 0x000fe20000000800 */
[----:B------:R2:W-:Y:S01]  /*14350*/  LDGSTS.E.BYPASS.LTC128B.128 [R204+0x10800], desc[UR6][R4.64+0x100] ;  /* 0x1080010004cc7fae */ /* 0x0005e2000b901d46 */
[----:B------:R-:W-:Y:S05]  /*14360*/  BRA `(.L_x_3058) ;  /* 0x0000000000047947 */ /* 0x000fea0003800000 */
.L_x_3059:
[----:B------:R1:W-:Y:S02]  /*14370*/  STS.128 [R204+0x10800], RZ ;  /* 0x010800ffcc007388 */ /* 0x0003e40000000c00 */
.L_x_3058:
[----:B------:R-:W-:Y:S05]  /*14380*/  BSYNC B0 ;  /* 0x0000000000007941 */ /* 0x000fea0003800000 */
.L_x_3057:
[----:B------:R-:W-:Y:S01]  /*14390*/  ISETP.GE.AND P0, PT, R22, R7, PT ;  /* 0x000000071600720c */ /* 0x000fe20003f06270 */
[----:B------:R-:W-:-:S12]  /*143a0*/  BSSY B0, `(.L_x_3060) ;  /* 0x0000023000007945 */ /* 0x000fd80003800000 */
[----:B------:R1:W-:Y:S04]  /*143b0*/  @P0 STS.128 [R204+0xd000], RZ ;  /* 0x00d000ffcc000388 */ /* 0x0003e80000000c00 */
[----:B------:R1:W-:Y:S04]  /*143c0*/  @P0 STS.128 [R204+0xf000], RZ ;  /* 0x00f000ffcc000388 */ /* 0x0003e80000000c00 */
[----:B------:R1:W-:Y:S01]  /*143d0*/  @P0 STS.128 [R204+0x11000], RZ ;  /* 0x011000ffcc000388 */ /* 0x0003e20000000c00 */
[----:B------:R-:W-:Y:S05]  /*143e0*/  @P0 BRA `(.L_x_3061) ;  /* 0x0000000000780947 */ /* 0x000fea0003800000 */
[----:B--2---:R-:W2:Y:S01]  /*143f0*/  LDC.64 R4, c[0x0][0x250] ;  /* 0x00009400ff047b82 */ /* 0x004ea20000000a00 */
[C---:B------:R-:W-:Y:S02]  /*14400*/  LOP3.LUT R0, R205.reuse, 0x1, RZ, 0xc0, !PT ;  /* 0x00000001cd007812 */ /* 0x040fe400078ec0ff */
[----:B------:R-:W-:Y:S02]  /*14410*/  LOP3.LUT P1, RZ, R205, 0x2, RZ, 0xc0, !PT ;  /* 0x00000002cdff7812 */ /* 0x000fe4000782c0ff */
[----:B------:R-:W-:Y:S01]  /*14420*/  ISETP.NE.U32.AND P2, PT, R0, 0x1, PT ;  /* 0x000000010000780c */ /* 0x000fe20003f45070 */
[C---:B--2---:R-:W-:Y:S01]  /*14430*/  IMAD.SHL.U32 R0, R4.reuse, 0x20, RZ ;  /* 0x0000002004007824 */ /* 0x044fe200078e00ff */
        /* <DEDUP_REMOVED lines=24> */
.L_x_3062:
[----:B------:R1:W-:Y:S02]  /*145c0*/  STS.128 [R204+0x11000], RZ ;  /* 0x011000ffcc007388 */ /* 0x0003e40000000c00 */
.L_x_3061:
[----:B------:R-:W-:Y:S05]  /*145d0*/  BSYNC B0 ;  /* 0x0000000000007941 */ /* 0x000fea0003800000 */
.L_x_3060:
        /* <DEDUP_REMOVED lines=9> */
[----:B-12---:R-:W1:Y:S08]  /*14670*/  @P1 LDC.64 R4, c[0x0][0x250] ;  /* 0x00009400ff041b82 */ /* 0x006e700000000a00 */
[----:B------:R-:W2:Y:S01]  /*14680*/  @!P0 LDC.64 R6, c[0x0][0x250] ;  /* 0x00009400ff068b82 */ /* 0x000ea20000000a00 */
[----:B-1----:R-:W-:-:S04]  /*14690*/  @P1 IMAD.WIDE.U32 R8, R4, 0x60, R156 ;  /* 0x0000006004081825 */ /* 0x002fc800078e009c */
[----:B------:R-:W-:Y:S01]  /*146a0*/  @P1 IMAD R5, R5, 0x60, RZ ;  /* 0x0000006005051824 */ /* 0x000fe200078e02ff */
[----:B------:R-:W-:Y:S01]  /*146b0*/  @P1 MOV R4, R8 ;  /* 0x0000000800041202 */ /* 0x000fe20000000f00 */
[----:B--2---:R-:W-:-:S03]  /*146c0*/  @!P0 IMAD.WIDE.U32 R10, R6, 0x60, R156 ;  /* 0x00000060060a8825 */ /* 0x004fc600078e009c */
        /* <DEDUP_REMOVED lines=23> */
.L_x_3065:
[----:B------:R2:W-:Y:S02]  /*14840*/  STS.128 [R204+0x11800], RZ ;  /* 0x011800ffcc007388 */ /* 0x0005e40000000c00 */
.L_x_3064:
[----:B------:R-:W-:Y:S05]  /*14850*/  BSYNC B0 ;  /* 0x0000000000007941 */ /* 0x000fea0003800000 */
.L_x_3063:
[C---:B------:R-:W-:Y:S01]  /*14860*/  IMAD.SHL.U32 R0, R62.reuse, 0x40, RZ ;  /* 0x000000403e007824 */ /* 0x040fe200078e00ff */
[----:B------:R-:W-:Y:S01]  /*14870*/  R2P PR, R62, 0x6 ;  /* 0x000000063e007804 */ /* 0x000fe20000000000 */
[----:B------:R-:W-:Y:S01]  /*14880*/  IMAD.SHL.U32 R154, R154, 0x8, RZ ;  /* 0x000000089a9a7824 */ /* 0x000fe200078e00ff */
[----:B------:R-:W0:Y:S01]  /*14890*/  LDGDEPBAR ;  /* 0x00000000000079af */ /* 0x000e220000000000 */
[----:B------:R-:W-:Y:S01]  /*148a0*/  IMAD R191, R60, 0x400, R47 ;  /* 0x000004003cbf7824 */ /* 0x000fe200078e022f */
[----:B-12---:R-:W-:Y:S01]  /*148b0*/  LOP3.LUT R5, R0, 0x1c0, RZ, 0xc0, !PT ;  /* 0x000001c000057812 */ /* 0x006fe200078ec0ff */
        /* <DEDUP_REMOVED lines=21> */
[----:B------:R-:W2:Y:S01]  /*14a10*/  LDSM.16.M88.4 R80, [R190+0x6800] ;  /* 0x00680000be50783b */ /* 0x000ea20000000200 */
[----:B------:R-:W-:-:S02]  /*14a20*/  MOV R0, 0x40 ;  /* 0x0000004000007802 */ /* 0x000fc40000000f00 */
[C---:B------:R-:W-:Y:S01]  /*14a30*/  VIADD R183, R189.reuse, 0x800 ;  /* 0x00000800bdb77836 */ /* 0x040fe20000000000 */
[----:B------:R-:W5:Y:S01]  /*14a40*/  LDSM.16.M88.4 R40, [R190+0x7000] ;  /* 0x00700000be28783b */ /* 0x000f620000000200 */
[----:B------:R-:W-:Y:S01]  /*14a50*/  SEL R0, R0, 0xffffffc0, !P2 ;  /* 0xffffffc000007807 */ /* 0x000fe20005000000 */
[C---:B------:R-:W-:Y:S01]  /*14a60*/  VIADD R182, R189.reuse, 0x1000 ;  /* 0x00001000bdb67836 */ /* 0x040fe20000000000 */
[C---:B------:R-:W-:Y:S01]  /*14a70*/  IADD3 R179, R189.reuse, 0x2000, RZ ;  /* 0x00002000bdb37810 */ /* 0x040fe20007ffe0ff */
[----:B------:R-:W3:Y:S01]  /*14a80*/  LDSM.16.M88.4 R72, [R190+0x7800] ;  /* 0x00780000be48783b */ /* 0x000ee20000000200 */
[----:B------:R-:W-:Y:S01]  /*14a90*/  IADD3 R180, R0, R189, RZ ;  /* 0x000000bd00b47210 */ /* 0x000fe20007ffe0ff */
[----:B------:R-:W-:Y:S01]  /*14aa0*/  IMAD.IADD R187, R190, 0x1, R0 ;  /* 0x00000001bebb7824 */ /* 0x000fe200078e0200 */
[C---:B------:R-:W-:Y:S01]  /*14ab0*/  IADD3 R176, R189.reuse, 0x3800, RZ ;  /* 0x00003800bdb07810 */ /* 0x040fe20007ffe0ff */
[----:B------:R-:W4:Y:S01]  /*14ac0*/  LDSM.16.M88.4 R16, [R189] ;  /* 0x00000000bd10783b */ /* 0x000f220000000200 */
[----:B------:R-:W2:Y:S01]  /*14ad0*/  LDC R0, c[0x0][0x394] ;  /* 0x0000e500ff007b82 */ /* 0x000ea20000000800 */
[C---:B------:R-:W-:Y:S01]  /*14ae0*/  VIADD R181, R189.reuse, 0x1800 ;  /* 0x00001800bdb57836 */ /* 0x040fe20000000000 */
[C---:B------:R-:W-:Y:S01]  /*14af0*/  IADD3 R173, R189.reuse, 0x5000, RZ ;  /* 0x00005000bdad7810 */ /* 0x040fe20007ffe0ff */
[----:B------:R-:W4:Y:S01]  /*14b00*/  LDSM.16.M88.4 R68, [R189+0x800] ;  /* 0x00080000bd44783b */ /* 0x000f220000000200 */
[----:B------:R-:W-:-:S02]  /*14b10*/  VIADD R178, R189, 0x2800 ;  /* 0x00002800bdb27836 */ /* 0x000fc40000000000 */
[C---:B------:R-:W-:Y:S01]  /*14b20*/  VIADD R177, R189.reuse, 0x3000 ;  /* 0x00003000bdb17836 */ /* 0x040fe20000000000 */
[----:B------:R-:W4:Y:S01]  /*14b30*/  LDSM.16.M88.4 R56, [R189+0x1000] ;  /* 0x00100000bd38783b */ /* 0x000f220000000200 */
[C---:B------:R-:W-:Y:S02]  /*14b40*/  VIADD R175, R189.reuse, 0x4000 ;  /* 0x00004000bdaf7836 */ /* 0x040fe40000000000 */
[C---:B------:R-:W-:Y:S01]  /*14b50*/  VIADD R174, R189.reuse, 0x4800 ;  /* 0x00004800bdae7836 */ /* 0x040fe20000000000 */
[----:B------:R-:W4:Y:S01]  /*14b60*/  LDSM.16.M88.4 R52, [R189+0x1800] ;  /* 0x00180000bd34783b */ /* 0x000f220000000200 */
[----:B------:R-:W-:-:S03]  /*14b70*/  VIADD R172, R189, 0x5800 ;  /* 0x00005800bdac7836 */ /* 0x000fc60000000000 */
[----:B------:R-:W4:Y:S04]  /*14b80*/  LDSM.16.M88.4 R24, [R187+0x6000] ;  /* 0x00600000bb18783b */ /* 0x000f280000000200 */
[----:B------:R-:W4:Y:S01]  /*14b90*/  LDSM.16.M88.4 R20, [R187+0x6800] ;  /* 0x00680000bb14783b */ /* 0x000f220000000200 */
[----:B-1----:R-:W-:Y:S03]  /*14ba0*/  HMMA.16816.F32 R12, R32, R8, RZ ;  /* 0x00000008200c723c */ /* 0x002fe600000018ff */
[----:B------:R-:W-:Y:S01]  /*14bb0*/  LDSM.16.M88.4 R84, [R187+0x7800] ;  /* 0x00780000bb54783b */ /* 0x000fe20000000200 */
[----:B--2---:R-:W-:-:S03]  /*14bc0*/  IADD3 R0, R63, -R0, -R200 ;  /* 0x800000003f007210 */ /* 0x004fc60007ffe8c8 */
[----:B------:R-:W-:Y:S01]  /*14bd0*/  LDSM.16.M88.4 R76, [R2] ;  /* 0x00000000024c783b */ /* 0x000fe20000000200 */
[----:B------:R-:W-:Y:S01]  /*14be0*/  HMMA.16816.F32 R8, R32, R10, RZ ;  /* 0x0000000a2008723c */ /* 0x000fe200000018ff */
[----:B------:R-:W-:-:S05]  /*14bf0*/  VIADDMNMX R212, R0, R88, RZ, !PT ;  /* 0x0000005800d47246 */ /* 0x000fca00078001ff */
[C---:B------:R-:W-:Y:S06]  /*14c00*/  HMMA.16816.F32 R4, R32.reuse, R80, RZ ;  /* 0x000000502004723c */ /* 0x040fec00000018ff */
[C---:B------:R-:W-:Y:S06]  /*14c10*/  HMMA.16816.F32 R80, R32.reuse, R82, RZ ;  /* 0x000000522050723c */ /* 0x040fec00000018ff */
[C---:B-----5:R-:W-:Y:S06]  /*14c20*/  HMMA.16816.F32 R48, R32.reuse, R40, RZ ;  /* 0x000000282030723c */ /* 0x060fec00000018ff */
[C---:B------:R-:W-:Y:S06]  /*14c30*/  HMMA.16816.F32 R40, R32.reuse, R42, RZ ;  /* 0x0000002a2028723c */ /* 0x040fec00000018ff */
[C---:B---3--:R-:W-:Y:S06]  /*14c40*/  HMMA.16816.F32 R36, R32.reuse, R72, RZ ;  /* 0x000000482024723c */ /* 0x048fec00000018ff */
[----:B------:R-:W-:Y:S01]  /*14c50*/  HMMA.16816.F32 R32, R32, R74, RZ ;  /* 0x0000004a2020723c */ /* 0x000fe200000018ff */
[----:B------:R-:W-:Y:S05]  /*14c60*/  LDSM.16.M88.4 R72, [R180] ;  /* 0x00000000b448783b */ /* 0x000fea0000000200 */
[C---:B----4-:R-:W-:Y:S06]  /*14c70*/  HMMA.16816.F32 R12, R64.reuse, R16, R12 ;  /* 0x00000010400c723c */ /* 0x050fec000000180c */
        /* <DEDUP_REMOVED lines=202> */
.L_x_3067:
[----:B------:R-:W1:Y:S02]  /*15920*/  LDC R4, c[0x0][0x248] ;  /* 0x00009200ff047b82 */ /* 0x000e640000000800 */
[----:B-1----:R-:W-:-:S04]  /*15930*/  LEA R4, -R4, RZ, 0x6 ;  /* 0x000000ff04047211 */ /* 0x002fc800078e31ff */
[----:B------:R-:W-:-:S07]  /*15940*/  SHF.R.S32.HI R7, RZ, 0x1f, R4 ;  /* 0x0000001fff077819 */ /* 0x000fce0000011404 */
.L_x_3068:
        /* <DEDUP_REMOVED lines=50> */
[CC--:B------:R-:W-:Y:S01]  /*15c70*/  @P5 LEA.HI.X R49, R4.reuse, R207.reuse, R5, 0x1, P4 ;  /* 0x000000cf04315211 */ /* 0x0c0fe200020f0c05 */
[----:B------:R-:W-:Y:S01]  /*15c80*/  @!PT LDS RZ, [RZ] ;  /* 0x00000000fffff984 */ /* 0x000fe20000000800 */
[----:B------:R-:W-:Y:S01]  /*15c90*/  @!PT LDS RZ, [RZ] ;  /* 0x00000000fffff984 */ /* 0x000fe20000000800 */
[----:B------:R-:W-:Y:S01]  /*15ca0*/  @!PT LDS RZ, [RZ] ;  /* 0x00000000fffff984 */ /* 0x000fe20000000800 */
[----:B------:R1:W-:Y:S01]  /*15cb0*/  @P2 LDGSTS.E.BYPASS.LTC128B.128 [R204+0x8800], desc[UR6][R22.64+0x80] ;  /* 0x0880008016cc2fae */ /* 0x0003e2000b901d46 */
[C---:B------:R-:W-:Y:S02]  /*15cc0*/  @P2 LEA R30, P4, R7.reuse, UR10, 0x1 ;  /* 0x0000000a071e2c11 */ /* 0x040fe4000f8808ff */
        /* <DEDUP_REMOVED lines=56> */
.L_x_3066:
        /* <DEDUP_REMOVED lines=10> */
[----:B------:R-:W-:Y:S01]  /*160f0*/  ISETP.GE.AND P0, PT, R4, R210, PT ;  /* 0x000000d20400720c */ /* 0x000fe20003f06270 */
[C---:B------:R-:W-:Y:S01]  /*16100*/  IMAD R185, R45.reuse, 0x2, R188 ;  /* 0x000000022db97824 */ /* 0x040fe200078e02bc */
        /* <DEDUP_REMOVED lines=20> */
[-C--:B------:R-:W-:Y:S01]  /*16250*/  ISETP.LT.OR P1, PT, R44, R211.reuse, P1 ;  /* 0x000000d32c00720c */ /* 0x080fe20000f21670 */
        /* <DEDUP_REMOVED lines=10> */
[----:B------:R-:W-:Y:S01]  /*16300*/  FSEL R31, R9, -INF , !P5 ;  /* 0xff800000091f7808 */ /* 0x000fe20006800000 */
[----:B------:R-:W-:Y:S01]  /*16310*/  LDSM.16.MT88.4 R140, [R188+0xc800] ;  /* 0x00c80000bc8c783b */ /* 0x000fe20000004200 */
[----:B------:R-:W-:Y:S02]  /*16320*/  FSEL R21, R11, -INF , !P0 ;  /* 0xff8000000b157808 */ /* 0x000fe40004000000 */
[C---:B------:R-:W-:Y:S02]  /*16330*/  ISETP.GE.AND P5, PT, R4.reuse, R209, PT ;  /* 0x000000d10400720c */ /* 0x040fe40003fa6270 */
[----:B------:R-:W-:-:S02]  /*16340*/  ISETP.GE.AND P0, PT, R4, R210, PT ;  /* 0x000000d20400720c */ /* 0x000fc40003f06270 */
[CC--:B------:R-:W-:Y:S02]  /*16350*/  ISETP.LT.OR P1, PT, R0.reuse, R212.reuse, P1 ;  /* 0x000000d40000720c */ /* 0x0c0fe40000f21670 */
[-C--:B------:R-:W-:Y:S01]  /*16360*/  ISETP.LT.OR P2, PT, R0, R211.reuse, P2 ;  /* 0x000000d30000720c */ /* 0x080fe20001741670 */
[----:B------:R-:W-:Y:S01]  /*16370*/  VIADD R0, R44, 0x18 ;  /* 0x000000182c007836 */ /* 0x000fe20000000000 */
        /* <DEDUP_REMOVED lines=42> */
[----:B------:R-:W-:Y:S02]  /*16620*/  ISETP.GE.AND P0, PT, R6, R210, PT ;  /* 0x000000d20600720c */ /* 0x000fe40003f06270 */
        /* <DEDUP_REMOVED lines=23> */
[----:B------:R-:W-:Y:S01]  /*167a0*/  VIADD R0, R44, 0x38 ;  /* 0x000000382c007836 */ /* 0x000fe20000000000 */
        /* <DEDUP_REMOVED lines=37> */
[----:B------:R-:W-:Y:S02]  /*16a00*/  FSEL R193, R34, -INF , !P1 ;  /* 0xff80000022c17808 */ /* 0x000fe40004800000 */
        /* <DEDUP_REMOVED lines=323> */
[----:B------:R-:W-:-:S04]  /*17e40*/  IMAD.WIDE.U32 R6, R6, UR4, R8 ;  /* 0x0000000406067c25 */ /* 0x000fc8000f8e0008 */
[----:B------:R-:W-:Y:S01]  /*17e50*/  IMAD.MOV.U32 R9, RZ, RZ, R6 ;  /* 0x000000ffff097224 */ /* 0x000fe200078e0006 */
[----:B------:R-:W-:Y:S01]  /*17e60*/  IADD3 R4, R7, R5, RZ ;  /* 0x0000000507047210 */ /* 0x000fe20007ffe0ff */
[----:B------:R-:W-:Y:S06]  /*17e70*/  BRA `(.L_x_3071) ;  /* 0x00000000000c7947 */ /* 0x000fec0003800000 */
.L_x_3070:
[----:B------:R-:W1:Y:S02]  /*17e80*/  LDC R9, c[0x0][0x250] ;  /* 0x00009400ff097b82 */ /* 0x000e640000000800 */
[----:B-1----:R-:W-:-:S04]  /*17e90*/  LEA R9, -R9, RZ, 0x6 ;  /* 0x000000ff09097211 */ /* 0x002fc800078e31ff */
[----:B------:R-:W-:-:S07]  /*17ea0*/  SHF.R.S32.HI R4, RZ, 0x1f, R9 ;  /* 0x0000001fff047819 */ /* 0x000fce0000011409 */
.L_x_3071:
[C---:B------:R-:W-:Y:S01]  /*17eb0*/  LOP3.LUT P5, RZ, R205.reuse, 0x2, RZ, 0xc0, !PT ;  /* 0x00000002cdff7812 */ /* 0x040fe200078ac0ff */
[----:B------:R-:W-:Y:S01]  /*17ec0*/  ULDC.64 UR4, c[0x0][0x220] ;  /* 0x0000880000047ab9 */ /* 0x000fe20000000a00 */
[C---:B------:R-:W-:Y:S02]  /*17ed0*/  LOP3.LUT P4, RZ, R205.reuse, 0x4, RZ, 0xc0, !PT ;  /* 0x00000004cdff7812 */ /* 0x040fe4000788c0ff */
[----:B------:R-:W-:Y:S02]  /*17ee0*/  LOP3.LUT P1, RZ, R205, 0x1, RZ, 0xc0, !PT ;  /* 0x00000001cdff7812 */ /* 0x000fe4000782c0ff */
[----:B------:R-:W-:-:S04]  /*17ef0*/  LEA R218, P6, R9, R156, 0x1 ;  /* 0x0000009c09da7211 */ /* 0x000fc800078c08ff */
[----:B------:R-:W-:-:S03]  /*17f00*/  LEA.HI.X R219, R9, R157, R4, 0x1, P6 ;  /* 0x0000009d09db7211 */ /* 0x000fc600030f0c04 */
[CC--:B------:R-:W-:Y:S02]  /*17f10*/  @P5 IADD3 R7, P2, R9.reuse, R136.reuse, RZ ;  /* 0x0000008809075210 */ /* 0x0c0fe40007f5e0ff */
[----:B------:R-:W-:Y:S02]  /*17f20*/  @P4 IADD3 R5, P0, R9, R136, RZ ;  /* 0x0000008809054210 */ /* 0x000fe40007f1e0ff */
[----:B------:R-:W-:Y:S01]  /*17f30*/  @!PT LDS RZ, [RZ] ;  /* 0x00000000fffff984 */ /* 0x000fe20000000800 */
[----:B------:R-:W-:Y:S01]  /*17f40*/  @!PT LDS RZ, [RZ] ;  /* 0x00000000fffff984 */ /* 0x000fe20000000800 */
[----:B------:R-:W-:Y:S01]  /*17f50*/  @!PT LDS RZ, [RZ] ;  /* 0x00000000fffff984 */ /* 0x000fe20000000800 */
[----:B------:R-:W-:Y:S01]  /*17f60*/  @P1 LDGSTS.E.BYPASS.LTC128B.128 [R204+0xc000], desc[UR6][R218.64] ;  /* 0x0c000000dacc1fae */ /* 0x000fe2000b901d46 */
[C-C-:B------:R-:W-:Y:S01]  /*17f70*/  @P5 IMAD.X R6, R4.reuse, 0x1, R133.reuse, P2 ;  /* 0x0000000104065824 */ /* 0x140fe200010e0685 */
[----:B------:R-:W-:Y:S01]  /*17f80*/  @P5 LEA R18, P2, R7, UR4, 0x1 ;  /* 0x0000000407125c11 */ /* 0x000fe2000f8408ff */
[----:B------:R-:W-:Y:S01]  /*17f90*/  @P4 IMAD.X R0, R4, 0x1, R133, P0 ;  /* 0x0000000104004824 */ /* 0x000fe200000e0685 */
[----:B------:R-:W-:Y:S01]  /*17fa0*/  @P4 LEA R12, P0, R5, UR4, 0x1 ;  /* 0x00000004050c4c11 */ /* 0x000fe2000f8008ff */
[----:B------:R-:W-:Y:S01]  /*17fb0*/  @!P1 STS.128 [R204+0xc000], RZ ;  /* 0x00c000ffcc009388 */ /* 0x000fe20000000c00 */
[----:B------:R-:W-:-:S02]  /*17fc0*/  @P5 LEA.HI.X R19, R7, UR5, R6, 0x1, P2 ;  /* 0x0000000507135c11 */ /* 0x000fc400090f0c06 */
[----:B------:R-:W-:Y:S02]  /*17fd0*/  IADD3 R7, P2, R197, R9, RZ ;  /* 0x00000009c5077210 */ /* 0x000fe40007f5e0ff */
[----:B------:R-:W-:Y:S01]  /*17fe0*/  @P4 LEA.HI.X R13, R5, UR5, R0, 0x1, P0 ;  /* 0x00000005050d4c11 */ /* 0x000fe200080f0c00 */
[----:B------:R-:W-:Y:S01]  /*17ff0*/  @!PT LDS RZ, [RZ] ;  /* 0x00000000fffff984 */ /* 0x000fe20000000800 */
[----:B------:R-:W-:Y:S01]  /*18000*/  @!PT LDS RZ, [RZ] ;  /* 0x00000000fffff984 */ /* 0x000fe20000000800 */
[----:B------:R-:W-:Y:S01]  /*18010*/  @!PT LDS RZ, [RZ] ;  /* 0x00000000fffff984 */ /* 0x000fe20000000800 */
[----:B------:R-:W-:Y:S01]  /*18020*/  @P5 LDGSTS.E.BYPASS.LTC128B.128 [R204+0xe000], desc[UR6][R18.64+0x80] ;  /* 0x0e00008012cc5fae */ /* 0x000fe2000b901d46 */
[C---:B------:R-:W-:Y:S01]  /*18030*/  @P5 IADD3 R9, P0, R7.reuse, R136, RZ ;  /* 0x0000008807095210 */ /* 0x040fe20007f1e0ff */
[----:B------:R-:W-:Y:S01]  /*18040*/  IMAD.X R4, R196, 0x1, R4, P2 ;  /* 0x00000001c4047824 */ /* 0x000fe200010e0604 */
[----:B------:R-:W-:Y:S01]  /*18050*/  @P1 LEA R16, P2, R7, R156, 0x1 ;  /* 0x0000009c07101211 */ /* 0x000fe200078408ff */
[----:B------:R-:W-:Y:S01]  /*18060*/  @!P5 STS.128 [R204+0xe000], RZ ;  /* 0x00e000ffcc00d388 */ /* 0x000fe20000000c00 */
[----:B------:R-:W-:Y:S01]  /*18070*/  @P5 LEA R14, P6, R9, UR4, 0x1 ;  /* 0x00000004090e5c11 */ /* 0x000fe2000f8c08ff */
[----:B------:R-:W-:Y:S01]  /*18080*/  @P5 IMAD.X R0, R4, 0x1, R133, P0 ;  /* 0x0000000104005824 */ /* 0x000fe200000e0685 */
[C---:B------:R-:W-:Y:S01]  /*18090*/  @P1 LEA.HI.X R17, R7.reuse, R157, R4, 0x1, P2 ;  /* 0x0000009d07111211 */ /* 0x040fe200010f0c04 */
[----:B------:R-:W-:Y:S01]  /*180a0*/  @!PT LDS RZ, [RZ] ;  /* 0x00000000fffff984 */ /* 0x000fe20000000800 */
[----:B------:R-:W-:Y:S01]  /*180b0*/  @!PT LDS RZ, [RZ] ;  /* 0x00000000fffff984 */ /* 0x000fe20000000800 */
[----:B------:R-:W-:Y:S01]  /*180c0*/  @!PT LDS RZ, [RZ] ;  /* 0x00000000fffff984 */ /* 0x000fe20000000800 */
[----:B------:R-:W-:Y:S01]  /*180d0*/  @P4 LDGSTS.E.BYPASS.LTC128B.128 [R204+0x10000], desc[UR6][R12.64+0x100] ;  /* 0x100001000ccc4fae */ /* 0x000fe2000b901d46 */
[----:B------:R-:W-:-:S02]  /*180e0*/  @P4 IADD3 R5, P0, R7, R136, RZ ;  /* 0x0000008807054210 */ /* 0x000fc40007f1e0ff */
[----:B------:R-:W-:Y:S01]  /*180f0*/  IADD3 R7, P2, R197, R7, RZ ;  /* 0x00000007c5077210 */ /* 0x000fe20007f5e0ff */
[----:B------:R-:W-:Y:S01]  /*18100*/  @!P4 STS.128 [R204+0x10000], RZ ;  /* 0x010000ffcc00c388 */ /* 0x000fe20000000c00 */
[----:B------:R-:W-:Y:S01]  /*18110*/  @P5 LEA.HI.X R15, R9, UR5, R0, 0x1, P6 ;  /* 0x00000005090f5c11 */ /* 0x000fe2000b0f0c00 */
[--C-:B------:R-:W-:Y:S01]  /*18120*/  @P4 IMAD.X R0, R4, 0x1, R133.reuse, P0 ;  /* 0x0000000104004824 */ /* 0x100fe200000e0685 */
[----:B------:R-:W-:Y:S01]  /*18130*/  @P4 LEA R10, P0, R5, UR4, 0x1 ;  /* 0x00000004050a4c11 */ /* 0x000fe2000f8008ff */
[----:B------:R-:W-:Y:S01]  /*18140*/  IMAD.X R4, R196, 0x1, R4, P2 ;  /* 0x00000001c4047824 */ /* 0x000fe200010e0604 */
[-C--:B------:R-:W-:Y:S01]  /*18150*/  @P5 IADD3 R6, P2, R7, R136.reuse, RZ ;  /* 0x0000008807065210 */ /* 0x080fe20007f5e0ff */
[----:B------:R-:W-:Y:S01]  /*18160*/  @!PT LDS RZ, [RZ] ;  /* 0x00000000fffff984 */ /* 0x000fe20000000800 */
[----:B------:R-:W-:Y:S01]  /*18170*/  @!PT LDS RZ, [RZ] ;  /* 0x00000000fffff984 */ /* 0x000fe20000000800 */
[----:B------:R-:W-:Y:S01]  /*18180*/  @!PT LDS RZ, [RZ] ;  /* 0x00000000fffff984 */ /* 0x000fe20000000800 */
[----:B------:R1:W-:Y:S01]  /*18190*/  @P1 LDGSTS.E.BYPASS.LTC128B.128 [R204+0xc800], desc[UR6][R16.64] ;  /* 0x0c80000010cc1fae */ /* 0x0003e2000b901d46 */
[----:B------:R-:W-:Y:S02]  /*181a0*/  @P4 LEA.HI.X R11, R5, UR5, R0, 0x1, P0 ;  /* 0x00000005050b4c11 */ /* 0x000fe400080f0c00 */
[C---:B------:R-:W-:Y:S01]  /*181b0*/  @P4 IADD3 R0, P0, R7.reuse, R136, RZ ;  /* 0x0000008807004210 */ /* 0x040fe20007f1e0ff */
[----:B------:R-:W-:Y:S01]  /*181c0*/  @P5 IMAD.X R5, R4, 0x1, R133, P2 ;  /* 0x0000000104055824 */ /* 0x000fe200010e0685 */
[C---:B------:R-:W-:Y:S01]  /*181d0*/  @P5 LEA R20, P2, R6.reuse, UR4, 0x1 ;  /* 0x0000000406145c11 */ /* 0x040fe2000f8408ff */
[----:B------:R-:W-:Y:S03]  /*181e0*/  @!P1 STS.128 [R204+0xc800], RZ ;  /* 0x00c800ffcc009388 */ /* 0x000fe60000000c00 */
[----:B------:R-:W-:Y:S01]  /*181f0*/  @P5 LEA.HI.X R21, R6, UR5, R5, 0x1, P2 ;  /* 0x0000000506155c11 */ /* 0x000fe200090f0c05 */
[----:B------:R-:W-:Y:S01]  /*18200*/  @P4 IMAD.X R5, R4, 0x1, R133, P0 ;  /* 0x0000000104054824 */ /* 0x000fe200000e0685 */
[----:B------:R-:W-:Y:S01]  /*18210*/  @P1 LEA R6, P6, R7, R156, 0x1 ;  /* 0x0000009c07061211 */ /* 0x000fe200078c08ff */
[----:B------:R-:W-:Y:S01]  /*18220*/  @!PT LDS RZ, [RZ] ;  /* 0x00000000fffff984 */ /* 0x000fe20000000800 */
[----:B------:R-:W-:Y:S01]  /*18230*/  @!PT LDS RZ, [RZ] ;  /* 0x00000000fffff984 */ /* 0x000fe20000000800 */
[----:B------:R-:W-:Y:S01]  /*18240*/  @!PT LDS RZ, [RZ] ;  /* 0x00000000fffff984 */ /* 0x000fe20000000800 */
[----:B------:R-:W-:Y:S01]  /*18250*/  @P5 LDGSTS.E.BYPASS.LTC128B.128 [R204+0xe800], desc[UR6][R14.64+0x80] ;  /* 0x0e8000800ecc5fae */ /* 0x000fe2000b901d46 */
[----:B------:R-:W-:-:S02]  /*18260*/  IADD3 R9, P2, R197, R7, RZ ;  /* 0x00000007c5097210 */ /* 0x000fc40007f5e0ff */
[----:B------:R-:W-:Y:S01]  /*18270*/  @P4 LEA R22, P0, R0, UR4, 0x1 ;  /* 0x0000000400164c11 */ /* 0x000fe2000f8008ff */
[----:B------:R-:W-:Y:S01]  /*18280*/  @!P5 STS.128 [R204+0xe800], RZ ;  /* 0x00e800ffcc00d388 */ /* 0x000fe20000000c00 */
[--C-:B------:R-:W-:Y:S01]  /*18290*/  @P1 LEA.HI.X R7, R7, R157, R4.reuse, 0x1, P6 ;  /* 0x0000009d07071211 */ /* 0x100fe200030f0c04 */
[----:B------:R-:W-:Y:S01]  /*182a0*/  IMAD.X R4, R196, 0x1, R4, P2 ;  /* 0x00000001c4047824 */ /* 0x000fe200010e0604 */
[----:B------:R-:W-:Y:S01]  /*182b0*/  @P4 LEA.HI.X R23, R0, UR5, R5, 0x1, P0 ;  /* 0x0000000500174c11 */ /* 0x000fe200080f0c05 */
[----:B------:R-:W-:Y:S01]  /*182c0*/  @!PT LDS RZ, [RZ] ;  /* 0x00000000fffff984 */ /* 0x000fe20000000800 */
[----:B------:R-:W-:Y:S01]  /*182d0*/  @!PT LDS RZ, [RZ] ;  /* 0x00000000fffff984 */ /* 0x000fe20000000800 */
[----:B------:R-:W-:Y:S01]  /*182e0*/  @!PT LDS RZ, [RZ] ;  /* 0x00000000fffff984 */ /* 0x000fe20000000800 */
[----:B------:R-:W-:Y:S01]  /*182f0*/  @P4 LDGSTS.E.BYPASS.LTC128B.128 [R204+0x10800], desc[UR6][R10.64+0x100] ;  /* 0x108001000acc4fae */ /* 0x000fe2000b901d46 */
[CC--:B------:R-:W-:Y:S02]  /*18300*/  @P5 IADD3 R0, P2, R9.reuse, R136.reuse, RZ ;  /* 0x0000008809005210 */ /* 0x0c0fe40007f5e0ff */
[C---:B------:R-:W-:Y:S01]  /*18310*/  @P4 IADD3 R136, P0, R9.reuse, R136, RZ ;  /* 0x0000008809884210 */ /* 0x040fe20007f1e0ff */
[----:B------:R-:W-:Y:S01]  /*18320*/  @!P4 STS.128 [R204+0x10800], RZ ;  /* 0x010800ffcc00c388 */ /* 0x000fe20000000c00 */
[----:B------:R-:W-:Y:S01]  /*18330*/  @P1 LEA R8, P6, R9, R156, 0x1 ;  /* 0x0000009c09081211 */ /* 0x000fe200078c08ff */
[----:B------:R-:W-:-:S02]  /*18340*/  @P5 IMAD.X R5, R4, 0x1, R133, P2 ;  /* 0x0000000104055824 */ /* 0x000fc400010e0685 */
[----:B------:R-:W-:Y:S01]  /*18350*/  @P4 IMAD.X R133, R4, 0x1, R133, P0 ;  /* 0x0000000104854824 */ /* 0x000fe200000e0685 */
[----:B------:R-:W-:Y:S01]  /*18360*/  @P1 LEA.HI.X R9, R9, R157, R4, 0x1, P6 ;  /* 0x0000009d09091211 */ /* 0x000fe200030f0c04 */
[----:B------:R-:W-:Y:S01]  /*18370*/  @!PT LDS RZ, [RZ] ;  /* 0x00000000fffff984 */ /* 0x000fe20000000800 */
[----:B------:R-:W-:Y:S01]  /*18380*/  @!PT LDS RZ, [RZ] ;  /* 0x00000000fffff984 */ /* 0x000fe20000000800 */
[----:B------:R-:W-:Y:S01]  /*18390*/  @!PT LDS RZ, [RZ] ;  /* 0x00000000fffff984 */ /* 0x000fe20000000800 */
[----:B------:R-:W-:Y:S01]  /*183a0*/  @P1 LDGSTS.E.BYPASS.LTC128B.128 [R204+0xd000], desc[UR6][R6.64] ;  /* 0x0d00000006cc1fae */ /* 0x000fe2000b901d46 */
[----:B------:R-:W-:Y:S02]  /*183b0*/  @P5 LEA R4, P2, R0, UR4, 0x1 ;  /* 0x0000000400045c11 */ /* 0x000fe4000f8408ff */
[----:B------:R-:W-:Y:S01]  /*183c0*/  @P4 LEA R138, P0, R136, UR4, 0x1 ;  /* 0x00000004888a4c11 */ /* 0x000fe2000f8008ff */
[----:B------:R-:W-:Y:S01]  /*183d0*/  @!P1 STS.128 [R204+0xd000], RZ ;  /* 0x00d000ffcc009388 */ /* 0x000fe20000000c00 */
[----:B------:R-:W-:Y:S02]  /*183e0*/  @P5 LEA.HI.X R5, R0, UR5, R5, 0x1, P2 ;  /* 0x0000000500055c11 */ /* 0x000fe400090f0c05 */
[----:B------:R-:W-:Y:S01]  /*183f0*/  @P4 LEA.HI.X R139, R136, UR5, R133, 0x1, P0 ;  /* 0x00000005888b4c11 */ /* 0x000fe200080f0c85 */
        /* <DEDUP_REMOVED lines=25> */
[----:B------:R-:W-:Y:S04]  /*18590*/  LDSM.16.M88.4 R152, [R191] ;  /* 0x00000000bf98783b */ /* 0x000fe80000000200 */
[----:B------:R-:W5:Y:S04]  /*185a0*/  LDSM.16.M88.4 R24, [R190+0x6000] ;  /* 0x00600000be18783b */ /* 0x000f680000000200 */
[----:B-1----:R-:W1:Y:S04]  /*185b0*/  LDSM.16.M88.4 R16, [R190+0x6800] ;  /* 0x00680000be10783b */ /* 0x002e680000000200 */
[----:B------:R-:W-:Y:S04]  /*185c0*/  LDSM.16.M88.4 R32, [R192] ;  /* 0x00000000c020783b */ /* 0x000fe80000000200 */
[----:B--2---:R-:W2:Y:S04]  /*185d0*/  LDSM.16.M88.4 R8, [R189] ;  /* 0x00000000bd08783b */ /* 0x004ea80000000200 */
[----:B------:R-:W2:Y:S04]  /*185e0*/  LDSM.16.M88.4 R160, [R190+0x7000] ;  /* 0x00700000bea0783b */ /* 0x000ea80000000200 */
[----:B------:R-:W2:Y:S04]  /*185f0*/  LDSM.16.M88.4 R144, [R190+0x7800] ;  /* 0x00780000be90783b */ /* 0x000ea80000000200 */
[----:B---3--:R-:W3:Y:S04]  /*18600*/  LDSM.16.M88.4 R4, [R183] ;  /* 0x00000000b704783b */ /* 0x008ee80000000200 */
[----:B----4-:R-:W-:Y:S04]  /*18610*/  LDSM.16.M88.4 R136, [R135] ;  /* 0x000000008788783b */ /* 0x010fe80000000200 */
[----:B------:R-:W4:Y:S04]  /*18620*/  LDSM.16.M88.4 R12, [R187+0x6000] ;  /* 0x00600000bb0c783b */ /* 0x000f280000000200 */
[----:B------:R-:W4:Y:S01]  /*18630*/  LDSM.16.M88.4 R220, [R182] ;  /* 0x00000000b6dc783b */ /* 0x000f220000000200 */
[C---:B-----5:R-:W-:Y:S03]  /*18640*/  HMMA.16816.F32 R28, R152.reuse, R24, RZ ;  /* 0x00000018981c723c */ /* 0x060fe600000018ff */
[----:B------:R-:W5:Y:S04]  /*18650*/  LDSM.16.M88.4 R168, [R181] ;  /* 0x00000000b5a8783b */ /* 0x000f680000000200 */
[----:B------:R-:W5:Y:S01]  /*18660*/  LDSM.16.M88.4 R140, [R187+0x6800] ;  /* 0x00680000bb8c783b */ /* 0x000f620000000200 */
[C---:B-1----:R-:W-:Y:S03]  /*18670*/  HMMA.16816.F32 R20, R152.reuse, R16, RZ ;  /* 0x000000109814723c */ /* 0x042fe600000018ff */
[----:B------:R-:W-:Y:S03]  /*18680*/  LDSM.16.M88.4 R224, [R187+0x7000] ;  /* 0x00700000bbe0783b */ /* 0x000fe60000000200 */
[C---:B------:R-:W-:Y:S01]  /*18690*/  HMMA.16816.F32 R24, R152.reuse, R26, RZ ;  /* 0x0000001a9818723c */ /* 0x040fe200000018ff */
[----:B------:R-:W-:Y:S01]  /*186a0*/  LDSM.16.M88.4 R148, [R187+0x7800] ;  /* 0x00780000bb94783b */ /* 0x000fe20000000200 */
[----:B------:R-:W1:Y:S04]  /*186b0*/  S2R R0, SR_TID.X ;  /* 0x0000000000007919 */ /* 0x000e680000002100 */
[----:B------:R-:W-:Y:S01]  /*186c0*/  HMMA.16816.F32 R16, R152, R18, RZ ;  /* 0x000000129810723c */ /* 0x000fe200000018ff */
[----:B------:R-:W0:Y:S05]  /*186d0*/  LDGDEPBAR ;  /* 0x00000000000079af */ /* 0x000e2a0000000000 */
[----:B--2---:R-:W-:Y:S06]  /*186e0*/  HMMA.16816.F32 R28, R32, R8, R28 ;  /* 0x00000008201c723c */ /* 0x004fec000000181c */
[C---:B------:R-:W-:Y:S06]  /*186f0*/  HMMA.16816.F32 R164, R152.reuse, R160, RZ ;  /* 0x000000a098a4723c */ /* 0x040fec00000018ff */
[C---:B------:R-:W-:Y:S06]  /*18700*/  HMMA.16816.F32 R160, R152.reuse, R162, RZ ;  /* 0x000000a298a0723c */ /* 0x040fec00000018ff */
[C---:B------:R-:W-:Y:S06]  /*18710*/  HMMA.16816.F32 R156, R152.reuse, R144, RZ ;  /* 0x00000090989c723c */ /* 0x040fec00000018ff */
[----:B------:R-:W-:Y:S01]  /*18720*/  HMMA.16816.F32 R152, R152, R146, RZ ;  /* 0x000000929898723c */ /* 0x000fe200000018ff */
[----:B------:R-:W-:Y:S01]  /*18730*/  LDSM.16.M88.4 R144, [R2] ;  /* 0x000000000290783b */ /* 0x000fe20000000200 */
[----:B-1----:R-:W-:-:S04]  /*18740*/  IMAD.SHL.U32 R0, R0, 0x2, RZ ;  /* 0x0000000200007824 */ /* 0x002fc800078e00ff */
[C---:B------:R-:W-:Y:S01]  /*18750*/  HMMA.16816.F32 R24, R32.reuse, R10, R24 ;  /* 0x0000000a2018723c */ /* 0x040fe20000001818 */
[----:B------:R-:W1:Y:S05]  /*18760*/  LDSM.16.M88.4 R8, [R180] ;  /* 0x00000000b408783b */ /* 0x000e6a0000000200 */
[C---:B---3--:R-:W-:Y:S06]  /*18770*/  HMMA.16816.F32 R20, R32.reuse, R4, R20 ;  /* 0x000000042014723c */ /* 0x048fec0000001814 */
[----:B------:R-:W-:Y:S01]  /*18780*/  HMMA.16816.F32 R16, R32, R6, R16 ;  /* 0x000000062010723c */ /* 0x000fe20000001810 */
[----:B------:R-:W2:Y:S05]  /*18790*/  LDSM.16.M88.4 R4, [R180+0x800] ;  /* 0x00080000b404783b */ /* 0x000eaa0000000200 */
[----:B----4-:R-:W-:Y:S06]  /*187a0*/  HMMA.16816.F32 R28, R136, R12, R28 ;  /* 0x0000000c881c723c */ /* 0x010fec000000181c */
[C---:B------:R-:W-:Y:S06]  /*187b0*/  HMMA.16816.F32 R164, R32.reuse, R220, R164 ;  /* 0x000000dc20a4723c */ /* 0x040fec00000018a4 */
[C---:B------:R-:W-:Y:S01]  /*187c0*/  HMMA.16816.F32 R160, R32.reuse, R222, R160 ;  /* 0x000000de20a0723c */ /* 0x040fe200000018a0 */
[----:B------:R-:W-:Y:S05]  /*187d0*/  LDSM.16.M88.4 R220, [R180+0x1000] ;  /* 0x00100000b4dc783b */ /* 0x000fea0000000200 */
[C---:B-----5:R-:W-:Y:S06]  /*187e0*/  HMMA.16816.F32 R156, R32.reuse, R168, R156 ;  /* 0x000000a8209c723c */ /* 0x060fec000000189c */
[----:B------:R-:W-:Y:S01]  /*187f0*/  HMMA.16816.F32 R152, R32, R170, R152 ;  /* 0x000000aa2098723c */ /* 0x000fe20000001898 */
[----:B------:R-:W-:Y:S04]  /*18800*/  LDSM.16.M88.4 R32, [R191+0x2000] ;  /* 0x00200000bf20783b */ /* 0x000fe80000000200 */
[----:B------:R-:W-:Y:S01]  /*18810*/  LDSM.16.M88.4 R168, [R180+0x1800] ;  /* 0x00180000b4a8783b */ /* 0x000fe20000000200 */
[C---:B------:R-:W-:Y:S03]  /*18820*/  HMMA.16816.F32 R24, R136.reuse, R14, R24 ;  /* 0x0000000e8818723c */ /* 0x040fe60000001818 */
[----:B------:R-:W3:Y:S03]  /*18830*/  LDSM.16.M88.4 R12, [R190+0x8000] ;  /* 0x00800000be0c783b */ /* 0x000ee60000000200 */
[C---:B------:R-:W-:Y:S06]  /*18840*/  HMMA.16816.F32 R20, R136.reuse, R140, R20 ;  /* 0x0000008c8814723c */ /* 0x040fec0000001814 */
[----:B------:R-:W-:Y:S01]  /*18850*/  HMMA.16816.F32 R16, R136, R142, R16 ;  /* 0x0000008e8810723c */ /* 0x000fe20000001810 */
[----:B------:R-:W4:Y:S05]  /*18860*/  LDSM.16.M88.4 R140, [R190+0x8800] ;  /* 0x00880000be8c783b */ /* 0x000f2a0000000200 */
        /* <DEDUP_REMOVED lines=8> */
[C---:B------:R-:W-:Y:S03]  /*188f0*/  HMMA.16816.F32 R24, R144.reuse, R10, R24 ;  /* 0x0000000a9018723c */ /* 0x040fe60000001818 */
[----:B------:R-:W1:Y:S03]  /*18900*/  LDSM.16.M88.4 R8, [R179] ;  /* 0x00000000b308783b */ /* 0x000e660000000200 */
[C---:B--2---:R-:W-:Y:S06]  /*18910*/  HMMA.16816.F32 R20, R144.reuse, R4, R20 ;  /* 0x000000049014723c */ /* 0x044fec0000001814 */
[----:B------:R-:W-:Y:S01]  /*18920*/  HMMA.16816.F32 R16, R144, R6, R16 ;  /* 0x000000069010723c */ /* 0x000fe20000001810 */
[----:B------:R-:W2:Y:S05]  /*18930*/  LDSM.16.M88.4 R4, [R178] ;  /* 0x00000000b204783b */ /* 0x000eaa0000000200 */
[----:B---3--:R-:W-:Y:S06]  /*18940*/  HMMA.16816.F32 R28, R32, R12, R28 ;  /* 0x0000000c201c723c */ /* 0x008fec000000181c */
[C---:B------:R-:W-:Y:S06]  /*18950*/  HMMA.16816.F32 R164, R144.reuse, R220, R164 ;  /* 0x000000dc90a4723c */ /* 0x040fec00000018a4 */
[C---:B------:R-:W-:Y:S01]  /*18960*/  HMMA.16816.F32 R160, R144.reuse, R222, R160 ;  /* 0x000000de90a0723c */ /* 0x040fe200000018a0 */
[----:B------:R-:W-:Y:S05]  /*18970*/  LDSM.16.M88.4 R220, [R177] ;  /* 0x00000000b1dc783b */ /* 0x000fea0000000200 */
[C---:B------:R-:W-:Y:S06]  /*18980*/  HMMA.16816.F32 R156, R144.reuse, R168, R156 ;  /* 0x000000a8909c723c */ /* 0x040fec000000189c */
[----:B------:R-:W-:Y:S01]  /*18990*/  HMMA.16816.F32 R152, R144, R170, R152 ;  /* 0x000000aa9098723c */ /* 0x000fe20000001898 */
[----:B------:R-:W-:Y:S04]  /*189a0*/  LDSM.16.M88.4 R144, [R187+0x8000] ;  /* 0x00800000bb90783b */ /* 0x000fe80000000200 */
[----:B------:R-:W-:Y:S01]  /*189b0*/  LDSM.16.M88.4 R168, [R176] ;  /* 0x00000000b0a8783b */ /* 0x000fe20000000200 */
[C---:B------:R-:W-:Y:S03]  /*189c0*/  HMMA.16816.F32 R24, R32.reuse, R14, R24 ;  /* 0x0000000e2018723c */ /* 0x040fe60000001818 */
[----:B------:R-:W3:Y:S03]  /*189d0*/  LDSM.16.M88.4 R12, [R135+0x2000] ;  /* 0x00200000870c783b */ /* 0x000ee60000000200 */
[C---:B----4-:R-:W-:Y:S06]  /*189e0*/  HMMA.16816.F32 R20, R32.reuse, R140, R20 ;  /* 0x0000008c2014723c */ /* 0x050fec0000001814 */
        /* <DEDUP_REMOVED lines=11> */
[----:B------:R-:W1:Y:S03]  /*18aa0*/  LDSM.16.M88.4 R8, [R180+0x2000] ;  /* 0x00200000b408783b */ /* 0x000e660000000200 */
[C---:B--2---:R-:W-:Y:S06]  /*18ab0*/  HMMA.16816.F32 R20, R148.reuse, R4, R20 ;  /* 0x000000049414723c */ /* 0x044fec0000001814 */
[----:B------:R-:W-:Y:S01]  /*18ac0*/  HMMA.16816.F32 R16, R148, R6, R16 ;  /* 0x000000069410723c */ /* 0x000fe20000001810 */
[----:B------:R-:W2:Y:S05]  /*18ad0*/  LDSM.16.M88.4 R4, [R180+0x2800] ;  /* 0x00280000b404783b */ /* 0x000eaa0000000200 */
[----:B---3--:R-:W-:Y:S06]  /*18ae0*/  HMMA.16816.F32 R28, R12, R144, R28 ;  /* 0x000000900c1c723c */ /* 0x008fec000000181c */
        /* <DEDUP_REMOVED lines=27> */
[C---:B------:R-:W-:Y:S06]  /*18ca0*/  HMMA.16816.F32 R160, R224.reuse, R222, R160 ;  /* 0x000000dee0a0723c */ /* 0x040fec00000018a0 */
[C---:B------:R-:W-:Y:S06]  /*18cb0*/  HMMA.16816.F32 R156, R224.reuse, R168, R156 ;  /* 0x000000a8e09c723c */ /* 0x040fec000000189c */
[----:B------:R-:W-:Y:S01]  /*18cc0*/  HMMA.16816.F32 R152, R224, R170, R152 ;  /* 0x000000aae098723c */ /* 0x000fe20000001898 */
[----:B------:R-:W-:Y:S05]  /*18cd0*/  LDSM.16.M88.4 R168, [R172] ;  /* 0x00000000aca8783b */ /* 0x000fea0000000200 */
[C---:B----4-:R-:W-:Y:S06]  /*18ce0*/  HMMA.16816.F32 R20, R148.reuse, R140, R20 ;  /* 0x0000008c9414723c */ /* 0x050fec0000001814 */
[C---:B------:R-:W-:Y:S01]  /*18cf0*/  HMMA.16816.F32 R220, R148.reuse, R142, R16 ;  /* 0x0000008e94dc723c */ /* 0x040fe20000001810 */
[----:B------:R-:W-:Y:S04]  /*18d00*/  LDSM.16.M88.4 R140, [R135+0x4000] ;  /* 0x00400000878c783b */ /* 0x000fe80000000200 */
[----:B------:R-:W3:Y:S01]  /*18d10*/  LDSM.16.M88.4 R16, [R187+0xa000] ;  /* 0x00a00000bb10783b */ /* 0x000ee20000000200 */
[----:B------:R-:W-:Y:S03]  /*18d20*/  HMMA.16816.F32 R24, R148, R146, R24 ;  /* 0x000000929418723c */ /* 0x000fe60000001818 */
[----:B------:R-:W4:Y:S03]  /*18d30*/  LDSM.16.M88.4 R144, [R173] ;  /* 0x00000000ad90783b */ /* 0x000f260000000200 */
        /* <DEDUP_REMOVED lines=10> */
[----:B------:R-:W1:Y:S05]  /*18de0*/  LDSM.16.M88.4 R4, [R180+0x4000] ;  /* 0x00400000b404783b */ /* 0x000e6a0000000200 */
[----:B------:R-:W-:Y:S01]  /*18df0*/  HMMA.16816.F32 R24, R12, R10, R24 ;  /* 0x0000000a0c18723c */ /* 0x000fe20000001818 */
[----:B------:R-:W2:Y:S05]  /*18e00*/  LDSM.16.M88.4 R8, [R187+0xb800] ;  /* 0x00b80000bb08783b */ /* 0x000eaa0000000200 */
[----:B---3--:R-:W-:Y:S06]  /*18e10*/  HMMA.16816.F32 R28, R140, R16, R28 ;  /* 0x000000108c1c723c */ /* 0x008fec000000181c */
[C---:B----4-:R-:W-:Y:S06]  /*18e20*/  HMMA.16816.F32 R164, R12.reuse, R144, R164 ;  /* 0x000000900ca4723c */ /* 0x050fec00000018a4 */
[----:B------:R-:W-:Y:S01]  /*18e30*/  HMMA.16816.F32 R160, R12, R146, R160 ;  /* 0x000000920ca0723c */ /* 0x000fe200000018a0 */
[----:B------:R-:W3:Y:S05]  /*18e40*/  LDSM.16.M88.4 R144, [R180+0x4800] ;  /* 0x00480000b490783b */ /* 0x000eea0000000200 */
[----:B------:R-:W-:Y:S06]  /*18e50*/  HMMA.16816.F32 R24, R140, R18, R24 ;  /* 0x000000128c18723c */ /* 0x000fec0000001818 */
[----:B------:R-:W-:Y:S06]  /*18e60*/  HMMA.16816.F32 R156, R12, R168, R156 ;  /* 0x000000a80c9c723c */ /* 0x000fec000000189c */
[----:B-1----:R-:W-:Y:S06]  /*18e70*/  HMMA.16816.F32 R28, R148, R4, R28 ;  /* 0x00000004941c723c */ /* 0x002fec000000181c */
[----:B------:R-:W-:Y:S01]  /*18e80*/  HMMA.16816.F32 R152, R12, R170, R152 ;  /* 0x000000aa0c98723c */ /* 0x000fe20000001898 */
[----:B------:R-:W-:-:S05]  /*18e90*/  LOP3.LUT R5, R0, 0x6, RZ, 0xc0, !PT ;  /* 0x0000000600057812 */ /* 0x000fca00078ec0ff */
[----:B------:R-:W-:Y:S01]  /*18ea0*/  HMMA.16816.F32 R20, R140, R136, R20 ;  /* 0x000000888c14723c */ /* 0x000fe20000001814 */
[----:B------:R-:W-:-:S04]  /*18eb0*/  IMAD R2, R208, 0x40, R5 ;  /* 0x00000040d0027824 */ /* 0x000fc800078e0205 */
[C---:B------:R-:W-:Y:S01]  /*18ec0*/  VIADD R0, R2.reuse, 0x1 ;  /* 0x0000000102007836 */ /* 0x040fe20000000000 */
[----:B------:R-:W-:Y:S01]  /*18ed0*/  HMMA.16816.F32 R24, R148, R6, R24 ;  /* 0x000000069418723c */ /* 0x000fe20000001818 */
[----:B------:R-:W1:Y:S01]  /*18ee0*/  LDSM.16.M88.4 R4, [R180+0x5000] ;  /* 0x00500000b404783b */ /* 0x000e620000000200 */
[CC--:B------:R-:W-:Y:S01]  /*18ef0*/  ISETP.GE.AND P6, PT, R2.reuse, R209.reuse, PT ;  /* 0x000000d10200720c */ /* 0x0c0fe20003fc6270 */
[----:B------:R-:W-:Y:S01]  /*18f00*/  VIADD R14, R2, 0x11 ;  /* 0x00000011020e7836 */ /* 0x000fe20000000000 */
[----:B------:R-:W-:Y:S01]  /*18f10*/  ISETP.GE.AND P2, PT, R0, R209, PT ;  /* 0x000000d10000720c */ /* 0x000fe20003f46270 */
[----:B------:R-:W-:Y:S01]  /*18f20*/  VIADD R16, R2, 0x10 ;  /* 0x0000001002107836 */ /* 0x000fe20000000000 */
[----:B------:R-:W-:Y:S01]  /*18f30*/  HMMA.16816.F32 R220, R140, R138, R220 ;  /* 0x0000008a8cdc723c */ /* 0x000fe200000018dc */
[-C--:B------:R-:W-:Y:S02]  /*18f40*/  ISETP.GE.AND P0, PT, R0, R210.reuse, PT ;  /* 0x000000d20000720c */ /* 0x080fe40003f06270 */
[----:B------:R-:W-:-:S02]  /*18f50*/  ISETP.GE.AND P1, PT, R2, R210, PT ;  /* 0x000000d20200720c */ /* 0x000fc40003f26270 */
[CC--:B------:R-:W-:Y:S01]  /*18f60*/  ISETP.LT.OR P2, PT, R0.reuse, R212.reuse, P2 ;  /* 0x000000d40000720c */ /* 0x0c0fe20001741670 */
[C---:B--2---:R-:W-:Y:S01]  /*18f70*/  HMMA.16816.F32 R156, R140.reuse, R8, R156 ;  /* 0x000000088c9c723c */ /* 0x044fe2000000189c */
[-C--:B------:R-:W-:Y:S02]  /*18f80*/  ISETP.LT.OR P0, PT, R0, R211.reuse, P0 ;  /* 0x000000d30000720c */ /* 0x080fe40000701670 */
[C---:B------:R-:W-:Y:S02]  /*18f90*/  ISETP.LT.OR P6, PT, R2.reuse, R212, P6 ;  /* 0x000000d40200720c */ /* 0x040fe400037c1670 */
[C---:B------:R-:W-:Y:S01]  /*18fa0*/  ISETP.LT.OR P1, PT, R2.reuse, R211, P1 ;  /* 0x000000d30200720c */ /* 0x040fe20000f21670 */
[----:B------:R-:W-:Y:S01]  /*18fb0*/  HMMA.16816.F32 R164, R140, R32, R164 ;  /* 0x000000208ca4723c */ /* 0x000fe200000018a4 */
[----:B------:R-:W-:Y:S01]  /*18fc0*/  VIADD R9, R2, 0x8 ;  /* 0x0000000802097836 */ /* 0x000fe20000000000 */
[----:B------:R-:W-:Y:S01]  /*18fd0*/  FSEL R28, R28, -INF , !P6 ;  /* 0xff8000001c1c7808 */ /* 0x000fe20007000000 */
[----:B------:R-:W-:Y:S01]  /*18fe0*/  VIADD R8, R2, 0x9 ;  /* 0x0000000902087836 */ /* 0x000fe20000000000 */
[----:B------:R-:W-:-:S02]  /*18ff0*/  FSEL R13, R30, -INF , !P1 ;  /* 0xff8000001e0d7808 */ /* 0x000fc40004800000 */
[----:B------:R-:W-:Y:S01]  /*19000*/  FSEL R0, R29, -INF , !P2 ;  /* 0xff8000001d007808 */ /* 0x000fe20005000000 */
[----:B------:R-:W-:Y:S01]  /*19010*/  HMMA.16816.F32 R152, R140, R10, R152 ;  /* 0x0000000a8c98723c */ /* 0x000fe20000001898 */
[----:B------:R-:W-:Y:S02]  /*19020*/  FSEL R31, R31, -INF , !P0 ;  /* 0xff8000001f1f7808 */ /* 0x000fe40004000000 */
[CC--:B------:R-:W-:Y:S02]  /*19030*/  ISETP.GE.AND P6, PT, R9.reuse, R209.reuse, PT ;  /* 0x000000d10900720c */ /* 0x0c0fe40003fc6270 */
[-C--:B------:R-:W-:Y:S01]  /*19040*/  ISETP.GE.AND P1, PT, R9, R210.reuse, PT ;  /* 0x000000d20900720c */ /* 0x080fe20003f26270 */
[----:B---3--:R-:W-:Y:S01]  /*19050*/  HMMA.16816.F32 R20, R148, R144, R20 ;  /* 0x000000909414723c */ /* 0x008fe20000001814 */
[C---:B------:R-:W-:Y:S02]  /*19060*/  ISETP.GE.AND P2, PT, R8.reuse, R209, PT ;  /* 0x000000d10800720c */ /* 0x040fe40003f46270 */
[----:B------:R-:W-:-:S02]  /*19070*/  ISETP.GE.AND P0, PT, R8, R210, PT ;  /* 0x000000d20800720c */ /* 0x000fc40003f06270 */
[CC--:B------:R-:W-:Y:S01]  /*19080*/  ISETP.LT.OR P6, PT, R9.reuse, R212.reuse, P6 ;  /* 0x000000d40900720c */ /* 0x0c0fe200037c1670 */
[----:B------:R-:W-:Y:S01]  /*19090*/  HMMA.16816.F32 R160, R140, R34, R160 ;  /* 0x000000228ca0723c */ /* 0x000fe200000018a0 */
[-C--:B------:R-:W-:Y:S02]  /*190a0*/  ISETP.LT.OR P1, PT, R9, R211.reuse, P1 ;  /* 0x000000d30900720c */ /* 0x080fe40000f21670 */
[C---:B------:R-:W-:Y:S02]  /*190b0*/  ISETP.LT.OR P2, PT, R8.reuse, R212, P2 ;  /* 0x000000d40800720c */ /* 0x040fe40001741670 */
[----:B------:R-:W-:Y:S01]  /*190c0*/  ISETP.LT.OR P0, PT, R8, R211, P0 ;  /* 0x000000d30800720c */ /* 0x000fe20000701670 */
[----:B------:R-:W-:Y:S01]  /*190d0*/  HMMA.16816.F32 R220, R148, R146, R220 ;  /* 0x0000009294dc723c */ /* 0x000fe200000018dc */
[----:B------:R-:W2:Y:S01]  /*190e0*/  LDSM.16.M88.4 R8, [R180+0x5800] ;  /* 0x00580000b408783b */ /* 0x000ea20000000200 */
[----:B------:R-:W-:Y:S01]  /*190f0*/  FSEL R12, R25, -INF , !P2 ;  /* 0xff800000190c7808 */ /* 0x000fe20005000000 */
[----:B------:R-:W-:-:S04]  /*19100*/  DEPBAR.LE SB0, 0x0 ;  /* 0x000080000000791a */ /* 0x000fc80000000000 */
[----:B------:R-:W-:Y:S01]  /*19110*/  FSEL R27, R27, -INF , !P0 ;  /* 0xff8000001b1b7808 */ /* 0x000fe20004000000 */
[C---:B-1----:R-:W-:Y:S01]  /*19120*/  HMMA.16816.F32 R164, R148.reuse, R4, R164 ;  /* 0x0000000494a4723c */ /* 0x042fe200000018a4 */
[----:B------:R-:W-:Y:S02]  /*19130*/  FSEL R24, R24, -INF , !P6 ;  /* 0xff80000018187808 */ /* 0x000fe40007000000 */
[----:B------:R-:W-:Y:S02]  /*19140*/  FSEL R15, R26, -INF , !P1 ;  /* 0xff8000001a0f7808 */ /* 0x000fe40004800000 */
[CC--:B------:R-:W-:Y:S02]  /*19150*/  ISETP.GE.AND P2, PT, R14.reuse, R209.reuse, PT ;  /* 0x000000d10e00720c */ /* 0x0c0fe40003f46270 */
[-C--:B------:R-:W-:Y:S01]  /*19160*/  ISETP.GE.AND P0, PT, R14, R210.reuse, PT ;  /* 0x000000d20e00720c */ /* 0x080fe20003f06270 */
[----:B------:R-:W-:Y:S01]  /*19170*/  VIADD R4, R2, 0x19 ;  /* 0x0000001902047836 */ /* 0x000fe20000000000 */
[----:B------:R-:W-:Y:S01]  /*19180*/  ISETP.GE.AND P6, PT, R16, R209, PT ;  /* 0x000000d11000720c */ /* 0x000fe20003fc6270 */
[----:B------:R-:W-:Y:S01]  /*19190*/  VIADD R5, R2, 0x18 ;  /* 0x0000001802057836 */ /* 0x000fe20000000000 */
[----:B------:R-:W-:Y:S01]  /*191a0*/  BAR.SYNC.DEFER_BLOCKING 0x0 ;  /* 0x0000000000007b1d */ /* 0x000fe20000010000 */
[----:B------:R-:W-:Y:S01]  /*191b0*/  ISETP.GE.AND P1, PT, R16, R210, PT ;  /* 0x000000d21000720c */ /* 0x000fe20003f26270 */
[----:B------:R-:W-:Y:S01]  /*191c0*/  HMMA.16816.F32 R160, R148, R6, R160 ;  /* 0x0000000694a0723c */ /* 0x000fe200000018a0 */
        /* <DEDUP_REMOVED lines=8> */
[CC--:B------:R-:W-:Y:S02]  /*19250*/  ISETP.GE.AND P2, PT, R4.reuse, R209.reuse, PT ;  /* 0x000000d10400720c */ /* 0x0c0fe40003f46270 */
[CC--:B------:R-:W-:Y:S01]  /*19260*/  ISETP.GE.AND P0, PT, R4.reuse, R210.reuse, PT ;  /* 0x000000d20400720c */ /* 0x0c0fe20003f06270 */
[C---:B--2---:R-:W-:Y:S01]  /*19270*/  HMMA.16816.F32 R156, R148.reuse, R8, R156 ;  /* 0x00000008949c723c */ /* 0x044fe2000000189c */
[C---:B------:R-:W-:Y:S02]  /*19280*/  ISETP.GE.AND P6, PT, R5.reuse, R209, PT ;  /* 0x000000d10500720c */ /* 0x040fe40003fc6270 */
[C---:B------:R-:W-:Y:S02]  /*19290*/  ISETP.GE.AND P1, PT, R5.reuse, R210, PT ;  /* 0x000000d20500720c */ /* 0x040fe40003f26270 */
[CC--:B------:R-:W-:Y:S01]  /*192a0*/  ISETP.LT.OR P2, PT, R4.reuse, R212.reuse, P2 ;  /* 0x000000d40400720c */ /* 0x0c0fe20001741670 */
[----:B------:R-:W-:Y:S01]  /*192b0*/  HMMA.16816.F32 R152, R148, R10, R152 ;  /* 0x0000000a9498723c */ /* 0x000fe20000001898 */
[----:B------:R-:W-:Y:S01]  /*192c0*/  ISETP.LT.OR P0, PT, R4, R211, P0 ;  /* 0x000000d30400720c */ /* 0x000fe20000701670 */
[----:B------:R-:W-:Y:S01]  /*192d0*/  VIADD R4, R2, 0x21 ;  /* 0x0000002102047836 */ /* 0x000fe20000000000 */
[----:B------:R-:W-:-:S02]  /*192e0*/  ISETP.LT.OR P6, PT, R5, R212, P6 ;  /* 0x000000d40500720c */ /* 0x000fc400037c1670 */
[----:B------:R-:W-:Y:S01]  /*192f0*/  ISETP.LT.OR P1, PT, R5, R211, P1 ;  /* 0x000000d30500720c */ /* 0x000fe20000f21670 */
[----:B------:R-:W-:Y:S01]  /*19300*/  VIADD R5, R2, 0x20 ;  /* 0x0000002002057836 */ /* 0x000fe20000000000 */
[----:B------:R-:W-:Y:S02]  /*19310*/  FSEL R134, R221, -INF , !P2 ;  /* 0xff800000dd867808 */ /* 0x000fe40005000000 */
[----:B------:R-:W-:Y:S02]  /*19320*/  FSEL R223, R223, -INF , !P0 ;  /* 0xff800000dfdf7808 */ /* 0x000fe40004000000 */
[----:B------:R-:W-:Y:S02]  /*19330*/  FSEL R220, R220, -INF , !P6 ;  /* 0xff800000dcdc7808 */ /* 0x000fe40007000000 */
[----:B------:R-:W-:Y:S02]  /*19340*/  FSEL R225, R222, -INF , !P1 ;  /* 0xff800000dee17808 */ /* 0x000fe40004800000 */
[----:B------:R-:W-:-:S02]  /*19350*/  ISETP.GE.AND P2, PT, R4, R209, PT ;  /* 0x000000d10400720c */ /* 0x000fc40003f46270 */
[CC--:B------:R-:W-:Y:S02]  /*19360*/  ISETP.GE.AND P0, PT, R4.reuse, R210.reuse, PT ;  /* 0x000000d20400720c */ /* 0x0c0fe40003f06270 */
[C---:B------:R-:W-:Y:S02]  /*19370*/  ISETP.GE.AND P6, PT, R5.reuse, R209, PT ;  /* 0x000000d10500720c */ /* 0x040fe40003fc6270 */
[C---:B------:R-:W-:Y:S02]  /*19380*/  ISETP.GE.AND P1, PT, R5.reuse, R210, PT ;  /* 0x000000d20500720c */ /* 0x040fe40003f26270 */
[CC--:B------:R-:W-:Y:S02]  /*19390*/  ISETP.LT.OR P2, PT, R4.reuse, R212.reuse, P2 ;  /* 0x000000d40400720c */ /* 0x0c0fe40001741670 */
        /* <DEDUP_REMOVED lines=22> */
[C---:B------:R-:W-:Y:S02]  /*19500*/  ISETP.GE.AND P2, PT, R4.reuse, R209, PT ;  /* 0x000000d10400720c */ /* 0x040fe40003f46270 */
[----:B------:R-:W-:-:S02]  /*19510*/  ISETP.GE.AND P0, PT, R4, R210, PT ;  /* 0x000000d20400720c */ /* 0x000fc40003f06270 */
[C---:B------:R-:W-:Y:S02]  /*19520*/  ISETP.GE.AND P6, PT, R5.reuse, R209, PT ;  /* 0x000000d10500720c */ /* 0x040fe40003fc6270 */
[CC--:B------:R-:W-:Y:S02]  /*19530*/  ISETP.LT.OR P2, PT, R4.reuse, R212.reuse, P2 ;  /* 0x000000d40400720c */ /* 0x0c0fe40001741670 */
[----:B------:R-:W-:Y:S01]  /*19540*/  ISETP.LT.OR P0, PT, R4, R211, P0 ;  /* 0x000000d30400720c */ /* 0x000fe20000701670 */
[C---:B------:R-:W-:Y:S01]  /*19550*/  VIADD R4, R2.reuse, 0x38 ;  /* 0x0000003802047836 */ /* 0x040fe20000000000 */
[----:B------:R-:W-:Y:S01]  /*19560*/  ISETP.LT.OR P6, PT, R5, R212, P6 ;  /* 0x000000d40500720c */ /* 0x000fe200037c1670 */
[----:B------:R-:W-:Y:S01]  /*19570*/  VIADD R2, R2, 0x39 ;  /* 0x0000003902027836 */ /* 0x000fe20000000000 */
[----:B------:R-:W-:Y:S02]  /*19580*/  FSEL R143, R162, -INF , !P1 ;  /* 0xff800000a28f7808 */ /* 0x000fe40004800000 */
[----:B------:R-:W-:Y:S01]  /*19590*/  FSEL R194, R156, -INF , !P6 ;  /* 0xff8000009cc27808 */ /* 0x000fe20007000000 */
[----:B------:R-:W-:Y:S01]  /*195a0*/  IMAD.MOV.U32 R156, RZ, RZ, R218 ;  /* 0x000000ffff9c7224 */ /* 0x000fe200078e00da */
[----:B------:R-:W-:-:S02]  /*195b0*/  ISETP.GE.AND P6, PT, R4, R209, PT ;  /* 0x000000d10400720c */ /* 0x000fc40003fc6270 */
[C---:B------:R-:W-:Y:S02]  /*195c0*/  ISETP.GE.AND P1, PT, R5.reuse, R210, PT ;  /* 0x000000d20500720c */ /* 0x040fe40003f26270 */
[----:B------:R-:W-:Y:S02]  /*195d0*/  ISETP.LT.OR P6, PT, R4, R212, P6 ;  /* 0x000000d40400720c */ /* 0x000fe400037c1670 */
[----:B------:R-:W-:Y:S02]  /*195e0*/  ISETP.LT.OR P1, PT, R5, R211, P1 ;  /* 0x000000d30500720c */ /* 0x000fe40000f21670 */
[----:B------:R-:W-:Y:S02]  /*195f0*/  FSEL R168, R152, -INF , !P6 ;  /* 0xff80000098a87808 */ /* 0x000fe40007000000 */
[----:B------:R-:W-:Y:S02]  /*19600*/  ISETP.GT.AND P6, PT, R208, R195, PT ;  /* 0x000000c3d000720c */ /* 0x000fe40003fc4270 */
[----:B------:R-:W-:-:S02]  /*19610*/  FSEL R169, R158, -INF , !P1 ;  /* 0xff8000009ea97808 */ /* 0x000fc40004800000 */
[----:B------:R-:W-:Y:S01]  /*19620*/  FSEL R170, R157, -INF , !P2 ;  /* 0xff8000009daa7808 */ /* 0x000fe20005000000 */
[----:B------:R-:W-:Y:S01]  /*19630*/  IMAD.MOV.U32 R157, RZ, RZ, R219 ;  /* 0x000000ffff9d7224 */ /* 0x000fe200078e00db */
[----:B------:R-:W-:Y:S02]  /*19640*/  FSEL R167, R159, -INF , !P0 ;  /* 0xff8000009fa77808 */ /* 0x000fe40004000000 */
[-C--:B------:R-:W-:Y:S02]  /*19650*/  ISETP.GE.AND P1, PT, R4, R210.reuse, PT ;  /* 0x000000d20400720c */ /* 0x080fe40003f26270 */
[C---:B------:R-:W-:Y:S02]  /*19660*/  ISETP.GE.AND P2, PT, R2.reuse, R209, PT ;  /* 0x000000d10200720c */ /* 0x040fe40003f46270 */
[----:B------:R-:W-:Y:S02]  /*19670*/  ISETP.GE.AND P0, PT, R2, R210, PT ;  /* 0x000000d20200720c */ /* 0x000fe40003f06270 */
[----:B------:R-:W-:-:S02]  /*19680*/  ISETP.LT.OR P1, PT, R4, R211, P1 ;  /* 0x000000d30400720c */ /* 0x000fc40000f21670 */
[C---:B------:R-:W-:Y:S02]  /*19690*/  ISETP.LT.OR P2, PT, R2.reuse, R212, P2 ;  /* 0x000000d40200720c */ /* 0x040fe40001741670 */
[----:B------:R-:W-:Y:S02]  /*196a0*/  ISETP.LT.OR P0, PT, R2, R211, P0 ;  /* 0x000000d30200720c */ /* 0x000fe40000701670 */
[----:B------:R-:W-:Y:S02]  /*196b0*/  FSEL R165, R154, -INF , !P1 ;  /* 0xff8000009aa57808 */ /* 0x000fe40004800000 */
[----:B------:R-:W-:Y:S02]  /*196c0*/  FSEL R166, R153, -INF , !P2 ;  /* 0xff80000099a67808 */ /* 0x000fe40005000000 */
[----:B------:R-:W-:Y:S01]  /*196d0*/  FSEL R163, R155, -INF , !P0 ;  /* 0xff8000009ba37808 */ /* 0x000fe20004000000 */
[----:B------:R-:W-:Y:S06]  /*196e0*/  @!P6 BRA `(.L_x_3072) ;  /* 0x000000080090e947 */ /* 0x000fec0003800000 */
[----:B------:R-:W-:Y:S05]  /*196f0*/  @!P3 BRA `(.L_x_3073) ;  /* 0x0000000000f4b947 */ /* 0x000fea0003800000 */
[----:B------:R-:W1:Y:S01]  /*19700*/  LDC R2, c[0x0][0x380] ;  /* 0x0000e000ff027b82 */ /* 0x000e620000000800 */
[----:B------:R-:W-:-:S04]  /*19710*/  SHF.L.U32 R7, R208, 0x6, RZ ;  /* 0x00000006d0077819 */ /* 0x000fc800000006ff */
[----:B------:R-:W-:Y:S01]  /*19720*/  IABS R9, R7 ;  /* 0x0000000700097213 */ /* 0x000fe20000000000 */
[C---:B------:R-:W-:Y:S01]  /*19730*/  VIADD R11, R7.reuse, 0xffffffc0 ;  /* 0xffffffc0070b7836 */ /* 0x040fe20000000000 */
[-C--:B-1----:R-:W-:Y:S02]  /*19740*/  IABS R5, R2.reuse ;  /* 0x0000000200057213 */ /* 0x082fe40000000000 */
[----:B------:R-:W-:Y:S02]  /*19750*/  LOP3.LUT R7, R7, R2, RZ, 0x3c, !PT ;  /* 0x0000000207077212 */ /* 0x000fe400078e3cff */
[----:B------:R-:W1:Y:S08]  /*19760*/  I2F.RP R6, R5 ;  /* 0x0000000500067306 */ /* 0x000e700000209400 */
[----:B-1----:R-:W1:Y:S02]  /*19770*/  MUFU.RCP R16, R6 ;  /* 0x0000000600107308 */ /* 0x002e640000001000 */
[----:B-1----:R-:W-:Y:S01]  /*19780*/  VIADD R16, R16, 0xffffffe ;  /* 0x0ffffffe10107836 */ /* 0x002fe20000000000 */
[----:B------:R-:W-:-:S02]  /*19790*/  IABS R6, R11 ;  /* 0x0000000b00067213 */ /* 0x000fc40000000000 */
[----:B------:R-:W-:-:S03]  /*197a0*/  LOP3.LUT R11, R11, R2, RZ, 0x3c, !PT ;  /* 0x000000020b0b7212 */ /* 0x000fc600078e3cff */
[----:B------:R-:W1:Y:S02]  /*197b0*/  F2I.FTZ.U32.TRUNC.NTZ R17, R16 ;  /* 0x0000001000117305 */ /* 0x000e64000021f000 */
[----:B-1----:R-:W-:Y:S01]  /*197c0*/  IMAD.MOV R4, RZ, RZ, -R17 ;  /* 0x000000ffff047224 */ /* 0x002fe200078e0a11 */
[----:B------:R-:W-:-:S03]  /*197d0*/  MOV R16, RZ ;  /* 0x000000ff00107202 */ /* 0x000fc60000000f00 */
[----:B------:R-:W-:-:S04]  /*197e0*/  IMAD R4, R4, R5, RZ ;  /* 0x0000000504047224 */ /* 0x000fc800078e02ff */
[----:B------:R-:W-:-:S06]  /*197f0*/  IMAD.HI.U32 R4, R17, R4, R16 ;  /* 0x0000000411047227 */ /* 0x000fcc00078e0010 */
[----:B------:R-:W-:-:S04]  /*19800*/  IMAD.HI.U32 R10, R4, R9, RZ ;  /* 0x00000009040a7227 */ /* 0x000fc800078e00ff */
[----:B------:R-:W-:Y:S02]  /*19810*/  IMAD.MOV R8, RZ, RZ, -R10 ;  /* 0x000000ffff087224 */ /* 0x000fe400078e0a0a */
[----:B------:R-:W-:-:S04]  /*19820*/  IMAD.HI.U32 R4, R4, R6, RZ ;  /* 0x0000000604047227 */ /* 0x000fc800078e00ff */
[----:B------:R-:W-:Y:S01]  /*19830*/  IMAD R14, R5, R8, R9 ;  /* 0x00000008050e7224 */ /* 0x000fe200078e0209 */
[----:B------:R-:W-:-:S04]  /*19840*/  IADD3 R8, -R4, RZ, RZ ;  /* 0x000000ff04087210 */ /* 0x000fc80007ffe1ff */
[C---:B------:R-:W-:Y:S01]  /*19850*/  ISETP.GT.U32.AND P0, PT, R5.reuse, R14, PT ;  /* 0x0000000e0500720c */ /* 0x040fe20003f04070 */
[----:B------:R-:W-:-:S05]  /*19860*/  IMAD R6, R5, R8, R6 ;  /* 0x0000000805067224 */ /* 0x000fca00078e0206 */
[----:B------:R-:W-:-:S07]  /*19870*/  ISETP.GT.U32.AND P1, PT, R5, R6, PT ;  /* 0x000000060500720c */ /* 0x000fce0003f24070 */
[----:B------:R-:W-:Y:S02]  /*19880*/  @!P0 IMAD.IADD R14, R14, 0x1, -R5 ;  /* 0x000000010e0e8824 */ /* 0x000fe400078e0a05 */
[----:B------:R-:W-:-:S03]  /*19890*/  @!P0 VIADD R10, R10, 0x1 ;  /* 0x000000010a0a8836 */ /* 0x000fc60000000000 */
[-C--:B------:R-:W-:Y:S01]  /*198a0*/  ISETP.GE.U32.AND P2, PT, R14, R5.reuse, PT ;  /* 0x000000050e00720c */ /* 0x080fe20003f46070 */
[----:B------:R-:W-:Y:S01]  /*198b0*/  @!P1 VIADD R4, R4, 0x1 ;  /* 0x0000000104049836 */ /* 0x000fe20000000000 */
[-C--:B------:R-:W-:Y:S02]  /*198c0*/  @!P1 IADD3 R6, R6, -R5.reuse, RZ ;  /* 0x8000000506069210 */ /* 0x080fe40007ffe0ff */
[----:B------:R-:W-:Y:S02]  /*198d0*/  ISETP.GE.AND P1, PT, R11, RZ, PT ;  /* 0x000000ff0b00720c */ /* 0x000fe40003f26270 */
[----:B------:R-:W-:-:S07]  /*198e0*/  ISETP.GE.U32.AND P0, PT, R6, R5, PT ;  /* 0x000000050600720c */ /* 0x000fce0003f06070 */
[----:B------:R-:W-:Y:S02]  /*198f0*/  @P2 IADD3 R10, R10, 0x1, RZ ;  /* 0x000000010a0a2810 */ /* 0x000fe40007ffe0ff */
[----:B------:R-:W-:Y:S02]  /*19900*/  ISETP.GE.AND P2, PT, R7, RZ, PT ;  /* 0x000000ff0700720c */ /* 0x000fe40003f46270 */
[----:B------:R-:W1:Y:S02]  /*19910*/  LDC.64 R6, c[0x0][0x248] ;  /* 0x00009200ff067b82 */ /* 0x000e640000000a00 */
[----:B------:R-:W-:Y:S02]  /*19920*/  @P0 IADD3 R4, R4, 0x1, RZ ;  /* 0x0000000104040810 */ /* 0x000fe40007ffe0ff */
[----:B------:R-:W-:-:S03]  /*19930*/  ISETP.NE.AND P0, PT, R2, RZ, PT ;  /* 0x000000ff0200720c */ /* 0x000fc60003f05270 */
[----:B------:R-:W-:Y:S01]  /*19940*/  IMAD.MOV.U32 R5, RZ, RZ, R4 ;  /* 0x000000ffff057224 */ /* 0x000fe200078e0004 */
[----:B------:R-:W-:-:S03]  /*19950*/  LOP3.LUT R4, RZ, R2, RZ, 0x33, !PT ;  /* 0x00000002ff047212 */ /* 0x000fc600078e33ff */
[----:B------:R-:W-:Y:S01]  /*19960*/  @!P2 IADD3 R10, -R10, RZ, RZ ;  /* 0x000000ff0a0aa210 */ /* 0x000fe20007ffe1ff */
[----:B------:R-:W-:-:S03]  /*19970*/  @!P1 IMAD.MOV R5, RZ, RZ, -R5 ;  /* 0x000000ffff059224 */ /* 0x000fc600078e0a05 */
[C---:B------:R-:W-:Y:S02]  /*19980*/  SEL R11, R4.reuse, R10, !P0 ;  /* 0x0000000a040b7207 */ /* 0x040fe40004000000 */
[----:B------:R-:W-:-:S03]  /*19990*/  SEL R4, R4, R5, !P0 ;  /* 0x0000000504047207 */ /* 0x000fc60004000000 */
[----:B------:R-:W-:-:S04]  /*199a0*/  IMAD.WIDE R18, R11, 0x4, R202 ;  /* 0x000000040b127825 */ /* 0x000fc800078e02ca */
[----:B------:R-:W-:Y:S01]  /*199b0*/  IMAD.WIDE R16, R4, 0x4, R202 ;  /* 0x0000000404107825 */ /* 0x000fe200078e02ca */
[----:B------:R-:W2:Y:S04]  /*199c0*/  LDG.E R9, desc[UR6][R18.64] ;  /* 0x0000000612097981 */ /* 0x000ea8000c1e1900 */
[----:B------:R-:W2:Y:S01]  /*199d0*/  LDG.E R8, desc[UR6][R16.64] ;  /* 0x0000000610087981 */ /* 0x000ea2000c1e1900 */
[----:B------:R-:W-:Y:S02]  /*199e0*/  IADD3 R11, R11, -R4, RZ ;  /* 0x800000040b0b7210 */ /* 0x000fe40007ffe0ff */
[----:B------:R-:W3:Y:S03]  /*199f0*/  LDC.64 R4, c[0x0][0x230] ;  /* 0x00008c00ff047b82 */ /* 0x000ee60000000a00 */
[----:B------:R-:W-:-:S05]  /*19a00*/  IMAD R2, R11, R2, -0x40 ;  /* 0xffffffc00b027424 */ /* 0x000fca00078e0202 */
[----:B------:R-:W-:-:S05]  /*19a10*/  SHF.R.S32.HI R11, RZ, 0x1f, R2 ;  /* 0x0000001fff0b7819 */ /* 0x000fca0000011402 */
[----:B-1----:R-:W-:-:S04]  /*19a20*/  IMAD R11, R11, R6, RZ ;  /* 0x000000060b0b7224 */ /* 0x002fc800078e02ff */
[C---:B------:R-:W-:Y:S02]  /*19a30*/  IMAD R7, R2.reuse, R7, R11 ;  /* 0x0000000702077224 */ /* 0x040fe400078e020b */
[----:B------:R-:W-:-:S05]  /*19a40*/  IMAD.WIDE.U32 R10, R2, R6, RZ ;  /* 0x00000006020a7225 */ /* 0x000fca00078e00ff */
[----:B------:R-:W-:Y:S01]  /*19a50*/  IADD3 R11, R11, R7, RZ ;  /* 0x000000070b0b7210 */ /* 0x000fe20007ffe0ff */
[----:B--2---:R-:W-:-:S04]  /*19a60*/  IMAD.IADD R8, R8, 0x1, -R9 ;  /* 0x0000000108087824 */ /* 0x004fc800078e0a09 */
[----:B---3--:R-:W-:Y:S01]  /*19a70*/  IMAD.WIDE.U32 R6, R8, R4, R10 ;  /* 0x0000000408067225 */ /* 0x008fe200078e000a */
[----:B------:R-:W-:-:S05]  /*19a80*/  SHF.R.S32.HI R9, RZ, 0x1f, R8 ;  /* 0x0000001fff097819 */ /* 0x000fca0000011408 */
[----:B------:R-:W-:-:S04]  /*19a90*/  IMAD R9, R9, R4, RZ ;  /* 0x0000000409097224 */ /* 0x000fc800078e02ff */
[----:B------:R-:W-:-:S04]  /*19aa0*/  IMAD R9, R8, R5, R9 ;  /* 0x0000000508097224 */ /* 0x000fc800078e0209 */
[----:B------:R-:W-:Y:S01]  /*19ab0*/  IMAD.IADD R9, R7, 0x1, R9 ;  /* 0x0000000107097824 */ /* 0x000fe200078e0209 */
[----:B------:R-:W-:Y:S06]  /*19ac0*/  BRA `(.L_x_3074) ;  /* 0x00000000000c7947 */ /* 0x000fec0003800000 */
.L_x_3073:
[----:B------:R-:W1:Y:S02]  /*19ad0*/  LDC R6, c[0x0][0x248] ;  /* 0x00009200ff067b82 */ /* 0x000e640000000800 */
[----:B-1----:R-:W-:-:S04]  /*19ae0*/  LEA R6, -R6, RZ, 0x6 ;  /* 0x000000ff06067211 */ /* 0x002fc800078e31ff */
[----:B------:R-:W-:-:S07]  /*19af0*/  SHF.R.S32.HI R9, RZ, 0x1f, R6 ;  /* 0x0000001fff097819 */ /* 0x000fce0000011406 */
.L_x_3074:
[----:B------:R-:W-:Y:S02]  /*19b00*/  LOP3.LUT R2, R205, 0x1, RZ, 0xc0, !PT ;  /* 0x00000001cd027812 */ /* 0x000fe400078ec0ff */
[----:B------:R-:W-:Y:S02]  /*19b10*/  @P5 IADD3 R7, P0, R199, R6, RZ ;  /* 0x00000006c7075210 */ /* 0x000fe40007f1e0ff */
[-C--:B------:R-:W-:Y:S02]  /*19b20*/  LEA R20, P1, R6, R206.reuse, 0x1 ;  /* 0x000000ce06147211 */ /* 0x080fe400078208ff */
[----:B------:R-:W-:Y:S01]  /*19b30*/  ISETP.NE.U32.AND P2, PT, R2, 0x1, PT ;  /* 0x000000010200780c */ /* 0x000fe20003f45070 */
[--C-:B------:R-:W-:Y:S01]  /*19b40*/  @P5 IMAD.X R2, R198, 0x1, R9.reuse, P0 ;  /* 0x00000001c6025824 */ /* 0x100fe200000e0609 */
[----:B------:R-:W-:Y:S02]  /*19b50*/  LEA.HI.X R21, R6, R207, R9, 0x1, P1 ;  /* 0x000000cf06157211 */ /* 0x000fe400008f0c09 */
[----:B------:R-:W-:-:S02]  /*19b60*/  @P5 LEA R16, P1, R7, R206, 0x1 ;  /* 0x000000ce07105211 */ /* 0x000fc400078208ff */
[----:B------:R-:W-:Y:S02]  /*19b70*/  @P4 IADD3 R5, P0, R199, R6, RZ ;  /* 0x00000006c7054210 */ /* 0x000fe40007f1e0ff */
[----:B------:R-:W-:-:S03]  /*19b80*/  @P5 LEA.HI.X R17, R7, R207, R2, 0x1, P1 ;  /* 0x000000cf07115211 */ /* 0x000fc600008f0c02 */
[C---:B------:R-:W-:Y:S01]  /*19b90*/  @P4 IMAD.X R2, R198.reuse, 0x1, R9, P0 ;  /* 0x00000001c6024824 */ /* 0x040fe200000e0609 */
[----:B------:R-:W-:Y:S01]  /*19ba0*/  IADD3 R7, P1, P0, R199, R6, R199 ;  /* 0x00000006c7077210 */ /* 0x000fe2000783e0c7 */
[----:B------:R-:W-:Y:S01]  /*19bb0*/  @!PT LDS RZ, [RZ] ;  /* 0x00000000fffff984 */ /* 0x000fe20000000800 */
[----:B------:R-:W-:Y:S01]  /*19bc0*/  @!PT LDS RZ, [RZ] ;  /* 0x00000000fffff984 */ /* 0x000fe20000000800 */
[----:B------:R-:W-:Y:S01]  /*19bd0*/  @!PT LDS RZ, [RZ] ;  /* 0x00000000fffff984 */ /* 0x000fe20000000800 */
[----:B------:R-:W-:Y:S03]  /*19be0*/  @!P2 LDGSTS.E.BYPASS.LTC128B.128 [R204+0x6000], desc[UR6][R20.64] ;  /* 0x0600000014ccafae */ /* 0x000fe6000b901d46 */
[----:B------:R-:W-:Y:S01]  /*19bf0*/  IADD3.X R4, R198, R9, R198, P1, P0 ;  /* 0x00000009c6047210 */ /* 0x000fe20000fe04c6 */
[----:B------:R1:W-:Y:S01]  /*19c00*/  @P2 STS.128 [R204+0x6000], RZ ;  /* 0x006000ffcc002388 */ /* 0x0003e20000000c00 */
[-C--:B------:R-:W-:Y:S02]  /*19c10*/  @P4 LEA R10, P1, R5, R206.reuse, 0x1 ;  /* 0x000000ce050a4211 */ /* 0x080fe400078208ff */
[----:B------:R-:W-:Y:S02]  /*19c20*/  @!P2 LEA R18, P0, R7, R206, 0x1 ;  /* 0x000000ce0712a211 */ /* 0x000fe400078008ff */
[-C--:B------:R-:W-:Y:S01]  /*19c30*/  @P4 LEA.HI.X R11, R5, R207.reuse, R2, 0x1, P1 ;  /* 0x000000cf050b4211 */ /* 0x080fe200008f0c02 */
[----:B------:R-:W-:Y:S01]  /*19c40*/  @P5 IMAD.MOV.U32 R5, RZ, RZ, R21 ;  /* 0x000000ffff055224 */ /* 0x000fe200078e0015 */
[----:B------:R-:W-:-:S02]  /*19c50*/  @!P2 LEA.HI.X R19, R7, R207, R4, 0x1, P0 ;  /* 0x000000cf0713a211 */ /* 0x000fc400000f0c04 */
[CC--:B------:R-:W-:Y:S02]  /*19c60*/  @P5 LEA R32, P1, R7.reuse, R206.reuse, 0x1 ;  /* 0x000000ce07205211 */ /* 0x0c0fe400078208ff */
[C---:B------:R-:W-:Y:S02]  /*19c70*/  @P4 LEA R22, P0, R7.reuse, R206, 0x1 ;  /* 0x000000ce07164211 */ /* 0x040fe400078008ff */
[CCC-:B------:R-:W-:Y:S02]  /*19c80*/  @P5 LEA.HI.X R33, R7.reuse, R207.reuse, R4.reuse, 0x1, P1 ;  /* 0x000000cf07215211 */ /* 0x1c0fe400008f0c04 */
[----:B------:R-:W-:Y:S02]  /*19c90*/  @P4 LEA.HI.X R23, R7, R207, R4, 0x1, P0 ;  /* 0x000000cf07174211 */ /* 0x000fe400000f0c04 */
[C---:B------:R-:W-:Y:S02]  /*19ca0*/  IADD3 R2, P1, R199.reuse, R7, RZ ;  /* 0x00000007c7027210 */ /* 0x040fe40007f3e0ff */
[----:B------:R-:W-:-:S03]  /*19cb0*/  @!P2 IADD3 R6, P0, R199, R6, RZ ;  /* 0x00000006c706a210 */ /* 0x000fc60007f1e0ff */
[----:B------:R-:W-:Y:S01]  /*19cc0*/  IMAD.X R4, R198, 0x1, R4, P1 ;  /* 0x00000001c6047824 */ /* 0x000fe200008e0604 */
[-C--:B------:R-:W-:Y:S01]  /*19cd0*/  @P5 LEA R148, P1, R2, R206.reuse, 0x1 ;  /* 0x000000ce02945211 */ /* 0x080fe200078208ff */
[----:B------:R-:W-:Y:S01]  /*19ce0*/  @!P2 IMAD.X R9, R198, 0x1, R9, P0 ;  /* 0x00000001c609a824 */ /* 0x000fe200000e0609 */
[CC--:B------:R-:W-:Y:S02]  /*19cf0*/  @!P2 LEA R150, P0, R2.reuse, R206.reuse, 0x1 ;  /* 0x000000ce0296a211 */ /* 0x0c0fe400078008ff */
[CCC-:B------:R-:W-:Y:S02]  /*19d00*/  @P5 LEA.HI.X R149, R2.reuse, R207.reuse, R4.reuse, 0x1, P1 ;  /* 0x000000cf02955211 */ /* 0x1c0fe400008f0c04 */
[CC--:B------:R-:W-:Y:S02]  /*19d10*/  @!P2 LEA.HI.X R151, R2.reuse, R207.reuse, R4, 0x1, P0 ;  /* 0x000000cf0297a211 */ /* 0x0c0fe400000f0c04 */
[-C--:B------:R-:W-:Y:S02]  /*19d20*/  @P4 LEA R34, P0, R2, R206.reuse, 0x1 ;  /* 0x000000ce02224211 */ /* 0x080fe400078008ff */
[----:B------:R-:W-:Y:S01]  /*19d30*/  @!P2 LEA R8, P1, R6, R206, 0x1 ;  /* 0x000000ce0608a211 */ /* 0x000fe200078208ff */
[----:B------:R-:W-:Y:S01]  /*19d40*/  IMAD.MOV.U32 R206, RZ, RZ, R20 ;  /* 0x000000ffffce7224 */ /* 0x000fe200078e0014 */
[-C--:B------:R-:W-:Y:S01]  /*19d50*/  @P4 LEA.HI.X R35, R2, R207.reuse, R4, 0x1, P0 ;  /* 0x000000cf02234211 */ /* 0x080fe200000f0c04 */
[----:B------:R-:W-:Y:S01]  /*19d60*/  @P5 IMAD.MOV.U32 R4, RZ, RZ, R20 ;  /* 0x000000ffff045224 */ /* 0x000fe200078e0014 */
[----:B------:R-:W-:Y:S01]  /*19d70*/  @!P2 LEA.HI.X R9, R6, R207, R9, 0x1, P1 ;  /* 0x000000cf0609a211 */ /* 0x000fe200008f0c09 */
[----:B------:R-:W-:-:S03]  /*19d80*/  IMAD.MOV.U32 R207, RZ, RZ, R21 ;  /* 0x000000ffffcf7224 */ /* 0x000fc600078e0015 */
[----:B------:R-:W-:Y:S01]  /*19d90*/  @!PT LDS RZ, [RZ] ;  /* 0x00000000fffff984 */ /* 0x000fe20000000800 */
[----:B------:R-:W-:Y:S01]  /*19da0*/  @!PT LDS RZ, [RZ] ;  /* 0x00000000fffff984 */ /* 0x000fe20000000800 */
[----:B------:R-:W-:Y:S01]  /*19db0*/  @!PT LDS RZ, [RZ] ;  /* 0x00000000fffff984 */ /* 0x000fe20000000800 */
[----:B------:R2:W-:Y:S04]  /*19dc0*/  @P5 LDGSTS.E.BYPASS.LTC128B.128 [R204+0x8000], desc[UR6][R4.64+0x80] ;  /* 0x0800008004cc5fae */ /* 0x0005e8000b901d46 */
[----:B------:R1:W-:Y:S01]  /*19dd0*/  @!P5 STS.128 [R204+0x8000], RZ ;  /* 0x008000ffcc00d388 */ /* 0x0003e20000000c00 */
[----:B--2---:R-:W-:Y:S02]  /*19de0*/  @P4 IMAD.MOV.U32 R4, RZ, RZ, R20 ;  /* 0x000000ffff044224 */ /* 0x004fe400078e0014 */
[----:B------:R-:W-:-:S05]  /*19df0*/  @P4 IMAD.MOV.U32 R5, RZ, RZ, R21 ;  /* 0x000000ffff054224 */ /* 0x000fca00078e0015 */
        /* <DEDUP_REMOVED lines=51> */
.L_x_3072:
        /* <DEDUP_REMOVED lines=410> */
.L_x_3069:
        /* <DEDUP_REMOVED lines=13> */
.L_x_3079:
        /* <DEDUP_REMOVED lines=70> */
.L_x_3076:
        /* <DEDUP_REMOVED lines=333> */
.L_x_3078:
        /* <DEDUP_REMOVED lines=89> */
.L_x_3077:
        /* <DEDUP_REMOVED lines=526> */
.L_x_3075:
[----:B------:R-:W1:Y:S01]  /*1fb40*/  SHFL.BFLY PT, R0, R215, 0x2, 0x1f ;  /* 0x0c401f00d7007f89 */ /* 0x000e6200000e0000 */
[----:B------:R-:W2:Y:S01]  /*1fb50*/  S2UR UR5, SR_CgaCtaId ;  /* 0x00000000000579c3 */ /* 0x000ea20000008800 */
[----:B------:R-:W-:Y:S01]  /*1fb60*/  MOV R7, 0x3f800000 ;  /* 0x3f80000000077802 */ /* 0x000fe20000000f00 */
[----:B------:R-:W-:Y:S01]  /*1fb70*/  UMOV UR4, 0x400 ;  /* 0x0000040000047882 */ /* 0x000fe20000000000 */
[----:B------:R-:W3:Y:S01]  /*1fb80*/  SHFL.BFLY PT, R2, R217, 0x2, 0x1f ;  /* 0x0c401f00d9027f89 */ /* 0x000ee200000e0000 */
[----:B------:R-:W-:Y:S01]  /*1fb90*/  MOV R6, 0x3f800000 ;  /* 0x3f80000000067802 */ /* 0x000fe20000000f00 */
[----:B------:R-:W-:Y:S01]  /*1fba0*/  ULDC.64 UR6, c[0x0][0x208] ;  /* 0x0000820000067ab9 */ /* 0x000fe20000000a00 */
[----:B------:R-:W-:Y:S02]  /*1fbb0*/  BSSY B0, `(.L_x_3080) ;  /* 0x0000106000007945 */ /* 0x000fe40003800000 */
[----:B------:R-:W-:Y:S06]  /*1fbc0*/  BAR.SYNC.DEFER_BLOCKING 0x0 ;  /* 0x0000000000007b1d */ /* 0x000fec0000010000 */
[----:B------:R-:W4:Y:S01]  /*1fbd0*/  S2R R29, SR_CTAID.X ;  /* 0x00000000001d7919 */ /* 0x000f220000002500 */
[----:B-1----:R-:W-:Y:S01]  /*1fbe0*/  FADD.FTZ R5, R0, R215 ;  /* 0x000000d700057221 */ /* 0x002fe20000010000 */
[----:B--2---:R-:W-:Y:S01]  /*1fbf0*/  ULEA UR5, UR5, UR4, 0x18 ;  /* 0x0000000405057291 */ /* 0x004fe2000f8ec03f */
[----:B------:R-:W1:Y:S01]  /*1fc00*/  S2R R0, SR_TID.X ;  /* 0x0000000000007919 */ /* 0x000e620000002100 */
[----:B------:R-:W2:Y:S01]  /*1fc10*/  S2UR UR4, SR_CTAID.Z ;  /* 0x00000000000479c3 */ /* 0x000ea20000002700 */
[----:B---3--:R-:W-:-:S02]  /*1fc20*/  FADD.FTZ R11, R2, R217 ;  /* 0x000000d9020b7221 */ /* 0x008fc40000010000 */
[----:B------:R-:W3:Y:S04]  /*1fc30*/  SHFL.BFLY PT, R2, R5, 0x1, 0x1f ;  /* 0x0c201f0005027f89 */ /* 0x000ee800000e0000 */
[----:B------:R-:W5:Y:S01]  /*1fc40*/  SHFL.BFLY PT, R4, R11, 0x1, 0x1f ;  /* 0x0c201f000b047f89 */ /* 0x000f6200000e0000 */
[----:B---3--:R-:W-:Y:S01]  /*1fc50*/  FADD.FTZ R2, R5, R2 ;  /* 0x0000000205027221 */ /* 0x008fe20000010000 */
[----:B-1----:R-:W-:Y:S01]  /*1fc60*/  SHF.R.S32.HI R9, RZ, 0x1f, R0 ;  /* 0x0000001fff097819 */ /* 0x002fe20000011400 */
[----:B-----5:R-:W-:-:S03]  /*1fc70*/  FADD.FTZ R4, R11, R4 ;  /* 0x000000040b047221 */ /* 0x020fc60000010000 */
        /* <DEDUP_REMOVED lines=9> */
[----:B------:R-:W3:Y:S01]  /*1fd10*/  @P3 LDC R28, c[0x0][0x2e8] ;  /* 0x0000ba00ff1c3b82 */ /* 0x000ee20000000800 */
[----:B------:R-:W-:Y:S02]  /*1fd20*/  LOP3.LUT R5, R5, 0xfffffff8, RZ, 0xc0, !PT ;  /* 0xfffffff805057812 */ /* 0x000fe400078ec0ff */
[----:B------:R-:W-:Y:S02]  /*1fd30*/  LOP3.LUT R17, R8, 0x1ffffffc, RZ, 0xc0, !PT ;  /* 0x1ffffffc08117812 */ /* 0x000fe400078ec0ff */
[----:B------:R-:W-:Y:S01]  /*1fd40*/  IADD3 R5, R10, -R5, RZ ;  /* 0x800000050a057210 */ /* 0x000fe20007ffe0ff */
[----:B------:R-:W5:Y:S01]  /*1fd50*/  @P4 MUFU.RCP R7, R4 ;  /* 0x0000000400074308 */ /* 0x000f620000001000 */
[----:B------:R-:W4:Y:S01]  /*1fd60*/  S2R R10, SR_TID.X ;  /* 0x00000000000a7919 */ /* 0x000f220000002100 */
        /* <DEDUP_REMOVED lines=12> */
[----:B-----5:R-:W-:Y:S01]  /*1fe30*/  FMUL.FTZ R128, R7, R128 ;  /* 0x0000008007807220 */ /* 0x020fe20000410000 */
        /* <DEDUP_REMOVED lines=15> */
[----:B----4-:R-:W-:Y:S01]  /*1ff30*/  SHF.R.S32.HI R11, RZ, 0x1f, R10 ;  /* 0x0000001fff0b7819 */ /* 0x010fe2000001140a */
        /* <DEDUP_REMOVED lines=95> */
[----:B------:R-:W-:Y:S01]  /*20530*/  @P4 MUFU.LG2 R4, R4 ;  /* 0x0000000400044308 */ /* 0x000fe20000000c00 */
[----:B------:R-:W-:Y:S01]  /*20540*/  IADD3 R6, R14, -0x20, RZ ;  /* 0xffffffe00e067810 */ /* 0x000fe20007ffe0ff */
[----:B------:R-:W-:Y:S01]  /*20550*/  STS.64 [R14+0x800], R130 ;  /* 0x000800820e007388 */ /* 0x000fe20000000a00 */
[----:B------:R-:W-:-:S02]  /*20560*/  SEL R5, R5, 0xffffffc0, !P1 ;  /* 0xffffffc005057807 */ /* 0x000fc40004800000 */
[----:B------:R-:W-:Y:S02]  /*20570*/  @P0 IADD3 R6, R14, 0x20, RZ ;  /* 0x000000200e060810 */ /* 0x000fe40007ffe0ff */
[----:B------:R-:W-:Y:S01]  /*20580*/  SEL R7, R7, 0xffffff80, !P2 ;  /* 0xffffff8007077807 */ /* 0x000fe20005000000 */
[----:B------:R-:W1:Y:S01]  /*20590*/  @P3 MUFU.LG2 R2, R2 ;  /* 0x0000000200023308 */ /* 0x000e620000000c00 */
        /* <DEDUP_REMOVED lines=11> */
[-C--:B------:R-:W-:Y:S02]  /*20650*/  LEA.HI R31, R11, R10.reuse, RZ, 0x5 ;  /* 0x0000000a0b1f7211 */ /* 0x080fe400078f28ff */
[----:B------:R-:W-:Y:S01]  /*20660*/  LEA R11, R15, UR5, 0x2 ;  /* 0x000000050f0b7c11 */ /* 0x000fe2000f8e10ff */
[----:B------:R-:W-:Y:S01]  /*20670*/  STS.64 [R18], R116 ;  /* 0x0000007412007388 */ /* 0x000fe20000000a00 */
[----:B------:R-:W-:Y:S01]  /*20680*/  LOP3.LUT R31, R31, 0xffffffe0, RZ, 0xc0, !PT ;  /* 0xffffffe01f1f7812 */ /* 0x000fe200078ec0ff */
[----:B-1----:R-:W-:Y:S01]  /*20690*/  @P3 FMUL.FTZ R2, R2, 0.69314718246459960938 ;  /* 0x3f31721802023820 */ /* 0x002fe20000410000 */
[----:B------:R-:W-:Y:S01]  /*206a0*/  LOP3.LUT R9, R9, 0xffffffe0, RZ, 0xc0, !PT ;  /* 0xffffffe009097812 */ /* 0x000fe200078ec0ff */
[----:B------:R-:W-:Y:S01]  /*206b0*/  STS.64 [R18+0x800], R118 ;  /* 0x0008007612007388 */ /* 0x000fe20000000a00 */
[----:B------:R-:W-:-:S02]  /*206c0*/  IADD3 R10, -R31, R10, RZ ;  /* 0x0000000a1f0a7210 */ /* 0x000fc40007ffe1ff */
[----:B------:R-:W1:Y:S01]  /*206d0*/  @P4 LDC R31, c[0x0][0x2e8] ;  /* 0x0000ba00ff1f4b82 */ /* 0x000e620000000800 */
[----:B------:R-:W-:Y:S01]  /*206e0*/  STS.64 [R5], R112 ;  /* 0x0000007005007388 */ /* 0x000fe20000000a00 */
[----:B------:R-:W-:Y:S02]  /*206f0*/  IADD3 R9, -R9, R0, RZ ;  /* 0x0000000009097210 */ /* 0x000fe40007ffe1ff */
[----:B------:R-:W-:Y:S01]  /*20700*/  SHF.L.U32 R32, R13, 0x2, RZ ;  /* 0x000000020d207819 */ /* 0x000fe200000006ff */
[----:B------:R-:W-:Y:S01]  /*20710*/  STS.64 [R5+0x800], R114 ;  /* 0x0008007205007388 */ /* 0x000fe20000000a00 */
[----:B------:R-:W-:Y:S02]  /*20720*/  LOP3.LUT P0, RZ, R9, 0x3, RZ, 0xc0, !PT ;  /* 0x0000000309ff7812 */ /* 0x000fe4000780c0ff */
[----:B------:R-:W-:Y:S01]  /*20730*/  MOV R9, 0xff800000 ;  /* 0xff80000000097802 */ /* 0x000fe20000000f00 */
[----:B------:R-:W-:Y:S01]  /*20740*/  STS.64 [R17], R108 ;  /* 0x0000006c11007388 */ /* 0x000fe20000000a00 */
[----:B---3--:R-:W-:-:S03]  /*20750*/  @P3 FFMA.FTZ R9, R3, R28, R2 ;  /* 0x0000001c03093223 */ /* 0x008fc60000010002 */
        /* <DEDUP_REMOVED lines=29> */
[----:B---3--:R-:W3:Y:S03]  /*20930*/  LDC.64 R14, c[0x0][0x2c0] ;  /* 0x0000b000ff0e7b82 */ /* 0x008ee60000000a00 */
[----:B------:R-:W-:Y:S04]  /*20940*/  STS.64 [R5+0x8000], R84 ;  /* 0x0080005405007388 */ /* 0x000fe80000000a00 */
[----:B------:R4:W-:Y:S04]  /*20950*/  STS.64 [R5+0x8800], R86 ;  /* 0x0088005605007388 */ /* 0x0009e80000000a00 */
[----:B------:R-:W-:Y:S04]  /*20960*/  STS.64 [R17+0x8000], R88 ;  /* 0x0080005811007388 */ /* 0x000fe80000000a00 */
[----:B------:R-:W-:Y:S04]  /*20970*/  STS.64 [R17+0x8800], R90 ;  /* 0x0088005a11007388 */ /* 0x000fe80000000a00 */
[----:B------:R-:W-:Y:S04]  /*20980*/  STS.64 [R19+0x8000], R92 ;  /* 0x0080005c13007388 */ /* 0x000fe80000000a00 */
[----:B------:R-:W-:Y:S04]  /*20990*/  STS.64 [R19+0x8800], R94 ;  /* 0x0088005e13007388 */ /* 0x000fe80000000a00 */
[----:B------:R-:W-:Y:S04]  /*209a0*/  STS.64 [R7+0x8000], R96 ;  /* 0x0080006007007388 */ /* 0x000fe80000000a00 */
[----:B------:R5:W-:Y:S01]  /*209b0*/  STS.64 [R7+0x8800], R98 ;  /* 0x0088006207007388 */ /* 0x000be20000000a00 */
[----:B----4-:R-:W2:Y:S08]  /*209c0*/  LDC R5, c[0x0][0x270] ;  /* 0x00009c00ff057b82 */ /* 0x010eb00000000800 */
[----:B------:R-:W-:Y:S06]  /*209d0*/  BAR.SYNC.DEFER_BLOCKING 0x0 ;  /* 0x0000000000007b1d */ /* 0x000fec0000010000 */
[----:B------:R-:W3:Y:S01]  /*209e0*/  S2R R6, SR_CTAID.Y ;  /* 0x0000000000067919 */ /* 0x000ee20000002600 */
[----:B-----5:R-:W-:Y:S01]  /*209f0*/  SHF.R.S32.HI R7, RZ, 0x1f, R12 ;  /* 0x0000001fff077819 */ /* 0x020fe2000001140c */
[----:B------:R4:W4:Y:S03]  /*20a00*/  LDS.128 R24, [R11+0x3800] ;  /* 0x003800000b187984 */ /* 0x0009260000000c00 */
[----:B------:R-:W-:Y:S01]  /*20a10*/  LEA.HI R30, R7, R12, RZ, 0x2 ;  /* 0x0000000c071e7211 */ /* 0x000fe200078f10ff */
[----:B------:R1:W4:Y:S01]  /*20a20*/  LDS.128 R20, [R11+0x7800] ;  /* 0x007800000b147984 */ /* 0x0003220000000c00 */
[----:B------:R-:W-:-:S02]  /*20a30*/  SHF.R.S32.HI R7, RZ, 0x1f, R10 ;  /* 0x0000001fff077819 */ /* 0x000fc4000001140a */
[----:B------:R-:W-:Y:S01]  /*20a40*/  LOP3.LUT R33, R30, 0xffffffc, RZ, 0xc0, !PT ;  /* 0x0ffffffc1e217812 */ /* 0x000fe200078ec0ff */
[----:B------:R4:W4:Y:S01]  /*20a50*/  LDS.128 R16, [R11+0xb800] ;  /* 0x00b800000b107984 */ /* 0x0009220000000c00 */
[----:B------:R-:W-:Y:S02]  /*20a60*/  LEA.HI R7, R7, R10, RZ, 0x2 ;  /* 0x0000000a07077211 */ /* 0x000fe400078f10ff */
[----:B------:R-:W-:Y:S02]  /*20a70*/  IADD3 R10, -R201, RZ, RZ ;  /* 0x000000ffc90a7210 */ /* 0x000fe40007ffe1ff */
[----:B------:R-:W-:Y:S02]  /*20a80*/  IADD3 R33, R12, -R33, RZ ;  /* 0x800000210c217210 */ /* 0x000fe40007ffe0ff */
[----:B------:R-:W-:Y:S01]  /*20a90*/  SHF.R.S32.HI R0, RZ, 0x2, R7 ;  /* 0x00000002ff007819 */ /* 0x000fe20000011407 */
[----:B---3--:R-:W-:Y:S01]  /*20aa0*/  IMAD R6, R6, R14, R201 ;  /* 0x0000000e06067224 */ /* 0x008fe200078e02c9 */
[----:B------:R-:W-:Y:S01]  /*20ab0*/  MOV R7, 0xff800000 ;  /* 0xff80000000077802 */ /* 0x000fe20000000f00 */
[----:B--2---:R-:W-:Y:S01]  /*20ac0*/  IMAD R12, R5, R10, UR4 ;  /* 0x00000004050c7e24 */ /* 0x004fe2000f8e020a */
[----:B------:R-:W-:Y:S01]  /*20ad0*/  LEA R0, R33, R0, 0x4 ;  /* 0x0000000021007211 */ /* 0x000fe200078e20ff */
[----:B------:R-:W-:Y:S01]  /*20ae0*/  @P4 FMUL.FTZ R33, R4, 0.69314718246459960938 ;  /* 0x3f31721804214820 */ /* 0x000fe20000410000 */
[----:B------:R-:W-:Y:S01]  /*20af0*/  SHF.L.U32 R10, R29, 0x6, RZ ;  /* 0x000000061d0a7819 */ /* 0x000fe200000006ff */
[----:B------:R-:W-:-:S02]  /*20b00*/  IMAD R6, R6, R5, R12 ;  /* 0x0000000506067224 */ /* 0x000fc400078e020c */
[----:B-1----:R-:W-:Y:S01]  /*20b10*/  @P4 FFMA.FTZ R7, R132, R31, R33 ;  /* 0x0000001f84074223 */ /* 0x002fe20000010021 */
[----:B------:R-:W-:Y:S01]  /*20b20*/  SHF.R.S32.HI R33, RZ, 0x1f, R32 ;  /* 0x0000001fff217819 */ /* 0x000fe20000011420 */
        /* <DEDUP_REMOVED lines=14> */
.L_x_3081:
[----:B------:R-:W-:Y:S05]  /*20c10*/  BSYNC B0 ;  /* 0x0000000000007941 */ /* 0x000fea0003800000 */
.L_x_3080:
[----:B------:R-:W-:Y:S01]  /*20c20*/  ULDC UR4, c[0x0][0x2dc] ;  /* 0x0000b70000047ab9 */ /* 0x000fe20000000800 */
[C---:B------:R-:W-:Y:S01]  /*20c30*/  IMAD.WIDE R12, R8.reuse, 0xc0, R32 ;  /* 0x000000c0080c7825 */ /* 0x040fe200078e0220 */
[----:B------:R-:W-:Y:S03]  /*20c40*/  BSSY B0, `(.L_x_3082) ;  /* 0x0000024000007945 */ /* 0x000fe60003800000 */
[----:B-1----:R-:W-:Y:S01]  /*20c50*/  IMAD R4, R15, UR4, RZ ;  /* 0x000000040f047c24 */ /* 0x002fe2000f8e02ff */
[----:B------:R-:W-:Y:S01]  /*20c60*/  ULDC.64 UR4, c[0x0][0x288] ;  /* 0x0000a20000047ab9 */ /* 0x000fe20000000a00 */
[----:B------:R-:W-:Y:S02]  /*20c70*/  IMAD R3, R29, -0x40, R200 ;  /* 0xffffffc01d037824 */ /* 0x000fe400078e02c8 */
[----:B------:R-:W-:Y:S01]  /*20c80*/  VIADD R6, R8, 0x8 ;  /* 0x0000000808067836 */ /* 0x000fe20000000000 */
[----:B------:R-:W-:Y:S01]  /*20c90*/  IADD3 R5, P3, R4, R12, RZ ;  /* 0x0000000c04057210 */ /* 0x000fe20007f7e0ff */
[----:B------:R1:W2:Y:S01]  /*20ca0*/  LDS.128 R28, [R11] ;  /* 0x000000000b1c7984 */ /* 0x0002a20000000c00 */
[----:B------:R-:W-:-:S02]  /*20cb0*/  VIADD R0, R8, 0x18 ;  /* 0x0000001808007836 */ /* 0x000fc40000000000 */
[----:B------:R-:W-:Y:S01]  /*20cc0*/  LEA.HI.X.SX32 R4, R4, R13, 0x1, P3 ;  /* 0x0000000d04047211 */ /* 0x000fe200018f0eff */
[----:B------:R-:W-:Y:S01]  /*20cd0*/  VIADD R2, R8, 0x10 ;  /* 0x0000001008027836 */ /* 0x000fe20000000000 */
[C---:B------:R-:W-:Y:S01]  /*20ce0*/  LEA R34, P3, R5.reuse, UR4, 0x2 ;  /* 0x0000000405227c11 */ /* 0x040fe2000f8610ff */
[----:B------:R1:W3:Y:S01]  /*20cf0*/  LDS.128 R12, [R11+0x4000] ;  /* 0x004000000b0c7984 */ /* 0x0002e20000000c00 */
[-C--:B------:R-:W-:Y:S02]  /*20d00*/  ISETP.GE.AND P0, PT, R6, R3.reuse, PT ;  /* 0x000000030600720c */ /* 0x080fe40003f06270 */
[----:B------:R-:W-:Y:S02]  /*20d10*/  LEA.HI.X R35, R5, UR5, R4, 0x2, P3 ;  /* 0x0000000505237c11 */ /* 0x000fe400098f1404 */
[----:B------:R1:W1:Y:S01]  /*20d20*/  LDS.128 R4, [R11+0x8000] ;  /* 0x008000000b047984 */ /* 0x0002620000000c00 */
[-C--:B------:R-:W-:Y:S02]  /*20d30*/  ISETP.GE.AND P3, PT, R8, R3.reuse, PT ;  /* 0x000000030800720c */ /* 0x080fe40003f66270 */
[-C--:B------:R-:W-:Y:S01]  /*20d40*/  ISETP.GE.AND P2, PT, R0, R3.reuse, PT ;  /* 0x000000030000720c */ /* 0x080fe20003f46270 */
[----:B------:R-:W-:Y:S01]  /*20d50*/  VIADD R0, R8, 0x20 ;  /* 0x0000002008007836 */ /* 0x000fe20000000000 */
[----:B------:R-:W-:Y:S01]  /*20d60*/  ISETP.GE.AND P1, PT, R2, R3, PT ;  /* 0x000000030200720c */ /* 0x000fe20003f26270 */
[----:B------:R-:W-:-:S03]  /*20d70*/  VIADD R2, R8, 0x28 ;  /* 0x0000002808027836 */ /* 0x000fc60000000000 */
[-C--:B------:R-:W-:Y:S01]  /*20d80*/  ISETP.GE.AND P6, PT, R0, R3.reuse, PT ;  /* 0x000000030000720c */ /* 0x080fe20003fc6270 */
[----:B------:R-:W-:Y:S01]  /*20d90*/  VIADD R0, R8, 0x30 ;  /* 0x0000003008007836 */ /* 0x000fe20000000000 */
[----:B------:R-:W-:Y:S01]  /*20da0*/  ISETP.GE.AND P5, PT, R2, R3, PT ;  /* 0x000000030200720c */ /* 0x000fe20003fa6270 */
[----:B------:R-:W-:-:S03]  /*20db0*/  VIADD R8, R8, 0x38 ;  /* 0x0000003808087836 */ /* 0x000fc60000000000 */
[----:B------:R-:W-:Y:S01]  /*20dc0*/  ISETP.GE.AND P4, PT, R0, R3, PT ;  /* 0x000000030000720c */ /* 0x000fe20003f86270 */
[----:B------:R-:W-:Y:S01]  /*20dd0*/  VIADD R0, R32, 0x40 ;  /* 0x0000004020007836 */ /* 0x000fe20000000000 */
[----:B------:R-:W-:Y:S11]  /*20de0*/  @P3 BRA `(.L_x_3083) ;  /* 0x0000000000243947 */ /* 0x000ff60003800000 */
[----:B------:R-:W-:Y:S01]  /*20df0*/  ULDC UR4, c[0x0][0x2d0] ;  /* 0x0000b40000047ab9 */ /* 0x000fe20000000800 */
[----:B------:R-:W-:Y:S01]  /*20e00*/  VIADD R2, R0, 0x40 ;  /* 0x0000004000027836 */ /* 0x000fe20000000000 */
[----:B------:R-:W-:-:S13]  /*20e10*/  ISETP.GE.AND P3, PT, R32, UR4, PT ;  /* 0x0000000420007c0c */ /* 0x000fda000bf66270 */
[----:B--2---:R2:W-:Y:S04]  /*20e20*/  @!P3 STG.E.64 desc[UR6][R34.64], R28 ;  /* 0x0000001c2200b986 */ /* 0x0045e8000c101b06 */
[----:B------:R2:W-:Y:S01]  /*20e30*/  @!P3 STG.E.64 desc[UR6][R34.64+0x8], R30 ;  /* 0x0000081e2200b986 */ /* 0x0005e2000c101b06 */
[----:B------:R-:W-:-:S13]  /*20e40*/  ISETP.GE.AND P3, PT, R0, UR4, PT ;  /* 0x0000000400007c0c */ /* 0x000fda000bf66270 */
[----:B---3--:R2:W-:Y:S01]  /*20e50*/  @!P3 STG.E.128 desc[UR6][R34.64+0x100], R12 ;  /* 0x0001000c2200b986 */ /* 0x0085e2000c101d06 */
[----:B------:R-:W-:-:S13]  /*20e60*/  ISETP.GE.AND P3, PT, R2, UR4, PT ;  /* 0x0000000402007c0c */ /* 0x000fda000bf66270 */
[----:B-1----:R2:W-:Y:S02]  /*20e70*/  @!P3 STG.E.128 desc[UR6][R34.64+0x200], R4 ;  /* 0x000200042200b986 */ /* 0x0025e4000c101d06 */
.L_x_3083:
[----:B------:R-:W-:Y:S05]  /*20e80*/  BSYNC B0 ;  /* 0x0000000000007941 */ /* 0x000fea0003800000 */
.L_x_3082:
[----:B--2---:R2:W2:Y:S01]  /*20e90*/  LDS.128 R28, [R11+0x800] ;  /* 0x000800000b1c7984 */ /* 0x0044a20000000c00 */
[----:B------:R-:W-:Y:S01]  /*20ea0*/  BSSY B0, `(.L_x_3084) ;  /* 0x000000d000007945 */ /* 0x000fe20003800000 */
[----:B------:R-:W-:Y:S02]  /*20eb0*/  ISETP.GE.AND P3, PT, R8, R3, PT ;  /* 0x000000030800720c */ /* 0x000fe40003f66270 */
[----:B---3--:R3:W2:Y:S04]  /*20ec0*/  LDS.128 R12, [R11+0x4800] ;  /* 0x004800000b0c7984 */ /* 0x0086a80000000c00 */
[----:B-1----:R3:W1:Y:S01]  /*20ed0*/  LDS.128 R4, [R11+0x8800] ;  /* 0x008800000b047984 */ /* 0x0026620000000c00 */
[----:B------:R-:W-:Y:S05]  /*20ee0*/  @P0 BRA `(.L_x_3085) ;  /* 0x0000000000200947 */ /* 0x000fea0003800000 */
[----:B------:R-:W-:Y:S01]  /*20ef0*/  ULDC UR4, c[0x0][0x2d0] ;  /* 0x0000b40000047ab9 */ /* 0x000fe20000000800 */
[----:B------:R-:W-:Y:S01]  /*20f00*/  VIADD R2, R0, 0x40 ;  /* 0x0000004000027836 */ /* 0x000fe20000000000 */
[----:B------:R-:W-:-:S13]  /*20f10*/  ISETP.GE.AND P0, PT, R32, UR4, PT ;  /* 0x0000000420007c0c */ /* 0x000fda000bf06270 */
[----:B--2---:R2:W-:Y:S01]  /*20f20*/  @!P0 STG.E.128 desc[UR6][R34.64+0x1800], R28 ;  /* 0x0018001c22008986 */ /* 0x0045e2000c101d06 */
[----:B------:R-:W-:-:S13]  /*20f30*/  ISETP.GE.AND P0, PT, R0, UR4, PT ;  /* 0x0000000400007c0c */ /* 0x000fda000bf06270 */
[----:B------:R2:W-:Y:S01]  /*20f40*/  @!P0 STG.E.128 desc[UR6][R34.64+0x1900], R12 ;  /* 0x0019000c22008986 */ /* 0x0005e2000c101d06 */
[----:B------:R-:W-:-:S13]  /*20f50*/  ISETP.GE.AND P0, PT, R2, UR4, PT ;  /* 0x0000000402007c0c */ /* 0x000fda000bf06270 */
[----:B-1----:R2:W-:Y:S02]  /*20f60*/  @!P0 STG.E.128 desc[UR6][R34.64+0x1a00], R4 ;  /* 0x001a000422008986 */ /* 0x0025e4000c101d06 */
.L_x_3085:
[----:B------:R-:W-:Y:S05]  /*20f70*/  BSYNC B0 ;  /* 0x0000000000007941 */ /* 0x000fea0003800000 */
.L_x_3084:
[----:B--2---:R2:W2:Y:S01]  /*20f80*/  LDS.128 R28, [R11+0x1000] ;  /* 0x001000000b1c7984 */ /* 0x0044a20000000c00 */
[----:B------:R-:W-:Y:S03]  /*20f90*/  BSSY B0, `(.L_x_3086) ;  /* 0x000000c000007945 */ /* 0x000fe60003800000 */
[----:B------:R2:W2:Y:S04]  /*20fa0*/  LDS.128 R12, [R11+0x5000] ;  /* 0x005000000b0c7984 */ /* 0x0004a80000000c00 */
[----:B-1----:R1:W1:Y:S01]  /*20fb0*/  LDS.128 R4, [R11+0x9000] ;  /* 0x009000000b047984 */ /* 0x0022620000000c00 */
[----:B------:R-:W-:Y:S05]  /*20fc0*/  @P1 BRA `(.L_x_3087) ;  /* 0x0000000000201947 */ /* 0x000fea0003800000 */
[----:B------:R-:W-:Y:S01]  /*20fd0*/  ULDC UR4, c[0x0][0x2d0] ;  /* 0x0000b40000047ab9 */ /* 0x000fe20000000800 */
[----:B------:R-:W-:Y:S01]  /*20fe0*/  VIADD R2, R0, 0x40 ;  /* 0x0000004000027836 */ /* 0x000fe20000000000 */
[----:B------:R-:W-:Y:S02]  /*20ff0*/  ISETP.GE.AND P0, PT, R32, UR4, PT ;  /* 0x0000000420007c0c */ /* 0x000fe4000bf06270 */
[----:B------:R-:W-:-:S11]  /*21000*/  ISETP.GE.AND P1, PT, R0, UR4, PT ;  /* 0x0000000400007c0c */ /* 0x000fd6000bf26270 */
[----:B--2---:R2:W-:Y:S01]  /*21010*/  @!P0 STG.E.128 desc[UR6][R34.64+0x3000], R28 ;  /* 0x0030001c22008986 */ /* 0x0045e2000c101d06 */
[----:B------:R-:W-:-:S03]  /*21020*/  ISETP.GE.AND P0, PT, R2, UR4, PT ;  /* 0x0000000402007c0c */ /* 0x000fc6000bf06270 */
[----:B------:R2:W-:Y:S10]  /*21030*/  @!P1 STG.E.128 desc[UR6][R34.64+0x3100], R12 ;  /* 0x0031000c22009986 */ /* 0x0005f4000c101d06 */
[----:B-1----:R2:W-:Y:S02]  /*21040*/  @!P0 STG.E.128 desc[UR6][R34.64+0x3200], R4 ;  /* 0x0032000422008986 */ /* 0x0025e4000c101d06 */
.L_x_3087:
[----:B------:R-:W-:Y:S05]  /*21050*/  BSYNC B0 ;  /* 0x0000000000007941 */ /* 0x000fea0003800000 */
.L_x_3086:
[----:B--2---:R2:W2:Y:S01]  /*21060*/  LDS.128 R28, [R11+0x1800] ;  /* 0x001800000b1c7984 */ /* 0x0044a20000000c00 */
[----:B------:R-:W-:Y:S03]  /*21070*/  BSSY B0, `(.L_x_3088) ;  /* 0x000000c000007945 */ /* 0x000fe60003800000 */
[----:B------:R2:W2:Y:S04]  /*21080*/  LDS.128 R12, [R11+0x5800] ;  /* 0x005800000b0c7984 */ /* 0x0004a80000000c00 */
[----:B-1----:R1:W1:Y:S01]  /*21090*/  LDS.128 R4, [R11+0x9800] ;  /* 0x009800000b047984 */ /* 0x0022620000000c00 */
[----:B------:R-:W-:Y:S05]  /*210a0*/  @P2 BRA `(.L_x_3089) ;  /* 0x0000000000202947 */ /* 0x000fea0003800000 */
[----:B------:R-:W-:Y:S01]  /*210b0*/  VIADD R2, R0, 0x40 ;  /* 0x0000004000027836 */ /* 0x000fe20000000000 */
[----:B------:R-:W-:Y:S02]  /*210c0*/  ULDC UR4, c[0x0][0x2d0] ;  /* 0x0000b40000047ab9 */ /* 0x000fe40000000800 */
[----:B------:R-:W-:Y:S02]  /*210d0*/  ISETP.GE.AND P2, PT, R32, UR4, PT ;  /* 0x0000000420007c0c */ /* 0x000fe4000bf46270 */
[----:B------:R-:W-:Y:S02]  /*210e0*/  ISETP.GE.AND P1, PT, R0, UR4, PT ;  /* 0x0000000400007c0c */ /* 0x000fe4000bf26270 */
[----:B------:R-:W-:-:S09]  /*210f0*/  ISETP.GE.AND P0, PT, R2, UR4, PT ;  /* 0x0000000402007c0c */ /* 0x000fd2000bf06270 */
[----:B--2---:R2:W-:Y:S04]  /*21100*/  @!P2 STG.E.128 desc[UR6][R34.64+0x4800], R28 ;  /* 0x0048001c2200a986 */ /* 0x0045e8000c101d06 */
[----:B------:R2:W-:Y:S04]  /*21110*/  @!P1 STG.E.128 desc[UR6][R34.64+0x4900], R12 ;  /* 0x0049000c22009986 */ /* 0x0005e8000c101d06 */
[----:B-1----:R2:W-:Y:S02]  /*21120*/  @!P0 STG.E.128 desc[UR6][R34.64+0x4a00], R4 ;  /* 0x004a000422008986 */ /* 0x0025e4000c101d06 */
.L_x_3089:
[----:B------:R-:W-:Y:S05]  /*21130*/  BSYNC B0 ;  /* 0x0000000000007941 */ /* 0x000fea0003800000 */
.L_x_3088:
        /* <DEDUP_REMOVED lines=13> */
.L_x_3091:
[----:B------:R-:W-:Y:S05]  /*21210*/  BSYNC B0 ;  /* 0x0000000000007941 */ /* 0x000fea0003800000 */
.L_x_3090:
        /* <DEDUP_REMOVED lines=13> */
.L_x_3093:
[----:B------:R-:W-:Y:S05]  /*212f0*/  BSYNC B0 ;  /* 0x0000000000007941 */ /* 0x000fea0003800000 */
.L_x_3092:
        /* <DEDUP_REMOVED lines=13> */
.L_x_3095:
[----:B------:R-:W-:Y:S05]  /*213d0*/  BSYNC B0 ;  /* 0x0000000000007941 */ /* 0x000fea0003800000 */
.L_x_3094:
[----:B------:R-:W-:Y:S05]  /*213e0*/  @P3 EXIT ;  /* 0x000000000000394d */ /* 0x000fea0003800000 */
[----:B------:R-:W-:Y:S02]  /*213f0*/  ULDC UR4, c[0x0][0x2d0] ;  /* 0x0000b40000047ab9 */ /* 0x000fe40000000800 */
[C---:B------:R-:W-:Y:S01]  /*21400*/  ISETP.GE.AND P1, PT, R0.reuse, UR4, PT ;  /* 0x0000000400007c0c */ /* 0x040fe2000bf26270 */
[----:B------:R-:W-:Y:S01]  /*21410*/  VIADD R0, R0, 0x40 ;  /* 0x0000004000007836 */ /* 0x000fe20000000000 */
[----:B------:R-:W-:-:S04]  /*21420*/  ISETP.GE.AND P2, PT, R32, UR4, PT ;  /* 0x0000000420007c0c */ /* 0x000fc8000bf46270 */
[----:B------:R-:W-:-:S07]  /*21430*/  ISETP.GE.AND P0, PT, R0, UR4, PT ;  /* 0x0000000400007c0c */ /* 0x000fce000bf06270 */
[----:B----4-:R4:W-:Y:S04]  /*21440*/  @!P1 STG.E.128 desc[UR6][R34.64+0xa900], R20 ;  /* 0x00a9001422009986 */ /* 0x0109e8000c101d06 */
[----:B------:R4:W-:Y:S02]  /*21450*/  @!P2 STG.E.128 desc[UR6][R34.64+0xa800], R24 ;  /* 0x00a800182200a986 */ /* 0x0009e4000c101d06 */
[----:B------:R-:W-:Y:S05]  /*21460*/  @P0 EXIT ;  /* 0x000000000000094d */ /* 0x000fea0003800000 */
[----:B------:R-:W-:Y:S01]  /*21470*/  STG.E.128 desc[UR6][R34.64+0xaa00], R16 ;  /* 0x00aa001022007986 */ /* 0x000fe2000c101d06 */
[----:B------:R-:W-:Y:S05]  /*21480*/  EXIT ;  /* 0x000000000000794d */ /* 0x000fea0003800000 */
.L_x_3096:
        /* <DEDUP_REMOVED lines=15> */
.L_x_7462:


//--------------------- .text._ZN5flash24flash_fwd_splitkv_kernelI23Flash_fwd_kernel_traitsILi192ELi64ELi64ELi4ELb0ELb0EN7cutlass6half_tE19Flash_kernel_traitsILi192ELi64ELi64ELi4ES3_EELb0ELb1ELb0ELb0ELb0ELb1ELb1ELb1EEEvNS_16Flash_fwd_paramsE --------------------------
	.section	.text._ZN5flash24flash_fwd_splitkv_kernelI23Flash_fwd_kernel_traitsILi192ELi64ELi64ELi4ELb0ELb0EN7cutlass6half_tE19Flash_kernel_traitsILi192ELi64ELi64ELi4ES3_EELb0ELb1ELb0ELb0ELb0ELb1ELb1ELb1EEEvNS_16Flash_fwd_paramsE,"ax",@progbits
	.align	128
        .global         _ZN5flash24flash_fwd_splitkv_kernelI23Flash_fwd_kernel_traitsILi192ELi64ELi64ELi4ELb0ELb0EN7cutlass6half_tE19Flash_kernel_traitsILi192ELi64ELi64ELi4ES3_EELb0ELb1ELb0ELb0ELb0ELb1ELb1ELb1EEEvNS_16Flash_fwd_paramsE
        .type           _ZN5flash24flash_fwd_splitkv_kernelI23Flash_fwd_kernel_traitsILi192ELi64ELi64ELi4ELb0ELb0EN7cutlass6half_tE19Flash_kernel_traitsILi192ELi64ELi64ELi4ES3_EELb0ELb1ELb0ELb0ELb0ELb1ELb1ELb1EEEvNS_16Flash_fwd_paramsE,@function
        .size           _ZN5flash24flash_fwd_splitkv_kernelI23Flash_fwd_kernel_traitsILi192ELi64ELi64ELi4ELb0ELb0EN7cutlass6half_tE19Flash_kernel_traitsILi192ELi64ELi64ELi4ES3_EELb0ELb1ELb0ELb0ELb0ELb1ELb1ELb1EEEvNS_16Flash_fwd_paramsE,(.L_x_7463 - _ZN5flash24flash_fwd_splitkv_kernelI23Flash_fwd_kernel_traitsILi192ELi64ELi64ELi4ELb0ELb0EN7cutlass6half_tE19Flash_kernel_traitsILi192ELi64ELi64ELi4ES3_EELb0ELb1ELb0ELb0ELb0ELb1ELb1ELb1EEEvNS_16Flash_fwd_paramsE)
        .other          _ZN5flash24flash_fwd_splitkv_kernelI23Flash_fwd_kernel_traitsILi192ELi64ELi64ELi4ELb0ELb0EN7cutlass6half_tE19Flash_kernel_traitsILi192ELi64ELi64ELi4ES3_EELb0ELb1ELb0ELb0ELb0ELb1ELb1ELb1EEEvNS_16Flash_fwd_paramsE,@"STO_CUDA_ENTRY STV_DEFAULT"
_ZN5flash24flash_fwd_splitkv_kernelI23Flash_fwd_kernel_traitsILi192ELi64ELi64ELi4ELb0ELb0EN7cutlass6half_tE19Flash_kernel_traitsILi192ELi64ELi64ELi4ES3_EELb0ELb1ELb0ELb0ELb0ELb1ELb1ELb1EEEvNS_16Flash_fwd_paramsE:
.text._ZN5flash24flash_fwd_splitkv_kernelI23Flash_fwd_kernel_traitsILi192ELi64ELi64ELi4ELb0ELb0EN7cutlass6half_tE19Flash_kernel_traitsILi192ELi64ELi64ELi4ES3_EELb0ELb1ELb0ELb0ELb0ELb1ELb1ELb1EEEvNS_16Flash_fwd_paramsE:
        /* <DEDUP_REMOVED lines=59> */
.L_x_3097:
[----:B------:R-:W1:Y:S02]  /*03b0*/  LDC R11, c[0x0][0x2c8] ;  /* 0x0000b200ff0b7b82 */ /* 0x000e640000000800 */
.L_x_3098:
        /* <DEDUP_REMOVED lines=115> */
.L_x_3101:
[----:B------:R-:W-:Y:S05]  /*0af0*/  BSYNC B0 ;  /* 0x0000000000007941 */ /* 0x000fea0003800000 */
.L_x_3100:
        /* <DEDUP_REMOVED lines=11> */
.L_x_3103:
[----:B------:R-:W-:Y:S05]  /*0bb0*/  BSYNC B0 ;  /* 0x0000000000007941 */ /* 0x000fea0003800000 */
.L_x_3102:
        /* <DEDUP_REMOVED lines=10> */
.L_x_3105:
[----:B------:R-:W-:Y:S05]  /*0c60*/  BSYNC B0 ;  /* 0x0000000000007941 */ /* 0x000fea0003800000 */
.L_x_3104:
        /* <DEDUP_REMOVED lines=10> */
.L_x_3107:
[----:B------:R-:W-:Y:S05]  /*0d10*/  BSYNC B0 ;  /* 0x0000000000007941 */ /* 0x000fea0003800000 */
.L_x_3106:
        /* <DEDUP_REMOVED lines=11> */
.L_x_3109:
[----:B------:R-:W-:Y:S05]  /*0dd0*/  BSYNC B0 ;  /* 0x0000000000007941 */ /* 0x000fea0003800000 */
.L_x_3108:
        /* <DEDUP_REMOVED lines=9> */
.L_x_3111:
[----:B------:R-:W-:Y:S05]  /*0e70*/  BSYNC B0 ;  /* 0x0000000000007941 */ /* 0x000fea0003800000 */
.L_x_3110:
        /* <DEDUP_REMOVED lines=9> */
.L_x_3113:
[----:B------:R-:W-:Y:S05]  /*0f10*/  BSYNC B0 ;  /* 0x0000000000007941 */ /* 0x000fea0003800000 */
.L_x_3112:
        /* <DEDUP_REMOVED lines=9> */
.L_x_3115:
[----:B------:R-:W-:Y:S05]  /*0fb0*/  BSYNC B0 ;  /* 0x0000000000007941 */ /* 0x000fea0003800000 */
.L_x_3114:
        /* <DEDUP_REMOVED lines=29> */
.L_x_3099:
        /* <DEDUP_REMOVED lines=24> */
.L_x_3116:
        /* <DEDUP_REMOVED lines=81> */
.L_x_3117:
        /* <DEDUP_REMOVED lines=49> */
.L_x_3119:
        /* <DEDUP_REMOVED lines=31> */
.L_x_3118:
        /* <DEDUP_REMOVED lines=272> */
.L_x_3213:
        /* <DEDUP_REMOVED lines=21> */
.L_x_3122:
[----:B------:R-:W-:Y:S05]  /*2f70*/  BSYNC B0 ;  /* 0x0000000000007941 */ /* 0x000fea0003800000 */
.L_x_3121:
        /* <DEDUP_REMOVED lines=15> */
.L_x_3124:
[----:B------:R-:W-:Y:S05]  /*3070*/  BSYNC B0 ;  /* 0x0000000000007941 */ /* 0x000fea0003800000 */
.L_x_3123:
        /* <DEDUP_REMOVED lines=18> */
.L_x_3126:
[----:B------:R-:W-:Y:S05]  /*31a0*/  BSYNC B0 ;  /* 0x0000000000007941 */ /* 0x000fea0003800000 */
.L_x_3125:
        /* <DEDUP_REMOVED lines=17> */
.L_x_3128:
[----:B------:R-:W-:Y:S05]  /*32c0*/  BSYNC B0 ;  /* 0x0000000000007941 */ /* 0x000fea0003800000 */
.L_x_3127:
        /* <DEDUP_REMOVED lines=64> */
.L_x_3134:
[----:B------:R-:W-:Y:S05]  /*36d0*/  BSYNC B0 ;  /* 0x0000000000007941 */ /* 0x000fea0003800000 */
.L_x_3133:
        /* <DEDUP_REMOVED lines=52> */
.L_x_3136:
[----:B------:R-:W-:Y:S05]  /*3a20*/  BSYNC B0 ;  /* 0x0000000000007941 */ /* 0x000fea0003800000 */
.L_x_3135:
        /* <DEDUP_REMOVED lines=51> */
.L_x_3132:
[----:B------:R-:W-:Y:S05]  /*3d60*/  BSYNC B1 ;  /* 0x0000000000017941 */ /* 0x000fea0003800000 */
.L_x_3131:
        /* <DEDUP_REMOVED lines=70> */
.L_x_3140:
[----:B------:R-:W-:Y:S05]  /*41d0*/  BSYNC B0 ;  /* 0x0000000000007941 */ /* 0x000fea0003800000 */
.L_x_3139:
        /* <DEDUP_REMOVED lines=55> */
.L_x_3142:
[----:B------:R-:W-:Y:S05]  /*4550*/  BSYNC B0 ;  /* 0x0000000000007941 */ /* 0x000fea0003800000 */
.L_x_3141:
        /* <DEDUP_REMOVED lines=54> */
.L_x_3138:
[----:B------:R-:W-:Y:S05]  /*48c0*/  BSYNC B1 ;  /* 0x0000000000017941 */ /* 0x000fea0003800000 */
.L_x_3137:
        /* <DEDUP_REMOVED lines=70> */
.L_x_3146:
[----:B------:R-:W-:Y:S05]  /*4d30*/  BSYNC B0 ;  /* 0x0000000000007941 */ /* 0x000fea0003800000 */
.L_x_3145:
        /* <DEDUP_REMOVED lines=55> */
.L_x_3148:
[----:B------:R-:W-:Y:S05]  /*50b0*/  BSYNC B0 ;  /* 0x0000000000007941 */ /* 0x000fea0003800000 */
.L_x_3147:
        /* <DEDUP_REMOVED lines=54> */
.L_x_3144:
[----:B------:R-:W-:Y:S05]  /*5420*/  BSYNC B1 ;  /* 0x0000000000017941 */ /* 0x000fea0003800000 */
.L_x_3143:
        /* <DEDUP_REMOVED lines=75> */
.L_x_3152:
[----:B------:R-:W-:Y:S05]  /*58e0*/  BSYNC B0 ;  /* 0x0000000000007941 */ /* 0x000fea0003800000 */
.L_x_3151:
        /* <DEDUP_REMOVED lines=55> */
.L_x_3154:
[----:B------:R-:W-:Y:S05]  /*5c60*/  BSYNC B0 ;  /* 0x0000000000007941 */ /* 0x000fea0003800000 */
.L_x_3153:
        /* <DEDUP_REMOVED lines=54> */
.L_x_3150:
[----:B------:R-:W-:Y:S05]  /*5fd0*/  BSYNC B1 ;  /* 0x0000000000017941 */ /* 0x000fea0003800000 */
.L_x_3149:
        /* <DEDUP_REMOVED lines=8> */
.L_x_3130:
        /* <DEDUP_REMOVED lines=96> */
.L_x_3161:
[----:B------:R-:W-:Y:S05]  /*6660*/  BSYNC B0 ;  /* 0x0000000000007941 */ /* 0x000fea0003800000 */
.L_x_3160:
[----:B-----5:R4:W-:Y:S02]  /*6670*/  STG.E.128 desc[UR6][R100.64], R52 ;  /* 0x0000003464007986 */ /* 0x0209e4000c101d06 */
.L_x_3159:
[----:B------:R-:W-:Y:S05]  /*6680*/  BSYNC B1 ;  /* 0x0000000000017941 */ /* 0x000fea0003800000 */
.L_x_3158:
        /* <DEDUP_REMOVED lines=95> */
.L_x_3165:
[----:B------:R-:W-:Y:S05]  /*6c80*/  BSYNC B0 ;  /* 0x0000000000007941 */ /* 0x000fea0003800000 */
.L_x_3164:
[----:B-----5:R1:W-:Y:S02]  /*6c90*/  STG.E.128 desc[UR6][R100.64+0x80], R52 ;  /* 0x0000803464007986 */ /* 0x0203e4000c101d06 */
.L_x_3163:
[----:B------:R-:W-:Y:S05]  /*6ca0*/  BSYNC B1 ;  /* 0x0000000000017941 */ /* 0x000fea0003800000 */
.L_x_3162:
        /* <DEDUP_REMOVED lines=94> */
.L_x_3167:
[----:B------:R-:W-:Y:S05]  /*7290*/  BSYNC B0 ;  /* 0x0000000000007941 */ /* 0x000fea0003800000 */
.L_x_3166:
[----:B-----5:R4:W-:Y:S02]  /*72a0*/  STG.E.128 desc[UR6][R100.64+0x100], R52 ;  /* 0x0001003464007986 */ /* 0x0209e4000c101d06 */
.L_x_3157:
[----:B------:R-:W-:Y:S05]  /*72b0*/  BSYNC B2 ;  /* 0x0000000000027941 */ /* 0x000fea0003800000 */
.L_x_3156:
        /* <DEDUP_REMOVED lines=104> */
.L_x_3173:
[----:B------:R-:W-:Y:S05]  /*7940*/  BSYNC B0 ;  /* 0x0000000000007941 */ /* 0x000fea0003800000 */
.L_x_3172:
[----:B-----5:R4:W-:Y:S02]  /*7950*/  STG.E.128 desc[UR6][R170.64], R56 ;  /* 0x00000038aa007986 */ /* 0x0209e4000c101d06 */
.L_x_3171:
[----:B------:R-:W-:Y:S05]  /*7960*/  BSYNC B1 ;  /* 0x0000000000017941 */ /* 0x000fea0003800000 */
.L_x_3170:
        /* <DEDUP_REMOVED lines=98> */
.L_x_3177:
[----:B------:R-:W-:Y:S05]  /*7f90*/  BSYNC B0 ;  /* 0x0000000000007941 */ /* 0x000fea0003800000 */
.L_x_3176:
[----:B-----5:R4:W-:Y:S02]  /*7fa0*/  STG.E.128 desc[UR6][R170.64], R56 ;  /* 0x00000038aa007986 */ /* 0x0209e4000c101d06 */
.L_x_3175:
[----:B------:R-:W-:Y:S05]  /*7fb0*/  BSYNC B1 ;  /* 0x0000000000017941 */ /* 0x000fea0003800000 */
.L_x_3174:
        /* <DEDUP_REMOVED lines=97> */
.L_x_3179:
[----:B------:R-:W-:Y:S05]  /*85d0*/  BSYNC B0 ;  /* 0x0000000000007941 */ /* 0x000fea0003800000 */
.L_x_3178:
[----:B-----5:R4:W-:Y:S02]  /*85e0*/  STG.E.128 desc[UR6][R170.64], R56 ;  /* 0x00000038aa007986 */ /* 0x0209e4000c101d06 */
.L_x_3169:
[----:B------:R-:W-:Y:S05]  /*85f0*/  BSYNC B2 ;  /* 0x0000000000027941 */ /* 0x000fea0003800000 */
.L_x_3168:
        /* <DEDUP_REMOVED lines=104> */
.L_x_3185:
[----:B------:R-:W-:Y:S05]  /*8c80*/  BSYNC B0 ;  /* 0x0000000000007941 */ /* 0x000fea0003800000 */
.L_x_3184:
[----:B-----5:R4:W-:Y:S02]  /*8c90*/  STG.E.128 desc[UR6][R170.64], R56 ;  /* 0x00000038aa007986 */ /* 0x0209e4000c101d06 */
.L_x_3183:
[----:B------:R-:W-:Y:S05]  /*8ca0*/  BSYNC B1 ;  /* 0x0000000000017941 */ /* 0x000fea0003800000 */
.L_x_3182:
        /* <DEDUP_REMOVED lines=98> */
.L_x_3189:
[----:B------:R-:W-:Y:S05]  /*92d0*/  BSYNC B0 ;  /* 0x0000000000007941 */ /* 0x000fea0003800000 */
.L_x_3188:
[----:B-----5:R4:W-:Y:S02]  /*92e0*/  STG.E.128 desc[UR6][R170.64], R56 ;  /* 0x00000038aa007986 */ /* 0x0209e4000c101d06 */
.L_x_3187:
[----:B------:R-:W-:Y:S05]  /*92f0*/  BSYNC B1 ;  /* 0x0000000000017941 */ /* 0x000fea0003800000 */
.L_x_3186:
        /* <DEDUP_REMOVED lines=97> */
.L_x_3191:
[----:B------:R-:W-:Y:S05]  /*9910*/  BSYNC B0 ;  /* 0x0000000000007941 */ /* 0x000fea0003800000 */
.L_x_3190:
[----:B-----5:R4:W-:Y:S02]  /*9920*/  STG.E.128 desc[UR6][R170.64], R56 ;  /* 0x00000038aa007986 */ /* 0x0209e4000c101d06 */
.L_x_3181:
[----:B------:R-:W-:Y:S05]  /*9930*/  BSYNC B2 ;  /* 0x0000000000027941 */ /* 0x000fea0003800000 */
.L_x_3180:
        /* <DEDUP_REMOVED lines=109> */
.L_x_3197:
[----:B------:R-:W-:Y:S05]  /*a010*/  BSYNC B0 ;  /* 0x0000000000007941 */ /* 0x000fea0003800000 */
.L_x_3196:
[----:B-----5:R1:W-:Y:S02]  /*a020*/  STG.E.128 desc[UR6][R172.64], R56 ;  /* 0x00000038ac007986 */ /* 0x0203e4000c101d06 */
.L_x_3195:
[----:B------:R-:W-:Y:S05]  /*a030*/  BSYNC B1 ;  /* 0x0000000000017941 */ /* 0x000fea0003800000 */
.L_x_3194:
        /* <DEDUP_REMOVED lines=98> */
.L_x_3201:
[----:B------:R-:W-:Y:S05]  /*a660*/  BSYNC B0 ;  /* 0x0000000000007941 */ /* 0x000fea0003800000 */
.L_x_3200:
[----:B-----5:R4:W-:Y:S02]  /*a670*/  STG.E.128 desc[UR6][R172.64], R56 ;  /* 0x00000038ac007986 */ /* 0x0209e4000c101d06 */
.L_x_3199:
[----:B------:R-:W-:Y:S05]  /*a680*/  BSYNC B1 ;  /* 0x0000000000017941 */ /* 0x000fea0003800000 */
.L_x_3198:
        /* <DEDUP_REMOVED lines=97> */
.L_x_3203:
[----:B------:R-:W-:Y:S05]  /*aca0*/  BSYNC B0 ;  /* 0x0000000000007941 */ /* 0x000fea0003800000 */
.L_x_3202:
[----:B-----5:R4:W-:Y:S02]  /*acb0*/  STG.E.128 desc[UR6][R166.64], R56 ;  /* 0x00000038a6007986 */ /* 0x0209e4000c101d06 */
.L_x_3193:
[----:B------:R-:W-:Y:S05]  /*acc0*/  BSYNC B2 ;  /* 0x0000000000027941 */ /* 0x000fea0003800000 */
.L_x_3192:
        /* <DEDUP_REMOVED lines=8> */
.L_x_3129:
        /* <DEDUP_REMOVED lines=21> */
.L_x_3205:
[----:B------:R-:W-:Y:S05]  /*aea0*/  BSYNC B0 ;  /* 0x0000000000007941 */ /* 0x000fea0003800000 */
.L_x_3204:
        /* <DEDUP_REMOVED lines=24> */
.L_x_3207:
[----:B------:R-:W-:Y:S05]  /*b030*/  BSYNC B0 ;  /* 0x0000000000007941 */ /* 0x000fea0003800000 */
.L_x_3206:
        /* <DEDUP_REMOVED lines=24> */
.L_x_3209:
[----:B------:R-:W-:Y:S05]  /*b1c0*/  BSYNC B0 ;  /* 0x0000000000007941 */ /* 0x000fea0003800000 */
.L_x_3208:
        /* <DEDUP_REMOVED lines=29> */
.L_x_3210:
[----:B------:R-:W-:Y:S05]  /*b3a0*/  BSYNC B0 ;  /* 0x0000000000007941 */ /* 0x000fea0003800000 */
.L_x_3155:
        /* <DEDUP_REMOVED lines=81> */
.L_x_3211:
        /* <DEDUP_REMOVED lines=9> */
.L_x_3212:
[----:B------:R-:W-:Y:S04]  /*b950*/  IADD3 R9, R9, -0x1, RZ ;  /* 0xffffffff09097810 */ /* 0x000fe80007ffe0ff */
[----:B------:R-:W-:Y:S11]  /*b960*/  ISETP.GT.AND P0, PT, R9, R65, PT ;  /* 0x000000410900720c */ /* 0x000ff60003f04270 */
[----:B------:R-:W-:Y:S02]  /*b970*/  @!UPT UIADD3 URZ, URZ, URZ, URZ ;  /* 0x0000003f3f3ff290 */ /* 0x000fe4000fffe03f */
[----:B------:R-:W-:Y:S05]  /*b980*/  @P0 BRA `(.L_x_3213) ;  /* 0xffffff7400240947 */ /* 0x000fea000383ffff */
.L_x_3120:
        /* <DEDUP_REMOVED lines=106> */
.L_x_3222:
[----:B------:R-:W-:Y:S05]  /*c030*/  BSYNC B0 ;  /* 0x0000000000007941 */ /* 0x000fea0003800000 */
.L_x_3221:
[----:B-----5:R3:W-:Y:S02]  /*c040*/  STS.128 [R212], R20 ;  /* 0x00000014d4007388 */ /* 0x0207e40000000c00 */
.L_x_3220:
[----:B------:R-:W-:Y:S05]  /*c050*/  BSYNC B1 ;  /* 0x0000000000017941 */ /* 0x000fea0003800000 */
.L_x_3219:
        /* <DEDUP_REMOVED lines=46> */
.L_x_3226:
[----:B------:R-:W-:Y:S05]  /*c340*/  BSYNC B0 ;  /* 0x0000000000007941 */ /* 0x000fea0003800000 */
.L_x_3225:
[----:B-----5:R1:W-:Y:S02]  /*c350*/  STS.128 [R212+0x2000], R20 ;  /* 0x00200014d4007388 */ /* 0x0203e40000000c00 */
.L_x_3224:
[----:B------:R-:W-:Y:S05]  /*c360*/  BSYNC B1 ;  /* 0x0000000000017941 */ /* 0x000fea0003800000 */
.L_x_3223:
        /* <DEDUP_REMOVED lines=46> */
.L_x_3228:
[----:B------:R-:W-:Y:S05]  /*c650*/  BSYNC B0 ;  /* 0x0000000000007941 */ /* 0x000fea0003800000 */
.L_x_3227:
[----:B-----5:R3:W-:Y:S02]  /*c660*/  STS.128 [R212+0x4000], R20 ;  /* 0x00400014d4007388 */ /* 0x0207e40000000c00 */
.L_x_3218:
[----:B------:R-:W-:Y:S05]  /*c670*/  BSYNC B2 ;  /* 0x0000000000027941 */ /* 0x000fea0003800000 */
.L_x_3217:
        /* <DEDUP_REMOVED lines=63> */
.L_x_3234:
[----:B------:R-:W-:Y:S05]  /*ca70*/  BSYNC B0 ;  /* 0x0000000000007941 */ /* 0x000fea0003800000 */
.L_x_3233:
[----:B-----5:R1:W-:Y:S02]  /*ca80*/  STS.128 [R212+0x800], R24 ;  /* 0x00080018d4007388 */ /* 0x0203e40000000c00 */
.L_x_3232:
[----:B------:R-:W-:Y:S05]  /*ca90*/  BSYNC B1 ;  /* 0x0000000000017941 */ /* 0x000fea0003800000 */
.L_x_3231:
        /* <DEDUP_REMOVED lines=46> */
.L_x_3238:
[----:B------:R-:W-:Y:S05]  /*cd80*/  BSYNC B0 ;  /* 0x0000000000007941 */ /* 0x000fea0003800000 */
.L_x_3237:
[----:B-----5:R1:W-:Y:S02]  /*cd90*/  STS.128 [R212+0x2800], R24 ;  /* 0x00280018d4007388 */ /* 0x0203e40000000c00 */
.L_x_3236:
[----:B------:R-:W-:Y:S05]  /*cda0*/  BSYNC B1 ;  /* 0x0000000000017941 */ /* 0x000fea0003800000 */
.L_x_3235:
        /* <DEDUP_REMOVED lines=44> */
.L_x_3240:
[----:B------:R-:W-:Y:S05]  /*d070*/  BSYNC B0 ;  /* 0x0000000000007941 */ /* 0x000fea0003800000 */
.L_x_3239:
[----:B-----5:R1:W-:Y:S02]  /*d080*/  STS.128 [R212+0x4800], R32 ;  /* 0x00480020d4007388 */ /* 0x0203e40000000c00 */
.L_x_3230:
[----:B------:R-:W-:Y:S05]  /*d090*/  BSYNC B2 ;  /* 0x0000000000027941 */ /* 0x000fea0003800000 */
.L_x_3229:
        /* <DEDUP_REMOVED lines=66> */
.L_x_3246:
[----:B------:R-:W-:Y:S05]  /*d4c0*/  BSYNC B0 ;  /* 0x0000000000007941 */ /* 0x000fea0003800000 */
.L_x_3245:
[----:B-----5:R1:W-:Y:S02]  /*d4d0*/  STS.128 [R212+0x1000], R24 ;  /* 0x00100018d4007388 */ /* 0x0203e40000000c00 */
.L_x_3244:
[----:B------:R-:W-:Y:S05]  /*d4e0*/  BSYNC B1 ;  /* 0x0000000000017941 */ /* 0x000fea0003800000 */
.L_x_3243:
        /* <DEDUP_REMOVED lines=48> */
.L_x_3250:
[----:B------:R-:W-:Y:S05]  /*d7f0*/  BSYNC B0 ;  /* 0x0000000000007941 */ /* 0x000fea0003800000 */
.L_x_3249:
[----:B-----5:R1:W-:Y:S02]  /*d800*/  STS.128 [R212+0x3000], R24 ;  /* 0x00300018d4007388 */ /* 0x0203e40000000c00 */
.L_x_3248:
[----:B------:R-:W-:Y:S05]  /*d810*/  BSYNC B1 ;  /* 0x0000000000017941 */ /* 0x000fea0003800000 */
.L_x_3247:
        /* <DEDUP_REMOVED lines=45> */
.L_x_3252:
[----:B------:R-:W-:Y:S05]  /*daf0*/  BSYNC B0 ;  /* 0x0000000000007941 */ /* 0x000fea0003800000 */
.L_x_3251:
[----:B-----5:R1:W-:Y:S02]  /*db00*/  STS.128 [R212+0x5000], R24 ;  /* 0x00500018d4007388 */ /* 0x0203e40000000c00 */
.L_x_3242:
[----:B------:R-:W-:Y:S05]  /*db10*/  BSYNC B2 ;  /* 0x0000000000027941 */ /* 0x000fea0003800000 */
.L_x_3241:
        /* <DEDUP_REMOVED lines=63> */
.L_x_3257:
[----:B------:R-:W-:Y:S05]  /*df10*/  BSYNC B0 ;  /* 0x0000000000007941 */ /* 0x000fea0003800000 */
.L_x_3256:
[----:B-----5:R1:W-:Y:S02]  /*df20*/  STS.128 [R212+0x1800], R16 ;  /* 0x00180010d4007388 */ /* 0x0203e40000000c00 */
.L_x_3255:
[----:B------:R-:W-:Y:S05]  /*df30*/  BSYNC B1 ;  /* 0x0000000000017941 */ /* 0x000fea0003800000 */
.L_x_3254:
        /* <DEDUP_REMOVED lines=46> */
.L_x_3261:
[----:B------:R-:W-:Y:S05]  /*e220*/  BSYNC B0 ;  /* 0x0000000000007941 */ /* 0x000fea0003800000 */
.L_x_3260:
[----:B-----5:R1:W-:Y:S02]  /*e230*/  STS.128 [R212+0x3800], R12 ;  /* 0x0038000cd4007388 */ /* 0x0203e40000000c00 */
.L_x_3259:
[----:B------:R-:W-:Y:S05]  /*e240*/  BSYNC B1 ;  /* 0x0000000000017941 */ /* 0x000fea0003800000 */
.L_x_3258:
        /* <DEDUP_REMOVED lines=47> */
.L_x_3263:
[----:B------:R-:W-:Y:S05]  /*e540*/  BSYNC B0 ;  /* 0x0000000000007941 */ /* 0x000fea0003800000 */
.L_x_3262:
[----:B-----5:R1:W-:Y:S01]  /*e550*/  STS.128 [R212+0x5800], R12 ;  /* 0x0058000cd4007388 */ /* 0x0203e20000000c00 */
[----:B------:R-:W-:Y:S05]  /*e560*/  BRA `(.L_x_3253) ;  /* 0x0000005000387947 */ /* 0x000fea0003800000 */
.L_x_3216:
        /* <DEDUP_REMOVED lines=94> */
.L_x_3269:
[----:B------:R-:W-:Y:S05]  /*eb50*/  BSYNC B0 ;  /* 0x0000000000007941 */ /* 0x000fea0003800000 */
.L_x_3268:
[----:B-----5:R3:W-:Y:S02]  /*eb60*/  STS.128 [R212], R24 ;  /* 0x00000018d4007388 */ /* 0x0207e40000000c00 */
.L_x_3267:
[----:B------:R-:W-:Y:S05]  /*eb70*/  BSYNC B1 ;  /* 0x0000000000017941 */ /* 0x000fea0003800000 */
.L_x_3266:
        /* <DEDUP_REMOVED lines=90> */
.L_x_3273:
[----:B------:R-:W-:Y:S05]  /*f120*/  BSYNC B0 ;  /* 0x0000000000007941 */ /* 0x000fea0003800000 */
.L_x_3272:
[----:B-----5:R1:W-:Y:S02]  /*f130*/  STS.128 [R212+0x2000], R24 ;  /* 0x00200018d4007388 */ /* 0x0203e40000000c00 */
.L_x_3271:
[----:B------:R-:W-:Y:S05]  /*f140*/  BSYNC B1 ;  /* 0x0000000000017941 */ /* 0x000fea0003800000 */
.L_x_3270:
        /* <DEDUP_REMOVED lines=89> */
.L_x_3275:
[----:B------:R-:W-:Y:S05]  /*f6e0*/  BSYNC B0 ;  /* 0x0000000000007941 */ /* 0x000fea0003800000 */
.L_x_3274:
[----:B-----5:R3:W-:Y:S02]  /*f6f0*/  STS.128 [R212+0x4000], R24 ;  /* 0x00400018d4007388 */ /* 0x0207e40000000c00 */
.L_x_3265:
[----:B------:R-:W-:Y:S05]  /*f700*/  BSYNC B2 ;  /* 0x0000000000027941 */ /* 0x000fea0003800000 */
.L_x_3264:
        /* <DEDUP_REMOVED lines=98> */
.L_x_3281:
[----:B------:R-:W-:Y:S05]  /*fd30*/  BSYNC B0 ;  /* 0x0000000000007941 */ /* 0x000fea0003800000 */
.L_x_3280:
[----:B-----5:R2:W-:Y:S02]  /*fd40*/  STS.128 [R212+0x800], R28 ;  /* 0x0008001cd4007388 */ /* 0x0205e40000000c00 */
.L_x_3279:
[----:B------:R-:W-:Y:S05]  /*fd50*/  BSYNC B1 ;  /* 0x0000000000017941 */ /* 0x000fea0003800000 */
.L_x_3278:
        /* <DEDUP_REMOVED lines=92> */
.L_x_3285:
[----:B------:R-:W-:Y:S05]  /*10320*/  BSYNC B0 ;  /* 0x0000000000007941 */ /* 0x000fea0003800000 */
.L_x_3284:
[----:B-----5:R2:W-:Y:S02]  /*10330*/  STS.128 [R212+0x2800], R28 ;  /* 0x0028001cd4007388 */ /* 0x0205e40000000c00 */
.L_x_3283:
[----:B------:R-:W-:Y:S05]  /*10340*/  BSYNC B1 ;  /* 0x0000000000017941 */ /* 0x000fea0003800000 */
.L_x_3282:
        /* <DEDUP_REMOVED lines=91> */
.L_x_3287:
[----:B------:R-:W-:Y:S05]  /*10900*/  BSYNC B0 ;  /* 0x0000000000007941 */ /* 0x000fea0003800000 */
.L_x_3286:
[----:B-----5:R3:W-:Y:S02]  /*10910*/  STS.128 [R212+0x4800], R24 ;  /* 0x00480018d4007388 */ /* 0x0207e40000000c00 */
.L_x_3277:
[----:B------:R-:W-:Y:S05]  /*10920*/  BSYNC B2 ;  /* 0x0000000000027941 */ /* 0x000fea0003800000 */
.L_x_3276:
        /* <DEDUP_REMOVED lines=99> */
.L_x_3293:
[----:B------:R-:W-:Y:S05]  /*10f60*/  BSYNC B0 ;  /* 0x0000000000007941 */ /* 0x000fea0003800000 */
.L_x_3292:
[----:B-----5:R2:W-:Y:S02]  /*10f70*/  STS.128 [R212+0x1000], R28 ;  /* 0x0010001cd4007388 */ /* 0x0205e40000000c00 */
.L_x_3291:
[----:B------:R-:W-:Y:S05]  /*10f80*/  BSYNC B1 ;  /* 0x0000000000017941 */ /* 0x000fea0003800000 */
.L_x_3290:
        /* <DEDUP_REMOVED lines=92> */
.L_x_3297:
[----:B------:R-:W-:Y:S05]  /*11550*/  BSYNC B0 ;  /* 0x0000000000007941 */ /* 0x000fea0003800000 */
.L_x_3296:
[----:B-----5:R2:W-:Y:S02]  /*11560*/  STS.128 [R212+0x3000], R28 ;  /* 0x0030001cd4007388 */ /* 0x0205e40000000c00 */
.L_x_3295:
[----:B------:R-:W-:Y:S05]  /*11570*/  BSYNC B1 ;  /* 0x0000000000017941 */ /* 0x000fea0003800000 */
.L_x_3294:
        /* <DEDUP_REMOVED lines=91> */
.L_x_3299:
[----:B------:R-:W-:Y:S05]  /*11b30*/  BSYNC B0 ;  /* 0x0000000000007941 */ /* 0x000fea0003800000 */
.L_x_3298:
[----:B-----5:R3:W-:Y:S02]  /*11b40*/  STS.128 [R212+0x5000], R24 ;  /* 0x00500018d4007388 */ /* 0x0207e40000000c00 */
.L_x_3289:
[----:B------:R-:W-:Y:S05]  /*11b50*/  BSYNC B2 ;  /* 0x0000000000027941 */ /* 0x000fea0003800000 */
.L_x_3288:
        /* <DEDUP_REMOVED lines=98> */
.L_x_3303:
[----:B------:R-:W-:Y:S05]  /*12180*/  BSYNC B0 ;  /* 0x0000000000007941 */ /* 0x000fea0003800000 */
.L_x_3302:
[----:B-----5:R3:W-:Y:S02]  /*12190*/  STS.128 [R212+0x1800], R16 ;  /* 0x00180010d4007388 */ /* 0x0207e40000000c00 */
.L_x_3301:
[----:B------:R-:W-:Y:S05]  /*121a0*/  BSYNC B1 ;  /* 0x0000000000017941 */ /* 0x000fea0003800000 */
.L_x_3300:
        /* <DEDUP_REMOVED lines=93> */
.L_x_3307:
[----:B------:R-:W-:Y:S05]  /*12780*/  BSYNC B0 ;  /* 0x0000000000007941 */ /* 0x000fea0003800000 */
.L_x_3306:
[----:B-----5:R1:W-:Y:S02]  /*12790*/  STS.128 [R212+0x3800], R16 ;  /* 0x00380010d4007388 */ /* 0x0203e40000000c00 */
.L_x_3305:
[----:B------:R-:W-:Y:S05]  /*127a0*/  BSYNC B1 ;  /* 0x0000000000017941 */ /* 0x000fea0003800000 */
.L_x_3304:
        /* <DEDUP_REMOVED lines=96> */
.L_x_3309:
[----:B------:R-:W-:Y:S05]  /*12db0*/  BSYNC B0 ;  /* 0x0000000000007941 */ /* 0x000fea0003800000 */
.L_x_3308:
[----:B-----5:R1:W-:Y:S01]  /*12dc0*/  STS.128 [R212+0x5800], R12 ;  /* 0x0058000cd4007388 */ /* 0x0203e20000000c00 */
[----:B------:R-:W-:Y:S05]  /*12dd0*/  BRA `(.L_x_3253) ;  /* 0x00000008001c7947 */ /* 0x000fea0003800000 */
.L_x_3215:
        /* <DEDUP_REMOVED lines=36> */
.L_x_3311:
[----:B------:R-:W-:Y:S05]  /*13020*/  BSYNC B0 ;  /* 0x0000000000007941 */ /* 0x000fea0003800000 */
.L_x_3310:
        /* <DEDUP_REMOVED lines=32> */
.L_x_3313:
[----:B------:R-:W-:Y:S05]  /*13230*/  BSYNC B0 ;  /* 0x0000000000007941 */ /* 0x000fea0003800000 */
.L_x_3312:
        /* <DEDUP_REMOVED lines=31> */
.L_x_3315:
[----:B------:R-:W-:Y:S05]  /*13430*/  BSYNC B0 ;  /* 0x0000000000007941 */ /* 0x000fea0003800000 */
.L_x_3314:
        /* <DEDUP_REMOVED lines=33> */
.L_x_3253:
[----:B------:R-:W-:Y:S05]  /*13650*/  BSYNC B3 ;  /* 0x0000000000037941 */ /* 0x000fea0003800000 */
.L_x_3214:
        /* <DEDUP_REMOVED lines=31> */
.L_x_3318:
[----:B------:R3:W-:Y:S02]  /*13850*/  STS.128 [R212+0xa000], RZ ;  /* 0x00a000ffd4007388 */ /* 0x0007e40000000c00 */
.L_x_3317:
[----:B------:R-:W-:Y:S05]  /*13860*/  BSYNC B0 ;  /* 0x0000000000007941 */ /* 0x000fea0003800000 */
.L_x_3316:
        /* <DEDUP_REMOVED lines=31> */
.L_x_3321:
[----:B------:R2:W-:Y:S02]  /*13a60*/  STS.128 [R212+0xa800], RZ ;  /* 0x00a800ffd4007388 */ /* 0x0005e40000000c00 */
.L_x_3320:
[----:B------:R-:W-:Y:S05]  /*13a70*/  BSYNC B0 ;  /* 0x0000000000007941 */ /* 0x000fea0003800000 */
.L_x_3319:
        /* <DEDUP_REMOVED lines=34> */
.L_x_3324:
[----:B------:R2:W-:Y:S02]  /*13ca0*/  STS.128 [R212+0xb000], RZ ;  /* 0x00b000ffd4007388 */ /* 0x0005e40000000c00 */
.L_x_3323:
[----:B------:R-:W-:Y:S05]  /*13cb0*/  BSYNC B0 ;  /* 0x0000000000007941 */ /* 0x000fea0003800000 */
.L_x_3322:
        /* <DEDUP_REMOVED lines=34> */
.L_x_3326:
[----:B------:R-:W-:Y:S05]  /*13ee0*/  BSYNC B0 ;  /* 0x0000000000007941 */ /* 0x000fea0003800000 */
.L_x_3325:
        /* <DEDUP_REMOVED lines=38> */
.L_x_3329:
[----:B------:R1:W-:Y:S02]  /*14150*/  STS.128 [R212+0x10000], RZ ;  /* 0x010000ffd4007388 */ /* 0x0003e40000000c00 */
.L_x_3328:
[----:B------:R-:W-:Y:S05]  /*14160*/  BSYNC B0 ;  /* 0x0000000000007941 */ /* 0x000fea0003800000 */
.L_x_3327:
        /* <DEDUP_REMOVED lines=32> */
.L_x_3332:
[----:B------:R1:W-:Y:S02]  /*14370*/  STS.128 [R212+0x10800], RZ ;  /* 0x010800ffd4007388 */ /* 0x0003e40000000c00 */
.L_x_3331:
[----:B------:R-:W-:Y:S05]  /*14380*/  BSYNC B0 ;  /* 0x0000000000007941 */ /* 0x000fea0003800000 */
.L_x_3330:
        /* <DEDUP_REMOVED lines=35> */
.L_x_3335:
[----:B------:R1:W-:Y:S02]  /*145c0*/  STS.128 [R212+0x11000], RZ ;  /* 0x011000ffd4007388 */ /* 0x0003e40000000c00 */
.L_x_3334:
[----:B------:R-:W-:Y:S05]  /*145d0*/  BSYNC B0 ;  /* 0x0000000000007941 */ /* 0x000fea0003800000 */
.L_x_3333:
        /* <DEDUP_REMOVED lines=38> */
.L_x_3338:
[----:B------:R2:W-:Y:S02]  /*14840*/  STS.128 [R212+0x11800], RZ ;  /* 0x011800ffd4007388 */ /* 0x0005e40000000c00 */
.L_x_3337:
[----:B------:R-:W-:Y:S05]  /*14850*/  BSYNC B0 ;  /* 0x0000000000007941 */ /* 0x000fea0003800000 */
.L_x_3336:
[----:B------:R-:W-:Y:S01]  /*14860*/  SHF.L.U32 R0, R62, 0x6, RZ ;  /* 0x000000063e007819 */ /* 0x000fe200000006ff */
[----:B------:R-:W-:Y:S01]  /*14870*/  ULDC.64 UR8, c[0x0][0x398] ;  /* 0x0000e60000087ab9 */ /* 0x000fe20000000a00 */
[----:B------:R-:W-:Y:S01]  /*14880*/  SHF.L.U32 R154, R154, 0x3, RZ ;  /* 0x000000039a9a7819 */ /* 0x000fe200000006ff */
[----:B------:R-:W0:Y:S01]  /*14890*/  LDGDEPBAR ;  /* 0x00000000000079af */ /* 0x000e220000000000 */
[----:B-12---:R-:W-:Y:S02]  /*148a0*/  LOP3.LUT R5, R0, 0x1c0, RZ, 0xc0, !PT ;  /* 0x000001c000057812 */ /* 0x006fe400078ec0ff */
        /* <DEDUP_REMOVED lines=22> */
[----:B------:R-:W2:Y:S01]  /*14a10*/  LDSM.16.M88.4 R52, [R198+0x7000] ;  /* 0x00700000c634783b */ /* 0x000ea20000000200 */
[----:B------:R-:W-:Y:S01]  /*14a20*/  IADD3 R219, R108, 0x8, RZ ;  /* 0x000000086cdb7810 */ /* 0x000fe20007ffe0ff */
[C---:B------:R-:W-:Y:S01]  /*14a30*/  VIADD R189, R197.reuse, 0x1800 ;  /* 0x00001800c5bd7836 */ /* 0x040fe20000000000 */
[----:B------:R-:W-:Y:S01]  /*14a40*/  SEL R0, R0, 0xffffffc0, !P2 ;  /* 0xffffffc000007807 */ /* 0x000fe20005000000 */
[----:B------:R-:W5:Y:S01]  /*14a50*/  LDSM.16.M88.4 R72, [R197] ;  /* 0x00000000c548783b */ /* 0x000f620000000200 */
[C---:B------:R-:W-:Y:S01]  /*14a60*/  IADD3 R191, R197.reuse, 0x800, RZ ;  /* 0x00000800c5bf7810 */ /* 0x040fe20007ffe0ff */
[----:B------:R-:W-:Y:S01]  /*14a70*/  VIADD R184, R197, 0x3800 ;  /* 0x00003800c5b87836 */ /* 0x000fe20000000000 */
[----:B------:R-:W-:Y:S01]  /*14a80*/  IADD3 R195, R198, R0, RZ ;  /* 0x00000000c6c37210 */ /* 0x000fe20007ffe0ff */
[----:B------:R-:W3:Y:S01]  /*14a90*/  LDSM.16.M88.4 R64, [R198+0x6800] ;  /* 0x00680000c640783b */ /* 0x000ee20000000200 */
[----:B------:R-:W-:-:S02]  /*14aa0*/  IADD3 R188, R0, R197, RZ ;  /* 0x000000c500bc7210 */ /* 0x000fc40007ffe0ff */
[C---:B------:R-:W-:Y:S01]  /*14ab0*/  IADD3 R190, R197.reuse, 0x1000, RZ ;  /* 0x00001000c5be7810 */ /* 0x040fe20007ffe0ff */
[----:B------:R-:W-:Y:S01]  /*14ac0*/  LDSM.16.M88.4 R68, [R195+0x6000] ;  /* 0x00600000c344783b */ /* 0x000fe20000000200 */
[C---:B------:R-:W-:Y:S02]  /*14ad0*/  IADD3 R187, R197.reuse, 0x2000, RZ ;  /* 0x00002000c5bb7810 */ /* 0x040fe40007ffe0ff */
[C---:B------:R-:W-:Y:S01]  /*14ae0*/  IADD3 R186, R197.reuse, 0x2800, RZ ;  /* 0x00002800c5ba7810 */ /* 0x040fe20007ffe0ff */
[----:B------:R-:W4:Y:S01]  /*14af0*/  LDSM.16.M88.4 R40, [R198+0x7800] ;  /* 0x00780000c628783b */ /* 0x000f220000000200 */
[C---:B------:R-:W-:Y:S02]  /*14b00*/  IADD3 R185, R197.reuse, 0x3000, RZ ;  /* 0x00003000c5b97810 */ /* 0x040fe40007ffe0ff */
[C---:B------:R-:W-:Y:S01]  /*14b10*/  IADD3 R183, R197.reuse, 0x4000, RZ ;  /* 0x00004000c5b77810 */ /* 0x040fe20007ffe0ff */
[----:B------:R-:W4:Y:S01]  /*14b20*/  LDSM.16.M88.4 R28, [R197+0x1000] ;  /* 0x00100000c51c783b */ /* 0x000f220000000200 */
[----:B------:R-:W-:-:S02]  /*14b30*/  IADD3 R182, R197, 0x4800, RZ ;  /* 0x00004800c5b67810 */ /* 0x000fc40007ffe0ff */
[C---:B------:R-:W-:Y:S01]  /*14b40*/  IADD3 R181, R197.reuse, 0x5000, RZ ;  /* 0x00005000c5b57810 */ /* 0x040fe20007ffe0ff */
[----:B------:R-:W4:Y:S01]  /*14b50*/  LDSM.16.M88.4 R32, [R197+0x800] ;  /* 0x00080000c520783b */ /* 0x000f220000000200 */
[----:B------:R-:W-:-:S03]  /*14b60*/  IADD3 R180, R197, 0x5800, RZ ;  /* 0x00005800c5b47810 */ /* 0x000fc60007ffe0ff */
[----:B------:R-:W-:Y:S04]  /*14b70*/  LDSM.16.M88.4 R20, [R2] ;  /* 0x000000000214783b */ /* 0x000fe80000000200 */
[----:B------:R-:W4:Y:S01]  /*14b80*/  LDSM.16.M88.4 R92, [R188] ;  /* 0x00000000bc5c783b */ /* 0x000f220000000200 */
[C---:B-1----:R-:W-:Y:S03]  /*14b90*/  HMMA.16816.F32 R12, R16.reuse, R24, RZ ;  /* 0x00000018100c723c */ /* 0x042fe600000018ff */
[----:B------:R-:W1:Y:S04]  /*14ba0*/  LDSM.16.M88.4 R48, [R197+0x1800] ;  /* 0x00180000c530783b */ /* 0x000e680000000200 */
[----:B------:R-:W1:Y:S01]  /*14bb0*/  LDSM.16.M88.4 R4, [R195+0x7000] ;  /* 0x00700000c304783b */ /* 0x000e620000000200 */
[C---:B--2---:R-:W-:Y:S03]  /*14bc0*/  HMMA.16816.F32 R56, R16.reuse, R52, RZ ;  /* 0x000000341038723c */ /* 0x044fe600000018ff */
[----:B------:R-:W2:Y:S03]  /*14bd0*/  LDSM.16.M88.4 R8, [R195+0x6800] ;  /* 0x00680000c308783b */ /* 0x000ea60000000200 */
[C---:B------:R-:W-:Y:S01]  /*14be0*/  HMMA.16816.F32 R24, R16.reuse, R26, RZ ;  /* 0x0000001a1018723c */ /* 0x040fe200000018ff */
[----:B------:R-:W-:Y:S04]  /*14bf0*/  LDSM.16.M88.4 R88, [R195+0x7800] ;  /* 0x00780000c358783b */ /* 0x000fe80000000200 */
[----:B------:R-:W-:Y:S01]  /*14c00*/  LDSM.16.M88.4 R100, [R197+0x4000] ;  /* 0x00400000c564783b */ /* 0x000fe20000000200 */
[----:B------:R-:W-:Y:S03]  /*14c10*/  HMMA.16816.F32 R52, R16, R54, RZ ;  /* 0x000000361034723c */ /* 0x000fe600000018ff */
[----:B------:R-:W-:Y:S03]  /*14c20*/  LDSM.16.M88.4 R96, [R195+0x9000] ;  /* 0x00900000c360783b */ /* 0x000fe60000000200 */
[----:B-----5:R-:W-:Y:S01]  /*14c30*/  HMMA.16816.F32 R12, R76, R72, R12 ;  /* 0x000000484c0c723c */ /* 0x020fe2000000180c */
[----:B------:R-:W-:Y:S05]  /*14c40*/  LDSM.16.M88.4 R104, [R188+0x2800] ;  /* 0x00280000bc68783b */ /* 0x000fea0000000200 */
[C---:B---3--:R-:W-:Y:S06]  /*14c50*/  HMMA.16816.F32 R36, R16.reuse, R64, RZ ;  /* 0x000000401024723c */ /* 0x048fec00000018ff */
[C---:B------:R-:W-:Y:S06]  /*14c60*/  HMMA.16816.F32 R64, R16.reuse, R66, RZ ;  /* 0x000000421040723c */ /* 0x040fec00000018ff */
        /* <DEDUP_REMOVED lines=22> */
[C---:B--2---:R-:W-:Y:S06]  /*14dd0*/  HMMA.16816.F32 R36, R80.reuse, R8, R36 ;  /* 0x000000085024723c */ /* 0x044fec0000001824 */
        /* <DEDUP_REMOVED lines=121> */
[C---:B-----5:R-:W-:Y:S01]  /*15570*/  HMMA.16816.F32 R84, R8.reuse, R4, R84 ;  /* 0x000000040854723c */ /* 0x060fe20000001854 */
[----:B------:R-:W3:Y:S01]  /*15580*/  LDC R4, c[0x0][0x394] ;  /* 0x0000e500ff047b82 */ /* 0x000ee20000000800 */
        /* <DEDUP_REMOVED lines=25> */
[----:B---3--:R-:W-:Y:S01]  /*15720*/  IADD3 R4, R63, -R4, -R208 ;  /* 0x800000043f047210 */ /* 0x008fe20007ffe8d0 */
[----:B------:R-:W-:Y:S01]  /*15730*/  FMUL.FTZ R88, R88, UR9 ;  /* 0x0000000958587c20 */ /* 0x000fe20008410000 */
[----:B------:R-:W-:Y:S01]  /*15740*/  FMUL.FTZ R89, R89, UR9 ;  /* 0x0000000959597c20 */ /* 0x000fe20008410000 */
[----:B------:R-:W-:Y:S01]  /*15750*/  FMUL.FTZ R90, R90, UR9 ;  /* 0x000000095a5a7c20 */ /* 0x000fe20008410000 */
[----:B------:R-:W-:Y:S01]  /*15760*/  FMUL.FTZ R91, R91, UR9 ;  /* 0x000000095b5b7c20 */ /* 0x000fe20008410000 */
[----:B------:R-:W3:Y:S01]  /*15770*/  MUFU.TANH R12, R12 ;  /* 0x0000000c000c7308 */ /* 0x000ee20000002400 */
        /* <DEDUP_REMOVED lines=30> */
[----:B------:R-:W-:Y:S01]  /*15960*/  VIADD R18, R44, 0xffffffc0 ;  /* 0xffffffc02c127836 */ /* 0x000fe20000000000 */
[----:B------:R-:W-:Y:S01]  /*15970*/  IABS R8, R44 ;  /* 0x0000002c00087213 */ /* 0x000fe20000000000 */
[----:B------:R-:W-:-:S03]  /*15980*/  ULDC.64 UR8, c[0x0][0x248] ;  /* 0x0000920000087ab9 */ /* 0x000fc60000000a00 */
[----:B------:R-:W-:Y:S02]  /*15990*/  IABS R6, R18 ;  /* 0x0000001200067213 */ /* 0x000fe40000000000 */
[-C--:B--2---:R-:W-:Y:S02]  /*159a0*/  IABS R4, R5.reuse ;  /* 0x0000000500047213 */ /* 0x084fe40000000000 */
[----:B------:R-:W-:Y:S02]  /*159b0*/  LOP3.LUT R18, R18, R5, RZ, 0x3c, !PT ;  /* 0x0000000512127212 */ /* 0x000fe400078e3cff */
[----:B------:R-:W2:Y:S08]  /*159c0*/  I2F.RP R9, R4 ;  /* 0x0000000400097306 */ /* 0x000eb00000209400 */
[----:B--2---:R-:W2:Y:S02]  /*159d0*/  MUFU.RCP R10, R9 ;  /* 0x00000009000a7308 */ /* 0x004ea40000001000 */
[----:B--2---:R-:W-:-:S06]  /*159e0*/  VIADD R10, R10, 0xffffffe ;  /* 0x0ffffffe0a0a7836 */ /* 0x004fcc0000000000 */
[----:B------:R-:W2:Y:S02]  /*159f0*/  F2I.FTZ.U32.TRUNC.NTZ R11, R10 ;  /* 0x0000000a000b7305 */ /* 0x000ea4000021f000 */
[----:B--2---:R-:W-:Y:S02]  /*15a00*/  IADD3 R7, RZ, -R11, RZ ;  /* 0x8000000bff077210 */ /* 0x004fe40007ffe0ff */
        /* <DEDUP_REMOVED lines=36> */
[C---:B------:R-:W-:Y:S01]  /*15c50*/  IMAD R5, R6.reuse, UR9, R5 ;  /* 0x0000000906057c24 */ /* 0x040fe2000f8e0205 */
[----:B--2---:R-:W-:Y:S01]  /*15c60*/  IADD3 R4, -R9, R4, RZ ;  /* 0x0000000409047210 */ /* 0x004fe20007ffe1ff */
[----:B------:R-:W-:Y:S01]  /*15c70*/  IMAD.WIDE.U32 R8, R6, UR8, RZ ;  /* 0x0000000806087c25 */ /* 0x000fe2000f8e00ff */
[----:B------:R-:W-:Y:S02]  /*15c80*/  ULDC.64 UR8, c[0x0][0x230] ;  /* 0x00008c0000087ab9 */ /* 0x000fe40000000a00 */
[----:B------:R-:W-:Y:S01]  /*15c90*/  SHF.R.S32.HI R7, RZ, 0x1f, R4 ;  /* 0x0000001fff077819 */ /* 0x000fe20000011404 */
[----:B------:R-:W-:-:S04]  /*15ca0*/  IMAD.IADD R9, R9, 0x1, R5 ;  /* 0x0000000109097824 */ /* 0x000fc800078e0205 */
[----:B------:R-:W-:-:S04]  /*15cb0*/  IMAD R7, R7, UR8, RZ ;  /* 0x0000000807077c24 */ /* 0x000fc8000f8e02ff */
[C---:B------:R-:W-:Y:S02]  /*15cc0*/  IMAD R7, R4.reuse, UR9, R7 ;  /* 0x0000000904077c24 */ /* 0x040fe4000f8e0207 */
[----:B------:R-:W-:-:S04]  /*15cd0*/  IMAD.WIDE.U32 R4, R4, UR8, R8 ;  /* 0x0000000804047c25 */ /* 0x000fc8000f8e0008 */
[----:B------:R-:W-:Y:S01]  /*15ce0*/  IMAD.MOV.U32 R6, RZ, RZ, R4 ;  /* 0x000000ffff067224 */ /* 0x000fe200078e0004 */
[----:B------:R-:W-:Y:S01]  /*15cf0*/  IADD3 R7, R5, R7, RZ ;  /* 0x0000000705077210 */ /* 0x000fe20007ffe0ff */
[----:B------:R-:W-:Y:S06]  /*15d00*/  BRA `(.L_x_3341) ;  /* 0x00000000000c7947 */ /* 0x000fec0003800000 */
.L_x_3340:
[----:B------:R-:W2:Y:S02]  /*15d10*/  LDC R6, c[0x0][0x248] ;  /* 0x00009200ff067b82 */ /* 0x000ea40000000800 */
[----:B--2---:R-:W-:-:S04]  /*15d20*/  LEA R6, -R6, RZ, 0x6 ;  /* 0x000000ff06067211 */ /* 0x004fc800078e31ff */
[----:B------:R-:W-:-:S07]  /*15d30*/  SHF.R.S32.HI R7, RZ, 0x1f, R6 ;  /* 0x0000001fff077819 */ /* 0x000fce0000011406 */
.L_x_3341:
        /* <DEDUP_REMOVED lines=83> */
[----:B------:R-:W-:Y:S01]  /*16270*/  @P2 LEA.HI.X R43, R4, UR11, R5, 0x1, P4 ;  /* 0x0000000b042b2c11 */ /* 0x000fe2000a0f0c05 */
[----:B------:R-:W-:Y:S01]  /*16280*/  @!PT LDS RZ, [RZ] ;  /* 0x00000000fffff984 */ /* 0x000fe20000000800 */
[----:B------:R-:W-:Y:S01]  /*16290*/  @!PT LDS RZ, [RZ] ;  /* 0x00000000fffff984 */ /* 0x000fe20000000800 */
[----:B------:R-:W-:Y:S01]  /*162a0*/  @!PT LDS RZ, [RZ] ;  /* 0x00000000fffff984 */ /* 0x000fe20000000800 */
[----:B------:R2:W-:Y:S01]  /*162b0*/  @P2 LDGSTS.E.BYPASS.LTC128B.128 [R212+0x9000], desc[UR6][R34.64+0x80] ;  /* 0x0900008022d42fae */ /* 0x0005e2000b901d46 */
[----:B------:R-:W-:-:S03]  /*162c0*/  @P1 LEA R4, P0, R9, UR10, 0x1 ;  /* 0x0000000a09041c11 */ /* 0x000fc6000f8008ff */
[----:B------:R2:W-:Y:S01]  /*162d0*/  @!P2 STS.128 [R212+0x9000], RZ ;  /* 0x009000ffd400a388 */ /* 0x0005e20000000c00 */
[----:B------:R-:W-:-:S03]  /*162e0*/  @P1 LEA.HI.X R5, R9, UR11, R152, 0x1, P0 ;  /* 0x0000000b09051c11 */ /* 0x000fc600080f0c98 */
        /* <DEDUP_REMOVED lines=21> */
.L_x_3339:
        /* <DEDUP_REMOVED lines=12> */
[CC--:B------:R-:W-:Y:S01]  /*16500*/  ISETP.LT.OR P0, PT, R44.reuse, R220.reuse, P0 ;  /* 0x000000dc2c00720c */ /* 0x0c0fe20000701670 */
        /* <DEDUP_REMOVED lines=37> */
[C---:B------:R-:W-:Y:S01]  /*16760*/  ISETP.GE.AND P0, PT, R4.reuse, R217, PT ;  /* 0x000000d90400720c */ /* 0x040fe20003f06270 */
[----:B------:R-:W-:Y:S01]  /*16770*/  LDSM.16.MT88.4 R140, [R196+0xc800] ;  /* 0x00c80000c48c783b */ /* 0x000fe20000004200 */
        /* <DEDUP_REMOVED lines=431> */
.L_x_3343:
[----:B------:R-:W1:Y:S02]  /*18270*/  LDC R9, c[0x0][0x250] ;  /* 0x00009400ff097b82 */ /* 0x000e640000000800 */
[----:B-1----:R-:W-:-:S04]  /*18280*/  LEA R9, -R9, RZ, 0x6 ;  /* 0x000000ff09097211 */ /* 0x002fc800078e31ff */
[----:B------:R-:W-:-:S07]  /*18290*/  SHF.R.S32.HI R4, RZ, 0x1f, R9 ;  /* 0x0000001fff047819 */ /* 0x000fce0000011409 */
.L_x_3344:
        /* <DEDUP_REMOVED lines=83> */
[----:B------:R-:W-:Y:S01]  /*187d0*/  @P5 LEA.HI.X R5, R0, UR5, R5, 0x1, P2 ;  /* 0x0000000500055c11 */ /* 0x000fe200090f0c05 */
[----:B------:R-:W-:Y:S01]  /*187e0*/  ULDC UR4, c[0x0][0x39c] ;  /* 0x0000e70000047ab9 */ /* 0x000fe20000000800 */
        /* <DEDUP_REMOVED lines=28> */
[----:B------:R-:W-:Y:S04]  /*189b0*/  LDSM.16.M88.4 R24, [R200] ;  /* 0x00000000c818783b */ /* 0x000fe80000000200 */
[----:B------:R-:W-:Y:S04]  /*189c0*/  LDSM.16.M88.4 R168, [R197] ;  /* 0x00000000c5a8783b */ /* 0x000fe80000000200 */
[----:B------:R-:W1:Y:S04]  /*189d0*/  LDSM.16.M88.4 R156, [R198+0x7000] ;  /* 0x00700000c69c783b */ /* 0x000e680000000200 */
[----:B------:R-:W4:Y:S04]  /*189e0*/  LDSM.16.M88.4 R140, [R198+0x6800] ;  /* 0x00680000c68c783b */ /* 0x000f280000000200 */
[----:B------:R-:W-:Y:S04]  /*189f0*/  LDSM.16.M88.4 R172, [R135] ;  /* 0x0000000087ac783b */ /* 0x000fe80000000200 */
[----:B------:R-:W-:Y:S04]  /*18a00*/  LDSM.16.M88.4 R164, [R195+0x6000] ;  /* 0x00600000c3a4783b */ /* 0x000fe80000000200 */
[----:B------:R-:W5:Y:S04]  /*18a10*/  LDSM.16.M88.4 R136, [R198+0x7800] ;  /* 0x00780000c688783b */ /* 0x000f680000000200 */
[----:B------:R-:W5:Y:S04]  /*18a20*/  LDSM.16.M88.4 R32, [R190] ;  /* 0x00000000be20783b */ /* 0x000f680000000200 */
[----:B--2---:R-:W2:Y:S01]  /*18a30*/  LDSM.16.M88.4 R20, [R191] ;  /* 0x00000000bf14783b */ /* 0x004ea20000000200 */
[C---:B---3--:R-:W-:Y:S03]  /*18a40*/  HMMA.16816.F32 R4, R176.reuse, R16, RZ ;  /* 0x00000010b004723c */ /* 0x048fe600000018ff */
[----:B------:R-:W-:Y:S04]  /*18a50*/  LDSM.16.M88.4 R148, [R2] ;  /* 0x000000000294783b */ /* 0x000fe80000000200 */
[----:B------:R-:W3:Y:S01]  /*18a60*/  LDSM.16.M88.4 R232, [R188] ;  /* 0x00000000bce8783b */ /* 0x000ee20000000200 */
[C---:B------:R-:W-:Y:S03]  /*18a70*/  HMMA.16816.F32 R16, R176.reuse, R18, RZ ;  /* 0x00000012b010723c */ /* 0x040fe600000018ff */
[----:B------:R-:W3:Y:S03]  /*18a80*/  LDSM.16.M88.4 R144, [R189] ;  /* 0x00000000bd90783b */ /* 0x000ee60000000200 */
[C---:B-1----:R-:W-:Y:S01]  /*18a90*/  HMMA.16816.F32 R160, R176.reuse, R156, RZ ;  /* 0x0000009cb0a0723c */ /* 0x042fe200000018ff */
[----:B------:R-:W1:Y:S04]  /*18aa0*/  LDSM.16.M88.4 R8, [R195+0x7000] ;  /* 0x00700000c308783b */ /* 0x000e680000000200 */
[----:B------:R-:W1:Y:S01]  /*18ab0*/  LDSM.16.M88.4 R12, [R195+0x6800] ;  /* 0x00680000c30c783b */ /* 0x000e620000000200 */
[----:B------:R-:W-:Y:S03]  /*18ac0*/  HMMA.16816.F32 R156, R176, R158, RZ ;  /* 0x0000009eb09c723c */ /* 0x000fe600000018ff */
[----:B------:R-:W-:Y:S03]  /*18ad0*/  LDSM.16.M88.4 R228, [R195+0x7800] ;  /* 0x00780000c3e4783b */ /* 0x000fe60000000200 */
[C---:B------:R-:W-:Y:S01]  /*18ae0*/  HMMA.16816.F32 R4, R24.reuse, R168, R4 ;  /* 0x000000a81804723c */ /* 0x040fe20000001804 */
[----:B------:R-:W-:Y:S04]  /*18af0*/  LDSM.16.M88.4 R244, [R188+0x2800] ;  /* 0x00280000bcf4783b */ /* 0x000fe80000000200 */
[----:B------:R-:W-:Y:S01]  /*18b00*/  LDSM.16.M88.4 R240, [R195+0x9800] ;  /* 0x00980000c3f0783b */ /* 0x000fe20000000200 */
[----:B------:R-:W-:Y:S03]  /*18b10*/  HMMA.16816.F32 R16, R24, R170, R16 ;  /* 0x000000aa1810723c */ /* 0x000fe60000001810 */
[----:B------:R-:W-:Y:S03]  /*18b20*/  LDSM.16.M88.4 R168, [R198+0x8000] ;  /* 0x00800000c6a8783b */ /* 0x000fe60000000200 */
[C---:B----4-:R-:W-:Y:S01]  /*18b30*/  HMMA.16816.F32 R28, R176.reuse, R140, RZ ;  /* 0x0000008cb01c723c */ /* 0x050fe200000018ff */
[----:B------:R-:W-:Y:S04]  /*18b40*/  LDSM.16.M88.4 R236, [R198+0xa800] ;  /* 0x00a80000c6ec783b */ /* 0x000fe80000000200 */
[----:B------:R-:W0:Y:S01]  /*18b50*/  LDGDEPBAR ;  /* 0x00000000000079af */ /* 0x000e220000000000 */
[C---:B------:R-:W-:Y:S06]  /*18b60*/  HMMA.16816.F32 R140, R176.reuse, R142, RZ ;  /* 0x0000008eb08c723c */ /* 0x040fec00000018ff */
[----:B-----5:R-:W-:Y:S06]  /*18b70*/  HMMA.16816.F32 R152, R176, R136, RZ ;  /* 0x00000088b098723c */ /* 0x020fec00000018ff */
[C---:B------:R-:W-:Y:S06]  /*18b80*/  HMMA.16816.F32 R16, R172.reuse, R166, R16 ;  /* 0x000000a6ac10723c */ /* 0x040fec0000001810 */
[----:B------:R-:W-:Y:S01]  /*18b90*/  HMMA.16816.F32 R4, R172, R164, R4 ;  /* 0x000000a4ac04723c */ /* 0x000fe20000001804 */
[----:B------:R-:W-:Y:S05]  /*18ba0*/  LDSM.16.M88.4 R164, [R188+0x1800] ;  /* 0x00180000bca4783b */ /* 0x000fea0000000200 */
[----:B------:R-:W-:Y:S01]  /*18bb0*/  HMMA.16816.F32 R176, R176, R138, RZ ;  /* 0x0000008ab0b0723c */ /* 0x000fe200000018ff */
[----:B------:R-:W-:Y:S05]  /*18bc0*/  LDSM.16.M88.4 R136, [R188+0x800] ;  /* 0x00080000bc88783b */ /* 0x000fea0000000200 */
[C---:B------:R-:W-:Y:S06]  /*18bd0*/  HMMA.16816.F32 R160, R24.reuse, R32, R160 ;  /* 0x0000002018a0723c */ /* 0x040fec00000018a0 */
[C---:B------:R-:W-:Y:S01]  /*18be0*/  HMMA.16816.F32 R156, R24.reuse, R34, R156 ;  /* 0x00000022189c723c */ /* 0x040fe2000000189c */
[----:B------:R-:W4:Y:S05]  /*18bf0*/  LDSM.16.M88.4 R32, [R199+0x2000] ;  /* 0x00200000c720783b */ /* 0x000f2a0000000200 */
[C---:B--2---:R-:W-:Y:S06]  /*18c00*/  HMMA.16816.F32 R28, R24.reuse, R20, R28 ;  /* 0x00000014181c723c */ /* 0x044fec000000181c */
[----:B------:R-:W-:Y:S01]  /*18c10*/  HMMA.16816.F32 R140, R24, R22, R140 ;  /* 0x00000016188c723c */ /* 0x000fe2000000188c */
[----:B------:R-:W2:Y:S05]  /*18c20*/  LDSM.16.M88.4 R20, [R188+0x1000] ;  /* 0x00100000bc14783b */ /* 0x000eaa0000000200 */
[C---:B---3--:R-:W-:Y:S06]  /*18c30*/  HMMA.16816.F32 R16, R148.reuse, R234, R16 ;  /* 0x000000ea9410723c */ /* 0x048fec0000001810 */
[----:B------:R-:W-:Y:S01]  /*18c40*/  HMMA.16816.F32 R4, R148, R232, R4 ;  /* 0x000000e89404723c */ /* 0x000fe20000001804 */
[----:B------:R-:W-:Y:S05]  /*18c50*/  LDSM.16.M88.4 R232, [R195+0xa000] ;  /* 0x00a00000c3e8783b */ /* 0x000fea0000000200 */
[C---:B------:R-:W-:Y:S06]  /*18c60*/  HMMA.16816.F32 R152, R24.reuse, R144, R152 ;  /* 0x000000901898723c */ /* 0x040fec0000001898 */
[----:B------:R-:W-:Y:S01]  /*18c70*/  HMMA.16816.F32 R176, R24, R146, R176 ;  /* 0x0000009218b0723c */ /* 0x000fe200000018b0 */
[----:B------:R-:W-:Y:S04]  /*18c80*/  LDSM.16.M88.4 R144, [R187] ;  /* 0x00000000bb90783b */ /* 0x000fe80000000200 */
[----:B------:R-:W-:Y:S01]  /*18c90*/  LDSM.16.M88.4 R24, [R198+0x9000] ;  /* 0x00900000c618783b */ /* 0x000fe20000000200 */
[C---:B-1----:R-:W-:Y:S06]  /*18ca0*/  HMMA.16816.F32 R160, R172.reuse, R8, R160 ;  /* 0x00000008aca0723c */ /* 0x042fec00000018a0 */
[C---:B------:R-:W-:Y:S01]  /*18cb0*/  HMMA.16816.F32 R156, R172.reuse, R10, R156 ;  /* 0x0000000aac9c723c */ /* 0x040fe2000000189c */
[----:B------:R-:W1:Y:S05]  /*18cc0*/  LDSM.16.M88.4 R8, [R200+0x2000] ;  /* 0x00200000c808783b */ /* 0x000e6a0000000200 */
[C---:B------:R-:W-:Y:S06]  /*18cd0*/  HMMA.16816.F32 R28, R172.reuse, R12, R28 ;  /* 0x0000000cac1c723c */ /* 0x040fec000000181c */
[----:B------:R-:W-:Y:S01]  /*18ce0*/  HMMA.16816.F32 R140, R172, R14, R140 ;  /* 0x0000000eac8c723c */ /* 0x000fe2000000188c */
[----:B------:R-:W3:Y:S05]  /*18cf0*/  LDSM.16.M88.4 R12, [R198+0x8800] ;  /* 0x00880000c60c783b */ /* 0x000eea0000000200 */
[C---:B----4-:R-:W-:Y:S06]  /*18d00*/  HMMA.16816.F32 R16, R32.reuse, R170, R16 ;  /* 0x000000aa2010723c */ /* 0x050fec0000001810 */
[----:B------:R-:W-:Y:S01]  /*18d10*/  HMMA.16816.F32 R4, R32, R168, R4 ;  /* 0x000000a82004723c */ /* 0x000fe20000001804 */
        /* <DEDUP_REMOVED lines=16> */
[----:B------:R-:W-:Y:S04]  /*18e20*/  LDSM.16.M88.4 R148, [R199+0x4000] ;  /* 0x00400000c794783b */ /* 0x000fe80000000200 */
[----:B------:R-:W-:Y:S01]  /*18e30*/  LDSM.16.M88.4 R164, [R195+0x8800] ;  /* 0x00880000c3a4783b */ /* 0x000fe20000000200 */
[C---:B---3--:R-:W-:Y:S06]  /*18e40*/  HMMA.16816.F32 R28, R32.reuse, R12, R28 ;  /* 0x0000000c201c723c */ /* 0x048fec000000181c */
[----:B------:R-:W-:Y:S01]  /*18e50*/  HMMA.16816.F32 R140, R32, R14, R140 ;  /* 0x0000000e208c723c */ /* 0x000fe2000000188c */
[----:B------:R-:W1:Y:S05]  /*18e60*/  LDSM.16.M88.4 R12, [R186] ;  /* 0x00000000ba0c783b */ /* 0x000e6a0000000200 */
[C---:B--2---:R-:W-:Y:S06]  /*18e70*/  HMMA.16816.F32 R16, R228.reuse, R22, R16 ;  /* 0x00000016e410723c */ /* 0x044fec0000001810 */
[----:B------:R-:W-:Y:S01]  /*18e80*/  HMMA.16816.F32 R4, R228, R20, R4 ;  /* 0x00000014e404723c */ /* 0x000fe20000001804 */
[----:B------:R-:W-:Y:S05]  /*18e90*/  LDSM.16.M88.4 R20, [R183] ;  /* 0x00000000b714783b */ /* 0x000fea0000000200 */
[C---:B------:R-:W-:Y:S06]  /*18ea0*/  HMMA.16816.F32 R160, R32.reuse, R24, R160 ;  /* 0x0000001820a0723c */ /* 0x040fec00000018a0 */
[C---:B------:R-:W-:Y:S01]  /*18eb0*/  HMMA.16816.F32 R156, R32.reuse, R26, R156 ;  /* 0x0000001a209c723c */ /* 0x040fe2000000189c */
[----:B------:R-:W2:Y:S05]  /*18ec0*/  LDSM.16.M88.4 R24, [R185] ;  /* 0x00000000b918783b */ /* 0x000eaa0000000200 */
[C---:B----4-:R-:W-:Y:S06]  /*18ed0*/  HMMA.16816.F32 R152, R32.reuse, R136, R152 ;  /* 0x000000882098723c */ /* 0x050fec0000001898 */
[----:B------:R-:W-:Y:S01]  /*18ee0*/  HMMA.16816.F32 R176, R32, R138, R176 ;  /* 0x0000008a20b0723c */ /* 0x000fe200000018b0 */
[----:B------:R-:W3:Y:S04]  /*18ef0*/  LDSM.16.M88.4 R32, [R198+0xa000] ;  /* 0x00a00000c620783b */ /* 0x000ee80000000200 */
[----:B------:R-:W-:Y:S01]  /*18f00*/  LDSM.16.M88.4 R136, [R200+0x4000] ;  /* 0x00400000c888783b */ /* 0x000fe20000000200 */
[----:B------:R-:W-:Y:S06]  /*18f10*/  HMMA.16816.F32 R16, R172, R170, R16 ;  /* 0x000000aaac10723c */ /* 0x000fec0000001810 */
[C---:B-1----:R-:W-:Y:S06]  /*18f20*/  HMMA.16816.F32 R28, R8.reuse, R12, R28 ;  /* 0x0000000c081c723c */ /* 0x042fec000000181c */
[----:B------:R-:W-:Y:S01]  /*18f30*/  HMMA.16816.F32 R140, R8, R14, R140 ;  /* 0x0000000e088c723c */ /* 0x000fe2000000188c */
[----:B------:R-:W1:Y:S05]  /*18f40*/  LDSM.16.M88.4 R12, [R184] ;  /* 0x00000000b80c783b */ /* 0x000e6a0000000200 */
[----:B------:R-:W-:Y:S01]  /*18f50*/  HMMA.16816.F32 R4, R172, R168, R4 ;  /* 0x000000a8ac04723c */ /* 0x000fe20000001804 */
[----:B------:R-:W-:Y:S05]  /*18f60*/  LDSM.16.M88.4 R168, [R188+0x3000] ;  /* 0x00300000bca8783b */ /* 0x000fea0000000200 */
[C---:B--2---:R-:W-:Y:S06]  /*18f70*/  HMMA.16816.F32 R160, R8.reuse, R24, R160 ;  /* 0x0000001808a0723c */ /* 0x044fec00000018a0 */
[----:B------:R-:W-:Y:S01]  /*18f80*/  HMMA.16816.F32 R156, R8, R26, R156 ;  /* 0x0000001a089c723c */ /* 0x000fe2000000189c */
[----:B------:R-:W2:Y:S05]  /*18f90*/  LDSM.16.M88.4 R24, [R135+0x4000] ;  /* 0x004000008718783b */ /* 0x000eaa0000000200 */
[C---:B---3--:R-:W-:Y:S06]  /*18fa0*/  HMMA.16816.F32 R16, R148.reuse, R34, R16 ;  /* 0x000000229410723c */ /* 0x048fec0000001810 */
[----:B------:R-:W-:Y:S01]  /*18fb0*/  HMMA.16816.F32 R4, R148, R32, R4 ;  /* 0x000000209404723c */ /* 0x000fe20000001804 */
[----:B------:R-:W-:Y:S05]  /*18fc0*/  LDSM.16.M88.4 R32, [R182] ;  /* 0x00000000b620783b */ /* 0x000fea0000000200 */
[----:B------:R-:W-:Y:S06]  /*18fd0*/  HMMA.16816.F32 R28, R228, R164, R28 ;  /* 0x000000a4e41c723c */ /* 0x000fec000000181c */
[----:B-1----:R-:W-:Y:S06]  /*18fe0*/  HMMA.16816.F32 R152, R8, R12, R152 ;  /* 0x0000000c0898723c */ /* 0x002fec0000001898 */
[----:B------:R-:W-:Y:S06]  /*18ff0*/  HMMA.16816.F32 R16, R136, R22, R16 ;  /* 0x000000168810723c */ /* 0x000fec0000001810 */
[----:B------:R-:W-:Y:S01]  /*19000*/  HMMA.16816.F32 R176, R8, R14, R176 ;  /* 0x0000000e08b0723c */ /* 0x000fe200000018b0 */
[----:B------:R-:W-:Y:S04]  /*19010*/  LDSM.16.M88.4 R12, [R2+0x4000] ;  /* 0x00400000020c783b */ /* 0x000fe80000000200 */
[----:B------:R-:W-:Y:S01]  /*19020*/  LDSM.16.M88.4 R8, [R188+0x4000] ;  /* 0x00400000bc08783b */ /* 0x000fe20000000200 */
[----:B------:R-:W-:Y:S03]  /*19030*/  HMMA.16816.F32 R140, R228, R166, R140 ;  /* 0x000000a6e48c723c */ /* 0x000fe6000000188c */
[----:B------:R-:W1:Y:S03]  /*19040*/  LDSM.16.M88.4 R164, [R188+0x3800] ;  /* 0x00380000bca4783b */ /* 0x000e660000000200 */
[----:B------:R-:W-:Y:S01]  /*19050*/  HMMA.16816.F32 R4, R136, R20, R4 ;  /* 0x000000148804723c */ /* 0x000fe20000001804 */
[----:B------:R-:W-:Y:S05]  /*19060*/  LDSM.16.M88.4 R20, [R195+0xa800] ;  /* 0x00a80000c314783b */ /* 0x000fea0000000200 */
[C---:B------:R-:W-:Y:S06]  /*19070*/  HMMA.16816.F32 R160, R228.reuse, R144, R160 ;  /* 0x00000090e4a0723c */ /* 0x040fec00000018a0 */
[----:B------:R-:W-:Y:S01]  /*19080*/  HMMA.16816.F32 R156, R228, R146, R156 ;  /* 0x00000092e49c723c */ /* 0x000fe2000000189c */
[----:B------:R-:W3:Y:S05]  /*19090*/  LDSM.16.M88.4 R144, [R198+0xb000] ;  /* 0x00b00000c690783b */ /* 0x000eea0000000200 */
[----:B------:R-:W-:Y:S06]  /*190a0*/  HMMA.16816.F32 R28, R172, R244, R28 ;  /* 0x000000f4ac1c723c */ /* 0x000fec000000181c */
[----:B------:R-:W-:Y:S06]  /*190b0*/  HMMA.16816.F32 R152, R228, R240, R152 ;  /* 0x000000f0e498723c */ /* 0x000fec0000001898 */
[----:B--2---:R-:W-:Y:S06]  /*190c0*/  HMMA.16816.F32 R16, R24, R234, R16 ;  /* 0x000000ea1810723c */ /* 0x004fec0000001810 */
[----:B------:R-:W-:Y:S06]  /*190d0*/  HMMA.16816.F32 R140, R172, R246, R140 ;  /* 0x000000f6ac8c723c */ /* 0x000fec000000188c */
[----:B------:R-:W-:Y:S06]  /*190e0*/  HMMA.16816.F32 R176, R228, R242, R176 ;  /* 0x000000f2e4b0723c */ /* 0x000fec00000018b0 */
[----:B------:R-:W-:Y:S06]  /*190f0*/  HMMA.16816.F32 R4, R24, R232, R4 ;  /* 0x000000e81804723c */ /* 0x000fec0000001804 */
[C---:B------:R-:W-:Y:S06]  /*19100*/  HMMA.16816.F32 R160, R172.reuse, R168, R160 ;  /* 0x000000a8aca0723c */ /* 0x040fec00000018a0 */
[----:B------:R-:W-:Y:S01]  /*19110*/  HMMA.16816.F32 R156, R172, R170, R156 ;  /* 0x000000aaac9c723c */ /* 0x000fe2000000189c */
[----:B------:R-:W2:Y:S05]  /*19120*/  LDSM.16.M88.4 R168, [R198+0xb800] ;  /* 0x00b80000c6a8783b */ /* 0x000eaa0000000200 */
[----:B------:R-:W-:Y:S06]  /*19130*/  HMMA.16816.F32 R28, R148, R236, R28 ;  /* 0x000000ec941c723c */ /* 0x000fec000000181c */
[----:B-1----:R-:W-:Y:S06]  /*19140*/  HMMA.16816.F32 R152, R172, R164, R152 ;  /* 0x000000a4ac98723c */ /* 0x002fec0000001898 */
[----:B------:R-:W-:Y:S06]  /*19150*/  HMMA.16816.F32 R16, R12, R10, R16 ;  /* 0x0000000a0c10723c */ /* 0x000fec0000001810 */
[----:B------:R-:W-:Y:S06]  /*19160*/  HMMA.16816.F32 R140, R148, R238, R140 ;  /* 0x000000ee948c723c */ /* 0x000fec000000188c */
[----:B------:R-:W-:Y:S01]  /*19170*/  HMMA.16816.F32 R176, R172, R166, R176 ;  /* 0x000000a6acb0723c */ /* 0x000fe200000018b0 */
[----:B------:R-:W1:Y:S04]  /*19180*/  LDSM.16.M88.4 R172, [R181] ;  /* 0x00000000b5ac783b */ /* 0x000e680000000200 */
[----:B------:R-:W-:Y:S01]  /*19190*/  LDSM.16.M88.4 R164, [R188+0x4800] ;  /* 0x00480000bca4783b */ /* 0x000fe20000000200 */
[----:B------:R-:W-:Y:S03]  /*191a0*/  HMMA.16816.F32 R4, R12, R8, R4 ;  /* 0x000000080c04723c */ /* 0x000fe60000001804 */
[----:B------:R-:W4:Y:S03]  /*191b0*/  LDSM.16.M88.4 R8, [R180] ;  /* 0x00000000b408783b */ /* 0x000f260000000200 */
[----:B---3--:R-:W-:Y:S01]  /*191c0*/  HMMA.16816.F32 R156, R148, R146, R156 ;  /* 0x00000092949c723c */ /* 0x008fe2000000189c */
[----:B------:R-:W-:Y:S01]  /*191d0*/  FMUL.FTZ R16, R16, UR4 ;  /* 0x0000000410107c20 */ /* 0x000fe20008410000 */
[----:B------:R-:W-:Y:S01]  /*191e0*/  FMUL.FTZ R17, R17, UR4 ;  /* 0x0000000411117c20 */ /* 0x000fe20008410000 */
[----:B------:R-:W-:-:S02]  /*191f0*/  FMUL.FTZ R18, R18, UR4 ;  /* 0x0000000412127c20 */ /* 0x000fc40008410000 */
[----:B------:R3:W-:Y:S01]  /*19200*/  MUFU.TANH R135, R16 ;  /* 0x0000001000877308 */ /* 0x0007e20000002400 */
[----:B------:R-:W-:Y:S06]  /*19210*/  HMMA.16816.F32 R28, R136, R32, R28 ;  /* 0x00000020881c723c */ /* 0x000fec000000181c */
[C---:B------:R-:W-:Y:S01]  /*19220*/  HMMA.16816.F32 R160, R148.reuse, R144, R160 ;  /* 0x0000009094a0723c */ /* 0x040fe200000018a0 */
[----:B------:R5:W-:Y:S05]  /*19230*/  MUFU.TANH R144, R17 ;  /* 0x0000001100907308 */ /* 0x000bea0000002400 */
[----:B--2---:R-:W-:Y:S01]  /*19240*/  HMMA.16816.F32 R152, R148, R168, R152 ;  /* 0x000000a89498723c */ /* 0x004fe20000001898 */
[----:B------:R-:W-:Y:S01]  /*19250*/  FMUL.FTZ R0, R4, UR4 ;  /* 0x0000000404007c20 */ /* 0x000fe20008410000 */
[----:B------:R-:W-:Y:S01]  /*19260*/  FMUL.FTZ R2, R5, UR4 ;  /* 0x0000000405027c20 */ /* 0x000fe20008410000 */
[----:B------:R-:W-:Y:S01]  /*19270*/  FMUL.FTZ R133, R6, UR4 ;  /* 0x0000000406857c20 */ /* 0x000fe20008410000 */
[----:B------:R-:W-:Y:S01]  /*19280*/  FMUL.FTZ R134, R7, UR4 ;  /* 0x0000000407867c20 */ /* 0x000fe20008410000 */
[----:B---3--:R-:W2:Y:S01]  /*19290*/  S2R R16, SR_TID.X ;  /* 0x0000000000107919 */ /* 0x008ea20000002100 */
[C---:B------:R-:W-:Y:S01]  /*192a0*/  HMMA.16816.F32 R140, R136.reuse, R34, R140 ;  /* 0x00000022888c723c */ /* 0x040fe2000000188c */
[----:B------:R3:W-:Y:S01]  /*192b0*/  MUFU.TANH R145, R18 ;  /* 0x0000001200917308 */ /* 0x0007e20000002400 */
[----:B------:R-:W3:Y:S04]  /*192c0*/  LDSM.16.M88.4 R32, [R195+0xb000] ;  /* 0x00b00000c320783b */ /* 0x000ee80000000200 */
[----:B-1----:R-:W-:Y:S01]  /*192d0*/  HMMA.16816.F32 R156, R136, R174, R156 ;  /* 0x000000ae889c723c */ /* 0x002fe2000000189c */
[----:B------:R-:W1:Y:S02]  /*192e0*/  LDSM.16.M88.4 R4, [R195+0xb800] ;  /* 0x00b80000c304783b */ /* 0x000e640000000200 */
[----:B------:R-:W1:Y:S03]  /*192f0*/  MUFU.TANH R0, R0 ;  /* 0x0000000000007308 */ /* 0x000e660000002400 */
[----:B------:R-:W-:Y:S05]  /*19300*/  HMMA.16816.F32 R28, R24, R20, R28 ;  /* 0x00000014181c723c */ /* 0x000fea000000181c */
[----:B------:R-:W1:Y:S01]  /*19310*/  MUFU.TANH R133, R133 ;  /* 0x0000008500857308 */ /* 0x000e620000002400 */
[C---:B------:R-:W-:Y:S06]  /*19320*/  HMMA.16816.F32 R160, R136.reuse, R172, R160 ;  /* 0x000000ac88a0723c */ /* 0x040fec00000018a0 */
[----:B----4-:R-:W-:Y:S01]  /*19330*/  HMMA.16816.F32 R152, R136, R8, R152 ;  /* 0x000000088898723c */ /* 0x010fe20000001898 */
[----:B------:R-:W4:Y:S05]  /*19340*/  MUFU.TANH R2, R2 ;  /* 0x0000000200027308 */ /* 0x000f2a0000002400 */
[----:B------:R-:W-:Y:S01]  /*19350*/  HMMA.16816.F32 R140, R24, R22, R140 ;  /* 0x00000016188c723c */ /* 0x000fe2000000188c */
[----:B------:R-:W4:Y:S01]  /*19360*/  LDSM.16.M88.4 R20, [R188+0x5000] ;  /* 0x00500000bc14783b */ /* 0x000f220000000200 */
[----:B--2---:R-:W-:-:S02]  /*19370*/  IMAD.SHL.U32 R16, R16, 0x2, RZ ;  /* 0x0000000210107824 */ /* 0x004fc400078e00ff */
[----:B------:R-:W-:Y:S01]  /*19380*/  FMUL.FTZ R8, R19, UR4 ;  /* 0x0000000413087c20 */ /* 0x000fe20008410000 */
[----:B------:R-:W2:Y:S01]  /*19390*/  MUFU.TANH R134, R134 ;  /* 0x0000008600867308 */ /* 0x000ea20000002400 */
[----:B------:R-:W-:Y:S01]  /*193a0*/  HMMA.16816.F32 R176, R148, R170, R176 ;  /* 0x000000aa94b0723c */ /* 0x000fe200000018b0 */
[----:B-----5:R-:W-:-:S05]  /*193b0*/  LOP3.LUT R17, R16, 0x6, RZ, 0xc0, !PT ;  /* 0x0000000610117812 */ /* 0x020fca00078ec0ff */
[----:B------:R-:W-:Y:S01]  /*193c0*/  HMMA.16816.F32 R28, R12, R164, R28 ;  /* 0x000000a40c1c723c */ /* 0x000fe2000000181c */
[----:B------:R-:W5:Y:S05]  /*193d0*/  MUFU.TANH R8, R8 ;  /* 0x0000000800087308 */ /* 0x000f6a0000002400 */
[C---:B---3--:R-:W-:Y:S06]  /*193e0*/  HMMA.16816.F32 R156, R24.reuse, R34, R156 ;  /* 0x00000022189c723c */ /* 0x048fec000000189c */
[C---:B------:R-:W-:Y:S06]  /*193f0*/  HMMA.16816.F32 R160, R24.reuse, R32, R160 ;  /* 0x0000002018a0723c */ /* 0x040fec00000018a0 */
[----:B-1----:R-:W-:Y:S06]  /*19400*/  HMMA.16816.F32 R152, R24, R4, R152 ;  /* 0x000000041898723c */ /* 0x002fec0000001898 */
[----:B------:R-:W-:Y:S01]  /*19410*/  HMMA.16816.F32 R176, R136, R10, R176 ;  /* 0x0000000a88b0723c */ /* 0x000fe200000018b0 */
[----:B------:R-:W-:-:S02]  /*19420*/  IMAD R4, R216, 0x40, R17 ;  /* 0x00000040d8047824 */ /* 0x000fc400078e0211 */
[----:B------:R-:W-:Y:S01]  /*19430*/  FMUL.FTZ R9, R28, UR4 ;  /* 0x000000041c097c20 */ /* 0x000fe20008410000 */
[----:B------:R-:W1:Y:S01]  /*19440*/  LDSM.16.M88.4 R16, [R188+0x5800] ;  /* 0x00580000bc10783b */ /* 0x000e620000000200 */
[----:B------:R-:W-:Y:S01]  /*19450*/  FMUL.FTZ R28, R29, UR4 ;  /* 0x000000041d1c7c20 */ /* 0x000fe20008410000 */
[----:B------:R-:W-:Y:S01]  /*19460*/  FMUL.FTZ R29, R30, UR4 ;  /* 0x000000041e1d7c20 */ /* 0x000fe20008410000 */
[C---:B------:R-:W-:Y:S01]  /*19470*/  HMMA.16816.F32 R140, R12.reuse, R166, R140 ;  /* 0x000000a60c8c723c */ /* 0x040fe2000000188c */
[C---:B------:R-:W-:Y:S01]  /*19480*/  ISETP.GE.AND P6, PT, R4.reuse, R217, PT ;  /* 0x000000d90400720c */ /* 0x040fe20003fc6270 */
[----:B------:R-:W-:Y:S01]  /*19490*/  FMUL.FTZ R30, R31, UR4 ;  /* 0x000000041f1e7c20 */ /* 0x000fe20008410000 */
[C---:B------:R-:W-:Y:S01]  /*194a0*/  ISETP.GE.AND P1, PT, R4.reuse, R218, PT ;  /* 0x000000da0400720c */ /* 0x040fe20003f26270 */
[C---:B------:R-:W-:Y:S01]  /*194b0*/  VIADD R32, R4.reuse, 0x9 ;  /* 0x0000000904207836 */ /* 0x040fe20000000000 */
[C---:B------:R-:W-:Y:S01]  /*194c0*/  ISETP.LT.OR P6, PT, R4.reuse, R220, P6 ;  /* 0x000000dc0400720c */ /* 0x040fe200037c1670 */
[----:B----4-:R-:W-:Y:S01]  /*194d0*/  HMMA.16816.F32 R156, R12, R22, R156 ;  /* 0x000000160c9c723c */ /* 0x010fe2000000189c */
[----:B------:R-:W-:Y:S01]  /*194e0*/  ISETP.LT.OR P1, PT, R4, R219, P1 ;  /* 0x000000db0400720c */ /* 0x000fe20000f21670 */
[----:B------:R-:W3:Y:S01]  /*194f0*/  MUFU.TANH R9, R9 ;  /* 0x0000000900097308 */ /* 0x000ee20000002400 */
[----:B------:R-:W-:Y:S01]  /*19500*/  FSEL R0, R0, -INF , !P6 ;  /* 0xff80000000007808 */ /* 0x000fe20007000000 */
[----:B------:R-:W-:Y:S01]  /*19510*/  VIADD R31, R4, 0x10 ;  /* 0x00000010041f7836 */ /* 0x000fe20000000000 */
[----:B------:R-:W-:-:S04]  /*19520*/  DEPBAR.LE SB0, 0x0 ;  /* 0x000080000000791a */ /* 0x000fc80000000000 */
[C---:B------:R-:W-:Y:S01]  /*19530*/  VIADD R23, R4.reuse, 0x1 ;  /* 0x0000000104177836 */ /* 0x040fe20000000000 */
[----:B------:R-:W-:Y:S01]  /*19540*/  HMMA.16816.F32 R160, R12, R20, R160 ;  /* 0x000000140ca0723c */ /* 0x000fe200000018a0 */
[----:B------:R-:W-:Y:S01]  /*19550*/  VIADD R22, R4, 0x8 ;  /* 0x0000000804167836 */ /* 0x000fe20000000000 */
[----:B------:R-:W4:Y:S02]  /*19560*/  MUFU.TANH R28, R28 ;  /* 0x0000001c001c7308 */ /* 0x000f240000002400 */
[CC--:B------:R-:W-:Y:S02]  /*19570*/  ISETP.GE.AND P2, PT, R23.reuse, R217.reuse, PT ;  /* 0x000000d91700720c */ /* 0x0c0fe40003f46270 */
[-C--:B------:R-:W-:Y:S01]  /*19580*/  ISETP.GE.AND P0, PT, R23, R218.reuse, PT ;  /* 0x000000da1700720c */ /* 0x080fe20003f06270 */
[----:B------:R-:W-:Y:S01]  /*19590*/  HMMA.16816.F32 R176, R24, R6, R176 ;  /* 0x0000000618b0723c */ /* 0x000fe200000018b0 */
[----:B------:R-:W-:Y:S01]  /*195a0*/  FSEL R21, R133, -INF , !P1 ;  /* 0xff80000085157808 */ /* 0x000fe20004800000 */
[----:B------:R-:W-:Y:S01]  /*195b0*/  FMUL.FTZ R5, R140, UR4 ;  /* 0x000000048c057c20 */ /* 0x000fe20008410000 */
[C---:B------:R-:W-:Y:S01]  /*195c0*/  ISETP.GE.AND P6, PT, R22.reuse, R217, PT ;  /* 0x000000d91600720c */ /* 0x040fe20003fc6270 */
[----:B------:R-:W4:Y:S01]  /*195d0*/  MUFU.TANH R30, R30 ;  /* 0x0000001e001e7308 */ /* 0x000f220000002400 */
[----:B------:R-:W-:Y:S01]  /*195e0*/  ISETP.GE.AND P1, PT, R22, R218, PT ;  /* 0x000000da1600720c */ /* 0x000fe20003f26270 */
[----:B------:R-:W-:Y:S01]  /*195f0*/  FMUL.FTZ R20, R141, UR4 ;  /* 0x000000048d147c20 */ /* 0x000fe20008410000 */
[-C--:B------:R-:W-:Y:S01]  /*19600*/  ISETP.LT.OR P2, PT, R23, R220.reuse, P2 ;  /* 0x000000dc1700720c */ /* 0x080fe20001741670 */
[----:B------:R-:W-:Y:S01]  /*19610*/  FMUL.FTZ R143, R143, UR4 ;  /* 0x000000048f8f7c20 */ /* 0x000fe20008410000 */
[-C--:B------:R-:W-:Y:S01]  /*19620*/  ISETP.LT.OR P0, PT, R23, R219.reuse, P0 ;  /* 0x000000db1700720c */ /* 0x080fe20000701670 */
[----:B------:R-:W-:Y:S01]  /*19630*/  FMUL.FTZ R142, R142, UR4 ;  /* 0x000000048e8e7c20 */ /* 0x000fe20008410000 */
[C---:B------:R-:W-:Y:S01]  /*19640*/  ISETP.LT.OR P6, PT, R22.reuse, R220, P6 ;  /* 0x000000dc1600720c */ /* 0x040fe200037c1670 */
[----:B------:R-:W4:Y:S01]  /*19650*/  MUFU.TANH R29, R29 ;  /* 0x0000001d001d7308 */ /* 0x000f220000002400 */
[----:B------:R-:W-:Y:S01]  /*19660*/  ISETP.LT.OR P1, PT, R22, R219, P1 ;  /* 0x000000db1600720c */ /* 0x000fe20000f21670 */
[C---:B-1----:R-:W-:Y:S01]  /*19670*/  HMMA.16816.F32 R152, R12.reuse, R16, R152 ;  /* 0x000000100c98723c */ /* 0x042fe20000001898 */
[----:B------:R-:W-:Y:S01]  /*19680*/  FSEL R2, R2, -INF , !P2 ;  /* 0xff80000002027808 */ /* 0x000fe20005000000 */
[----:B------:R-:W-:Y:S01]  /*19690*/  FMUL.FTZ R140, R157, UR4 ;  /* 0x000000049d8c7c20 */ /* 0x000fe20008410000 */
[----:B--2---:R-:W-:Y:S01]  /*196a0*/  FSEL R11, R134, -INF , !P0 ;  /* 0xff800000860b7808 */ /* 0x004fe20004000000 */
[----:B------:R-:W-:Y:S01]  /*196b0*/  FMUL.FTZ R146, R160, UR4 ;  /* 0x00000004a0927c20 */ /* 0x000fe20008410000 */
[CC--:B------:R-:W-:Y:S01]  /*196c0*/  ISETP.GE.AND P2, PT, R32.reuse, R217.reuse, PT ;  /* 0x000000d92000720c */ /* 0x0c0fe20003f46270 */
[----:B------:R-:W1:Y:S01]  /*196d0*/  MUFU.TANH R5, R5 ;  /* 0x0000000500057308 */ /* 0x000e620000002400 */
[-C--:B------:R-:W-:Y:S01]  /*196e0*/  ISETP.GE.AND P0, PT, R32, R218.reuse, PT ;  /* 0x000000da2000720c */ /* 0x080fe20003f06270 */
[----:B------:R-:W-:Y:S01]  /*196f0*/  FMUL.FTZ R147, R162, UR4 ;  /* 0x00000004a2937c20 */ /* 0x000fe20008410000 */
[----:B------:R-:W-:Y:S01]  /*19700*/  FSEL R10, R135, -INF , !P6 ;  /* 0xff800000870a7808 */ /* 0x000fe20007000000 */
[----:B------:R-:W-:Y:S01]  /*19710*/  FMUL.FTZ R22, R161, UR4 ;  /* 0x00000004a1167c20 */ /* 0x000fe20008410000 */
[----:B------:R-:W-:Y:S01]  /*19720*/  FSEL R23, R145, -INF , !P1 ;  /* 0xff80000091177808 */ /* 0x000fe20004800000 */
[----:B------:R-:W-:Y:S01]  /*19730*/  FMUL.FTZ R145, R163, UR4 ;  /* 0x00000004a3917c20 */ /* 0x000fe20008410000 */
[C---:B------:R-:W-:Y:S01]  /*19740*/  ISETP.GE.AND P6, PT, R31.reuse, R217, PT ;  /* 0x000000d91f00720c */ /* 0x040fe20003fc6270 */
[----:B------:R-:W2:Y:S01]  /*19750*/  MUFU.TANH R20, R20 ;  /* 0x0000001400147308 */ /* 0x000ea20000002400 */
[----:B------:R-:W-:Y:S01]  /*19760*/  ISETP.GE.AND P1, PT, R31, R218, PT ;  /* 0x000000da1f00720c */ /* 0x000fe20003f26270 */
[----:B------:R-:W-:Y:S01]  /*19770*/  HMMA.16816.F32 R176, R12, R18, R176 ;  /* 0x000000120cb0723c */ /* 0x000fe200000018b0 */
[CC--:B------:R-:W-:Y:S01]  /*19780*/  ISETP.LT.OR P2, PT, R32.reuse, R220.reuse, P2 ;  /* 0x000000dc2000720c */ /* 0x0c0fe20001741670 */
[----:B------:R-:W-:Y:S01]  /*19790*/  FMUL.FTZ R141, R159, UR4 ;  /* 0x000000049f8d7c20 */ /* 0x000fe20008410000 */
[-C--:B------:R-:W-:Y:S01]  /*197a0*/  ISETP.LT.OR P0, PT, R32, R219.reuse, P0 ;  /* 0x000000db2000720c */ /* 0x080fe20000701670 */
[C---:B------:R-:W-:Y:S01]  /*197b0*/  VIADD R32, R4.reuse, 0x11 ;  /* 0x0000001104207836 */ /* 0x040fe20000000000 */
[C---:B------:R-:W-:Y:S01]  /*197c0*/  ISETP.LT.OR P6, PT, R31.reuse, R220, P6 ;  /* 0x000000dc1f00720c */ /* 0x040fe200037c1670 */
[----:B------:R4:W2:Y:S01]  /*197d0*/  MUFU.TANH R149, R143 ;  /* 0x0000008f00957308 */ /* 0x0008a20000002400 */
[----:B------:R-:W-:Y:S01]  /*197e0*/  ISETP.LT.OR P1, PT, R31, R219, P1 ;  /* 0x000000db1f00720c */ /* 0x000fe20000f21670 */
[----:B------:R-:W-:Y:S01]  /*197f0*/  VIADD R31, R4, 0x18 ;  /* 0x00000018041f7836 */ /* 0x000fe20000000000 */
[----:B------:R-:W-:Y:S01]  /*19800*/  FSEL R16, R144, -INF , !P2 ;  /* 0xff80000090107808 */ /* 0x000fe20005000000 */
[----:B------:R-:W-:Y:S01]  /*19810*/  VIADD R6, R4, 0x20 ;  /* 0x0000002004067836 */ /* 0x000fe20000000000 */
[----:B-----5:R-:W-:Y:S01]  /*19820*/  FSEL R17, R8, -INF , !P0 ;  /* 0xff80000008117808 */ /* 0x020fe20004000000 */
[----:B------:R-:W-:Y:S01]  /*19830*/  VIADD R8, R4, 0x19 ;  /* 0x0000001904087836 */ /* 0x000fe20000000000 */
[CC--:B------:R-:W-:Y:S01]  /*19840*/  ISETP.GE.AND P2, PT, R32.reuse, R217.reuse, PT ;  /* 0x000000d92000720c */ /* 0x0c0fe20003f46270 */
[----:B------:R5:W2:Y:S01]  /*19850*/  MUFU.TANH R151, R142 ;  /* 0x0000008e00977308 */ /* 0x000aa20000002400 */
[----:B------:R-:W-:Y:S01]  /*19860*/  ISETP.GE.AND P0, PT, R32, R218, PT ;  /* 0x000000da2000720c */ /* 0x000fe20003f06270 */
[----:B------:R-:W-:Y:S01]  /*19870*/  FMUL.FTZ R152, R152, UR4 ;  /* 0x0000000498987c20 */ /* 0x000fe20008410000 */
[----:B---3--:R-:W-:Y:S01]  /*19880*/  FSEL R148, R9, -INF , !P6 ;  /* 0xff80000009947808 */ /* 0x008fe20007000000 */
[----:B------:R-:W-:Y:S01]  /*19890*/  FMUL.FTZ R153, R153, UR4 ;  /* 0x0000000499997c20 */ /* 0x000fe20008410000 */
[C---:B------:R-:W-:Y:S01]  /*198a0*/  ISETP.GE.AND P6, PT, R31.reuse, R217, PT ;  /* 0x000000d91f00720c */ /* 0x040fe20003fc6270 */
[----:B------:R-:W-:Y:S01]  /*198b0*/  FMUL.FTZ R154, R154, UR4 ;  /* 0x000000049a9a7c20 */ /* 0x000fe20008410000 */
[CC--:B------:R-:W-:Y:S01]  /*198c0*/  ISETP.LT.OR P2, PT, R32.reuse, R220.reuse, P2 ;  /* 0x000000dc2000720c */ /* 0x0c0fe20001741670 */
[----:B------:R-:W3:Y:S01]  /*198d0*/  MUFU.TANH R146, R146 ;  /* 0x0000009200927308 */ /* 0x000ee20000002400 */
[----:B------:R-:W-:Y:S01]  /*198e0*/  ISETP.LT.OR P0, PT, R32, R219, P0 ;  /* 0x000000db2000720c */ /* 0x000fe20000701670 */
[----:B----4-:R-:W-:Y:S01]  /*198f0*/  FMUL.FTZ R143, R158, UR4 ;  /* 0x000000049e8f7c20 */ /* 0x010fe20008410000 */
[----:B------:R-:W-:Y:S01]  /*19900*/  ISETP.LT.OR P6, PT, R31, R220, P6 ;  /* 0x000000dc1f00720c */ /* 0x000fe200037c1670 */
[----:B------:R-:W-:Y:S01]  /*19910*/  FMUL.FTZ R168, R176, UR4 ;  /* 0x00000004b0a87c20 */ /* 0x000fe20008410000 */
[----:B------:R-:W-:Y:S01]  /*19920*/  FSEL R138, R28, -INF , !P2 ;  /* 0xff8000001c8a7808 */ /* 0x000fe20005000000 */
[----:B------:R-:W-:Y:S01]  /*19930*/  FMUL.FTZ R155, R155, UR4 ;  /* 0x000000049b9b7c20 */ /* 0x000fe20008410000 */
[----:B------:R-:W-:Y:S01]  /*19940*/  FSEL R133, R30, -INF , !P0 ;  /* 0xff8000001e857808 */ /* 0x000fe20004000000 */
[----:B------:R-:W4:Y:S01]  /*19950*/  MUFU.TANH R147, R147 ;  /* 0x0000009300937308 */ /* 0x000f220000002400 */
[----:B------:R-:W-:Y:S01]  /*19960*/  FSEL R135, R29, -INF , !P1 ;  /* 0xff8000001d877808 */ /* 0x000fe20004800000 */
[----:B-----5:R-:W-:Y:S01]  /*19970*/  FMUL.FTZ R142, R156, UR4 ;  /* 0x000000049c8e7c20 */ /* 0x020fe20008410000 */
[C---:B------:R-:W-:Y:S01]  /*19980*/  ISETP.GE.AND P2, PT, R8.reuse, R217, PT ;  /* 0x000000d90800720c */ /* 0x040fe20003f46270 */
[----:B------:R-:W-:Y:S01]  /*19990*/  FMUL.FTZ R166, R177, UR4 ;  /* 0x00000004b1a67c20 */ /* 0x000fe20008410000 */
[-C--:B------:R-:W-:Y:S01]  /*199a0*/  ISETP.GE.AND P0, PT, R8, R218.reuse, PT ;  /* 0x000000da0800720c */ /* 0x080fe20003f06270 */
[----:B------:R-:W-:Y:S01]  /*199b0*/  FMUL.FTZ R165, R178, UR4 ;  /* 0x00000004b2a57c20 */ /* 0x000fe20008410000 */
[----:B------:R-:W-:Y:S01]  /*199c0*/  ISETP.GE.AND P1, PT, R31, R218, PT ;  /* 0x000000da1f00720c */ /* 0x000fe20003f26270 */
[----:B------:R-:W5:Y:S01]  /*199d0*/  MUFU.TANH R22, R22 ;  /* 0x0000001600167308 */ /* 0x000f620000002400 */
[----:B-1----:R-:W-:Y:S01]  /*199e0*/  FSEL R136, R5, -INF , !P6 ;  /* 0xff80000005887808 */ /* 0x002fe20007000000 */
[----:B------:R-:W-:Y:S01]  /*199f0*/  VIADD R5, R4, 0x21 ;  /* 0x0000002104057836 */ /* 0x000fe20000000000 */
[C---:B------:R-:W-:Y:S01]  /*19a00*/  ISETP.LT.OR P2, PT, R8.reuse, R220, P2 ;  /* 0x000000dc0800720c */ /* 0x040fe20001741670 */
[----:B------:R-:W-:Y:S01]  /*19a10*/  FMUL.FTZ R163, R179, UR4 ;  /* 0x00000004b3a37c20 */ /* 0x000fe20008410000 */
[-C--:B------:R-:W-:Y:S01]  /*19a20*/  ISETP.LT.OR P0, PT, R8, R219.reuse, P0 ;  /* 0x000000db0800720c */ /* 0x080fe20000701670 */
[----:B------:R-:W-:Y:S01]  /*19a30*/  IMAD.MOV.U32 R156, RZ, RZ, R226 ;  /* 0x000000ffff9c7224 */ /* 0x000fe200078e00e2 */
[----:B------:R-:W-:Y:S01]  /*19a40*/  ISETP.LT.OR P1, PT, R31, R219, P1 ;  /* 0x000000db1f00720c */ /* 0x000fe20000f21670 */
[----:B------:R-:W1:Y:S01]  /*19a50*/  MUFU.TANH R145, R145 ;  /* 0x0000009100917308 */ /* 0x000e620000002400 */
[----:B--2---:R-:W-:Y:S01]  /*19a60*/  FSEL R134, R20, -INF , !P2 ;  /* 0xff80000014867808 */ /* 0x004fe20005000000 */
[----:B------:R-:W-:Y:S01]  /*19a70*/  IMAD.MOV.U32 R157, RZ, RZ, R227 ;  /* 0x000000ffff9d7224 */ /* 0x000fe200078e00e3 */
[----:B------:R-:W-:-:S02]  /*19a80*/  FSEL R149, R149, -INF , !P0 ;  /* 0xff80000095957808 */ /* 0x000fc40004000000 */
[----:B------:R-:W-:Y:S02]  /*19a90*/  FSEL R151, R151, -INF , !P1 ;  /* 0xff80000097977808 */ /* 0x000fe40004800000 */
[CC--:B------:R-:W-:Y:S01]  /*19aa0*/  ISETP.GE.AND P2, PT, R5.reuse, R217.reuse, PT ;  /* 0x000000d90500720c */ /* 0x0c0fe20003f46270 */
[----:B------:R-:W2:Y:S01]  /*19ab0*/  MUFU.TANH R140, R140 ;  /* 0x0000008c008c7308 */ /* 0x000ea20000002400 */
[CC--:B------:R-:W-:Y:S02]  /*19ac0*/  ISETP.GE.AND P0, PT, R5.reuse, R218.reuse, PT ;  /* 0x000000da0500720c */ /* 0x0c0fe40003f06270 */
[C---:B------:R-:W-:Y:S02]  /*19ad0*/  ISETP.GE.AND P6, PT, R6.reuse, R217, PT ;  /* 0x000000d90600720c */ /* 0x040fe40003fc6270 */
[----:B------:R-:W-:Y:S02]  /*19ae0*/  ISETP.GE.AND P1, PT, R6, R218, PT ;  /* 0x000000da0600720c */ /* 0x000fe40003f26270 */
[CC--:B------:R-:W-:Y:S01]  /*19af0*/  ISETP.LT.OR P2, PT, R5.reuse, R220.reuse, P2 ;  /* 0x000000dc0500720c */ /* 0x0c0fe20001741670 */
[----:B------:R-:W2:Y:S01]  /*19b00*/  MUFU.TANH R141, R141 ;  /* 0x0000008d008d7308 */ /* 0x000ea20000002400 */
[----:B------:R-:W-:Y:S01]  /*19b10*/  ISETP.LT.OR P0, PT, R5, R219, P0 ;  /* 0x000000db0500720c */ /* 0x000fe20000701670 */
[----:B------:R-:W-:Y:S01]  /*19b20*/  VIADD R5, R4, 0x28 ;  /* 0x0000002804057836 */ /* 0x000fe20000000000 */
[----:B------:R-:W-:-:S02]  /*19b30*/  ISETP.LT.OR P6, PT, R6, R220, P6 ;  /* 0x000000dc0600720c */ /* 0x000fc400037c1670 */
[----:B------:R-:W-:Y:S01]  /*19b40*/  ISETP.LT.OR P1, PT, R6, R219, P1 ;  /* 0x000000db0600720c */ /* 0x000fe20000f21670 */
[----:B------:R-:W-:Y:S01]  /*19b50*/  VIADD R6, R4, 0x29 ;  /* 0x0000002904067836 */ /* 0x000fe20000000000 */
[----:B---3--:R-:W-:Y:S01]  /*19b60*/  FSEL R146, R146, -INF , !P6 ;  /* 0xff80000092927808 */ /* 0x008fe20007000000 */
[----:B------:R-:W3:Y:S01]  /*19b70*/  MUFU.TANH R142, R142 ;  /* 0x0000008e008e7308 */ /* 0x000ee20000002400 */
[----:B----4-:R-:W-:Y:S02]  /*19b80*/  FSEL R147, R147, -INF , !P1 ;  /* 0xff80000093937808 */ /* 0x010fe40004800000 */
[C---:B------:R-:W-:Y:S02]  /*19b90*/  ISETP.GE.AND P6, PT, R5.reuse, R217, PT ;  /* 0x000000d90500720c */ /* 0x040fe40003fc6270 */
[----:B------:R-:W-:Y:S02]  /*19ba0*/  ISETP.GE.AND P1, PT, R5, R218, PT ;  /* 0x000000da0500720c */ /* 0x000fe40003f26270 */
[----:B-----5:R-:W-:Y:S01]  /*19bb0*/  FSEL R144, R22, -INF , !P2 ;  /* 0xff80000016907808 */ /* 0x020fe20005000000 */
[----:B------:R-:W-:Y:S01]  /*19bc0*/  MUFU.TANH R174, R152 ;  /* 0x0000009800ae7308 */ /* 0x000fe20000002400 */
[----:B-1----:R-:W-:-:S02]  /*19bd0*/  FSEL R145, R145, -INF , !P0 ;  /* 0xff80000091917808 */ /* 0x002fc40004000000 */
[C---:B------:R-:W-:Y:S02]  /*19be0*/  ISETP.GE.AND P2, PT, R6.reuse, R217, PT ;  /* 0x000000d90600720c */ /* 0x040fe40003f46270 */
[----:B------:R-:W-:Y:S02]  /*19bf0*/  ISETP.GE.AND P0, PT, R6, R218, PT ;  /* 0x000000da0600720c */ /* 0x000fe40003f06270 */
[CC--:B------:R-:W-:Y:S01]  /*19c00*/  ISETP.LT.OR P6, PT, R5.reuse, R220.reuse, P6 ;  /* 0x000000dc0500720c */ /* 0x0c0fe200037c1670 */
[----:B------:R-:W1:Y:S01]  /*19c10*/  MUFU.TANH R143, R143 ;  /* 0x0000008f008f7308 */ /* 0x000e620000002400 */
[-C--:B------:R-:W-:Y:S01]  /*19c20*/  ISETP.LT.OR P1, PT, R5, R219.reuse, P1 ;  /* 0x000000db0500720c */ /* 0x080fe20000f21670 */
[----:B------:R-:W-:Y:S01]  /*19c30*/  VIADD R5, R4, 0x31 ;  /* 0x0000003104057836 */ /* 0x000fe20000000000 */
[C---:B------:R-:W-:Y:S02]  /*19c40*/  ISETP.LT.OR P2, PT, R6.reuse, R220, P2 ;  /* 0x000000dc0600720c */ /* 0x040fe40001741670 */
[----:B------:R-:W-:Y:S01]  /*19c50*/  ISETP.LT.OR P0, PT, R6, R219, P0 ;  /* 0x000000db0600720c */ /* 0x000fe20000701670 */
[----:B------:R-:W-:Y:S01]  /*19c60*/  VIADD R6, R4, 0x30 ;  /* 0x0000003004067836 */ /* 0x000fe20000000000 */
[----:B--2---:R-:W-:Y:S01]  /*19c70*/  FSEL R140, R140, -INF , !P2 ;  /* 0xff8000008c8c7808 */ /* 0x004fe20005000000 */
[----:B------:R-:W2:Y:S01]  /*19c80*/  MUFU.TANH R168, R168 ;  /* 0x000000a800a87308 */ /* 0x000ea20000002400 */
[----:B------:R-:W-:-:S02]  /*19c90*/  FSEL R141, R141, -INF , !P0 ;  /* 0xff8000008d8d7808 */ /* 0x000fc40004000000 */
[----:B---3--:R-:W-:Y:S02]  /*19ca0*/  FSEL R142, R142, -INF , !P6 ;  /* 0xff8000008e8e7808 */ /* 0x008fe40007000000 */
[CC--:B------:R-:W-:Y:S02]  /*19cb0*/  ISETP.GE.AND P2, PT, R5.reuse, R217.reuse, PT ;  /* 0x000000d90500720c */ /* 0x0c0fe40003f46270 */
[C---:B------:R-:W-:Y:S01]  /*19cc0*/  ISETP.GE.AND P0, PT, R5.reuse, R218, PT ;  /* 0x000000da0500720c */ /* 0x040fe20003f06270 */
[----:B------:R-:W-:Y:S01]  /*19cd0*/  MUFU.TANH R170, R153 ;  /* 0x0000009900aa7308 */ /* 0x000fe20000002400 */
[----:B------:R-:W-:Y:S02]  /*19ce0*/  ISETP.GE.AND P6, PT, R6, R217, PT ;  /* 0x000000d90600720c */ /* 0x000fe40003fc6270 */
[CC--:B------:R-:W-:Y:S02]  /*19cf0*/  ISETP.LT.OR P2, PT, R5.reuse, R220.reuse, P2 ;  /* 0x000000dc0500720c */ /* 0x0c0fe40001741670 */
[----:B------:R-:W-:Y:S01]  /*19d00*/  ISETP.LT.OR P0, PT, R5, R219, P0 ;  /* 0x000000db0500720c */ /* 0x000fe20000701670 */
[----:B------:R-:W-:Y:S01]  /*19d10*/  VIADD R5, R4, 0x38 ;  /* 0x0000003804057836 */ /* 0x000fe20000000000 */
[----:B------:R-:W-:Y:S01]  /*19d20*/  ISETP.LT.OR P6, PT, R6, R220, P6 ;  /* 0x000000dc0600720c */ /* 0x000fe200037c1670 */
[----:B------:R-:W3:Y:S01]  /*19d30*/  MUFU.TANH R169, R154 ;  /* 0x0000009a00a97308 */ /* 0x000ee20000002400 */
[----:B-1----:R-:W-:Y:S01]  /*19d40*/  FSEL R143, R143, -INF , !P1 ;  /* 0xff8000008f8f7808 */ /* 0x002fe20004800000 */
[----:B------:R-:W-:Y:S01]  /*19d50*/  VIADD R4, R4, 0x39 ;  /* 0x0000003904047836 */ /* 0x000fe20000000000 */
[----:B------:R-:W-:Y:S01]  /*19d60*/  FSEL R174, R174, -INF , !P6 ;  /* 0xff800000aeae7808 */ /* 0x000fe20007000000 */
[----:B------:R-:W-:Y:S01]  /*19d70*/  BAR.SYNC.DEFER_BLOCKING 0x0 ;  /* 0x0000000000007b1d */ /* 0x000fe20000010000 */
[----:B------:R-:W-:-:S02]  /*19d80*/  ISETP.GE.AND P6, PT, R5, R217, PT ;  /* 0x000000d90500720c */ /* 0x000fc40003fc6270 */
[C---:B------:R-:W-:Y:S02]  /*19d90*/  ISETP.GE.AND P1, PT, R6.reuse, R218, PT ;  /* 0x000000da0600720c */ /* 0x040fe40003f26270 */
[----:B------:R-:W-:Y:S01]  /*19da0*/  ISETP.LT.OR P6, PT, R5, R220, P6 ;  /* 0x000000dc0500720c */ /* 0x000fe200037c1670 */
[----:B------:R-:W1:Y:S01]  /*19db0*/  MUFU.TANH R167, R155 ;  /* 0x0000009b00a77308 */ /* 0x000e620000002400 */
[----:B------:R-:W-:Y:S02]  /*19dc0*/  ISETP.LT.OR P1, PT, R6, R219, P1 ;  /* 0x000000db0600720c */ /* 0x000fe40000f21670 */
[----:B--2---:R-:W-:Y:S02]  /*19dd0*/  FSEL R168, R168, -INF , !P6 ;  /* 0xff800000a8a87808 */ /* 0x004fe40007000000 */
[----:B------:R-:W-:Y:S02]  /*19de0*/  ISETP.GT.AND P6, PT, R216, R203, PT ;  /* 0x000000cbd800720c */ /* 0x000fe40003fc4270 */
[----:B---3--:R-:W-:Y:S01]  /*19df0*/  FSEL R169, R169, -INF , !P1 ;  /* 0xff800000a9a97808 */ /* 0x008fe20004800000 */
[----:B------:R-:W2:Y:S01]  /*19e00*/  MUFU.TANH R166, R166 ;  /* 0x000000a600a67308 */ /* 0x000ea20000002400 */
[----:B------:R-:W-:-:S02]  /*19e10*/  FSEL R170, R170, -INF , !P2 ;  /* 0xff800000aaaa7808 */ /* 0x000fc40005000000 */
[CC--:B------:R-:W-:Y:S02]  /*19e20*/  ISETP.GE.AND P1, PT, R5.reuse, R218.reuse, PT ;  /* 0x000000da0500720c */ /* 0x0c0fe40003f26270 */
[C---:B------:R-:W-:Y:S02]  /*19e30*/  ISETP.GE.AND P2, PT, R4.reuse, R217, PT ;  /* 0x000000d90400720c */ /* 0x040fe40003f46270 */
[----:B------:R-:W-:Y:S01]  /*19e40*/  ISETP.LT.OR P1, PT, R5, R219, P1 ;  /* 0x000000db0500720c */ /* 0x000fe20000f21670 */
[----:B------:R-:W3:Y:S01]  /*19e50*/  MUFU.TANH R165, R165 ;  /* 0x000000a500a57308 */ /* 0x000ee20000002400 */
[----:B-1----:R-:W-:Y:S02]  /*19e60*/  FSEL R167, R167, -INF , !P0 ;  /* 0xff800000a7a77808 */ /* 0x002fe40004000000 */
[C---:B------:R-:W-:Y:S02]  /*19e70*/  ISETP.GE.AND P0, PT, R4.reuse, R218, PT ;  /* 0x000000da0400720c */ /* 0x040fe40003f06270 */
[----:B------:R-:W-:-:S02]  /*19e80*/  ISETP.LT.OR P2, PT, R4, R220, P2 ;  /* 0x000000dc0400720c */ /* 0x000fc40001741670 */
[----:B------:R-:W-:Y:S01]  /*19e90*/  ISETP.LT.OR P0, PT, R4, R219, P0 ;  /* 0x000000db0400720c */ /* 0x000fe20000701670 */
[----:B------:R-:W1:Y:S01]  /*19ea0*/  MUFU.TANH R163, R163 ;  /* 0x000000a300a37308 */ /* 0x000e620000002400 */
[----:B--2---:R-:W-:Y:S02]  /*19eb0*/  FSEL R166, R166, -INF , !P2 ;  /* 0xff800000a6a67808 */ /* 0x004fe40005000000 */
[----:B---3--:R-:W-:Y:S02]  /*19ec0*/  FSEL R165, R165, -INF , !P1 ;  /* 0xff800000a5a57808 */ /* 0x008fe40004800000 */
[----:B-1----:R-:W-:Y:S01]  /*19ed0*/  FSEL R163, R163, -INF , !P0 ;  /* 0xff800000a3a37808 */ /* 0x002fe20004000000 */
        /* <DEDUP_REMOVED lines=54> */
[----:B--2---:R-:W-:Y:S02]  /*1a240*/  IMAD.IADD R9, R9, 0x1, -R12 ;  /* 0x0000000109097824 */ /* 0x004fe400078e0a0c */
[----:B------:R-:W-:-:S03]  /*1a250*/  IMAD.WIDE.U32 R12, R8, R6, RZ ;  /* 0x00000006080c7225 */ /* 0x000fc600078e00ff */
[----:B------:R-:W-:Y:S02]  /*1a260*/  SHF.R.S32.HI R15, RZ, 0x1f, R9 ;  /* 0x0000001fff0f7819 */ /* 0x000fe40000011409 */
[----:B------:R-:W-:-:S03]  /*1a270*/  IADD3 R13, R13, R7, RZ ;  /* 0x000000070d0d7210 */ /* 0x000fc60007ffe0ff */
[----:B---3--:R-:W-:-:S04]  /*1a280*/  IMAD R6, R15, R4, RZ ;  /* 0x000000040f067224 */ /* 0x008fc800078e02ff */
[C---:B------:R-:W-:Y:S02]  /*1a290*/  IMAD R5, R9.reuse, R5, R6 ;  /* 0x0000000509057224 */ /* 0x040fe400078e0206 */
[----:B------:R-:W-:-:S04]  /*1a2a0*/  IMAD.WIDE.U32 R8, R9, R4, R12 ;  /* 0x0000000409087225 */ /* 0x000fc800078e000c */
[----:B------:R-:W-:Y:S01]  /*1a2b0*/  IMAD.IADD R9, R9, 0x1, R5 ;  /* 0x0000000109097824 */ /* 0x000fe200078e0205 */
[----:B------:R-:W-:Y:S06]  /*1a2c0*/  BRA `(.L_x_3347) ;  /* 0x00000000000c7947 */ /* 0x000fec0003800000 */
.L_x_3346:
[----:B------:R-:W1:Y:S02]  /*1a2d0*/  LDC R8, c[0x0][0x248] ;  /* 0x00009200ff087b82 */ /* 0x000e640000000800 */
[----:B-1----:R-:W-:-:S04]  /*1a2e0*/  LEA R8, -R8, RZ, 0x6 ;  /* 0x000000ff08087211 */ /* 0x002fc800078e31ff */
[----:B------:R-:W-:-:S07]  /*1a2f0*/  SHF.R.S32.HI R9, RZ, 0x1f, R8 ;  /* 0x0000001fff097819 */ /* 0x000fce0000011408 */
.L_x_3347:
        /* <DEDUP_REMOVED lines=99> */
.L_x_3345:
        /* <DEDUP_REMOVED lines=46> */
[----:B------:R-:W-:Y:S01]  /*1ac10*/  FMUL.FTZ R164, R159, UR4 ;  /* 0x000000049fa47c20 */ /* 0x000fe20008410000 */
[----:B------:R-:W-:Y:S02]  /*1ac20*/  FSEL R171, R171, RZ, P1 ;  /* 0x000000ffabab7208 */ /* 0x000fe40000800000 */
[----:B------:R-:W-:Y:S02]  /*1ac30*/  FSEL R5, R160, RZ, P1 ;  /* 0x000000ffa0057208 */ /* 0x000fe40000800000 */
[----:B------:R-:W-:Y:S01]  /*1ac40*/  FSEL R164, R164, RZ, P0 ;  /* 0x000000ffa4a47208 */ /* 0x000fe20000000000 */
[----:B------:R-:W-:Y:S01]  /*1ac50*/  FFMA.FTZ R153, R16, UR4, -R171 ;  /* 0x0000000410997c23 */ /* 0x000fe200080108ab */
[----:B------:R-:W-:Y:S01]  /*1ac60*/  FSEL R6, R159, RZ, P0 ;  /* 0x000000ff9f067208 */ /* 0x000fe20000000000 */
[----:B------:R-:W-:Y:S01]  /*1ac70*/  FADD.FTZ R4, R132, -R5 ;  /* 0x8000000584047221 */ /* 0x000fe20000010000 */
[--C-:B------:R-:W-:Y:S01]  /*1ac80*/  FFMA.FTZ R158, R0, UR4, -R171.reuse ;  /* 0x00000004009e7c23 */ /* 0x100fe200080108ab */
[----:B------:R-:W-:Y:S01]  /*1ac90*/  FFMA.FTZ R161, R17, UR4, -R164 ;  /* 0x0000000411a17c23 */ /* 0x000fe200080108a4 */
[--C-:B------:R-:W-:Y:S01]  /*1aca0*/  FFMA.FTZ R155, R2, UR4, -R171.reuse ;  /* 0x00000004029b7c23 */ /* 0x100fe200080108ab */
        /* <DEDUP_REMOVED lines=9> */
[----:B------:R-:W2:Y:S01]  /*1ad40*/  LDSM.16.MT88.4 R8, [R196+0xc000] ;  /* 0x00c00000c408783b */ /* 0x000ea20000004200 */
[--C-:B------:R-:W-:Y:S01]  /*1ad50*/  FFMA.FTZ R175, R138, UR4, -R171.reuse ;  /* 0x000000048aaf7c23 */ /* 0x100fe200080108ab */
[--C-:B------:R-:W-:Y:S01]  /*1ad60*/  FFMA.FTZ R173, R136, UR4, -R171.reuse ;  /* 0x0000000488ad7c23 */ /* 0x100fe200080108ab */
[--C-:B------:R-:W-:Y:S01]  /*1ad70*/  FFMA.FTZ R172, R148, UR4, -R171.reuse ;  /* 0x0000000494ac7c23 */ /* 0x100fe200080108ab */
[----:B------:R-:W3:Y:S01]  /*1ad80*/  LDSM.16.MT88.4 R136, [R192+0x10000] ;  /* 0x01000000c088783b */ /* 0x000ee20000004200 */
[--C-:B------:R-:W-:Y:S01]  /*1ad90*/  FFMA.FTZ R176, R134, UR4, -R171.reuse ;  /* 0x0000000486b07c23 */ /* 0x100fe200080108ab */
[--C-:B------:R-:W-:Y:S01]  /*1ada0*/  FFMA.FTZ R177, R135, UR4, -R164.reuse ;  /* 0x0000000487b17c23 */ /* 0x100fe200080108a4 */
[----:B------:R-:W4:Y:S01]  /*1adb0*/  MUFU.EX2 R155, R155 ;  /* 0x0000009b009b7308 */ /* 0x000f220000000800 */
        /* <DEDUP_REMOVED lines=15> */
[----:B------:R-:W5:Y:S01]  /*1aeb0*/  MUFU.EX2 R153, R153 ;  /* 0x0000009900997308 */ /* 0x000f620000000800 */
[----:B----4-:R-:W-:Y:S01]  /*1aec0*/  F2FP.F16.F32.PACK_AB R4, R155, R158 ;  /* 0x0000009e9b04723e */ /* 0x010fe200000000ff */
[--C-:B------:R-:W-:Y:S01]  /*1aed0*/  FFMA.FTZ R167, R167, UR4, -R164.reuse ;  /* 0x00000004a7a77c23 */ /* 0x100fe200080108a4 */
[----:B------:R-:W-:Y:S01]  /*1aee0*/  LDSM.16.MT88.4 R140, [R194+0xf000] ;  /* 0x00f00000c28c783b */ /* 0x000fe20000004200 */
[----:B------:R-:W-:-:S04]  /*1aef0*/  FFMA.FTZ R165, R165, UR4, -R164 ;  /* 0x00000004a5a57c23 */ /* 0x000fc800080108a4 */
[----:B------:R-:W-:Y:S08]  /*1af00*/  MUFU.EX2 R152, R152 ;  /* 0x0000009800987308 */ /* 0x000ff00000000800 */
[----:B------:R-:W4:Y:S01]  /*1af10*/  MUFU.EX2 R2, R2 ;  /* 0x0000000200027308 */ /* 0x000f220000000800 */
[----:B-----5:R-:W-:-:S07]  /*1af20*/  F2FP.F16.F32.PACK_AB R6, R153, R154 ;  /* 0x0000009a9906723e */ /* 0x020fce00000000ff */
[----:B------:R-:W-:Y:S08]  /*1af30*/  MUFU.EX2 R0, R0 ;  /* 0x0000000000007308 */ /* 0x000ff00000000800 */
[----:B------:R-:W5:Y:S01]  /*1af40*/  MUFU.EX2 R161, R161 ;  /* 0x000000a100a17308 */ /* 0x000f620000000800 */
[----:B----4-:R-:W-:-:S07]  /*1af50*/  F2FP.F16.F32.PACK_AB R5, R2, R152 ;  /* 0x000000980205723e */ /* 0x010fce00000000ff */
[----:B------:R-:W4:Y:S08]  /*1af60*/  MUFU.EX2 R162, R162 ;  /* 0x000000a200a27308 */ /* 0x000f300000000800 */
[----:B------:R-:W1:Y:S01]  /*1af70*/  MUFU.EX2 R3, R3 ;  /* 0x0000000300037308 */ /* 0x000e620000000800 */
[----:B-----5:R-:W-:-:S07]  /*1af80*/  F2FP.F16.F32.PACK_AB R7, R161, R0 ;  /* 0x00000000a107723e */ /* 0x020fce00000000ff */
[----:B------:R-:W-:Y:S01]  /*1af90*/  MUFU.EX2 R172, R172 ;  /* 0x000000ac00ac7308 */ /* 0x000fe20000000800 */
        /* <DEDUP_REMOVED lines=8> */
[-C--:B-1----:R-:W-:Y:S01]  /*1b020*/  FMUL.FTZ R22, R122, R3.reuse ;  /* 0x000000037a167220 */ /* 0x082fe20000410000 */
        /* <DEDUP_REMOVED lines=31> */
[C---:B--2---:R-:W-:Y:S01]  /*1b220*/  HMMA.16816.F32 R12, R4.reuse, R8, R12 ;  /* 0x00000008040c723c */ /* 0x044fe2000000180c */
        /* <DEDUP_REMOVED lines=17> */
[----:B------:R-:W2:Y:S01]  /*1b340*/  LDSM.16.MT88.4 R108, [R193+0xe000] ;  /* 0x00e00000c16c783b */ /* 0x000ea20000004200 */
        /* <DEDUP_REMOVED lines=17> */
[----:B---3--:R-:W-:Y:S01]  /*1b460*/  HMMA.16816.F32 R92, R4, R136, R92 ;  /* 0x00000088045c723c */ /* 0x008fe2000000185c */
        /* <DEDUP_REMOVED lines=28> */
[----:B------:R-:W3:Y:S01]  /*1b630*/  MUFU.EX2 R202, R202 ;  /* 0x000000ca00ca7308 */ /* 0x000ee20000000800 */
[C---:B--2---:R-:W-:Y:S06]  /*1b640*/  HMMA.16816.F32 R56, R4.reuse, R108, R116 ;  /* 0x0000006c0438723c */ /* 0x044fec0000001874 */
[C---:B------:R-:W-:Y:S01]  /*1b650*/  HMMA.16816.F32 R52, R4.reuse, R110, R52 ;  /* 0x0000006e0434723c */ /* 0x040fe20000001834 */
[----:B------:R-:W2:Y:S01]  /*1b660*/  LDSM.16.MT88.4 R108, [R194+0x10000] ;  /* 0x01000000c26c783b */ /* 0x000ea20000004200 */
        /* <DEDUP_REMOVED lines=29> */
[----:B--2---:R-:W-:Y:S01]  /*1b840*/  HMMA.16816.F32 R76, R4, R108, R76 ;  /* 0x0000006c044c723c */ /* 0x004fe2000000184c */
[-C--:B------:R-:W-:Y:S01]  /*1b850*/  FMUL.FTZ R114, R82, R3.reuse ;  /* 0x0000000352727220 */ /* 0x080fe20000410000 */
[-C--:B------:R-:W-:Y:S01]  /*1b860*/  FMUL.FTZ R115, R83, R3.reuse ;  /* 0x0000000353737220 */ /* 0x080fe20000410000 */
[-C--:B------:R-:W-:Y:S01]  /*1b870*/  FMUL.FTZ R82, R86, R3.reuse ;  /* 0x0000000356527220 */ /* 0x080fe20000410000 */
[-C--:B------:R-:W-:Y:S01]  /*1b880*/  FMUL.FTZ R83, R87, R3.reuse ;  /* 0x0000000357537220 */ /* 0x080fe20000410000 */
[----:B------:R-:W-:-:S02]  /*1b890*/  FFMA.FTZ R3, R223, R3, R152 ;  /* 0x00000003df037223 */ /* 0x000fc40000010098 */
[----:B------:R-:W2:Y:S02]  /*1b8a0*/  MUFU.EX2 R227, R227 ;  /* 0x000000e300e37308 */ /* 0x000ea40000000800 */
[----:B------:R-:W-:Y:S01]  /*1b8b0*/  HMMA.16816.F32 R84, R4, R110, R112 ;  /* 0x0000006e0454723c */ /* 0x000fe20000001870 */
[----:B------:R-:W2:Y:S01]  /*1b8c0*/  LDSM.16.MT88.4 R112, [R194+0xe800] ;  /* 0x00e80000c270783b */ /* 0x000ea20000004200 */
[----:B------:R-:W-:-:S03]  /*1b8d0*/  FADD.FTZ R3, R2, R3 ;  /* 0x0000000302037221 */ /* 0x000fc60000010000 */
[----:B------:R-:W2:Y:S01]  /*1b8e0*/  LDSM.16.MT88.4 R108, [R193+0xe800] ;  /* 0x00e80000c16c783b */ /* 0x000ea20000004200 */
        /* <DEDUP_REMOVED lines=15> */
[----:B---3--:R-:W-:Y:S01]  /*1b9e0*/  F2FP.F16.F32.PACK_AB R107, R179, R178 ;  /* 0x000000b2b36b723e */ /* 0x008fe200000000ff */
        /* <DEDUP_REMOVED lines=9> */
[----:B------:R-:W3:Y:S05]  /*1ba80*/  LDSM.16.MT88.4 R116, [R192+0xe800] ;  /* 0x00e80000c074783b */ /* 0x000eea0000004200 */
[C---:B------:R-:W-:Y:S06]  /*1ba90*/  HMMA.16816.F32 R28, R104.reuse, R128, R28 ;  /* 0x00000080681c723c */ /* 0x040fec000000181c */
[C---:B------:R-:W-:Y:S01]  /*1baa0*/  HMMA.16816.F32 R24, R104.reuse, R130, R24 ;  /* 0x000000826818723c */ /* 0x040fe20000001818 */
[----:B------:R-:W4:Y:S05]  /*1bab0*/  LDSM.16.MT88.4 R128, [R196+0x10800] ;  /* 0x01080000c480783b */ /* 0x000f2a0000004200 */
[C---:B------:R-:W-:Y:S06]  /*1bac0*/  HMMA.16816.F32 R100, R104.reuse, R124, R100 ;  /* 0x0000007c6864723c */ /* 0x040fec0000001864 */
[C---:B------:R-:W-:Y:S01]  /*1bad0*/  HMMA.16816.F32 R32, R104.reuse, R126, R32 ;  /* 0x0000007e6820723c */ /* 0x040fe20000001820 */
[----:B------:R-:W-:Y:S05]  /*1bae0*/  LDSM.16.MT88.4 R124, [R196+0xd000] ;  /* 0x00d00000c47c783b */ /* 0x000fea0000004200 */
        /* <DEDUP_REMOVED lines=30> */
[----:B--2---:R-:W-:Y:S01]  /*1bcd0*/  HMMA.16816.F32 R92, R104, R112, R92 ;  /* 0x00000070685c723c */ /* 0x004fe2000000185c */
        /* <DEDUP_REMOVED lines=50> */
[----:B------:R-:W1:Y:S08]  /*1c000*/  MUFU.EX2 R149, R149 ;  /* 0x0000009500957308 */ /* 0x000e700000000800 */
[----:B------:R-:W2:Y:S08]  /*1c010*/  MUFU.EX2 R151, R151 ;  /* 0x0000009700977308 */ /* 0x000eb00000000800 */
[----:B------:R-:W4:Y:S01]  /*1c020*/  MUFU.EX2 R166, R166 ;  /* 0x000000a600a67308 */ /* 0x000f220000000800 */
[----:B-1----:R-:W-:Y:S01]  /*1c030*/  F2FP.F16.F32.PACK_AB R96, R149, R148 ;  /* 0x000000949560723e */ /* 0x002fe200000000ff */
[----:B------:R-:W-:Y:S01]  /*1c040*/  FADD.FTZ R148, R148, R3 ;  /* 0x0000000394947221 */ /* 0x000fe20000010000 */
[----:B------:R-:W-:-:S03]  /*1c050*/  MOV R3, R159 ;  /* 0x0000009f00037202 */ /* 0x000fc60000000f00 */
[----:B------:R-:W-:Y:S02]  /*1c060*/  FADD.FTZ R149, R149, R148 ;  /* 0x0000009495957221 */ /* 0x000fe40000010000 */
[----:B------:R-:W1:Y:S01]  /*1c070*/  MUFU.EX2 R164, R164 ;  /* 0x000000a400a47308 */ /* 0x000e620000000800 */
[----:B--2---:R-:W-:Y:S01]  /*1c080*/  F2FP.F16.F32.PACK_AB R98, R151, R150 ;  /* 0x000000969762723e */ /* 0x004fe200000000ff */
        /* <DEDUP_REMOVED lines=36> */
.L_x_3342:
        /* <DEDUP_REMOVED lines=14> */
.L_x_3352:
        /* <DEDUP_REMOVED lines=70> */
.L_x_3349:
        /* <DEDUP_REMOVED lines=395> */
.L_x_3351:
        /* <DEDUP_REMOVED lines=89> */
.L_x_3350:
        /* <DEDUP_REMOVED lines=526> */
.L_x_3348:
        /* <DEDUP_REMOVED lines=269> */
.L_x_3354:
[----:B------:R-:W-:Y:S05]  /*21800*/  BSYNC B0 ;  /* 0x0000000000007941 */ /* 0x000fea0003800000 */
.L_x_3353:
        /* <DEDUP_REMOVED lines=38> */
.L_x_3356:
[----:B------:R-:W-:Y:S05]  /*21a70*/  BSYNC B0 ;  /* 0x0000000000007941 */ /* 0x000fea0003800000 */
.L_x_3355:
        /* <DEDUP_REMOVED lines=14> */
.L_x_3358:
[----:B------:R-:W-:Y:S05]  /*21b60*/  BSYNC B0 ;  /* 0x0000000000007941 */ /* 0x000fea0003800000 */
.L_x_3357:
        /* <DEDUP_REMOVED lines=13> */
.L_x_3360:
[----:B------:R-:W-:Y:S05]  /*21c40*/  BSYNC B0 ;  /* 0x0000000000007941 */ /* 0x000fea0003800000 */
.L_x_3359:
        /* <DEDUP_REMOVED lines=13> */
.L_x_3362:
[----:B------:R-:W-:Y:S05]  /*21d20*/  BSYNC B0 ;  /* 0x0000000000007941 */ /* 0x000fea0003800000 */
.L_x_3361:
        /* <DEDUP_REMOVED lines=13> */
.L_x_3364:
[----:B------:R-:W-:Y:S05]  /*21e00*/  BSYNC B0 ;  /* 0x0000000000007941 */ /* 0x000fea0003800000 */
.L_x_3363:
        /* <DEDUP_REMOVED lines=13> */
.L_x_3366:
[----:B------:R-:W-:Y:S05]  /*21ee0*/  BSYNC B0 ;  /* 0x0000000000007941 */ /* 0x000fea0003800000 */
.L_x_3365:
        /* <DEDUP_REMOVED lines=13> */
.L_x_3368:
[----:B------:R-:W-:Y:S05]  /*21fc0*/  BSYNC B0 ;  /* 0x0000000000007941 */ /* 0x000fea0003800000 */
.L_x_3367:
        /* <DEDUP_REMOVED lines=11> */
.L_x_3369:
        /* <DEDUP_REMOVED lines=16> */
.L_x_7463:


//--------------------- .text._ZN5flash24flash_fwd_splitkv_kernelI23Flash_fwd_kernel_traitsILi192ELi64ELi64ELi4ELb0ELb0EN7cutlass6half_tE19Flash_kernel_traitsILi192ELi64ELi64ELi4ES3_EELb0ELb0ELb0ELb0ELb1ELb0ELb0ELb0EEEvNS_16Flash_fwd_paramsE --------------------------
	.section	.text._ZN5flash24flash_fwd_splitkv_kernelI23Flash_fwd_kernel_traitsILi192ELi64ELi64ELi4ELb0ELb0EN7cutlass6half_tE19Flash_kernel_traitsILi192ELi64ELi64ELi4ES3_EELb0ELb0ELb0ELb0ELb1ELb0ELb0ELb0EEEvNS_16Flash_fwd_paramsE,"ax",@progbits
	.align	128
        .global         _ZN5flash24flash_fwd_splitkv_kernelI23Flash_fwd_kernel_traitsILi192ELi64ELi64ELi4ELb0ELb0EN7cutlass6half_tE19Flash_kernel_traitsILi192ELi64ELi64ELi4ES3_EELb0ELb0ELb0ELb0ELb1ELb0ELb0ELb0EEEvNS_16Flash_fwd_paramsE
        .type           _ZN5flash24flash_fwd_splitkv_kernelI23Flash_fwd_kernel_traitsILi192ELi64ELi64ELi4ELb0ELb0EN7cutlass6half_tE19Flash_kernel_traitsILi192ELi64ELi64ELi4ES3_EELb0ELb0ELb0ELb0ELb1ELb0ELb0ELb0EEEvNS_16Flash_fwd_paramsE,@function
        .size           _ZN5flash24flash_fwd_splitkv_kernelI23Flash_fwd_kernel_traitsILi192ELi64ELi64ELi4ELb0ELb0EN7cutlass6half_tE19Flash_kernel_traitsILi192ELi64ELi64ELi4ES3_EELb0ELb0ELb0ELb0ELb1ELb0ELb0ELb0EEEvNS_16Flash_fwd_paramsE,(.L_x_7464 - _ZN5flash24flash_fwd_splitkv_kernelI23Flash_fwd_kernel_traitsILi192ELi64ELi64ELi4ELb0ELb0EN7cutlass6half_tE19Flash_kernel_traitsILi192ELi64ELi64ELi4ES3_EELb0ELb0ELb0ELb0ELb1ELb0ELb0ELb0EEEvNS_16Flash_fwd_paramsE)
        .other          _ZN5flash24flash_fwd_splitkv_kernelI23Flash_fwd_kernel_traitsILi192ELi64ELi64ELi4ELb0ELb0EN7cutlass6half_tE19Flash_kernel_traitsILi192ELi64ELi64ELi4ES3_EELb0ELb0ELb0ELb0ELb1ELb0ELb0ELb0EEEvNS_16Flash_fwd_paramsE,@"STO_CUDA_ENTRY STV_DEFAULT"
_ZN5flash24flash_fwd_splitkv_kernelI23Flash_fwd_kernel_traitsILi192ELi64ELi64ELi4ELb0ELb0EN7cutlass6half_tE19Flash_kernel_traitsILi192ELi64ELi64ELi4ES3_EELb0ELb0ELb0ELb0ELb1ELb0ELb0ELb0EEEvNS_16Flash_fwd_paramsE:
.text._ZN5flash24flash_fwd_splitkv_kernelI23Flash_fwd_kernel_traitsILi192ELi64ELi64ELi4ELb0ELb0EN7cutlass6half_tE19Flash_kernel_traitsILi192ELi64ELi64ELi4ES3_EELb0ELb0ELb0ELb0ELb1ELb0ELb0ELb0EEEvNS_16Flash_fwd_paramsE:
        /* <DEDUP_REMOVED lines=39> */
.L_x_3370:
[----:B------:R-:W1:Y:S02]  /*0270*/  LDC R4, c[0x0][0x2c8] ;  /* 0x0000b200ff047b82 */ /* 0x000e640000000800 */
.L_x_3371:
        /* <DEDUP_REMOVED lines=31> */
[--C-:B------:R-:W-:Y:S01]  /*0470*/  IMAD.IADD R0, R0, 0x1, -R199.reuse ;  /* 0x0000000100007824 */ /* 0x100fe200078e0ac7 */
[C---:B------:R-:W-:Y:S01]  /*0480*/  LOP3.LUT P6, RZ, R86.reuse, 0x7, RZ, 0xc0, !PT ;  /* 0x0000000756ff7812 */ /* 0x040fe200078cc0ff */
[----:B------:R-:W-:Y:S01]  /*0490*/  ULDC.64 UR4, c[0x0][0x2a0] ;  /* 0x0000a80000047ab9 */ /* 0x000fe20000000a00 */
[----:B------:R-:W-:Y:S01]  /*04a0*/  LEA.HI R7, R7, R86, RZ, 0x3 ;  /* 0x0000005607077211 */ /* 0x000fe200078f18ff */
[----:B------:R-:W-:Y:S01]  /*04b0*/  ULDC UR6, c[0x0][0x270] ;  /* 0x00009c0000067ab9 */ /* 0x000fe20000000800 */
[----:B------:R-:W-:Y:S01]  /*04c0*/  SHF.R.S32.HI R15, RZ, 0x1f, R199 ;  /* 0x0000001fff0f7819 */ /* 0x000fe200000114c7 */
[----:B------:R-:W-:Y:S01]  /*04d0*/  IMAD R8, R9, UR6, R38 ;  /* 0x0000000609087c24 */ /* 0x000fe2000f8e0226 */
[----:B------:R-:W-:Y:S01]  /*04e0*/  LOP3.LUT R13, R7, 0x1ffffff8, RZ, 0xc0, !PT ;  /* 0x1ffffff8070d7812 */ /* 0x000fe200078ec0ff */
[----:B------:R-:W-:Y:S01]  /*04f0*/  BSSY B0, `(.L_x_3373) ;  /* 0x000002f000007945 */ /* 0x000fe20003800000 */
[----:B------:R-:W-:Y:S01]  /*0500*/  SHF.R.S32.HI R7, RZ, 0x3, R7 ;  /* 0x00000003ff077819 */ /* 0x000fe20000011407 */
[----:B------:R-:W2:Y:S01]  /*0510*/  @!P0 LDC.64 R2, c[0x0][0x290] ;  /* 0x0000a400ff028b82 */ /* 0x000ea20000000a00 */
[----:B------:R-:W-:Y:S01]  /*0520*/  @!P0 SHF.R.S32.HI R11, RZ, 0x1f, R9 ;  /* 0x0000001fff0b8819 */ /* 0x000fe20000011409 */
[----:B------:R-:W-:Y:S01]  /*0530*/  IMAD.IADD R86, R86, 0x1, -R13 ;  /* 0x0000000156567824 */ /* 0x000fe200078e0a0d */
[----:B------:R-:W-:-:S03]  /*0540*/  ISETP.GE.OR P5, PT, R7, R0, P6 ;  /* 0x000000000700720c */ /* 0x000fc600037a6670 */
[----:B------:R-:W-:-:S05]  /*0550*/  IMAD.SHL.U32 R86, R86, 0x8, RZ ;  /* 0x0000000856567824 */ /* 0x000fca00078e00ff */
[----:B------:R-:W-:-:S03]  /*0560*/  SHF.R.S32.HI R87, RZ, 0x1f, R86 ;  /* 0x0000001fff577819 */ /* 0x000fc60000011456 */
[----:B-1----:R-:W-:-:S04]  /*0570*/  IMAD.WIDE.U32 R86, R199, R4, R86 ;  /* 0x00000004c7567225 */ /* 0x002fc800078e0056 */
[----:B--2---:R-:W-:Y:S02]  /*0580*/  @!P0 IMAD R6, R11, R2, RZ ;  /* 0x000000020b068224 */ /* 0x004fe400078e02ff */
[----:B------:R-:W-:-:S04]  /*0590*/  @P0 IMAD.WIDE.U32 R10, R202, R4, RZ ;  /* 0x00000004ca0a0225 */ /* 0x000fc800078e00ff */
[----:B------:R-:W-:-:S04]  /*05a0*/  @!P0 IMAD.WIDE.U32 R12, R9, R2, RZ ;  /* 0x00000002090c8225 */ /* 0x000fc800078e00ff */
[----:B------:R-:W-:Y:S01]  /*05b0*/  @P0 IMAD R202, R202, R5, R11 ;  /* 0x00000005caca0224 */ /* 0x000fe200078e020b */
[----:B------:R-:W-:Y:S01]  /*05c0*/  @!P0 MOV R10, R12 ;  /* 0x0000000c000a8202 */ /* 0x000fe20000000f00 */
[----:B------:R-:W-:Y:S02]  /*05d0*/  VIADD R11, R7, 0x10 ;  /* 0x00000010070b7836 */ /* 0x000fe40000000000 */
[----:B------:R-:W-:Y:S01]  /*05e0*/  @!P0 IMAD R3, R9, R3, R6 ;  /* 0x0000000309038224 */ /* 0x000fe200078e0206 */
[----:B------:R-:W-:Y:S01]  /*05f0*/  SHF.R.S32.HI R6, RZ, 0x1f, R38 ;  /* 0x0000001fff067819 */ /* 0x000fe20000011426 */
[----:B------:R-:W-:Y:S01]  /*0600*/  IMAD R2, R15, R4, RZ ;  /* 0x000000040f027224 */ /* 0x000fe200078e02ff */
[-C--:B------:R-:W-:Y:S01]  /*0610*/  ISETP.GE.AND P2, PT, R11, R0.reuse, PT ;  /* 0x000000000b00720c */ /* 0x080fe20003f46270 */
[----:B------:R-:W-:Y:S01]  /*0620*/  @!P0 IMAD.IADD R202, R13, 0x1, R3 ;  /* 0x000000010dca8824 */ /* 0x000fe200078e0203 */
[----:B------:R-:W-:Y:S01]  /*0630*/  ISETP.GE.OR P4, PT, R11, R0, P6 ;  /* 0x000000000b00720c */ /* 0x000fe20003786670 */
[----:B------:R-:W-:Y:S01]  /*0640*/  IMAD R11, R199, R5, R2 ;  /* 0x00000005c70b7224 */ /* 0x000fe200078e0202 */
[----:B------:R-:W-:Y:S01]  /*0650*/  IADD3 R10, P0, R10, R86, RZ ;  /* 0x000000560a0a7210 */ /* 0x000fe20007f1e0ff */
[----:B------:R-:W-:Y:S01]  /*0660*/  VIADD R3, R7, 0x20 ;  /* 0x0000002007037836 */ /* 0x000fe20000000000 */
[----:B------:R-:W-:-:S02]  /*0670*/  SHF.R.S32.HI R9, RZ, 0x1f, R7 ;  /* 0x0000001fff097819 */ /* 0x000fc40000011407 */
[----:B------:R-:W-:Y:S02]  /*0680*/  IADD3.X R11, R202, R87, R11, P0, !PT ;  /* 0x00000057ca0b7210 */ /* 0x000fe400007fe40b */
[-C--:B------:R-:W-:Y:S02]  /*0690*/  ISETP.GE.AND P0, PT, R7, R0.reuse, PT ;  /* 0x000000000700720c */ /* 0x080fe40003f06270 */
[CC--:B------:R-:W-:Y:S02]  /*06a0*/  ISETP.GE.AND P1, PT, R3.reuse, R0.reuse, PT ;  /* 0x000000000300720c */ /* 0x0c0fe40003f26270 */
[----:B------:R-:W-:Y:S01]  /*06b0*/  ISETP.GE.OR P3, PT, R3, R0, P6 ;  /* 0x000000000300720c */ /* 0x000fe20003766670 */
[----:B------:R-:W-:-:S04]  /*06c0*/  IMAD R3, R6, UR4, RZ ;  /* 0x0000000406037c24 */ /* 0x000fc8000f8e02ff */
[C---:B------:R-:W-:Y:S02]  /*06d0*/  IMAD R3, R38.reuse, UR5, R3 ;  /* 0x0000000526037c24 */ /* 0x040fe4000f8e0203 */
[----:B------:R-:W-:Y:S01]  /*06e0*/  IMAD.WIDE.U32 R38, R38, UR4, R10 ;  /* 0x0000000426267c25 */ /* 0x000fe2000f8e000a */
[----:B------:R-:W-:-:S03]  /*06f0*/  ULDC UR4, c[0x0][0x2c4] ;  /* 0x0000b10000047ab9 */ /* 0x000fc60000000800 */
[----:B------:R-:W-:Y:S01]  /*0700*/  IMAD R8, R8, UR4, R199 ;  /* 0x0000000408087c24 */ /* 0x000fe2000f8e02c7 */
[----:B------:R-:W-:Y:S01]  /*0710*/  IADD3 R15, R39, R3, RZ ;  /* 0x00000003270f7210 */ /* 0x000fe20007ffe0ff */
[----:B------:R-:W-:Y:S06]  /*0720*/  @P0 BRA `(.L_x_3374) ;  /* 0x00000000002c0947 */ /* 0x000fec0003800000 */
[----:B------:R-:W-:Y:S01]  /*0730*/  MOV R14, R38 ;  /* 0x00000026000e7202 */ /* 0x000fe20000000f00 */
[----:B------:R-:W-:Y:S01]  /*0740*/  IMAD R2, R9, R4, RZ ;  /* 0x0000000409027224 */ /* 0x000fe200078e02ff */
[----:B------:R-:W-:-:S03]  /*0750*/  ULDC.64 UR4, c[0x0][0x280] ;  /* 0x0000a00000047ab9 */ /* 0x000fc60000000a00 */
[----:B------:R-:W-:-:S04]  /*0760*/  IMAD.WIDE.U32 R10, R7, R4, R14 ;  /* 0x00000004070a7225 */ /* 0x000fc800078e000e */
[----:B------:R-:W-:Y:S01]  /*0770*/  IMAD R2, R7, R5, R2 ;  /* 0x0000000507027224 */ /* 0x000fe200078e0202 */
[----:B------:R-:W-:-:S04]  /*0780*/  LEA R12, P0, R10, UR4, 0x1 ;  /* 0x000000040a0c7c11 */ /* 0x000fc8000f8008ff */
[----:B------:R-:W-:-:S04]  /*0790*/  IADD3 R2, R11, R2, RZ ;  /* 0x000000020b027210 */ /* 0x000fc80007ffe0ff */
[----:B------:R-:W-:-:S05]  /*07a0*/  LEA.HI.X R13, R10, UR5, R2, 0x1, P0 ;  /* 0x000000050a0d7c11 */ /* 0x000fca00080f0c02 */
[----:B------:R1:W-:Y:S04]  /*07b0*/  STG.E.128 desc[UR12][R12.64], RZ ;  /* 0x000000ff0c007986 */ /* 0x0003e8000c101d0c */
[----:B------:R1:W-:Y:S04]  /*07c0*/  STG.E.128 desc[UR12][R12.64+0x80], RZ ;  /* 0x000080ff0c007986 */ /* 0x0003e8000c101d0c */
[----:B------:R1:W-:Y:S02]  /*07d0*/  STG.E.128 desc[UR12][R12.64+0x100], RZ ;  /* 0x000100ff0c007986 */ /* 0x0003e4000c101d0c */
.L_x_3374:
[----:B------:R-:W-:Y:S05]  /*07e0*/  BSYNC B0 ;  /* 0x0000000000007941 */ /* 0x000fea0003800000 */
.L_x_3373:
[----:B------:R-:W-:Y:S01]  /*07f0*/  BSSY B0, `(.L_x_3375) ;  /* 0x0000012000007945 */ /* 0x000fe20003800000 */
[----:B------:R-:W-:Y:S02]  /*0800*/  IADD3 R6, P0, R8, R7, RZ ;  /* 0x0000000708067210 */ /* 0x000fe40007f1e0ff */
[----:B------:R-:W-:Y:S01]  /*0810*/  IADD3 R11, R7, 0x30, RZ ;  /* 0x00000030070b7810 */ /* 0x000fe20007ffe0ff */
[----:B------:R-:W-:Y:S05]  /*0820*/  @P2 BRA `(.L_x_3376) ;  /* 0x0000000000382947 */ /* 0x000fea0003800000 */
[----:B------:R-:W-:Y:S01]  /*0830*/  IADD3 R3, P2, R7, 0x10, RZ ;  /* 0x0000001007037810 */ /* 0x000fe20007f5e0ff */
[----:B-1----:R-:W-:Y:S01]  /*0840*/  IMAD.MOV.U32 R12, RZ, RZ, R38 ;  /* 0x000000ffff0c7224 */ /* 0x002fe200078e0026 */
[----:B------:R-:W-:-:S03]  /*0850*/  ULDC.64 UR4, c[0x0][0x280] ;  /* 0x0000a00000047ab9 */ /* 0x000fc60000000a00 */
[----:B------:R-:W-:-:S04]  /*0860*/  IMAD.X R13, RZ, RZ, R9, P2 ;  /* 0x000000ffff0d7224 */ /* 0x000fc800010e0609 */
[----:B------:R-:W-:Y:S01]  /*0870*/  IMAD R2, R13, R4, RZ ;  /* 0x000000040d027224 */ /* 0x000fe200078e02ff */
[----:B------:R-:W-:-:S03]  /*0880*/  MOV R13, R15 ;  /* 0x0000000f000d7202 */ /* 0x000fc60000000f00 */
[C---:B------:R-:W-:Y:S02]  /*0890*/  IMAD R2, R3.reuse, R5, R2 ;  /* 0x0000000503027224 */ /* 0x040fe400078e0202 */
[----:B------:R-:W-:-:S03]  /*08a0*/  IMAD.WIDE.U32 R12, R3, R4, R12 ;  /* 0x00000004030c7225 */ /* 0x000fc600078e000c */
[----:B------:R-:W-:Y:S02]  /*08b0*/  LEA R16, P2, R12, UR4, 0x1 ;  /* 0x000000040c107c11 */ /* 0x000fe4000f8408ff */
[----:B------:R-:W-:-:S04]  /*08c0*/  IADD3 R3, R13, R2, RZ ;  /* 0x000000020d037210 */ /* 0x000fc80007ffe0ff */
[----:B------:R-:W-:-:S05]  /*08d0*/  LEA.HI.X R17, R12, UR5, R3, 0x1, P2 ;  /* 0x000000050c117c11 */ /* 0x000fca00090f0c03 */
[----:B------:R2:W-:Y:S04]  /*08e0*/  STG.E.128 desc[UR12][R16.64], RZ ;  /* 0x000000ff10007986 */ /* 0x0005e8000c101d0c */
[----:B------:R2:W-:Y:S04]  /*08f0*/  STG.E.128 desc[UR12][R16.64+0x80], RZ ;  /* 0x000080ff10007986 */ /* 0x0005e8000c101d0c */
[----:B------:R2:W-:Y:S02]  /*0900*/  STG.E.128 desc[UR12][R16.64+0x100], RZ ;  /* 0x000100ff10007986 */ /* 0x0005e4000c101d0c */
.L_x_3376:
[----:B------:R-:W-:Y:S05]  /*0910*/  BSYNC B0 ;  /* 0x0000000000007941 */ /* 0x000fea0003800000 */
.L_x_3375:
[----:B------:R-:W-:Y:S01]  /*0920*/  BSSY B0, `(.L_x_3377) ;  /* 0x0000011000007945 */ /* 0x000fe20003800000 */
[----:B------:R-:W-:-:S03]  /*0930*/  ISETP.GE.AND P2, PT, R11, R0, PT ;  /* 0x000000000b00720c */ /* 0x000fc60003f46270 */
[----:B------:R-:W-:Y:S10]  /*0940*/  @P1 BRA `(.L_x_3378) ;  /* 0x0000000000381947 */ /* 0x000ff40003800000 */
        /* <DEDUP_REMOVED lines=8> */
[----:B--2---:R-:W-:Y:S02]  /*09d0*/  LEA R16, P1, R12, UR4, 0x1 ;  /* 0x000000040c107c11 */ /* 0x004fe4000f8208ff */
[----:B------:R-:W-:-:S04]  /*09e0*/  IADD3 R3, R13, R2, RZ ;  /* 0x000000020d037210 */ /* 0x000fc80007ffe0ff */
[----:B------:R-:W-:-:S05]  /*09f0*/  LEA.HI.X R17, R12, UR5, R3, 0x1, P1 ;  /* 0x000000050c117c11 */ /* 0x000fca00088f0c03 */
[----:B------:R3:W-:Y:S04]  /*0a00*/  STG.E.128 desc[UR12][R16.64], RZ ;  /* 0x000000ff10007986 */ /* 0x0007e8000c101d0c */
[----:B------:R3:W-:Y:S04]  /*0a10*/  STG.E.128 desc[UR12][R16.64+0x80], RZ ;  /* 0x000080ff10007986 */ /* 0x0007e8000c101d0c */
[----:B------:R3:W-:Y:S02]  /*0a20*/  STG.E.128 desc[UR12][R16.64+0x100], RZ ;  /* 0x000100ff10007986 */ /* 0x0007e4000c101d0c */
.L_x_3378:
[----:B------:R-:W-:Y:S05]  /*0a30*/  BSYNC B0 ;  /* 0x0000000000007941 */ /* 0x000fea0003800000 */
.L_x_3377:
[----:B------:R-:W-:Y:S04]  /*0a40*/  BSSY B0, `(.L_x_3379) ;  /* 0x000000f000007945 */ /* 0x000fe80003800000 */
[----:B------:R-:W-:Y:S05]  /*0a50*/  @P2 BRA `(.L_x_3380) ;  /* 0x0000000000342947 */ /* 0x000fea0003800000 */
[----:B------:R-:W-:Y:S01]  /*0a60*/  IADD3 R7, P1, R7, 0x30, RZ ;  /* 0x0000003007077810 */ /* 0x000fe20007f3e0ff */
[----:B------:R-:W-:Y:S01]  /*0a70*/  ULDC.64 UR4, c[0x0][0x280] ;  /* 0x0000a00000047ab9 */ /* 0x000fe20000000a00 */
[----:B------:R-:W-:Y:S02]  /*0a80*/  MOV R14, R38 ;  /* 0x00000026000e7202 */ /* 0x000fe40000000f00 */
[----:B------:R-:W-:-:S03]  /*0a90*/  IADD3.X R3, RZ, R9, RZ, P1, !PT ;  /* 0x00000009ff037210 */ /* 0x000fc60000ffe4ff */
[----:B------:R-:W-:-:S04]  /*0aa0*/  IMAD.WIDE.U32 R14, R7, R4, R14 ;  /* 0x00000004070e7225 */ /* 0x000fc800078e000e */
[----:B------:R-:W-:-:S04]  /*0ab0*/  IMAD R2, R3, R4, RZ ;  /* 0x0000000403027224 */ /* 0x000fc800078e02ff */
[----:B------:R-:W-:Y:S01]  /*0ac0*/  IMAD R5, R7, R5, R2 ;  /* 0x0000000507057224 */ /* 0x000fe200078e0202 */
[----:B------:R-:W-:-:S04]  /*0ad0*/  LEA R2, P1, R14, UR4, 0x1 ;  /* 0x000000040e027c11 */ /* 0x000fc8000f8208ff */
[----:B------:R-:W-:-:S04]  /*0ae0*/  IADD3 R5, R15, R5, RZ ;  /* 0x000000050f057210 */ /* 0x000fc80007ffe0ff */
[----:B------:R-:W-:-:S05]  /*0af0*/  LEA.HI.X R3, R14, UR5, R5, 0x1, P1 ;  /* 0x000000050e037c11 */ /* 0x000fca00088f0c05 */
[----:B------:R4:W-:Y:S04]  /*0b00*/  STG.E.128 desc[UR12][R2.64], RZ ;  /* 0x000000ff02007986 */ /* 0x0009e8000c101d0c */
[----:B------:R4:W-:Y:S04]  /*0b10*/  STG.E.128 desc[UR12][R2.64+0x80], RZ ;  /* 0x000080ff02007986 */ /* 0x0009e8000c101d0c */
[----:B------:R4:W-:Y:S02]  /*0b20*/  STG.E.128 desc[UR12][R2.64+0x100], RZ ;  /* 0x000100ff02007986 */ /* 0x0009e4000c101d0c */
.L_x_3380:
[----:B------:R-:W-:Y:S05]  /*0b30*/  BSYNC B0 ;  /* 0x0000000000007941 */ /* 0x000fea0003800000 */
.L_x_3379:
[----:B------:R-:W-:Y:S01]  /*0b40*/  ULDC.64 UR4, c[0x0][0x2b0] ;  /* 0x0000ac0000047ab9 */ /* 0x000fe20000000a00 */
[----:B------:R-:W-:Y:S01]  /*0b50*/  ISETP.GE.OR P6, PT, R11, R0, P6 ;  /* 0x000000000b00720c */ /* 0x000fe200037c6670 */
[----:B------:R-:W-:Y:S01]  /*0b60*/  @!P4 IMAD.MOV.U32 R7, RZ, RZ, 0x7f800000 ;  /* 0x7f800000ff07c424 */ /* 0x000fe200078e00ff */
[----:B------:R-:W-:Y:S01]  /*0b70*/  LEA.HI.X.SX32 R9, R8, R9, 0x1, P0 ;  /* 0x0000000908097211 */ /* 0x000fe200000f0eff */
[----:B------:R-:W-:Y:S01]  /*0b80*/  @!P3 IMAD.MOV.U32 R5, RZ, RZ, 0x7f800000 ;  /* 0x7f800000ff05b424 */ /* 0x000fe200078e00ff */
[----:B----4-:R-:W-:-:S04]  /*0b90*/  LEA R2, P0, R6, UR4, 0x2 ;  /* 0x0000000406027c11 */ /* 0x010fc8000f8010ff */
        /* <DEDUP_REMOVED lines=9> */
.L_x_3372:
        /* <DEDUP_REMOVED lines=24> */
.L_x_3381:
[----:B------:R-:W-:Y:S05]  /*0db0*/  @!P6 BRA `(.L_x_3382) ;  /* 0x000000040038e947 */ /* 0x000fea0003800000 */
[----:B-----5:R-:W2:Y:S01]  /*0dc0*/  LDC R8, c[0x0][0x380] ;  /* 0x0000e000ff087b82 */ /* 0x020ea20000000800 */
        /* <DEDUP_REMOVED lines=29> */
[----:B------:R-:W3:Y:S01]  /*0fa0*/  LDG.E R4, desc[UR12][R14.64] ;  /* 0x0000000c0e047981 */ /* 0x000ee2000c1e1900 */
[----:B--2---:R-:W-:-:S04]  /*0fb0*/  IABS R2, R7 ;  /* 0x0000000700027213 */ /* 0x004fc80000000000 */
[----:B------:R-:W2:Y:S08]  /*0fc0*/  I2F.RP R6, R2 ;  /* 0x0000000200067306 */ /* 0x000eb00000209400 */
[----:B--2---:R-:W2:Y:S02]  /*0fd0*/  MUFU.RCP R13, R6 ;  /* 0x00000006000d7308 */ /* 0x004ea40000001000 */
[----:B--2---:R-:W-:Y:S01]  /*0fe0*/  IADD3 R13, R13, 0xffffffe, RZ ;  /* 0x0ffffffe0d0d7810 */ /* 0x004fe20007ffe0ff */
[----:B------:R-:W-:-:S04]  /*0ff0*/  IMAD.MOV R6, RZ, RZ, -R11 ;  /* 0x000000ffff067224 */ /* 0x000fc800078e0a0b */
[----:B------:R-:W-:Y:S01]  /*1000*/  IMAD R25, R8, R6, R25 ;  /* 0x0000000608197224 */ /* 0x000fe200078e0219 */
[----:B------:R-:W2:Y:S04]  /*1010*/  F2I.FTZ.U32.TRUNC.NTZ R13, R13 ;  /* 0x0000000d000d7305 */ /* 0x000ea8000021f000 */
[----:B------:R-:W-:Y:S01]  /*1020*/  SHF.R.S32.HI R23, RZ, 0x1f, R25 ;  /* 0x0000001fff177819 */ /* 0x000fe20000011419 */
[----:B--2---:R-:W-:-:S04]  /*1030*/  IMAD.MOV R3, RZ, RZ, -R13 ;  /* 0x000000ffff037224 */ /* 0x004fc800078e0a0d */
[----:B------:R-:W-:Y:S01]  /*1040*/  IMAD R5, R3, R2, RZ ;  /* 0x0000000203057224 */ /* 0x000fe200078e02ff */
[----:B------:R-:W-:-:S03]  /*1050*/  IABS R3, R38 ;  /* 0x0000002600037213 */ /* 0x000fc60000000000 */
        /* <DEDUP_REMOVED lines=17> */
[----:B---3--:R-:W-:Y:S01]  /*1170*/  SHF.R.S32.HI R5, RZ, 0x1f, R4 ;  /* 0x0000001fff057819 */ /* 0x008fe20000011404 */
[----:B------:R-:W-:-:S04]  /*1180*/  IMAD.WIDE.U32 R10, R4, UR4, RZ ;  /* 0x00000004040a7c25 */ /* 0x000fc8000f8e00ff */
        /* <DEDUP_REMOVED lines=11> */
[----:B------:R-:W-:Y:S02]  /*1240*/  IMAD.IADD R11, R11, 0x1, R6 ;  /* 0x000000010b0b7824 */ /* 0x000fe400078e0206 */
[C---:B------:R-:W-:Y:S02]  /*1250*/  IMAD R7, R22.reuse, UR5, R7 ;  /* 0x0000000516077c24 */ /* 0x040fe4000f8e0207 */
[----:B------:R-:W-:Y:S01]  /*1260*/  IMAD.WIDE.U32 R82, R22, UR4, R10 ;  /* 0x0000000416527c25 */ /* 0x000fe2000f8e000a */
[----:B------:R-:W-:-:S04]  /*1270*/  IADD3 R10, R29, R3, RZ ;  /* 0x000000031d0a7210 */ /* 0x000fc80007ffe0ff */
[----:B------:R-:W-:Y:S01]  /*1280*/  IADD3 R6, R83, R7, RZ ;  /* 0x0000000753067210 */ /* 0x000fe20007ffe0ff */
[----:B------:R-:W-:Y:S06]  /*1290*/  BRA `(.L_x_3383) ;  /* 0x0000000400307947 */ /* 0x000fec0003800000 */
.L_x_3382:
        /* <DEDUP_REMOVED lines=49> */
.L_x_3384:
[----:B------:R-:W-:Y:S01]  /*15b0*/  @!P0 LOP3.LUT R22, RZ, R13, RZ, 0x33, !PT ;  /* 0x0000000dff168212 */ /* 0x000fe200078e33ff */
[----:B------:R-:W-:Y:S01]  /*15c0*/  IMAD R6, R23, R80, RZ ;  /* 0x0000005017067224 */ /* 0x000fe200078e02ff */
[----:B------:R-:W-:Y:S02]  /*15d0*/  MOV R13, R7 ;  /* 0x00000007000d7202 */ /* 0x000fe40000000f00 */
[----:B------:R-:W-:Y:S01]  /*15e0*/  SHF.R.S32.HI R19, RZ, 0x1f, R22 ;  /* 0x0000001fff137819 */ /* 0x000fe20000011416 */
[-C--:B------:R-:W-:Y:S01]  /*15f0*/  IMAD R7, R81, R25.reuse, R6 ;  /* 0x0000001951077224 */ /* 0x080fe200078e0206 */
[----:B------:R-:W-:Y:S01]  /*1600*/  @P3 IADD3 R10, R11, R10, RZ ;  /* 0x0000000a0b0a3210 */ /* 0x000fe20007ffe0ff */
[----:B------:R-:W-:-:S04]  /*1610*/  IMAD.WIDE.U32 R12, R80, R25, R12 ;  /* 0x00000019500c7225 */ /* 0x000fc800078e000c */
[----:B--2---:R-:W-:Y:S01]  /*1620*/  IMAD R6, R19, R2, RZ ;  /* 0x0000000213067224 */ /* 0x004fe200078e02ff */
[----:B------:R-:W-:Y:S01]  /*1630*/  IADD3 R13, R13, R7, RZ ;  /* 0x000000070d0d7210 */ /* 0x000fe20007ffe0ff */
[----:B-1----:R-:W-:-:S04]  /*1640*/  @P3 IMAD.WIDE.U32 R28, R10, R4, RZ ;  /* 0x000000040a1c3225 */ /* 0x002fc800078e00ff */
        /* <DEDUP_REMOVED lines=16> */
[----:B------:R-:W-:-:S07]  /*1750*/  IADD3 R10, R29, R3, RZ ;  /* 0x000000031d0a7210 */ /* 0x000fce0007ffe0ff */
.L_x_3383:
[----:B------:R-:W-:Y:S01]  /*1760*/  ISETP.NE.AND P3, PT, R202, -0x1, PT ;  /* 0xffffffffca00780c */ /* 0x000fe20003f65270 */
[----:B------:R-:W-:Y:S01]  /*1770*/  IMAD.IADD R199, R0, 0x1, -R199 ;  /* 0x0000000100c77824 */ /* 0x000fe200078e0ac7 */
[----:B------:R-:W-:Y:S01]  /*1780*/  SHF.R.S32.HI R7, RZ, 0x1f, R86 ;  /* 0x0000001fff077819 */ /* 0x000fe20000011456 */
[----:B------:R-:W-:Y:S01]  /*1790*/  ULDC.64 UR4, c[0x0][0x258] ;  /* 0x0000960000047ab9 */ /* 0x000fe20000000a00 */
[----:B------:R-:W-:Y:S01]  /*17a0*/  SHF.R.S32.HI R15, RZ, 0x1f, R38 ;  /* 0x0000001fff0f7819 */ /* 0x000fe20000011426 */
[----:B------:R-:W-:Y:S01]  /*17b0*/  ULDC.64 UR6, c[0x0][0x268] ;  /* 0x00009a0000067ab9 */ /* 0x000fe20000000a00 */
[----:B-----5:R-:W-:Y:S01]  /*17c0*/  LEA.HI R8, R7, R86, RZ, 0x3 ;  /* 0x0000005607087211 */ /* 0x020fe200078f18ff */
[----:B------:R-:W-:Y:S02]  /*17d0*/  IMAD R19, R19, UR6, RZ ;  /* 0x0000000613137c24 */ /* 0x000fe4000f8e02ff */
[----:B------:R-:W-:Y:S01]  /*17e0*/  IMAD R15, R15, UR4, RZ ;  /* 0x000000040f0f7c24 */ /* 0x000fe2000f8e02ff */
[----:B------:R-:W-:Y:S01]  /*17f0*/  SHF.R.S32.HI R20, RZ, 0x3, R8 ;  /* 0x00000003ff147819 */ /* 0x000fe20000011408 */
[----:B------:R-:W-:-:S02]  /*1800*/  IMAD R19, R22, UR7, R19 ;  /* 0x0000000716137c24 */ /* 0x000fc4000f8e0213 */
[----:B------:R-:W1:Y:S01]  /*1810*/  @!P3 LDC.64 R2, c[0x0][0x228] ;  /* 0x00008a00ff02bb82 */ /* 0x000e620000000a00 */
[----:B------:R-:W-:Y:S01]  /*1820*/  @!P3 SHF.R.S32.HI R11, RZ, 0x1f, R9 ;  /* 0x0000001fff0bb819 */ /* 0x000fe20000011409 */
[C---:B------:R-:W-:Y:S01]  /*1830*/  VIADD R24, R20.reuse, 0x10 ;  /* 0x0000001014187836 */ /* 0x040fe20000000000 */
[CC--:B------:R-:W-:Y:S01]  /*1840*/  ISETP.GE.AND P0, PT, R20.reuse, R199.reuse, PT ;  /* 0x000000c71400720c */ /* 0x0c0fe20003f06270 */
[C---:B------:R-:W-:Y:S01]  /*1850*/  VIADD R16, R20.reuse, 0x30 ;  /* 0x0000003014107836 */ /* 0x040fe20000000000 */
[--C-:B------:R-:W-:Y:S01]  /*1860*/  SHF.R.S32.HI R21, RZ, 0x1f, R20.reuse ;  /* 0x0000001fff157819 */ /* 0x100fe20000011414 */
[----:B------:R-:W-:Y:S01]  /*1870*/  VIADD R18, R20, 0x20 ;  /* 0x0000002014127836 */ /* 0x000fe20000000000 */
[-C--:B------:R-:W-:Y:S01]  /*1880*/  ISETP.GE.AND P5, PT, R24, R199.reuse, PT ;  /* 0x000000c71800720c */ /* 0x080fe20003fa6270 */
[----:B------:R-:W2:Y:S01]  /*1890*/  @P3 LDC.64 R4, c[0x0][0x240] ;  /* 0x00009000ff043b82 */ /* 0x000ea20000000a00 */
[-C--:B------:R-:W-:Y:S01]  /*18a0*/  ISETP.GE.AND P1, PT, R16, R199.reuse, PT ;  /* 0x000000c71000720c */ /* 0x080fe20003f26270 */
[----:B------:R-:W-:Y:S01]  /*18b0*/  IMAD R15, R38, UR5, R15 ;  /* 0x00000005260f7c24 */ /* 0x000fe2000f8e020f */
[----:B------:R-:W-:Y:S01]  /*18c0*/  ISETP.GE.AND P2, PT, R18, R199, PT ;  /* 0x000000c71200720c */ /* 0x000fe20003f46270 */
[----:B------:R-:W-:Y:S01]  /*18d0*/  IMAD.WIDE R40, R41, 0x40, R20 ;  /* 0x0000004029287825 */ /* 0x000fe200078e0214 */
[----:B------:R-:W-:-:S03]  /*18e0*/  UMOV UR5, 0x400 ;  /* 0x0000040000057882 */ /* 0x000fc60000000000 */
[----:B------:R-:W-:-:S04]  /*18f0*/  IMAD R85, R21, R80, RZ ;  /* 0x0000005015557224 */ /* 0x000fc800078e02ff */
[----:B------:R-:W3:Y:S01]  /*1900*/  @!P5 S2R R32, SR_CgaCtaId ;  /* 0x000000000020d919 */ /* 0x000ee20000008800 */
[----:B------:R-:W-:Y:S02]  /*1910*/  IMAD R85, R20, R81, R85 ;  /* 0x0000005114557224 */ /* 0x000fe400078e0255 */
[----:B-1----:R-:W-:Y:S01]  /*1920*/  @!P3 IMAD R0, R11, R2, RZ ;  /* 0x000000020b00b224 */ /* 0x002fe200078e02ff */
[----:B------:R-:W1:Y:S03]  /*1930*/  @!P1 S2R R26, SR_CgaCtaId ;  /* 0x00000000001a9919 */ /* 0x000e660000008800 */
[----:B------:R-:W-:Y:S01]  /*1940*/  @!P3 IMAD R0, R9, R3, R0 ;  /* 0x000000030900b224 */ /* 0x000fe200078e0200 */
[----:B------:R-:W4:Y:S01]  /*1950*/  @!P2 S2R R30, SR_CgaCtaId ;  /* 0x00000000001ea919 */ /* 0x000f220000008800 */
[----:B--2---:R-:W-:-:S04]  /*1960*/  @P3 IMAD.WIDE.U32 R12, R202, R4, RZ ;  /* 0x00000004ca0c3225 */ /* 0x004fc800078e00ff */
[----:B------:R-:W-:Y:S02]  /*1970*/  @P3 IMAD R5, R202, R5, R13 ;  /* 0x00000005ca053224 */ /* 0x000fe400078e020d */
[----:B------:R-:W-:Y:S02]  /*1980*/  @P3 IMAD.MOV.U32 R3, RZ, RZ, R12 ;  /* 0x000000ffff033224 */ /* 0x000fe400078e000c */
[----:B------:R-:W-:Y:S01]  /*1990*/  @!P3 IMAD.WIDE.U32 R12, R9, R2, RZ ;  /* 0x00000002090cb225 */ /* 0x000fe200078e00ff */
[----:B------:R-:W-:-:S03]  /*19a0*/  LOP3.LUT R9, R8, 0xfffffff8, RZ, 0xc0, !PT ;  /* 0xfffffff808097812 */ /* 0x000fc600078ec0ff */
[----:B------:R-:W-:Y:S02]  /*19b0*/  @!P3 IMAD.IADD R5, R13, 0x1, R0 ;  /* 0x000000010d05b824 */ /* 0x000fe400078e0200 */
[----:B------:R-:W-:Y:S02]  /*19c0*/  IMAD.IADD R0, R86, 0x1, -R9 ;  /* 0x0000000156007824 */ /* 0x000fe400078e0a09 */
[----:B------:R-:W-:Y:S01]  /*19d0*/  @!P3 IMAD.MOV.U32 R3, RZ, RZ, R12 ;  /* 0x000000ffff03b224 */ /* 0x000fe200078e000c */
[----:B------:R-:W2:Y:S01]  /*19e0*/  @!P0 LDC.64 R8, c[0x0][0x240] ;  /* 0x00009000ff088b82 */ /* 0x000ea20000000a00 */
[----:B------:R-:W-:Y:S02]  /*19f0*/  IMAD.SHL.U32 R204, R0, 0x8, RZ ;  /* 0x0000000800cc7824 */ /* 0x000fe400078e00ff */
[----:B------:R-:W-:-:S03]  /*1a00*/  IMAD.SHL.U32 R13, R20, 0x40, RZ ;  /* 0x00000040140d7824 */ /* 0x000fc600078e00ff */
[C---:B------:R-:W-:Y:S02]  /*1a10*/  IADD3 R28, P3, R204.reuse, R28, RZ ;  /* 0x0000001ccc1c7210 */ /* 0x040fe40007f7e0ff */
[----:B------:R-:W-:Y:S02]  /*1a20*/  SHF.R.S32.HI R11, RZ, 0x1f, R204 ;  /* 0x0000001fff0b7819 */ /* 0x000fe400000114cc */
[----:B------:R-:W-:Y:S02]  /*1a30*/  LOP3.LUT R13, R13, 0x1c0, RZ, 0xc0, !PT ;  /* 0x000001c00d0d7812 */ /* 0x000fe400078ec0ff */
[C---:B------:R-:W-:Y:S01]  /*1a40*/  IADD3 R82, P4, R204.reuse, R82, RZ ;  /* 0x00000052cc527210 */ /* 0x040fe20007f9e0ff */
[C---:B------:R-:W-:Y:S01]  /*1a50*/  IMAD.X R29, R11.reuse, 0x1, R10, P3 ;  /* 0x000000010b1d7824 */ /* 0x040fe200018e060a */
[----:B------:R-:W-:Y:S02]  /*1a60*/  IADD3 R4, P3, R204, R3, RZ ;  /* 0x00000003cc047210 */ /* 0x000fe40007f7e0ff */
[----:B------:R-:W-:Y:S01]  /*1a70*/  SHF.R.U32.HI R2, RZ, 0x3, R13 ;  /* 0x00000003ff027819 */ /* 0x000fe2000001160d */
[C---:B------:R-:W-:Y:S01]  /*1a80*/  IMAD.X R83, R11.reuse, 0x1, R6, P4 ;  /* 0x000000010b537824 */ /* 0x040fe200020e0606 */
[----:B------:R-:W-:Y:S01]  /*1a90*/  @!P5 MOV R3, 0x400 ;  /* 0x000004000003d802 */ /* 0x000fe20000000f00 */
[----:B------:R-:W-:Y:S01]  /*1aa0*/  IMAD.X R5, R11, 0x1, R5, P3 ;  /* 0x000000010b057824 */ /* 0x000fe200018e0605 */
[----:B------:R-:W-:Y:S01]  /*1ab0*/  LOP3.LUT R17, R13, 0x38, R204, 0xf8, !PT ;  /* 0x000000380d117812 */ /* 0x000fe200078ef8cc */
[----:B------:R-:W-:Y:S01]  /*1ac0*/  IMAD.WIDE.U32 R82, R20, R80, R82 ;  /* 0x0000005014527225 */ /* 0x000fe200078e0052 */
[----:B---3--:R-:W-:-:S02]  /*1ad0*/  @!P5 LEA R32, R32, R3, 0x18 ;  /* 0x000000032020d211 */ /* 0x008fc400078ec0ff */
[----:B------:R-:W-:Y:S01]  /*1ae0*/  LOP3.LUT R17, R17, R2, RZ, 0x3c, !PT ;  /* 0x0000000211117212 */ /* 0x000fe200078e3cff */
[----:B------:R-:W-:Y:S01]  /*1af0*/  IMAD.WIDE.U32 R38, R38, UR4, R4 ;  /* 0x0000000426267c25 */ /* 0x000fe2000f8e0004 */
[----:B------:R-:W3:Y:S01]  /*1b00*/  @!P5 LDC.64 R2, c[0x0][0x240] ;  /* 0x00009000ff02db82 */ /* 0x000ee20000000a00 */
[----:B------:R-:W-:Y:S02]  /*1b10*/  LEA.HI R6, R7, R86, RZ, 0x6 ;  /* 0x0000005607067211 */ /* 0x000fe400078f30ff */
[-C--:B--2---:R-:W-:Y:S01]  /*1b20*/  @!P0 IMAD R10, R41, R8.reuse, RZ ;  /* 0x00000008290a8224 */ /* 0x084fe200078e02ff */
[----:B------:R-:W-:Y:S01]  /*1b30*/  @!P2 MOV R13, 0x400 ;  /* 0x00000400000da802 */ /* 0x000fe20000000f00 */
[----:B------:R-:W-:Y:S01]  /*1b40*/  IMAD.IADD R39, R39, 0x1, R15 ;  /* 0x0000000127277824 */ /* 0x000fe200078e020f */
[----:B------:R-:W-:Y:S01]  /*1b50*/  @!P1 MOV R11, 0x400 ;  /* 0x00000400000b9802 */ /* 0x000fe20000000f00 */
[----:B------:R-:W-:Y:S01]  /*1b60*/  IMAD.SHL.U32 R6, R6, 0x8, RZ ;  /* 0x0000000806067824 */ /* 0x000fe200078e00ff */
[----:B------:R-:W2:Y:S01]  /*1b70*/  @!P0 LDC.64 R4, c[0x0][0x210] ;  /* 0x00008400ff048b82 */ /* 0x000ea20000000a00 */
[C---:B------:R-:W-:Y:S01]  /*1b80*/  @!P5 IADD3 R36, P3, R40.reuse, 0x10, RZ ;  /* 0x000000102824d810 */ /* 0x040fe20007f7e0ff */
[C---:B------:R-:W-:Y:S01]  /*1b90*/  @!P0 IMAD R10, R40.reuse, R9, R10 ;  /* 0x00000009280a8224 */ /* 0x040fe200078e020a */
[C---:B------:R-:W-:Y:S01]  /*1ba0*/  @!P2 IADD3 R31, P4, R40.reuse, 0x20, RZ ;  /* 0x00000020281fa810 */ /* 0x040fe20007f9e0ff */
[----:B------:R-:W-:Y:S01]  /*1bb0*/  @!P0 IMAD.WIDE.U32 R34, R40, R8, R38 ;  /* 0x0000000828228225 */ /* 0x000fe200078e0026 */
[----:B-1----:R-:W-:-:S02]  /*1bc0*/  @!P1 LEA R26, R26, R11, 0x18 ;  /* 0x0000000b1a1a9211 */ /* 0x002fc400078ec0ff */
[----:B------:R-:W-:Y:S01]  /*1bd0*/  LOP3.LUT R17, R17, 0xfffffe00, R6, 0xf8, !PT ;  /* 0xfffffe0011117812 */ /* 0x000fe200078ef806 */
[----:B------:R-:W1:Y:S01]  /*1be0*/  S2UR UR4, SR_CgaCtaId ;  /* 0x00000000000479c3 */ /* 0x000e620000008800 */
[----:B----4-:R-:W-:Y:S01]  /*1bf0*/  @!P2 LEA R30, R30, R13, 0x18 ;  /* 0x0000000d1e1ea211 */ /* 0x010fe200078ec0ff */
[----:B------:R-:W-:Y:S02]  /*1c00*/  IMAD.SHL.U32 R6, R133, 0x40, RZ ;  /* 0x0000004085067824 */ /* 0x000fe400078e00ff */
[--C-:B------:R-:W-:Y:S01]  /*1c10*/  @!P5 IMAD.X R11, RZ, RZ, R41.reuse, P3 ;  /* 0x000000ffff0bd224 */ /* 0x100fe200018e0629 */
[----:B------:R-:W-:Y:S01]  /*1c20*/  @!P1 IADD3 R33, P3, R40, 0x30, RZ ;  /* 0x0000003028219810 */ /* 0x000fe20007f7e0ff */
[----:B------:R-:W-:Y:S02]  /*1c30*/  @!P2 IMAD.X R27, RZ, RZ, R41, P4 ;  /* 0x000000ffff1ba224 */ /* 0x000fe400020e0629 */
[----:B------:R-:W4:Y:S01]  /*1c40*/  @!P2 LDC.64 R12, c[0x0][0x240] ;  /* 0x00009000ff0cab82 */ /* 0x000f220000000a00 */
[----:B------:R-:W-:-:S02]  /*1c50*/  @!P0 IMAD.IADD R10, R35, 0x1, R10 ;  /* 0x00000001230a8824 */ /* 0x000fc400078e020a */
[----:B---3--:R-:W-:Y:S02]  /*1c60*/  @!P5 IMAD R11, R11, R2, RZ ;  /* 0x000000020b0bd224 */ /* 0x008fe400078e02ff */
[----:B------:R-:W-:Y:S02]  /*1c70*/  @!P1 IMAD.X R35, RZ, RZ, R41, P3 ;  /* 0x000000ffff239224 */ /* 0x000fe400018e0629 */
[----:B------:R-:W-:Y:S01]  /*1c80*/  @!P5 IMAD.MOV.U32 R42, RZ, RZ, R38 ;  /* 0x000000ffff2ad224 */ /* 0x000fe200078e0026 */
[----:B------:R-:W3:Y:S01]  /*1c90*/  @!P5 LDC.64 R14, c[0x0][0x210] ;  /* 0x00008400ff0edb82 */ /* 0x000ee20000000a00 */
[----:B--2---:R-:W-:Y:S01]  /*1ca0*/  @!P0 LEA R40, P4, R34, R4, 0x1 ;  /* 0x0000000422288211 */ /* 0x004fe200078808ff */
[----:B------:R-:W-:Y:S02]  /*1cb0*/  VIADD R4, R6, 0xffffffc0 ;  /* 0xffffffc006047836 */ /* 0x000fe40000000000 */
[----:B------:R-:W-:Y:S01]  /*1cc0*/  @!P5 IMAD.MOV.U32 R43, RZ, RZ, R39 ;  /* 0x000000ffff2bd224 */ /* 0x000fe200078e0027 */
[----:B------:R-:W-:Y:S01]  /*1cd0*/  @!P0 LEA.HI.X R41, R34, R5, R10, 0x1, P4 ;  /* 0x0000000522298211 */ /* 0x000fe200020f0c0a */
[----:B------:R-:W-:-:S02]  /*1ce0*/  IMAD.IADD R5, R89, 0x1, -R4 ;  /* 0x0000000159057824 */ /* 0x000fc400078e0a04 */
[----:B------:R-:W2:Y:S01]  /*1cf0*/  @!P1 LDC.64 R8, c[0x0][0x240] ;  /* 0x00009000ff089b82 */ /* 0x000ea20000000a00 */
[----:B-1----:R-:W-:Y:S01]  /*1d00*/  ULEA UR4, UR4, UR5, 0x18 ;  /* 0x0000000504047291 */ /* 0x002fe2000f8ec03f */
[----:B------:R-:W-:Y:S01]  /*1d10*/  @!P5 IMAD R34, R36, R3, R11 ;  /* 0x000000032422d224 */ /* 0x000fe200078e020b */
[-C--:B------:R-:W-:Y:S01]  /*1d20*/  ISETP.GE.AND P4, PT, R20, R5.reuse, PT ;  /* 0x000000051400720c */ /* 0x080fe20003f86270 */
[----:B------:R-:W-:Y:S01]  /*1d30*/  @!P5 IMAD.WIDE.U32 R42, R36, R2, R42 ;  /* 0x00000002242ad225 */ /* 0x000fe200078e002a */
[----:B------:R-:W-:Y:S02]  /*1d40*/  ISETP.GE.AND P3, PT, R24, R5, PT ;  /* 0x000000051800720c */ /* 0x000fe40003f66270 */
[----:B------:R-:W-:Y:S01]  /*1d50*/  LEA R203, R17, UR4, 0x1 ;  /* 0x0000000411cb7c11 */ /* 0x000fe2000f8e08ff */
[----:B------:R-:W1:Y:S01]  /*1d60*/  @!P2 LDC.64 R10, c[0x0][0x210] ;  /* 0x00008400ff0aab82 */ /* 0x000e620000000a00 */
[----:B----4-:R-:W-:Y:S02]  /*1d70*/  @!P2 IMAD R36, R27, R12, RZ ;  /* 0x0000000c1b24a224 */ /* 0x010fe400078e02ff */
[----:B------:R-:W-:Y:S01]  /*1d80*/  @!P5 IMAD.IADD R34, R43, 0x1, R34 ;  /* 0x000000012b22d824 */ /* 0x000fe200078e0222 */
[----:B------:R-:W-:Y:S01]  /*1d90*/  @!PT LDS RZ, [RZ] ;  /* 0x00000000fffff984 */ /* 0x000fe20000000800 */
[----:B------:R-:W-:Y:S01]  /*1da0*/  @!PT LDS RZ, [RZ] ;  /* 0x00000000fffff984 */ /* 0x000fe20000000800 */
[----:B------:R-:W-:Y:S01]  /*1db0*/  @!PT LDS RZ, [RZ] ;  /* 0x00000000fffff984 */ /* 0x000fe20000000800 */
[----:B------:R-:W-:Y:S01]  /*1dc0*/  @!P0 LDGSTS.E.BYPASS.LTC128B.128 [R203], desc[UR12][R40.64] ;  /* 0x0000000028cb8fae */ /* 0x000fe2000b901d4c */
[----:B------:R-:W-:-:S02]  /*1dd0*/  @!P2 IMAD R13, R31, R13, R36 ;  /* 0x0000000d1f0da224 */ /* 0x000fc400078e0224 */
[C---:B------:R-:W-:Y:S01]  /*1de0*/  @!P2 IMAD R30, R17.reuse, 0x2, R30 ;  /* 0x00000002111ea824 */ /* 0x040fe200078e021e */
[----:B------:R-:W4:Y:S01]  /*1df0*/  @!P1 LDC.64 R2, c[0x0][0x210] ;  /* 0x00008400ff029b82 */ /* 0x000f220000000a00 */
[----:B------:R-:W-:Y:S01]  /*1e00*/  @!P0 LDGSTS.E.BYPASS.LTC128B.128 [R203+0x2000], desc[UR12][R40.64+0x80] ;  /* 0x0200008028cb8fae */ /* 0x000fe2000b901d4c */
[----:B------:R-:W-:Y:S02]  /*1e10*/  @!P1 IMAD R26, R17, 0x2, R26 ;  /* 0x00000002111a9824 */ /* 0x000fe400078e021a */
[----:B------:R-:W-:Y:S01]  /*1e20*/  IMAD.IADD R85, R83, 0x1, R85 ;  /* 0x0000000153557824 */ /* 0x000fe200078e0255 */
[----:B------:R1:W-:Y:S01]  /*1e30*/  @!P0 LDGSTS.E.BYPASS.LTC128B.128 [R203+0x4000], desc[UR12][R40.64+0x100] ;  /* 0x0400010028cb8fae */ /* 0x0003e2000b901d4c */
[----:B---3--:R-:W-:Y:S01]  /*1e40*/  @!P5 LEA R44, P0, R42, R14, 0x1 ;  /* 0x0000000e2a2cd211 */ /* 0x008fe200078008ff */
[----:B------:R-:W-:Y:S01]  /*1e50*/  IMAD.WIDE.U32 R28, R22, UR6, R28 ;  /* 0x00000006161c7c25 */ /* 0x000fe2000f8e001c */
[----:B------:R-:W-:Y:S02]  /*1e60*/  ULDC.64 UR6, c[0x0][0x220] ;  /* 0x0000880000067ab9 */ /* 0x000fe40000000a00 */
[----:B------:R-:W-:Y:S01]  /*1e70*/  @!P5 LEA.HI.X R45, R42, R15, R34, 0x1, P0 ;  /* 0x0000000f2a2dd211 */ /* 0x000fe200000f0c22 */
[----:B--2---:R-:W-:-:S02]  /*1e80*/  @!P1 IMAD R14, R35, R8, RZ ;  /* 0x00000008230e9224 */ /* 0x004fc400078e02ff */
[----:B------:R-:W-:Y:S02]  /*1e90*/  @!P5 IMAD R15, R17, 0x2, R32 ;  /* 0x00000002110fd824 */ /* 0x000fe400078e0220 */
[----:B------:R-:W-:Y:S02]  /*1ea0*/  @!P1 IMAD R14, R33, R9, R14 ;  /* 0x00000009210e9224 */ /* 0x000fe400078e020e */
[----:B------:R-:W-:Y:S01]  /*1eb0*/  IMAD.WIDE.U32 R34, R80, 0x20, RZ ;  /* 0x0000002050227825 */ /* 0x000fe200078e00ff */
[----:B------:R-:W-:Y:S03]  /*1ec0*/  @!P5 LDGSTS.E.BYPASS.LTC128B.128 [R15+0x800], desc[UR12][R44.64] ;  /* 0x008000002c0fdfae */ /* 0x000fe6000b901d4c */
[----:B------:R-:W-:Y:S01]  /*1ed0*/  IMAD.IADD R29, R29, 0x1, R19 ;  /* 0x000000011d1d7824 */ /* 0x000fe200078e0213 */
[----:B------:R-:W-:Y:S04]  /*1ee0*/  @!P5 LDGSTS.E.BYPASS.LTC128B.128 [R15+0x2800], desc[UR12][R44.64+0x80] ;  /* 0x028000802c0fdfae */ /* 0x000fe8000b901d4c */
[----:B------:R2:W-:Y:S01]  /*1ef0*/  @!P5 LDGSTS.E.BYPASS.LTC128B.128 [R15+0x4800], desc[UR12][R44.64+0x100] ;  /* 0x048001002c0fdfae */ /* 0x0005e2000b901d4c */
[----:B------:R-:W-:Y:S01]  /*1f00*/  IADD3 R25, P5, R20, R25, RZ ;  /* 0x0000001914197210 */ /* 0x000fe20007fbe0ff */
[----:B-1----:R-:W-:-:S02]  /*1f10*/  @!P2 IMAD.MOV.U32 R40, RZ, RZ, R38 ;  /* 0x000000ffff28a224 */ /* 0x002fc400078e0026 */
[--C-:B------:R-:W-:Y:S02]  /*1f20*/  @!P2 IMAD.MOV.U32 R41, RZ, RZ, R39.reuse ;  /* 0x000000ffff29a224 */ /* 0x100fe400078e0027 */
[----:B------:R-:W-:Y:S02]  /*1f30*/  @!P1 IMAD.WIDE.U32 R38, R33, R8, R38 ;  /* 0x0000000821269225 */ /* 0x000fe400078e0026 */
[----:B------:R-:W1:Y:S02]  /*1f40*/  @!P4 LDC.64 R8, c[0x0][0x218] ;  /* 0x00008600ff08cb82 */ /* 0x000e640000000a00 */
[----:B------:R-:W-:Y:S02]  /*1f50*/  @!P2 IMAD.WIDE.U32 R40, R31, R12, R40 ;  /* 0x0000000c1f28a225 */ /* 0x000fe400078e0028 */
[----:B------:R-:W3:Y:S02]  /*1f60*/  @!P4 S2R R12, SR_CgaCtaId ;  /* 0x00000000000cc919 */ /* 0x000ee40000008800 */
[----:B------:R-:W-:Y:S01]  /*1f70*/  @!P2 IMAD.IADD R13, R41, 0x1, R13 ;  /* 0x00000001290da824 */ /* 0x000fe200078e020d */
[----:B------:R-:W-:Y:S01]  /*1f80*/  @!P2 LEA R10, P0, R40, R10, 0x1 ;  /* 0x0000000a280aa211 */ /* 0x000fe200078008ff */
[----:B------:R-:W-:-:S02]  /*1f90*/  @!P1 IMAD.IADD R14, R39, 0x1, R14 ;  /* 0x00000001270e9824 */ /* 0x000fc400078e020e */
[----:B------:R-:W-:Y:S01]  /*1fa0*/  IMAD.X R23, R21, 0x1, R23, P5 ;  /* 0x0000000115177824 */ /* 0x000fe200028e0617 */
[----:B------:R-:W-:Y:S02]  /*1fb0*/  @!P2 LEA.HI.X R11, R40, R11, R13, 0x1, P0 ;  /* 0x0000000b280ba211 */ /* 0x000fe400000f0c0d */
[----:B----4-:R-:W-:Y:S01]  /*1fc0*/  @!P1 LEA R32, P0, R38, R2, 0x1 ;  /* 0x0000000226209211 */ /* 0x010fe200078008ff */
[----:B------:R-:W4:Y:S01]  /*1fd0*/  @!P3 S2R R13, SR_CgaCtaId ;  /* 0x00000000000db919 */ /* 0x000f220000008800 */
[----:B------:R-:W-:Y:S02]  /*1fe0*/  ISETP.GE.AND P5, PT, R24, R5, PT ;  /* 0x000000051800720c */ /* 0x000fe40003fa6270 */
[----:B------:R-:W-:Y:S01]  /*1ff0*/  @!P1 LEA.HI.X R33, R38, R3, R14, 0x1, P0 ;  /* 0x0000000326219211 */ /* 0x000fe200000f0c0e */
[----:B------:R-:W-:Y:S01]  /*2000*/  @!P2 LDGSTS.E.BYPASS.LTC128B.128 [R30+0x1000], desc[UR12][R10.64] ;  /* 0x010000000a1eafae */ /* 0x000fe2000b901d4c */
[-C--:B------:R-:W-:Y:S01]  /*2010*/  ISETP.GE.AND P0, PT, R18, R5.reuse, PT ;  /* 0x000000051200720c */ /* 0x080fe20003f06270 */
[----:B------:R-:W3:Y:S01]  /*2020*/  @!P3 LDC.64 R2, c[0x0][0x218] ;  /* 0x00008600ff02bb82 */ /* 0x000ee20000000a00 */
[----:B------:R-:W-:Y:S01]  /*2030*/  @!P3 MOV R24, 0x400 ;  /* 0x000004000018b802 */ /* 0x000fe20000000f00 */
[----:B------:R-:W-:Y:S04]  /*2040*/  @!P2 LDGSTS.E.BYPASS.LTC128B.128 [R30+0x3000], desc[UR12][R10.64+0x80] ;  /* 0x030000800a1eafae */ /* 0x000fe8000b901d4c */
[----:B------:R1:W-:Y:S01]  /*2050*/  @!P2 LDGSTS.E.BYPASS.LTC128B.128 [R30+0x5000], desc[UR12][R10.64+0x100] ;  /* 0x050001000a1eafae */ /* 0x0003e2000b901d4c */
[----:B------:R-:W-:-:S03]  /*2060*/  ISETP.GE.AND P2, PT, R16, R5, PT ;  /* 0x000000051000720c */ /* 0x000fc60003f46270 */
[----:B------:R-:W-:Y:S04]  /*2070*/  @!P1 LDGSTS.E.BYPASS.LTC128B.128 [R26+0x1800], desc[UR12][R32.64] ;  /* 0x01800000201a9fae */ /* 0x000fe8000b901d4c */
[----:B------:R-:W-:Y:S04]  /*2080*/  @!P1 LDGSTS.E.BYPASS.LTC128B.128 [R26+0x3800], desc[UR12][R32.64+0x80] ;  /* 0x03800080201a9fae */ /* 0x000fe8000b901d4c */
[----:B------:R3:W-:Y:S02]  /*2090*/  @!P1 LDGSTS.E.BYPASS.LTC128B.128 [R26+0x5800], desc[UR12][R32.64+0x100] ;  /* 0x05800100201a9fae */ /* 0x0007e4000b901d4c */
[----:B------:R-:W-:Y:S01]  /*20a0*/  @!P2 IMAD.MOV.U32 R84, RZ, RZ, R82 ;  /* 0x000000ffff54a224 */ /* 0x000fe200078e0052 */
[----:B------:R-:W3:Y:S01]  /*20b0*/  @!P0 S2R R14, SR_CgaCtaId ;  /* 0x00000000000e8919 */ /* 0x000ee20000008800 */
[----:B----4-:R-:W-:-:S05]  /*20c0*/  @!P3 LEA R24, R13, R24, 0x18 ;  /* 0x000000180d18b211 */ /* 0x010fca00078ec0ff */
[C---:B--2---:R-:W-:Y:S01]  /*20d0*/  @!P3 IMAD R15, R17.reuse, 0x2, R24 ;  /* 0x00000002110fb824 */ /* 0x044fe200078e0218 */
[----:B-1----:R-:W-:Y:S02]  /*20e0*/  @!P4 MOV R11, 0x400 ;  /* 0x00000400000bc802 */ /* 0x002fe40000000f00 */
[----:B------:R-:W-:Y:S02]  /*20f0*/  @!P4 LEA R30, P1, R82, R8, 0x1 ;  /* 0x00000008521ec211 */ /* 0x000fe400078208ff */
[----:B---3--:R-:W-:Y:S02]  /*2100*/  @!P4 LEA R8, R12, R11, 0x18 ;  /* 0x0000000b0c08c211 */ /* 0x008fe400078ec0ff */
[----:B------:R-:W1:Y:S01]  /*2110*/  @!P0 LDC.64 R10, c[0x0][0x218] ;  /* 0x00008600ff0a8b82 */ /* 0x000e620000000a00 */
[----:B------:R-:W2:Y:S01]  /*2120*/  @!P2 S2R R12, SR_CgaCtaId ;  /* 0x00000000000ca919 */ /* 0x000ea20000008800 */
[----:B------:R-:W-:Y:S01]  /*2130*/  @!P4 LEA.HI.X R31, R82, R9, R85, 0x1, P1 ;  /* 0x00000009521fc211 */ /* 0x000fe200008f0c55 */
[----:B------:R-:W-:Y:S01]  /*2140*/  @!P4 IMAD R21, R17, 0x2, R8 ;  /* 0x000000021115c824 */ /* 0x000fe200078e0208 */
[----:B------:R-:W-:-:S04]  /*2150*/  @!P3 LEA R9, P1, R80, R82, 0x4 ;  /* 0x000000525009b211 */ /* 0x000fc800078220ff */
[----:B------:R-:W-:Y:S01]  /*2160*/  @!P3 LEA.HI.X R26, R80, R85, R81, 0x4, P1 ;  /* 0x00000055501ab211 */ /* 0x000fe200008f2451 */
[----:B------:R-:W-:Y:S01]  /*2170*/  @!P4 LDGSTS.E.BYPASS.LTC128B.128 [R21+0x6000], desc[UR12][R30.64] ;  /* 0x060000001e15cfae */ /* 0x000fe2000b901d4c */
[----:B------:R-:W-:-:S03]  /*2180*/  @!P3 LEA R32, P1, R9, R2, 0x1 ;  /* 0x000000020920b211 */ /* 0x000fc600078208ff */
[----:B------:R-:W-:Y:S01]  /*2190*/  @!P4 LDGSTS.E.BYPASS.LTC128B.128 [R21+0x8000], desc[UR12][R30.64+0x80] ;  /* 0x080000801e15cfae */ /* 0x000fe2000b901d4c */
[----:B------:R-:W-:Y:S01]  /*21a0*/  @!P3 LEA.HI.X R33, R9, R3, R26, 0x1, P1 ;  /* 0x000000030921b211 */ /* 0x000fe200008f0c1a */
[----:B------:R-:W-:Y:S01]  /*21b0*/  IMAD.SHL.U32 R3, R81, 0x20, RZ ;  /* 0x0000002051037824 */ /* 0x000fe200078e00ff */
[----:B------:R-:W-:Y:S01]  /*21c0*/  @!P0 IADD3 R13, P1, R82, R34, RZ ;  /* 0x00000022520d8210 */ /* 0x000fe20007f3e0ff */
[----:B------:R-:W3:Y:S01]  /*21d0*/  @!P2 LDC.64 R8, c[0x0][0x218] ;  /* 0x00008600ff08ab82 */ /* 0x000ee20000000a00 */
[----:B------:R-:W-:Y:S01]  /*21e0*/  @!P4 LDGSTS.E.BYPASS.LTC128B.128 [R21+0xa000], desc[UR12][R30.64+0x100] ;  /* 0x0a0001001e15cfae */ /* 0x000fe2000b901d4c */
[----:B------:R-:W-:Y:S01]  /*21f0*/  ISETP.GE.AND P4, PT, R18, R5, PT ;  /* 0x000000051200720c */ /* 0x000fe20003f86270 */
[----:B------:R-:W-:Y:S01]  /*2200*/  @!P2 IMAD.WIDE.U32 R18, R80, 0x30, R84 ;  /* 0x000000305012a825 */ /* 0x000fe200078e0054 */
[----:B------:R-:W-:Y:S01]  /*2210*/  @!P0 IADD3.X R22, R85, R35, R3, P1, !PT ;  /* 0x0000002355168210 */ /* 0x000fe20000ffe403 */
[----:B------:R-:W-:Y:S01]  /*2220*/  @!P3 LDGSTS.E.BYPASS.LTC128B.128 [R15+0x6800], desc[UR12][R32.64] ;  /* 0x06800000200fbfae */ /* 0x000fe2000b901d4c */
[----:B-1----:R-:W-:-:S02]  /*2230*/  @!P0 LEA R26, P1, R13, R10, 0x1 ;  /* 0x0000000a0d1a8211 */ /* 0x002fc400078208ff */
[----:B------:R-:W1:Y:S01]  /*2240*/  LDC.64 R2, c[0x0][0x250] ;  /* 0x00009400ff027b82 */ /* 0x000e620000000a00 */
[----:B------:R-:W-:Y:S01]  /*2250*/  @!P3 LDGSTS.E.BYPASS.LTC128B.128 [R15+0x8800], desc[UR12][R32.64+0x80] ;  /* 0x08800080200fbfae */ /* 0x000fe2000b901d4c */
[----:B------:R-:W-:Y:S02]  /*2260*/  @!P0 LEA.HI.X R27, R13, R11, R22, 0x1, P1 ;  /* 0x0000000b0d1b8211 */ /* 0x000fe400008f0c16 */
[----:B------:R-:W-:Y:S01]  /*2270*/  @!P0 MOV R13, 0x400 ;  /* 0x00000400000d8802 */ /* 0x000fe20000000f00 */
[----:B------:R-:W-:Y:S01]  /*2280*/  @!P3 LDGSTS.E.BYPASS.LTC128B.128 [R15+0xa800], desc[UR12][R32.64+0x100] ;  /* 0x0a800100200fbfae */ /* 0x000fe2000b901d4c */
[----:B------:R-:W-:Y:S02]  /*2290*/  @!P2 MOV R11, 0x400 ;  /* 0x00000400000ba802 */ /* 0x000fe40000000f00 */
[----:B------:R-:W-:Y:S02]  /*22a0*/  @!P0 LEA R14, R14, R13, 0x18 ;  /* 0x0000000d0e0e8211 */ /* 0x000fe400078ec0ff */
[----:B--2---:R-:W-:-:S02]  /*22b0*/  @!P2 LEA R12, R12, R11, 0x18 ;  /* 0x0000000b0c0ca211 */ /* 0x004fc400078ec0ff */
[-C--:B------:R-:W-:Y:S01]  /*22c0*/  ISETP.GE.AND P1, PT, R20, R5.reuse, PT ;  /* 0x000000051400720c */ /* 0x080fe20003f26270 */
[----:B------:R-:W-:Y:S01]  /*22d0*/  @!P0 IMAD R11, R17, 0x2, R14 ;  /* 0x00000002110b8824 */ /* 0x000fe200078e020e */
[----:B------:R-:W-:Y:S01]  /*22e0*/  ISETP.GE.AND P3, PT, R16, R5, PT ;  /* 0x000000051000720c */ /* 0x000fe20003f66270 */
[----:B------:R-:W-:Y:S02]  /*22f0*/  @!P2 IMAD R5, R81, 0x30, RZ ;  /* 0x000000305105a824 */ /* 0x000fe400078e02ff */
[----:B------:R-:W-:Y:S01]  /*2300*/  @!P2 IMAD R17, R17, 0x2, R12 ;  /* 0x000000021111a824 */ /* 0x000fe200078e020c */
[----:B------:R-:W-:Y:S01]  /*2310*/  @!P0 LDGSTS.E.BYPASS.LTC128B.128 [R11+0x7000], desc[UR12][R26.64] ;  /* 0x070000001a0b8fae */ /* 0x000fe2000b901d4c */
[----:B------:R-:W-:Y:S01]  /*2320*/  @!P2 IMAD.IADD R14, R19, 0x1, R5 ;  /* 0x00000001130ea824 */ /* 0x000fe200078e0205 */
[----:B------:R-:W-:Y:S01]  /*2330*/  LEA.HI R5, R7, R86, RZ, 0x4 ;  /* 0x0000005607057211 */ /* 0x000fe200078f20ff */
[----:B------:R-:W-:Y:S01]  /*2340*/  IMAD.SHL.U32 R12, R0, 0x40, RZ ;  /* 0x00000040000c7824 */ /* 0x000fe200078e00ff */
[----:B------:R-:W-:Y:S01]  /*2350*/  @!P0 LDGSTS.E.BYPASS.LTC128B.128 [R11+0x9000], desc[UR12][R26.64+0x80] ;  /* 0x090000801a0b8fae */ /* 0x000fe2000b901d4c */
[----:B-1----:R-:W-:Y:S01]  /*2360*/  IMAD R10, R23, R2, RZ ;  /* 0x00000002170a7224 */ /* 0x002fe200078e02ff */
[----:B------:R-:W-:Y:S01]  /*2370*/  LEA.HI R7, R7, R86, RZ, 0x5 ;  /* 0x0000005607077211 */ /* 0x000fe200078f28ff */
[----:B------:R-:W-:Y:S01]  /*2380*/  IMAD.WIDE.U32 R28, R25, R2, R28 ;  /* 0x00000002191c7225 */ /* 0x000fe200078e001c */
[----:B------:R1:W-:Y:S01]  /*2390*/  @!P0 LDGSTS.E.BYPASS.LTC128B.128 [R11+0xb000], desc[UR12][R26.64+0x100] ;  /* 0x0b0001001a0b8fae */ /* 0x0003e2000b901d4c */
[----:B---3--:R-:W-:-:S02]  /*23a0*/  @!P2 LEA R22, P0, R18, R8, 0x1 ;  /* 0x000000081216a211 */ /* 0x008fc400078008ff */
[----:B------:R-:W-:Y:S02]  /*23b0*/  IMAD R10, R25, R3, R10 ;  /* 0x00000003190a7224 */ /* 0x000fe400078e020a */
[----:B------:R-:W-:Y:S01]  /*23c0*/  @!P2 LEA.HI.X R23, R18, R9, R14, 0x1, P0 ;  /* 0x000000091217a211 */ /* 0x000fe200000f0c0e */
[----:B------:R-:W-:Y:S01]  /*23d0*/  IMAD.SHL.U32 R14, R20, 0x8, RZ ;  /* 0x00000008140e7824 */ /* 0x000fe200078e00ff */
[----:B------:R-:W-:Y:S01]  /*23e0*/  LOP3.LUT R9, R5, 0xfffffff0, RZ, 0xc0, !PT ;  /* 0xfffffff005097812 */ /* 0x000fe200078ec0ff */
[----:B------:R-:W-:Y:S01]  /*23f0*/  IMAD.IADD R10, R29, 0x1, R10 ;  /* 0x000000011d0a7824 */ /* 0x000fe200078e020a */
[----:B------:R-:W-:Y:S01]  /*2400*/  LEA R200, P0, R28, UR6, 0x1 ;  /* 0x000000061cc87c11 */ /* 0x000fe2000f8008ff */
[----:B------:R-:W-:Y:S01]  /*2410*/  @!P2 LDGSTS.E.BYPASS.LTC128B.128 [R17+0x7800], desc[UR12][R22.64] ;  /* 0x078000001611afae */ /* 0x000fe2000b901d4c */
[----:B------:R-:W-:Y:S02]  /*2420*/  IMAD.SHL.U32 R8, R3, 0x20, RZ ;  /* 0x0000002003087824 */ /* 0x000fe400078e00ff */
[----:B------:R-:W-:Y:S01]  /*2430*/  IMAD.IADD R9, R86, 0x1, -R9 ;  /* 0x0000000156097824 */ /* 0x000fe200078e0a09 */
[----:B------:R-:W-:Y:S01]  /*2440*/  @!P2 LDGSTS.E.BYPASS.LTC128B.128 [R17+0x9800], desc[UR12][R22.64+0x80] ;  /* 0x098000801611afae */ /* 0x000fe2000b901d4c */
[----:B------:R-:W-:Y:S01]  /*2450*/  LEA.HI.X R201, R28, UR7, R10, 0x1, P0 ;  /* 0x000000071cc97c11 */ /* 0x000fe200080f0c0a */
[----:B------:R-:W-:Y:S01]  /*2460*/  IMAD.SHL.U32 R86, R86, 0x2, RZ ;  /* 0x0000000256567824 */ /* 0x000fe200078e00ff */
[----:B------:R-:W-:Y:S01]  /*2470*/  SHF.R.S32.HI R10, RZ, 0x4, R5 ;  /* 0x00000004ff0a7819 */ /* 0x000fe20000011405 */
[----:B------:R2:W-:Y:S01]  /*2480*/  @!P2 LDGSTS.E.BYPASS.LTC128B.128 [R17+0xb800], desc[UR12][R22.64+0x100] ;  /* 0x0b8001001611afae */ /* 0x0005e2000b901d4c */
[----:B------:R-:W-:-:S03]  /*2490*/  SHF.R.S32.HI R88, RZ, 0x1f, R9 ;  /* 0x0000001fff587819 */ /* 0x000fc60000011409 */
[----:B------:R-:W0:Y:S01]  /*24a0*/  LDGDEPBAR ;  /* 0x00000000000079af */ /* 0x000e220000000000 */
[----:B------:R-:W-:Y:S02]  /*24b0*/  LEA.HI R88, R88, R9, RZ, 0x3 ;  /* 0x0000000958587211 */ /* 0x000fe400078f18ff */
[----:B-1----:R-:W-:Y:S02]  /*24c0*/  LEA.HI R11, R5, R10, RZ, 0x1 ;  /* 0x0000000a050b7211 */ /* 0x002fe400078f08ff */
[----:B------:R-:W-:Y:S01]  /*24d0*/  LOP3.LUT R5, R12, 0x1c0, RZ, 0xc0, !PT ;  /* 0x000001c00c057812 */ /* 0x000fe200078ec0ff */
[----:B------:R-:W-:Y:S01]  /*24e0*/  IMAD.WIDE.U32 R12, R2, 0x20, RZ ;  /* 0x00000020020c7825 */ /* 0x000fe200078e00ff */
[C---:B------:R-:W-:Y:S02]  /*24f0*/  LOP3.LUT R16, R88.reuse, 0xfffffff8, RZ, 0xc0, !PT ;  /* 0xfffffff858107812 */ /* 0x040fe400078ec0ff */
[----:B------:R-:W-:Y:S01]  /*2500*/  LOP3.LUT R14, R5, 0x8, R14, 0xf8, !PT ;  /* 0x00000008050e7812 */ /* 0x000fe200078ef80e */
[----:B------:R-:W-:Y:S01]  /*2510*/  IMAD.SHL.U32 R88, R88, 0x40, RZ ;  /* 0x0000004058587824 */ /* 0x000fe200078e00ff */
[----:B------:R-:W-:Y:S01]  /*2520*/  LOP3.LUT R11, R11, 0xfffffffe, RZ, 0xc0, !PT ;  /* 0xfffffffe0b0b7812 */ /* 0x000fe200078ec0ff */
[----:B------:R-:W-:Y:S01]  /*2530*/  IMAD.IADD R16, R9, 0x1, -R16 ;  /* 0x0000000109107824 */ /* 0x000fe200078e0a10 */
[----:B------:R-:W-:-:S02]  /*2540*/  SHF.R.U32.HI R5, RZ, 0x3, R5 ;  /* 0x00000003ff057819 */ /* 0x000fc40000011605 */
[----:B------:R-:W-:Y:S01]  /*2550*/  @!P5 IADD3 R12, P0, R200, R12, RZ ;  /* 0x0000000cc80cd210 */ /* 0x000fe20007f1e0ff */
[----:B------:R-:W-:Y:S01]  /*2560*/  IMAD.IADD R10, R10, 0x1, -R11 ;  /* 0x000000010a0a7824 */ /* 0x000fe200078e0a0b */
[----:B------:R-:W-:Y:S01]  /*2570*/  LOP3.LUT R197, R14, R5, RZ, 0x3c, !PT ;  /* 0x000000050ec57212 */ /* 0x000fe200078e3cff */
[----:B------:R-:W-:Y:S01]  /*2580*/  IMAD.SHL.U32 R87, R16, 0x40, RZ ;  /* 0x0000004010577824 */ /* 0x000fe200078e00ff */
[----:B------:R-:W-:Y:S01]  /*2590*/  @!P5 IADD3.X R13, R201, R13, R8, P0, !PT ;  /* 0x0000000dc90dd210 */ /* 0x000fe200007fe408 */
[----:B------:R-:W-:Y:S01]  /*25a0*/  IMAD.SHL.U32 R8, R10, 0x8, RZ ;  /* 0x000000080a087824 */ /* 0x000fe200078e00ff */
[----:B------:R-:W-:Y:S01]  /*25b0*/  LOP3.LUT R88, R88, 0xfffffe00, RZ, 0xc0, !PT ;  /* 0xfffffe0058587812 */ /* 0x000fe200078ec0ff */
[----:B------:R-:W-:-:S04]  /*25c0*/  DEPBAR.LE SB0, 0x0 ;  /* 0x000080000000791a */ /* 0x000fc80000000000 */
[----:B------:R-:W-:Y:S01]  /*25d0*/  BAR.SYNC.DEFER_BLOCKING 0x0 ;  /* 0x0000000000007b1d */ /* 0x000fe20000010000 */
[----:B------:R-:W-:Y:S01]  /*25e0*/  IMAD R197, R10, 0x200, R197 ;  /* 0x000002000ac57824 */ /* 0x000fe200078e02c5 */
[----:B------:R-:W-:Y:S01]  /*25f0*/  LOP3.LUT R87, R87, 0x1c0, RZ, 0xc0, !PT ;  /* 0x000001c057577812 */ /* 0x000fe200078ec0ff */
[----:B------:R-:W-:Y:S02]  /*2600*/  @!P3 IMAD R5, R3, 0x60, RZ ;  /* 0x000000600305b824 */ /* 0x000fe400078e02ff */
[----:B------:R-:W-:Y:S01]  /*2610*/  @!P3 IMAD.WIDE.U32 R10, R2, 0x60, R200 ;  /* 0x00000060020ab825 */ /* 0x000fe200078e00c8 */
[----:B------:R-:W-:Y:S02]  /*2620*/  LOP3.LUT R8, R87, 0x8, R8, 0xf8, !PT ;  /* 0x0000000857087812 */ /* 0x000fe400078ef808 */
[----:B------:R-:W-:Y:S01]  /*2630*/  SHF.R.U32.HI R87, RZ, 0x3, R87 ;  /* 0x00000003ff577819 */ /* 0x000fe20000011657 */
[----:B------:R-:W-:Y:S01]  /*2640*/  @!P3 IMAD.IADD R15, R11, 0x1, R5 ;  /* 0x000000010b0fb824 */ /* 0x000fe200078e0205 */
[----:B------:R-:W-:Y:S01]  /*2650*/  SHF.R.S32.HI R5, RZ, 0x5, R7 ;  /* 0x00000005ff057819 */ /* 0x000fe20000011407 */
[----:B------:R-:W-:Y:S01]  /*2660*/  @!P3 IMAD.MOV.U32 R14, RZ, RZ, R10 ;  /* 0x000000ffff0eb224 */ /* 0x000fe200078e000a */
[----:B------:R-:W-:Y:S01]  /*2670*/  LOP3.LUT R87, R8, R87, RZ, 0x3c, !PT ;  /* 0x0000005708577212 */ /* 0x000fe200078e3cff */
[----:B------:R-:W-:Y:S01]  /*2680*/  IMAD.MOV.U32 R7, RZ, RZ, 0x10 ;  /* 0x00000010ff077424 */ /* 0x000fe200078e00ff */
[----:B------:R-:W-:Y:S01]  /*2690*/  LEA R197, R197, UR4, 0x1 ;  /* 0x00000004c5c57c11 */ /* 0x000fe2000f8e08ff */
[----:B------:R-:W-:-:S02]  /*26a0*/  IMAD R198, R5, 0x400, R88 ;  /* 0x0000040005c67824 */ /* 0x000fc400078e0258 */
[----:B------:R-:W-:Y:S02]  /*26b0*/  IMAD.MOV.U32 R5, RZ, RZ, 0x20 ;  /* 0x00000020ff057424 */ /* 0x000fe400078e00ff */
[----:B------:R-:W-:Y:S02]  /*26c0*/  IMAD.IADD R198, R87, 0x1, R198 ;  /* 0x0000000157c67824 */ /* 0x000fe400078e02c6 */
[----:B------:R-:W-:Y:S01]  /*26d0*/  VIADD R195, R197, 0x6020 ;  /* 0x00006020c5c37836 */ /* 0x000fe20000000000 */
[----:B------:R-:W-:Y:S02]  /*26e0*/  @P1 STS.128 [R203+0xc000], RZ ;  /* 0x00c000ffcb001388 */ /* 0x000fe40000000c00 */
[----:B------:R-:W-:Y:S02]  /*26f0*/  LEA R198, R198, UR4, 0x1 ;  /* 0x00000004c6c67c11 */ /* 0x000fe4000f8e08ff */
[----:B------:R-:W-:Y:S04]  /*2700*/  @P1 STS.128 [R203+0xe000], RZ ;  /* 0x00e000ffcb001388 */ /* 0x000fe80000000c00 */
[----:B------:R-:W-:Y:S04]  /*2710*/  @P1 STS.128 [R203+0x10000], RZ ;  /* 0x010000ffcb001388 */ /* 0x000fe80000000c00 */
[----:B------:R-:W-:Y:S01]  /*2720*/  @!PT LDS RZ, [RZ] ;  /* 0x00000000fffff984 */ /* 0x000fe20000000800 */
[----:B------:R-:W-:Y:S01]  /*2730*/  @!PT LDS RZ, [RZ] ;  /* 0x00000000fffff984 */ /* 0x000fe20000000800 */
[----:B------:R-:W-:Y:S01]  /*2740*/  @!PT LDS RZ, [RZ] ;  /* 0x00000000fffff984 */ /* 0x000fe20000000800 */
[----:B------:R-:W-:Y:S04]  /*2750*/  @!P1 LDGSTS.E.BYPASS.LTC128B.128 [R203+0xc000], desc[UR12][R200.64] ;  /* 0x0c000000c8cb9fae */ /* 0x000fe8000b901d4c */
[----:B------:R-:W-:Y:S04]  /*2760*/  @!P1 LDGSTS.E.BYPASS.LTC128B.128 [R203+0xe000], desc[UR12][R200.64+0x80] ;  /* 0x0e000080c8cb9fae */ /* 0x000fe8000b901d4c */
[----:B------:R-:W-:Y:S01]  /*2770*/  @!P1 LDGSTS.E.BYPASS.LTC128B.128 [R203+0x10000], desc[UR12][R200.64+0x100] ;  /* 0x10000100c8cb9fae */ /* 0x000fe2000b901d4c */
[----:B------:R-:W-:-:S02]  /*2780*/  R2P PR, R16, 0x6 ;  /* 0x0000000610007804 */ /* 0x000fc40000000000 */
[C---:B------:R-:W-:Y:S01]  /*2790*/  @!P4 LEA R16, P0, R2.reuse, R200, 0x6 ;  /* 0x000000c80210c211 */ /* 0x040fe200078030ff */
[----:B------:R-:W-:Y:S02]  /*27a0*/  @P5 STS.128 [R203+0xc800], RZ ;  /* 0x00c800ffcb005388 */ /* 0x000fe40000000c00 */
[----:B------:R-:W-:Y:S02]  /*27b0*/  SEL R7, R7, 0xfffffff0, !P1 ;  /* 0xfffffff007077807 */ /* 0x000fe40004800000 */
[----:B--2---:R-:W-:Y:S01]  /*27c0*/  @!P4 LEA.HI.X R17, R2, R201, R3, 0x6, P0 ;  /* 0x000000c90211c211 */ /* 0x004fe200000f3403 */
[----:B------:R-:W-:Y:S01]  /*27d0*/  @P5 STS.128 [R203+0xe800], RZ ;  /* 0x00e800ffcb005388 */ /* 0x000fe20000000c00 */
[----:B------:R-:W-:Y:S01]  /*27e0*/  SEL R5, R5, 0xffffffe0, !P2 ;  /* 0xffffffe005057807 */ /* 0x000fe20005000000 */
[----:B------:R-:W-:Y:S01]  /*27f0*/  IMAD R196, R7, 0x2, R198 ;  /* 0x0000000207c47824 */ /* 0x000fe200078e02c6 */
[----:B------:R-:W-:Y:S01]  /*2800*/  R2P PR, R0, 0x6 ;  /* 0x0000000600007804 */ /* 0x000fe20000000000 */
[----:B------:R-:W-:Y:S01]  /*2810*/  @P5 STS.128 [R203+0x10800], RZ ;  /* 0x010800ffcb005388 */ /* 0x000fe20000000c00 */
[----:B------:R-:W-:-:S02]  /*2820*/  VIADD R0, R197, 0x6000 ;  /* 0x00006000c5007836 */ /* 0x000fc40000000000 */
[C---:B------:R-:W-:Y:S01]  /*2830*/  IMAD R194, R5.reuse, 0x2, R198 ;  /* 0x0000000205c27824 */ /* 0x040fe200078e02c6 */
[----:B------:R-:W-:Y:S01]  /*2840*/  @!PT LDS RZ, [RZ] ;  /* 0x00000000fffff984 */ /* 0x000fe20000000800 */
[----:B------:R-:W-:Y:S01]  /*2850*/  @!PT LDS RZ, [RZ] ;  /* 0x00000000fffff984 */ /* 0x000fe20000000800 */
[----:B------:R-:W-:Y:S01]  /*2860*/  @!PT LDS RZ, [RZ] ;  /* 0x00000000fffff984 */ /* 0x000fe20000000800 */
[----:B------:R-:W-:Y:S01]  /*2870*/  @!P5 LDGSTS.E.BYPASS.LTC128B.128 [R203+0xc800], desc[UR12][R12.64] ;  /* 0x0c8000000ccbdfae */ /* 0x000fe2000b901d4c */
[----:B------:R-:W-:-:S03]  /*2880*/  IMAD R193, R5, 0x2, R196 ;  /* 0x0000000205c17824 */ /* 0x000fc600078e02c4 */
[----:B------:R-:W-:Y:S04]  /*2890*/  @!P5 LDGSTS.E.BYPASS.LTC128B.128 [R203+0xe800], desc[UR12][R12.64+0x80] ;  /* 0x0e8000800ccbdfae */ /* 0x000fe8000b901d4c */
[----:B------:R-:W-:Y:S01]  /*28a0*/  @!P5 LDGSTS.E.BYPASS.LTC128B.128 [R203+0x10800], desc[UR12][R12.64+0x100] ;  /* 0x108001000ccbdfae */ /* 0x000fe2000b901d4c */
[----:B------:R-:W-:Y:S02]  /*28b0*/  @P1 VIADD R195, R0, 0xffffffe0 ;  /* 0xffffffe000c31836 */ /* 0x000fe40000000000 */
[----:B------:R-:W-:Y:S01]  /*28c0*/  IMAD.MOV.U32 R0, RZ, RZ, 0x40 ;  /* 0x00000040ff007424 */ /* 0x000fe200078e00ff */
[----:B------:R-:W-:Y:S01]  /*28d0*/  @P4 STS.128 [R203+0xd000], RZ ;  /* 0x00d000ffcb004388 */ /* 0x000fe20000000c00 */
[C---:B------:R-:W-:Y:S02]  /*28e0*/  VIADD R187, R195.reuse, 0x800 ;  /* 0x00000800c3bb7836 */ /* 0x040fe40000000000 */
[C---:B------:R-:W-:Y:S01]  /*28f0*/  VIADD R186, R195.reuse, 0x1000 ;  /* 0x00001000c3ba7836 */ /* 0x040fe20000000000 */
[----:B------:R-:W-:Y:S01]  /*2900*/  @P4 STS.128 [R203+0xf000], RZ ;  /* 0x00f000ffcb004388 */ /* 0x000fe20000000c00 */
[----:B------:R-:W-:Y:S01]  /*2910*/  SEL R0, R0, 0xffffffc0, !P2 ;  /* 0xffffffc000007807 */ /* 0x000fe20005000000 */
[----:B------:R-:W-:-:S02]  /*2920*/  VIADD R185, R195, 0x1800 ;  /* 0x00001800c3b97836 */ /* 0x000fc40000000000 */
[----:B------:R-:W-:Y:S01]  /*2930*/  @P4 STS.128 [R203+0x11000], RZ ;  /* 0x011000ffcb004388 */ /* 0x000fe20000000c00 */
[----:B------:R-:W-:Y:S02]  /*2940*/  VIADD R183, R195, 0x2000 ;  /* 0x00002000c3b77836 */ /* 0x000fe40000000000 */
[----:B------:R-:W-:Y:S01]  /*2950*/  IMAD.IADD R191, R197, 0x1, R0 ;  /* 0x00000001c5bf7824 */ /* 0x000fe200078e0200 */
[----:B------:R-:W-:Y:S01]  /*2960*/  @!PT LDS RZ, [RZ] ;  /* 0x00000000fffff984 */ /* 0x000fe20000000800 */
[----:B------:R-:W-:Y:S01]  /*2970*/  @!PT LDS RZ, [RZ] ;  /* 0x00000000fffff984 */ /* 0x000fe20000000800 */
[----:B------:R-:W-:Y:S01]  /*2980*/  @!PT LDS RZ, [RZ] ;  /* 0x00000000fffff984 */ /* 0x000fe20000000800 */
[----:B------:R-:W-:Y:S01]  /*2990*/  @!P4 LDGSTS.E.BYPASS.LTC128B.128 [R203+0xd000], desc[UR12][R16.64] ;  /* 0x0d00000010cbcfae */ /* 0x000fe2000b901d4c */
[----:B------:R-:W-:Y:S01]  /*29a0*/  IMAD.IADD R184, R0, 0x1, R195 ;  /* 0x0000000100b87824 */ /* 0x000fe200078e02c3 */
[----:B------:R-:W-:Y:S01]  /*29b0*/  LOP3.LUT R0, R86, 0x6, RZ, 0xc0, !PT ;  /* 0x0000000656007812 */ /* 0x000fe200078ec0ff */
[C---:B------:R-:W-:Y:S01]  /*29c0*/  VIADD R182, R195.reuse, 0x2800 ;  /* 0x00002800c3b67836 */ /* 0x040fe20000000000 */
[----:B------:R-:W-:Y:S01]  /*29d0*/  @!P4 LDGSTS.E.BYPASS.LTC128B.128 [R203+0xf000], desc[UR12][R16.64+0x80] ;  /* 0x0f00008010cbcfae */ /* 0x000fe2000b901d4c */
[----:B------:R-:W-:Y:S02]  /*29e0*/  VIADD R181, R195, 0x3000 ;  /* 0x00003000c3b57836 */ /* 0x000fe40000000000 */
[----:B------:R-:W-:Y:S01]  /*29f0*/  IMAD R0, R133, 0x40, R0 ;  /* 0x0000004085007824 */ /* 0x000fe200078e0200 */
[----:B------:R1:W-:Y:S01]  /*2a00*/  @!P4 LDGSTS.E.BYPASS.LTC128B.128 [R203+0x11000], desc[UR12][R16.64+0x100] ;  /* 0x1100010010cbcfae */ /* 0x0003e2000b901d4c */
[----:B------:R-:W-:-:S02]  /*2a10*/  VIADD R180, R195, 0x3800 ;  /* 0x00003800c3b47836 */ /* 0x000fc40000000000 */
[C---:B------:R-:W-:Y:S01]  /*2a20*/  VIADD R179, R195.reuse, 0x4000 ;  /* 0x00004000c3b37836 */ /* 0x040fe20000000000 */
[----:B------:R-:W-:Y:S01]  /*2a30*/  @P3 STS.128 [R203+0xd800], RZ ;  /* 0x00d800ffcb003388 */ /* 0x000fe20000000c00 */
[C---:B------:R-:W-:Y:S02]  /*2a40*/  VIADD R178, R195.reuse, 0x4800 ;  /* 0x00004800c3b27836 */ /* 0x040fe40000000000 */
[C---:B------:R-:W-:Y:S01]  /*2a50*/  VIADD R177, R195.reuse, 0x5000 ;  /* 0x00005000c3b17836 */ /* 0x040fe20000000000 */
[----:B------:R-:W-:Y:S01]  /*2a60*/  @P3 STS.128 [R203+0xf800], RZ ;  /* 0x00f800ffcb003388 */ /* 0x000fe20000000c00 */
[----:B------:R-:W-:-:S03]  /*2a70*/  VIADD R176, R195, 0x5800 ;  /* 0x00005800c3b07836 */ /* 0x000fc60000000000 */
[----:B------:R-:W-:Y:S04]  /*2a80*/  @P3 STS.128 [R203+0x11800], RZ ;  /* 0x011800ffcb003388 */ /* 0x000fe80000000c00 */
[----:B------:R-:W-:Y:S01]  /*2a90*/  @!PT LDS RZ, [RZ] ;  /* 0x00000000fffff984 */ /* 0x000fe20000000800 */
[----:B------:R-:W-:Y:S01]  /*2aa0*/  @!PT LDS RZ, [RZ] ;  /* 0x00000000fffff984 */ /* 0x000fe20000000800 */
[----:B------:R-:W-:Y:S01]  /*2ab0*/  @!PT LDS RZ, [RZ] ;  /* 0x00000000fffff984 */ /* 0x000fe20000000800 */
[----:B------:R-:W-:Y:S04]  /*2ac0*/  @!P3 LDGSTS.E.BYPASS.LTC128B.128 [R203+0xd800], desc[UR12][R14.64] ;  /* 0x0d8000000ecbbfae */ /* 0x000fe8000b901d4c */
[----:B------:R-:W-:Y:S04]  /*2ad0*/  @!P3 LDGSTS.E.BYPASS.LTC128B.128 [R203+0xf800], desc[UR12][R14.64+0x80] ;  /* 0x0f8000800ecbbfae */ /* 0x000fe8000b901d4c */
[----:B------:R2:W-:Y:S04]  /*2ae0*/  @!P3 LDGSTS.E.BYPASS.LTC128B.128 [R203+0x11800], desc[UR12][R14.64+0x100] ;  /* 0x118001000ecbbfae */ /* 0x0005e8000b901d4c */
[----:B------:R-:W-:Y:S04]  /*2af0*/  LDSM.16.M88.4 R8, [R198] ;  /* 0x00000000c608783b */ /* 0x000fe80000000200 */
[----:B-1----:R-:W1:Y:S04]  /*2b00*/  LDSM.16.M88.4 R16, [R197+0x6800] ;  /* 0x00680000c510783b */ /* 0x002e680000000200 */
[----:B------:R-:W3:Y:S04]  /*2b10*/  LDSM.16.M88.4 R24, [R197+0x6000] ;  /* 0x00600000c518783b */ /* 0x000ee80000000200 */
[----:B------:R-:W4:Y:S04]  /*2b20*/  LDSM.16.M88.4 R60, [R197+0x7000] ;  /* 0x00700000c53c783b */ /* 0x000f280000000200 */
[----:B------:R-:W4:Y:S04]  /*2b30*/  LDSM.16.M88.4 R36, [R197+0x7800] ;  /* 0x00780000c524783b */ /* 0x000f280000000200 */
[----:B------:R-:W-:Y:S04]  /*2b40*/  LDSM.16.M88.4 R72, [R196] ;  /* 0x00000000c448783b */ /* 0x000fe80000000200 */
[----:B--2---:R-:W2:Y:S04]  /*2b50*/  LDSM.16.M88.4 R12, [R195+0x800] ;  /* 0x00080000c30c783b */ /* 0x004ea80000000200 */
[----:B------:R-:W2:Y:S04]  /*2b60*/  LDSM.16.M88.4 R32, [R195] ;  /* 0x00000000c320783b */ /* 0x000ea80000000200 */
[----:B------:R-:W2:Y:S04]  /*2b70*/  LDSM.16.M88.4 R44, [R195+0x1000] ;  /* 0x00100000c32c783b */ /* 0x000ea80000000200 */
[----:B------:R-:W2:Y:S04]  /*2b80*/  LDSM.16.M88.4 R76, [R195+0x1800] ;  /* 0x00180000c34c783b */ /* 0x000ea80000000200 */
[----:B------:R-:W-:Y:S01]  /*2b90*/  LDSM.16.M88.4 R52, [R194] ;  /* 0x00000000c234783b */ /* 0x000fe20000000200 */
[C---:B-1----:R-:W-:Y:S03]  /*2ba0*/  HMMA.16816.F32 R20, R8.reuse, R16, RZ ;  /* 0x000000100814723c */ /* 0x042fe600000018ff */
[----:B------:R-:W1:Y:S04]  /*2bb0*/  LDSM.16.M88.4 R40, [R191+0x6000] ;  /* 0x00600000bf28783b */ /* 0x000e680000000200 */
[----:B------:R-:W-:Y:S01]  /*2bc0*/  LDSM.16.M88.4 R68, [R191+0x6800] ;  /* 0x00680000bf44783b */ /* 0x000fe20000000200 */
[C---:B------:R-:W-:Y:S03]  /*2bd0*/  HMMA.16816.F32 R16, R8.reuse, R18, RZ ;  /* 0x000000120810723c */ /* 0x040fe600000018ff */
[----:B------:R-:W-:Y:S03]  /*2be0*/  LDSM.16.M88.4 R48, [R184] ;  /* 0x00000000b830783b */ /* 0x000fe60000000200 */
[C---:B---3--:R-:W-:Y:S01]  /*2bf0*/  HMMA.16816.F32 R28, R8.reuse, R24, RZ ;  /* 0x00000018081c723c */ /* 0x048fe200000018ff */
[----:B------:R-:W0:Y:S05]  /*2c00*/  LDGDEPBAR ;  /* 0x00000000000079af */ /* 0x000e2a0000000000 */
[C---:B------:R-:W-:Y:S06]  /*2c10*/  HMMA.16816.F32 R24, R8.reuse, R26, RZ ;  /* 0x0000001a0818723c */ /* 0x040fec00000018ff */
[C---:B----4-:R-:W-:Y:S06]  /*2c20*/  HMMA.16816.F32 R64, R8.reuse, R60, RZ ;  /* 0x0000003c0840723c */ /* 0x050fec00000018ff */
[C---:B------:R-:W-:Y:S06]  /*2c30*/  HMMA.16816.F32 R60, R8.reuse, R62, RZ ;  /* 0x0000003e083c723c */ /* 0x040fec00000018ff */
[C---:B------:R-:W-:Y:S06]  /*2c40*/  HMMA.16816.F32 R56, R8.reuse, R36, RZ ;  /* 0x000000240838723c */ /* 0x040fec00000018ff */
[----:B------:R-:W-:Y:S01]  /*2c50*/  HMMA.16816.F32 R8, R8, R38, RZ ;  /* 0x000000260808723c */ /* 0x000fe200000018ff */
[----:B------:R-:W3:Y:S05]  /*2c60*/  LDSM.16.M88.4 R36, [R191+0x7000] ;  /* 0x00700000bf24783b */ /* 0x000eea0000000200 */
[C---:B--2---:R-:W-:Y:S06]  /*2c70*/  HMMA.16816.F32 R20, R72.reuse, R12, R20 ;  /* 0x0000000c4814723c */ /* 0x044fec0000001814 */
[C---:B------:R-:W-:Y:S01]  /*2c80*/  HMMA.16816.F32 R16, R72.reuse, R14, R16 ;  /* 0x0000000e4810723c */ /* 0x040fe20000001810 */
[----:B------:R-:W2:Y:S05]  /*2c90*/  LDSM.16.M88.4 R12, [R191+0x7800] ;  /* 0x00780000bf0c783b */ /* 0x000eaa0000000200 */
[C---:B------:R-:W-:Y:S06]  /*2ca0*/  HMMA.16816.F32 R28, R72.reuse, R32, R28 ;  /* 0x00000020481c723c */ /* 0x040fec000000181c */
[C---:B------:R-:W-:Y:S01]  /*2cb0*/  HMMA.16816.F32 R24, R72.reuse, R34, R24 ;  /* 0x000000224818723c */ /* 0x040fe20000001818 */
[----:B------:R-:W4:Y:S05]  /*2cc0*/  LDSM.16.M88.4 R32, [R193] ;  /* 0x00000000c120783b */ /* 0x000f2a0000000200 */
[C---:B------:R-:W-:Y:S06]  /*2cd0*/  HMMA.16816.F32 R64, R72.reuse, R44, R64 ;  /* 0x0000002c4840723c */ /* 0x040fec0000001840 */
[C---:B------:R-:W-:Y:S01]  /*2ce0*/  HMMA.16816.F32 R60, R72.reuse, R46, R60 ;  /* 0x0000002e483c723c */ /* 0x040fe2000000183c */
[----:B------:R-:W4:Y:S05]  /*2cf0*/  LDSM.16.M88.4 R44, [R184+0x800] ;  /* 0x00080000b82c783b */ /* 0x000f2a0000000200 */
[C---:B------:R-:W-:Y:S06]  /*2d00*/  HMMA.16816.F32 R56, R72.reuse, R76, R56 ;  /* 0x0000004c4838723c */ /* 0x040fec0000001838 */
[----:B------:R-:W-:Y:S01]  /*2d10*/  HMMA.16816.F32 R8, R72, R78, R8 ;  /* 0x0000004e4808723c */ /* 0x000fe20000001808 */
[----:B------:R-:W-:Y:S04]  /*2d20*/  LDSM.16.M88.4 R76, [R198+0x2000] ;  /* 0x00200000c64c783b */ /* 0x000fe80000000200 */
[----:B------:R-:W-:Y:S01]  /*2d30*/  LDSM.16.M88.4 R72, [R197+0x9000] ;  /* 0x00900000c548783b */ /* 0x000fe20000000200 */
[C---:B-1----:R-:W-:Y:S06]  /*2d40*/  HMMA.16816.F32 R28, R52.reuse, R40, R28 ;  /* 0x00000028341c723c */ /* 0x042fec000000181c */
[C---:B------:R-:W-:Y:S01]  /*2d50*/  HMMA.16816.F32 R24, R52.reuse, R42, R24 ;  /* 0x0000002a3418723c */ /* 0x040fe20000001818 */
[----:B------:R-:W1:Y:S05]  /*2d60*/  LDSM.16.M88.4 R40, [R184+0x1000] ;  /* 0x00100000b828783b */ /* 0x000e6a0000000200 */
[C---:B---3--:R-:W-:Y:S06]  /*2d70*/  HMMA.16816.F32 R64, R52.reuse, R36, R64 ;  /* 0x000000243440723c */ /* 0x048fec0000001840 */
[C---:B------:R-:W-:Y:S01]  /*2d80*/  HMMA.16816.F32 R60, R52.reuse, R38, R60 ;  /* 0x00000026343c723c */ /* 0x040fe2000000183c */
[----:B------:R-:W3:Y:S05]  /*2d90*/  LDSM.16.M88.4 R36, [R184+0x1800] ;  /* 0x00180000b824783b */ /* 0x000eea0000000200 */
[C---:B------:R-:W-:Y:S06]  /*2da0*/  HMMA.16816.F32 R20, R52.reuse, R68, R20 ;  /* 0x000000443414723c */ /* 0x040fec0000001814 */
[C---:B------:R-:W-:Y:S01]  /*2db0*/  HMMA.16816.F32 R16, R52.reuse, R70, R16 ;  /* 0x000000463410723c */ /* 0x040fe20000001810 */
[----:B------:R-:W-:Y:S05]  /*2dc0*/  LDSM.16.M88.4 R68, [R197+0x9800] ;  /* 0x00980000c544783b */ /* 0x000fea0000000200 */
[C---:B--2---:R-:W-:Y:S06]  /*2dd0*/  HMMA.16816.F32 R56, R52.reuse, R12, R56 ;  /* 0x0000000c3438723c */ /* 0x044fec0000001838 */
[----:B------:R-:W-:Y:S01]  /*2de0*/  HMMA.16816.F32 R52, R52, R14, R8 ;  /* 0x0000000e3434723c */ /* 0x000fe20000001808 */
[----:B------:R-:W2:Y:S04]  /*2df0*/  LDSM.16.M88.4 R12, [R197+0x8000] ;  /* 0x00800000c50c783b */ /* 0x000ea80000000200 */
[----:B------:R-:W2:Y:S01]  /*2e00*/  LDSM.16.M88.4 R8, [R197+0x8800] ;  /* 0x00880000c508783b */ /* 0x000ea20000000200 */
[C---:B----4-:R-:W-:Y:S06]  /*2e10*/  HMMA.16816.F32 R28, R32.reuse, R48, R28 ;  /* 0x00000030201c723c */ /* 0x050fec000000181c */
[C---:B------:R-:W-:Y:S01]  /*2e20*/  HMMA.16816.F32 R24, R32.reuse, R50, R24 ;  /* 0x000000322018723c */ /* 0x040fe20000001818 */
[----:B------:R-:W-:Y:S05]  /*2e30*/  LDSM.16.M88.4 R48, [R196+0x2000] ;  /* 0x00200000c430783b */ /* 0x000fea0000000200 */
[C---:B------:R-:W-:Y:S06]  /*2e40*/  HMMA.16816.F32 R20, R32.reuse, R44, R20 ;  /* 0x0000002c2014723c */ /* 0x040fec0000001814 */
[C---:B------:R-:W-:Y:S01]  /*2e50*/  HMMA.16816.F32 R16, R32.reuse, R46, R16 ;  /* 0x0000002e2010723c */ /* 0x040fe20000001810 */
[----:B------:R-:W4:Y:S05]  /*2e60*/  LDSM.16.M88.4 R44, [R195+0x2000] ;  /* 0x00200000c32c783b */ /* 0x000f2a0000000200 */
[C---:B-1----:R-:W-:Y:S06]  /*2e70*/  HMMA.16816.F32 R64, R32.reuse, R40, R64 ;  /* 0x000000282040723c */ /* 0x042fec0000001840 */
[C---:B------:R-:W-:Y:S01]  /*2e80*/  HMMA.16816.F32 R60, R32.reuse, R42, R60 ;  /* 0x0000002a203c723c */ /* 0x040fe2000000183c */
[----:B------:R-:W1:Y:S05]  /*2e90*/  LDSM.16.M88.4 R40, [R195+0x2800] ;  /* 0x00280000c328783b */ /* 0x000e6a0000000200 */
[C---:B---3--:R-:W-:Y:S06]  /*2ea0*/  HMMA.16816.F32 R56, R32.reuse, R36, R56 ;  /* 0x000000242038723c */ /* 0x048fec0000001838 */
[----:B------:R-:W-:Y:S01]  /*2eb0*/  HMMA.16816.F32 R52, R32, R38, R52 ;  /* 0x000000262034723c */ /* 0x000fe20000001834 */
[----:B------:R-:W3:Y:S04]  /*2ec0*/  LDSM.16.M88.4 R32, [R195+0x3800] ;  /* 0x00380000c320783b */ /* 0x000ee80000000200 */
[----:B------:R-:W3:Y:S01]  /*2ed0*/  LDSM.16.M88.4 R36, [R195+0x3000] ;  /* 0x00300000c324783b */ /* 0x000ee20000000200 */
[C---:B--2---:R-:W-:Y:S06]  /*2ee0*/  HMMA.16816.F32 R28, R76.reuse, R12, R28 ;  /* 0x0000000c4c1c723c */ /* 0x044fec000000181c */
[C---:B------:R-:W-:Y:S01]  /*2ef0*/  HMMA.16816.F32 R24, R76.reuse, R14, R24 ;  /* 0x0000000e4c18723c */ /* 0x040fe20000001818 */
[----:B------:R-:W-:Y:S05]  /*2f00*/  LDSM.16.M88.4 R12, [R194+0x2000] ;  /* 0x00200000c20c783b */ /* 0x000fea0000000200 */
[C---:B------:R-:W-:Y:S06]  /*2f10*/  HMMA.16816.F32 R20, R76.reuse, R8, R20 ;  /* 0x000000084c14723c */ /* 0x040fec0000001814 */
        /* <DEDUP_REMOVED lines=20> */
[----:B------:R-:W4:Y:S04]  /*3060*/  LDSM.16.M88.4 R36, [R184+0x3000] ;  /* 0x00300000b824783b */ /* 0x000f280000000200 */
[----:B------:R-:W-:Y:S01]  /*3070*/  LDSM.16.M88.4 R48, [R197+0xa000] ;  /* 0x00a00000c530783b */ /* 0x000fe20000000200 */
[C---:B--2---:R-:W-:Y:S06]  /*3080*/  HMMA.16816.F32 R28, R12.reuse, R8, R28 ;  /* 0x000000080c1c723c */ /* 0x044fec000000181c */
[C---:B------:R-:W-:Y:S01]  /*3090*/  HMMA.16816.F32 R24, R12.reuse, R10, R24 ;  /* 0x0000000a0c18723c */ /* 0x040fe20000001818 */
[----:B------:R-:W2:Y:S05]  /*30a0*/  LDSM.16.M88.4 R8, [R184+0x3800] ;  /* 0x00380000b808783b */ /* 0x000eaa0000000200 */
[C---:B------:R-:W-:Y:S06]  /*30b0*/  HMMA.16816.F32 R20, R12.reuse, R52, R20 ;  /* 0x000000340c14723c */ /* 0x040fec0000001814 */
[C---:B------:R-:W-:Y:S01]  /*30c0*/  HMMA.16816.F32 R16, R12.reuse, R54, R16 ;  /* 0x000000360c10723c */ /* 0x040fe20000001810 */
[----:B------:R-:W2:Y:S05]  /*30d0*/  LDSM.16.M88.4 R52, [R198+0x4000] ;  /* 0x00400000c634783b */ /* 0x000eaa0000000200 */
[C---:B------:R-:W-:Y:S06]  /*30e0*/  HMMA.16816.F32 R64, R12.reuse, R72, R64 ;  /* 0x000000480c40723c */ /* 0x040fec0000001840 */
[C---:B------:R-:W-:Y:S01]  /*30f0*/  HMMA.16816.F32 R60, R12.reuse, R74, R60 ;  /* 0x0000004a0c3c723c */ /* 0x040fe2000000183c */
[----:B------:R-:W-:Y:S05]  /*3100*/  LDSM.16.M88.4 R72, [R196+0x4000] ;  /* 0x00400000c448783b */ /* 0x000fea0000000200 */
[C---:B------:R-:W-:Y:S06]  /*3110*/  HMMA.16816.F32 R56, R12.reuse, R76, R56 ;  /* 0x0000004c0c38723c */ /* 0x040fec0000001838 */
[----:B------:R-:W-:Y:S01]  /*3120*/  HMMA.16816.F32 R68, R12, R78, R68 ;  /* 0x0000004e0c44723c */ /* 0x000fe20000001844 */
[----:B------:R-:W2:Y:S05]  /*3130*/  LDSM.16.M88.4 R12, [R197+0xa800] ;  /* 0x00a80000c50c783b */ /* 0x000eaa0000000200 */
[C---:B-1----:R-:W-:Y:S06]  /*3140*/  HMMA.16816.F32 R28, R44.reuse, R40, R28 ;  /* 0x000000282c1c723c */ /* 0x042fec000000181c */
[C---:B------:R-:W-:Y:S01]  /*3150*/  HMMA.16816.F32 R24, R44.reuse, R42, R24 ;  /* 0x0000002a2c18723c */ /* 0x040fe20000001818 */
[----:B------:R-:W1:Y:S05]  /*3160*/  LDSM.16.M88.4 R40, [R197+0xb000] ;  /* 0x00b00000c528783b */ /* 0x000e6a0000000200 */
[C---:B---3--:R-:W-:Y:S06]  /*3170*/  HMMA.16816.F32 R20, R44.reuse, R32, R20 ;  /* 0x000000202c14723c */ /* 0x048fec0000001814 */
[C---:B------:R-:W-:Y:S01]  /*3180*/  HMMA.16816.F32 R16, R44.reuse, R34, R16 ;  /* 0x000000222c10723c */ /* 0x040fe20000001810 */
[----:B------:R-:W3:Y:S05]  /*3190*/  LDSM.16.M88.4 R32, [R197+0xb800] ;  /* 0x00b80000c520783b */ /* 0x000eea0000000200 */
[C---:B----4-:R-:W-:Y:S01]  /*31a0*/  HMMA.16816.F32 R76, R44.reuse, R36, R64 ;  /* 0x000000242c4c723c */ /* 0x050fe20000001840 */
[----:B------:R-:W4:Y:S05]  /*31b0*/  LDSM.16.M88.4 R64, [R195+0x4000] ;  /* 0x00400000c340783b */ /* 0x000f2a0000000200 */
[C---:B------:R-:W-:Y:S01]  /*31c0*/  HMMA.16816.F32 R60, R44.reuse, R38, R60 ;  /* 0x000000262c3c723c */ /* 0x040fe2000000183c */
[----:B------:R-:W4:Y:S05]  /*31d0*/  LDSM.16.M88.4 R36, [R195+0x4800] ;  /* 0x00480000c324783b */ /* 0x000f2a0000000200 */
[C---:B--2---:R-:W-:Y:S06]  /*31e0*/  HMMA.16816.F32 R56, R44.reuse, R8, R56 ;  /* 0x000000082c38723c */ /* 0x044fec0000001838 */
[----:B------:R-:W-:Y:S01]  /*31f0*/  HMMA.16816.F32 R68, R44, R10, R68 ;  /* 0x0000000a2c44723c */ /* 0x000fe20000001844 */
[----:B------:R-:W2:Y:S04]  /*3200*/  LDSM.16.M88.4 R8, [R195+0x5000] ;  /* 0x00500000c308783b */ /* 0x000ea80000000200 */
[----:B------:R-:W2:Y:S01]  /*3210*/  LDSM.16.M88.4 R44, [R195+0x5800] ;  /* 0x00580000c32c783b */ /* 0x000ea20000000200 */
[C---:B------:R-:W-:Y:S06]  /*3220*/  HMMA.16816.F32 R28, R52.reuse, R48, R28 ;  /* 0x00000030341c723c */ /* 0x040fec000000181c */
        /* <DEDUP_REMOVED lines=8> */
[C---:B---3--:R-:W-:Y:S06]  /*32b0*/  HMMA.16816.F32 R56, R52.reuse, R32, R56 ;  /* 0x000000203438723c */ /* 0x048fec0000001838 */
[----:B------:R-:W-:Y:S01]  /*32c0*/  HMMA.16816.F32 R68, R52, R34, R68 ;  /* 0x000000223444723c */ /* 0x000fe20000001844 */
[----:B------:R-:W3:Y:S04]  /*32d0*/  LDSM.16.M88.4 R32, [R191+0xb000] ;  /* 0x00b00000bf20783b */ /* 0x000ee80000000200 */
[----:B------:R-:W-:Y:S01]  /*32e0*/  LDSM.16.M88.4 R52, [R191+0xb800] ;  /* 0x00b80000bf34783b */ /* 0x000fe20000000200 */
[C---:B----4-:R-:W-:Y:S06]  /*32f0*/  HMMA.16816.F32 R28, R72.reuse, R64, R28 ;  /* 0x00000040481c723c */ /* 0x050fec000000181c */
[C---:B------:R-:W-:Y:S06]  /*3300*/  HMMA.16816.F32 R24, R72.reuse, R66, R24 ;  /* 0x000000424818723c */ /* 0x040fec0000001818 */
        /* <DEDUP_REMOVED lines=8> */
[----:B------:R-:W4:Y:S05]  /*3390*/  LDSM.16.M88.4 R44, [R184+0x4800] ;  /* 0x00480000b82c783b */ /* 0x000f2a0000000200 */
[C---:B-1----:R-:W-:Y:S06]  /*33a0*/  HMMA.16816.F32 R28, R40.reuse, R12, R28 ;  /* 0x0000000c281c723c */ /* 0x042fec000000181c */
[C---:B------:R-:W-:Y:S01]  /*33b0*/  HMMA.16816.F32 R24, R40.reuse, R14, R24 ;  /* 0x0000000e2818723c */ /* 0x040fe20000001818 */
[----:B------:R-:W1:Y:S05]  /*33c0*/  LDSM.16.M88.4 R12, [R184+0x5000] ;  /* 0x00500000b80c783b */ /* 0x000e6a0000000200 */
[C---:B------:R-:W-:Y:S06]  /*33d0*/  HMMA.16816.F32 R20, R40.reuse, R48, R20 ;  /* 0x000000302814723c */ /* 0x040fec0000001814 */
[----:B---3--:R-:W-:Y:S06]  /*33e0*/  HMMA.16816.F32 R76, R40, R32, R76 ;  /* 0x00000020284c723c */ /* 0x008fec000000184c */
[----:B--2---:R-:W-:Y:S01]  /*33f0*/  HMMA.16816.F32 R28, R36, R8, R28 ;  /* 0x00000008241c723c */ /* 0x004fe2000000181c */
[----:B------:R-:W-:-:S05]  /*3400*/  VIADD R32, R0, 0xffffffc1 ;  /* 0xffffffc100207836 */ /* 0x000fca0000000000 */
[----:B------:R-:W-:Y:S01]  /*3410*/  HMMA.16816.F32 R24, R36, R10, R24 ;  /* 0x0000000a2418723c */ /* 0x000fe20000001818 */
[----:B------:R-:W2:Y:S01]  /*3420*/  LDSM.16.M88.4 R8, [R184+0x5800] ;  /* 0x00580000b808783b */ /* 0x000ea20000000200 */
[----:B------:R-:W-:Y:S01]  /*3430*/  ISETP.GE.AND P4, PT, R32, R89, PT ;  /* 0x000000592000720c */ /* 0x000fe20003f86270 */
[----:B------:R-:W-:Y:S01]  /*3440*/  VIADD R32, R0, 0xffffffd1 ;  /* 0xffffffd100207836 */ /* 0x000fe20000000000 */
[----:B------:R-:W-:-:S04]  /*3450*/  DEPBAR.LE SB0, 0x0 ;  /* 0x000080000000791a */ /* 0x000fc80000000000 */
[----:B----4-:R-:W-:Y:S01]  /*3460*/  HMMA.16816.F32 R20, R36, R44, R20 ;  /* 0x0000002c2414723c */ /* 0x010fe20000001814 */
[----:B------:R-:W-:Y:S01]  /*3470*/  BAR.SYNC.DEFER_BLOCKING 0x0 ;  /* 0x0000000000007b1d */ /* 0x000fe20000010000 */
[----:B------:R-:W-:Y:S01]  /*3480*/  ISETP.GE.AND P0, PT, R32, R89, PT ;  /* 0x000000592000720c */ /* 0x000fe20003f06270 */
[----:B------:R-:W-:-:S03]  /*3490*/  VIADD R32, R0, 0xffffffd9 ;  /* 0xffffffd900207836 */ /* 0x000fc60000000000 */
[C---:B------:R-:W-:Y:S04]  /*34a0*/  HMMA.16816.F32 R60, R40.reuse, R34, R60 ;  /* 0x00000022283c723c */ /* 0x040fe8000000183c */
[----:B------:R-:W-:Y:S02]  /*34b0*/  FSEL R29, R29, -INF , !P4 ;  /* 0xff8000001d1d7808 */ /* 0x000fe40006000000 */
[----:B------:R-:W-:Y:S01]  /*34c0*/  HMMA.16816.F32 R16, R40, R50, R16 ;  /* 0x000000322810723c */ /* 0x000fe20000001810 */
[----:B------:R-:W-:-:S05]  /*34d0*/  VIADD R34, R0, 0xffffffc0 ;  /* 0xffffffc000227836 */ /* 0x000fca0000000000 */
[----:B------:R-:W-:Y:S01]  /*34e0*/  HMMA.16816.F32 R56, R40, R52, R56 ;  /* 0x000000342838723c */ /* 0x000fe20000001838 */
[----:B------:R-:W-:Y:S01]  /*34f0*/  ISETP.GE.AND P5, PT, R34, R89, PT ;  /* 0x000000592200720c */ /* 0x000fe20003fa6270 */
[----:B------:R-:W-:-:S03]  /*3500*/  VIADD R34, R0, 0xffffffd0 ;  /* 0xffffffd000227836 */ /* 0x000fc60000000000 */
[----:B------:R-:W-:Y:S01]  /*3510*/  FSEL R3, R28, -INF , !P5 ;  /* 0xff8000001c037808 */ /* 0x000fe20006800000 */
[----:B------:R-:W-:Y:S01]  /*3520*/  HMMA.16816.F32 R68, R40, R54, R68 ;  /* 0x000000362844723c */ /* 0x000fe20000001844 */
[----:B------:R-:W-:Y:S02]  /*3530*/  FSEL R28, R31, -INF , !P4 ;  /* 0xff8000001f1c7808 */ /* 0x000fe40006000000 */
[-C--:B------:R-:W-:Y:S01]  /*3540*/  ISETP.GE.AND P1, PT, R34, R89.reuse, PT ;  /* 0x000000592200720c */ /* 0x080fe20003f26270 */
[C---:B------:R-:W-:Y:S01]  /*3550*/  VIADD R34, R0.reuse, 0xffffffd8 ;  /* 0xffffffd800227836 */ /* 0x040fe20000000000 */
[----:B------:R-:W-:Y:S01]  /*3560*/  FSEL R21, R21, -INF , !P0 ;  /* 0xff80000015157808 */ /* 0x000fe20004000000 */
[C---:B-1----:R-:W-:Y:S01]  /*3570*/  HMMA.16816.F32 R76, R36.reuse, R12, R76 ;  /* 0x0000000c244c723c */ /* 0x042fe2000000184c */
[----:B------:R-:W-:Y:S01]  /*3580*/  VIADD R42, R0, 0xffffffc8 ;  /* 0xffffffc8002a7836 */ /* 0x000fe20000000000 */
[----:B------:R-:W-:Y:S01]  /*3590*/  FSEL R22, R22, -INF , !P1 ;  /* 0xff80000016167808 */ /* 0x000fe20004800000 */
[----:B------:R-:W-:Y:S01]  /*35a0*/  VIADD R40, R0, 0xffffffc9 ;  /* 0xffffffc900287836 */ /* 0x000fe20000000000 */
[-C--:B------:R-:W-:Y:S01]  /*35b0*/  ISETP.GE.AND P4, PT, R32, R89.reuse, PT ;  /* 0x000000592000720c */ /* 0x080fe20003f86270 */
[----:B------:R-:W-:Y:S01]  /*35c0*/  VIADD R32, R0, 0xffffffe0 ;  /* 0xffffffe000207836 */ /* 0x000fe20000000000 */
[-C--:B------:R-:W-:Y:S01]  /*35d0*/  ISETP.GE.AND P3, PT, R42, R89.reuse, PT ;  /* 0x000000592a00720c */ /* 0x080fe20003f66270 */
[----:B------:R-:W-:Y:S01]  /*35e0*/  VIADD R12, R0, 0xffffffe1 ;  /* 0xffffffe1000c7836 */ /* 0x000fe20000000000 */
[----:B------:R-:W-:Y:S01]  /*35f0*/  ISETP.GE.AND P2, PT, R40, R89, PT ;  /* 0x000000592800720c */ /* 0x000fe20003f46270 */
[----:B------:R-:W-:Y:S01]  /*3600*/  HMMA.16816.F32 R16, R36, R46, R16 ;  /* 0x0000002e2410723c */ /* 0x000fe20000001810 */
[----:B------:R-:W-:-:S02]  /*3610*/  FSEL R31, R24, -INF , !P3 ;  /* 0xff800000181f7808 */ /* 0x000fc40005800000 */
[----:B------:R-:W-:Y:S02]  /*3620*/  FSEL R24, R27, -INF , !P2 ;  /* 0xff8000001b187808 */ /* 0x000fe40005000000 */
[----:B------:R-:W-:Y:S01]  /*3630*/  FSEL R25, R25, -INF , !P2 ;  /* 0xff80000019197808 */ /* 0x000fe20005000000 */
[C---:B------:R-:W-:Y:S01]  /*3640*/  HMMA.16816.F32 R60, R36.reuse, R14, R60 ;  /* 0x0000000e243c723c */ /* 0x040fe2000000183c */
[-C--:B------:R-:W-:Y:S01]  /*3650*/  ISETP.GE.AND P2, PT, R12, R89.reuse, PT ;  /* 0x000000590c00720c */ /* 0x080fe20003f46270 */
[----:B------:R-:W-:Y:S01]  /*3660*/  VIADD R12, R0, 0xffffffe8 ;  /* 0xffffffe8000c7836 */ /* 0x000fe20000000000 */
[----:B------:R-:W-:Y:S02]  /*3670*/  FSEL R13, R20, -INF , !P1 ;  /* 0xff800000140d7808 */ /* 0x000fe40004800000 */
[----:B------:R-:W-:Y:S01]  /*3680*/  FSEL R26, R26, -INF , !P3 ;  /* 0xff8000001a1a7808 */ /* 0x000fe20005800000 */
[----:B--2---:R-:W-:Y:S01]  /*3690*/  HMMA.16816.F32 R56, R36, R8, R56 ;  /* 0x000000082438723c */ /* 0x004fe20000001838 */
[----:B------:R-:W-:Y:S01]  /*36a0*/  ISETP.GE.AND P1, PT, R12, R89, PT ;  /* 0x000000590c00720c */ /* 0x000fe20003f26270 */
[----:B------:R-:W-:Y:S01]  /*36b0*/  VIADD R14, R0, 0xfffffff0 ;  /* 0xfffffff0000e7836 */ /* 0x000fe20000000000 */
[----:B------:R-:W-:-:S02]  /*36c0*/  FSEL R12, R23, -INF , !P0 ;  /* 0xff800000170c7808 */ /* 0x000fc40004000000 */
[----:B------:R-:W-:Y:S01]  /*36d0*/  ISETP.GT.AND P0, PT, R133, 0x1, PT ;  /* 0x000000018500780c */ /* 0x000fe20003f04270 */
[----:B------:R-:W-:Y:S01]  /*36e0*/  HMMA.16816.F32 R68, R36, R10, R68 ;  /* 0x0000000a2444723c */ /* 0x000fe20000001844 */
[-C--:B------:R-:W-:Y:S01]  /*36f0*/  ISETP.GE.AND P3, PT, R32, R89.reuse, PT ;  /* 0x000000592000720c */ /* 0x080fe20003f66270 */
[----:B------:R-:W-:Y:S01]  /*3700*/  VIADD R8, R0, 0xffffffe9 ;  /* 0xffffffe900087836 */ /* 0x000fe20000000000 */
[----:B------:R-:W-:Y:S02]  /*3710*/  FSEL R30, R30, -INF , !P5 ;  /* 0xff8000001e1e7808 */ /* 0x000fe40006800000 */
[----:B------:R-:W-:Y:S02]  /*3720*/  FSEL R160, R78, -INF , !P3 ;  /* 0xff8000004ea07808 */ /* 0x000fe40005800000 */
[----:B------:R-:W-:Y:S01]  /*3730*/  VIADD R10, R0, 0xfffffff1 ;  /* 0xfffffff1000a7836 */ /* 0x000fe20000000000 */
[----:B------:R-:W-:Y:S02]  /*3740*/  FSEL R167, R76, -INF , !P3 ;  /* 0xff8000004ca77808 */ /* 0x000fe40005800000 */
[----:B------:R-:W-:-:S02]  /*3750*/  ISETP.GE.AND P5, PT, R34, R89, PT ;  /* 0x000000592200720c */ /* 0x000fc40003fa6270 */
[----:B------:R-:W1:Y:S01]  /*3760*/  @!P0 LDC.64 R208, c[0x0][0x218] ;  /* 0x00008600ffd08b82 */ /* 0x000e620000000a00 */
[-C--:B------:R-:W-:Y:S01]  /*3770*/  ISETP.GE.AND P3, PT, R10, R89.reuse, PT ;  /* 0x000000590a00720c */ /* 0x080fe20003f66270 */
[----:B------:R-:W-:Y:S01]  /*3780*/  VIADD R10, R0, 0xfffffff8 ;  /* 0xfffffff8000a7836 */ /* 0x000fe20000000000 */
[----:B------:R-:W-:Y:S01]  /*3790*/  FSEL R18, R18, -INF , !P5 ;  /* 0xff80000012127808 */ /* 0x000fe20006800000 */
[----:B------:R-:W-:Y:S01]  /*37a0*/  VIADD R0, R0, 0xfffffff9 ;  /* 0xfffffff900007836 */ /* 0x000fe20000000000 */
[----:B------:R-:W-:Y:S02]  /*37b0*/  FSEL R9, R16, -INF , !P5 ;  /* 0xff80000010097808 */ /* 0x000fe40006800000 */
        /* <DEDUP_REMOVED lines=9> */
[-C--:B------:R-:W-:Y:S02]  /*3850*/  ISETP.GE.AND P4, PT, R14, R89.reuse, PT ;  /* 0x000000590e00720c */ /* 0x080fe40003f86270 */
[-C--:B------:R-:W-:Y:S02]  /*3860*/  ISETP.GE.AND P2, PT, R10, R89.reuse, PT ;  /* 0x000000590a00720c */ /* 0x080fe40003f46270 */
[----:B------:R-:W-:Y:S01]  /*3870*/  ISETP.GE.AND P1, PT, R0, R89, PT ;  /* 0x000000590000720c */ /* 0x000fe20003f26270 */
[----:B------:R-:W-:Y:S01]  /*3880*/  IMAD.IADD R0, R88, 0x1, R87 ;  /* 0x0000000158007824 */ /* 0x000fe200078e0257 */
[----:B-1----:R-:W-:Y:S02]  /*3890*/  @!P0 LEA R208, P3, R82, R208, 0x1 ;  /* 0x000000d052d08211 */ /* 0x002fe400078608ff */
        /* <DEDUP_REMOVED lines=8> */
[----:B------:R-:W-:Y:S01]  /*3920*/  @!P0 LEA.HI.X R209, R82, R209, R85, 0x1, P3 ;  /* 0x000000d152d18211 */ /* 0x000fe200018f0c55 */
[----:B------:R-:W-:Y:S06]  /*3930*/  @!P0 BRA `(.L_x_3385) ;  /* 0x00000004006c8947 */ /* 0x000fec0003800000 */
[----:B------:R-:W-:Y:S05]  /*3940*/  @!P6 BRA `(.L_x_3386) ;  /* 0x0000000000ece947 */ /* 0x000fea0003800000 */
[----:B------:R-:W1:Y:S01]  /*3950*/  LDC R11, c[0x0][0x380] ;  /* 0x0000e000ff0b7b82 */ /* 0x000e620000000800 */
[----:B------:R-:W-:Y:S01]  /*3960*/  VIADD R20, R6, 0xffffff80 ;  /* 0xffffff8006147836 */ /* 0x000fe20000000000 */
[----:B------:R-:W-:Y:S01]  /*3970*/  IABS R14, R4 ;  /* 0x00000004000e7213 */ /* 0x000fe20000000000 */
[----:B------:R-:W-:-:S03]  /*3980*/  ULDC.64 UR6, c[0x0][0x230] ;  /* 0x00008c0000067ab9 */ /* 0x000fc60000000a00 */
        /* <DEDUP_REMOVED lines=19> */
[C---:B------:R-:W-:Y:S01]  /*3ac0*/  IMAD R15, R10.reuse, R15, R6 ;  /* 0x0000000f0a0f7224 */ /* 0x040fe200078e0206 */
[----:B------:R-:W-:Y:S02]  /*3ad0*/  LOP3.LUT R6, RZ, R11, RZ, 0x33, !PT ;  /* 0x0000000bff067212 */ /* 0x000fe400078e33ff */
        /* <DEDUP_REMOVED lines=8> */
[----:B------:R-:W-:-:S09]  /*3b60*/  ISETP.NE.AND P1, PT, R11, RZ, PT ;  /* 0x000000ff0b00720c */ /* 0x000fd20003f25270 */
        /* <DEDUP_REMOVED lines=12> */
[----:B------:R-:W-:Y:S01]  /*3c30*/  IMAD.WIDE.U32 R32, R6, R80, RZ ;  /* 0x0000005006207225 */ /* 0x000fe200078e00ff */
[----:B------:R-:W-:-:S05]  /*3c40*/  SHF.R.S32.HI R11, RZ, 0x1f, R6 ;  /* 0x0000001fff0b7819 */ /* 0x000fca0000011406 */
[----:B------:R-:W-:-:S04]  /*3c50*/  IMAD R11, R11, R80, RZ ;  /* 0x000000500b0b7224 */ /* 0x000fc800078e02ff */
[----:B------:R-:W-:-:S04]  /*3c60*/  IMAD R11, R6, R81, R11 ;  /* 0x00000051060b7224 */ /* 0x000fc800078e020b */
[----:B------:R-:W-:Y:S01]  /*3c70*/  IMAD.IADD R33, R33, 0x1, R11 ;  /* 0x0000000121217824 */ /* 0x000fe200078e020b */
[----:B--2---:R-:W-:-:S04]  /*3c80*/  IADD3 R4, -R19, R4, RZ ;  /* 0x0000000413047210 */ /* 0x004fc80007ffe1ff */
[----:B------:R-:W-:Y:S01]  /*3c90*/  SHF.R.S32.HI R10, RZ, 0x1f, R4 ;  /* 0x0000001fff0a7819 */ /* 0x000fe20000011404 */
[----:B------:R-:W-:-:S04]  /*3ca0*/  IMAD.WIDE.U32 R32, R4, UR6, R32 ;  /* 0x0000000604207c25 */ /* 0x000fc8000f8e0020 */
[----:B------:R-:W-:-:S04]  /*3cb0*/  IMAD R15, R10, UR6, RZ ;  /* 0x000000060a0f7c24 */ /* 0x000fc8000f8e02ff */
[----:B------:R-:W-:Y:S02]  /*3cc0*/  IMAD R15, R4, UR7, R15 ;  /* 0x00000007040f7c24 */ /* 0x000fe4000f8e020f */
[----:B------:R-:W-:-:S03]  /*3cd0*/  IMAD.MOV.U32 R4, RZ, RZ, R32 ;  /* 0x000000ffff047224 */ /* 0x000fc600078e0020 */
[----:B------:R-:W-:Y:S01]  /*3ce0*/  IADD3 R15, R33, R15, RZ ;  /* 0x0000000f210f7210 */ /* 0x000fe20007ffe0ff */
[----:B------:R-:W-:Y:S06]  /*3cf0*/  BRA `(.L_x_3387) ;  /* 0x0000000000087947 */ /* 0x000fec0003800000 */
.L_x_3386:
[----:B------:R-:W-:-:S04]  /*3d00*/  LEA R4, -R80, RZ, 0x6 ;  /* 0x000000ff50047211 */ /* 0x000fc800078e31ff */
[----:B------:R-:W-:-:S07]  /*3d10*/  SHF.R.S32.HI R15, RZ, 0x1f, R4 ;  /* 0x0000001fff0f7819 */ /* 0x000fce0000011404 */
.L_x_3387:
[----:B------:R-:W-:Y:S01]  /*3d20*/  IADD3 R4, P0, R4, R82, RZ ;  /* 0x0000005204047210 */ /* 0x000fe20007f1e0ff */
[----:B------:R-:W-:Y:S01]  /*3d30*/  ULDC.64 UR6, c[0x0][0x218] ;  /* 0x0000860000067ab9 */ /* 0x000fe20000000a00 */
[C---:B------:R-:W-:Y:S01]  /*3d40*/  IMAD.SHL.U32 R11, R80.reuse, 0x20, RZ ;  /* 0x00000020500b7824 */ /* 0x040fe200078e00ff */
[----:B------:R-:W-:Y:S02]  /*3d50*/  SHF.L.U64.HI R80, R80, 0x5, R81 ;  /* 0x0000000550507819 */ /* 0x000fe40000010251 */
[----:B------:R-:W-:Y:S01]  /*3d60*/  IMAD.X R15, R15, 0x1, R85, P0 ;  /* 0x000000010f0f7824 */ /* 0x000fe200000e0655 */
[----:B------:R-:W-:-:S04]  /*3d70*/  LEA R208, P1, R4, UR6, 0x1 ;  /* 0x0000000604d07c11 */ /* 0x000fc8000f8208ff */
[C---:B------:R-:W-:Y:S02]  /*3d80*/  IADD3 R14, P0, R11.reuse, R208, RZ ;  /* 0x000000d00b0e7210 */ /* 0x040fe40007f1e0ff */
[----:B------:R-:W-:Y:S02]  /*3d90*/  LEA.HI.X R209, R4, UR7, R15, 0x1, P1 ;  /* 0x0000000704d17c11 */ /* 0x000fe400088f0c0f */
[----:B------:R-:W-:-:S03]  /*3da0*/  IADD3 R10, P1, R11, R14, RZ ;  /* 0x0000000e0b0a7210 */ /* 0x000fc60007f3e0ff */
[C---:B------:R-:W-:Y:S01]  /*3db0*/  IMAD.X R15, R80.reuse, 0x1, R209, P0 ;  /* 0x00000001500f7824 */ /* 0x040fe200000e06d1 */
[----:B------:R-:W-:Y:S01]  /*3dc0*/  IADD3 R32, P0, R11, R10, RZ ;  /* 0x0000000a0b207210 */ /* 0x000fe20007f1e0ff */
[----:B------:R-:W-:Y:S01]  /*3dd0*/  @!PT LDS RZ, [RZ] ;  /* 0x00000000fffff984 */ /* 0x000fe20000000800 */
[----:B------:R-:W-:Y:S01]  /*3de0*/  @!PT LDS RZ, [RZ] ;  /* 0x00000000fffff984 */ /* 0x000fe20000000800 */
[----:B------:R-:W-:Y:S01]  /*3df0*/  @!PT LDS RZ, [RZ] ;  /* 0x00000000fffff984 */ /* 0x000fe20000000800 */
[----:B------:R1:W-:Y:S02]  /*3e00*/  LDGSTS.E.BYPASS.LTC128B.128 [R203+0x6000], desc[UR12][R208.64] ;  /* 0x06000000d0cb7fae */ /* 0x0003e4000b901d4c */
[C---:B------:R-:W-:Y:S02]  /*3e10*/  IMAD.X R11, R80.reuse, 0x1, R15, P1 ;  /* 0x00000001500b7824 */ /* 0x040fe400008e060f */
[----:B------:R1:W-:Y:S02]  /*3e20*/  LDGSTS.E.BYPASS.LTC128B.128 [R203+0x8000], desc[UR12][R208.64+0x80] ;  /* 0x08000080d0cb7fae */ /* 0x0003e4000b901d4c */
[----:B------:R-:W-:Y:S02]  /*3e30*/  IMAD.X R33, R80, 0x1, R11, P0 ;  /* 0x0000000150217824 */ /* 0x000fe400000e060b */
[----:B------:R1:W-:Y:S04]  /*3e40*/  LDGSTS.E.BYPASS.LTC128B.128 [R203+0xa000], desc[UR12][R208.64+0x100] ;  /* 0x0a000100d0cb7fae */ /* 0x0003e8000b901d4c */
        /* <DEDUP_REMOVED lines=9> */
[----:B------:R-:W0:Y:S02]  /*3ee0*/  LDGDEPBAR ;  /* 0x00000000000079af */ /* 0x000e240000000000 */
.L_x_3385:
        /* <DEDUP_REMOVED lines=52> */
[C---:B------:R-:W-:Y:S01]  /*4230*/  FSETP.NEU.FTZ.AND P0, PT, R132.reuse, -INF , PT ;  /* 0xff8000008400780b */ /* 0x040fe20003f1d000 */
[----:B------:R-:W-:Y:S02]  /*4240*/  FMUL.FTZ R172, R132, UR5 ;  /* 0x0000000584ac7c20 */ /* 0x000fe40008410000 */
[----:B------:R-:W-:Y:S03]  /*4250*/  LDSM.16.MT88.4 R112, [R189+0x10000] ;  /* 0x01000000bd70783b */ /* 0x000fe60000004200 */
[----:B------:R-:W-:Y:S01]  /*4260*/  FSEL R172, R172, RZ, P0 ;  /* 0x000000ffacac7208 */ /* 0x000fe20000000000 */
[----:B------:R-:W-:Y:S04]  /*4270*/  LDSM.16.MT88.4 R140, [R188+0x10000] ;  /* 0x01000000bc8c783b */ /* 0x000fe80000004200 */
[--C-:B------:R-:W-:Y:S01]  /*4280*/  FFMA.FTZ R155, R3, UR5, -R172.reuse ;  /* 0x00000005039b7c23 */ /* 0x100fe200080108ac */
[----:B--2---:R-:W-:Y:S01]  /*4290*/  FMNMX.FTZ R3, R11, R4, !PT ;  /* 0x000000040b037209 */ /* 0x004fe20007810000 */
[--C-:B------:R-:W-:Y:S01]  /*42a0*/  FFMA.FTZ R152, R29, UR5, -R172.reuse ;  /* 0x000000051d987c23 */ /* 0x100fe200080108ac */
[--C-:B------:R-:W-:Y:S01]  /*42b0*/  FFMA.FTZ R151, R31, UR5, -R172.reuse ;  /* 0x000000051f977c23 */ /* 0x100fe200080108ac */
[--C-:B------:R-:W-:Y:S01]  /*42c0*/  FFMA.FTZ R148, R25, UR5, -R172.reuse ;  /* 0x0000000519947c23 */ /* 0x100fe200080108ac */
[C---:B------:R-:W-:Y:S01]  /*42d0*/  FSETP.NEU.FTZ.AND P0, PT, R3.reuse, -INF , PT ;  /* 0xff8000000300780b */ /* 0x040fe20003f1d000 */
[----:B------:R-:W-:Y:S01]  /*42e0*/  FMUL.FTZ R165, R3, UR5 ;  /* 0x0000000503a57c20 */ /* 0x000fe20008410000 */
[----:B------:R-:W-:Y:S01]  /*42f0*/  MUFU.EX2 R155, R155 ;  /* 0x0000009b009b7308 */ /* 0x000fe20000000800 */
[--C-:B------:R-:W-:Y:S01]  /*4300*/  FFMA.FTZ R149, R13, UR5, -R172.reuse ;  /* 0x000000050d957c23 */ /* 0x100fe200080108ac */
[--C-:B------:R-:W-:Y:S01]  /*4310*/  FFMA.FTZ R145, R9, UR5, -R172.reuse ;  /* 0x0000000509917c23 */ /* 0x100fe200080108ac */
[--C-:B------:R-:W-:Y:S01]  /*4320*/  FFMA.FTZ R146, R21, UR5, -R172.reuse ;  /* 0x0000000515927c23 */ /* 0x100fe200080108ac */
[----:B------:R-:W-:Y:S01]  /*4330*/  FSEL R165, R165, RZ, P0 ;  /* 0x000000ffa5a57208 */ /* 0x000fe20000000000 */
[--C-:B------:R-:W-:Y:S01]  /*4340*/  FFMA.FTZ R0, R17, UR5, -R172.reuse ;  /* 0x0000000511007c23 */ /* 0x100fe200080108ac */
[----:B------:R-:W-:Y:S01]  /*4350*/  LDSM.16.MT88.4 R32, [R189+0xc800] ;  /* 0x00c80000bd20783b */ /* 0x000fe20000004200 */
[--C-:B------:R-:W-:Y:S01]  /*4360*/  FFMA.FTZ R156, R167, UR5, -R172.reuse ;  /* 0x00000005a79c7c23 */ /* 0x100fe200080108ac */
[----:B------:R-:W1:Y:S01]  /*4370*/  MUFU.EX2 R152, R152 ;  /* 0x0000009800987308 */ /* 0x000e620000000800 */
[--C-:B------:R-:W-:Y:S01]  /*4380*/  FFMA.FTZ R154, R30, UR5, -R165.reuse ;  /* 0x000000051e9a7c23 */ /* 0x100fe200080108a5 */
[--C-:B------:R-:W-:Y:S01]  /*4390*/  FFMA.FTZ R157, R28, UR5, -R165.reuse ;  /* 0x000000051c9d7c23 */ /* 0x100fe200080108a5 */
[--C-:B------:R-:W-:Y:S01]  /*43a0*/  FFMA.FTZ R153, R26, UR5, -R165.reuse ;  /* 0x000000051a997c23 */ /* 0x100fe200080108a5 */
[--C-:B------:R-:W-:Y:S01]  /*43b0*/  FFMA.FTZ R150, R24, UR5, -R165.reuse ;  /* 0x0000000518967c23 */ /* 0x100fe200080108a5 */
[--C-:B------:R-:W-:Y:S01]  /*43c0*/  FFMA.FTZ R144, R12, UR5, -R165.reuse ;  /* 0x000000050c907c23 */ /* 0x100fe200080108a5 */
[--C-:B------:R-:W-:Y:S01]  /*43d0*/  FFMA.FTZ R134, R8, UR5, -R165.reuse ;  /* 0x0000000508867c23 */ /* 0x100fe200080108a5 */
[----:B------:R-:W2:Y:S01]  /*43e0*/  LDSM.16.MT88.4 R12, [R190+0xc800] ;  /* 0x00c80000be0c783b */ /* 0x000ea20000004200 */
[----:B------:R-:W-:Y:S01]  /*43f0*/  MUFU.EX2 R151, R151 ;  /* 0x0000009700977308 */ /* 0x000fe20000000800 */
[--C-:B------:R-:W-:Y:S01]  /*4400*/  FFMA.FTZ R147, R22, UR5, -R165.reuse ;  /* 0x0000000516937c23 */ /* 0x100fe200080108a5 */
[--C-:B------:R-:W-:Y:S01]  /*4410*/  FFMA.FTZ R135, R18, UR5, -R165.reuse ;  /* 0x0000000512877c23 */ /* 0x100fe200080108a5 */
[----:B------:R-:W4:Y:S01]  /*4420*/  LDSM.16.MT88.4 R8, [R192+0xe800] ;  /* 0x00e80000c008783b */ /* 0x000f220000004200 */
[--C-:B------:R-:W-:Y:S01]  /*4430*/  FFMA.FTZ R158, R163, UR5, -R172.reuse ;  /* 0x00000005a39e7c23 */ /* 0x100fe200080108ac */
[--C-:B------:R-:W-:Y:S01]  /*4440*/  FFMA.FTZ R159, R159, UR5, -R172.reuse ;  /* 0x000000059f9f7c23 */ /* 0x100fe200080108ac */
[--C-:B------:R-:W-:Y:S01]  /*4450*/  FFMA.FTZ R161, R161, UR5, -R172.reuse ;  /* 0x00000005a1a17c23 */ /* 0x100fe200080108ac */
[----:B------:R-:W5:Y:S01]  /*4460*/  LDSM.16.MT88.4 R20, [R189+0xe800] ;  /* 0x00e80000bd14783b */ /* 0x000f620000004200 */
[----:B------:R-:W3:Y:S01]  /*4470*/  MUFU.EX2 R148, R148 ;  /* 0x0000009400947308 */ /* 0x000ee20000000800 */
[----:B-1----:R-:W-:Y:S01]  /*4480*/  F2FP.F16.F32.PACK_AB R116, R152, R155 ;  /* 0x0000009b9874723e */ /* 0x002fe200000000ff */
[--C-:B------:R-:W-:Y:S01]  /*4490*/  FFMA.FTZ R160, R160, UR5, -R165.reuse ;  /* 0x00000005a0a07c23 */ /* 0x100fe200080108a5 */
[----:B------:R-:W1:Y:S01]  /*44a0*/  LDSM.16.MT88.4 R16, [R188+0xe800] ;  /* 0x00e80000bc10783b */ /* 0x000e620000004200 */
[--C-:B------:R-:W-:Y:S01]  /*44b0*/  FFMA.FTZ R163, R210, UR5, -R165.reuse ;  /* 0x00000005d2a37c23 */ /* 0x100fe200080108a5 */
[--C-:B------:R-:W-:Y:S01]  /*44c0*/  FFMA.FTZ R164, R164, UR5, -R165.reuse ;  /* 0x00000005a4a47c23 */ /* 0x100fe200080108a5 */
[--C-:B------:R-:W-:Y:S01]  /*44d0*/  FFMA.FTZ R167, R174, UR5, -R165.reuse ;  /* 0x00000005aea77c23 */ /* 0x100fe200080108a5 */
[----:B------:R-:W-:Y:S01]  /*44e0*/  LDSM.16.MT88.4 R136, [R192+0xc800] ;  /* 0x00c80000c088783b */ /* 0x000fe20000004200 */
[----:B------:R-:W-:Y:S01]  /*44f0*/  MUFU.EX2 R154, R154 ;  /* 0x0000009a009a7308 */ /* 0x000fe20000000800 */
[--C-:B------:R-:W-:Y:S01]  /*4500*/  FFMA.FTZ R174, R175, UR5, -R172.reuse ;  /* 0x00000005afae7c23 */ /* 0x100fe200080108ac */
[--C-:B------:R-:W-:Y:S01]  /*4510*/  FFMA.FTZ R173, R173, UR5, -R172.reuse ;  /* 0x00000005adad7c23 */ /* 0x100fe200080108ac */
[----:B------:R-:W-:Y:S01]  /*4520*/  LDSM.16.MT88.4 R28, [R188+0xc800] ;  /* 0x00c80000bc1c783b */ /* 0x000fe20000004200 */
[--C-:B------:R-:W-:Y:S01]  /*4530*/  FFMA.FTZ R171, R171, UR5, -R172.reuse ;  /* 0x00000005abab7c23 */ /* 0x100fe200080108ac */
[----:B------:R-:W-:Y:S01]  /*4540*/  FFMA.FTZ R172, R169, UR5, -R172 ;  /* 0x00000005a9ac7c23 */ /* 0x000fe200080108ac */
[--C-:B------:R-:W-:Y:S01]  /*4550*/  FFMA.FTZ R169, R170, UR5, -R165.reuse ;  /* 0x00000005aaa97c23 */ /* 0x100fe200080108a5 */
[----:B------:R-:W-:Y:S01]  /*4560*/  LDSM.16.MT88.4 R24, [R190+0xe800] ;  /* 0x00e80000be18783b */ /* 0x000fe20000004200 */
[----:B------:R-:W2:Y:S01]  /*4570*/  MUFU.EX2 R157, R157 ;  /* 0x0000009d009d7308 */ /* 0x000ea20000000800 */
[----:B---3--:R-:W-:Y:S01]  /*4580*/  F2FP.F16.F32.PACK_AB R118, R148, R151 ;  /* 0x000000979476723e */ /* 0x008fe200000000ff */
[--C-:B------:R-:W-:Y:S01]  /*4590*/  FFMA.FTZ R168, R168, UR5, -R165.reuse ;  /* 0x00000005a8a87c23 */ /* 0x100fe200080108a5 */
[--C-:B------:R-:W-:Y:S01]  /*45a0*/  FFMA.FTZ R166, R166, UR5, -R165.reuse ;  /* 0x00000005a6a67c23 */ /* 0x100fe200080108a5 */
[----:B------:R-:W-:Y:S01]  /*45b0*/  FFMA.FTZ R213, R162, UR5, -R165 ;  /* 0x00000005a2d57c23 */ /* 0x000fe200080108a5 */
[----:B------:R-:W-:Y:S01]  /*45c0*/  FADD.FTZ R152, R155, R152 ;  /* 0x000000989b987221 */ /* 0x000fe20000010000 */
[----:B------:R-:W-:-:S02]  /*45d0*/  ISETP.GE.AND P0, PT, R133, 0x2, PT ;  /* 0x000000028500780c */ /* 0x000fc40003f06270 */
[----:B------:R-:W-:Y:S01]  /*45e0*/  MUFU.EX2 R153, R153 ;  /* 0x0000009900997308 */ /* 0x000fe20000000800 */
[----:B------:R-:W-:-:S04]  /*45f0*/  FADD.FTZ R151, R151, R152 ;  /* 0x0000009897977221 */ /* 0x000fc80000010000 */
[----:B------:R-:W-:-:S03]  /*4600*/  FADD.FTZ R148, R148, R151 ;  /* 0x0000009794947221 */ /* 0x000fc60000010000 */
        /* <DEDUP_REMOVED lines=44> */
[C---:B----4-:R-:W-:Y:S05]  /*48d0*/  HMMA.16816.F32 R64, R4.reuse, R8, R64 ;  /* 0x000000080440723c */ /* 0x050fea0000001840 */
[----:B------:R-:W-:Y:S01]  /*48e0*/  MUFU.EX2 R160, R160 ;  /* 0x000000a000a07308 */ /* 0x000fe20000000800 */
[----:B------:R-:W-:Y:S01]  /*48f0*/  HMMA.16816.F32 R68, R4, R10, R68 ;  /* 0x0000000a0444723c */ /* 0x000fe20000001844 */
[----:B------:R-:W4:Y:S05]  /*4900*/  LDSM.16.MT88.4 R8, [R190+0x10800] ;  /* 0x01080000be08783b */ /* 0x000f2a0000004200 */
[C---:B------:R-:W-:Y:S01]  /*4910*/  HMMA.16816.F32 R108, R116.reuse, R110, RZ ;  /* 0x0000006e746c723c */ /* 0x040fe200000018ff */
[----:B------:R-:W2:Y:S05]  /*4920*/  MUFU.EX2 R163, R163 ;  /* 0x000000a300a37308 */ /* 0x000eaa0000000800 */
[----:B------:R-:W-:Y:S03]  /*4930*/  HMMA.16816.F32 R48, R116, R52, RZ ;  /* 0x000000347430723c */ /* 0x000fe600000018ff */
[----:B------:R-:W-:Y:S03]  /*4940*/  MUFU.EX2 R164, R164 ;  /* 0x000000a400a47308 */ /* 0x000fe60000000800 */
[C---:B-----5:R-:W-:Y:S05]  /*4950*/  HMMA.16816.F32 R80, R4.reuse, R20, R80 ;  /* 0x000000140450723c */ /* 0x060fea0000001850 */
[----:B------:R-:W5:Y:S01]  /*4960*/  MUFU.EX2 R167, R167 ;  /* 0x000000a700a77308 */ /* 0x000f620000000800 */
[C---:B------:R-:W-:Y:S01]  /*4970*/  HMMA.16816.F32 R84, R4.reuse, R22, R84 ;  /* 0x000000160454723c */ /* 0x040fe20000001854 */
[----:B------:R-:W2:Y:S05]  /*4980*/  LDSM.16.MT88.4 R20, [R189+0x10800] ;  /* 0x01080000bd14783b */ /* 0x000eaa0000004200 */
[C---:B-1----:R-:W-:Y:S01]  /*4990*/  HMMA.16816.F32 R88, R4.reuse, R16, R88 ;  /* 0x000000100458723c */ /* 0x042fe20000001858 */
[----:B------:R-:W-:Y:S05]  /*49a0*/  MUFU.EX2 R174, R174 ;  /* 0x000000ae00ae7308 */ /* 0x000fea0000000800 */
[----:B------:R-:W-:Y:S01]  /*49b0*/  HMMA.16816.F32 R92, R4, R18, R92 ;  /* 0x00000012045c723c */ /* 0x000fe2000000185c */
[----:B------:R-:W1:Y:S02]  /*49c0*/  LDSM.16.MT88.4 R16, [R188+0x10800] ;  /* 0x01080000bc10783b */ /* 0x000e640000004200 */
[----:B------:R-:W5:Y:S03]  /*49d0*/  MUFU.EX2 R173, R173 ;  /* 0x000000ad00ad7308 */ /* 0x000f660000000800 */
[----:B------:R-:W-:Y:S05]  /*49e0*/  HMMA.16816.F32 R52, R116, R54, RZ ;  /* 0x000000367434723c */ /* 0x000fea00000018ff */
[----:B------:R-:W-:Y:S01]  /*49f0*/  MUFU.EX2 R171, R171 ;  /* 0x000000ab00ab7308 */ /* 0x000fe20000000800 */
[C---:B---3--:R-:W-:Y:S06]  /*4a00*/  HMMA.16816.F32 R96, R4.reuse, R12, R96 ;  /* 0x0000000c0460723c */ /* 0x048fec0000001860 */
[C---:B------:R-:W-:Y:S01]  /*4a10*/  HMMA.16816.F32 R100, R4.reuse, R14, R100 ;  /* 0x0000000e0464723c */ /* 0x040fe20000001864 */
[----:B------:R-:W3:Y:S01]  /*4a20*/  LDSM.16.MT88.4 R12, [R189+0xd000] ;  /* 0x00d00000bd0c783b */ /* 0x000ee20000004200 */
[----:B------:R-:W-:Y:S04]  /*4a30*/  MUFU.EX2 R172, R172 ;  /* 0x000000ac00ac7308 */ /* 0x000fe80000000800 */
        /* <DEDUP_REMOVED lines=51> */
[C---:B----4-:R-:W-:Y:S06]  /*4d70*/  HMMA.16816.F32 R80, R4.reuse, R8, R80 ;  /* 0x000000080450723c */ /* 0x050fec0000001850 */
[C---:B------:R-:W-:Y:S01]  /*4d80*/  HMMA.16816.F32 R84, R4.reuse, R10, R84 ;  /* 0x0000000a0454723c */ /* 0x040fe20000001854 */
[----:B------:R-:W4:Y:S05]  /*4d90*/  LDSM.16.MT88.4 R8, [R189+0x11000] ;  /* 0x01100000bd08783b */ /* 0x000f2a0000004200 */
[C---:B--2---:R-:W-:Y:S06]  /*4da0*/  HMMA.16816.F32 R88, R4.reuse, R20, R88 ;  /* 0x000000140458723c */ /* 0x044fec0000001858 */
[C---:B------:R-:W-:Y:S01]  /*4db0*/  HMMA.16816.F32 R92, R4.reuse, R22, R92 ;  /* 0x00000016045c723c */ /* 0x040fe2000000185c */
[----:B------:R-:W2:Y:S05]  /*4dc0*/  LDSM.16.MT88.4 R20, [R188+0x11000] ;  /* 0x01100000bc14783b */ /* 0x000eaa0000004200 */
[C---:B-1----:R-:W-:Y:S06]  /*4dd0*/  HMMA.16816.F32 R96, R4.reuse, R16, R96 ;  /* 0x000000100460723c */ /* 0x042fec0000001860 */
[C---:B------:R-:W-:Y:S01]  /*4de0*/  HMMA.16816.F32 R100, R4.reuse, R18, R100 ;  /* 0x000000120464723c */ /* 0x040fe20000001864 */
[----:B------:R-:W1:Y:S05]  /*4df0*/  LDSM.16.MT88.4 R16, [R192+0xd800] ;  /* 0x00d80000c010783b */ /* 0x000e6a0000004200 */
[C---:B---3--:R-:W-:Y:S06]  /*4e00*/  HMMA.16816.F32 R104, R4.reuse, R12, R104 ;  /* 0x0000000c0468723c */ /* 0x048fec0000001868 */
[C---:B------:R-:W-:Y:S01]  /*4e10*/  HMMA.16816.F32 R108, R4.reuse, R14, R108 ;  /* 0x0000000e046c723c */ /* 0x040fe2000000186c */
[----:B------:R-:W3:Y:S05]  /*4e20*/  LDSM.16.MT88.4 R12, [R190+0xd800] ;  /* 0x00d80000be0c783b */ /* 0x000eea0000004200 */
        /* <DEDUP_REMOVED lines=54> */
[C---:B-1----:R-:W-:Y:S06]  /*5190*/  HMMA.16816.F32 R104, R4.reuse, R16, R104 ;  /* 0x000000100468723c */ /* 0x042fec0000001868 */
[C---:B------:R-:W-:Y:S06]  /*51a0*/  HMMA.16816.F32 R108, R4.reuse, R18, R108 ;  /* 0x00000012046c723c */ /* 0x040fec000000186c */
[C---:B---3--:R-:W-:Y:S06]  /*51b0*/  HMMA.16816.F32 R124, R4.reuse, R12, R124 ;  /* 0x0000000c047c723c */ /* 0x048fec000000187c */
[C---:B------:R-:W-:Y:S06]  /*51c0*/  HMMA.16816.F32 R112, R4.reuse, R14, R112 ;  /* 0x0000000e0470723c */ /* 0x040fec0000001870 */
[C---:B----4-:R-:W-:Y:S06]  /*51d0*/  HMMA.16816.F32 R120, R4.reuse, R8, R120 ;  /* 0x000000080478723c */ /* 0x050fec0000001878 */
[----:B------:R-:W-:Y:S01]  /*51e0*/  HMMA.16816.F32 R116, R4, R10, R116 ;  /* 0x0000000a0474723c */ /* 0x000fe20000001874 */
[----:B------:R-:W-:-:S08]  /*51f0*/  NOP ;  /* 0x0000000000007918 */ /* 0x000fd00000000000 */
[----:B------:R-:W-:-:S15]  /*5200*/  @!P0 BRA `(.L_x_3388) ;  /* 0x0000002c00fc8947 */ /* 0x000fde0003800000 */
[----:B------:R-:W-:Y:S01]  /*5210*/  IMAD.U32 R210, R2, -0x40, RZ ;  /* 0xffffffc002d27824 */ /* 0x000fe200078e00ff */
[----:B------:R-:W-:Y:S01]  /*5220*/  ULDC.64 UR4, c[0x0][0x250] ;  /* 0x0000940000047ab9 */ /* 0x000fe20000000a00 */
[----:B------:R-:W-:Y:S01]  /*5230*/  VIADD R212, R133, 0xfffffffe ;  /* 0xfffffffe85d47836 */ /* 0x000fe20000000000 */
[----:B------:R-:W-:Y:S01]  /*5240*/  MOV R0, R3 ;  /* 0x0000000300007202 */ /* 0x000fe20000000f00 */
[----:B------:R-:W-:Y:S01]  /*5250*/  ULDC UR6, c[0x0][0x24c] ;  /* 0x0000930000067ab9 */ /* 0x000fe20000000800 */
[----:B------:R-:W-:Y:S01]  /*5260*/  MOV R133, R132 ;  /* 0x0000008400857202 */ /* 0x000fe20000000f00 */
[----:B------:R-:W-:Y:S01]  /*5270*/  ULDC UR9, c[0x0][0x248] ;  /* 0x0000920000097ab9 */ /* 0x000fe20000000800 */
[----:B------:R-:W-:Y:S01]  /*5280*/  SHF.R.S32.HI R211, RZ, 0x1f, R210 ;  /* 0x0000001fffd37819 */ /* 0x000fe200000114d2 */
[----:B------:R-:W-:Y:S02]  /*5290*/  USHF.L.U64.HI UR10, UR4, 0x5, UR5 ;  /* 0x00000005040a7899 */ /* 0x000fe40008010205 */
[----:B------:R-:W-:-:S02]  /*52a0*/  USHF.L.U32 UR11, UR4, 0x5, URZ ;  /* 0x00000005040b7899 */ /* 0x000fc4000800063f */
[----:B------:R-:W-:Y:S02]  /*52b0*/  USHF.L.U64.HI UR6, UR9, 0x5, UR6 ;  /* 0x0000000509067899 */ /* 0x000fe40008010206 */
[----:B------:R-:W-:Y:S01]  /*52c0*/  USHF.L.U32 UR5, UR9, 0x5, URZ ;  /* 0x0000000509057899 */ /* 0x000fe2000800063f */
[----:B------:R-:W-:-:S11]  /*52d0*/  ULDC UR4, c[0x0][0x2ec] ;  /* 0x0000bb0000047ab9 */ /* 0x000fd60000000800 */
.L_x_3392:
[----:B------:R-:W-:Y:S04]  /*52e0*/  DEPBAR.LE SB0, 0x0 ;  /* 0x000080000000791a */ /* 0x000fe80000000000 */
[----:B------:R-:W-:Y:S01]  /*52f0*/  BAR.SYNC.DEFER_BLOCKING 0x0 ;  /* 0x0000000000007b1d */ /* 0x000fe20000010000 */
[----:B------:R-:W-:Y:S02]  /*5300*/  MOV R10, R210 ;  /* 0x000000d2000a7202 */ /* 0x000fe40000000f00 */
[----:B------:R-:W-:Y:S03]  /*5310*/  MOV R2, R211 ;  /* 0x000000d300027202 */ /* 0x000fe60000000f00 */
[----:B------:R-:W-:Y:S05]  /*5320*/  @!P6 BRA `(.L_x_3389) ;  /* 0x0000000000f4e947 */ /* 0x000fea0003800000 */
[----:B------:R-:W1:Y:S02]  /*5330*/  LDC R6, c[0x0][0x380] ;  /* 0x0000e000ff067b82 */ /* 0x000e640000000800 */
[-C--:B-1----:R-:W-:Y:S04]  /*5340*/  IABS R2, R6.reuse ;  /* 0x0000000600027213 */ /* 0x082fe80000000000 */
[----:B------:R-:W1:Y:S10]  /*5350*/  I2F.RP R7, R2 ;  /* 0x0000000200077306 */ /* 0x000e740000209400 */
[----:B-1----:R-:W1:Y:S02]  /*5360*/  MUFU.RCP R3, R7 ;  /* 0x0000000700037308 */ /* 0x002e640000001000 */
[----:B-1----:R-:W-:Y:S01]  /*5370*/  VIADD R12, R3, 0xffffffe ;  /* 0x0ffffffe030c7836 */ /* 0x002fe20000000000 */
[----:B------:R-:W-:Y:S07]  /*5380*/  SHF.L.U32 R3, R212, 0x6, RZ ;  /* 0x00000006d4037819 */ /* 0x000fee00000006ff */
[----:B------:R-:W1:Y:S01]  /*5390*/  F2I.FTZ.U32.TRUNC.NTZ R13, R12 ;  /* 0x0000000c000d7305 */ /* 0x000e62000021f000 */
[----:B------:R-:W-:Y:S01]  /*53a0*/  IABS R4, R3 ;  /* 0x0000000300047213 */ /* 0x000fe20000000000 */
[C---:B------:R-:W-:Y:S01]  /*53b0*/  VIADD R11, R3.reuse, 0x40 ;  /* 0x00000040030b7836 */ /* 0x040fe20000000000 */
[-C--:B------:R-:W-:Y:S04]  /*53c0*/  LOP3.LUT R3, R3, R6.reuse, RZ, 0x3c, !PT ;  /* 0x0000000603037212 */ /* 0x080fe800078e3cff */
[----:B------:R-:W-:Y:S02]  /*53d0*/  IABS R8, R11 ;  /* 0x0000000b00087213 */ /* 0x000fe40000000000 */
[----:B------:R-:W-:Y:S02]  /*53e0*/  ISETP.GE.AND P0, PT, R3, RZ, PT ;  /* 0x000000ff0300720c */ /* 0x000fe40003f06270 */
[----:B------:R-:W-:Y:S01]  /*53f0*/  LOP3.LUT R11, R11, R6, RZ, 0x3c, !PT ;  /* 0x000000060b0b7212 */ /* 0x000fe200078e3cff */
[--C-:B-1----:R-:W-:Y:S03]  /*5400*/  IMAD.MOV R5, RZ, RZ, -R13.reuse ;  /* 0x000000ffff057224 */ /* 0x102fe600078e0a0d */
[----:B------:R-:W-:Y:S01]  /*5410*/  ISETP.GE.AND P2, PT, R11, RZ, PT ;  /* 0x000000ff0b00720c */ /* 0x000fe20003f46270 */
[----:B------:R-:W-:Y:S02]  /*5420*/  IMAD.MOV.U32 R12, RZ, RZ, RZ ;  /* 0x000000ffff0c7224 */ /* 0x000fe400078e00ff */
[----:B------:R-:W-:Y:S04]  /*5430*/  IMAD R5, R5, R2, RZ ;  /* 0x0000000205057224 */ /* 0x000fe800078e02ff */
[----:B------:R-:W-:Y:S06]  /*5440*/  IMAD.HI.U32 R5, R13, R5, R12 ;  /* 0x000000050d057227 */ /* 0x000fec00078e000c */
[C---:B------:R-:W-:Y:S04]  /*5450*/  IMAD.HI.U32 R9, R5.reuse, R4, RZ ;  /* 0x0000000405097227 */ /* 0x040fe800078e00ff */
[----:B------:R-:W-:Y:S01]  /*5460*/  IMAD.HI.U32 R10, R5, R8, RZ ;  /* 0x00000008050a7227 */ /* 0x000fe200078e00ff */
[C---:B------:R-:W-:Y:S03]  /*5470*/  IADD3 R5, -R9.reuse, RZ, RZ ;  /* 0x000000ff09057210 */ /* 0x040fe60007ffe1ff */
[----:B------:R-:W-:Y:S02]  /*5480*/  IMAD.MOV R7, RZ, RZ, -R10 ;  /* 0x000000ffff077224 */ /* 0x000fe400078e0a0a */
[C---:B------:R-:W-:Y:S02]  /*5490*/  IMAD R4, R2.reuse, R5, R4 ;  /* 0x0000000502047224 */ /* 0x040fe400078e0204 */
[C---:B------:R-:W-:Y:S03]  /*54a0*/  IMAD R8, R2.reuse, R7, R8 ;  /* 0x0000000702087224 */ /* 0x040fe600078e0208 */
[C---:B------:R-:W-:Y:S02]  /*54b0*/  ISETP.GT.U32.AND P1, PT, R2.reuse, R4, PT ;  /* 0x000000040200720c */ /* 0x040fe40003f24070 */
[----:B------:R-:W-:Y:S11]  /*54c0*/  ISETP.GT.U32.AND P3, PT, R2, R8, PT ;  /* 0x000000080200720c */ /* 0x000ff60003f64070 */
[----:B------:R-:W-:Y:S02]  /*54d0*/  @!P1 IMAD.IADD R4, R4, 0x1, -R2 ;  /* 0x0000000104049824 */ /* 0x000fe400078e0a02 */
[-C--:B------:R-:W-:Y:S01]  /*54e0*/  @!P3 IADD3 R8, R8, -R2.reuse, RZ ;  /* 0x800000020808b210 */ /* 0x080fe20007ffe0ff */
[----:B------:R-:W-:Y:S01]  /*54f0*/  @!P1 VIADD R9, R9, 0x1 ;  /* 0x0000000109099836 */ /* 0x000fe20000000000 */
[----:B------:R-:W-:Y:S01]  /*5500*/  ISETP.NE.AND P1, PT, R6, RZ, PT ;  /* 0x000000ff0600720c */ /* 0x000fe20003f25270 */
[----:B------:R-:W-:Y:S01]  /*5510*/  @!P3 VIADD R10, R10, 0x1 ;  /* 0x000000010a0ab836 */ /* 0x000fe20000000000 */
[-C--:B------:R-:W-:Y:S02]  /*5520*/  ISETP.GE.U32.AND P4, PT, R4, R2.reuse, PT ;  /* 0x000000020400720c */ /* 0x080fe40003f86070 */
[----:B------:R-:W-:Y:S01]  /*5530*/  ISETP.GE.U32.AND P5, PT, R8, R2, PT ;  /* 0x000000020800720c */ /* 0x000fe20003fa6070 */
[----:B------:R-:W1:Y:S01]  /*5540*/  LDC.64 R4, c[0x0][0x250] ;  /* 0x00009400ff047b82 */ /* 0x000e620000000a00 */
[----:B------:R-:W-:Y:S09]  /*5550*/  LOP3.LUT R2, RZ, R6, RZ, 0x33, !PT ;  /* 0x00000006ff027212 */ /* 0x000ff200078e33ff */
[----:B------:R-:W-:Y:S02]  /*5560*/  @P4 IADD3 R9, R9, 0x1, RZ ;  /* 0x0000000109094810 */ /* 0x000fe40007ffe0ff */
[----:B------:R-:W-:Y:S03]  /*5570*/  @P5 VIADD R10, R10, 0x1 ;  /* 0x000000010a0a5836 */ /* 0x000fe60000000000 */
[----:B------:R-:W-:Y:S02]  /*5580*/  @!P0 IMAD.MOV R9, RZ, RZ, -R9 ;  /* 0x000000ffff098224 */ /* 0x000fe400078e0a09 */
[----:B------:R-:W-:Y:S03]  /*5590*/  @!P2 IADD3 R10, -R10, RZ, RZ ;  /* 0x000000ff0a0aa210 */ /* 0x000fe60007ffe1ff */
[C---:B------:R-:W-:Y:S02]  /*55a0*/  SEL R3, R2.reuse, R9, !P1 ;  /* 0x0000000902037207 */ /* 0x040fe40004800000 */
[----:B------:R-:W-:Y:S02]  /*55b0*/  SEL R9, R2, R10, !P1 ;  /* 0x0000000a02097207 */ /* 0x000fe40004800000 */
[-C--:B------:R-:W-:Y:S02]  /*55c0*/  LEA R14, P1, R3, R206.reuse, 0x2 ;  /* 0x000000ce030e7211 */ /* 0x080fe400078210ff */
[----:B------:R-:W-:Y:S02]  /*55d0*/  LEA R12, P0, R9, R206, 0x2 ;  /* 0x000000ce090c7211 */ /* 0x000fe400078010ff */
[-C--:B------:R-:W-:Y:S02]  /*55e0*/  LEA.HI.X.SX32 R15, R3, R207.reuse, 0x2, P1 ;  /* 0x000000cf030f7211 */ /* 0x080fe400008f16ff */
[C---:B------:R-:W-:Y:S01]  /*55f0*/  LEA.HI.X.SX32 R13, R9.reuse, R207, 0x2, P0 ;  /* 0x000000cf090d7211 */ /* 0x040fe200000f16ff */
[----:B------:R-:W-:Y:S02]  /*5600*/  IMAD.IADD R9, R9, 0x1, -R3 ;  /* 0x0000000109097824 */ /* 0x000fe400078e0a03 */
[----:B------:R-:W2:Y:S01]  /*5610*/  LDG.E R7, desc[UR12][R14.64] ;  /* 0x0000000c0e077981 */ /* 0x000ea2000c1e1900 */
[----:B------:R-:W3:Y:S01]  /*5620*/  LDC.64 R2, c[0x0][0x238] ;  /* 0x00008e00ff027b82 */ /* 0x000ee20000000a00 */
[----:B------:R-:W-:Y:S02]  /*5630*/  IMAD R9, R9, R6, -0x40 ;  /* 0xffffffc009097424 */ /* 0x000fe400078e0206 */
[----:B------:R-:W2:Y:S03]  /*5640*/  LDG.E R8, desc[UR12][R12.64] ;  /* 0x0000000c0c087981 */ /* 0x000ea6000c1e1900 */
        /* <DEDUP_REMOVED lines=11> */
.L_x_3389:
[C---:B------:R-:W-:Y:S04]  /*5700*/  LEA R200, P0, R10.reuse, R200, 0x1 ;  /* 0x000000c80ac87211 */ /* 0x040fe800078008ff */
[----:B------:R-:W-:Y:S02]  /*5710*/  LEA.HI.X R201, R10, R201, R2, 0x1, P0 ;  /* 0x000000c90ac97211 */ /* 0x000fe400000f0c02 */
[----:B------:R-:W-:Y:S03]  /*5720*/  IADD3 R216, P0, R200, UR11, RZ ;  /* 0x0000000bc8d87c10 */ /* 0x000fe6000ff1e0ff */
[----:B------:R-:W-:Y:S01]  /*5730*/  @!PT LDS RZ, [RZ] ;  /* 0x00000000fffff984 */ /* 0x000fe20000000800 */
[----:B------:R-:W-:Y:S01]  /*5740*/  @!PT LDS RZ, [RZ] ;  /* 0x00000000fffff984 */ /* 0x000fe20000000800 */
[----:B------:R-:W-:Y:S01]  /*5750*/  @!PT LDS RZ, [RZ] ;  /* 0x00000000fffff984 */ /* 0x000fe20000000800 */
[----:B------:R1:W-:Y:S01]  /*5760*/  LDGSTS.E.BYPASS.LTC128B.128 [R203+0xc000], desc[UR12][R200.64] ;  /* 0x0c000000c8cb7fae */ /* 0x0003e2000b901d4c */
[----:B------:R-:W-:Y:S02]  /*5770*/  IADD3.X R217, R201, UR10, RZ, P0, !PT ;  /* 0x0000000ac9d97c10 */ /* 0x000fe400087fe4ff */
[----:B------:R-:W-:Y:S01]  /*5780*/  IADD3 R134, P0, R216, UR11, RZ ;  /* 0x0000000bd8867c10 */ /* 0x000fe2000ff1e0ff */
[----:B------:R1:W-:Y:S03]  /*5790*/  LDGSTS.E.BYPASS.LTC128B.128 [R203+0xe000], desc[UR12][R200.64+0x80] ;  /* 0x0e000080c8cb7fae */ /* 0x0003e6000b901d4c */
[----:B------:R-:W-:Y:S01]  /*57a0*/  IADD3.X R135, R217, UR10, RZ, P0, !PT ;  /* 0x0000000ad9877c10 */ /* 0x000fe200087fe4ff */
[----:B------:R1:W-:Y:S01]  /*57b0*/  LDGSTS.E.BYPASS.LTC128B.128 [R203+0x10000], desc[UR12][R200.64+0x100] ;  /* 0x10000100c8cb7fae */ /* 0x0003e2000b901d4c */
[----:B------:R-:W-:Y:S03]  /*57c0*/  IADD3 R2, P0, R134, UR11, RZ ;  /* 0x0000000b86027c10 */ /* 0x000fe6000ff1e0ff */
[----:B------:R1:W-:Y:S01]  /*57d0*/  LDGSTS.E.BYPASS.LTC128B.128 [R203+0xc800], desc[UR12][R216.64] ;  /* 0x0c800000d8cb7fae */ /* 0x0003e2000b901d4c */
[----:B------:R-:W-:Y:S02]  /*57e0*/  IADD3.X R3, R135, UR10, RZ, P0, !PT ;  /* 0x0000000a87037c10 */ /* 0x000fe400087fe4ff */
[----:B------:R-:W-:Y:S01]  /*57f0*/  ISETP.GE.AND P0, PT, R212, 0x1, PT ;  /* 0x00000001d400780c */ /* 0x000fe20003f06270 */
        /* <DEDUP_REMOVED lines=195> */
[----:B------:R-:W-:Y:S03]  /*6430*/  IADD3 R135, -R138, RZ, RZ ;  /* 0x000000ff8a877210 */ /* 0x000fe60007ffe1ff */
[----:B------:R-:W-:Y:S02]  /*6440*/  IMAD.MOV R137, RZ, RZ, -R140 ;  /* 0x000000ffff897224 */ /* 0x000fe400078e0a8c */
[C---:B------:R-:W-:Y:S02]  /*6450*/  IMAD R134, R2.reuse, R135, R134 ;  /* 0x0000008702867224 */ /* 0x040fe400078e0286 */
[C---:B------:R-:W-:Y:S01]  /*6460*/  IMAD R136, R2.reuse, R137, R136 ;  /* 0x0000008902887224 */ /* 0x040fe200078e0288 */
[----:B------:R-:W-:Y:S02]  /*6470*/  LOP3.LUT R137, RZ, R132, RZ, 0x33, !PT ;  /* 0x00000084ff897212 */ /* 0x000fe400078e33ff */
        /* <DEDUP_REMOVED lines=9> */
[----:B------:R-:W1:Y:S10]  /*6510*/  LDC R134, c[0x0][0x24c] ;  /* 0x00009300ff867b82 */ /* 0x000e740000000800 */
        /* <DEDUP_REMOVED lines=14> */
[----:B------:R-:W2:Y:S02]  /*6600*/  LDG.E R136, desc[UR12][R142.64] ;  /* 0x0000000c8e887981 */ /* 0x000ea4000c1e1900 */
[C---:B------:R-:W-:Y:S01]  /*6610*/  IMAD.WIDE.U32 R140, R132.reuse, UR9, RZ ;  /* 0x00000009848c7c25 */ /* 0x040fe2000f8e00ff */
[----:B------:R-:W-:Y:S05]  /*6620*/  SHF.R.S32.HI R137, RZ, 0x1f, R132 ;  /* 0x0000001fff897819 */ /* 0x000fea0000011484 */
[----:B------:R-:W-:Y:S04]  /*6630*/  IMAD R137, R137, UR9, RZ ;  /* 0x0000000989897c24 */ /* 0x000fe8000f8e02ff */
[----:B-1----:R-:W-:Y:S04]  /*6640*/  IMAD R137, R132, R134, R137 ;  /* 0x0000008684897224 */ /* 0x002fe800078e0289 */
[----:B------:R-:W-:Y:S01]  /*6650*/  IMAD.IADD R141, R141, 0x1, R137 ;  /* 0x000000018d8d7824 */ /* 0x000fe200078e0289 */
[----:B--2---:R-:W-:Y:S04]  /*6660*/  IADD3 R135, -R136, R135, RZ ;  /* 0x0000008788877210 */ /* 0x004fe80007ffe1ff */
[----:B------:R-:W-:Y:S01]  /*6670*/  SHF.R.S32.HI R139, RZ, 0x1f, R135 ;  /* 0x0000001fff8b7819 */ /* 0x000fe20000011487 */
[-C--:B---3--:R-:W-:Y:S04]  /*6680*/  IMAD.WIDE.U32 R140, R135, R2.reuse, R140 ;  /* 0x00000002878c7225 */ /* 0x088fe800078e008c */
[----:B------:R-:W-:Y:S04]  /*6690*/  IMAD R132, R139, R2, RZ ;  /* 0x000000028b847224 */ /* 0x000fe800078e02ff */
[----:B------:R-:W-:Y:S05]  /*66a0*/  IMAD R132, R135, R3, R132 ;  /* 0x0000000387847224 */ /* 0x000fea00078e0284 */
[----:B------:R-:W-:Y:S07]  /*66b0*/  IADD3 R132, R141, R132, RZ ;  /* 0x000000848d847210 */ /* 0x000fee0007ffe0ff */
.L_x_3391:
        /* <DEDUP_REMOVED lines=14> */
[----:B------:R-:W-:Y:S03]  /*67a0*/  IADD3.X R3, R135, UR6, RZ, P0, !PT ;  /* 0x0000000687037c10 */ /* 0x000fe600087fe4ff */
        /* <DEDUP_REMOVED lines=9> */
.L_x_3390:
[----:B-1----:R-:W-:Y:S01]  /*6840*/  FMNMX.FTZ R2, R4, R133, !PT ;  /* 0x0000008504027209 */ /* 0x002fe20007810000 */
        /* <DEDUP_REMOVED lines=411> */
.L_x_3388:
        /* <DEDUP_REMOVED lines=23> */
[----:B------:R-:W-:Y:S02]  /*8370*/  LOP3.LUT R11, R8, 0x3ffffffc, RZ, 0xc0, !PT ;  /* 0x3ffffffc080b7812 */ /* 0x000fe400078ec0ff */
[----:B------:R-:W-:Y:S02]  /*8380*/  LOP3.LUT R9, R9, 0xfffffff8, RZ, 0xc0, !PT ;  /* 0xfffffff809097812 */ /* 0x000fe400078ec0ff */
[----:B------:R-:W-:Y:S02]  /*8390*/  SHF.R.S32.HI R8, RZ, 0x5, R7 ;  /* 0x00000005ff087819 */ /* 0x000fe40000011407 */
[----:B------:R-:W-:Y:S01]  /*83a0*/  IADD3 R9, R10, -R9, RZ ;  /* 0x800000090a097210 */ /* 0x000fe20007ffe0ff */
[----:B------:R-:W2:Y:S01]  /*83b0*/  @P4 MUFU.RCP R5, R4 ;  /* 0x0000000400054308 */ /* 0x000ea20000001000 */
[----:B------:R-:W-:-:S02]  /*83c0*/  IADD3 R11, -R11, R0, RZ ;  /* 0x000000000b0b7210 */ /* 0x000fc40007ffe1ff */
[C---:B------:R-:W-:Y:S02]  /*83d0*/  SHF.L.U32 R10, R9.reuse, 0x6, RZ ;  /* 0x00000006090a7819 */ /* 0x040fe400000006ff */
[----:B------:R-:W-:Y:S02]  /*83e0*/  LOP3.LUT R12, R9, 0x1, RZ, 0xc0, !PT ;  /* 0x00000001090c7812 */ /* 0x000fe400078ec0ff */
[----:B------:R-:W-:Y:S01]  /*83f0*/  LOP3.LUT R10, R10, 0x1c0, RZ, 0xc0, !PT ;  /* 0x000001c00a0a7812 */ /* 0x000fe200078ec0ff */
[----:B------:R-:W-:Y:S01]  /*8400*/  @P4 MUFU.LG2 R4, R4 ;  /* 0x0000000400044308 */ /* 0x000fe20000000c00 */
[----:B------:R-:W-:Y:S01]  /*8410*/  LEA R11, R8, R11, 0x9 ;  /* 0x0000000b080b7211 */ /* 0x000fe200078e48ff */
[----:B-1----:R-:W-:Y:S01]  /*8420*/  FMUL.FTZ R131, R6, R131 ;  /* 0x0000008306837220 */ /* 0x002fe20000410000 */
[----:B------:R-:W-:Y:S01]  /*8430*/  LEA.HI R10, R10, R10, RZ, 0x1d ;  /* 0x0000000a0a0a7211 */ /* 0x000fe200078fe8ff */
[----:B------:R-:W-:Y:S01]  /*8440*/  FMUL.FTZ R130, R6, R130 ;  /* 0x0000008206827220 */ /* 0x000fe20000410000 */
[----:B------:R-:W-:Y:S01]  /*8450*/  ISETP.NE.U32.AND P0, PT, R12, 0x1, PT ;  /* 0x000000010c00780c */ /* 0x000fe20003f05070 */
[C---:B------:R-:W-:Y:S01]  /*8460*/  FMUL.FTZ R39, R6.reuse, R39 ;  /* 0x0000002706277220 */ /* 0x040fe20000410000 */
[----:B------:R-:W-:Y:S01]  /*8470*/  LEA R10, R11, R10, 0x1 ;  /* 0x0000000a0b0a7211 */ /* 0x000fe200078e08ff */
[----:B------:R-:W-:Y:S01]  /*8480*/  FMUL.FTZ R38, R6, R38 ;  /* 0x0000002606267220 */ /* 0x000fe20000410000 */
[----:B------:R-:W-:Y:S01]  /*8490*/  R2P PR, R9, 0x6 ;  /* 0x0000000609007804 */ /* 0x000fe20000000000 */
[C---:B--2---:R-:W-:Y:S01]  /*84a0*/  FMUL.FTZ R128, R5.reuse, R128 ;  /* 0x0000008005807220 */ /* 0x044fe20000410000 */
[----:B------:R-:W-:Y:S01]  /*84b0*/  MOV R9, 0x20 ;  /* 0x0000002000097802 */ /* 0x000fe20000000f00 */
[C---:B------:R-:W-:Y:S01]  /*84c0*/  FMUL.FTZ R129, R5.reuse, R129 ;  /* 0x0000008105817220 */ /* 0x040fe20000410000 */
        /* <DEDUP_REMOVED lines=184> */
[----:B------:R-:W-:Y:S01]  /*9050*/  ULDC.U8 UR4, c[0x0][0x3d8] ;  /* 0x0000f60000047ab9 */ /* 0x000fe20000000000 */
[----:B------:R-:W-:Y:S01]  /*9060*/  MOV R12, 0x7f800000 ;  /* 0x7f800000000c7802 */ /* 0x000fe20000000f00 */
[----:B--2---:R-:W-:Y:S01]  /*9070*/  @P3 FMUL.FTZ R14, R14, 0.69314718246459960938 ;  /* 0x3f3172180e0e3820 */ /* 0x004fe20000410000 */
[----:B------:R-:W-:Y:S01]  /*9080*/  STS [R25+0x2400], R94 ;  /* 0x0024005e19007388 */ /* 0x000fe20000000800 */
[----:B------:R-:W-:-:S02]  /*9090*/  F2FP.F16.F32.PACK_AB R6, R119, R6 ;  /* 0x000000067706723e */ /* 0x000fc400000000ff */
[----:B------:R-:W-:Y:S01]  /*90a0*/  ISETP.NE.AND P1, PT, RZ, UR4, PT ;  /* 0x00000004ff007c0c */ /* 0x000fe2000bf25270 */
        /* <DEDUP_REMOVED lines=8> */
[----:B--2---:R-:W-:-:S03]  /*9130*/  MOV R11, 0x7f800000 ;  /* 0x7f800000000b7802 */ /* 0x004fc60000000f00 */
[----:B------:R-:W-:Y:S04]  /*9140*/  STS [R17+0x4000], R124 ;  /* 0x0040007c11007388 */ /* 0x000fe80000000800 */
[----:B------:R1:W-:Y:S01]  /*9150*/  STS [R17+0x4400], R126 ;  /* 0x0044007e11007388 */ /* 0x0003e20000000800 */
[----:B----4-:R-:W-:-:S03]  /*9160*/  @P4 FMUL.FTZ R13, R4, 0.69314718246459960938 ;  /* 0x3f317218040d4820 */ /* 0x010fc60000410000 */
[----:B------:R-:W-:Y:S04]  /*9170*/  STS [R19+0x4000], R112 ;  /* 0x0040007013007388 */ /* 0x000fe80000000800 */
[----:B------:R-:W-:Y:S04]  /*9180*/  STS [R19+0x4400], R114 ;  /* 0x0044007213007388 */ /* 0x000fe80000000800 */
[----:B------:R-:W-:Y:S04]  /*9190*/  STS [R21+0x4000], R120 ;  /* 0x0040007815007388 */ /* 0x000fe80000000800 */
[----:B------:R-:W-:Y:S01]  /*91a0*/  STS [R21+0x4400], R122 ;  /* 0x0044007a15007388 */ /* 0x000fe20000000800 */
[----:B-----5:R-:W2:Y:S03]  /*91b0*/  @P4 LDC R9, c[0x0][0x2e8] ;  /* 0x0000ba00ff094b82 */ /* 0x020ea60000000800 */
[----:B------:R-:W-:Y:S04]  /*91c0*/  STS [R25+0x4000], R5 ;  /* 0x0040000519007388 */ /* 0x000fe80000000800 */
[----:B------:R4:W-:Y:S01]  /*91d0*/  STS [R25+0x4400], R6 ;  /* 0x0044000619007388 */ /* 0x0009e20000000800 */
[----:B-1----:R-:W-:-:S04]  /*91e0*/  @P0 IMAD.WIDE.U32 R16, R202, R22, RZ ;  /* 0x00000016ca100225 */ /* 0x002fc800078e00ff */
[----:B------:R-:W-:Y:S01]  /*91f0*/  @P0 IMAD R23, R202, R23, R17 ;  /* 0x00000017ca170224 */ /* 0x000fe200078e0211 */
[----:B----4-:R-:W-:Y:S01]  /*9200*/  @P0 MOV R6, R16 ;  /* 0x0000001000060202 */ /* 0x010fe20000000f00 */
[----:B---3--:R-:W-:Y:S06]  /*9210*/  @P0 BRA `(.L_x_3393) ;  /* 0x0000000000200947 */ /* 0x008fec0003800000 */
[----:B------:R-:W1:Y:S01]  /*9220*/  S2R R15, SR_CTAID.Y ;  /* 0x00000000000f7919 */ /* 0x000e620000002600 */
[----:B------:R-:W3:Y:S01]  /*9230*/  LDC.64 R4, c[0x0][0x290] ;  /* 0x0000a400ff047b82 */ /* 0x000ee20000000a00 */
[----:B-1----:R-:W-:-:S05]  /*9240*/  SHF.R.S32.HI R17, RZ, 0x1f, R15 ;  /* 0x0000001fff117819 */ /* 0x002fca000001140f */
[-C--:B---3--:R-:W-:Y:S02]  /*9250*/  IMAD R2, R17, R4.reuse, RZ ;  /* 0x0000000411027224 */ /* 0x088fe400078e02ff */
[----:B------:R-:W-:-:S04]  /*9260*/  IMAD.WIDE.U32 R16, R15, R4, RZ ;  /* 0x000000040f107225 */ /* 0x000fc800078e00ff */
[----:B------:R-:W-:Y:S01]  /*9270*/  IMAD R5, R15, R5, R2 ;  /* 0x000000050f057224 */ /* 0x000fe200078e0202 */
[----:B------:R-:W-:-:S04]  /*9280*/  MOV R6, R16 ;  /* 0x0000001000067202 */ /* 0x000fc80000000f00 */
[----:B------:R-:W-:Y:S02]  /*9290*/  IADD3 R23, R17, R5, RZ ;  /* 0x0000000511177210 */ /* 0x000fe40007ffe0ff */
.L_x_3393:
[----:B--2---:R-:W-:Y:S01]  /*92a0*/  @P4 FFMA.FTZ R11, R132, R9, R13 ;  /* 0x00000009840b4223 */ /* 0x004fe2000001000d */
        /* <DEDUP_REMOVED lines=9> */
.L_x_3394:
[----:B------:R-:W1:Y:S01]  /*9340*/  S2R R4, SR_CTAID.Y ;  /* 0x0000000000047919 */ /* 0x000e620000002600 */
[----:B------:R-:W1:Y:S08]  /*9350*/  S2UR UR6, SR_CTAID.Z ;  /* 0x00000000000679c3 */ /* 0x000e700000002700 */
[----:B------:R-:W1:Y:S08]  /*9360*/  LDC R3, c[0x0][0x270] ;  /* 0x00009c00ff037b82 */ /* 0x000e700000000800 */
[----:B------:R-:W2:Y:S01]  /*9370*/  LDC R2, c[0x0][0x2c4] ;  /* 0x0000b100ff027b82 */ /* 0x000ea20000000800 */
[----:B-1----:R-:W-:-:S04]  /*9380*/  IMAD R3, R4, R3, UR6 ;  /* 0x0000000604037e24 */ /* 0x002fc8000f8e0203 */
[----:B--2---:R-:W-:-:S07]  /*9390*/  IMAD R2, R3, R2, RZ ;  /* 0x0000000203027224 */ /* 0x004fce00078e02ff */
.L_x_3395:
[----:B------:R-:W-:Y:S01]  /*93a0*/  LOP3.LUT R7, R7, 0xffffffe0, RZ, 0xc0, !PT ;  /* 0xffffffe007077812 */ /* 0x000fe200078ec0ff */
[----:B------:R-:W1:Y:S01]  /*93b0*/  S2R R20, SR_TID.X ;  /* 0x0000000000147919 */ /* 0x000e620000002100 */
[----:B------:R-:W-:Y:S01]  /*93c0*/  SHF.R.S32.HI R3, RZ, 0x1f, R8 ;  /* 0x0000001fff037819 */ /* 0x000fe20000011408 */
[----:B------:R-:W-:Y:S02]  /*93d0*/  BSSY B0, `(.L_x_3396) ;  /* 0x0000019000007945 */ /* 0x000fe40003800000 */
        /* <DEDUP_REMOVED lines=12> */
[C---:B------:R-:W-:Y:S01]  /*94a0*/  VIADD R4, R0.reuse, 0x8 ;  /* 0x0000000800047836 */ /* 0x040fe20000000000 */
[----:B------:R-:W-:Y:S01]  /*94b0*/  ISETP.GE.AND P2, PT, R0, R199, PT ;  /* 0x000000c70000720c */ /* 0x000fe20003f46270 */
[----:B------:R-:W-:-:S03]  /*94c0*/  ULDC.64 UR4, c[0x0][0x2b0] ;  /* 0x0000ac0000047ab9 */ /* 0x000fc60000000a00 */
[----:B------:R-:W-:Y:S01]  /*94d0*/  ISETP.GE.AND P1, PT, R4, R199, PT ;  /* 0x000000c70400720c */ /* 0x000fe20003f26270 */
[----:B--2---:R-:W-:-:S05]  /*94e0*/  IMAD R5, R5, 0x40, R2 ;  /* 0x0000004005057824 */ /* 0x004fca00078e0202 */
[----:B------:R-:W-:Y:S02]  /*94f0*/  SHF.R.S32.HI R3, RZ, 0x1f, R5 ;  /* 0x0000001fff037819 */ /* 0x000fe40000011405 */
[----:B------:R-:W-:-:S04]  /*9500*/  IADD3 R2, P0, R0, R5, RZ ;  /* 0x0000000500027210 */ /* 0x000fc80007f1e0ff */
[----:B------:R-:W-:Y:S02]  /*9510*/  LEA.HI.X.SX32 R3, R0, R3, 0x1, P0 ;  /* 0x0000000300037211 */ /* 0x000fe400000f0eff */
[----:B------:R-:W-:-:S04]  /*9520*/  LEA R4, P0, R2, UR4, 0x2 ;  /* 0x0000000402047c11 */ /* 0x000fc8000f8010ff */
[----:B------:R-:W-:-:S05]  /*9530*/  LEA.HI.X R5, R2, UR5, R3, 0x2, P0 ;  /* 0x0000000502057c11 */ /* 0x000fca00080f1403 */
[----:B------:R2:W-:Y:S04]  /*9540*/  @!P2 STG.E desc[UR12][R4.64], R11 ;  /* 0x0000000b0400a986 */ /* 0x0005e8000c10190c */
[----:B------:R2:W-:Y:S02]  /*9550*/  @!P1 STG.E desc[UR12][R4.64+0x20], R12 ;  /* 0x0000200c04009986 */ /* 0x0005e4000c10190c */
.L_x_3397:
[----:B------:R-:W-:Y:S05]  /*9560*/  BSYNC B0 ;  /* 0x0000000000007941 */ /* 0x000fea0003800000 */
.L_x_3396:
[----:B------:R-:W3:Y:S01]  /*9570*/  S2UR UR5, SR_CTAID.X ;  /* 0x00000000000579c3 */ /* 0x000ee20000002500 */
[----:B-1----:R-:W-:Y:S01]  /*9580*/  SHF.R.S32.HI R7, RZ, 0x1f, R20 ;  /* 0x0000001fff077819 */ /* 0x002fe20000011414 */
[----:B------:R1:W4:Y:S01]  /*9590*/  LDS.128 R16, [R203+0x1800] ;  /* 0x00180000cb107984 */ /* 0x0003220000000c00 */
[----:B------:R-:W-:Y:S01]  /*95a0*/  SHF.R.S32.HI R205, RZ, 0x1f, R204 ;  /* 0x0000001fffcd7819 */ /* 0x000fe200000114cc */
[----:B------:R-:W-:Y:S01]  /*95b0*/  BSSY B0, `(.L_x_3398) ;  /* 0x000002a000007945 */ /* 0x000fe20003800000 */
[----:B------:R-:W-:Y:S01]  /*95c0*/  LEA.HI R0, R7, R20, RZ, 0x3 ;  /* 0x0000001407007211 */ /* 0x000fe200078f18ff */
[----:B--2---:R1:W2:Y:S02]  /*95d0*/  LDS.128 R12, [R203+0x3800] ;  /* 0x00380000cb0c7984 */ /* 0x0042a40000000c00 */
[----:B------:R-:W5:Y:S01]  /*95e0*/  LDC.64 R4, c[0x0][0x298] ;  /* 0x0000a600ff047b82 */ /* 0x000f620000000a00 */
[----:B------:R-:W-:Y:S01]  /*95f0*/  SHF.R.S32.HI R0, RZ, 0x3, R0 ;  /* 0x00000003ff007819 */ /* 0x000fe20000011400 */
[----:B------:R1:W1:Y:S04]  /*9600*/  LDS.128 R8, [R203+0x5800] ;  /* 0x00580000cb087984 */ /* 0x0002680000000c00 */
[----:B------:R-:W-:Y:S01]  /*9610*/  VIADD R20, R0, 0x10 ;  /* 0x0000001000147836 */ /* 0x000fe20000000000 */
[----:B------:R1:W1:Y:S01]  /*9620*/  LDS.128 R28, [R203] ;  /* 0x00000000cb1c7984 */ /* 0x0002620000000c00 */
[----:B------:R-:W4:Y:S03]  /*9630*/  LDC.64 R2, c[0x0][0x2a0] ;  /* 0x0000a800ff027b82 */ /* 0x000f260000000a00 */
[----:B------:R-:W-:Y:S01]  /*9640*/  ISETP.GE.AND P3, PT, R20, R199, PT ;  /* 0x000000c71400720c */ /* 0x000fe20003f66270 */
[----:B------:R-:W-:Y:S01]  /*9650*/  VIADD R20, R0, 0x30 ;  /* 0x0000003000147836 */ /* 0x000fe20000000000 */
[----:B------:R1:W1:Y:S01]  /*9660*/  LDS.128 R24, [R203+0x2000] ;  /* 0x00200000cb187984 */ /* 0x0002620000000c00 */
[----:B---3--:R-:W-:-:S03]  /*9670*/  USHF.L.U32 UR5, UR5, 0x6, URZ ;  /* 0x0000000605057899 */ /* 0x008fc6000800063f */
[----:B------:R-:W-:Y:S01]  /*9680*/  ISETP.GE.AND P1, PT, R20, R199, PT ;  /* 0x000000c71400720c */ /* 0x000fe20003f26270 */
[----:B------:R-:W-:Y:S02]  /*9690*/  USHF.R.S32.HI UR4, URZ, 0x1f, UR5 ;  /* 0x0000001f3f047899 */ /* 0x000fe40008011405 */
[----:B-----5:R-:W-:-:S04]  /*96a0*/  IMAD.WIDE.U32 R204, R4, UR5, R204 ;  /* 0x0000000504cc7c25 */ /* 0x020fc8000f8e00cc */
[----:B------:R-:W-:Y:S01]  /*96b0*/  IMAD R22, R4, UR4, RZ ;  /* 0x0000000404167c24 */ /* 0x000fe2000f8e02ff */
[----:B------:R-:W-:Y:S01]  /*96c0*/  USHF.R.S32.HI UR4, URZ, 0x1f, UR6 ;  /* 0x0000001f3f047899 */ /* 0x000fe20008011406 */
[----:B------:R-:W-:Y:S01]  /*96d0*/  IADD3 R34, P0, R6, R204, RZ ;  /* 0x000000cc06227210 */ /* 0x000fe20007f1e0ff */
[----:B------:R-:W-:Y:S02]  /*96e0*/  VIADD R6, R0, 0x20 ;  /* 0x0000002000067836 */ /* 0x000fe40000000000 */
[----:B------:R-:W-:-:S03]  /*96f0*/  IMAD R22, R5, UR5, R22 ;  /* 0x0000000505167c24 */ /* 0x000fc6000f8e0216 */
[-C--:B------:R-:W-:Y:S02]  /*9700*/  ISETP.GE.AND P2, PT, R6, R199.reuse, PT ;  /* 0x000000c70600720c */ /* 0x080fe40003f46270 */
[----:B------:R-:W-:Y:S01]  /*9710*/  IADD3.X R35, R23, R22, R205, P0, !PT ;  /* 0x0000001617237210 */ /* 0x000fe200007fe4cd */
[----:B----4-:R-:W-:Y:S01]  /*9720*/  IMAD R22, R2, UR4, RZ ;  /* 0x0000000402167c24 */ /* 0x010fe2000f8e02ff */
[----:B------:R-:W-:-:S03]  /*9730*/  ISETP.GE.AND P0, PT, R0, R199, PT ;  /* 0x000000c70000720c */ /* 0x000fc60003f06270 */
[----:B------:R-:W-:Y:S01]  /*9740*/  IMAD R37, R3, UR6, R22 ;  /* 0x0000000603257c24 */ /* 0x000fe2000f8e0216 */
[----:B------:R-:W-:Y:S01]  /*9750*/  SHF.R.S32.HI R3, RZ, 0x1f, R0 ;  /* 0x0000001fff037819 */ /* 0x000fe20000011400 */
[----:B------:R3:W4:Y:S01]  /*9760*/  LDS.128 R20, [R203+0x4000] ;  /* 0x00400000cb147984 */ /* 0x0007220000000c00 */
[----:B------:R-:W-:-:S04]  /*9770*/  IMAD.WIDE.U32 R34, R2, UR6, R34 ;  /* 0x0000000602227c25 */ /* 0x000fc8000f8e0022 */
[----:B------:R-:W-:-:S03]  /*9780*/  IMAD.IADD R37, R37, 0x1, R35 ;  /* 0x0000000125257824 */ /* 0x000fc600078e0223 */
[----:B-12---:R-:W-:Y:S05]  /*9790*/  @P0 BRA `(.L_x_3399) ;  /* 0x00000000002c0947 */ /* 0x006fea0003800000 */
        /* <DEDUP_REMOVED lines=8> */
[----:B------:R1:W-:Y:S04]  /*9820*/  STG.E.128 desc[UR12][R32.64], R28 ;  /* 0x0000001c20007986 */ /* 0x0003e8000c101d0c */
[----:B------:R1:W-:Y:S04]  /*9830*/  STG.E.128 desc[UR12][R32.64+0x80], R24 ;  /* 0x0000801820007986 */ /* 0x0003e8000c101d0c */
[----:B----4-:R1:W-:Y:S02]  /*9840*/  STG.E.128 desc[UR12][R32.64+0x100], R20 ;  /* 0x0001001420007986 */ /* 0x0103e4000c101d0c */
.L_x_3399:
[----:B------:R-:W-:Y:S05]  /*9850*/  BSYNC B0 ;  /* 0x0000000000007941 */ /* 0x000fea0003800000 */
.L_x_3398:
[----:B-1----:R1:W2:Y:S01]  /*9860*/  LDS.128 R28, [R203+0x800] ;  /* 0x00080000cb1c7984 */ /* 0x0022a20000000c00 */
[----:B------:R-:W-:Y:S03]  /*9870*/  BSSY B0, `(.L_x_3400) ;  /* 0x0000012000007945 */ /* 0x000fe60003800000 */
[----:B------:R1:W1:Y:S04]  /*9880*/  LDS.128 R24, [R203+0x2800] ;  /* 0x00280000cb187984 */ /* 0x0002680000000c00 */
[----:B----4-:R4:W1:Y:S01]  /*9890*/  LDS.128 R20, [R203+0x4800] ;  /* 0x00480000cb147984 */ /* 0x0108620000000c00 */
[----:B------:R-:W-:Y:S05]  /*98a0*/  @P3 BRA `(.L_x_3401) ;  /* 0x0000000000383947 */ /* 0x000fea0003800000 */
[----:B------:R-:W-:Y:S01]  /*98b0*/  IADD3 R7, P0, R0, 0x10, RZ ;  /* 0x0000001000077810 */ /* 0x000fe20007f1e0ff */
[----:B------:R-:W-:Y:S01]  /*98c0*/  IMAD.MOV.U32 R32, RZ, RZ, R34 ;  /* 0x000000ffff207224 */ /* 0x000fe200078e0022 */
        /* <DEDUP_REMOVED lines=9> */
[----:B--2---:R2:W-:Y:S04]  /*9960*/  STG.E.128 desc[UR12][R6.64], R28 ;  /* 0x0000001c06007986 */ /* 0x0045e8000c101d0c */
[----:B-1----:R2:W-:Y:S04]  /*9970*/  STG.E.128 desc[UR12][R6.64+0x80], R24 ;  /* 0x0000801806007986 */ /* 0x0025e8000c101d0c */
[----:B------:R2:W-:Y:S02]  /*9980*/  STG.E.128 desc[UR12][R6.64+0x100], R20 ;  /* 0x0001001406007986 */ /* 0x0005e4000c101d0c */
.L_x_3401:
[----:B------:R-:W-:Y:S05]  /*9990*/  BSYNC B0 ;  /* 0x0000000000007941 */ /* 0x000fea0003800000 */
.L_x_3400:
[----:B-12---:R1:W2:Y:S01]  /*99a0*/  LDS.128 R24, [R203+0x1000] ;  /* 0x00100000cb187984 */ /* 0x0062a20000000c00 */
[----:B------:R-:W-:Y:S03]  /*99b0*/  BSSY B0, `(.L_x_3402) ;  /* 0x0000012000007945 */ /* 0x000fe60003800000 */
[----:B------:R1:W1:Y:S04]  /*99c0*/  LDS.128 R20, [R203+0x3000] ;  /* 0x00300000cb147984 */ /* 0x0002680000000c00 */
[----:B------:R1:W1:Y:S01]  /*99d0*/  LDS.128 R28, [R203+0x5000] ;  /* 0x00500000cb1c7984 */ /* 0x0002620000000c00 */
        /* <DEDUP_REMOVED lines=15> */
.L_x_3403:
[----:B------:R-:W-:Y:S05]  /*9ad0*/  BSYNC B0 ;  /* 0x0000000000007941 */ /* 0x000fea0003800000 */
.L_x_3402:
[----:B------:R-:W-:Y:S05]  /*9ae0*/  @P1 EXIT ;  /* 0x000000000000194d */ /* 0x000fea0003800000 */
[----:B------:R-:W-:Y:S01]  /*9af0*/  IADD3 R0, P0, R0, 0x30, RZ ;  /* 0x0000003000007810 */ /* 0x000fe20007f1e0ff */
[----:B--2---:R-:W-:Y:S01]  /*9b00*/  IMAD.MOV.U32 R6, RZ, RZ, R34 ;  /* 0x000000ffff067224 */ /* 0x004fe200078e0022 */
[----:B------:R-:W-:Y:S01]  /*9b10*/  MOV R7, R37 ;  /* 0x0000002500077202 */ /* 0x000fe20000000f00 */
[----:B------:R-:W-:Y:S02]  /*9b20*/  ULDC.64 UR4, c[0x0][0x280] ;  /* 0x0000a00000047ab9 */ /* 0x000fe40000000a00 */
[----:B------:R-:W-:Y:S02]  /*9b30*/  IMAD.X R3, RZ, RZ, R3, P0 ;  /* 0x000000ffff037224 */ /* 0x000fe400000e0603 */
[----:B------:R-:W-:-:S04]  /*9b40*/  IMAD.WIDE.U32 R6, R0, R4, R6 ;  /* 0x0000000400067225 */ /* 0x000fc800078e0006 */
[----:B------:R-:W-:Y:S01]  /*9b50*/  IMAD R2, R3, R4, RZ ;  /* 0x0000000403027224 */ /* 0x000fe200078e02ff */
[----:B------:R-:W-:-:S03]  /*9b60*/  LEA R4, P0, R6, UR4, 0x1 ;  /* 0x0000000406047c11 */ /* 0x000fc6000f8008ff */
[----:B------:R-:W-:-:S05]  /*9b70*/  IMAD R2, R0, R5, R2 ;  /* 0x0000000500027224 */ /* 0x000fca00078e0202 */
[----:B------:R-:W-:-:S04]  /*9b80*/  IADD3 R2, R2, R7, RZ ;  /* 0x0000000702027210 */ /* 0x000fc80007ffe0ff */
[----:B------:R-:W-:-:S05]  /*9b90*/  LEA.HI.X R5, R6, UR5, R2, 0x1, P0 ;  /* 0x0000000506057c11 */ /* 0x000fca00080f0c02 */
[----:B------:R-:W-:Y:S04]  /*9ba0*/  STG.E.128 desc[UR12][R4.64], R16 ;  /* 0x0000001004007986 */ /* 0x000fe8000c101d0c */
[----:B------:R-:W-:Y:S04]  /*9bb0*/  STG.E.128 desc[UR12][R4.64+0x80], R12 ;  /* 0x0000800c04007986 */ /* 0x000fe8000c101d0c */
[----:B------:R-:W-:Y:S01]  /*9bc0*/  STG.E.128 desc[UR12][R4.64+0x100], R8 ;  /* 0x0001000804007986 */ /* 0x000fe2000c101d0c */
[----:B------:R-:W-:Y:S05]  /*9bd0*/  EXIT ;  /* 0x000000000000794d */ /* 0x000fea0003800000 */
.L_x_3404:
        /* <DEDUP_REMOVED lines=10> */
.L_x_7464:


//--------------------- .text._ZN5flash24flash_fwd_splitkv_kernelI23Flash_fwd_kernel_traitsILi192ELi64ELi64ELi4ELb0ELb0EN7cutlass6half_tE19Flash_kernel_traitsILi192ELi64ELi64ELi4ES3_EELb0ELb0ELb0ELb0ELb1ELb1ELb0ELb0EEEvNS_16Flash_fwd_paramsE --------------------------
	.section	.text._ZN5flash24flash_fwd_splitkv_kernelI23Flash_fwd_kernel_traitsILi192ELi64ELi64ELi4ELb0ELb0EN7cutlass6half_tE19Flash_kernel_traitsILi192ELi64ELi64ELi4ES3_EELb0ELb0ELb0ELb0ELb1ELb1ELb0ELb0EEEvNS_16Flash_fwd_paramsE,"ax",@progbits
	.align	128
        .global         _ZN5flash24flash_fwd_splitkv_kernelI23Flash_fwd_kernel_traitsILi192ELi64ELi64ELi4ELb0ELb0EN7cutlass6half_tE19Flash_kernel_traitsILi192ELi64ELi64ELi4ES3_EELb0ELb0ELb0ELb0ELb1ELb1ELb0ELb0EEEvNS_16Flash_fwd_paramsE
        .type           _ZN5flash24flash_fwd_splitkv_kernelI23Flash_fwd_kernel_traitsILi192ELi64ELi64ELi4ELb0ELb0EN7cutlass6half_tE19Flash_kernel_traitsILi192ELi64ELi64ELi4ES3_EELb0ELb0ELb0ELb0ELb1ELb1ELb0ELb0EEEvNS_16Flash_fwd_paramsE,@function
        .size           _ZN5flash24flash_fwd_splitkv_kernelI23Flash_fwd_kernel_traitsILi192ELi64ELi64ELi4ELb0ELb0EN7cutlass6half_tE19Flash_kernel_traitsILi192ELi64ELi64ELi4ES3_EELb0ELb0ELb0ELb0ELb1ELb1ELb0ELb0EEEvNS_16Flash_fwd_paramsE,(.L_x_7465 - _ZN5flash24flash_fwd_splitkv_kernelI23Flash_fwd_kernel_traitsILi192ELi64ELi64ELi4ELb0ELb0EN7cutlass6half_tE19Flash_kernel_traitsILi192ELi64ELi64ELi4ES3_EELb0ELb0ELb0ELb0ELb1ELb1ELb0ELb0EEEvNS_16Flash_fwd_paramsE)
        .other          _ZN5flash24flash_fwd_splitkv_kernelI23Flash_fwd_kernel_traitsILi192ELi64ELi64ELi4ELb0ELb0EN7cutlass6half_tE19Flash_kernel_traitsILi192ELi64ELi64ELi4ES3_EELb0ELb0ELb0ELb0ELb1ELb1ELb0ELb0EEEvNS_16Flash_fwd_paramsE,@"STO_CUDA_ENTRY STV_DEFAULT"
_ZN5flash24flash_fwd_splitkv_kernelI23Flash_fwd_kernel_traitsILi192ELi64ELi64ELi4ELb0ELb0EN7cutlass6half_tE19Flash_kernel_traitsILi192ELi64ELi64ELi4ES3_EELb0ELb0ELb0ELb0ELb1ELb1ELb0ELb0EEEvNS_16Flash_fwd_paramsE:
.text._ZN5flash24flash_fwd_splitkv_kernelI23Flash_fwd_kernel_traitsILi192ELi64ELi64ELi4ELb0ELb0EN7cutlass6half_tE19Flash_kernel_traitsILi192ELi64ELi64ELi4ES3_EELb0ELb0ELb0ELb0ELb1ELb1ELb0ELb0EEEvNS_16Flash_fwd_paramsE:
        /* <DEDUP_REMOVED lines=39> */
.L_x_3405:
[----:B------:R-:W1:Y:S02]  /*0270*/  LDC R4, c[0x0][0x2c8] ;  /* 0x0000b200ff047b82 */ /* 0x000e640000000800 */
.L_x_3406:
        /* <DEDUP_REMOVED lines=86> */
.L_x_3409:
[----:B------:R-:W-:Y:S05]  /*07e0*/  BSYNC B0 ;  /* 0x0000000000007941 */ /* 0x000fea0003800000 */
.L_x_3408:
        /* <DEDUP_REMOVED lines=18> */
.L_x_3411:
[----:B------:R-:W-:Y:S05]  /*0910*/  BSYNC B0 ;  /* 0x0000000000007941 */ /* 0x000fea0003800000 */
.L_x_3410:
        /* <DEDUP_REMOVED lines=17> */
.L_x_3413:
[----:B------:R-:W-:Y:S05]  /*0a30*/  BSYNC B0 ;  /* 0x0000000000007941 */ /* 0x000fea0003800000 */
.L_x_3412:
        /* <DEDUP_REMOVED lines=15> */
.L_x_3415:
[----:B------:R-:W-:Y:S05]  /*0b30*/  BSYNC B0 ;  /* 0x0000000000007941 */ /* 0x000fea0003800000 */
.L_x_3414:
        /* <DEDUP_REMOVED lines=15> */
.L_x_3407:
        /* <DEDUP_REMOVED lines=24> */
.L_x_3416:
        /* <DEDUP_REMOVED lines=79> */
.L_x_3417:
        /* <DEDUP_REMOVED lines=49> */
.L_x_3419:
        /* <DEDUP_REMOVED lines=27> */
.L_x_3418:
        /* <DEDUP_REMOVED lines=58> */
[----:B------:R-:W3:Y:S01]  /*1b00*/  S2UR UR4, SR_CgaCtaId ;  /* 0x00000000000479c3 */ /* 0x000ee20000008800 */
[----:B------:R-:W-:Y:S02]  /*1b10*/  LEA.HI R6, R7, R124, RZ, 0x6 ;  /* 0x0000007c07067211 */ /* 0x000fe400078f30ff */
[-C--:B--2---:R-:W-:Y:S01]  /*1b20*/  @!P0 IMAD R10, R41, R8.reuse, RZ ;  /* 0x00000008290a8224 */ /* 0x084fe200078e02ff */
[----:B------:R-:W-:Y:S01]  /*1b30*/  @!P2 MOV R13, 0x400 ;  /* 0x00000400000da802 */ /* 0x000fe20000000f00 */
[----:B------:R-:W-:Y:S01]  /*1b40*/  IMAD.IADD R39, R39, 0x1, R15 ;  /* 0x0000000127277824 */ /* 0x000fe200078e020f */
[----:B------:R-:W-:Y:S01]  /*1b50*/  SHF.L.U32 R6, R6, 0x3, RZ ;  /* 0x0000000306067819 */ /* 0x000fe200000006ff */
[C---:B------:R-:W-:Y:S01]  /*1b60*/  @!P0 IMAD R10, R40.reuse, R9, R10 ;  /* 0x00000009280a8224 */ /* 0x040fe200078e020a */
[----:B------:R-:W2:Y:S01]  /*1b70*/  @!P0 LDC.64 R4, c[0x0][0x210] ;  /* 0x00008400ff048b82 */ /* 0x000ea20000000a00 */
[----:B------:R-:W-:Y:S01]  /*1b80*/  @!P1 MOV R11, 0x400 ;  /* 0x00000400000b9802 */ /* 0x000fe20000000f00 */
[C---:B------:R-:W-:Y:S01]  /*1b90*/  @!P0 IMAD.WIDE.U32 R34, R40.reuse, R8, R38 ;  /* 0x0000000828228225 */ /* 0x040fe200078e0026 */
[----:B------:R-:W-:-:S02]  /*1ba0*/  @!P5 IADD3 R36, P3, R40, 0x10, RZ ;  /* 0x000000102824d810 */ /* 0x000fc40007f7e0ff */
[----:B------:R-:W-:Y:S01]  /*1bb0*/  @!P2 IADD3 R31, P4, R40, 0x20, RZ ;  /* 0x00000020281fa810 */ /* 0x000fe20007f9e0ff */
[----:B------:R-:W-:Y:S01]  /*1bc0*/  @!P0 IMAD.IADD R10, R35, 0x1, R10 ;  /* 0x00000001230a8824 */ /* 0x000fe200078e020a */
[----:B-1----:R-:W-:Y:S01]  /*1bd0*/  @!P1 LEA R26, R26, R11, 0x18 ;  /* 0x0000000b1a1a9211 */ /* 0x002fe200078ec0ff */
[----:B------:R-:W1:Y:S01]  /*1be0*/  @!P5 LDC.64 R2, c[0x0][0x240] ;  /* 0x00009000ff02db82 */ /* 0x000e620000000a00 */
[----:B------:R-:W-:Y:S01]  /*1bf0*/  LOP3.LUT R17, R17, 0xfffffe00, R6, 0xf8, !PT ;  /* 0xfffffe0011117812 */ /* 0x000fe200078ef806 */
[----:B------:R-:W-:Y:S01]  /*1c00*/  IMAD.SHL.U32 R6, R133, 0x40, RZ ;  /* 0x0000004085067824 */ /* 0x000fe200078e00ff */
[----:B----4-:R-:W-:Y:S01]  /*1c10*/  @!P2 LEA R30, R30, R13, 0x18 ;  /* 0x0000000d1e1ea211 */ /* 0x010fe200078ec0ff */
[--C-:B------:R-:W-:Y:S01]  /*1c20*/  @!P5 IMAD.X R11, RZ, RZ, R41.reuse, P3 ;  /* 0x000000ffff0bd224 */ /* 0x100fe200018e0629 */
[----:B------:R-:W-:Y:S01]  /*1c30*/  @!P1 IADD3 R33, P3, R40, 0x30, RZ ;  /* 0x0000003028219810 */ /* 0x000fe20007f7e0ff */
[--C-:B------:R-:W-:Y:S02]  /*1c40*/  @!P2 IMAD.X R27, RZ, RZ, R41.reuse, P4 ;  /* 0x000000ffff1ba224 */ /* 0x100fe400020e0629 */
[----:B------:R-:W4:Y:S01]  /*1c50*/  @!P2 LDC.64 R12, c[0x0][0x240] ;  /* 0x00009000ff0cab82 */ /* 0x000f220000000a00 */
[----:B---3--:R-:W-:Y:S01]  /*1c60*/  ULEA UR4, UR4, UR5, 0x18 ;  /* 0x0000000504047291 */ /* 0x008fe2000f8ec03f */
[----:B------:R-:W-:-:S02]  /*1c70*/  @!P1 IMAD.X R35, RZ, RZ, R41, P3 ;  /* 0x000000ffff239224 */ /* 0x000fc400018e0629 */
[----:B------:R-:W-:Y:S01]  /*1c80*/  @!P5 IMAD.MOV.U32 R42, RZ, RZ, R38 ;  /* 0x000000ffff2ad224 */ /* 0x000fe200078e0026 */
[----:B------:R-:W-:Y:S01]  /*1c90*/  ULDC UR5, c[0x0][0x39c] ;  /* 0x0000e70000057ab9 */ /* 0x000fe20000000800 */
[----:B------:R-:W-:Y:S01]  /*1ca0*/  @!P5 IMAD.MOV.U32 R43, RZ, RZ, R39 ;  /* 0x000000ffff2bd224 */ /* 0x000fe200078e0027 */
[C---:B------:R-:W-:Y:S01]  /*1cb0*/  LEA R211, R17.reuse, UR4, 0x1 ;  /* 0x0000000411d37c11 */ /* 0x040fe2000f8e08ff */
[----:B------:R-:W3:Y:S01]  /*1cc0*/  @!P5 LDC.64 R14, c[0x0][0x210] ;  /* 0x00008400ff0edb82 */ /* 0x000ee20000000a00 */
[----:B--2---:R-:W-:Y:S01]  /*1cd0*/  @!P0 LEA R40, P4, R34, R4, 0x1 ;  /* 0x0000000422288211 */ /* 0x004fe200078808ff */
[----:B------:R-:W-:Y:S02]  /*1ce0*/  VIADD R4, R6, 0xffffffc0 ;  /* 0xffffffc006047836 */ /* 0x000fe40000000000 */
[----:B------:R-:W-:Y:S01]  /*1cf0*/  @!P2 IMAD R30, R17, 0x2, R30 ;  /* 0x00000002111ea824 */ /* 0x000fe200078e021e */
[----:B------:R-:W-:Y:S01]  /*1d00*/  @!P0 LEA.HI.X R41, R34, R5, R10, 0x1, P4 ;  /* 0x0000000522298211 */ /* 0x000fe200020f0c0a */
[----:B------:R-:W-:-:S02]  /*1d10*/  IMAD.IADD R5, R125, 0x1, -R4 ;  /* 0x000000017d057824 */ /* 0x000fc400078e0a04 */
[----:B------:R-:W2:Y:S01]  /*1d20*/  @!P1 LDC.64 R8, c[0x0][0x240] ;  /* 0x00009000ff089b82 */ /* 0x000ea20000000a00 */
[-C--:B-1----:R-:W-:Y:S01]  /*1d30*/  @!P5 IMAD R11, R11, R2.reuse, RZ ;  /* 0x000000020b0bd224 */ /* 0x082fe200078e02ff */
[----:B------:R-:W-:Y:S01]  /*1d40*/  @!PT LDS RZ, [RZ] ;  /* 0x00000000fffff984 */ /* 0x000fe20000000800 */
[----:B------:R-:W-:Y:S01]  /*1d50*/  @!PT LDS RZ, [RZ] ;  /* 0x00000000fffff984 */ /* 0x000fe20000000800 */
[----:B------:R-:W-:Y:S01]  /*1d60*/  @!PT LDS RZ, [RZ] ;  /* 0x00000000fffff984 */ /* 0x000fe20000000800 */
[----:B------:R-:W-:Y:S01]  /*1d70*/  @!P0 LDGSTS.E.BYPASS.LTC128B.128 [R211], desc[UR14][R40.64] ;  /* 0x0000000028d38fae */ /* 0x000fe2000b901d4e */
[-C--:B------:R-:W-:Y:S01]  /*1d80*/  ISETP.GE.AND P4, PT, R20, R5.reuse, PT ;  /* 0x000000051400720c */ /* 0x080fe20003f86270 */
[----:B------:R-:W-:Y:S01]  /*1d90*/  @!P5 IMAD.WIDE.U32 R42, R36, R2, R42 ;  /* 0x00000002242ad225 */ /* 0x000fe200078e002a */
[----:B------:R-:W-:Y:S01]  /*1da0*/  ISETP.GE.AND P3, PT, R24, R5, PT ;  /* 0x000000051800720c */ /* 0x000fe20003f66270 */
[----:B------:R-:W-:Y:S02]  /*1db0*/  @!P0 LDGSTS.E.BYPASS.LTC128B.128 [R211+0x2000], desc[UR14][R40.64+0x80] ;  /* 0x0200008028d38fae */ /* 0x000fe4000b901d4e */
[----:B------:R-:W-:Y:S02]  /*1dc0*/  @!P5 IMAD R34, R36, R3, R11 ;  /* 0x000000032422d224 */ /* 0x000fe400078e020b */
[----:B------:R-:W1:Y:S01]  /*1dd0*/  @!P2 LDC.64 R10, c[0x0][0x210] ;  /* 0x00008400ff0aab82 */ /* 0x000e620000000a00 */
[----:B------:R2:W-:Y:S01]  /*1de0*/  @!P0 LDGSTS.E.BYPASS.LTC128B.128 [R211+0x4000], desc[UR14][R40.64+0x100] ;  /* 0x0400010028d38fae */ /* 0x0005e2000b901d4e */
[----:B----4-:R-:W-:-:S02]  /*1df0*/  @!P2 IMAD R36, R27, R12, RZ ;  /* 0x0000000c1b24a224 */ /* 0x010fc400078e02ff */
[----:B------:R-:W-:Y:S01]  /*1e00*/  @!P5 IMAD.IADD R34, R43, 0x1, R34 ;  /* 0x000000012b22d824 */ /* 0x000fe200078e0222 */
[C---:B---3--:R-:W-:Y:S01]  /*1e10*/  @!P5 LEA R44, P0, R42.reuse, R14, 0x1 ;  /* 0x0000000e2a2cd211 */ /* 0x048fe200078008ff */
[----:B------:R-:W-:Y:S02]  /*1e20*/  @!P2 IMAD R13, R31, R13, R36 ;  /* 0x0000000d1f0da224 */ /* 0x000fe400078e0224 */
[----:B------:R-:W3:Y:S01]  /*1e30*/  @!P1 LDC.64 R2, c[0x0][0x210] ;  /* 0x00008400ff029b82 */ /* 0x000ee20000000a00 */
[C---:B------:R-:W-:Y:S01]  /*1e40*/  @!P1 IMAD R26, R17.reuse, 0x2, R26 ;  /* 0x00000002111a9824 */ /* 0x040fe200078e021a */
[----:B------:R-:W-:Y:S01]  /*1e50*/  @!P5 LEA.HI.X R45, R42, R15, R34, 0x1, P0 ;  /* 0x0000000f2a2dd211 */ /* 0x000fe200000f0c22 */
[----:B------:R-:W-:Y:S02]  /*1e60*/  @!P5 IMAD R15, R17, 0x2, R32 ;  /* 0x00000002110fd824 */ /* 0x000fe400078e0220 */
[----:B------:R-:W-:Y:S02]  /*1e70*/  IMAD.IADD R121, R119, 0x1, R121 ;  /* 0x0000000177797824 */ /* 0x000fe400078e0279 */
[----:B--2---:R-:W-:Y:S01]  /*1e80*/  @!P1 IMAD R14, R35, R8, RZ ;  /* 0x00000008230e9224 */ /* 0x004fe200078e02ff */
[----:B------:R-:W-:Y:S01]  /*1e90*/  @!P5 LDGSTS.E.BYPASS.LTC128B.128 [R15+0x800], desc[UR14][R44.64] ;  /* 0x008000002c0fdfae */ /* 0x000fe2000b901d4e */
[----:B------:R-:W-:-:S03]  /*1ea0*/  IMAD.WIDE.U32 R34, R116, 0x20, RZ ;  /* 0x0000002074227825 */ /* 0x000fc600078e00ff */
[----:B------:R-:W-:Y:S01]  /*1eb0*/  @!P5 LDGSTS.E.BYPASS.LTC128B.128 [R15+0x2800], desc[UR14][R44.64+0x80] ;  /* 0x028000802c0fdfae */ /* 0x000fe2000b901d4e */
[----:B------:R-:W-:Y:S02]  /*1ec0*/  @!P1 IMAD R14, R33, R9, R14 ;  /* 0x00000009210e9224 */ /* 0x000fe400078e020e */
[----:B------:R-:W-:Y:S01]  /*1ed0*/  IMAD.WIDE.U32 R28, R22, UR6, R28 ;  /* 0x00000006161c7c25 */ /* 0x000fe2000f8e001c */
[----:B------:R2:W-:Y:S01]  /*1ee0*/  @!P5 LDGSTS.E.BYPASS.LTC128B.128 [R15+0x4800], desc[UR14][R44.64+0x100] ;  /* 0x048001002c0fdfae */ /* 0x0005e2000b901d4e */
[----:B------:R-:W-:Y:S01]  /*1ef0*/  IADD3 R25, P5, R20, R25, RZ ;  /* 0x0000001914197210 */ /* 0x000fe20007fbe0ff */
[----:B------:R-:W-:Y:S01]  /*1f00*/  ULDC.64 UR6, c[0x0][0x220] ;  /* 0x0000880000067ab9 */ /* 0x000fe20000000a00 */
[----:B------:R-:W-:Y:S01]  /*1f10*/  IMAD.IADD R29, R29, 0x1, R19 ;  /* 0x000000011d1d7824 */ /* 0x000fe200078e0213 */
[----:B------:R-:W-:Y:S01]  /*1f20*/  @!P2 MOV R41, R39 ;  /* 0x000000270029a202 */ /* 0x000fe20000000f00 */
[--C-:B------:R-:W-:Y:S02]  /*1f30*/  @!P2 IMAD.MOV.U32 R40, RZ, RZ, R38.reuse ;  /* 0x000000ffff28a224 */ /* 0x100fe400078e0026 */
[----:B------:R-:W-:-:S02]  /*1f40*/  @!P1 IMAD.WIDE.U32 R38, R33, R8, R38 ;  /* 0x0000000821269225 */ /* 0x000fc400078e0026 */
[----:B------:R-:W4:Y:S02]  /*1f50*/  @!P4 LDC.64 R8, c[0x0][0x218] ;  /* 0x00008600ff08cb82 */ /* 0x000f240000000a00 */
[----:B------:R-:W-:Y:S02]  /*1f60*/  @!P2 IMAD.WIDE.U32 R40, R31, R12, R40 ;  /* 0x0000000c1f28a225 */ /* 0x000fe400078e0028 */
[----:B------:R-:W4:Y:S02]  /*1f70*/  @!P4 S2R R12, SR_CgaCtaId ;  /* 0x00000000000cc919 */ /* 0x000f240000008800 */
[----:B------:R-:W-:Y:S01]  /*1f80*/  @!P2 IMAD.IADD R13, R41, 0x1, R13 ;  /* 0x00000001290da824 */ /* 0x000fe200078e020d */
[C---:B-1----:R-:W-:Y:S01]  /*1f90*/  @!P2 LEA R10, P0, R40.reuse, R10, 0x1 ;  /* 0x0000000a280aa211 */ /* 0x042fe200078008ff */
[----:B------:R-:W-:Y:S02]  /*1fa0*/  @!P1 IMAD.IADD R14, R39, 0x1, R14 ;  /* 0x00000001270e9824 */ /* 0x000fe400078e020e */
[----:B------:R-:W-:Y:S01]  /*1fb0*/  IMAD.X R23, R21, 0x1, R23, P5 ;  /* 0x0000000115177824 */ /* 0x000fe200028e0617 */
[----:B------:R-:W-:-:S02]  /*1fc0*/  @!P2 LEA.HI.X R11, R40, R11, R13, 0x1, P0 ;  /* 0x0000000b280ba211 */ /* 0x000fc400000f0c0d */
[----:B---3--:R-:W-:Y:S01]  /*1fd0*/  @!P1 LEA R32, P0, R38, R2, 0x1 ;  /* 0x0000000226209211 */ /* 0x008fe200078008ff */
[----:B------:R-:W1:Y:S01]  /*1fe0*/  @!P3 S2R R13, SR_CgaCtaId ;  /* 0x00000000000db919 */ /* 0x000e620000008800 */
        /* <DEDUP_REMOVED lines=14> */
[----:B-1----:R-:W-:-:S05]  /*20d0*/  @!P3 LEA R24, R13, R24, 0x18 ;  /* 0x000000180d18b211 */ /* 0x002fca00078ec0ff */
[C---:B--2---:R-:W-:Y:S01]  /*20e0*/  @!P3 IMAD R15, R17.reuse, 0x2, R24 ;  /* 0x00000002110fb824 */ /* 0x044fe200078e0218 */
[----:B----4-:R-:W-:Y:S02]  /*20f0*/  @!P4 MOV R11, 0x400 ;  /* 0x00000400000bc802 */ /* 0x010fe40000000f00 */
[----:B------:R-:W-:Y:S02]  /*2100*/  @!P4 LEA R30, P1, R118, R8, 0x1 ;  /* 0x00000008761ec211 */ /* 0x000fe400078208ff */
[----:B------:R-:W-:Y:S02]  /*2110*/  @!P4 LEA R8, R12, R11, 0x18 ;  /* 0x0000000b0c08c211 */ /* 0x000fe400078ec0ff */
[----:B------:R-:W1:Y:S01]  /*2120*/  @!P0 LDC.64 R10, c[0x0][0x218] ;  /* 0x00008600ff0a8b82 */ /* 0x000e620000000a00 */
[----:B------:R-:W2:Y:S01]  /*2130*/  @!P2 S2R R12, SR_CgaCtaId ;  /* 0x00000000000ca919 */ /* 0x000ea20000008800 */
[----:B------:R-:W-:Y:S01]  /*2140*/  @!P4 LEA.HI.X R31, R118, R9, R121, 0x1, P1 ;  /* 0x00000009761fc211 */ /* 0x000fe200008f0c79 */
[----:B------:R-:W-:Y:S01]  /*2150*/  @!P4 IMAD R21, R17, 0x2, R8 ;  /* 0x000000021115c824 */ /* 0x000fe200078e0208 */
[----:B------:R-:W-:-:S04]  /*2160*/  @!P3 LEA R9, P1, R116, R118, 0x4 ;  /* 0x000000767409b211 */ /* 0x000fc800078220ff */
[----:B---3--:R-:W-:Y:S01]  /*2170*/  @!P3 LEA.HI.X R26, R116, R121, R117, 0x4, P1 ;  /* 0x00000079741ab211 */ /* 0x008fe200008f2475 */
        /* <DEDUP_REMOVED lines=21> */
[C---:B------:R-:W-:Y:S02]  /*22d0*/  @!P0 LEA R11, R17.reuse, R14, 0x1 ;  /* 0x0000000e110b8211 */ /* 0x040fe400078e08ff */
[-C--:B------:R-:W-:Y:S01]  /*22e0*/  ISETP.GE.AND P1, PT, R20, R5.reuse, PT ;  /* 0x000000051400720c */ /* 0x080fe20003f26270 */
[----:B------:R-:W-:Y:S01]  /*22f0*/  @!P2 IMAD R17, R17, 0x2, R12 ;  /* 0x000000021111a824 */ /* 0x000fe200078e020c */
[----:B------:R-:W-:Y:S01]  /*2300*/  ISETP.GE.AND P3, PT, R16, R5, PT ;  /* 0x000000051000720c */ /* 0x000fe20003f66270 */
[----:B------:R-:W-:Y:S01]  /*2310*/  @!P2 IMAD R5, R117, 0x30, RZ ;  /* 0x000000307505a824 */ /* 0x000fe200078e02ff */
[----:B------:R-:W-:Y:S03]  /*2320*/  @!P0 LDGSTS.E.BYPASS.LTC128B.128 [R11+0x7000], desc[UR14][R26.64] ;  /* 0x070000001a0b8fae */ /* 0x000fe6000b901d4e */
[----:B------:R-:W-:Y:S01]  /*2330*/  @!P2 IMAD.IADD R14, R19, 0x1, R5 ;  /* 0x00000001130ea824 */ /* 0x000fe200078e0205 */
[----:B------:R-:W-:Y:S01]  /*2340*/  @!P0 LDGSTS.E.BYPASS.LTC128B.128 [R11+0x9000], desc[UR14][R26.64+0x80] ;  /* 0x090000801a0b8fae */ /* 0x000fe2000b901d4e */
[----:B-1----:R-:W-:Y:S01]  /*2350*/  IMAD R10, R23, R2, RZ ;  /* 0x00000002170a7224 */ /* 0x002fe200078e02ff */
[----:B------:R-:W-:Y:S01]  /*2360*/  LEA.HI R5, R7, R124, RZ, 0x4 ;  /* 0x0000007c07057211 */ /* 0x000fe200078f20ff */
[----:B------:R-:W-:Y:S01]  /*2370*/  IMAD.WIDE.U32 R28, R25, R2, R28 ;  /* 0x00000002191c7225 */ /* 0x000fe200078e001c */
[----:B------:R1:W-:Y:S01]  /*2380*/  @!P0 LDGSTS.E.BYPASS.LTC128B.128 [R11+0xb000], desc[UR14][R26.64+0x100] ;  /* 0x0b0001001a0b8fae */ /* 0x0003e2000b901d4e */
[----:B---3--:R-:W-:-:S02]  /*2390*/  @!P2 LEA R22, P0, R18, R8, 0x1 ;  /* 0x000000081216a211 */ /* 0x008fc400078008ff */
[----:B------:R-:W-:Y:S01]  /*23a0*/  IMAD R10, R25, R3, R10 ;  /* 0x00000003190a7224 */ /* 0x000fe200078e020a */
[----:B------:R-:W-:Y:S01]  /*23b0*/  LEA.HI R7, R7, R124, RZ, 0x5 ;  /* 0x0000007c07077211 */ /* 0x000fe200078f28ff */
[----:B------:R-:W-:Y:S01]  /*23c0*/  IMAD.SHL.U32 R8, R3, 0x20, RZ ;  /* 0x0000002003087824 */ /* 0x000fe200078e00ff */
[----:B------:R-:W-:Y:S01]  /*23d0*/  @!P2 LEA.HI.X R23, R18, R9, R14, 0x1, P0 ;  /* 0x000000091217a211 */ /* 0x000fe200000f0c0e */
[----:B------:R-:W-:Y:S01]  /*23e0*/  IMAD.IADD R10, R29, 0x1, R10 ;  /* 0x000000011d0a7824 */ /* 0x000fe200078e020a */
[----:B------:R-:W-:Y:S01]  /*23f0*/  LOP3.LUT R9, R5, 0xfffffff0, RZ, 0xc0, !PT ;  /* 0xfffffff005097812 */ /* 0x000fe200078ec0ff */
[----:B------:R-:W-:Y:S01]  /*2400*/  IMAD.SHL.U32 R14, R20, 0x8, RZ ;  /* 0x00000008140e7824 */ /* 0x000fe200078e00ff */
[----:B------:R-:W-:Y:S01]  /*2410*/  LEA R208, P0, R28, UR6, 0x1 ;  /* 0x000000061cd07c11 */ /* 0x000fe2000f8008ff */
[----:B------:R-:W-:Y:S02]  /*2420*/  @!P2 LDGSTS.E.BYPASS.LTC128B.128 [R17+0x7800], desc[UR14][R22.64] ;  /* 0x078000001611afae */ /* 0x000fe4000b901d4e */
[----:B------:R-:W-:Y:S01]  /*2430*/  IMAD.IADD R9, R124, 0x1, -R9 ;  /* 0x000000017c097824 */ /* 0x000fe200078e0a09 */
[----:B------:R-:W-:Y:S01]  /*2440*/  LEA.HI.X R209, R28, UR7, R10, 0x1, P0 ;  /* 0x000000071cd17c11 */ /* 0x000fe200080f0c0a */
[----:B------:R-:W-:Y:S01]  /*2450*/  @!P2 LDGSTS.E.BYPASS.LTC128B.128 [R17+0x9800], desc[UR14][R22.64+0x80] ;  /* 0x098000801611afae */ /* 0x000fe2000b901d4e */
[----:B------:R-:W-:-:S02]  /*2460*/  SHF.R.S32.HI R10, RZ, 0x4, R5 ;  /* 0x00000004ff0a7819 */ /* 0x000fc40000011405 */
[----:B------:R-:W-:Y:S01]  /*2470*/  SHF.R.S32.HI R12, RZ, 0x1f, R9 ;  /* 0x0000001fff0c7819 */ /* 0x000fe20000011409 */
[----:B------:R2:W-:Y:S01]  /*2480*/  @!P2 LDGSTS.E.BYPASS.LTC128B.128 [R17+0xb800], desc[UR14][R22.64+0x100] ;  /* 0x0b8001001611afae */ /* 0x0005e2000b901d4e */
[----:B------:R-:W-:Y:S02]  /*2490*/  LEA.HI R5, R5, R10, RZ, 0x1 ;  /* 0x0000000a05057211 */ /* 0x000fe400078f08ff */
[----:B------:R-:W-:Y:S01]  /*24a0*/  LEA.HI R123, R12, R9, RZ, 0x3 ;  /* 0x000000090c7b7211 */ /* 0x000fe200078f18ff */
[----:B------:R-:W0:Y:S01]  /*24b0*/  LDGDEPBAR ;  /* 0x00000000000079af */ /* 0x000e220000000000 */
[----:B------:R-:W-:Y:S01]  /*24c0*/  LOP3.LUT R5, R5, 0xfffffffe, RZ, 0xc0, !PT ;  /* 0xfffffffe05057812 */ /* 0x000fe200078ec0ff */
[----:B------:R-:W-:Y:S01]  /*24d0*/  IMAD.WIDE.U32 R12, R2, 0x20, RZ ;  /* 0x00000020020c7825 */ /* 0x000fe200078e00ff */
[----:B------:R-:W-:-:S03]  /*24e0*/  LOP3.LUT R16, R123, 0xfffffff8, RZ, 0xc0, !PT ;  /* 0xfffffff87b107812 */ /* 0x000fc600078ec0ff */
[----:B-1----:R-:W-:Y:S01]  /*24f0*/  IMAD.SHL.U32 R11, R0, 0x40, RZ ;  /* 0x00000040000b7824 */ /* 0x002fe200078e00ff */
[----:B------:R-:W-:Y:S01]  /*2500*/  @!P5 IADD3 R12, P0, R208, R12, RZ ;  /* 0x0000000cd00cd210 */ /* 0x000fe20007f1e0ff */
[----:B------:R-:W-:Y:S02]  /*2510*/  IMAD.IADD R16, R9, 0x1, -R16 ;  /* 0x0000000109107824 */ /* 0x000fe400078e0a10 */
[----:B------:R-:W-:Y:S01]  /*2520*/  IMAD.IADD R5, R10, 0x1, -R5 ;  /* 0x000000010a057824 */ /* 0x000fe200078e0a05 */
[----:B------:R-:W-:Y:S01]  /*2530*/  LOP3.LUT R11, R11, 0x1c0, RZ, 0xc0, !PT ;  /* 0x000001c00b0b7812 */ /* 0x000fe200078ec0ff */
[----:B------:R-:W-:Y:S01]  /*2540*/  IMAD.SHL.U32 R122, R16, 0x40, RZ ;  /* 0x00000040107a7824 */ /* 0x000fe200078e00ff */
[----:B------:R-:W-:Y:S01]  /*2550*/  @!P5 IADD3.X R13, R209, R13, R8, P0, !PT ;  /* 0x0000000dd10dd210 */ /* 0x000fe200007fe408 */
[----:B------:R-:W-:Y:S01]  /*2560*/  @!P3 IMAD R8, R3, 0x60, RZ ;  /* 0x000000600308b824 */ /* 0x000fe200078e02ff */
[----:B------:R-:W-:Y:S01]  /*2570*/  LOP3.LUT R14, R11, 0x8, R14, 0xf8, !PT ;  /* 0x000000080b0e7812 */ /* 0x000fe200078ef80e */
[----:B------:R-:W-:Y:S01]  /*2580*/  IMAD.SHL.U32 R123, R123, 0x40, RZ ;  /* 0x000000407b7b7824 */ /* 0x000fe200078e00ff */
[----:B------:R-:W-:-:S02]  /*2590*/  SHF.R.U32.HI R11, RZ, 0x3, R11 ;  /* 0x00000003ff0b7819 */ /* 0x000fc4000001160b */
[----:B------:R-:W-:Y:S02]  /*25a0*/  LOP3.LUT R122, R122, 0x1c0, RZ, 0xc0, !PT ;  /* 0x000001c07a7a7812 */ /* 0x000fe400078ec0ff */
[----:B------:R-:W-:Y:S01]  /*25b0*/  LOP3.LUT R14, R14, R11, RZ, 0x3c, !PT ;  /* 0x0000000b0e0e7212 */ /* 0x000fe200078e3cff */
[----:B------:R-:W-:Y:S01]  /*25c0*/  @!P3 IMAD.WIDE.U32 R10, R2, 0x60, R208 ;  /* 0x00000060020ab825 */ /* 0x000fe200078e00d0 */
[----:B------:R-:W-:Y:S01]  /*25d0*/  LOP3.LUT R123, R123, 0xfffffe00, RZ, 0xc0, !PT ;  /* 0xfffffe007b7b7812 */ /* 0x000fe200078ec0ff */
[----:B------:R-:W-:-:S04]  /*25e0*/  DEPBAR.LE SB0, 0x0 ;  /* 0x000080000000791a */ /* 0x000fc80000000000 */
[----:B------:R-:W-:Y:S01]  /*25f0*/  BAR.SYNC.DEFER_BLOCKING 0x0 ;  /* 0x0000000000007b1d */ /* 0x000fe20000010000 */
[C---:B------:R-:W-:Y:S01]  /*2600*/  LEA R205, R5.reuse, R14, 0x9 ;  /* 0x0000000e05cd7211 */ /* 0x040fe200078e48ff */
[----:B------:R-:W-:Y:S02]  /*2610*/  IMAD.SHL.U32 R5, R5, 0x8, RZ ;  /* 0x0000000805057824 */ /* 0x000fe400078e00ff */
[----:B------:R-:W-:Y:S01]  /*2620*/  @!P3 IMAD.IADD R11, R11, 0x1, R8 ;  /* 0x000000010b0bb824 */ /* 0x000fe200078e0208 */
[----:B------:R-:W-:Y:S01]  /*2630*/  SHF.R.S32.HI R8, RZ, 0x5, R7 ;  /* 0x00000005ff087819 */ /* 0x000fe20000011407 */
[----:B------:R-:W-:Y:S01]  /*2640*/  IMAD.MOV.U32 R7, RZ, RZ, 0x10 ;  /* 0x00000010ff077424 */ /* 0x000fe200078e00ff */
[----:B------:R-:W-:Y:S02]  /*2650*/  LOP3.LUT R5, R122, 0x8, R5, 0xf8, !PT ;  /* 0x000000087a057812 */ /* 0x000fe400078ef805 */
[----:B------:R-:W-:Y:S02]  /*2660*/  SHF.R.U32.HI R122, RZ, 0x3, R122 ;  /* 0x00000003ff7a7819 */ /* 0x000fe4000001167a */
[----:B------:R-:W-:-:S02]  /*2670*/  LEA R205, R205, UR4, 0x1 ;  /* 0x00000004cdcd7c11 */ /* 0x000fc4000f8e08ff */
[----:B------:R-:W-:Y:S01]  /*2680*/  LOP3.LUT R122, R5, R122, RZ, 0x3c, !PT ;  /* 0x0000007a057a7212 */ /* 0x000fe200078e3cff */
[----:B------:R-:W-:Y:S02]  /*2690*/  IMAD R5, R8, 0x400, R123 ;  /* 0x0000040008057824 */ /* 0x000fe400078e027b */
[----:B------:R-:W-:Y:S02]  /*26a0*/  VIADD R203, R205, 0x6020 ;  /* 0x00006020cdcb7836 */ /* 0x000fe40000000000 */
[----:B------:R-:W-:Y:S02]  /*26b0*/  IMAD.IADD R206, R122, 0x1, R5 ;  /* 0x000000017ace7824 */ /* 0x000fe400078e0205 */
[----:B------:R-:W-:Y:S02]  /*26c0*/  IMAD.MOV.U32 R5, RZ, RZ, 0x20 ;  /* 0x00000020ff057424 */ /* 0x000fe400078e00ff */
[----:B------:R-:W-:Y:S01]  /*26d0*/  IMAD.IADD R200, R123, 0x1, R122 ;  /* 0x000000017bc87824 */ /* 0x000fe200078e027a */
[----:B------:R-:W-:Y:S01]  /*26e0*/  LEA R206, R206, UR4, 0x1 ;  /* 0x00000004cece7c11 */ /* 0x000fe2000f8e08ff */
[----:B------:R-:W-:Y:S04]  /*26f0*/  @P1 STS.128 [R211+0xc000], RZ ;  /* 0x00c000ffd3001388 */ /* 0x000fe80000000c00 */
        /* <DEDUP_REMOVED lines=26> */
[----:B------:R1:W-:Y:S01]  /*28a0*/  @!P5 LDGSTS.E.BYPASS.LTC128B.128 [R211+0x10800], desc[UR14][R12.64+0x100] ;  /* 0x108001000cd3dfae */ /* 0x0003e2000b901d4e */
[----:B------:R-:W-:Y:S01]  /*28b0*/  @P1 VIADD R203, R0, 0xffffffe0 ;  /* 0xffffffe000cb1836 */ /* 0x000fe20000000000 */
[----:B------:R-:W-:Y:S02]  /*28c0*/  MOV R0, 0x40 ;  /* 0x0000004000007802 */ /* 0x000fe40000000f00 */
[----:B------:R-:W-:Y:S01]  /*28d0*/  @P4 STS.128 [R211+0xd000], RZ ;  /* 0x00d000ffd3004388 */ /* 0x000fe20000000c00 */
[C---:B------:R-:W-:Y:S01]  /*28e0*/  VIADD R194, R203.reuse, 0x1000 ;  /* 0x00001000cbc27836 */ /* 0x040fe20000000000 */
[----:B------:R-:W-:Y:S01]  /*28f0*/  SEL R0, R0, 0xffffffc0, !P2 ;  /* 0xffffffc000007807 */ /* 0x000fe20005000000 */
[C---:B------:R-:W-:Y:S01]  /*2900*/  VIADD R193, R203.reuse, 0x1800 ;  /* 0x00001800cbc17836 */ /* 0x040fe20000000000 */
[----:B------:R-:W-:Y:S01]  /*2910*/  @P4 STS.128 [R211+0xf000], RZ ;  /* 0x00f000ffd3004388 */ /* 0x000fe20000000c00 */
[C---:B------:R-:W-:Y:S01]  /*2920*/  IADD3 R195, R203.reuse, 0x800, RZ ;  /* 0x00000800cbc37810 */ /* 0x040fe20007ffe0ff */
[----:B------:R-:W-:-:S02]  /*2930*/  VIADD R191, R203, 0x2000 ;  /* 0x00002000cbbf7836 */ /* 0x000fc40000000000 */
[----:B------:R-:W-:Y:S01]  /*2940*/  @P4 STS.128 [R211+0x11000], RZ ;  /* 0x011000ffd3004388 */ /* 0x000fe20000000c00 */
[----:B------:R-:W-:Y:S02]  /*2950*/  IMAD.IADD R199, R205, 0x1, R0 ;  /* 0x00000001cdc77824 */ /* 0x000fe400078e0200 */
[----:B------:R-:W-:Y:S01]  /*2960*/  IMAD.IADD R192, R0, 0x1, R203 ;  /* 0x0000000100c07824 */ /* 0x000fe200078e02cb */
[----:B------:R-:W-:Y:S01]  /*2970*/  @!PT LDS RZ, [RZ] ;  /* 0x00000000fffff984 */ /* 0x000fe20000000800 */
[----:B------:R-:W-:Y:S01]  /*2980*/  @!PT LDS RZ, [RZ] ;  /* 0x00000000fffff984 */ /* 0x000fe20000000800 */
[----:B------:R-:W-:Y:S01]  /*2990*/  @!PT LDS RZ, [RZ] ;  /* 0x00000000fffff984 */ /* 0x000fe20000000800 */
[----:B------:R-:W-:Y:S01]  /*29a0*/  @!P4 LDGSTS.E.BYPASS.LTC128B.128 [R211+0xd000], desc[UR14][R16.64] ;  /* 0x0d00000010d3cfae */ /* 0x000fe2000b901d4e */
[C---:B------:R-:W-:Y:S02]  /*29b0*/  VIADD R190, R203.reuse, 0x2800 ;  /* 0x00002800cbbe7836 */ /* 0x040fe40000000000 */
[C---:B------:R-:W-:Y:S01]  /*29c0*/  VIADD R189, R203.reuse, 0x3000 ;  /* 0x00003000cbbd7836 */ /* 0x040fe20000000000 */
[----:B------:R-:W-:Y:S01]  /*29d0*/  @!P4 LDGSTS.E.BYPASS.LTC128B.128 [R211+0xf000], desc[UR14][R16.64+0x80] ;  /* 0x0f00008010d3cfae */ /* 0x000fe2000b901d4e */
[C---:B------:R-:W-:Y:S02]  /*29e0*/  VIADD R188, R203.reuse, 0x3800 ;  /* 0x00003800cbbc7836 */ /* 0x040fe40000000000 */
[C---:B------:R-:W-:Y:S01]  /*29f0*/  VIADD R187, R203.reuse, 0x4000 ;  /* 0x00004000cbbb7836 */ /* 0x040fe20000000000 */
[----:B------:R-:W-:Y:S01]  /*2a00*/  @!P4 LDGSTS.E.BYPASS.LTC128B.128 [R211+0x11000], desc[UR14][R16.64+0x100] ;  /* 0x1100010010d3cfae */ /* 0x000fe2000b901d4e */
[----:B------:R-:W-:-:S02]  /*2a10*/  VIADD R186, R203, 0x4800 ;  /* 0x00004800cbba7836 */ /* 0x000fc40000000000 */
[C---:B------:R-:W-:Y:S01]  /*2a20*/  VIADD R185, R203.reuse, 0x5000 ;  /* 0x00005000cbb97836 */ /* 0x040fe20000000000 */
[----:B------:R-:W-:Y:S01]  /*2a30*/  @P3 STS.128 [R211+0xd800], RZ ;  /* 0x00d800ffd3003388 */ /* 0x000fe20000000c00 */
[----:B------:R-:W-:-:S03]  /*2a40*/  VIADD R184, R203, 0x5800 ;  /* 0x00005800cbb87836 */ /* 0x000fc60000000000 */
[----:B------:R-:W-:Y:S04]  /*2a50*/  @P3 STS.128 [R211+0xf800], RZ ;  /* 0x00f800ffd3003388 */ /* 0x000fe80000000c00 */
[----:B------:R-:W-:Y:S04]  /*2a60*/  @P3 STS.128 [R211+0x11800], RZ ;  /* 0x011800ffd3003388 */ /* 0x000fe80000000c00 */
[----:B------:R-:W-:Y:S01]  /*2a70*/  @!PT LDS RZ, [RZ] ;  /* 0x00000000fffff984 */ /* 0x000fe20000000800 */
[----:B------:R-:W-:Y:S01]  /*2a80*/  @!PT LDS RZ, [RZ] ;  /* 0x00000000fffff984 */ /* 0x000fe20000000800 */
[----:B------:R-:W-:Y:S01]  /*2a90*/  @!PT LDS RZ, [RZ] ;  /* 0x00000000fffff984 */ /* 0x000fe20000000800 */
[----:B------:R-:W-:Y:S04]  /*2aa0*/  @!P3 LDGSTS.E.BYPASS.LTC128B.128 [R211+0xd800], desc[UR14][R10.64] ;  /* 0x0d8000000ad3bfae */ /* 0x000fe8000b901d4e */
[----:B------:R-:W-:Y:S04]  /*2ab0*/  @!P3 LDGSTS.E.BYPASS.LTC128B.128 [R211+0xf800], desc[UR14][R10.64+0x80] ;  /* 0x0f8000800ad3bfae */ /* 0x000fe8000b901d4e */
[----:B------:R2:W-:Y:S04]  /*2ac0*/  @!P3 LDGSTS.E.BYPASS.LTC128B.128 [R211+0x11800], desc[UR14][R10.64+0x100] ;  /* 0x118001000ad3bfae */ /* 0x0005e8000b901d4e */
[----:B-1----:R-:W-:Y:S04]  /*2ad0*/  LDSM.16.M88.4 R12, [R206] ;  /* 0x00000000ce0c783b */ /* 0x002fe80000000200 */
[----:B------:R-:W1:Y:S04]  /*2ae0*/  LDSM.16.M88.4 R28, [R205+0x6000] ;  /* 0x00600000cd1c783b */ /* 0x000e680000000200 */
[----:B------:R-:W-:Y:S04]  /*2af0*/  LDSM.16.M88.4 R20, [R204] ;  /* 0x00000000cc14783b */ /* 0x000fe80000000200 */
[----:B------:R-:W-:Y:S04]  /*2b00*/  LDSM.16.M88.4 R36, [R203] ;  /* 0x00000000cb24783b */ /* 0x000fe80000000200 */
[----:B------:R-:W3:Y:S04]  /*2b10*/  LDSM.16.M88.4 R52, [R205+0x6800] ;  /* 0x00680000cd34783b */ /* 0x000ee80000000200 */
[----:B------:R-:W-:Y:S04]  /*2b20*/  LDSM.16.M88.4 R84, [R202] ;  /* 0x00000000ca54783b */ /* 0x000fe80000000200 */
[----:B------:R-:W-:Y:S04]  /*2b30*/  LDSM.16.M88.4 R32, [R199+0x6000] ;  /* 0x00600000c720783b */ /* 0x000fe80000000200 */
[----:B------:R-:W4:Y:S04]  /*2b40*/  LDSM.16.M88.4 R56, [R203+0x800] ;  /* 0x00080000cb38783b */ /* 0x000f280000000200 */
[----:B--2---:R-:W-:Y:S04]  /*2b50*/  LDSM.16.M88.4 R8, [R201] ;  /* 0x00000000c908783b */ /* 0x004fe80000000200 */
[----:B------:R-:W-:Y:S04]  /*2b60*/  LDSM.16.M88.4 R24, [R192] ;  /* 0x00000000c018783b */ /* 0x000fe80000000200 */
[----:B------:R-:W2:Y:S01]  /*2b70*/  LDSM.16.M88.4 R44, [R199+0x6800] ;  /* 0x00680000c72c783b */ /* 0x000ea20000000200 */
[C---:B-1----:R-:W-:Y:S03]  /*2b80*/  HMMA.16816.F32 R16, R12.reuse, R28, RZ ;  /* 0x0000001c0c10723c */ /* 0x042fe600000018ff */
[----:B------:R-:W-:Y:S04]  /*2b90*/  LDSM.16.M88.4 R100, [R206+0x2000] ;  /* 0x00200000ce64783b */ /* 0x000fe80000000200 */
[----:B------:R-:W1:Y:S01]  /*2ba0*/  LDSM.16.M88.4 R92, [R205+0x7000] ;  /* 0x00700000cd5c783b */ /* 0x000e620000000200 */
[C---:B------:R-:W-:Y:S03]  /*2bb0*/  HMMA.16816.F32 R28, R12.reuse, R30, RZ ;  /* 0x0000001e0c1c723c */ /* 0x040fe600000018ff */
[----:B------:R-:W-:Y:S03]  /*2bc0*/  LDSM.16.M88.4 R80, [R204+0x2000] ;  /* 0x00200000cc50783b */ /* 0x000fe60000000200 */
[C---:B---3--:R-:W-:Y:S01]  /*2bd0*/  HMMA.16816.F32 R40, R12.reuse, R52, RZ ;  /* 0x000000340c28723c */ /* 0x048fe200000018ff */
[----:B------:R-:W-:Y:S04]  /*2be0*/  LDSM.16.M88.4 R48, [R203+0x2000] ;  /* 0x00200000cb30783b */ /* 0x000fe80000000200 */
[----:B------:R-:W-:Y:S01]  /*2bf0*/  LDSM.16.M88.4 R104, [R205+0x8800] ;  /* 0x00880000cd68783b */ /* 0x000fe20000000200 */
[----:B------:R-:W-:Y:S03]  /*2c00*/  HMMA.16816.F32 R52, R12, R54, RZ ;  /* 0x000000360c34723c */ /* 0x000fe600000018ff */
[----:B------:R-:W-:Y:S03]  /*2c10*/  LDSM.16.M88.4 R112, [R203+0x1000] ;  /* 0x00100000cb70783b */ /* 0x000fe60000000200 */
[C---:B------:R-:W-:Y:S01]  /*2c20*/  HMMA.16816.F32 R16, R20.reuse, R36, R16 ;  /* 0x000000241410723c */ /* 0x040fe20000001810 */
[----:B------:R-:W-:Y:S04]  /*2c30*/  LDSM.16.M88.4 R64, [R202+0x2000] ;  /* 0x00200000ca40783b */ /* 0x000fe80000000200 */
[----:B------:R-:W-:Y:S01]  /*2c40*/  LDSM.16.M88.4 R108, [R199+0x8000] ;  /* 0x00800000c76c783b */ /* 0x000fe20000000200 */
[C---:B------:R-:W-:Y:S03]  /*2c50*/  HMMA.16816.F32 R28, R20.reuse, R38, R28 ;  /* 0x00000026141c723c */ /* 0x040fe6000000181c */
[----:B------:R-:W3:Y:S03]  /*2c60*/  LDSM.16.M88.4 R36, [R205+0x8000] ;  /* 0x00800000cd24783b */ /* 0x000ee60000000200 */
[C---:B----4-:R-:W-:Y:S01]  /*2c70*/  HMMA.16816.F32 R40, R20.reuse, R56, R40 ;  /* 0x000000381428723c */ /* 0x050fe20000001828 */
[----:B------:R-:W-:Y:S04]  /*2c80*/  LDSM.16.M88.4 R96, [R199+0x7000] ;  /* 0x00700000c760783b */ /* 0x000fe80000000200 */
[----:B------:R-:W-:Y:S01]  /*2c90*/  LDSM.16.M88.4 R76, [R192+0x2000] ;  /* 0x00200000c04c783b */ /* 0x000fe20000000200 */
[----:B------:R-:W-:Y:S03]  /*2ca0*/  HMMA.16816.F32 R52, R20, R58, R52 ;  /* 0x0000003a1434723c */ /* 0x000fe60000001834 */
[----:B------:R-:W-:Y:S03]  /*2cb0*/  LDSM.16.M88.4 R56, [R201+0x2000] ;  /* 0x00200000c938783b */ /* 0x000fe60000000200 */
[C---:B------:R-:W-:Y:S01]  /*2cc0*/  HMMA.16816.F32 R16, R84.reuse, R32, R16 ;  /* 0x000000205410723c */ /* 0x040fe20000001810 */
[----:B------:R-:W-:Y:S04]  /*2cd0*/  LDSM.16.M88.4 R72, [R192+0x1000] ;  /* 0x00100000c048783b */ /* 0x000fe80000000200 */
[----:B------:R-:W-:Y:S01]  /*2ce0*/  LDSM.16.M88.4 R60, [R205+0xa000] ;  /* 0x00a00000cd3c783b */ /* 0x000fe20000000200 */
[C---:B------:R-:W-:Y:S03]  /*2cf0*/  HMMA.16816.F32 R28, R84.reuse, R34, R28 ;  /* 0x00000022541c723c */ /* 0x040fe6000000181c */
[----:B------:R-:W4:Y:S03]  /*2d00*/  LDSM.16.M88.4 R32, [R192+0x800] ;  /* 0x00080000c020783b */ /* 0x000f260000000200 */
[C---:B--2---:R-:W-:Y:S01]  /*2d10*/  HMMA.16816.F32 R40, R84.reuse, R44, R40 ;  /* 0x0000002c5428723c */ /* 0x044fe20000001828 */
[----:B------:R-:W0:Y:S05]  /*2d20*/  LDGDEPBAR ;  /* 0x00000000000079af */ /* 0x000e2a0000000000 */
[----:B------:R-:W-:Y:S01]  /*2d30*/  HMMA.16816.F32 R52, R84, R46, R52 ;  /* 0x0000002e5434723c */ /* 0x000fe20000001834 */
[----:B------:R-:W-:Y:S05]  /*2d40*/  LDSM.16.M88.4 R44, [R203+0x2800] ;  /* 0x00280000cb2c783b */ /* 0x000fea0000000200 */
[C---:B------:R-:W-:Y:S06]  /*2d50*/  HMMA.16816.F32 R16, R8.reuse, R24, R16 ;  /* 0x000000180810723c */ /* 0x040fec0000001810 */
[----:B------:R-:W-:Y:S01]  /*2d60*/  HMMA.16816.F32 R28, R8, R26, R28 ;  /* 0x0000001a081c723c */ /* 0x000fe2000000181c */
[----:B------:R-:W2:Y:S05]  /*2d70*/  LDSM.16.M88.4 R24, [R205+0x7800] ;  /* 0x00780000cd18783b */ /* 0x000eaa0000000200 */
[C---:B-1----:R-:W-:Y:S06]  /*2d80*/  HMMA.16816.F32 R68, R12.reuse, R92, RZ ;  /* 0x0000005c0c44723c */ /* 0x042fec00000018ff */
[----:B------:R-:W-:Y:S06]  /*2d90*/  HMMA.16816.F32 R92, R12, R94, RZ ;  /* 0x0000005e0c5c723c */ /* 0x000fec00000018ff */
[C---:B---3--:R-:W-:Y:S06]  /*2da0*/  HMMA.16816.F32 R16, R100.reuse, R36, R16 ;  /* 0x000000246410723c */ /* 0x048fec0000001810 */
[----:B------:R-:W-:Y:S01]  /*2db0*/  HMMA.16816.F32 R28, R100, R38, R28 ;  /* 0x00000026641c723c */ /* 0x000fe2000000181c */
[----:B------:R-:W1:Y:S05]  /*2dc0*/  LDSM.16.M88.4 R36, [R203+0x1800] ;  /* 0x00180000cb24783b */ /* 0x000e6a0000000200 */
[C---:B----4-:R-:W-:Y:S06]  /*2dd0*/  HMMA.16816.F32 R40, R8.reuse, R32, R40 ;  /* 0x000000200828723c */ /* 0x050fec0000001828 */
[----:B------:R-:W-:Y:S01]  /*2de0*/  HMMA.16816.F32 R52, R8, R34, R52 ;  /* 0x000000220834723c */ /* 0x000fe20000001834 */
[----:B------:R-:W-:Y:S05]  /*2df0*/  LDSM.16.M88.4 R32, [R199+0x8800] ;  /* 0x00880000c720783b */ /* 0x000fea0000000200 */
[----:B--2---:R-:W-:Y:S06]  /*2e00*/  HMMA.16816.F32 R88, R12, R24, RZ ;  /* 0x000000180c58723c */ /* 0x004fec00000018ff */
[----:B------:R-:W-:Y:S06]  /*2e10*/  HMMA.16816.F32 R28, R80, R50, R28 ;  /* 0x00000032501c723c */ /* 0x000fec000000181c */
[----:B------:R-:W-:Y:S06]  /*2e20*/  HMMA.16816.F32 R40, R100, R104, R40 ;  /* 0x000000686428723c */ /* 0x000fec0000001828 */
[----:B------:R-:W-:Y:S01]  /*2e30*/  HMMA.16816.F32 R12, R12, R26, RZ ;  /* 0x0000001a0c0c723c */ /* 0x000fe200000018ff */
[----:B------:R-:W2:Y:S05]  /*2e40*/  LDSM.16.M88.4 R24, [R199+0x7800] ;  /* 0x00780000c718783b */ /* 0x000eaa0000000200 */
[C---:B------:R-:W-:Y:S06]  /*2e50*/  HMMA.16816.F32 R68, R20.reuse, R112, R68 ;  /* 0x000000701444723c */ /* 0x040fec0000001844 */
[----:B------:R-:W-:Y:S01]  /*2e60*/  HMMA.16816.F32 R92, R20, R114, R92 ;  /* 0x00000072145c723c */ /* 0x000fe2000000185c */
[----:B------:R-:W-:Y:S05]  /*2e70*/  LDSM.16.M88.4 R112, [R205+0x9000] ;  /* 0x00900000cd70783b */ /* 0x000fea0000000200 */
[----:B------:R-:W-:Y:S01]  /*2e80*/  HMMA.16816.F32 R52, R100, R106, R52 ;  /* 0x0000006a6434723c */ /* 0x000fe20000001834 */
[----:B------:R-:W-:Y:S05]  /*2e90*/  LDSM.16.M88.4 R104, [R203+0x4000] ;  /* 0x00400000cb68783b */ /* 0x000fea0000000200 */
[----:B------:R-:W-:Y:S01]  /*2ea0*/  HMMA.16816.F32 R16, R80, R48, R16 ;  /* 0x000000305010723c */ /* 0x000fe20000001810 */
[----:B------:R-:W-:Y:S05]  /*2eb0*/  LDSM.16.M88.4 R48, [R206+0x4000] ;  /* 0x00400000ce30783b */ /* 0x000fea0000000200 */
[----:B-1----:R-:W-:Y:S06]  /*2ec0*/  HMMA.16816.F32 R88, R20, R36, R88 ;  /* 0x000000241458723c */ /* 0x002fec0000001858 */
[----:B------:R-:W-:Y:S06]  /*2ed0*/  HMMA.16816.F32 R28, R64, R110, R28 ;  /* 0x0000006e401c723c */ /* 0x000fec000000181c */
[----:B------:R-:W-:Y:S06]  /*2ee0*/  HMMA.16816.F32 R40, R80, R44, R40 ;  /* 0x0000002c5028723c */ /* 0x000fec0000001828 */
[----:B------:R-:W-:Y:S01]  /*2ef0*/  HMMA.16816.F32 R20, R20, R38, R12 ;  /* 0x000000261414723c */ /* 0x000fe2000000180c */
[----:B------:R-:W1:Y:S04]  /*2f00*/  LDSM.16.M88.4 R12, [R192+0x1800] ;  /* 0x00180000c00c783b */ /* 0x000e680000000200 */
[----:B------:R-:W-:Y:S01]  /*2f10*/  LDSM.16.M88.4 R36, [R204+0x4000] ;  /* 0x00400000cc24783b */ /* 0x000fe20000000200 */
[C---:B------:R-:W-:Y:S06]  /*2f20*/  HMMA.16816.F32 R68, R84.reuse, R96, R68 ;  /* 0x000000605444723c */ /* 0x040fec0000001844 */
[----:B------:R-:W-:Y:S01]  /*2f30*/  HMMA.16816.F32 R92, R84, R98, R92 ;  /* 0x00000062545c723c */ /* 0x000fe2000000185c */
[----:B------:R-:W-:Y:S05]  /*2f40*/  LDSM.16.M88.4 R96, [R205+0x9800] ;  /* 0x00980000cd60783b */ /* 0x000fea0000000200 */
[----:B------:R-:W-:Y:S01]  /*2f50*/  HMMA.16816.F32 R52, R80, R46, R52 ;  /* 0x0000002e5034723c */ /* 0x000fe20000001834 */
[----:B------:R-:W-:Y:S05]  /*2f60*/  LDSM.16.M88.4 R44, [R205+0xa800] ;  /* 0x00a80000cd2c783b */ /* 0x000fea0000000200 */
[----:B------:R-:W-:Y:S01]  /*2f70*/  HMMA.16816.F32 R16, R64, R108, R16 ;  /* 0x0000006c4010723c */ /* 0x000fe20000001810 */
[----:B------:R-:W3:Y:S05]  /*2f80*/  LDSM.16.M88.4 R108, [R192+0x2800] ;  /* 0x00280000c06c783b */ /* 0x000eea0000000200 */
[----:B--2---:R-:W-:Y:S06]  /*2f90*/  HMMA.16816.F32 R88, R84, R24, R88 ;  /* 0x000000185458723c */ /* 0x004fec0000001858 */
[----:B------:R-:W-:Y:S06]  /*2fa0*/  HMMA.16816.F32 R28, R56, R78, R28 ;  /* 0x0000004e381c723c */ /* 0x000fec000000181c */
[----:B------:R-:W-:Y:S06]  /*2fb0*/  HMMA.16816.F32 R40, R64, R32, R40 ;  /* 0x000000204028723c */ /* 0x000fec0000001828 */
[----:B------:R-:W-:Y:S01]  /*2fc0*/  HMMA.16816.F32 R84, R84, R26, R20 ;  /* 0x0000001a5454723c */ /* 0x000fe20000001814 */
[----:B------:R-:W-:Y:S04]  /*2fd0*/  LDSM.16.M88.4 R24, [R202+0x4000] ;  /* 0x00400000ca18783b */ /* 0x000fe80000000200 */
[----:B------:R-:W-:Y:S01]  /*2fe0*/  LDSM.16.M88.4 R20, [R199+0xa000] ;  /* 0x00a00000c714783b */ /* 0x000fe20000000200 */
[C---:B------:R-:W-:Y:S06]  /*2ff0*/  HMMA.16816.F32 R68, R8.reuse, R72, R68 ;  /* 0x000000480844723c */ /* 0x040fec0000001844 */
[----:B------:R-:W-:Y:S01]  /*3000*/  HMMA.16816.F32 R92, R8, R74, R92 ;  /* 0x0000004a085c723c */ /* 0x000fe2000000185c */
[----:B------:R-:W-:Y:S05]  /*3010*/  LDSM.16.M88.4 R72, [R203+0x3800] ;  /* 0x00380000cb48783b */ /* 0x000fea0000000200 */
[----:B------:R-:W-:Y:S01]  /*3020*/  HMMA.16816.F32 R52, R64, R34, R52 ;  /* 0x000000224034723c */ /* 0x000fe20000001834 */
[----:B------:R-:W-:Y:S05]  /*3030*/  LDSM.16.M88.4 R32, [R203+0x4800] ;  /* 0x00480000cb20783b */ /* 0x000fea0000000200 */
[----:B------:R-:W-:Y:S01]  /*3040*/  HMMA.16816.F32 R16, R56, R76, R16 ;  /* 0x0000004c3810723c */ /* 0x000fe20000001810 */
[----:B------:R-:W2:Y:S05]  /*3050*/  LDSM.16.M88.4 R76, [R203+0x3000] ;  /* 0x00300000cb4c783b */ /* 0x000eaa0000000200 */
[----:B-1----:R-:W-:Y:S06]  /*3060*/  HMMA.16816.F32 R88, R8, R12, R88 ;  /* 0x0000000c0858723c */ /* 0x002fec0000001858 */
[----:B------:R-:W-:Y:S06]  /*3070*/  HMMA.16816.F32 R28, R48, R62, R28 ;  /* 0x0000003e301c723c */ /* 0x000fec000000181c */
[----:B---3--:R-:W-:Y:S06]  /*3080*/  HMMA.16816.F32 R40, R56, R108, R40 ;  /* 0x0000006c3828723c */ /* 0x008fec0000001828 */
[----:B------:R-:W-:Y:S01]  /*3090*/  HMMA.16816.F32 R84, R8, R14, R84 ;  /* 0x0000000e0854723c */ /* 0x000fe20000001854 */
[----:B------:R-:W-:Y:S04]  /*30a0*/  LDSM.16.M88.4 R12, [R201+0x4000] ;  /* 0x00400000c90c783b */ /* 0x000fe80000000200 */
[----:B------:R-:W-:Y:S01]  /*30b0*/  LDSM.16.M88.4 R8, [R192+0x4000] ;  /* 0x00400000c008783b */ /* 0x000fe20000000200 */
[C---:B------:R-:W-:Y:S06]  /*30c0*/  HMMA.16816.F32 R68, R100.reuse, R112, R68 ;  /* 0x000000706444723c */ /* 0x040fec0000001844 */
[----:B------:R-:W-:Y:S06]  /*30d0*/  HMMA.16816.F32 R92, R100, R114, R92 ;  /* 0x00000072645c723c */ /* 0x000fec000000185c */
[----:B------:R-:W-:Y:S01]  /*30e0*/  HMMA.16816.F32 R108, R56, R110, R52 ;  /* 0x0000006e386c723c */ /* 0x000fe20000001834 */
[----:B------:R-:W-:Y:S05]  /*30f0*/  LDSM.16.M88.4 R52, [R199+0xa800] ;  /* 0x00a80000c734783b */ /* 0x000fea0000000200 */
[----:B------:R-:W-:Y:S01]  /*3100*/  HMMA.16816.F32 R16, R48, R60, R16 ;  /* 0x0000003c3010723c */ /* 0x000fe20000001810 */
[----:B------:R-:W1:Y:S05]  /*3110*/  LDSM.16.M88.4 R60, [R199+0x9000] ;  /* 0x00900000c73c783b */ /* 0x000e6a0000000200 */
[----:B------:R-:W-:Y:S06]  /*3120*/  HMMA.16816.F32 R88, R100, R96, R88 ;  /* 0x000000606458723c */ /* 0x000fec0000001858 */
[----:B------:R-:W-:Y:S06]  /*3130*/  HMMA.16816.F32 R28, R36, R106, R28 ;  /* 0x0000006a241c723c */ /* 0x000fec000000181c */
[----:B------:R-:W-:Y:S06]  /*3140*/  HMMA.16816.F32 R40, R48, R44, R40 ;  /* 0x0000002c3028723c */ /* 0x000fec0000001828 */
[----:B------:R-:W-:Y:S01]  /*3150*/  HMMA.16816.F32 R84, R100, R98, R84 ;  /* 0x000000626454723c */ /* 0x000fe20000001854 */
[----:B------:R-:W3:Y:S04]  /*3160*/  LDSM.16.M88.4 R100, [R199+0x9800] ;  /* 0x00980000c764783b */ /* 0x000ee80000000200 */
[----:B------:R-:W4:Y:S01]  /*3170*/  LDSM.16.M88.4 R96, [R192+0x3000] ;  /* 0x00300000c060783b */ /* 0x000f220000000200 */
[C---:B--2---:R-:W-:Y:S06]  /*3180*/  HMMA.16816.F32 R68, R80.reuse, R76, R68 ;  /* 0x0000004c5044723c */ /* 0x044fec0000001844 */
[----:B------:R-:W-:Y:S06]  /*3190*/  HMMA.16816.F32 R92, R80, R78, R92 ;  /* 0x0000004e505c723c */ /* 0x000fec000000185c */
[----:B------:R-:W-:Y:S01]  /*31a0*/  HMMA.16816.F32 R108, R48, R46, R108 ;  /* 0x0000002e306c723c */ /* 0x000fe2000000186c */
[----:B------:R-:W-:Y:S05]  /*31b0*/  LDSM.16.M88.4 R44, [R192+0x4800] ;  /* 0x00480000c02c783b */ /* 0x000fea0000000200 */
[----:B------:R-:W-:Y:S06]  /*31c0*/  HMMA.16816.F32 R16, R36, R104, R16 ;  /* 0x000000682410723c */ /* 0x000fec0000001810 */
[----:B------:R-:W-:Y:S06]  /*31d0*/  HMMA.16816.F32 R88, R80, R72, R88 ;  /* 0x000000485058723c */ /* 0x000fec0000001858 */
[----:B------:R-:W-:Y:S06]  /*31e0*/  HMMA.16816.F32 R28, R24, R22, R28 ;  /* 0x00000016181c723c */ /* 0x000fec000000181c */
[----:B------:R-:W-:Y:S06]  /*31f0*/  HMMA.16816.F32 R40, R36, R32, R40 ;  /* 0x000000202428723c */ /* 0x000fec0000001828 */
[C---:B-1----:R-:W-:Y:S06]  /*3200*/  HMMA.16816.F32 R68, R64.reuse, R60, R68 ;  /* 0x0000003c4044723c */ /* 0x042fec0000001844 */
[----:B------:R-:W-:Y:S06]  /*3210*/  HMMA.16816.F32 R92, R64, R62, R92 ;  /* 0x0000003e405c723c */ /* 0x000fec000000185c */
[----:B------:R-:W-:Y:S01]  /*3220*/  HMMA.16816.F32 R108, R36, R34, R108 ;  /* 0x00000022246c723c */ /* 0x000fe2000000186c */
[----:B------:R-:W1:Y:S05]  /*3230*/  LDSM.16.M88.4 R32, [R192+0x3800] ;  /* 0x00380000c020783b */ /* 0x000e6a0000000200 */
[----:B------:R-:W-:Y:S06]  /*3240*/  HMMA.16816.F32 R84, R80, R74, R84 ;  /* 0x0000004a5054723c */ /* 0x000fec0000001854 */
[----:B------:R-:W-:Y:S01]  /*3250*/  HMMA.16816.F32 R16, R24, R20, R16 ;  /* 0x000000141810723c */ /* 0x000fe20000001810 */
[----:B------:R-:W2:Y:S05]  /*3260*/  LDSM.16.M88.4 R20, [R205+0xb000] ;  /* 0x00b00000cd14783b */ /* 0x000eaa0000000200 */
[----:B---3--:R-:W-:Y:S06]  /*3270*/  HMMA.16816.F32 R88, R64, R100, R88 ;  /* 0x000000644058723c */ /* 0x008fec0000001858 */
[----:B------:R-:W-:Y:S06]  /*3280*/  HMMA.16816.F32 R28, R12, R10, R28 ;  /* 0x0000000a0c1c723c */ /* 0x000fec000000181c */
[----:B------:R-:W-:Y:S06]  /*3290*/  HMMA.16816.F32 R40, R24, R52, R40 ;  /* 0x000000341828723c */ /* 0x000fec0000001828 */
[C---:B----4-:R-:W-:Y:S06]  /*32a0*/  HMMA.16816.F32 R68, R56.reuse, R96, R68 ;  /* 0x000000603844723c */ /* 0x050fec0000001844 */
[----:B------:R-:W-:Y:S06]  /*32b0*/  HMMA.16816.F32 R92, R56, R98, R92 ;  /* 0x00000062385c723c */ /* 0x000fec000000185c */
[----:B------:R-:W-:Y:S01]  /*32c0*/  HMMA.16816.F32 R108, R24, R54, R108 ;  /* 0x00000036186c723c */ /* 0x000fe2000000186c */
[----:B------:R-:W3:Y:S01]  /*32d0*/  LDSM.16.M88.4 R52, [R205+0xb800] ;  /* 0x00b80000cd34783b */ /* 0x000ee20000000200 */
[----:B------:R-:W-:Y:S01]  /*32e0*/  FMUL.FTZ R28, R28, UR5 ;  /* 0x000000051c1c7c20 */ /* 0x000fe20008410000 */
[----:B------:R-:W-:Y:S01]  /*32f0*/  FMUL.FTZ R29, R29, UR5 ;  /* 0x000000051d1d7c20 */ /* 0x000fe20008410000 */
[----:B------:R-:W-:Y:S01]  /*3300*/  FMUL.FTZ R30, R30, UR5 ;  /* 0x000000051e1e7c20 */ /* 0x000fe20008410000 */
[----:B------:R-:W-:Y:S01]  /*3310*/  FMUL.FTZ R63, R31, UR5 ;  /* 0x000000051f3f7c20 */ /* 0x000fe20008410000 */
[----:B------:R-:W-:Y:S02]  /*3320*/  HMMA.16816.F32 R84, R64, R102, R84 ;  /* 0x000000664054723c */ /* 0x000fe40000001854 */
[----:B------:R-:W-:Y:S04]  /*3330*/  MUFU.TANH R62, R30 ;  /* 0x0000001e003e7308 */ /* 0x000fe80000002400 */
[----:B------:R-:W-:Y:S01]  /*3340*/  HMMA.16816.F32 R16, R12, R8, R16 ;  /* 0x000000080c10723c */ /* 0x000fe20000001810 */
[----:B------:R-:W4:Y:S03]  /*3350*/  LDSM.16.M88.4 R8, [R203+0x5000] ;  /* 0x00500000cb08783b */ /* 0x000f260000000200 */
[----:B------:R-:W-:Y:S02]  /*3360*/  MUFU.TANH R63, R63 ;  /* 0x0000003f003f7308 */ /* 0x000fe40000002400 */
[----:B-1----:R-:W-:Y:S06]  /*3370*/  HMMA.16816.F32 R88, R56, R32, R88 ;  /* 0x000000203858723c */ /* 0x002fec0000001858 */
[----:B------:R-:W-:Y:S01]  /*3380*/  HMMA.16816.F32 R40, R12, R44, R40 ;  /* 0x0000002c0c28723c */ /* 0x000fe20000001828 */
[----:B------:R-:W-:Y:S05]  /*3390*/  MUFU.TANH R44, R28 ;  /* 0x0000001c002c7308 */ /* 0x000fea0000002400 */
[C---:B--2---:R-:W-:Y:S03]  /*33a0*/  HMMA.16816.F32 R68, R48.reuse, R20, R68 ;  /* 0x000000143044723c */ /* 0x044fe60000001844 */
[----:B------:R1:W-:Y:S03]  /*33b0*/  MUFU.TANH R45, R29 ;  /* 0x0000001d002d7308 */ /* 0x0003e60000002400 */
[----:B------:R-:W-:Y:S01]  /*33c0*/  HMMA.16816.F32 R92, R48, R22, R92 ;  /* 0x00000016305c723c */ /* 0x000fe2000000185c */
[----:B------:R-:W-:Y:S01]  /*33d0*/  FMUL.FTZ R0, R16, UR5 ;  /* 0x0000000510007c20 */ /* 0x000fe20008410000 */
[----:B------:R-:W-:Y:S01]  /*33e0*/  FMUL.FTZ R3, R17, UR5 ;  /* 0x0000000511037c20 */ /* 0x000fe20008410000 */
[----:B------:R-:W-:Y:S01]  /*33f0*/  FMUL.FTZ R60, R18, UR5 ;  /* 0x00000005123c7c20 */ /* 0x000fe20008410000 */
[----:B------:R-:W-:Y:S01]  /*3400*/  FMUL.FTZ R61, R19, UR5 ;  /* 0x00000005133d7c20 */ /* 0x000fe20008410000 */
[----:B------:R-:W-:Y:S01]  /*3410*/  LDSM.16.M88.4 R20, [R192+0x5000] ;  /* 0x00500000c014783b */ /* 0x000fe20000000200 */
[----:B------:R-:W-:Y:S01]  /*3420*/  HMMA.16816.F32 R84, R56, R34, R84 ;  /* 0x000000223854723c */ /* 0x000fe20000001854 */
[----:B------:R-:W2:Y:S02]  /*3430*/  MUFU.TANH R0, R0 ;  /* 0x0000000000007308 */ /* 0x000ea40000002400 */
[----:B------:R-:W2:Y:S03]  /*3440*/  LDSM.16.M88.4 R16, [R199+0xb000] ;  /* 0x00b00000c710783b */ /* 0x000ea60000000200 */
[----:B---3--:R-:W-:Y:S01]  /*3450*/  HMMA.16816.F32 R88, R48, R52, R88 ;  /* 0x000000343058723c */ /* 0x008fe20000001858 */
[----:B------:R-:W-:Y:S01]  /*3460*/  FMUL.FTZ R32, R40, UR5 ;  /* 0x0000000528207c20 */ /* 0x000fe20008410000 */
[----:B-1----:R-:W1:Y:S01]  /*3470*/  LDSM.16.M88.4 R28, [R203+0x5800] ;  /* 0x00580000cb1c783b */ /* 0x002e620000000200 */
[----:B------:R-:W-:Y:S01]  /*3480*/  FMUL.FTZ R40, R42, UR5 ;  /* 0x000000052a287c20 */ /* 0x000fe20008410000 */
[----:B------:R-:W-:Y:S01]  /*3490*/  MUFU.TANH R3, R3 ;  /* 0x0000000300037308 */ /* 0x000fe20000002400 */
[----:B------:R-:W-:Y:S01]  /*34a0*/  FMUL.FTZ R33, R41, UR5 ;  /* 0x0000000529217c20 */ /* 0x000fe20008410000 */
[----:B----4-:R-:W-:Y:S01]  /*34b0*/  HMMA.16816.F32 R68, R36, R8, R68 ;  /* 0x000000082444723c */ /* 0x010fe20000001844 */
[----:B------:R-:W-:-:S05]  /*34c0*/  FMUL.FTZ R41, R43, UR5 ;  /* 0x000000052b297c20 */ /* 0x000fca0008410000 */
[----:B------:R-:W-:Y:S01]  /*34d0*/  HMMA.16816.F32 R92, R36, R10, R92 ;  /* 0x0000000a245c723c */ /* 0x000fe2000000185c */
[----:B------:R-:W3:Y:S01]  /*34e0*/  LDSM.16.M88.4 R8, [R199+0xb800] ;  /* 0x00b80000c708783b */ /* 0x000ee20000000200 */
[----:B------:R-:W-:Y:S04]  /*34f0*/  MUFU.TANH R32, R32 ;  /* 0x0000002000207308 */ /* 0x000fe80000002400 */
[----:B------:R-:W-:Y:S04]  /*3500*/  HMMA.16816.F32 R84, R48, R54, R84 ;  /* 0x000000363054723c */ /* 0x000fe80000001854 */
[----:B------:R-:W-:Y:S02]  /*3510*/  MUFU.TANH R40, R40 ;  /* 0x0000002800287308 */ /* 0x000fe40000002400 */
[----:B------:R-:W-:Y:S06]  /*3520*/  HMMA.16816.F32 R108, R12, R46, R108 ;  /* 0x0000002e0c6c723c */ /* 0x000fec000000186c */
[----:B------:R-:W4:Y:S01]  /*3530*/  MUFU.TANH R61, R61 ;  /* 0x0000003d003d7308 */ /* 0x000f220000002400 */
[----:B--2---:R-:W-:Y:S07]  /*3540*/  HMMA.16816.F32 R68, R24, R16, R68 ;  /* 0x000000101844723c */ /* 0x004fee0000001844 */
[----:B------:R-:W2:Y:S01]  /*3550*/  MUFU.TANH R60, R60 ;  /* 0x0000003c003c7308 */ /* 0x000ea20000002400 */
[----:B-1----:R-:W-:Y:S07]  /*3560*/  HMMA.16816.F32 R88, R36, R28, R88 ;  /* 0x0000001c2458723c */ /* 0x002fee0000001858 */
[----:B------:R-:W-:Y:S02]  /*3570*/  MUFU.TANH R33, R33 ;  /* 0x0000002100217308 */ /* 0x000fe40000002400 */
[----:B------:R-:W-:Y:S01]  /*3580*/  FMUL.FTZ R108, R108, UR5 ;  /* 0x000000056c6c7c20 */ /* 0x000fe20008410000 */
[----:B------:R-:W-:Y:S01]  /*3590*/  HMMA.16816.F32 R92, R24, R18, R92 ;  /* 0x00000012185c723c */ /* 0x000fe2000000185c */
[----:B------:R-:W1:Y:S01]  /*35a0*/  LDSM.16.M88.4 R16, [R192+0x5800] ;  /* 0x00580000c010783b */ /* 0x000e620000000200 */
[----:B------:R-:W-:Y:S01]  /*35b0*/  FMUL.FTZ R28, R111, UR5 ;  /* 0x000000056f1c7c20 */ /* 0x000fe20008410000 */
[----:B------:R-:W-:-:S04]  /*35c0*/  DEPBAR.LE SB0, 0x0 ;  /* 0x000080000000791a */ /* 0x000fc80000000000 */
[----:B------:R-:W-:Y:S01]  /*35d0*/  HMMA.16816.F32 R84, R36, R30, R84 ;  /* 0x0000001e2454723c */ /* 0x000fe20000001854 */
[----:B------:R-:W2:Y:S05]  /*35e0*/  MUFU.TANH R41, R41 ;  /* 0x0000002900297308 */ /* 0x000eaa0000002400 */
[----:B------:R-:W-:Y:S03]  /*35f0*/  HMMA.16816.F32 R68, R12, R20, R68 ;  /* 0x000000140c44723c */ /* 0x000fe60000001844 */
[----:B------:R-:W-:Y:S03]  /*3600*/  MUFU.TANH R34, R108 ;  /* 0x0000006c00227308 */ /* 0x000fe60000002400 */
[----:B---3--:R-:W-:Y:S01]  /*3610*/  HMMA.16816.F32 R88, R24, R8, R88 ;  /* 0x000000081858723c */ /* 0x008fe20000001858 */
[----:B------:R-:W-:Y:S01]  /*3620*/  FMUL.FTZ R21, R110, UR5 ;  /* 0x000000056e157c20 */ /* 0x000fe20008410000 */
[----:B------:R-:W-:-:S03]  /*3630*/  FMUL.FTZ R20, R109, UR5 ;  /* 0x000000056d147c20 */ /* 0x000fc60008410000 */
[----:B------:R-:W-:Y:S01]  /*3640*/  MUFU.TANH R28, R28 ;  /* 0x0000001c001c7308 */ /* 0x000fe20000002400 */
[----:B------:R-:W-:Y:S06]  /*3650*/  HMMA.16816.F32 R92, R12, R22, R92 ;  /* 0x000000160c5c723c */ /* 0x000fec000000185c */
[----:B------:R-:W-:Y:S01]  /*3660*/  HMMA.16816.F32 R84, R24, R10, R84 ;  /* 0x0000000a1854723c */ /* 0x000fe20000001854 */
[----:B------:R-:W-:Y:S01]  /*3670*/  IMAD.SHL.U32 R22, R124, 0x2, RZ ;  /* 0x000000027c167824 */ /* 0x000fe200078e00ff */
[----:B------:R-:W3:Y:S04]  /*3680*/  MUFU.TANH R21, R21 ;  /* 0x0000001500157308 */ /* 0x000ee80000002400 */
[----:B------:R-:W-:Y:S01]  /*3690*/  LOP3.LUT R22, R22, 0x6, RZ, 0xc0, !PT ;  /* 0x0000000616167812 */ /* 0x000fe200078ec0ff */
[----:B------:R-:W-:Y:S01]  /*36a0*/  FMUL.FTZ R68, R68, UR5 ;  /* 0x0000000544447c20 */ /* 0x000fe20008410000 */
[----:B------:R-:W-:Y:S01]  /*36b0*/  FMUL.FTZ R70, R70, UR5 ;  /* 0x0000000546467c20 */ /* 0x000fe20008410000 */
[----:B------:R-:W-:Y:S01]  /*36c0*/  FMUL.FTZ R69, R69, UR5 ;  /* 0x0000000545457c20 */ /* 0x000fe20008410000 */
[----:B------:R-:W3:Y:S01]  /*36d0*/  MUFU.TANH R20, R20 ;  /* 0x0000001400147308 */ /* 0x000ee20000002400 */
[----:B------:R-:W-:Y:S01]  /*36e0*/  IMAD R22, R133, 0x40, R22 ;  /* 0x0000004085167824 */ /* 0x000fe200078e0216 */
[----:B-1----:R-:W-:Y:S01]  /*36f0*/  HMMA.16816.F32 R88, R12, R16, R88 ;  /* 0x000000100c58723c */ /* 0x002fe20000001858 */
[----:B------:R-:W-:-:S02]  /*3700*/  FMUL.FTZ R71, R71, UR5 ;  /* 0x0000000547477c20 */ /* 0x000fc40008410000 */
[C---:B------:R-:W-:Y:S01]  /*3710*/  VIADD R30, R22.reuse, 0xffffffc0 ;  /* 0xffffffc0161e7836 */ /* 0x040fe20000000000 */
[C---:B------:R-:W-:Y:S01]  /*3720*/  IADD3 R10, R22.reuse, -0x2f, RZ ;  /* 0xffffffd1160a7810 */ /* 0x040fe20007ffe0ff */
[C---:B------:R-:W-:Y:S01]  /*3730*/  VIADD R8, R22.reuse, 0xffffffc8 ;  /* 0xffffffc816087836 */ /* 0x040fe20000000000 */
[----:B------:R-:W-:Y:S01]  /*3740*/  MUFU.TANH R167, R68 ;  /* 0x0000004400a77308 */ /* 0x000fe20000002400 */
[----:B------:R-:W-:Y:S01]  /*3750*/  VIADD R16, R22, 0xffffffc1 ;  /* 0xffffffc116107836 */ /* 0x000fe20000000000 */
[-C--:B------:R-:W-:Y:S01]  /*3760*/  ISETP.GE.AND P0, PT, R30, R125.reuse, PT ;  /* 0x0000007d1e00720c */ /* 0x080fe20003f06270 */
[----:B------:R-:W-:Y:S01]  /*3770*/  FMUL.FTZ R92, R92, UR5 ;  /* 0x000000055c5c7c20 */ /* 0x000fe20008410000 */
[-C--:B------:R-:W-:Y:S01]  /*3780*/  ISETP.GE.AND P4, PT, R8, R125.reuse, PT ;  /* 0x0000007d0800720c */ /* 0x080fe20003f86270 */
[----:B------:R-:W-:Y:S01]  /*3790*/  VIADD R8, R22, 0xffffffc9 ;  /* 0xffffffc916087836 */ /* 0x000fe20000000000 */
[-C--:B------:R-:W-:Y:S01]  /*37a0*/  ISETP.GE.AND P5, PT, R16, R125.reuse, PT ;  /* 0x0000007d1000720c */ /* 0x080fe20003fa6270 */
[----:B------:R-:W-:Y:S01]  /*37b0*/  VIADD R16, R22, 0xffffffd0 ;  /* 0xffffffd016107836 */ /* 0x000fe20000000000 */
[----:B------:R-:W-:Y:S01]  /*37c0*/  FSEL R17, R0, -INF , !P0 ;  /* 0xff80000000117808 */ /* 0x000fe20004000000 */
[----:B------:R-:W-:Y:S01]  /*37d0*/  HMMA.16816.F32 R84, R12, R18, R84 ;  /* 0x000000120c54723c */ /* 0x000fe20000001854 */
[----:B------:R-:W-:Y:S01]  /*37e0*/  VIADD R0, R22, 0xffffffd9 ;  /* 0xffffffd916007836 */ /* 0x000fe20000000000 */
[-C--:B------:R-:W-:Y:S01]  /*37f0*/  ISETP.GE.AND P3, PT, R8, R125.reuse, PT ;  /* 0x0000007d0800720c */ /* 0x080fe20003f66270 */
[----:B------:R-:W-:Y:S01]  /*3800*/  VIADD R8, R22, 0xffffffd8 ;  /* 0xffffffd816087836 */ /* 0x000fe20000000000 */
[-C--:B------:R-:W-:Y:S01]  /*3810*/  ISETP.GE.AND P1, PT, R16, R125.reuse, PT ;  /* 0x0000007d1000720c */ /* 0x080fe20003f26270 */
[----:B------:R-:W1:Y:S01]  /*3820*/  MUFU.TANH R160, R70 ;  /* 0x0000004600a07308 */ /* 0x000e620000002400 */
[----:B----4-:R-:W-:Y:S01]  /*3830*/  FSEL R16, R61, -INF , !P5 ;  /* 0xff8000003d107808 */ /* 0x010fe20006800000 */
[----:B------:R-:W-:Y:S01]  /*3840*/  FMUL.FTZ R93, R93, UR5 ;  /* 0x000000055d5d7c20 */ /* 0x000fe20008410000 */
[----:B------:R-:W-:Y:S01]  /*3850*/  FSEL R14, R40, -INF , !P1 ;  /* 0xff800000280e7808 */ /* 0x000fe20004800000 */
[----:B------:R-:W-:Y:S01]  /*3860*/  FMUL.FTZ R94, R94, UR5 ;  /* 0x000000055e5e7c20 */ /* 0x000fe20008410000 */
[----:B------:R-:W-:Y:S01]  /*3870*/  FSEL R15, R32, -INF , !P1 ;  /* 0xff800000200f7808 */ /* 0x000fe20004800000 */
[----:B------:R-:W-:Y:S01]  /*3880*/  FMUL.FTZ R95, R95, UR5 ;  /* 0x000000055f5f7c20 */ /* 0x000fe20008410000 */
[----:B------:R-:W-:Y:S01]  /*3890*/  ISETP.GT.AND P1, PT, R133, 0x1, PT ;  /* 0x000000018500780c */ /* 0x000fe20003f24270 */
[----:B------:R-:W-:Y:S01]  /*38a0*/  MUFU.TANH R159, R69 ;  /* 0x00000045009f7308 */ /* 0x000fe20000002400 */
[----:B------:R-:W-:Y:S01]  /*38b0*/  FSEL R23, R3, -INF , !P5 ;  /* 0xff80000003177808 */ /* 0x000fe20006800000 */
[----:B------:R-:W-:Y:S01]  /*38c0*/  VIADD R18, R22, 0xfffffff0 ;  /* 0xfffffff016127836 */ /* 0x000fe20000000000 */
[-C--:B------:R-:W-:Y:S01]  /*38d0*/  ISETP.GE.AND P5, PT, R0, R125.reuse, PT ;  /* 0x0000007d0000720c */ /* 0x080fe20003fa6270 */
[----:B------:R-:W-:Y:S01]  /*38e0*/  VIADD R0, R22, 0xffffffe0 ;  /* 0xffffffe016007836 */ /* 0x000fe20000000000 */
[----:B--2---:R-:W-:Y:S01]  /*38f0*/  FSEL R60, R60, -INF , !P0 ;  /* 0xff8000003c3c7808 */ /* 0x004fe20004000000 */
[----:B------:R-:W-:Y:S01]  /*3900*/  FMUL.FTZ R88, R88, UR5 ;  /* 0x0000000558587c20 */ /* 0x000fe20008410000 */
[-C--:B------:R-:W-:Y:S01]  /*3910*/  ISETP.GE.AND P0, PT, R8, R125.reuse, PT ;  /* 0x0000007d0800720c */ /* 0x080fe20003f06270 */
[----:B------:R-:W-:Y:S01]  /*3920*/  VIADD R8, R22, 0xffffffe1 ;  /* 0xffffffe116087836 */ /* 0x000fe20000000000 */
[----:B------:R-:W-:Y:S01]  /*3930*/  FSEL R62, R62, -INF , !P4 ;  /* 0xff8000003e3e7808 */ /* 0x000fe20006000000 */
[----:B------:R-:W2:Y:S01]  /*3940*/  MUFU.TANH R176, R71 ;  /* 0x0000004700b07308 */ /* 0x000ea20000002400 */
[----:B------:R-:W-:Y:S01]  /*3950*/  FSEL R25, R44, -INF , !P4 ;  /* 0xff8000002c197808 */ /* 0x000fe20006000000 */
[----:B------:R-:W4:Y:S01]  /*3960*/  @!P1 LDC.64 R216, c[0x0][0x218] ;  /* 0x00008600ffd89b82 */ /* 0x000f220000000a00 */
[-C--:B------:R-:W-:Y:S01]  /*3970*/  ISETP.GE.AND P4, PT, R0, R125.reuse, PT ;  /* 0x0000007d0000720c */ /* 0x080fe20003f86270 */
[----:B------:R-:W-:Y:S01]  /*3980*/  FMUL.FTZ R90, R90, UR5 ;  /* 0x000000055a5a7c20 */ /* 0x000fe20008410000 */
        /* <DEDUP_REMOVED lines=8> */
[----:B------:R-:W-:Y:S01]  /*3a10*/  FMUL.FTZ R84, R84, UR5 ;  /* 0x0000000554547c20 */ /* 0x000fe20008410000 */
[----:B------:R-:W-:Y:S01]  /*3a20*/  FMUL.FTZ R86, R86, UR5 ;  /* 0x0000000556567c20 */ /* 0x000fe20008410000 */
[----:B------:R-:W-:Y:S01]  /*3a30*/  FSEL R12, R41, -INF , !P2 ;  /* 0xff800000290c7808 */ /* 0x000fe20005000000 */
[----:B------:R-:W-:Y:S01]  /*3a40*/  MUFU.TANH R161, R93 ;  /* 0x0000005d00a17308 */ /* 0x000fe20000002400 */
[----:B------:R-:W-:Y:S01]  /*3a50*/  FSEL R13, R33, -INF , !P2 ;  /* 0xff800000210d7808 */ /* 0x000fe20005000000 */
[----:B------:R-:W-:Y:S01]  /*3a60*/  FMUL.FTZ R87, R87, UR5 ;  /* 0x0000000557577c20 */ /* 0x000fe20008410000 */
[----:B------:R-:W-:Y:S01]  /*3a70*/  ISETP.GE.AND P2, PT, R8, R125, PT ;  /* 0x0000007d0800720c */ /* 0x000fe20003f46270 */
[----:B------:R-:W-:-:S02]  /*3a80*/  VIADD R8, R22, 0xffffffe9 ;  /* 0xffffffe916087836 */ /* 0x000fc40000000000 */
[----:B------:R-:W-:Y:S01]  /*3a90*/  FMUL.FTZ R85, R85, UR5 ;  /* 0x0000000555557c20 */ /* 0x000fe20008410000 */
[----:B---3--:R-:W-:Y:S01]  /*3aa0*/  FSEL R10, R21, -INF , !P0 ;  /* 0xff800000150a7808 */ /* 0x008fe20004000000 */
[----:B------:R-:W3:Y:S01]  /*3ab0*/  MUFU.TANH R166, R94 ;  /* 0x0000005e00a67308 */ /* 0x000ee20000002400 */
[----:B------:R-:W-:Y:S02]  /*3ac0*/  FSEL R11, R34, -INF , !P0 ;  /* 0xff800000220b7808 */ /* 0x000fe40004000000 */
[-C--:B------:R-:W-:Y:S02]  /*3ad0*/  ISETP.GE.AND P0, PT, R8, R125.reuse, PT ;  /* 0x0000007d0800720c */ /* 0x080fe40003f06270 */
[----:B------:R-:W-:Y:S02]  /*3ae0*/  FSEL R8, R28, -INF , !P5 ;  /* 0xff8000001c087808 */ /* 0x000fe40006800000 */
[----:B------:R-:W-:Y:S01]  /*3af0*/  FSEL R9, R20, -INF , !P5 ;  /* 0xff80000014097808 */ /* 0x000fe20006800000 */
[----:B------:R-:W4:Y:S01]  /*3b00*/  MUFU.TANH R174, R95 ;  /* 0x0000005f00ae7308 */ /* 0x000f220000002400 */
[----:B------:R-:W-:Y:S01]  /*3b10*/  ISETP.GE.AND P5, PT, R18, R125, PT ;  /* 0x0000007d1200720c */ /* 0x000fe20003fa6270 */
[----:B------:R-:W-:Y:S01]  /*3b20*/  VIADD R18, R22, 0xfffffff1 ;  /* 0xfffffff116127836 */ /* 0x000fe20000000000 */
[----:B-1----:R-:W-:-:S02]  /*3b30*/  FSEL R160, R160, -INF , !P4 ;  /* 0xff800000a0a07808 */ /* 0x002fc40006000000 */
[----:B------:R-:W-:Y:S02]  /*3b40*/  FSEL R167, R167, -INF , !P4 ;  /* 0xff800000a7a77808 */ /* 0x000fe40006000000 */
[----:B------:R-:W-:Y:S01]  /*3b50*/  ISETP.GE.AND P4, PT, R18, R125, PT ;  /* 0x0000007d1200720c */ /* 0x000fe20003f86270 */
[----:B------:R-:W1:Y:S01]  /*3b60*/  MUFU.TANH R175, R88 ;  /* 0x0000005800af7308 */ /* 0x000e620000002400 */
[----:B------:R-:W-:Y:S01]  /*3b70*/  VIADD R18, R22, 0xfffffff8 ;  /* 0xfffffff816127836 */ /* 0x000fe20000000000 */
[----:B--2---:R-:W-:Y:S01]  /*3b80*/  FSEL R176, R176, -INF , !P3 ;  /* 0xff800000b0b07808 */ /* 0x004fe20005800000 */
[----:B------:R-:W-:Y:S01]  /*3b90*/  VIADD R22, R22, 0xfffffff9 ;  /* 0xfffffff916167836 */ /* 0x000fe20000000000 */
[----:B------:R-:W-:Y:S02]  /*3ba0*/  FSEL R159, R159, -INF , !P3 ;  /* 0xff8000009f9f7808 */ /* 0x000fe40005800000 */
[----:B---3--:R-:W-:Y:S02]  /*3bb0*/  FSEL R166, R166, -INF , !P2 ;  /* 0xff800000a6a67808 */ /* 0x008fe40005000000 */
[----:B------:R-:W2:Y:S01]  /*3bc0*/  MUFU.TANH R170, R90 ;  /* 0x0000005a00aa7308 */ /* 0x000ea20000002400 */
[----:B------:R-:W-:-:S02]  /*3bd0*/  FSEL R163, R163, -INF , !P2 ;  /* 0xff800000a3a37808 */ /* 0x000fc40005000000 */
[----:B----4-:R-:W-:Y:S02]  /*3be0*/  FSEL R174, R174, -INF , !P0 ;  /* 0xff800000aeae7808 */ /* 0x010fe40004000000 */
[----:B------:R-:W-:Y:S02]  /*3bf0*/  FSEL R161, R161, -INF , !P0 ;  /* 0xff800000a1a17808 */ /* 0x000fe40004000000 */
[-C--:B------:R-:W-:Y:S01]  /*3c00*/  ISETP.GE.AND P3, PT, R18, R125.reuse, PT ;  /* 0x0000007d1200720c */ /* 0x080fe20003f66270 */
[----:B------:R-:W3:Y:S01]  /*3c10*/  MUFU.TANH R173, R89 ;  /* 0x0000005900ad7308 */ /* 0x000ee20000002400 */
[----:B------:R-:W-:Y:S02]  /*3c20*/  ISETP.GE.AND P2, PT, R22, R125, PT ;  /* 0x0000007d1600720c */ /* 0x000fe40003f46270 */
[----:B------:R-:W-:Y:S02]  /*3c30*/  @!P1 LEA R216, P0, R118, R216, 0x1 ;  /* 0x000000d876d89211 */ /* 0x000fe400078008ff */
[----:B-1----:R-:W-:-:S02]  /*3c40*/  FSEL R175, R175, -INF , !P5 ;  /* 0xff800000afaf7808 */ /* 0x002fc40006800000 */
[----:B------:R-:W-:Y:S01]  /*3c50*/  @!P1 LEA.HI.X R217, R118, R217, R121, 0x1, P0 ;  /* 0x000000d976d99211 */ /* 0x000fe200000f0c79 */
        /* <DEDUP_REMOVED lines=62> */
[----:B------:R-:W-:-:S04]  /*4040*/  IMAD R6, R3, R116, RZ ;  /* 0x0000007403067224 */ /* 0x000fc800078e02ff */
[----:B------:R-:W-:Y:S01]  /*4050*/  IMAD R6, R19, R117, R6 ;  /* 0x0000007513067224 */ /* 0x000fe200078e0206 */
[----:B--2---:R-:W-:Y:S01]  /*4060*/  IADD3 R4, -R21, R4, RZ ;  /* 0x0000000415047210 */ /* 0x004fe20007ffe1ff */
[----:B------:R-:W-:-:S03]  /*4070*/  IMAD.WIDE.U32 R20, R19, R116, RZ ;  /* 0x0000007413147225 */ /* 0x000fc600078e00ff */
        /* <DEDUP_REMOVED lines=8> */
.L_x_3421:
[----:B------:R-:W-:-:S04]  /*4100*/  LEA R4, -R116, RZ, 0x6 ;  /* 0x000000ff74047211 */ /* 0x000fc800078e31ff */
[----:B------:R-:W-:-:S07]  /*4110*/  SHF.R.S32.HI R3, RZ, 0x1f, R4 ;  /* 0x0000001fff037819 */ /* 0x000fce0000011404 */
.L_x_3422:
        /* <DEDUP_REMOVED lines=29> */
.L_x_3420:
[----:B------:R-:W-:Y:S01]  /*42f0*/  FMNMX.FTZ R6, R17, R23, !PT ;  /* 0x0000001711067209 */ /* 0x000fe20007810000 */
[----:B------:R-:W-:Y:S01]  /*4300*/  ULDC UR5, c[0x0][0x2ec] ;  /* 0x0000bb0000057ab9 */ /* 0x000fe20000000800 */
[----:B-1----:R-:W-:Y:S02]  /*4310*/  FMNMX.FTZ R21, R60, R16, !PT ;  /* 0x000000103c157209 */ /* 0x002fe40007810000 */
        /* <DEDUP_REMOVED lines=75> */
[----:B------:R-:W1:Y:S01]  /*47d0*/  MUFU.EX2 R152, R152 ;  /* 0x0000009800987308 */ /* 0x000e620000000800 */
[----:B------:R-:W2:Y:S01]  /*47e0*/  LDSM.16.MT88.4 R12, [R198+0xc800] ;  /* 0x00c80000c60c783b */ /* 0x000ea20000004200 */
        /* <DEDUP_REMOVED lines=14> */
[----:B------:R-:W3:Y:S01]  /*48d0*/  MUFU.EX2 R148, R148 ;  /* 0x0000009400947308 */ /* 0x000ee20000000800 */
[----:B-1----:R-:W-:Y:S01]  /*48e0*/  F2FP.F16.F32.PACK_AB R96, R152, R155 ;  /* 0x0000009b9860723e */ /* 0x002fe200000000ff */
[----:B------:R-:W-:Y:S01]  /*48f0*/  LDSM.16.MT88.4 R32, [R197+0xc800] ;  /* 0x00c80000c520783b */ /* 0x000fe20000004200 */
[--C-:B------:R-:W-:Y:S01]  /*4900*/  FFMA.FTZ R171, R171, UR5, -R172.reuse ;  /* 0x00000005abab7c23 */ /* 0x100fe200080108ac */
[----:B------:R-:W-:Y:S01]  /*4910*/  FFMA.FTZ R172, R169, UR5, -R172 ;  /* 0x00000005a9ac7c23 */ /* 0x000fe200080108ac */
[--C-:B------:R-:W-:Y:S01]  /*4920*/  FFMA.FTZ R169, R170, UR5, -R165.reuse ;  /* 0x00000005aaa97c23 */ /* 0x100fe200080108a5 */
[----:B------:R-:W-:Y:S01]  /*4930*/  LDSM.16.MT88.4 R136, [R200+0xc800] ;  /* 0x00c80000c888783b */ /* 0x000fe20000004200 */
[--C-:B------:R-:W-:Y:S01]  /*4940*/  FFMA.FTZ R168, R168, UR5, -R165.reuse ;  /* 0x00000005a8a87c23 */ /* 0x100fe200080108a5 */
[----:B------:R-:W-:Y:S01]  /*4950*/  MUFU.EX2 R154, R154 ;  /* 0x0000009a009a7308 */ /* 0x000fe20000000800 */
[--C-:B------:R-:W-:Y:S01]  /*4960*/  FFMA.FTZ R164, R164, UR5, -R165.reuse ;  /* 0x00000005a4a47c23 */ /* 0x100fe200080108a5 */
[----:B------:R-:W-:Y:S01]  /*4970*/  LDSM.16.MT88.4 R28, [R196+0xc800] ;  /* 0x00c80000c41c783b */ /* 0x000fe20000004200 */
[----:B------:R-:W-:Y:S01]  /*4980*/  FFMA.FTZ R221, R162, UR5, -R165 ;  /* 0x00000005a2dd7c23 */ /* 0x000fe200080108a5 */
[----:B------:R-:W-:Y:S01]  /*4990*/  FADD.FTZ R152, R155, R152 ;  /* 0x000000989b987221 */ /* 0x000fe20000010000 */
[----:B------:R-:W-:Y:S01]  /*49a0*/  ISETP.GE.AND P0, PT, R133, 0x2, PT ;  /* 0x000000028500780c */ /* 0x000fe20003f06270 */
[----:B------:R-:W-:Y:S02]  /*49b0*/  LDSM.16.MT88.4 R24, [R198+0xe800] ;  /* 0x00e80000c618783b */ /* 0x000fe40000004200 */
[----:B------:R-:W1:Y:S01]  /*49c0*/  MUFU.EX2 R157, R157 ;  /* 0x0000009d009d7308 */ /* 0x000e620000000800 */
[----:B---3--:R-:W-:Y:S01]  /*49d0*/  F2FP.F16.F32.PACK_AB R98, R148, R151 ;  /* 0x000000979462723e */ /* 0x008fe200000000ff */
[----:B------:R-:W-:-:S04]  /*49e0*/  FADD.FTZ R151, R151, R152 ;  /* 0x0000009897977221 */ /* 0x000fc80000010000 */
[----:B------:R-:W-:Y:S02]  /*49f0*/  FADD.FTZ R148, R148, R151 ;  /* 0x0000009794947221 */ /* 0x000fe40000010000 */
        /* <DEDUP_REMOVED lines=19> */
[----:B------:R-:W-:Y:S01]  /*4b30*/  HMMA.16816.F32 R52, R96, R56, RZ ;  /* 0x000000386034723c */ /* 0x000fe200000018ff */
[----:B------:R-:W1:Y:S01]  /*4b40*/  MUFU.EX2 R144, R144 ;  /* 0x0000009000907308 */ /* 0x000e620000000800 */
[----:B---3--:R-:W-:Y:S01]  /*4b50*/  F2FP.F16.F32.PACK_AB R6, R0, R145 ;  /* 0x000000910006723e */ /* 0x008fe200000000ff */
[----:B------:R-:W-:-:S03]  /*4b60*/  FADD.FTZ R145, R145, R146 ;  /* 0x0000009291917221 */ /* 0x000fc60000010000 */
[C---:B------:R-:W-:Y:S01]  /*4b70*/  HMMA.16816.F32 R60, R96.reuse, R64, RZ ;  /* 0x00000040603c723c */ /* 0x040fe200000018ff */
[----:B------:R-:W-:Y:S02]  /*4b80*/  FADD.FTZ R145, R0, R145 ;  /* 0x0000009100917221 */ /* 0x000fe40000010000 */
[----:B------:R-:W-:Y:S03]  /*4b90*/  MUFU.EX2 R135, R135 ;  /* 0x0000008700877308 */ /* 0x000fe60000000800 */
[C---:B------:R-:W-:Y:S05]  /*4ba0*/  HMMA.16816.F32 R56, R96.reuse, R58, RZ ;  /* 0x0000003a6038723c */ /* 0x040fea00000018ff */
[----:B------:R-:W3:Y:S01]  /*4bb0*/  MUFU.EX2 R134, R134 ;  /* 0x0000008600867308 */ /* 0x000ee20000000800 */
[----:B-1----:R-:W-:Y:S01]  /*4bc0*/  F2FP.F16.F32.PACK_AB R5, R144, R147 ;  /* 0x000000939005723e */ /* 0x002fe200000000ff */
[----:B------:R-:W-:Y:S01]  /*4bd0*/  HMMA.16816.F32 R64, R96, R66, RZ ;  /* 0x000000426040723c */ /* 0x000fe200000018ff */
[----:B------:R-:W-:-:S04]  /*4be0*/  FADD.FTZ R147, R147, R150 ;  /* 0x0000009693937221 */ /* 0x000fc80000010000 */
[----:B------:R-:W-:Y:S01]  /*4bf0*/  FADD.FTZ R144, R144, R147 ;  /* 0x0000009390907221 */ /* 0x000fe20000010000 */
[C---:B------:R-:W-:Y:S01]  /*4c00*/  HMMA.16816.F32 R68, R96.reuse, R72, RZ ;  /* 0x000000486044723c */ /* 0x040fe200000018ff */
[----:B------:R-:W-:Y:S05]  /*4c10*/  MUFU.EX2 R156, R156 ;  /* 0x0000009c009c7308 */ /* 0x000fea0000000800 */
[----:B------:R-:W-:Y:S01]  /*4c20*/  HMMA.16816.F32 R76, R96, R80, RZ ;  /* 0x00000050604c723c */ /* 0x000fe200000018ff */
[----:B---3--:R-:W-:Y:S02]  /*4c30*/  F2FP.F16.F32.PACK_AB R7, R134, R135 ;  /* 0x000000878607723e */ /* 0x008fe400000000ff */
        /* <DEDUP_REMOVED lines=169> */
[----:B------:R-:W-:Y:S01]  /*56d0*/  ULDC UR10, c[0x0][0x39c] ;  /* 0x0000e700000a7ab9 */ /* 0x000fe20000000800 */
[----:B------:R-:W-:-:S10]  /*56e0*/  ULDC UR4, c[0x0][0x2ec] ;  /* 0x0000bb0000047ab9 */ /* 0x000fd40000000800 */
.L_x_3427:
        /* <DEDUP_REMOVED lines=66> */
.L_x_3424:
[C---:B------:R-:W-:Y:S04]  /*5b10*/  LEA R208, P0, R10.reuse, R208, 0x1 ;  /* 0x000000d00ad07211 */ /* 0x040fe800078008ff */
[----:B------:R-:W-:Y:S02]  /*5b20*/  LEA.HI.X R209, R10, R209, R2, 0x1, P0 ;  /* 0x000000d10ad17211 */ /* 0x000fe400000f0c02 */
[----:B------:R-:W-:Y:S03]  /*5b30*/  IADD3 R224, P0, R208, UR12, RZ ;  /* 0x0000000cd0e07c10 */ /* 0x000fe6000ff1e0ff */
[----:B------:R-:W-:Y:S01]  /*5b40*/  @!PT LDS RZ, [RZ] ;  /* 0x00000000fffff984 */ /* 0x000fe20000000800 */
[----:B------:R-:W-:Y:S01]  /*5b50*/  @!PT LDS RZ, [RZ] ;  /* 0x00000000fffff984 */ /* 0x000fe20000000800 */
[----:B------:R-:W-:Y:S01]  /*5b60*/  @!PT LDS RZ, [RZ] ;  /* 0x00000000fffff984 */ /* 0x000fe20000000800 */
[----:B------:R-:W-:Y:S01]  /*5b70*/  LDGSTS.E.BYPASS.LTC128B.128 [R211+0xc000], desc[UR14][R208.64] ;  /* 0x0c000000d0d37fae */ /* 0x000fe2000b901d4e */
[----:B------:R-:W-:Y:S02]  /*5b80*/  IADD3.X R225, R209, UR11, RZ, P0, !PT ;  /* 0x0000000bd1e17c10 */ /* 0x000fe400087fe4ff */
[----:B------:R-:W-:Y:S02]  /*5b90*/  IADD3 R132, P0, R224, UR12, RZ ;  /* 0x0000000ce0847c10 */ /* 0x000fe4000ff1e0ff */
[----:B------:R-:W-:Y:S02]  /*5ba0*/  LDGSTS.E.BYPASS.LTC128B.128 [R211+0xe000], desc[UR14][R208.64+0x80] ;  /* 0x0e000080d0d37fae */ /* 0x000fe4000b901d4e */
[----:B------:R-:W-:Y:S03]  /*5bb0*/  IADD3.X R133, R225, UR11, RZ, P0, !PT ;  /* 0x0000000be1857c10 */ /* 0x000fe600087fe4ff */
[----:B------:R-:W-:Y:S01]  /*5bc0*/  LDGSTS.E.BYPASS.LTC128B.128 [R211+0x10000], desc[UR14][R208.64+0x100] ;  /* 0x10000100d0d37fae */ /* 0x000fe2000b901d4e */
[----:B------:R-:W-:Y:S04]  /*5bd0*/  IADD3 R2, P0, R132, UR12, RZ ;  /* 0x0000000c84027c10 */ /* 0x000fe8000ff1e0ff */
[----:B------:R-:W-:Y:S01]  /*5be0*/  LDGSTS.E.BYPASS.LTC128B.128 [R211+0xc800], desc[UR14][R224.64] ;  /* 0x0c800000e0d37fae */ /* 0x000fe2000b901d4e */
[----:B------:R-:W-:Y:S02]  /*5bf0*/  IADD3.X R3, R133, UR11, RZ, P0, !PT ;  /* 0x0000000b85037c10 */ /* 0x000fe400087fe4ff */
[----:B------:R-:W-:Y:S02]  /*5c00*/  ISETP.GE.AND P0, PT, R220, 0x1, PT ;  /* 0x00000001dc00780c */ /* 0x000fe40003f06270 */
[----:B------:R-:W-:Y:S05]  /*5c10*/  LDGSTS.E.BYPASS.LTC128B.128 [R211+0xe800], desc[UR14][R224.64+0x80] ;  /* 0x0e800080e0d37fae */ /* 0x000fea000b901d4e */
[----:B------:R1:W-:Y:S05]  /*5c20*/  LDGSTS.E.BYPASS.LTC128B.128 [R211+0x10800], desc[UR14][R224.64+0x100] ;  /* 0x10800100e0d37fae */ /* 0x0003ea000b901d4e */
[----:B------:R-:W-:Y:S05]  /*5c30*/  LDGSTS.E.BYPASS.LTC128B.128 [R211+0xd000], desc[UR14][R132.64] ;  /* 0x0d00000084d37fae */ /* 0x000fea000b901d4e */
[----:B------:R-:W-:Y:S05]  /*5c40*/  LDGSTS.E.BYPASS.LTC128B.128 [R211+0xf000], desc[UR14][R132.64+0x80] ;  /* 0x0f00008084d37fae */ /* 0x000fea000b901d4e */
[----:B------:R2:W-:Y:S05]  /*5c50*/  LDGSTS.E.BYPASS.LTC128B.128 [R211+0x11000], desc[UR14][R132.64+0x100] ;  /* 0x1100010084d37fae */ /* 0x0005ea000b901d4e */
[----:B------:R3:W-:Y:S05]  /*5c60*/  LDGSTS.E.BYPASS.LTC128B.128 [R211+0xd800], desc[UR14][R2.64] ;  /* 0x0d80000002d37fae */ /* 0x0007ea000b901d4e */
[----:B------:R3:W-:Y:S05]  /*5c70*/  LDGSTS.E.BYPASS.LTC128B.128 [R211+0xf800], desc[UR14][R2.64+0x80] ;  /* 0x0f80008002d37fae */ /* 0x0007ea000b901d4e */
[----:B------:R3:W-:Y:S05]  /*5c80*/  LDGSTS.E.BYPASS.LTC128B.128 [R211+0x11800], desc[UR14][R2.64+0x100] ;  /* 0x1180010002d37fae */ /* 0x0007ea000b901d4e */
[----:B------:R-:W-:Y:S05]  /*5c90*/  LDSM.16.M88.4 R136, [R206] ;  /* 0x00000000ce88783b */ /* 0x000fea0000000200 */
[----:B------:R-:W4:Y:S05]  /*5ca0*/  LDSM.16.M88.4 R140, [R205+0x6000] ;  /* 0x00600000cd8c783b */ /* 0x000f2a0000000200 */
[----:B------:R-:W5:Y:S05]  /*5cb0*/  LDSM.16.M88.4 R144, [R205+0x6800] ;  /* 0x00680000cd90783b */ /* 0x000f6a0000000200 */
[----:B------:R-:W1:Y:S05]  /*5cc0*/  LDSM.16.M88.4 R148, [R205+0x7000] ;  /* 0x00700000cd94783b */ /* 0x000e6a0000000200 */
[----:B------:R-:W2:Y:S05]  /*5cd0*/  LDSM.16.M88.4 R152, [R205+0x7800] ;  /* 0x00780000cd98783b */ /* 0x000eaa0000000200 */
[----:B------:R-:W0:Y:S05]  /*5ce0*/  LDGDEPBAR ;  /* 0x00000000000079af */ /* 0x000e2a0000000000 */
[----:B------:R-:W-:Y:S05]  /*5cf0*/  LDSM.16.M88.4 R156, [R204] ;  /* 0x00000000cc9c783b */ /* 0x000fea0000000200 */
[----:B------:R-:W3:Y:S05]  /*5d00*/  LDSM.16.M88.4 R160, [R203] ;  /* 0x00000000cba0783b */ /* 0x000eea0000000200 */
[----:B------:R-:W3:Y:S05]  /*5d10*/  LDSM.16.M88.4 R164, [R195] ;  /* 0x00000000c3a4783b */ /* 0x000eea0000000200 */
[----:B------:R-:W3:Y:S01]  /*5d20*/  LDSM.16.M88.4 R168, [R194] ;  /* 0x00000000c2a8783b */ /* 0x000ee20000000200 */
[C---:B----4-:R-:W-:Y:S04]  /*5d30*/  HMMA.16816.F32 R4, R136.reuse, R140, RZ ;  /* 0x0000008c8804723c */ /* 0x050fe800000018ff */
[----:B------:R-:W4:Y:S02]  /*5d40*/  LDSM.16.M88.4 R172, [R193] ;  /* 0x00000000c1ac783b */ /* 0x000f240000000200 */
[C---:B------:R-:W-:Y:S03]  /*5d50*/  HMMA.16816.F32 R8, R136.reuse, R142, RZ ;  /* 0x0000008e8808723c */ /* 0x040fe600000018ff */
[----:B------:R-:W-:Y:S03]  /*5d60*/  LDSM.16.M88.4 R176, [R202] ;  /* 0x00000000cab0783b */ /* 0x000fe60000000200 */
[C---:B-----5:R-:W-:Y:S02]  /*5d70*/  HMMA.16816.F32 R12, R136.reuse, R144, RZ ;  /* 0x00000090880c723c */ /* 0x060fe400000018ff */
[----:B------:R-:W5:Y:S04]  /*5d80*/  LDSM.16.M88.4 R180, [R199+0x6000] ;  /* 0x00600000c7b4783b */ /* 0x000f680000000200 */
[C---:B------:R-:W-:Y:S01]  /*5d90*/  HMMA.16816.F32 R16, R136.reuse, R146, RZ ;  /* 0x000000928810723c */ /* 0x040fe200000018ff */
[----:B------:R-:W-:Y:S05]  /*5da0*/  LDSM.16.M88.4 R140, [R199+0x7000] ;  /* 0x00700000c78c783b */ /* 0x000fea0000000200 */
[C---:B-1----:R-:W-:Y:S01]  /*5db0*/  HMMA.16816.F32 R20, R136.reuse, R148, RZ ;  /* 0x000000948814723c */ /* 0x042fe200000018ff */
[----:B------:R-:W-:Y:S05]  /*5dc0*/  LDSM.16.M88.4 R144, [R199+0x7800] ;  /* 0x00780000c790783b */ /* 0x000fea0000000200 */
[C---:B------:R-:W-:Y:S01]  /*5dd0*/  HMMA.16816.F32 R24, R136.reuse, R150, RZ ;  /* 0x000000968818723c */ /* 0x040fe200000018ff */
[----:B------:R-:W-:Y:S05]  /*5de0*/  LDSM.16.M88.4 R148, [R201] ;  /* 0x00000000c994783b */ /* 0x000fea0000000200 */
[C---:B--2---:R-:W-:Y:S06]  /*5df0*/  HMMA.16816.F32 R28, R136.reuse, R152, RZ ;  /* 0x00000098881c723c */ /* 0x044fec00000018ff */
[----:B------:R-:W-:Y:S01]  /*5e00*/  HMMA.16816.F32 R32, R136, R154, RZ ;  /* 0x0000009a8820723c */ /* 0x000fe200000018ff */
[----:B------:R-:W1:Y:S05]  /*5e10*/  LDSM.16.M88.4 R136, [R199+0x6800] ;  /* 0x00680000c788783b */ /* 0x000e6a0000000200 */
[C---:B---3--:R-:W-:Y:S01]  /*5e20*/  HMMA.16816.F32 R4, R156.reuse, R160, R4 ;  /* 0x000000a09c04723c */ /* 0x048fe20000001804 */
[----:B------:R-:W2:Y:S05]  /*5e30*/  LDSM.16.M88.4 R152, [R192] ;  /* 0x00000000c098783b */ /* 0x000eaa0000000200 */
        /* <DEDUP_REMOVED lines=8> */
[C---:B----4-:R-:W-:Y:S06]  /*5ec0*/  HMMA.16816.F32 R28, R156.reuse, R172, R28 ;  /* 0x000000ac9c1c723c */ /* 0x050fec000000181c */
[----:B------:R-:W-:Y:S01]  /*5ed0*/  HMMA.16816.F32 R32, R156, R174, R32 ;  /* 0x000000ae9c20723c */ /* 0x000fe20000001820 */
[----:B------:R-:W3:Y:S05]  /*5ee0*/  LDSM.16.M88.4 R156, [R192+0x800] ;  /* 0x00080000c09c783b */ /* 0x000eea0000000200 */
[C---:B-----5:R-:W-:Y:S01]  /*5ef0*/  HMMA.16816.F32 R4, R176.reuse, R180, R4 ;  /* 0x000000b4b004723c */ /* 0x060fe20000001804 */
[----:B------:R-:W4:Y:S05]  /*5f00*/  LDSM.16.M88.4 R172, [R205+0x8000] ;  /* 0x00800000cdac783b */ /* 0x000f2a0000000200 */
        /* <DEDUP_REMOVED lines=10> */
[----:B------:R-:W5:Y:S05]  /*5fb0*/  LDSM.16.M88.4 R144, [R205+0x9800] ;  /* 0x00980000cd90783b */ /* 0x000f6a0000000200 */
[C---:B--2---:R-:W-:Y:S01]  /*5fc0*/  HMMA.16816.F32 R4, R148.reuse, R152, R4 ;  /* 0x000000989404723c */ /* 0x044fe20000001804 */
[----:B------:R-:W2:Y:S05]  /*5fd0*/  LDSM.16.M88.4 R176, [R204+0x2000] ;  /* 0x00200000ccb0783b */ /* 0x000eaa0000000200 */
        /* <DEDUP_REMOVED lines=10> */
[----:B------:R-:W3:Y:S05]  /*6080*/  LDSM.16.M88.4 R148, [R190] ;  /* 0x00000000be94783b */ /* 0x000eea0000000200 */
[C---:B----4-:R-:W-:Y:S01]  /*6090*/  HMMA.16816.F32 R4, R168.reuse, R172, R4 ;  /* 0x000000aca804723c */ /* 0x050fe20000001804 */
[----:B------:R-:W4:Y:S05]  /*60a0*/  LDSM.16.M88.4 R164, [R199+0x8000] ;  /* 0x00800000c7a4783b */ /* 0x000f2a0000000200 */
[C---:B------:R-:W-:Y:S01]  /*60b0*/  HMMA.16816.F32 R8, R168.reuse, R174, R8 ;  /* 0x000000aea808723c */ /* 0x040fe20000001808 */
[----:B------:R-:W-:Y:S05]  /*60c0*/  LDSM.16.M88.4 R172, [R192+0x2000] ;  /* 0x00200000c0ac783b */ /* 0x000fea0000000200 */
[C---:B-1----:R-:W-:Y:S06]  /*60d0*/  HMMA.16816.F32 R12, R168.reuse, R136, R12 ;  /* 0x00000088a80c723c */ /* 0x042fec000000180c */
[C---:B------:R-:W-:Y:S01]  /*60e0*/  HMMA.16816.F32 R16, R168.reuse, R138, R16 ;  /* 0x0000008aa810723c */ /* 0x040fe20000001810 */
[----:B------:R-:W1:Y:S05]  /*60f0*/  LDSM.16.M88.4 R136, [R199+0x8800] ;  /* 0x00880000c788783b */ /* 0x000e6a0000000200 */
[C---:B-----5:R-:W-:Y:S06]  /*6100*/  HMMA.16816.F32 R20, R168.reuse, R140, R20 ;  /* 0x0000008ca814723c */ /* 0x060fec0000001814 */
        /* <DEDUP_REMOVED lines=8> */
[----:B------:R-:W-:Y:S05]  /*6190*/  LDSM.16.M88.4 R180, [R205+0xa000] ;  /* 0x00a00000cdb4783b */ /* 0x000fea0000000200 */
[C---:B---3--:R-:W-:Y:S06]  /*61a0*/  HMMA.16816.F32 R12, R176.reuse, R148, R12 ;  /* 0x00000094b00c723c */ /* 0x048fec000000180c */
[C---:B------:R-:W-:Y:S01]  /*61b0*/  HMMA.16816.F32 R16, R176.reuse, R150, R16 ;  /* 0x00000096b010723c */ /* 0x040fe20000001810 */
[----:B------:R-:W3:Y:S05]  /*61c0*/  LDSM.16.M88.4 R148, [R192+0x2800] ;  /* 0x00280000c094783b */ /* 0x000eea0000000200 */
[C---:B------:R-:W-:Y:S06]  /*61d0*/  HMMA.16816.F32 R20, R176.reuse, R152, R20 ;  /* 0x00000098b014723c */ /* 0x040fec0000001814 */
[C---:B------:R-:W-:Y:S01]  /*61e0*/  HMMA.16816.F32 R24, R176.reuse, R154, R24 ;  /* 0x0000009ab018723c */ /* 0x040fe20000001818 */
[----:B------:R-:W3:Y:S05]  /*61f0*/  LDSM.16.M88.4 R152, [R192+0x3000] ;  /* 0x00300000c098783b */ /* 0x000eea0000000200 */
[C---:B------:R-:W-:Y:S06]  /*6200*/  HMMA.16816.F32 R28, R176.reuse, R156, R28 ;  /* 0x0000009cb01c723c */ /* 0x040fec000000181c */
[----:B------:R-:W-:Y:S01]  /*6210*/  HMMA.16816.F32 R32, R176, R158, R32 ;  /* 0x0000009eb020723c */ /* 0x000fe20000001820 */
[----:B------:R-:W3:Y:S05]  /*6220*/  LDSM.16.M88.4 R156, [R192+0x3800] ;  /* 0x00380000c09c783b */ /* 0x000eea0000000200 */
[C---:B----4-:R-:W-:Y:S01]  /*6230*/  HMMA.16816.F32 R4, R160.reuse, R164, R4 ;  /* 0x000000a4a004723c */ /* 0x050fe20000001804 */
[----:B------:R-:W4:Y:S05]  /*6240*/  LDSM.16.M88.4 R176, [R206+0x4000] ;  /* 0x00400000ceb0783b */ /* 0x000f2a0000000200 */
[C---:B------:R-:W-:Y:S01]  /*6250*/  HMMA.16816.F32 R8, R160.reuse, R166, R8 ;  /* 0x000000a6a008723c */ /* 0x040fe20000001808 */
[----:B------:R-:W-:Y:S05]  /*6260*/  LDSM.16.M88.4 R164, [R187] ;  /* 0x00000000bba4783b */ /* 0x000fea0000000200 */
        /* <DEDUP_REMOVED lines=35> */
[----:B------:R-:W5:Y:S01]  /*64a0*/  LDSM.16.M88.4 R176, [R201+0x4000] ;  /* 0x00400000c9b0783b */ /* 0x000f620000000200 */
[C---:B--2---:R-:W-:Y:S06]  /*64b0*/  HMMA.16816.F32 R4, R160.reuse, R164, R4 ;  /* 0x000000a4a004723c */ /* 0x044fec0000001804 */
[C---:B------:R-:W-:Y:S06]  /*64c0*/  HMMA.16816.F32 R8, R160.reuse, R166, R8 ;  /* 0x000000a6a008723c */ /* 0x040fec0000001808 */
[C---:B---3--:R-:W-:Y:S06]  /*64d0*/  HMMA.16816.F32 R12, R160.reuse, R148, R12 ;  /* 0x00000094a00c723c */ /* 0x048fec000000180c */
[C---:B------:R-:W-:Y:S06]  /*64e0*/  HMMA.16816.F32 R16, R160.reuse, R150, R16 ;  /* 0x00000096a010723c */ /* 0x040fec0000001810 */
[C---:B------:R-:W-:Y:S06]  /*64f0*/  HMMA.16816.F32 R20, R160.reuse, R152, R20 ;  /* 0x00000098a014723c */ /* 0x040fec0000001814 */
[C---:B------:R-:W-:Y:S06]  /*6500*/  HMMA.16816.F32 R24, R160.reuse, R154, R24 ;  /* 0x0000009aa018723c */ /* 0x040fec0000001818 */
[C---:B------:R-:W-:Y:S06]  /*6510*/  HMMA.16816.F32 R28, R160.reuse, R156, R28 ;  /* 0x0000009ca01c723c */ /* 0x040fec000000181c */
[----:B------:R-:W-:Y:S06]  /*6520*/  HMMA.16816.F32 R32, R160, R158, R32 ;  /* 0x0000009ea020723c */ /* 0x000fec0000001820 */
[C---:B----4-:R-:W-:Y:S06]  /*6530*/  HMMA.16816.F32 R4, R168.reuse, R172, R4 ;  /* 0x000000aca804723c */ /* 0x050fec0000001804 */
[C---:B------:R-:W-:Y:S06]  /*6540*/  HMMA.16816.F32 R8, R168.reuse, R174, R8 ;  /* 0x000000aea808723c */ /* 0x040fec0000001808 */
[C---:B-1----:R-:W-:Y:S06]  /*6550*/  HMMA.16816.F32 R12, R168.reuse, R136, R12 ;  /* 0x00000088a80c723c */ /* 0x042fec000000180c */
[C---:B------:R-:W-:Y:S01]  /*6560*/  HMMA.16816.F32 R16, R168.reuse, R138, R16 ;  /* 0x0000008aa810723c */ /* 0x040fe20000001810 */
[----:B------:R-:W1:Y:S05]  /*6570*/  LDSM.16.M88.4 R136, [R192+0x4800] ;  /* 0x00480000c088783b */ /* 0x000e6a0000000200 */
[C---:B-----5:R-:W-:Y:S06]  /*6580*/  HMMA.16816.F32 R20, R168.reuse, R140, R20 ;  /* 0x0000008ca814723c */ /* 0x060fec0000001814 */
[C---:B------:R-:W-:Y:S01]  /*6590*/  HMMA.16816.F32 R24, R168.reuse, R142, R24 ;  /* 0x0000008ea818723c */ /* 0x040fe20000001818 */
[----:B------:R-:W2:Y:S05]  /*65a0*/  LDSM.16.M88.4 R140, [R192+0x5000] ;  /* 0x00500000c08c783b */ /* 0x000eaa0000000200 */
[C---:B------:R-:W-:Y:S06]  /*65b0*/  HMMA.16816.F32 R28, R168.reuse, R144, R28 ;  /* 0x00000090a81c723c */ /* 0x040fec000000181c */
        /* <DEDUP_REMOVED lines=82> */
[----:B------:R-:W2:Y:S02]  /*6ae0*/  LDC R4, c[0x0][0x380] ;  /* 0x0000e000ff047b82 */ /* 0x000ea40000000800 */
[-C--:B--2---:R-:W-:Y:S04]  /*6af0*/  IABS R2, R4.reuse ;  /* 0x0000000400027213 */ /* 0x084fe80000000000 */
[----:B------:R-:W2:Y:S10]  /*6b00*/  I2F.RP R7, R2 ;  /* 0x0000000200077306 */ /* 0x000eb40000209400 */
[----:B--2---:R-:W2:Y:S02]  /*6b10*/  MUFU.RCP R3, R7 ;  /* 0x0000000700037308 */ /* 0x004ea40000001000 */
[----:B--2---:R-:W-:Y:S01]  /*6b20*/  VIADD R12, R3, 0xffffffe ;  /* 0x0ffffffe030c7836 */ /* 0x004fe20000000000 */
[----:B------:R-:W-:Y:S07]  /*6b30*/  SHF.L.U32 R3, R220, 0x6, RZ ;  /* 0x00000006dc037819 */ /* 0x000fee00000006ff */
[----:B------:R-:W2:Y:S01]  /*6b40*/  F2I.FTZ.U32.TRUNC.NTZ R13, R12 ;  /* 0x0000000c000d7305 */ /* 0x000ea2000021f000 */
[----:B------:R-:W-:Y:S01]  /*6b50*/  IABS R8, R3 ;  /* 0x0000000300087213 */ /* 0x000fe20000000000 */
[C---:B------:R-:W-:Y:S01]  /*6b60*/  VIADD R11, R3.reuse, 0xffffffc0 ;  /* 0xffffffc0030b7836 */ /* 0x040fe20000000000 */
[-C--:B------:R-:W-:Y:S04]  /*6b70*/  LOP3.LUT R3, R3, R4.reuse, RZ, 0x3c, !PT ;  /* 0x0000000403037212 */ /* 0x080fe800078e3cff */
[----:B------:R-:W-:Y:S02]  /*6b80*/  IABS R6, R11 ;  /* 0x0000000b00067213 */ /* 0x000fe40000000000 */
[----:B------:R-:W-:Y:S02]  /*6b90*/  ISETP.GE.AND P2, PT, R3, RZ, PT ;  /* 0x000000ff0300720c */ /* 0x000fe40003f46270 */
[----:B------:R-:W-:Y:S01]  /*6ba0*/  LOP3.LUT R11, R11, R4, RZ, 0x3c, !PT ;  /* 0x000000040b0b7212 */ /* 0x000fe200078e3cff */
[--C-:B--2---:R-:W-:Y:S03]  /*6bb0*/  IMAD.MOV R5, RZ, RZ, -R13.reuse ;  /* 0x000000ffff057224 */ /* 0x104fe600078e0a0d */
        /* <DEDUP_REMOVED lines=9> */
[C---:B------:R-:W-:Y:S01]  /*6c50*/  IMAD R8, R2.reuse, R7, R8 ;  /* 0x0000000702087224 */ /* 0x040fe200078e0208 */
[----:B------:R-:W2:Y:S02]  /*6c60*/  LDC R5, c[0x0][0x24c] ;  /* 0x00009300ff057b82 */ /* 0x000ea40000000800 */
        /* <DEDUP_REMOVED lines=8> */
[----:B------:R-:W-:Y:S02]  /*6cf0*/  ISETP.GE.U32.AND P5, PT, R8, R2, PT ;  /* 0x000000020800720c */ /* 0x000fe40003fa6070 */
        /* <DEDUP_REMOVED lines=12> */
[----:B------:R-:W3:Y:S01]  /*6dc0*/  LDG.E R6, desc[UR14][R14.64] ;  /* 0x0000000e0e067981 */ /* 0x000ee2000c1e1900 */
[----:B------:R-:W4:Y:S01]  /*6dd0*/  LDC.64 R2, c[0x0][0x230] ;  /* 0x00008c00ff027b82 */ /* 0x000f220000000a00 */
[----:B------:R-:W-:Y:S02]  /*6de0*/  IMAD R8, R9, R4, -0x40 ;  /* 0xffffffc009087424 */ /* 0x000fe400078e0204 */
[----:B------:R-:W3:Y:S03]  /*6df0*/  LDG.E R7, desc[UR14][R12.64] ;  /* 0x0000000e0c077981 */ /* 0x000ee6000c1e1900 */
[----:B------:R-:W-:Y:S05]  /*6e00*/  SHF.R.S32.HI R4, RZ, 0x1f, R8 ;  /* 0x0000001fff047819 */ /* 0x000fea0000011408 */
[----:B------:R-:W-:Y:S04]  /*6e10*/  IMAD R4, R4, UR9, RZ ;  /* 0x0000000904047c24 */ /* 0x000fe8000f8e02ff */
[C---:B--2---:R-:W-:Y:S02]  /*6e20*/  IMAD R4, R8.reuse, R5, R4 ;  /* 0x0000000508047224 */ /* 0x044fe400078e0204 */
[----:B------:R-:W-:Y:S04]  /*6e30*/  IMAD.WIDE.U32 R8, R8, UR9, RZ ;  /* 0x0000000908087c25 */ /* 0x000fe8000f8e00ff */
[----:B------:R-:W-:Y:S01]  /*6e40*/  IMAD.IADD R9, R9, 0x1, R4 ;  /* 0x0000000109097824 */ /* 0x000fe200078e0204 */
[----:B---3--:R-:W-:Y:S04]  /*6e50*/  IADD3 R6, -R7, R6, RZ ;  /* 0x0000000607067210 */ /* 0x008fe80007ffe1ff */
[----:B------:R-:W-:Y:S01]  /*6e60*/  SHF.R.S32.HI R5, RZ, 0x1f, R6 ;  /* 0x0000001fff057819 */ /* 0x000fe20000011406 */
[CC--:B----4-:R-:W-:Y:S04]  /*6e70*/  IMAD.WIDE.U32 R8, R6.reuse, R2.reuse, R8 ;  /* 0x0000000206087225 */ /* 0x0d0fe800078e0008 */
[----:B------:R-:W-:Y:S04]  /*6e80*/  IMAD R5, R5, R2, RZ ;  /* 0x0000000205057224 */ /* 0x000fe800078e02ff */
[----:B------:R-:W-:Y:S05]  /*6e90*/  IMAD R5, R6, R3, R5 ;  /* 0x0000000306057224 */ /* 0x000fea00078e0205 */
[----:B------:R-:W-:Y:S07]  /*6ea0*/  IADD3 R5, R9, R5, RZ ;  /* 0x0000000509057210 */ /* 0x000fee0007ffe0ff */
.L_x_3426:
        /* <DEDUP_REMOVED lines=24> */
.L_x_3425:
[----:B--2---:R-:W-:Y:S01]  /*7030*/  FMNMX.FTZ R5, R248, R135, !PT ;  /* 0x00000087f8057209 */ /* 0x004fe20007810000 */
[----:B------:R-:W-:Y:S01]  /*7040*/  LDSM.16.MT88.4 R16, [R200+0xc000] ;  /* 0x00c00000c810783b */ /* 0x000fe20000004200 */
[----:B------:R-:W-:Y:S02]  /*7050*/  FMNMX.FTZ R2, R245, R0, !PT ;  /* 0x00000000f5027209 */ /* 0x000fe40007810000 */
[----:B------:R-:W-:Y:S02]  /*7060*/  FMNMX.FTZ R5, R246, R5, !PT ;  /* 0x00000005f6057209 */ /* 0x000fe40007810000 */
[----:B-1----:R-:W-:Y:S02]  /*7070*/  FMNMX.FTZ R2, R249, R2, !PT ;  /* 0x00000002f9027209 */ /* 0x002fe40007810000 */
        /* <DEDUP_REMOVED lines=57> */
[--C-:B------:R-:W-:Y:S01]  /*7410*/  FFMA.FTZ R167, R250, UR4, -R145.reuse ;  /* 0x00000004faa77c23 */ /* 0x100fe20008010891 */
[----:B------:R-:W-:Y:S01]  /*7420*/  FMUL.FTZ R6, R0, UR4 ;  /* 0x0000000400067c20 */ /* 0x000fe20008410000 */
[--C-:B------:R-:W-:Y:S01]  /*7430*/  FFMA.FTZ R171, R245, UR4, -R144.reuse ;  /* 0x00000004f5ab7c23 */ /* 0x100fe20008010890 */
[--C-:B------:R-:W-:Y:S01]  /*7440*/  FFMA.FTZ R166, R249, UR4, -R144.reuse ;  /* 0x00000004f9a67c23 */ /* 0x100fe20008010890 */
[--C-:B------:R-:W-:Y:S01]  /*7450*/  FFMA.FTZ R165, R247, UR4, -R144.reuse ;  /* 0x00000004f7a57c23 */ /* 0x100fe20008010890 */
        /* <DEDUP_REMOVED lines=44> */
[C---:B------:R-:W-:Y:S01]  /*7720*/  FMUL.FTZ R36, R2.reuse, R36 ;  /* 0x0000002402247220 */ /* 0x040fe20000410000 */
[----:B------:R-:W-:Y:S01]  /*7730*/  FMUL.FTZ R37, R2, R37 ;  /* 0x0000002502257220 */ /* 0x000fe20000410000 */
[C---:B------:R-:W-:Y:S01]  /*7740*/  FMUL.FTZ R38, R0.reuse, R38 ;  /* 0x0000002600267220 */ /* 0x040fe20000410000 */
[----:B------:R-:W-:Y:S01]  /*7750*/  FMUL.FTZ R39, R0, R39 ;  /* 0x0000002700277220 */ /* 0x000fe20000410000 */
        /* <DEDUP_REMOVED lines=24> */
[C---:B------:R-:W-:Y:S03]  /*78e0*/  FMUL.FTZ R58, R0.reuse, R58 ;  /* 0x0000003a003a7220 */ /* 0x040fe60000410000 */
[----:B------:R-:W3:Y:S01]  /*78f0*/  MUFU.EX2 R164, R164 ;  /* 0x000000a400a47308 */ /* 0x000ee20000000800 */
[----:B----4-:R-:W-:Y:S01]  /*7900*/  F2FP.F16.F32.PACK_AB R130, R167, R168 ;  /* 0x000000a8a782723e */ /* 0x010fe200000000ff */
        /* <DEDUP_REMOVED lines=15> */
[----:B---3--:R-:W-:Y:S01]  /*7a00*/  F2FP.F16.F32.PACK_AB R131, R164, R165 ;  /* 0x000000a5a483723e */ /* 0x008fe200000000ff */
[C---:B------:R-:W-:Y:S01]  /*7a10*/  FMUL.FTZ R74, R0.reuse, R74 ;  /* 0x0000004a004a7220 */ /* 0x040fe20000410000 */
[----:B------:R-:W-:Y:S01]  /*7a20*/  FMUL.FTZ R75, R0, R75 ;  /* 0x0000004b004b7220 */ /* 0x000fe20000410000 */
[C---:B------:R-:W-:Y:S01]  /*7a30*/  FMUL.FTZ R76, R2.reuse, R76 ;  /* 0x0000004c024c7220 */ /* 0x040fe20000410000 */
[----:B------:R-:W-:Y:S01]  /*7a40*/  FMUL.FTZ R77, R2, R77 ;  /* 0x0000004d024d7220 */ /* 0x000fe20000410000 */
[C---:B------:R-:W-:Y:S01]  /*7a50*/  FMUL.FTZ R78, R0.reuse, R78 ;  /* 0x0000004e004e7220 */ /* 0x040fe20000410000 */
[----:B------:R-:W-:Y:S01]  /*7a60*/  FMUL.FTZ R79, R0, R79 ;  /* 0x0000004f004f7220 */ /* 0x000fe20000410000 */
[C---:B------:R-:W-:Y:S01]  /*7a70*/  HMMA.16816.F32 R4, R128.reuse, R16, R4 ;  /* 0x000000108004723c */ /* 0x040fe20000001804 */
[----:B------:R-:W-:Y:S04]  /*7a80*/  MUFU.EX2 R170, R170 ;  /* 0x000000aa00aa7308 */ /* 0x000fe80000000800 */
[----:B------:R-:W-:Y:S01]  /*7a90*/  FMUL.FTZ R80, R2, R80 ;  /* 0x0000005002507220 */ /* 0x000fe20000410000 */
[C---:B------:R-:W-:Y:S05]  /*7aa0*/  HMMA.16816.F32 R8, R128.reuse, R18, R8 ;  /* 0x000000128008723c */ /* 0x040fea0000001808 */
[----:B------:R-:W3:Y:S01]  /*7ab0*/  MUFU.EX2 R175, R175 ;  /* 0x000000af00af7308 */ /* 0x000ee20000000800 */
        /* <DEDUP_REMOVED lines=10> */
[----:B------:R-:W-:Y:S01]  /*7b60*/  FMUL.FTZ R81, R2, R81 ;  /* 0x0000005102517220 */ /* 0x000fe20000410000 */
[C---:B------:R-:W-:Y:S01]  /*7b70*/  FMUL.FTZ R82, R0.reuse, R82 ;  /* 0x0000005200527220 */ /* 0x040fe20000410000 */
[C---:B------:R-:W-:Y:S03]  /*7b80*/  HMMA.16816.F32 R16, R128.reuse, R26, R16 ;  /* 0x0000001a8010723c */ /* 0x040fe60000001810 */
[----:B------:R-:W-:Y:S01]  /*7b90*/  FMUL.FTZ R83, R0, R83 ;  /* 0x0000005300537220 */ /* 0x000fe20000410000 */
[C---:B------:R-:W-:Y:S01]  /*7ba0*/  FMUL.FTZ R84, R2.reuse, R84 ;  /* 0x0000005402547220 */ /* 0x040fe20000410000 */
[----:B------:R-:W-:Y:S01]  /*7bb0*/  FMUL.FTZ R85, R2, R85 ;  /* 0x0000005502557220 */ /* 0x000fe20000410000 */
[C---:B------:R-:W-:Y:S01]  /*7bc0*/  HMMA.16816.F32 R20, R128.reuse, R32, R20 ;  /* 0x000000208014723c */ /* 0x040fe20000001814 */
[----:B------:R-:W4:Y:S04]  /*7bd0*/  MUFU.EX2 R177, R177 ;  /* 0x000000b100b17308 */ /* 0x000f280000000800 */
[C---:B------:R-:W-:Y:S01]  /*7be0*/  FMUL.FTZ R26, R0.reuse, R110 ;  /* 0x0000006e001a7220 */ /* 0x040fe20000410000 */
[----:B------:R-:W-:Y:S01]  /*7bf0*/  FMUL.FTZ R27, R0, R111 ;  /* 0x0000006f001b7220 */ /* 0x000fe20000410000 */
[C---:B------:R-:W-:Y:S01]  /*7c00*/  FMUL.FTZ R32, R2.reuse, R100 ;  /* 0x0000006402207220 */ /* 0x040fe20000410000 */
[----:B------:R-:W5:Y:S03]  /*7c10*/  LDSM.16.MT88.4 R108, [R197+0xe000] ;  /* 0x00e00000c56c783b */ /* 0x000f660000004200 */
[----:B------:R-:W-:Y:S01]  /*7c20*/  MUFU.EX2 R174, R174 ;  /* 0x000000ae00ae7308 */ /* 0x000fe20000000800 */
        /* <DEDUP_REMOVED lines=9> */
[C---:B------:R-:W-:Y:S01]  /*7cc0*/  FMUL.FTZ R35, R0.reuse, R103 ;  /* 0x0000006700237220 */ /* 0x040fe20000410000 */
[C---:B------:R-:W-:Y:S01]  /*7cd0*/  FMUL.FTZ R90, R0.reuse, R90 ;  /* 0x0000005a005a7220 */ /* 0x040fe20000410000 */
[----:B------:R-:W3:Y:S03]  /*7ce0*/  LDSM.16.MT88.4 R100, [R196+0xe000] ;  /* 0x00e00000c464783b */ /* 0x000ee60000004200 */
[----:B------:R-:W-:Y:S01]  /*7cf0*/  MUFU.EX2 R176, R176 ;  /* 0x000000b000b07308 */ /* 0x000fe20000000800 */
[----:B------:R-:W-:Y:S01]  /*7d00*/  FMUL.FTZ R91, R0, R91 ;  /* 0x0000005b005b7220 */ /* 0x000fe20000410000 */
[C---:B------:R-:W-:Y:S01]  /*7d10*/  FMUL.FTZ R92, R2.reuse, R92 ;  /* 0x0000005c025c7220 */ /* 0x040fe20000410000 */
[C---:B------:R-:W-:Y:S02]  /*7d20*/  HMMA.16816.F32 R32, R128.reuse, R138, R32 ;  /* 0x0000008a8020723c */ /* 0x040fe40000001820 */
[----:B------:R-:W-:Y:S05]  /*7d30*/  LDSM.16.MT88.4 R136, [R198+0xe800] ;  /* 0x00e80000c688783b */ /* 0x000fea0000004200 */
[----:B------:R-:W4:Y:S01]  /*7d40*/  MUFU.EX2 R181, R181 ;  /* 0x000000b500b57308 */ /* 0x000f220000000800 */
[----:B------:R-:W-:Y:S01]  /*7d50*/  FMUL.FTZ R93, R2, R93 ;  /* 0x0000005d025d7220 */ /* 0x000fe20000410000 */
[C---:B--2---:R-:W-:Y:S03]  /*7d60*/  HMMA.16816.F32 R36, R128.reuse, R120, R36 ;  /* 0x000000788024723c */ /* 0x044fe60000001824 */
[C---:B------:R-:W-:Y:S03]  /*7d70*/  FMUL.FTZ R94, R0.reuse, R94 ;  /* 0x0000005e005e7220 */ /* 0x040fe60000410000 */
[C---:B------:R-:W-:Y:S01]  /*7d80*/  HMMA.16816.F32 R40, R128.reuse, R122, R40 ;  /* 0x0000007a8028723c */ /* 0x040fe20000001828 */
[----:B------:R-:W-:Y:S01]  /*7d90*/  LDSM.16.MT88.4 R120, [R196+0xc800] ;  /* 0x00c80000c478783b */ /* 0x000fe20000004200 */
[----:B------:R-:W-:Y:S03]  /*7da0*/  MUFU.EX2 R180, R180 ;  /* 0x000000b400b47308 */ /* 0x000fe60000000800 */
[----:B------:R-:W-:Y:S01]  /*7db0*/  FMUL.FTZ R95, R0, R95 ;  /* 0x0000005f005f7220 */ /* 0x000fe20000410000 */
[C---:B-1----:R-:W-:Y:S06]  /*7dc0*/  HMMA.16816.F32 R44, R128.reuse, R104, R44 ;  /* 0x00000068802c723c */ /* 0x042fec000000182c */
[----:B------:R-:W-:Y:S01]  /*7dd0*/  MUFU.EX2 R233, R233 ;  /* 0x000000e900e97308 */ /* 0x000fe20000000800 */
[C---:B------:R-:W-:Y:S01]  /*7de0*/  FMUL.FTZ R96, R2.reuse, R96 ;  /* 0x0000006002607220 */ /* 0x040fe20000410000 */
[C---:B------:R-:W-:Y:S01]  /*7df0*/  HMMA.16816.F32 R48, R128.reuse, R106, R48 ;  /* 0x0000006a8030723c */ /* 0x040fe20000001830 */
[----:B------:R-:W1:Y:S02]  /*7e00*/  LDSM.16.MT88.4 R104, [R198+0x10000] ;  /* 0x01000000c668783b */ /* 0x000e640000004200 */
[----:B------:R-:W-:Y:S03]  /*7e10*/  FMUL.FTZ R97, R2, R97 ;  /* 0x0000006102617220 */ /* 0x000fe60000410000 */
[C---:B-----5:R-:W-:Y:S02]  /*7e20*/  HMMA.16816.F32 R52, R128.reuse, R108, R52 ;  /* 0x0000006c8034723c */ /* 0x060fe40000001834 */
[----:B------:R-:W-:Y:S03]  /*7e30*/  MUFU.EX2 R229, R229 ;  /* 0x000000e500e57308 */ /* 0x000fe60000000800 */
[C---:B------:R-:W-:Y:S01]  /*7e40*/  FMUL.FTZ R98, R0.reuse, R98 ;  /* 0x0000006200627220 */ /* 0x040fe20000410000 */
[C---:B------:R-:W-:Y:S01]  /*7e50*/  HMMA.16816.F32 R56, R128.reuse, R110, R56 ;  /* 0x0000006e8038723c */ /* 0x040fe20000001838 */
[----:B------:R-:W-:Y:S05]  /*7e60*/  LDSM.16.MT88.4 R108, [R200+0xc800] ;  /* 0x00c80000c86c783b */ /* 0x000fea0000004200 */
[----:B------:R-:W-:Y:S01]  /*7e70*/  MUFU.EX2 R225, R225 ;  /* 0x000000e100e17308 */ /* 0x000fe20000000800 */
[----:B------:R-:W-:Y:S01]  /*7e80*/  FMUL.FTZ R99, R0, R99 ;  /* 0x0000006300637220 */ /* 0x000fe20000410000 */
[C---:B---3--:R-:W-:Y:S03]  /*7e90*/  HMMA.16816.F32 R60, R128.reuse, R100, R60 ;  /* 0x00000064803c723c */ /* 0x048fe6000000183c */
[--C-:B------:R-:W-:Y:S03]  /*7ea0*/  FFMA.FTZ R235, R230, UR4, -R145.reuse ;  /* 0x00000004e6eb7c23 */ /* 0x100fe60008010891 */
[C---:B------:R-:W-:Y:S01]  /*7eb0*/  HMMA.16816.F32 R64, R128.reuse, R102, R64 ;  /* 0x000000668040723c */ /* 0x040fe20000001840 */
[----:B------:R-:W2:Y:S01]  /*7ec0*/  LDSM.16.MT88.4 R100, [R197+0x10000] ;  /* 0x01000000c564783b */ /* 0x000ea20000004200 */
[----:B------:R-:W-:Y:S03]  /*7ed0*/  MUFU.EX2 R134, R134 ;  /* 0x0000008600867308 */ /* 0x000fe60000000800 */
[--C-:B------:R-:W-:Y:S01]  /*7ee0*/  FFMA.FTZ R230, R231, UR4, -R144.reuse ;  /* 0x00000004e7e67c23 */ /* 0x100fe20008010890 */
[C---:B------:R-:W-:Y:S06]  /*7ef0*/  HMMA.16816.F32 R68, R128.reuse, R112, R68 ;  /* 0x000000708044723c */ /* 0x040fec0000001844 */
[----:B------:R-:W-:Y:S01]  /*7f00*/  MUFU.EX2 R235, R235 ;  /* 0x000000eb00eb7308 */ /* 0x000fe20000000800 */
[--C-:B------:R-:W-:Y:S01]  /*7f10*/  FFMA.FTZ R178, R236, UR4, -R145.reuse ;  /* 0x00000004ecb27c23 */ /* 0x100fe20008010891 */
[C---:B------:R-:W-:Y:S01]  /*7f20*/  HMMA.16816.F32 R72, R128.reuse, R114, R72 ;  /* 0x000000728048723c */ /* 0x040fe20000001848 */
[----:B------:R-:W-:Y:S02]  /*7f30*/  LDSM.16.MT88.4 R112, [R198+0xc800] ;  /* 0x00c80000c670783b */ /* 0x000fe40000004200 */
[--C-:B------:R-:W-:Y:S03]  /*7f40*/  FFMA.FTZ R183, R234, UR4, -R145.reuse ;  /* 0x00000004eab77c23 */ /* 0x100fe60008010891 */
[C---:B-1----:R-:W-:Y:S02]  /*7f50*/  HMMA.16816.F32 R76, R128.reuse, R104, R76 ;  /* 0x00000068804c723c */ /* 0x042fe4000000184c */
[----:B------:R-:W-:Y:S03]  /*7f60*/  MUFU.EX2 R178, R178 ;  /* 0x000000b200b27308 */ /* 0x000fe60000000800 */
[--C-:B------:R-:W-:Y:S01]  /*7f70*/  FFMA.FTZ R182, R232, UR4, -R145.reuse ;  /* 0x00000004e8b67c23 */ /* 0x100fe20008010891 */
[C---:B------:R-:W-:Y:S01]  /*7f80*/  HMMA.16816.F32 R80, R128.reuse, R106, R80 ;  /* 0x0000006a8050723c */ /* 0x040fe20000001850 */
[----:B------:R-:W1:Y:S05]  /*7f90*/  LDSM.16.MT88.4 R104, [R196+0x10000] ;  /* 0x01000000c468783b */ /* 0x000e6a0000004200 */
[----:B------:R-:W3:Y:S01]  /*7fa0*/  MUFU.EX2 R183, R183 ;  /* 0x000000b700b77308 */ /* 0x000ee20000000800 */
[--C-:B------:R-:W-:Y:S01]  /*7fb0*/  FFMA.FTZ R231, R226, UR4, -R145.reuse ;  /* 0x00000004e2e77c23 */ /* 0x100fe20008010891 */
[----:B------:R-:W-:Y:S03]  /*7fc0*/  FFMA.FTZ R226, R227, UR4, -R144 ;  /* 0x00000004e3e27c23 */ /* 0x000fe60008010890 */
[--C-:B------:R-:W-:Y:S01]  /*7fd0*/  FFMA.FTZ R228, R228, UR4, -R145.reuse ;  /* 0x00000004e4e47c23 */ /* 0x100fe20008010891 */
[--C-:B------:R-:W-:Y:S01]  /*7fe0*/  FFMA.FTZ R224, R224, UR4, -R145.reuse ;  /* 0x00000004e0e07c23 */ /* 0x100fe20008010891 */
[----:B------:R-:W-:Y:S03]  /*7ff0*/  FFMA.FTZ R145, R222, UR4, -R145 ;  /* 0x00000004de917c23 */ /* 0x000fe60008010891 */
[----:B------:R-:W5:Y:S01]  /*8000*/  MUFU.EX2 R182, R182 ;  /* 0x000000b600b67308 */ /* 0x000f620000000800 */
[----:B------:R-:W-:Y:S01]  /*8010*/  FFMA.FTZ R173, R2, R223, R173 ;  /* 0x000000df02ad7223 */ /* 0x000fe200000100ad */
[----:B------:R-:W-:Y:S01]  /*8020*/  FFMA.FTZ R171, R0, R221, R171 ;  /* 0x000000dd00ab7223 */ /* 0x000fe200000100ab */
[----:B------:R-:W-:Y:S01]  /*8030*/  IADD3 R0, R220, -0x1, RZ ;  /* 0xffffffffdc007810 */ /* 0x000fe20007ffe0ff */
[C---:B--2---:R-:W-:Y:S06]  /*8040*/  HMMA.16816.F32 R84, R128.reuse, R100, R84 ;  /* 0x000000648054723c */ /* 0x044fec0000001854 */
[----:B------:R2:W-:Y:S01]  /*8050*/  MUFU.EX2 R227, R145 ;  /* 0x0000009100e37308 */ /* 0x0005e20000000800 */
[----:B------:R-:W-:Y:S01]  /*8060*/  FADD.FTZ R173, R169, R173 ;  /* 0x000000ada9ad7221 */ /* 0x000fe20000010000 */
[----:B------:R-:W-:Y:S01]  /*8070*/  FADD.FTZ R166, R166, R171 ;  /* 0x000000aba6a67221 */ /* 0x000fe20000010000 */
[C---:B------:R-:W-:Y:S03]  /*8080*/  HMMA.16816.F32 R88, R128.reuse, R102, R88 ;  /* 0x000000668058723c */ /* 0x040fe60000001858 */
[----:B------:R-:W-:Y:S04]  /*8090*/  F2FP.F16.F32.PACK_AB R100, R175, R170 ;  /* 0x000000aaaf64723e */ /* 0x000fe800000000ff */
[----:B------:R-:W5:Y:S01]  /*80a0*/  MUFU.EX2 R230, R230 ;  /* 0x000000e600e67308 */ /* 0x000f620000000800 */
[----:B----4-:R-:W-:Y:S03]  /*80b0*/  F2FP.F16.F32.PACK_AB R101, R177, R172 ;  /* 0x000000acb165723e */ /* 0x010fe600000000ff */
[----:B------:R-:W-:Y:S01]  /*80c0*/  FADD.FTZ R168, R168, R173 ;  /* 0x000000ada8a87221 */ /* 0x000fe20000010000 */
[----:B------:R-:W-:Y:S01]  /*80d0*/  F2FP.F16.F32.PACK_AB R102, R179, R174 ;  /* 0x000000aeb366723e */ /* 0x000fe200000000ff */
[----:B------:R-:W-:Y:S01]  /*80e0*/  FADD.FTZ R165, R165, R166 ;  /* 0x000000a6a5a57221 */ /* 0x000fe20000010000 */
[----:B------:R-:W-:Y:S01]  /*80f0*/  F2FP.F16.F32.PACK_AB R103, R181, R176 ;  /* 0x000000b0b567723e */ /* 0x000fe200000000ff */
[----:B--2---:R-:W-:Y:S02]  /*8100*/  LDSM.16.MT88.4 R144, [R200+0xf800] ;  /* 0x00f80000c890783b */ /* 0x004fe40000004200 */
[----:B------:R-:W-:Y:S01]  /*8110*/  MUFU.EX2 R228, R228 ;  /* 0x000000e400e47308 */ /* 0x000fe20000000800 */
[----:B------:R-:W-:Y:S01]  /*8120*/  MOV R220, R0 ;  /* 0x0000000000dc7202 */ /* 0x000fe20000000f00 */
[----:B------:R-:W-:Y:S01]  /*8130*/  FADD.FTZ R167, R167, R168 ;  /* 0x000000a8a7a77221 */ /* 0x000fe20000010000 */
[C---:B-1----:R-:W-:Y:S03]  /*8140*/  HMMA.16816.F32 R92, R128.reuse, R104, R92 ;  /* 0x00000068805c723c */ /* 0x042fe6000000185c */
[----:B------:R-:W-:Y:S01]  /*8150*/  FADD.FTZ R165, R164, R165 ;  /* 0x000000a5a4a57221 */ /* 0x000fe20000010000 */
[----:B------:R-:W-:Y:S03]  /*8160*/  FADD.FTZ R170, R170, R167 ;  /* 0x000000a7aaaa7221 */ /* 0x000fe60000010000 */
[----:B------:R-:W1:Y:S01]  /*8170*/  MUFU.EX2 R231, R231 ;  /* 0x000000e700e77308 */ /* 0x000e620000000800 */
[----:B------:R-:W-:Y:S01]  /*8180*/  HMMA.16816.F32 R96, R128, R106, R96 ;  /* 0x0000006a8060723c */ /* 0x000fe20000001860 */
[----:B------:R-:W2:Y:S02]  /*8190*/  LDSM.16.MT88.4 R104, [R196+0xe800] ;  /* 0x00e80000c468783b */ /* 0x000ea40000004200 */
[----:B------:R-:W-:Y:S03]  /*81a0*/  FADD.FTZ R172, R172, R165 ;  /* 0x000000a5acac7221 */ /* 0x000fe60000010000 */
[C---:B------:R-:W-:Y:S03]  /*81b0*/  HMMA.16816.F32 R4, R100.reuse, R108, R4 ;  /* 0x0000006c6404723c */ /* 0x040fe60000001804 */
[----:B------:R-:W4:Y:S01]  /*81c0*/  MUFU.EX2 R226, R226 ;  /* 0x000000e200e27308 */ /* 0x000f220000000800 */
[----:B------:R-:W-:Y:S01]  /*81d0*/  LDSM.16.MT88.4 R128, [R196+0xd000] ;  /* 0x00d00000c480783b */ /* 0x000fe20000004200 */
[----:B------:R-:W-:Y:S01]  /*81e0*/  FADD.FTZ R175, R175, R170 ;  /* 0x000000aaafaf7221 */ /* 0x000fe20000010000 */
[C---:B------:R-:W-:Y:S07]  /*81f0*/  HMMA.16816.F32 R8, R100.reuse, R110, R8 ;  /* 0x0000006e6408723c */ /* 0x040fee0000001808 */
[----:B------:R-:W4:Y:S01]  /*8200*/  MUFU.EX2 R224, R224 ;  /* 0x000000e000e07308 */ /* 0x000f220000000800 */
[----:B------:R-:W3:Y:S01]  /*8210*/  LDSM.16.MT88.4 R108, [R200+0x10800] ;  /* 0x01080000c86c783b */ /* 0x000ee20000004200 */
[C---:B------:R-:W-:Y:S08]  /*8220*/  HMMA.16816.F32 R12, R100.reuse, R112, R12 ;  /* 0x00000070640c723c */ /* 0x040ff0000000180c */
[----:B------:R-:W4:Y:S01]  /*8230*/  MUFU.EX2 R133, R133 ;  /* 0x0000008500857308 */ /* 0x000f220000000800 */
[C---:B------:R-:W-:Y:S01]  /*8240*/  HMMA.16816.F32 R16, R100.reuse, R114, R16 ;  /* 0x000000726410723c */ /* 0x040fe20000001810 */
[----:B------:R-:W5:Y:S02]  /*8250*/  LDSM.16.MT88.4 R112, [R198+0x10800] ;  /* 0x01080000c670783b */ /* 0x000f640000004200 */
[----:B------:R-:W-:Y:S03]  /*8260*/  FADD.FTZ R177, R177, R172 ;  /* 0x000000acb1b17221 */ /* 0x000fe60000010000 */
        /* <DEDUP_REMOVED lines=10> */
[C---:B------:R-:W-:Y:S05]  /*8310*/  HMMA.16816.F32 R36, R100.reuse, R124, R36 ;  /* 0x0000007c6424723c */ /* 0x040fea0000001824 */
[----:B------:R-:W-:Y:S01]  /*8320*/  MOV R0, R3 ;  /* 0x0000000300007202 */ /* 0x000fe20000000f00 */
        /* <DEDUP_REMOVED lines=11> */
[C---:B---3--:R-:W-:Y:S06]  /*83e0*/  HMMA.16816.F32 R68, R100.reuse, R108, R68 ;  /* 0x0000006c6444723c */ /* 0x048fec0000001844 */
[C---:B------:R-:W-:Y:S05]  /*83f0*/  HMMA.16816.F32 R72, R100.reuse, R110, R72 ;  /* 0x0000006e6448723c */ /* 0x040fea0000001848 */
[----:B------:R-:W-:Y:S01]  /*8400*/  F2FP.F16.F32.PACK_AB R108, R183, R178 ;  /* 0x000000b2b76c723e */ /* 0x000fe200000000ff */
[C---:B-----5:R-:W-:Y:S05]  /*8410*/  HMMA.16816.F32 R76, R100.reuse, R112, R76 ;  /* 0x00000070644c723c */ /* 0x060fea000000184c */
[----:B------:R-:W-:Y:S01]  /*8420*/  F2FP.F16.F32.PACK_AB R109, R233, R180 ;  /* 0x000000b4e96d723e */ /* 0x000fe200000000ff */
[C---:B------:R-:W-:Y:S01]  /*8430*/  HMMA.16816.F32 R80, R100.reuse, R114, R80 ;  /* 0x000000726450723c */ /* 0x040fe20000001850 */
[----:B------:R-:W3:Y:S04]  /*8440*/  LDSM.16.MT88.4 R112, [R197+0xd000] ;  /* 0x00d00000c570783b */ /* 0x000ee80000004200 */
[----:B------:R-:W-:Y:S01]  /*8450*/  F2FP.F16.F32.PACK_AB R110, R235, R182 ;  /* 0x000000b6eb6e723e */ /* 0x000fe200000000ff */
[C---:B-1----:R-:W-:Y:S05]  /*8460*/  HMMA.16816.F32 R84, R100.reuse, R116, R84 ;  /* 0x000000746454723c */ /* 0x042fea0000001854 */
[----:B------:R-:W-:Y:S01]  /*8470*/  F2FP.F16.F32.PACK_AB R111, R229, R230 ;  /* 0x000000e6e56f723e */ /* 0x000fe200000000ff */
[C---:B------:R-:W-:Y:S01]  /*8480*/  HMMA.16816.F32 R88, R100.reuse, R118, R88 ;  /* 0x000000766458723c */ /* 0x040fe20000001858 */
[----:B------:R-:W1:Y:S04]  /*8490*/  LDSM.16.MT88.4 R116, [R198+0xf000] ;  /* 0x00f00000c674783b */ /* 0x000e680000004200 */
[----:B------:R-:W-:Y:S01]  /*84a0*/  FADD.FTZ R178, R178, R179 ;  /* 0x000000b3b2b27221 */ /* 0x000fe20000010000 */
[C---:B--2---:R-:W-:Y:S05]  /*84b0*/  HMMA.16816.F32 R92, R100.reuse, R104, R92 ;  /* 0x00000068645c723c */ /* 0x044fea000000185c */
[----:B------:R-:W-:Y:S01]  /*84c0*/  FADD.FTZ R180, R180, R181 ;  /* 0x000000b5b4b47221 */ /* 0x000fe20000010000 */
[----:B------:R-:W-:Y:S01]  /*84d0*/  HMMA.16816.F32 R96, R100, R106, R96 ;  /* 0x0000006a6460723c */ /* 0x000fe20000001860 */
[----:B------:R-:W2:Y:S04]  /*84e0*/  LDSM.16.MT88.4 R100, [R196+0xf000] ;  /* 0x00f00000c464783b */ /* 0x000ea80000004200 */
[----:B------:R-:W-:Y:S01]  /*84f0*/  FADD.FTZ R183, R183, R178 ;  /* 0x000000b2b7b77221 */ /* 0x000fe20000010000 */
[C---:B------:R-:W-:Y:S03]  /*8500*/  HMMA.16816.F32 R4, R108.reuse, R120, R4 ;  /* 0x000000786c04723c */ /* 0x040fe60000001804 */
[----:B------:R-:W5:Y:S02]  /*8510*/  LDSM.16.MT88.4 R104, [R200+0x11000] ;  /* 0x01100000c868783b */ /* 0x000f640000004200 */
        /* <DEDUP_REMOVED lines=8> */
[C---:B---3--:R-:W-:Y:S05]  /*85a0*/  HMMA.16816.F32 R20, R108.reuse, R112, R20 ;  /* 0x000000706c14723c */ /* 0x048fea0000001814 */
[----:B------:R-:W-:Y:S01]  /*85b0*/  FADD.FTZ R235, R235, R182 ;  /* 0x000000b6ebeb7221 */ /* 0x000fe20000010000 */
[C---:B------:R-:W-:Y:S01]  /*85c0*/  HMMA.16816.F32 R24, R108.reuse, R114, R24 ;  /* 0x000000726c18723c */ /* 0x040fe20000001818 */
[----:B------:R-:W3:Y:S04]  /*85d0*/  LDSM.16.MT88.4 R112, [R198+0x11000] ;  /* 0x01100000c670783b */ /* 0x000ee80000004200 */
[----:B------:R-:W-:Y:S01]  /*85e0*/  FADD.FTZ R229, R229, R230 ;  /* 0x000000e6e5e57221 */ /* 0x000fe20000010000 */
[C---:B------:R-:W-:Y:S06]  /*85f0*/  HMMA.16816.F32 R28, R108.reuse, R128, R28 ;  /* 0x000000806c1c723c */ /* 0x040fec000000181c */
[C---:B------:R-:W-:Y:S06]  /*8600*/  HMMA.16816.F32 R32, R108.reuse, R130, R32 ;  /* 0x000000826c20723c */ /* 0x040fec0000001820 */
[C---:B------:R-:W-:Y:S06]  /*8610*/  HMMA.16816.F32 R36, R108.reuse, R136, R36 ;  /* 0x000000886c24723c */ /* 0x040fec0000001824 */
[C---:B------:R-:W-:Y:S05]  /*8620*/  HMMA.16816.F32 R40, R108.reuse, R138, R40 ;  /* 0x0000008a6c28723c */ /* 0x040fea0000001828 */
[----:B------:R-:W-:Y:S01]  /*8630*/  F2FP.F16.F32.PACK_AB R136, R231, R228 ;  /* 0x000000e4e788723e */ /* 0x000fe200000000ff */
[C---:B-1----:R-:W-:Y:S05]  /*8640*/  HMMA.16816.F32 R44, R108.reuse, R116, R44 ;  /* 0x000000746c2c723c */ /* 0x042fea000000182c */
[----:B----4-:R-:W-:Y:S01]  /*8650*/  F2FP.F16.F32.PACK_AB R137, R225, R226 ;  /* 0x000000e2e189723e */ /* 0x010fe200000000ff */
[C---:B------:R-:W-:Y:S01]  /*8660*/  HMMA.16816.F32 R48, R108.reuse, R118, R48 ;  /* 0x000000766c30723c */ /* 0x040fe20000001830 */
[----:B------:R-:W1:Y:S04]  /*8670*/  LDSM.16.MT88.4 R116, [R197+0x11000] ;  /* 0x01100000c574783b */ /* 0x000e680000004200 */
        /* <DEDUP_REMOVED lines=11> */
[C---:B-----5:R-:W-:Y:S05]  /*8730*/  HMMA.16816.F32 R68, R108.reuse, R104, R68 ;  /* 0x000000686c44723c */ /* 0x060fea0000001844 */
[----:B------:R-:W-:Y:S01]  /*8740*/  FADD.FTZ R225, R225, R226 ;  /* 0x000000e2e1e17221 */ /* 0x000fe20000010000 */
[C---:B------:R-:W-:Y:S01]  /*8750*/  HMMA.16816.F32 R72, R108.reuse, R106, R72 ;  /* 0x0000006a6c48723c */ /* 0x040fe20000001848 */
[----:B------:R-:W4:Y:S04]  /*8760*/  LDSM.16.MT88.4 R104, [R197+0xd800] ;  /* 0x00d80000c568783b */ /* 0x000f280000004200 */
[----:B------:R-:W-:Y:S01]  /*8770*/  FADD.FTZ R224, R224, R231 ;  /* 0x000000e7e0e07221 */ /* 0x000fe20000010000 */
[C---:B---3--:R-:W-:Y:S05]  /*8780*/  HMMA.16816.F32 R76, R108.reuse, R112, R76 ;  /* 0x000000706c4c723c */ /* 0x048fea000000184c */
[----:B------:R-:W-:Y:S01]  /*8790*/  FADD.FTZ R134, R134, R225 ;  /* 0x000000e186867221 */ /* 0x000fe20000010000 */
[C---:B------:R-:W-:Y:S05]  /*87a0*/  HMMA.16816.F32 R80, R108.reuse, R114, R80 ;  /* 0x000000726c50723c */ /* 0x040fea0000001850 */
[----:B------:R-:W-:Y:S01]  /*87b0*/  FADD.FTZ R223, R227, R224 ;  /* 0x000000e0e3df7221 */ /* 0x000fe20000010000 */
[C---:B-1----:R-:W-:Y:S05]  /*87c0*/  HMMA.16816.F32 R84, R108.reuse, R116, R84 ;  /* 0x000000746c54723c */ /* 0x042fea0000001854 */
        /* <DEDUP_REMOVED lines=34> */
.L_x_3423:
        /* <DEDUP_REMOVED lines=266> */
.L_x_3428:
        /* <DEDUP_REMOVED lines=10> */
.L_x_3429:
[----:B------:R-:W1:Y:S01]  /*9b30*/  S2R R4, SR_CTAID.Y ;  /* 0x0000000000047919 */ /* 0x000e620000002600 */
[----:B------:R-:W1:Y:S08]  /*9b40*/  S2UR UR6, SR_CTAID.Z ;  /* 0x00000000000679c3 */ /* 0x000e700000002700 */
[----:B------:R-:W1:Y:S08]  /*9b50*/  LDC R3, c[0x0][0x270] ;  /* 0x00009c00ff037b82 */ /* 0x000e700000000800 */
[----:B------:R-:W2:Y:S01]  /*9b60*/  LDC R2, c[0x0][0x2c4] ;  /* 0x0000b100ff027b82 */ /* 0x000ea20000000800 */
[----:B-1----:R-:W-:-:S04]  /*9b70*/  IMAD R3, R4, R3, UR6 ;  /* 0x0000000604037e24 */ /* 0x002fc8000f8e0203 */
[----:B--2---:R-:W-:-:S07]  /*9b80*/  IMAD R2, R3, R2, RZ ;  /* 0x0000000203027224 */ /* 0x004fce00078e02ff */
.L_x_3430:
        /* <DEDUP_REMOVED lines=28> */
.L_x_3432:
[----:B------:R-:W-:Y:S05]  /*9d50*/  BSYNC B0 ;  /* 0x0000000000007941 */ /* 0x000fea0003800000 */
.L_x_3431:
        /* <DEDUP_REMOVED lines=46> */
.L_x_3434:
[----:B------:R-:W-:Y:S05]  /*a040*/  BSYNC B0 ;  /* 0x0000000000007941 */ /* 0x000fea0003800000 */
.L_x_3433:
        /* <DEDUP_REMOVED lines=19> */
.L_x_3436:
[----:B------:R-:W-:Y:S05]  /*a180*/  BSYNC B0 ;  /* 0x0000000000007941 */ /* 0x000fea0003800000 */
.L_x_3435:
        /* <DEDUP_REMOVED lines=19> */
.L_x_3438:
[----:B------:R-:W-:Y:S05]  /*a2c0*/  BSYNC B0 ;  /* 0x0000000000007941 */ /* 0x000fea0003800000 */
.L_x_3437:
        /* <DEDUP_REMOVED lines=16> */
.L_x_3439:
        /* <DEDUP_REMOVED lines=11> */
.L_x_7465:


//--------------------- .text._ZN5flash24flash_fwd_splitkv_kernelI23Flash_fwd_kernel_traitsILi192ELi64ELi64ELi4ELb0ELb0EN7cutlass6half_tE19Flash_kernel_traitsILi192ELi64ELi64ELi4ES3_EELb0ELb0ELb1ELb0ELb0ELb0ELb0ELb0EEEvNS_16Flash_fwd_paramsE --------------------------
	.section	.text._ZN5flash24flash_fwd_splitkv_kernelI23Flash_fwd_kernel_traitsILi192ELi64ELi64ELi4ELb0ELb0EN7cutlass6half_tE19Flash_kernel_traitsILi192ELi64ELi64ELi4ES3_EELb0ELb0ELb1ELb0ELb0ELb0ELb0ELb0EEEvNS_16Flash_fwd_paramsE,"ax",@progbits
	.align	128
        .global         _ZN5flash24flash_fwd_splitkv_kernelI23Flash_fwd_kernel_traitsILi192ELi64ELi64ELi4ELb0ELb0EN7cutlass6half_tE19Flash_kernel_traitsILi192ELi64ELi64ELi4ES3_EELb0ELb0ELb1ELb0ELb0ELb0ELb0ELb0EEEvNS_16Flash_fwd_paramsE
        .type           _ZN5flash24flash_fwd_splitkv_kernelI23Flash_fwd_kernel_traitsILi192ELi64ELi64ELi4ELb0ELb0EN7cutlass6half_tE19Flash_kernel_traitsILi192ELi64ELi64ELi4ES3_EELb0ELb0ELb1ELb0ELb0ELb0ELb0ELb0EEEvNS_16Flash_fwd_paramsE,@function
        .size           _ZN5flash24flash_fwd_splitkv_kernelI23Flash_fwd_kernel_traitsILi192ELi64ELi64ELi4ELb0ELb0EN7cutlass6half_tE19Flash_kernel_traitsILi192ELi64ELi64ELi4ES3_EELb0ELb0ELb1ELb0ELb0ELb0ELb0ELb0EEEvNS_16Flash_fwd_paramsE,(.L_x_7466 - _ZN5flash24flash_fwd_splitkv_kernelI23Flash_fwd_kernel_traitsILi192ELi64ELi64ELi4ELb0ELb0EN7cutlass6half_tE19Flash_kernel_traitsILi192ELi64ELi64ELi4ES3_EELb0ELb0ELb1ELb0ELb0ELb0ELb0ELb0EEEvNS_16Flash_fwd_paramsE)
        .other          _ZN5flash24flash_fwd_splitkv_kernelI23Flash_fwd_kernel_traitsILi192ELi64ELi64ELi4ELb0ELb0EN7cutlass6half_tE19Flash_kernel_traitsILi192ELi64ELi64ELi4ES3_EELb0ELb0ELb1ELb0ELb0ELb0ELb0ELb0EEEvNS_16Flash_fwd_paramsE,@"STO_CUDA_ENTRY STV_DEFAULT"
_ZN5flash24flash_fwd_splitkv_kernelI23Flash_fwd_kernel_traitsILi192ELi64ELi64ELi4ELb0ELb0EN7cutlass6half_tE19Flash_kernel_traitsILi192ELi64ELi64ELi4ES3_EELb0ELb0ELb1ELb0ELb0ELb0ELb0ELb0EEEvNS_16Flash_fwd_paramsE:
.text._ZN5flash24flash_fwd_splitkv_kernelI23Flash_fwd_kernel_traitsILi192ELi64ELi64ELi4ELb0ELb0EN7cutlass6half_tE19Flash_kernel_traitsILi192ELi64ELi64ELi4ES3_EELb0ELb0ELb1ELb0ELb0ELb0ELb0ELb0EEEvNS_16Flash_fwd_paramsE:
        /* <DEDUP_REMOVED lines=39> */
.L_x_3440:
[----:B------:R-:W1:Y:S02]  /*0270*/  LDC R4, c[0x0][0x2c8] ;  /* 0x0000b200ff047b82 */ /* 0x000e640000000800 */
.L_x_3441:
        /* <DEDUP_REMOVED lines=35> */
[----:B------:R-:W-:Y:S02]  /*04b0*/  LOP3.LUT R10, R0, 0xfffffff8, RZ, 0xc0, !PT ;  /* 0xfffffff8000a7812 */ /* 0x000fe400078ec0ff */
[----:B------:R-:W-:Y:S01]  /*04c0*/  SHF.R.S32.HI R0, RZ, 0x3, R0 ;  /* 0x00000003ff007819 */ /* 0x000fe20000011400 */
[----:B------:R-:W2:Y:S01]  /*04d0*/  @!P0 LDC.64 R2, c[0x0][0x290] ;  /* 0x0000a400ff028b82 */ /* 0x000ea20000000a00 */
[----:B------:R-:W-:Y:S01]  /*04e0*/  @!P0 SHF.R.S32.HI R7, RZ, 0x1f, R19 ;  /* 0x0000001fff078819 */ /* 0x000fe20000011413 */
[----:B------:R-:W-:-:S05]  /*04f0*/  IMAD.IADD R135, R135, 0x1, -R10 ;  /* 0x0000000187877824 */ /* 0x000fca00078e0a0a */
[----:B------:R-:W-:Y:S01]  /*0500*/  ISETP.NE.AND P6, PT, R135, RZ, PT ;  /* 0x000000ff8700720c */ /* 0x000fe20003fc5270 */
[----:B-1----:R-:W-:-:S04]  /*0510*/  @P0 IMAD.WIDE.U32 R8, R206, R4, RZ ;  /* 0x00000004ce080225 */ /* 0x002fc800078e00ff */
[----:B------:R-:W-:Y:S02]  /*0520*/  @P0 IMAD R206, R206, R5, R9 ;  /* 0x00000005cece0224 */ /* 0x000fe400078e0209 */
[-C--:B--2---:R-:W-:Y:S01]  /*0530*/  @!P0 IMAD R6, R7, R2.reuse, RZ ;  /* 0x0000000207068224 */ /* 0x084fe200078e02ff */
[----:B------:R-:W-:Y:S01]  /*0540*/  SHF.R.S32.HI R7, RZ, 0x1f, R88 ;  /* 0x0000001fff077819 */ /* 0x000fe20000011458 */
[----:B------:R-:W-:Y:S01]  /*0550*/  @!P0 IMAD.WIDE.U32 R10, R19, R2, RZ ;  /* 0x00000002130a8225 */ /* 0x000fe200078e00ff */
[----:B------:R-:W-:-:S03]  /*0560*/  SHF.R.S32.HI R2, RZ, 0x1f, R26 ;  /* 0x0000001fff027819 */ /* 0x000fc6000001141a */
[----:B------:R-:W-:Y:S02]  /*0570*/  @!P0 IMAD R3, R19, R3, R6 ;  /* 0x0000000313038224 */ /* 0x000fe400078e0206 */
[----:B------:R-:W-:Y:S01]  /*0580*/  @P0 IMAD.MOV.U32 R6, RZ, RZ, R8 ;  /* 0x000000ffff060224 */ /* 0x000fe200078e0008 */
[----:B------:R-:W-:Y:S01]  /*0590*/  SHF.L.U32 R8, R135, 0x3, RZ ;  /* 0x0000000387087819 */ /* 0x000fe200000006ff */
[----:B------:R-:W-:Y:S01]  /*05a0*/  IMAD R19, R19, UR4, R26 ;  /* 0x0000000413137c24 */ /* 0x000fe2000f8e021a */
[----:B------:R-:W-:Y:S01]  /*05b0*/  ULDC UR4, c[0x0][0x2c4] ;  /* 0x0000b10000047ab9 */ /* 0x000fe20000000800 */
[----:B------:R-:W-:Y:S01]  /*05c0*/  IMAD R7, R7, R4, RZ ;  /* 0x0000000407077224 */ /* 0x000fe200078e02ff */
[----:B------:R-:W-:Y:S01]  /*05d0*/  SHF.R.S32.HI R9, RZ, 0x1f, R8 ;  /* 0x0000001fff097819 */ /* 0x000fe20000011408 */
[----:B------:R-:W-:Y:S01]  /*05e0*/  IMAD R19, R19, UR4, R88 ;  /* 0x0000000413137c24 */ /* 0x000fe2000f8e0258 */
[----:B------:R-:W-:Y:S01]  /*05f0*/  @!P0 MOV R6, R10 ;  /* 0x0000000a00068202 */ /* 0x000fe20000000f00 */
[C---:B------:R-:W-:Y:S01]  /*0600*/  IMAD R7, R88.reuse, R5, R7 ;  /* 0x0000000558077224 */ /* 0x040fe200078e0207 */
[----:B------:R-:W-:Y:S01]  /*0610*/  ULDC.64 UR4, c[0x0][0x2a0] ;  /* 0x0000a80000047ab9 */ /* 0x000fe20000000a00 */
[----:B------:R-:W-:-:S04]  /*0620*/  IMAD.WIDE.U32 R88, R88, R4, R8 ;  /* 0x0000000458587225 */ /* 0x000fc800078e0008 */
[----:B------:R-:W-:Y:S01]  /*0630*/  @!P0 IMAD.IADD R206, R11, 0x1, R3 ;  /* 0x000000010bce8824 */ /* 0x000fe200078e0203 */
[----:B------:R-:W-:Y:S01]  /*0640*/  IADD3 R10, P0, R6, R88, RZ ;  /* 0x00000058060a7210 */ /* 0x000fe20007f1e0ff */
[----:B------:R-:W-:Y:S01]  /*0650*/  IMAD R15, R2, UR4, RZ ;  /* 0x00000004020f7c24 */ /* 0x000fe2000f8e02ff */
[----:B------:R-:W-:Y:S02]  /*0660*/  IADD3 R6, R0, 0x10, RZ ;  /* 0x0000001000067810 */ /* 0x000fe40007ffe0ff */
[----:B------:R-:W-:Y:S01]  /*0670*/  IADD3.X R11, R206, R89, R7, P0, !PT ;  /* 0x00000059ce0b7210 */ /* 0x000fe200007fe407 */
[----:B------:R-:W-:Y:S01]  /*0680*/  IMAD R15, R26, UR5, R15 ;  /* 0x000000051a0f7c24 */ /* 0x000fe2000f8e020f */
[-C--:B------:R-:W-:Y:S01]  /*0690*/  ISETP.GE.AND P0, PT, R0, R205.reuse, PT ;  /* 0x000000cd0000720c */ /* 0x080fe20003f06270 */
[----:B------:R-:W-:Y:S01]  /*06a0*/  VIADD R7, R8, 0x80 ;  /* 0x0000008008077836 */ /* 0x000fe20000000000 */
[-C--:B------:R-:W-:Y:S01]  /*06b0*/  ISETP.GE.AND P1, PT, R6, R205.reuse, PT ;  /* 0x000000cd0600720c */ /* 0x080fe20003f26270 */
[----:B------:R-:W-:Y:S01]  /*06c0*/  IMAD.WIDE.U32 R26, R26, UR4, R10 ;  /* 0x000000041a1a7c25 */ /* 0x000fe2000f8e000a */
[----:B------:R-:W-:-:S02]  /*06d0*/  ISETP.GE.OR P4, PT, R6, R205, P6 ;  /* 0x000000cd0600720c */ /* 0x000fc40003786670 */
[----:B------:R-:W-:Y:S01]  /*06e0*/  SHF.R.S32.HI R6, RZ, 0x1f, R0 ;  /* 0x0000001fff067819 */ /* 0x000fe20000011400 */
[----:B------:R-:W-:Y:S01]  /*06f0*/  VIADD R10, R0, 0x20 ;  /* 0x00000020000a7836 */ /* 0x000fe20000000000 */
[----:B------:R-:W-:Y:S02]  /*0700*/  IADD3 R11, R8, 0x40, RZ ;  /* 0x00000040080b7810 */ /* 0x000fe40007ffe0ff */
[----:B------:R-:W-:-:S03]  /*0710*/  IADD3 R15, R27, R15, RZ ;  /* 0x0000000f1b0f7210 */ /* 0x000fc60007ffe0ff */
        /* <DEDUP_REMOVED lines=16> */
.L_x_3444:
[----:B------:R-:W-:Y:S05]  /*0820*/  BSYNC B0 ;  /* 0x0000000000007941 */ /* 0x000fea0003800000 */
.L_x_3443:
        /* <DEDUP_REMOVED lines=21> */
.L_x_3446:
[----:B------:R-:W-:Y:S05]  /*0980*/  BSYNC B0 ;  /* 0x0000000000007941 */ /* 0x000fea0003800000 */
.L_x_3445:
        /* <DEDUP_REMOVED lines=22> */
.L_x_3448:
[----:B------:R-:W-:Y:S05]  /*0af0*/  BSYNC B0 ;  /* 0x0000000000007941 */ /* 0x000fea0003800000 */
.L_x_3447:
        /* <DEDUP_REMOVED lines=22> */
.L_x_3450:
[----:B------:R-:W-:Y:S05]  /*0c60*/  BSYNC B0 ;  /* 0x0000000000007941 */ /* 0x000fea0003800000 */
.L_x_3449:
[----:B------:R-:W-:Y:S01]  /*0c70*/  ISETP.GE.OR P6, PT, R10, R205, P6 ;  /* 0x000000cd0a00720c */ /* 0x000fe200037c6670 */
[----:B------:R-:W-:Y:S01]  /*0c80*/  ULDC.64 UR4, c[0x0][0x2b0] ;  /* 0x0000ac0000047ab9 */ /* 0x000fe20000000a00 */
[----:B------:R-:W-:Y:S01]  /*0c90*/  LEA.HI.X.SX32 R19, R19, R6, 0x1, P2 ;  /* 0x0000000613137211 */ /* 0x000fe200010f0eff */
[----:B------:R-:W-:Y:S01]  /*0ca0*/  @!P5 IMAD.MOV.U32 R9, RZ, RZ, 0x7f800000 ;  /* 0x7f800000ff09d424 */ /* 0x000fe200078e00ff */
[C---:B----4-:R-:W-:Y:S01]  /*0cb0*/  LEA R4, P0, R2.reuse, UR4, 0x2 ;  /* 0x0000000402047c11 */ /* 0x050fe2000f8010ff */
[----:B------:R-:W-:Y:S02]  /*0cc0*/  @!P4 IMAD.MOV.U32 R7, RZ, RZ, 0x7f800000 ;  /* 0x7f800000ff07c424 */ /* 0x000fe400078e00ff */
        /* <DEDUP_REMOVED lines=9> */
.L_x_3442:
[----:B------:R-:W1:Y:S01]  /*0d60*/  LDC.64 R2, c[0x0][0x368] ;  /* 0x0000da00ff027b82 */ /* 0x000e620000000a00 */
[----:B------:R-:W-:Y:S01]  /*0d70*/  IMAD.MOV.U32 R8, RZ, RZ, R19 ;  /* 0x000000ffff087224 */ /* 0x000fe200078e0013 */
[----:B------:R-:W-:Y:S01]  /*0d80*/  ULDC.64 UR6, c[0x0][0x370] ;  /* 0x0000dc0000067ab9 */ /* 0x000fe20000000a00 */
[----:B-1----:R-:W-:-:S04]  /*0d90*/  ISETP.NE.U32.AND P0, PT, R2, RZ, PT ;  /* 0x000000ff0200720c */ /* 0x002fc80003f05070 */
[----:B------:R-:W-:-:S13]  /*0da0*/  ISETP.NE.AND.EX P0, PT, R3, RZ, PT, P0 ;  /* 0x000000ff0300720c */ /* 0x000fda0003f05300 */
[----:B------:R-:W1:Y:S01]  /*0db0*/  @P0 LDC.64 R2, c[0x0][0x368] ;  /* 0x0000da00ff020b82 */ /* 0x000e620000000a00 */
[----:B------:R-:W-:Y:S01]  /*0dc0*/  UPLOP3.LUT UP1, UPT, UPT, UPT, UPT, 0x40, 0x0 ;  /* 0x000000000000789c */ /* 0x000fe20003f2e870 */
[----:B-1----:R-:W-:-:S05]  /*0dd0*/  @P0 IMAD.WIDE R2, R19, 0x4, R2 ;  /* 0x0000000413020825 */ /* 0x002fca00078e0202 */
[----:B------:R1:W5:Y:S01]  /*0de0*/  @P0 LDG.E R8, desc[UR12][R2.64] ;  /* 0x0000000c02080981 */ /* 0x000362000c1e1900 */
[----:B------:R-:W-:Y:S02]  /*0df0*/  ISETP.NE.U32.AND P0, PT, RZ, UR6, PT ;  /* 0x00000006ff007c0c */ /* 0x000fe4000bf05070 */
[----:B------:R-:W-:Y:S02]  /*0e00*/  CS2R R210, SRZ ;  /* 0x0000000000d27805 */ /* 0x000fe4000001ff00 */
[----:B------:R-:W-:-:S13]  /*0e10*/  ISETP.NE.AND.EX P0, PT, RZ, UR7, PT, P0 ;  /* 0x00000007ff007c0c */ /* 0x000fda000bf05300 */
[----:B------:R-:W-:Y:S05]  /*0e20*/  @!P0 BRA `(.L_x_3451) ;  /* 0x0000000000408947 */ /* 0x000fea0003800000 */
[----:B------:R-:W2:Y:S01]  /*0e30*/  S2UR UR10, SR_CTAID.Y ;  /* 0x00000000000a79c3 */ /* 0x000ea20000002600 */
[----:B-1----:R-:W-:Y:S01]  /*0e40*/  SHF.R.S32.HI R2, RZ, 0x1f, R19 ;  /* 0x0000001fff027819 */ /* 0x002fe20000011413 */
[----:B------:R-:W-:-:S03]  /*0e50*/  ULDC.64 UR4, c[0x0][0x378] ;  /* 0x0000de0000047ab9 */ /* 0x000fc60000000a00 */
[----:B------:R-:W-:-:S03]  /*0e60*/  R2UR UR9, R2 ;  /* 0x00000000020972ca */ /* 0x000fc600000e0000 */
[----:B------:R-:W1:Y:S10]  /*0e70*/  S2UR UR8, SR_CTAID.Y ;  /* 0x00000000000879c3 */ /* 0x000e740000002600 */
[----:B------:R-:W-:-:S02]  /*0e80*/  UIMAD UR9, UR9, UR4, URZ ;  /* 0x00000004090972a4 */ /* 0x000fc4000f8e023f */
[----:B--2---:R-:W-:-:S04]  /*0e90*/  UIMAD.WIDE.U32 UR10, UR10, UR4, URZ ;  /* 0x000000040a0a72a5 */ /* 0x004fc8000f8e003f */
[----:B------:R-:W-:Y:S02]  /*0ea0*/  ULEA UR6, UP1, UR10, UR6, 0x2 ;  /* 0x000000060a067291 */ /* 0x000fe4000f82103f */
[----:B-1----:R-:W-:Y:S02]  /*0eb0*/  UIMAD UR5, UR8, UR5, UR9 ;  /* 0x00000005080572a4 */ /* 0x002fe4000f8e0209 */
[----:B------:R-:W-:Y:S02]  /*0ec0*/  UISETP.NE.U32.AND UP0, UPT, UR6, URZ, UPT ;  /* 0x0000003f0600728c */ /* 0x000fe4000bf05070 */
[----:B------:R-:W-:Y:S01]  /*0ed0*/  IMAD.U32 R210, RZ, RZ, UR6 ;  /* 0x00000006ffd27e24 */ /* 0x000fe2000f8e00ff */
[----:B------:R-:W-:-:S04]  /*0ee0*/  UIADD3 UR5, UR11, UR5, URZ ;  /* 0x000000050b057290 */ /* 0x000fc8000fffe03f */
[----:B------:R-:W-:-:S04]  /*0ef0*/  USHF.L.U64.HI UR5, UR10, 0x2, UR5 ;  /* 0x000000020a057899 */ /* 0x000fc80008010205 */
[----:B------:R-:W-:-:S04]  /*0f00*/  UIADD3.X UR5, UR5, UR7, URZ, UP1, !UPT ;  /* 0x0000000705057290 */ /* 0x000fc80008ffe43f */
[----:B------:R-:W-:Y:S02]  /*0f10*/  UISETP.NE.AND.EX UP1, UPT, UR5, URZ, UPT, UP0 ;  /* 0x0000003f0500728c */ /* 0x000fe4000bf25300 */
[----:B------:R-:W-:-:S09]  /*0f20*/  IMAD.U32 R211, RZ, RZ, UR5 ;  /* 0x00000005ffd37e24 */ /* 0x000fd2000f8e00ff */
.L_x_3451:
[----:B------:R-:W-:-:S13]  /*0f30*/  PLOP3.LUT P0, PT, PT, PT, UP1, 0x40, 0x0 ;  /* 0x000000000000781c */ /* 0x000fda0003f0e818 */
[----:B------:R-:W-:Y:S05]  /*0f40*/  @P0 BRA `(.L_x_3452) ;  /* 0x0000000400400947 */ /* 0x000fea0003800000 */
[----:B------:R-:W1:Y:S01]  /*0f50*/  LDC R6, c[0x0][0x380] ;  /* 0x0000e000ff067b82 */ /* 0x000e620000000800 */
[----:B------:R-:W-:Y:S01]  /*0f60*/  LEA R13, R133, 0xffffffc0, 0x6 ;  /* 0xffffffc0850d7811 */ /* 0x000fe200078e30ff */
[----:B------:R-:W-:-:S06]  /*0f70*/  ULDC.64 UR4, c[0x0][0x230] ;  /* 0x00008c0000047ab9 */ /* 0x000fcc0000000a00 */
        /* <DEDUP_REMOVED lines=43> */
[----:B------:R-:W-:-:S12]  /*1230*/  IMAD R13, R6, R4, R13 ;  /* 0x00000004060d7224 */ /* 0x000fd800078e020d */
        /* <DEDUP_REMOVED lines=11> */
[----:B---3--:R-:W-:Y:S01]  /*12f0*/  SHF.R.S32.HI R5, RZ, 0x1f, R0 ;  /* 0x0000001fff057819 */ /* 0x008fe20000011400 */
[----:B-----5:R-:W-:-:S04]  /*1300*/  IMAD.WIDE.U32 R8, R0, UR4, RZ ;  /* 0x0000000400087c25 */ /* 0x020fc8000f8e00ff */
[C---:B------:R-:W-:Y:S02]  /*1310*/  IMAD R11, R5.reuse, UR4, RZ ;  /* 0x00000004050b7c24 */ /* 0x040fe4000f8e02ff */
[----:B-1----:R-:W-:Y:S02]  /*1320*/  IMAD R5, R5, R2, RZ ;  /* 0x0000000205057224 */ /* 0x002fe400078e02ff */
[C---:B------:R-:W-:Y:S01]  /*1330*/  IMAD R4, R0.reuse, UR5, R11 ;  /* 0x0000000500047c24 */ /* 0x040fe2000f8e020b */
[----:B------:R-:W-:Y:S01]  /*1340*/  SHF.R.S32.HI R11, RZ, 0x1f, R13 ;  /* 0x0000001fff0b7819 */ /* 0x000fe2000001140d */
[----:B------:R-:W-:Y:S01]  /*1350*/  ULDC.64 UR4, c[0x0][0x260] ;  /* 0x0000980000047ab9 */ /* 0x000fe20000000a00 */
[----:B------:R-:W-:Y:S02]  /*1360*/  IMAD R3, R0, R3, R5 ;  /* 0x0000000300037224 */ /* 0x000fe400078e0205 */
[----:B------:R-:W-:Y:S01]  /*1370*/  IADD3 R9, R9, R4, RZ ;  /* 0x0000000409097210 */ /* 0x000fe20007ffe0ff */
[----:B--2---:R-:W-:-:S02]  /*1380*/  IMAD R4, R11, R84, RZ ;  /* 0x000000540b047224 */ /* 0x004fc400078e02ff */
[----:B------:R-:W-:-:S04]  /*1390*/  IMAD.WIDE.U32 R6, R13, R84, R8 ;  /* 0x000000540d067225 */ /* 0x000fc800078e0008 */
[----:B------:R-:W-:Y:S01]  /*13a0*/  IMAD R4, R13, R85, R4 ;  /* 0x000000550d047224 */ /* 0x000fe200078e0204 */
[----:B------:R-:W-:-:S03]  /*13b0*/  MOV R8, R6 ;  /* 0x0000000600087202 */ /* 0x000fc60000000f00 */
[----:B------:R-:W-:Y:S02]  /*13c0*/  IMAD.IADD R9, R7, 0x1, R4 ;  /* 0x0000000107097824 */ /* 0x000fe400078e0204 */
        /* <DEDUP_REMOVED lines=8> */
.L_x_3452:
        /* <DEDUP_REMOVED lines=49> */
.L_x_3454:
[----:B------:R-:W-:Y:S01]  /*1760*/  @!P0 LOP3.LUT R22, RZ, R15, RZ, 0x33, !PT ;  /* 0x0000000fff168212 */ /* 0x000fe200078e33ff */
[----:B------:R-:W-:Y:S01]  /*1770*/  IMAD R6, R11, R84, RZ ;  /* 0x000000540b067224 */ /* 0x000fe200078e02ff */
[----:B------:R-:W-:Y:S02]  /*1780*/  MOV R14, R10 ;  /* 0x0000000a000e7202 */ /* 0x000fe40000000f00 */
[----:B------:R-:W-:Y:S01]  /*1790*/  MOV R15, R7 ;  /* 0x00000007000f7202 */ /* 0x000fe20000000f00 */
[-C--:B------:R-:W-:Y:S01]  /*17a0*/  IMAD R6, R85, R13.reuse, R6 ;  /* 0x0000000d55067224 */ /* 0x080fe200078e0206 */
[----:B------:R-:W-:Y:S02]  /*17b0*/  SHF.R.S32.HI R23, RZ, 0x1f, R22 ;  /* 0x0000001fff177819 */ /* 0x000fe40000011416 */
[----:B------:R-:W-:Y:S01]  /*17c0*/  @P3 IADD3 R0, R9, R0, RZ ;  /* 0x0000000009003210 */ /* 0x000fe20007ffe0ff */
[----:B------:R-:W-:-:S04]  /*17d0*/  IMAD.WIDE.U32 R14, R84, R13, R14 ;  /* 0x0000000d540e7225 */ /* 0x000fc800078e000e */
        /* <DEDUP_REMOVED lines=22> */
.L_x_3453:
[----:B------:R-:W-:Y:S01]  /*1940*/  ISETP.NE.AND P1, PT, R206, -0x1, PT ;  /* 0xffffffffce00780c */ /* 0x000fe20003f25270 */
[----:B------:R-:W1:Y:S01]  /*1950*/  S2UR UR8, SR_CgaCtaId ;  /* 0x00000000000879c3 */ /* 0x000e620000008800 */
[----:B------:R-:W-:Y:S01]  /*1960*/  SHF.R.S32.HI R86, RZ, 0x1f, R135 ;  /* 0x0000001fff567819 */ /* 0x000fe20000011487 */
[----:B------:R-:W-:Y:S01]  /*1970*/  IMAD.SHL.U32 R4, R133, 0x40, RZ ;  /* 0x0000004085047824 */ /* 0x000fe200078e00ff */
[----:B------:R-:W-:Y:S01]  /*1980*/  SHF.R.S32.HI R27, RZ, 0x1f, R26 ;  /* 0x0000001fff1b7819 */ /* 0x000fe2000001141a */
[----:B------:R-:W-:Y:S01]  /*1990*/  IMAD.IADD R199, R205, 0x1, -R88 ;  /* 0x00000001cdc77824 */ /* 0x000fe200078e0a58 */
[-C--:B------:R-:W-:Y:S01]  /*19a0*/  LEA.HI R2, R86, R135.reuse, RZ, 0x3 ;  /* 0x0000008756027211 */ /* 0x080fe200078f18ff */
[----:B------:R-:W-:Y:S01]  /*19b0*/  VIADD R3, R4, 0xffffffc0 ;  /* 0xffffffc004037836 */ /* 0x000fe20000000000 */
[----:B------:R-:W-:Y:S01]  /*19c0*/  LEA.HI R15, R86, R135, RZ, 0x4 ;  /* 0x00000087560f7211 */ /* 0x000fe200078f20ff */
[----:B------:R-:W-:Y:S01]  /*19d0*/  ULDC.64 UR4, c[0x0][0x258] ;  /* 0x0000960000047ab9 */ /* 0x000fe20000000a00 */
[----:B------:R-:W-:Y:S01]  /*19e0*/  SHF.R.S32.HI R28, RZ, 0x3, R2 ;  /* 0x00000003ff1c7819 */ /* 0x000fe20000011402 */
[----:B------:R-:W-:Y:S01]  /*19f0*/  IMAD.IADD R17, R134, 0x1, -R3 ;  /* 0x0000000186117824 */ /* 0x000fe200078e0a03 */
[----:B------:R-:W-:Y:S01]  /*1a00*/  LOP3.LUT R20, R15, 0xfffffff0, RZ, 0xc0, !PT ;  /* 0xfffffff00f147812 */ /* 0x000fe200078ec0ff */
[----:B-----5:R-:W2:Y:S01]  /*1a10*/  @!P1 LDC.64 R8, c[0x0][0x228] ;  /* 0x00008a00ff089b82 */ /* 0x020ea20000000a00 */
[----:B------:R-:W-:Y:S01]  /*1a20*/  @!P1 SHF.R.S32.HI R5, RZ, 0x1f, R19 ;  /* 0x0000001fff059819 */ /* 0x000fe20000011413 */
[----:B------:R-:W-:Y:S01]  /*1a30*/  VIADD R12, R28, 0x10 ;  /* 0x000000101c0c7836 */ /* 0x000fe20000000000 */
[----:B------:R-:W-:Y:S01]  /*1a40*/  LOP3.LUT R2, R2, 0xfffffff8, RZ, 0xc0, !PT ;  /* 0xfffffff802027812 */ /* 0x000fe200078ec0ff */
[----:B------:R-:W-:Y:S01]  /*1a50*/  IMAD.IADD R20, R135, 0x1, -R20 ;  /* 0x0000000187147824 */ /* 0x000fe200078e0a14 */
[----:B------:R-:W-:Y:S01]  /*1a60*/  ISETP.GE.AND P6, PT, R28, R199, PT ;  /* 0x000000c71c00720c */ /* 0x000fe20003fc6270 */
[----:B------:R-:W-:Y:S01]  /*1a70*/  ULDC.64 UR6, c[0x0][0x268] ;  /* 0x00009a0000067ab9 */ /* 0x000fe20000000a00 */
[----:B------:R-:W-:Y:S01]  /*1a80*/  IADD3 R2, -R2, R135, RZ ;  /* 0x0000008702027210 */ /* 0x000fe20007ffe1ff */
[----:B------:R-:W3:Y:S01]  /*1a90*/  @P1 LDC.64 R6, c[0x0][0x240] ;  /* 0x00009000ff061b82 */ /* 0x000ee20000000a00 */
[----:B------:R-:W-:Y:S01]  /*1aa0*/  SHF.R.S32.HI R21, RZ, 0x1f, R20 ;  /* 0x0000001fff157819 */ /* 0x000fe20000011414 */
[----:B------:R-:W-:Y:S01]  /*1ab0*/  IMAD R33, R27, UR4, RZ ;  /* 0x000000041b217c24 */ /* 0x000fe2000f8e02ff */
[----:B------:R-:W-:Y:S01]  /*1ac0*/  ISETP.GE.AND P4, PT, R12, R199, PT ;  /* 0x000000c70c00720c */ /* 0x000fe20003f86270 */
[----:B------:R-:W-:Y:S01]  /*1ad0*/  IMAD.SHL.U32 R208, R2, 0x8, RZ ;  /* 0x0000000802d07824 */ /* 0x000fe200078e00ff */
[CC--:B------:R-:W-:Y:S01]  /*1ae0*/  ISETP.GE.AND P3, PT, R12.reuse, R17.reuse, PT ;  /* 0x000000110c00720c */ /* 0x0c0fe20003f66270 */
[----:B------:R-:W-:Y:S01]  /*1af0*/  IMAD R23, R23, UR6, RZ ;  /* 0x0000000617177c24 */ /* 0x000fe2000f8e02ff */
[----:B------:R-:W-:Y:S01]  /*1b00*/  ISETP.GE.AND P0, PT, R12, R17, PT ;  /* 0x000000110c00720c */ /* 0x000fe20003f06270 */
[----:B------:R-:W-:Y:S01]  /*1b10*/  IMAD R33, R26, UR5, R33 ;  /* 0x000000051a217c24 */ /* 0x000fe2000f8e0221 */
[----:B------:R-:W-:Y:S01]  /*1b20*/  SHF.R.S32.HI R29, RZ, 0x1f, R28 ;  /* 0x0000001fff1d7819 */ /* 0x000fe2000001141c */
[----:B------:R-:W-:Y:S01]  /*1b30*/  IMAD R18, R22, UR7, R23 ;  /* 0x0000000716127c24 */ /* 0x000fe2000f8e0217 */
[----:B------:R-:W-:Y:S01]  /*1b40*/  BSSY B0, `(.L_x_3455) ;  /* 0x000004f000007945 */ /* 0x000fe20003800000 */
[----:B------:R-:W-:-:S02]  /*1b50*/  VIADD R201, R208, 0x40 ;  /* 0x00000040d0c97836 */ /* 0x000fc40000000000 */
[----:B------:R-:W-:-:S04]  /*1b60*/  IMAD.WIDE R38, R39, 0x40, R28 ;  /* 0x0000004027267825 */ /* 0x000fc800078e021c */
[-C--:B--2---:R-:W-:Y:S02]  /*1b70*/  @!P1 IMAD R14, R5, R8.reuse, RZ ;  /* 0x00000008050e9224 */ /* 0x084fe400078e02ff */
[----:B------:R-:W-:Y:S02]  /*1b80*/  IMAD.SHL.U32 R5, R28, 0x40, RZ ;  /* 0x000000401c057824 */ /* 0x000fe400078e00ff */
[----:B------:R-:W-:-:S03]  /*1b90*/  @!P1 IMAD.WIDE.U32 R24, R19, R8, RZ ;  /* 0x0000000813189225 */ /* 0x000fc600078e00ff */
[----:B------:R-:W-:Y:S01]  /*1ba0*/  LOP3.LUT R5, R5, 0x1c0, RZ, 0xc0, !PT ;  /* 0x000001c005057812 */ /* 0x000fe200078ec0ff */
[C---:B---3--:R-:W-:Y:S01]  /*1bb0*/  @P1 IMAD.WIDE.U32 R30, R206.reuse, R6, RZ ;  /* 0x00000006ce1e1225 */ /* 0x048fe200078e00ff */
[----:B------:R-:W-:Y:S02]  /*1bc0*/  LEA.HI R6, R21, R20, RZ, 0x3 ;  /* 0x0000001415067211 */ /* 0x000fe400078f18ff */
[----:B------:R-:W-:Y:S01]  /*1bd0*/  LOP3.LUT R21, R5, 0x38, R208, 0xf8, !PT ;  /* 0x0000003805157812 */ /* 0x000fe200078ef8d0 */
[----:B------:R-:W-:Y:S01]  /*1be0*/  @!P1 IMAD R9, R19, R9, R14 ;  /* 0x0000000913099224 */ /* 0x000fe200078e020e */
[----:B------:R-:W-:Y:S01]  /*1bf0*/  SHF.R.U32.HI R204, RZ, 0x3, R5 ;  /* 0x00000003ffcc7819 */ /* 0x000fe20000011605 */
[----:B------:R-:W-:Y:S02]  /*1c00*/  @P1 IMAD.MOV.U32 R5, RZ, RZ, R30 ;  /* 0x000000ffff051224 */ /* 0x000fe400078e001e */
[----:B------:R-:W-:Y:S01]  /*1c10*/  @!P1 IMAD.MOV.U32 R5, RZ, RZ, R24 ;  /* 0x000000ffff059224 */ /* 0x000fe200078e0018 */
[----:B------:R-:W-:Y:S01]  /*1c20*/  LOP3.LUT R204, R21, R204, RZ, 0x3c, !PT ;  /* 0x000000cc15cc7212 */ /* 0x000fe200078e3cff */
[----:B------:R-:W-:Y:S01]  /*1c30*/  @P1 IMAD R8, R206, R7, R31 ;  /* 0x00000007ce081224 */ /* 0x000fe200078e021f */
[----:B------:R-:W-:Y:S01]  /*1c40*/  SHF.R.S32.HI R21, RZ, 0x1f, R208 ;  /* 0x0000001fff157819 */ /* 0x000fe200000114d0 */
[----:B------:R-:W-:Y:S01]  /*1c50*/  @!P1 IMAD.IADD R8, R25, 0x1, R9 ;  /* 0x0000000119089824 */ /* 0x000fe200078e0209 */
[----:B------:R-:W-:Y:S01]  /*1c60*/  IADD3 R30, P1, R208, R5, RZ ;  /* 0x00000005d01e7210 */ /* 0x000fe20007f3e0ff */
[----:B------:R-:W-:Y:S01]  /*1c70*/  IMAD.MOV.U32 R5, RZ, RZ, 0x20 ;  /* 0x00000020ff057424 */ /* 0x000fe200078e00ff */
[----:B------:R-:W-:Y:S01]  /*1c80*/  LOP3.LUT R7, R6, 0xfffffff8, RZ, 0xc0, !PT ;  /* 0xfffffff806077812 */ /* 0x000fe200078ec0ff */
[----:B------:R-:W-:Y:S01]  /*1c90*/  VIADD R14, R28, 0x20 ;  /* 0x000000201c0e7836 */ /* 0x000fe20000000000 */
[----:B------:R-:W-:Y:S01]  /*1ca0*/  IADD3 R24, P2, R208, R10, RZ ;  /* 0x0000000ad0187210 */ /* 0x000fe20007f5e0ff */
[----:B------:R-:W-:-:S02]  /*1cb0*/  IMAD.X R31, R21, 0x1, R8, P1 ;  /* 0x00000001151f7824 */ /* 0x000fc400008e0608 */
[----:B------:R-:W2:Y:S01]  /*1cc0*/  LDC.64 R8, c[0x0][0x3c8] ;  /* 0x0000f200ff087b82 */ /* 0x000ea20000000a00 */
[----:B------:R-:W-:Y:S01]  /*1cd0*/  IMAD.IADD R20, R20, 0x1, -R7 ;  /* 0x0000000114147824 */ /* 0x000fe200078e0a07 */
[----:B------:R-:W-:Y:S01]  /*1ce0*/  LEA.HI R7, R86, R135, RZ, 0x6 ;  /* 0x0000008756077211 */ /* 0x000fe200078f30ff */
[----:B------:R-:W-:Y:S01]  /*1cf0*/  IMAD.X R25, R21, 0x1, R0, P2 ;  /* 0x0000000115197824 */ /* 0x000fe200010e0600 */
[----:B------:R-:W-:Y:S01]  /*1d00*/  IADD3 R0, P5, R28, R13, RZ ;  /* 0x0000000d1c007210 */ /* 0x000fe20007fbe0ff */
[----:B------:R-:W-:Y:S01]  /*1d10*/  IMAD.WIDE.U32 R30, R26, UR4, R30 ;  /* 0x000000041a1e7c25 */ /* 0x000fe2000f8e001e */
[----:B------:R-:W-:Y:S01]  /*1d20*/  SHF.L.U32 R7, R7, 0x3, RZ ;  /* 0x0000000307077819 */ /* 0x000fe200000006ff */
[----:B------:R-:W-:Y:S01]  /*1d30*/  UMOV UR4, 0x400 ;  /* 0x0000040000047882 */ /* 0x000fe20000000000 */
[----:B------:R-:W-:Y:S01]  /*1d40*/  R2P PR, R20, 0x6 ;  /* 0x0000000614007804 */ /* 0x000fe20000000000 */
[----:B-1----:R-:W-:Y:S01]  /*1d50*/  ULEA UR4, UR8, UR4, 0x18 ;  /* 0x0000000408047291 */ /* 0x002fe2000f8ec03f */
[----:B------:R-:W-:Y:S01]  /*1d60*/  LOP3.LUT R204, R204, 0xfffffe00, R7, 0xf8, !PT ;  /* 0xfffffe00cccc7812 */ /* 0x000fe200078ef807 */
[----:B------:R-:W-:-:S02]  /*1d70*/  IMAD.MOV.U32 R7, RZ, RZ, 0x10 ;  /* 0x00000010ff077424 */ /* 0x000fc400078e00ff */
[----:B------:R-:W-:Y:S01]  /*1d80*/  IMAD.WIDE.U32 R22, R22, UR6, R24 ;  /* 0x0000000616167c25 */ /* 0x000fe2000f8e0018 */
[----:B------:R-:W-:Y:S02]  /*1d90*/  IADD3.X R24, R29, R11, RZ, P5, !PT ;  /* 0x0000000b1d187210 */ /* 0x000fe40002ffe4ff */
[----:B------:R-:W-:Y:S01]  /*1da0*/  LEA R204, R204, UR4, 0x1 ;  /* 0x00000004cccc7c11 */ /* 0x000fe2000f8e08ff */
[----:B------:R-:W-:Y:S01]  /*1db0*/  VIADD R200, R208, 0x80 ;  /* 0x00000080d0c87836 */ /* 0x000fe20000000000 */
[----:B------:R-:W-:Y:S01]  /*1dc0*/  SEL R7, R7, 0xfffffff0, !P1 ;  /* 0xfffffff007077807 */ /* 0x000fe20004800000 */
[----:B------:R-:W-:Y:S01]  /*1dd0*/  IMAD.IADD R33, R31, 0x1, R33 ;  /* 0x000000011f217824 */ /* 0x000fe200078e0221 */
[----:B------:R-:W-:Y:S01]  /*1de0*/  SEL R5, R5, 0xffffffe0, !P2 ;  /* 0xffffffe005057807 */ /* 0x000fe20005000000 */
[----:B------:R-:W-:Y:S06]  /*1df0*/  @P6 BRA `(.L_x_3456) ;  /* 0x00000000008c6947 */ /* 0x000fec0003800000 */
        /* <DEDUP_REMOVED lines=12> */
[----:B------:R-:W4:Y:S01]  /*1ec0*/  @!P5 LDC.64 R10, c[0x0][0x210] ;  /* 0x00008400ff0adb82 */ /* 0x000f220000000a00 */
[----:B-1----:R-:W-:-:S04]  /*1ed0*/  @!P6 LEA R12, P1, R40, R12, 0x1 ;  /* 0x0000000c280ce211 */ /* 0x002fc800078208ff */
[C---:B------:R-:W-:Y:S02]  /*1ee0*/  @!P6 LEA.HI.X R13, R40.reuse, R13, R16, 0x1, P1 ;  /* 0x0000000d280de211 */ /* 0x040fe400008f0c10 */
[----:B----4-:R-:W-:-:S03]  /*1ef0*/  @!P5 LEA R10, P1, R40, R10, 0x1 ;  /* 0x0000000a280ad211 */ /* 0x010fc600078208ff */
        /* <DEDUP_REMOVED lines=19> */
.L_x_3456:
[----:B------:R-:W-:Y:S05]  /*2030*/  BSYNC B0 ;  /* 0x0000000000007941 */ /* 0x000fea0003800000 */
.L_x_3455:
[----:B------:R-:W-:Y:S01]  /*2040*/  ULDC.64 UR8, c[0x0][0x250] ;  /* 0x0000940000087ab9 */ /* 0x000fe20000000a00 */
[----:B------:R-:W-:Y:S01]  /*2050*/  BSSY B0, `(.L_x_3457) ;  /* 0x000002d000007945 */ /* 0x000fe20003800000 */
[----:B-1-3--:R-:W-:Y:S01]  /*2060*/  IMAD R11, R24, UR8, RZ ;  /* 0x00000008180b7c24 */ /* 0x00afe2000f8e02ff */
[----:B------:R-:W-:Y:S01]  /*2070*/  USHF.L.U64.HI UR10, UR8, 0x4, UR9 ;  /* 0x00000004080a7899 */ /* 0x000fe20008010209 */
[----:B------:R-:W-:Y:S02]  /*2080*/  ISETP.GE.AND P1, PT, R14, R199, PT ;  /* 0x000000c70e00720c */ /* 0x000fe40003f26270 */
[----:B------:R-:W-:Y:S01]  /*2090*/  IADD3 R24, R28, 0x30, RZ ;  /* 0x000000301c187810 */ /* 0x000fe20007ffe0ff */
[----:B------:R-:W-:Y:S01]  /*20a0*/  IMAD R16, R0, UR9, R11 ;  /* 0x0000000900107c24 */ /* 0x000fe2000f8e020b */
        /* <DEDUP_REMOVED lines=12> */
[----:B------:R-:W1:Y:S01]  /*2170*/  @!P6 LDC.64 R12, c[0x0][0x210] ;  /* 0x00008400ff0ceb82 */ /* 0x000e620000000a00 */
[----:B------:R-:W-:Y:S01]  /*2180*/  IMAD R25, R40, UR7, R25 ;  /* 0x0000000728197c24 */ /* 0x000fe2000f8e0219 */
[----:B------:R3:W-:Y:S06]  /*2190*/  @P6 STS.128 [R204+0x800], RZ ;  /* 0x000800ffcc006388 */ /* 0x0007ec0000000c00 */
[----:B------:R-:W4:Y:S01]  /*21a0*/  @!P5 LDC.64 R10, c[0x0][0x210] ;  /* 0x00008400ff0adb82 */ /* 0x000f220000000a00 */
[----:B-1----:R-:W-:Y:S01]  /*21b0*/  @!P6 LEA R40, P4, R42, R12, 0x1 ;  /* 0x0000000c2a28e211 */ /* 0x002fe200078808ff */
[----:B------:R-:W-:-:S05]  /*21c0*/  IMAD.IADD R12, R43, 0x1, R25 ;  /* 0x000000012b0c7824 */ /* 0x000fca00078e0219 */
[C---:B------:R-:W-:Y:S02]  /*21d0*/  @!P6 LEA.HI.X R41, R42.reuse, R13, R12, 0x1, P4 ;  /* 0x0000000d2a29e211 */ /* 0x040fe400020f0c0c */
[----:B----4-:R-:W-:-:S03]  /*21e0*/  @!P5 LEA R10, P4, R42, R10, 0x1 ;  /* 0x0000000a2a0ad211 */ /* 0x010fc600078808ff */
        /* <DEDUP_REMOVED lines=19> */
.L_x_3458:
[----:B------:R-:W-:Y:S05]  /*2320*/  BSYNC B0 ;  /* 0x0000000000007941 */ /* 0x000fea0003800000 */
.L_x_3457:
[----:B------:R-:W-:Y:S01]  /*2330*/  IADD3 R36, P2, R208, R36, RZ ;  /* 0x00000024d0247210 */ /* 0x000fe20007f5e0ff */
[----:B------:R-:W-:Y:S01]  /*2340*/  BSSY B0, `(.L_x_3459) ;  /* 0x000002b000007945 */ /* 0x000fe20003800000 */
[----:B------:R-:W-:Y:S02]  /*2350*/  ISETP.GE.AND P6, PT, R24, R199, PT ;  /* 0x000000c71800720c */ /* 0x000fe40003fc6270 */
[----:B------:R-:W-:Y:S01]  /*2360*/  IADD3.X R37, R21, R34, RZ, P2, !PT ;  /* 0x0000002215257210 */ /* 0x000fe200017fe4ff */
[----:B------:R-:W-:Y:S01]  /*2370*/  IMAD R21, R29, R84, RZ ;  /* 0x000000541d157224 */ /* 0x000fe200078e02ff */
[----:B------:R-:W-:Y:S09]  /*2380*/  @P1 BRA `(.L_x_3460) ;  /* 0x0000000000981947 */ /* 0x000ff20003800000 */
[----:B------:R-:W-:Y:S01]  /*2390*/  ULDC UR5, c[0x0][0x2d0] ;  /* 0x0000b40000057ab9 */ /* 0x000fe20000000800 */
[----:B------:R-:W-:Y:S01]  /*23a0*/  IADD3 R34, P1, R38, 0x20, RZ ;  /* 0x0000002026227810 */ /* 0x000fe20007f3e0ff */
[----:B------:R-:W-:Y:S01]  /*23b0*/  ULDC.64 UR6, c[0x0][0x240] ;  /* 0x0000900000067ab9 */ /* 0x000fe20000000a00 */
[----:B------:R-:W-:Y:S01]  /*23c0*/  ISETP.GE.AND P5, PT, R208, UR5, PT ;  /* 0x00000005d0007c0c */ /* 0x000fe2000bfa6270 */
[----:B---3--:R-:W-:Y:S01]  /*23d0*/  IMAD.MOV.U32 R40, RZ, RZ, R30 ;  /* 0x000000ffff287224 */ /* 0x008fe200078e001e */
[----:B------:R-:W-:Y:S01]  /*23e0*/  ISETP.GE.AND P4, PT, R201, UR5, PT ;  /* 0x00000005c9007c0c */ /* 0x000fe2000bf86270 */
[----:B------:R-:W-:Y:S01]  /*23f0*/  IMAD.X R25, RZ, RZ, R39, P1 ;  /* 0x000000ffff197224 */ /* 0x000fe200008e0627 */
[----:B------:R-:W-:Y:S01]  /*2400*/  ISETP.GE.AND P1, PT, R200, UR5, PT ;  /* 0x00000005c8007c0c */ /* 0x000fe2000bf26270 */
[----:B------:R-:W-:Y:S02]  /*2410*/  IMAD.MOV.U32 R41, RZ, RZ, R33 ;  /* 0x000000ffff297224 */ /* 0x000fe400078e0021 */
[----:B------:R-:W-:-:S02]  /*2420*/  IMAD R25, R25, UR6, RZ ;  /* 0x0000000619197c24 */ /* 0x000fc4000f8e02ff */
[----:B------:R-:W-:-:S04]  /*2430*/  IMAD.WIDE.U32 R40, R34, UR6, R40 ;  /* 0x0000000622287c25 */ /* 0x000fc8000f8e0028 */
[----:B------:R-:W3:Y:S01]  /*2440*/  @!P5 LDC.64 R12, c[0x0][0x210] ;  /* 0x00008400ff0cdb82 */ /* 0x000ee20000000a00 */
[----:B------:R-:W-:Y:S01]  /*2450*/  IMAD R25, R34, UR7, R25 ;  /* 0x0000000722197c24 */ /* 0x000fe2000f8e0219 */
[----:B------:R4:W-:Y:S06]  /*2460*/  @P5 STS.128 [R204+0x1000], RZ ;  /* 0x001000ffcc005388 */ /* 0x0009ec0000000c00 */
[----:B-1----:R-:W1:Y:S01]  /*2470*/  @!P4 LDC.64 R10, c[0x0][0x210] ;  /* 0x00008400ff0acb82 */ /* 0x002e620000000a00 */
[----:B---3--:R-:W-:Y:S01]  /*2480*/  @!P5 LEA R34, P2, R40, R12, 0x1 ;  /* 0x0000000c2822d211 */ /* 0x008fe200078408ff */
        /* <DEDUP_REMOVED lines=22> */
.L_x_3460:
[----:B------:R-:W-:Y:S05]  /*25f0*/  BSYNC B0 ;  /* 0x0000000000007941 */ /* 0x000fea0003800000 */
.L_x_3459:
        /* <DEDUP_REMOVED lines=12> */
[----:B------:R-:W5:Y:S01]  /*26c0*/  @!P5 LDC.64 R12, c[0x0][0x210] ;  /* 0x00008400ff0cdb82 */ /* 0x000f620000000a00 */
[----:B------:R-:W-:Y:S01]  /*26d0*/  IMAD R32, R25, UR7, R32 ;  /* 0x0000000719207c24 */ /* 0x000fe2000f8e0220 */
[----:B------:R2:W-:Y:S03]  /*26e0*/  @P5 STS.128 [R204+0x1800], RZ ;  /* 0x001800ffcc005388 */ /* 0x0005e60000000c00 */
[----:B------:R-:W-:-:S03]  /*26f0*/  IMAD.IADD R32, R31, 0x1, R32 ;  /* 0x000000011f207824 */ /* 0x000fc600078e0220 */
[----:B-1-34-:R-:W1:Y:S01]  /*2700*/  @!P4 LDC.64 R10, c[0x0][0x210] ;  /* 0x00008400ff0acb82 */ /* 0x01ae620000000a00 */
[----:B-----5:R-:W-:-:S04]  /*2710*/  @!P5 LEA R12, P6, R30, R12, 0x1 ;  /* 0x0000000c1e0cd211 */ /* 0x020fc800078c08ff */
        /* <DEDUP_REMOVED lines=13> */
[----:B--2---:R-:W-:Y:S05]  /*27f0*/  @P1 BRA `(.L_x_3462) ;  /* 0x00000000001c1947 */ /* 0x004fea0003800000 */
[----:B------:R-:W-:Y:S02]  /*2800*/  ULDC.64 UR6, c[0x0][0x210] ;  /* 0x0000840000067ab9 */ /* 0x000fe40000000a00 */
[----:B-1----:R-:W-:-:S04]  /*2810*/  LEA R10, P1, R30, UR6, 0x1 ;  /* 0x000000061e0a7c11 */ /* 0x002fc8000f8208ff */
[----:B------:R-:W-:-:S05]  /*2820*/  LEA.HI.X R11, R30, UR7, R32, 0x1, P1 ;  /* 0x000000071e0b7c11 */ /* 0x000fca00088f0c20 */
[----:B------:R-:W-:Y:S01]  /*2830*/  @!PT LDS RZ, [RZ] ;  /* 0x00000000fffff984 */ /* 0x000fe20000000800 */
[----:B------:R-:W-:Y:S01]  /*2840*/  @!PT LDS RZ, [RZ] ;  /* 0x00000000fffff984 */ /* 0x000fe20000000800 */
[----:B------:R-:W-:Y:S01]  /*2850*/  @!PT LDS RZ, [RZ] ;  /* 0x00000000fffff984 */ /* 0x000fe20000000800 */
[----:B------:R1:W-:Y:S04]  /*2860*/  LDGSTS.E.BYPASS.LTC128B.128 [R204+0x5800], desc[UR12][R10.64+0x100] ;  /* 0x058001000acc7fae */ /* 0x0003e8000b901d4c */
.L_x_3462:
[----:B------:R-:W-:Y:S05]  /*2870*/  BSYNC B0 ;  /* 0x0000000000007941 */ /* 0x000fea0003800000 */
.L_x_3461:
[C---:B------:R-:W-:Y:S01]  /*2880*/  ISETP.GE.AND P2, PT, R28.reuse, R17, PT ;  /* 0x000000111c00720c */ /* 0x040fe20003f46270 */
[C---:B------:R-:W-:Y:S01]  /*2890*/  IMAD R21, R28.reuse, R85, R21 ;  /* 0x000000551c157224 */ /* 0x040fe200078e0215 */
[----:B------:R-:W-:Y:S01]  /*28a0*/  BSSY B0, `(.L_x_3463) ;  /* 0x0000025000007945 */ /* 0x000fe20003800000 */
[----:B------:R-:W-:Y:S01]  /*28b0*/  IMAD.WIDE.U32 R36, R28, R84, R36 ;  /* 0x000000541c247225 */ /* 0x000fe200078e0024 */
[----:B------:R-:W-:Y:S02]  /*28c0*/  ISETP.GE.AND P1, PT, R14, R17, PT ;  /* 0x000000110e00720c */ /* 0x000fe40003f26270 */
[C---:B------:R-:W-:Y:S01]  /*28d0*/  SHF.L.U64.HI R202, R84.reuse, 0x4, R85 ;  /* 0x0000000454ca7819 */ /* 0x040fe20000010255 */
[----:B------:R-:W-:Y:S01]  /*28e0*/  IMAD.SHL.U32 R203, R84, 0x10, RZ ;  /* 0x0000001054cb7824 */ /* 0x000fe200078e00ff */
[----:B------:R-:W-:Y:S01]  /*28f0*/  IADD3 R144, R37, R21, RZ ;  /* 0x0000001525907210 */ /* 0x000fe20007ffe0ff */
[----:B------:R-:W-:-:S04]  /*2900*/  IMAD.MOV.U32 R145, RZ, RZ, R36 ;  /* 0x000000ffff917224 */ /* 0x000fc800078e0024 */
[----:B------:R-:W-:Y:S05]  /*2910*/  @P2 BRA `(.L_x_3464) ;  /* 0x0000000000742947 */ /* 0x000fea0003800000 */
[----:B------:R-:W-:Y:S02]  /*2920*/  ULDC UR5, c[0x0][0x2d0] ;  /* 0x0000b40000057ab9 */ /* 0x000fe40000000800 */
[----:B------:R-:W-:Y:S02]  /*2930*/  ISETP.GE.AND P6, PT, R208, UR5, PT ;  /* 0x00000005d0007c0c */ /* 0x000fe4000bfc6270 */
[----:B------:R-:W-:Y:S02]  /*2940*/  ISETP.GE.AND P5, PT, R201, UR5, PT ;  /* 0x00000005c9007c0c */ /* 0x000fe4000bfa6270 */
[----:B------:R-:W-:-:S09]  /*2950*/  ISETP.GE.AND P2, PT, R200, UR5, PT ;  /* 0x00000005c8007c0c */ /* 0x000fd2000bf46270 */
[----:B-1----:R-:W1:Y:S01]  /*2960*/  @!P6 LDC.64 R12, c[0x0][0x218] ;  /* 0x00008600ff0ceb82 */ /* 0x002e620000000a00 */
        /* <DEDUP_REMOVED lines=24> */
.L_x_3464:
[----:B------:R-:W-:Y:S05]  /*2af0*/  BSYNC B0 ;  /* 0x0000000000007941 */ /* 0x000fea0003800000 */
.L_x_3463:
        /* <DEDUP_REMOVED lines=33> */
.L_x_3466:
[----:B------:R-:W-:Y:S05]  /*2d10*/  BSYNC B0 ;  /* 0x0000000000007941 */ /* 0x000fea0003800000 */
.L_x_3465:
[----:B------:R-:W-:Y:S01]  /*2d20*/  SHF.R.S32.HI R30, RZ, 0x4, R15 ;  /* 0x00000004ff1e7819 */ /* 0x000fe2000001140f */
[----:B------:R-:W-:Y:S01]  /*2d30*/  BSSY B0, `(.L_x_3467) ;  /* 0x0000024000007945 */ /* 0x000fe20003800000 */
[----:B------:R-:W-:Y:S01]  /*2d40*/  ISETP.GE.AND P5, PT, R14, R17, PT ;  /* 0x000000110e00720c */ /* 0x000fe20003fa6270 */
[----:B------:R-:W-:Y:S01]  /*2d50*/  IMAD.SHL.U32 R21, R2, 0x40, RZ ;  /* 0x0000004002157824 */ /* 0x000fe200078e00ff */
[----:B------:R-:W-:Y:S01]  /*2d60*/  LEA.HI R25, R15, R30, RZ, 0x1 ;  /* 0x0000001e0f197211 */ /* 0x000fe200078f08ff */
[----:B------:R-:W-:Y:S10]  /*2d70*/  @P1 BRA `(.L_x_3468) ;  /* 0x00000000007c1947 */ /* 0x000ff40003800000 */
[----:B------:R-:W-:Y:S01]  /*2d80*/  ULDC UR5, c[0x0][0x2d0] ;  /* 0x0000b40000057ab9 */ /* 0x000fe20000000800 */
[----:B------:R-:W-:Y:S02]  /*2d90*/  LEA R15, P2, R84, R145, 0x5 ;  /* 0x00000091540f7211 */ /* 0x000fe400078428ff */
[----:B------:R-:W-:Y:S02]  /*2da0*/  ISETP.GE.AND P4, PT, R208, UR5, PT ;  /* 0x00000005d0007c0c */ /* 0x000fe4000bf86270 */
[----:B------:R-:W-:Y:S02]  /*2db0*/  ISETP.GE.AND P3, PT, R201, UR5, PT ;  /* 0x00000005c9007c0c */ /* 0x000fe4000bf66270 */
[----:B------:R-:W-:Y:S02]  /*2dc0*/  ISETP.GE.AND P1, PT, R200, UR5, PT ;  /* 0x00000005c8007c0c */ /* 0x000fe4000bf26270 */
[----:B------:R-:W-:-:S07]  /*2dd0*/  LEA.HI.X R14, R84, R144, R85, 0x5, P2 ;  /* 0x00000090540e7211 */ /* 0x000fce00010f2c55 */
        /* <DEDUP_REMOVED lines=25> */
.L_x_3468:
[----:B------:R-:W-:Y:S05]  /*2f70*/  BSYNC B0 ;  /* 0x0000000000007941 */ /* 0x000fea0003800000 */
.L_x_3467:
[-C--:B------:R-:W-:Y:S01]  /*2f80*/  ISETP.GE.AND P1, PT, R24, R17.reuse, PT ;  /* 0x000000111800720c */ /* 0x080fe20003f26270 */
[C---:B------:R-:W-:Y:S01]  /*2f90*/  IMAD.SHL.U32 R32, R28.reuse, 0x8, RZ ;  /* 0x000000081c207824 */ /* 0x040fe200078e00ff */
[----:B------:R-:W-:Y:S01]  /*2fa0*/  LOP3.LUT R21, R21, 0x1c0, RZ, 0xc0, !PT ;  /* 0x000001c015157812 */ /* 0x000fe200078ec0ff */
[----:B------:R-:W-:Y:S01]  /*2fb0*/  BSSY B0, `(.L_x_3469) ;  /* 0x0000027000007945 */ /* 0x000fe20003800000 */
[----:B------:R-:W-:Y:S02]  /*2fc0*/  ISETP.GE.AND P6, PT, R28, R17, PT ;  /* 0x000000111c00720c */ /* 0x000fe40003fc6270 */
[----:B------:R-:W-:Y:S02]  /*2fd0*/  LOP3.LUT R32, R21, 0x8, R32, 0xf8, !PT ;  /* 0x0000000815207812 */ /* 0x000fe400078ef820 */
[----:B------:R-:W-:Y:S02]  /*2fe0*/  LOP3.LUT R25, R25, 0xfffffffe, RZ, 0xc0, !PT ;  /* 0xfffffffe19197812 */ /* 0x000fe400078ec0ff */
[----:B------:R-:W-:-:S03]  /*2ff0*/  SHF.R.U32.HI R21, RZ, 0x3, R21 ;  /* 0x00000003ff157819 */ /* 0x000fc60000011615 */
[----:B------:R-:W-:Y:S05]  /*3000*/  @P1 BRA `(.L_x_3470) ;  /* 0x0000000000841947 */ /* 0x000fea0003800000 */
[----:B------:R-:W-:Y:S01]  /*3010*/  ULDC UR5, c[0x0][0x2d0] ;  /* 0x0000b40000057ab9 */ /* 0x000fe20000000800 */
[----:B----4-:R-:W-:Y:S01]  /*3020*/  IMAD.MOV.U32 R34, RZ, RZ, R145 ;  /* 0x000000ffff227224 */ /* 0x010fe200078e0091 */
[----:B------:R-:W-:Y:S01]  /*3030*/  ISETP.GE.AND P4, PT, R208, UR5, PT ;  /* 0x00000005d0007c0c */ /* 0x000fe2000bf86270 */
[----:B------:R-:W-:Y:S01]  /*3040*/  IMAD.MOV.U32 R35, RZ, RZ, R144 ;  /* 0x000000ffff237224 */ /* 0x000fe200078e0090 */
[----:B------:R-:W-:Y:S01]  /*3050*/  ISETP.GE.AND P3, PT, R201, UR5, PT ;  /* 0x00000005c9007c0c */ /* 0x000fe2000bf66270 */
[----:B------:R-:W-:Y:S01]  /*3060*/  IMAD R28, R85, 0x30, RZ ;  /* 0x00000030551c7824 */ /* 0x000fe200078e02ff */
[----:B------:R-:W-:Y:S01]  /*3070*/  ISETP.GE.AND P2, PT, R200, UR5, PT ;  /* 0x00000005c8007c0c */ /* 0x000fe2000bf46270 */
[----:B------:R-:W-:-:S04]  /*3080*/  IMAD.WIDE.U32 R34, R84, 0x30, R34 ;  /* 0x0000003054227825 */ /* 0x000fc800078e0022 */
[----:B------:R-:W-:-:S04]  /*3090*/  IMAD.IADD R28, R35, 0x1, R28 ;  /* 0x00000001231c7824 */ /* 0x000fc800078e021c */
[----:B------:R-:W4:Y:S01]  /*30a0*/  @!P4 LDC.64 R14, c[0x0][0x218] ;  /* 0x00008600ff0ecb82 */ /* 0x000f220000000a00 */
[----:B------:R2:W-:Y:S07]  /*30b0*/  @P4 STS.128 [R204+0x7800], RZ ;  /* 0x007800ffcc004388 */ /* 0x0005ee0000000c00 */
[----:B-1----:R-:W1:Y:S08]  /*30c0*/  @!P3 LDC.64 R12, c[0x0][0x218] ;  /* 0x00008600ff0cbb82 */ /* 0x002e700000000a00 */
[----:B---3--:R-:W3:Y:S01]  /*30d0*/  @!P2 LDC.64 R10, c[0x0][0x218] ;  /* 0x00008600ff0aab82 */ /* 0x008ee20000000a00 */
[----:B----4-:R-:W-:-:S04]  /*30e0*/  @!P4 LEA R14, P1, R34, R14, 0x1 ;  /* 0x0000000e220ec211 */ /* 0x010fc800078208ff */
[C---:B------:R-:W-:Y:S02]  /*30f0*/  @!P4 LEA.HI.X R15, R34.reuse, R15, R28, 0x1, P1 ;  /* 0x0000000f220fc211 */ /* 0x040fe400008f0c1c */
[----:B-1----:R-:W-:-:S03]  /*3100*/  @!P3 LEA R12, P1, R34, R12, 0x1 ;  /* 0x0000000c220cb211 */ /* 0x002fc600078208ff */
[----:B------:R-:W-:Y:S01]  /*3110*/  @!PT LDS RZ, [RZ] ;  /* 0x00000000fffff984 */ /* 0x000fe20000000800 */
[----:B------:R-:W-:Y:S01]  /*3120*/  @!PT LDS RZ, [RZ] ;  /* 0x00000000fffff984 */ /* 0x000fe20000000800 */
[----:B------:R-:W-:Y:S01]  /*3130*/  @!PT LDS RZ, [RZ] ;  /* 0x00000000fffff984 */ /* 0x000fe20000000800 */
[----:B------:R1:W-:Y:S01]  /*3140*/  @!P4 LDGSTS.E.BYPASS.LTC128B.128 [R204+0x7800], desc[UR12][R14.64] ;  /* 0x078000000ecccfae */ /* 0x0003e2000b901d4c */
[----:B------:R-:W-:-:S03]  /*3150*/  @!P3 LEA.HI.X R13, R34, R13, R28, 0x1, P1 ;  /* 0x0000000d220db211 */ /* 0x000fc600008f0c1c */
[----:B------:R1:W-:Y:S01]  /*3160*/  @P3 STS.128 [R204+0x9800], RZ ;  /* 0x009800ffcc003388 */ /* 0x0003e20000000c00 */
        /* <DEDUP_REMOVED lines=10> */
[----:B--2---:R1:W-:Y:S02]  /*3210*/  @!P2 LDGSTS.E.BYPASS.LTC128B.128 [R204+0xb800], desc[UR12][R10.64+0x100] ;  /* 0x0b8001000accafae */ /* 0x0043e4000b901d4c */
.L_x_3470:
[----:B------:R-:W-:Y:S05]  /*3220*/  BSYNC B0 ;  /* 0x0000000000007941 */ /* 0x000fea0003800000 */
.L_x_3469:
[----:B------:R-:W0:Y:S01]  /*3230*/  LDGDEPBAR ;  /* 0x00000000000079af */ /* 0x000e220000000000 */
[----:B-1-34-:R-:W-:Y:S01]  /*3240*/  SHF.R.S32.HI R10, RZ, 0x1f, R19 ;  /* 0x0000001fff0a7819 */ /* 0x01afe20000011413 */
[----:B------:R-:W-:Y:S01]  /*3250*/  ULDC.64 UR6, c[0x0][0x3d0] ;  /* 0x0000f40000067ab9 */ /* 0x000fe20000000a00 */
[----:B------:R-:W-:Y:S01]  /*3260*/  IMAD.IADD R25, R30, 0x1, -R25 ;  /* 0x000000011e197824 */ /* 0x000fe200078e0a19 */
[----:B------:R-:W-:Y:S01]  /*3270*/  LEA.HI R86, R86, R135, RZ, 0x5 ;  /* 0x0000008756567211 */ /* 0x000fe200078f28ff */
[----:B------:R-:W-:Y:S01]  /*3280*/  IMAD.SHL.U32 R20, R20, 0x40, RZ ;  /* 0x0000004014147824 */ /* 0x000fe200078e00ff */
[----:B------:R-:W-:Y:S01]  /*3290*/  LOP3.LUT R32, R32, R21, RZ, 0x3c, !PT ;  /* 0x0000001520207212 */ /* 0x000fe200078e3cff */
[----:B------:R-:W-:Y:S01]  /*32a0*/  IMAD R10, R10, UR6, RZ ;  /* 0x000000060a0a7c24 */ /* 0x000fe2000f8e02ff */
[----:B------:R-:W-:Y:S01]  /*32b0*/  ISETP.GE.AND P1, PT, R24, R17, PT ;  /* 0x000000111800720c */ /* 0x000fe20003f26270 */
[----:B------:R-:W-:Y:S01]  /*32c0*/  IMAD.SHL.U32 R11, R25, 0x8, RZ ;  /* 0x00000008190b7824 */ /* 0x000fe200078e00ff */
[----:B------:R-:W-:Y:S01]  /*32d0*/  LOP3.LUT R20, R20, 0x1c0, RZ, 0xc0, !PT ;  /* 0x000001c014147812 */ /* 0x000fe200078ec0ff */
[----:B------:R-:W-:Y:S01]  /*32e0*/  IMAD.WIDE.U32 R26, R19, UR6, R26 ;  /* 0x00000006131a7c25 */ /* 0x000fe2000f8e001a */
[----:B------:R-:W-:-:S02]  /*32f0*/  ULDC UR5, c[0x0][0x2e8] ;  /* 0x0000ba0000057ab9 */ /* 0x000fc40000000800 */
[----:B------:R-:W-:Y:S01]  /*3300*/  LOP3.LUT R11, R20, 0x8, R11, 0xf8, !PT ;  /* 0x00000008140b7812 */ /* 0x000fe200078ef80b */
[----:B------:R-:W-:Y:S01]  /*3310*/  IMAD R10, R19, UR7, R10 ;  /* 0x00000007130a7c24 */ /* 0x000fe2000f8e020a */
[----:B------:R-:W-:Y:S01]  /*3320*/  SHF.R.U32.HI R20, RZ, 0x3, R20 ;  /* 0x00000003ff147819 */ /* 0x000fe20000011614 */
[----:B------:R-:W-:Y:S01]  /*3330*/  IMAD.IADD R23, R23, 0x1, R18 ;  /* 0x0000000117177824 */ /* 0x000fe200078e0212 */
[----:B--2---:R-:W-:Y:S01]  /*3340*/  LEA R8, P2, R26, R8, 0x2 ;  /* 0x000000081a087211 */ /* 0x004fe200078410ff */
[----:B------:R-:W-:Y:S01]  /*3350*/  IMAD.IADD R10, R27, 0x1, R10 ;  /* 0x000000011b0a7824 */ /* 0x000fe200078e020a */
[----:B------:R-:W-:Y:S01]  /*3360*/  LOP3.LUT R11, R11, R20, RZ, 0x3c, !PT ;  /* 0x000000140b0b7212 */ /* 0x000fe200078e3cff */
[----:B------:R-:W-:Y:S01]  /*3370*/  IMAD.SHL.U32 R6, R6, 0x40, RZ ;  /* 0x0000004006067824 */ /* 0x000fe200078e00ff */
[----:B------:R-:W-:-:S04]  /*3380*/  DEPBAR.LE SB0, 0x0 ;  /* 0x000080000000791a */ /* 0x000fc80000000000 */
[----:B------:R-:W-:Y:S01]  /*3390*/  LEA.HI.X R9, R26, R9, R10, 0x2, P2 ;  /* 0x000000091a097211 */ /* 0x000fe200010f140a */
[----:B------:R-:W-:Y:S01]  /*33a0*/  IMAD.WIDE.U32 R22, R0, UR8, R22 ;  /* 0x0000000800167c25 */ /* 0x000fe2000f8e0016 */
[----:B------:R-:W-:Y:S01]  /*33b0*/  LOP3.LUT R0, R11, 0xfffffe00, R6, 0xf8, !PT ;  /* 0xfffffe000b007812 */ /* 0x000fe200078ef806 */
[----:B------:R-:W-:Y:S02]  /*33c0*/  ULDC.64 UR6, c[0x0][0x220] ;  /* 0x0000880000067ab9 */ /* 0x000fe40000000a00 */
[----:B------:R1:W5:Y:S01]  /*33d0*/  LDG.E R6, desc[UR12][R8.64] ;  /* 0x0000000c08067981 */ /* 0x000362000c1e1900 */
[----:B------:R-:W-:Y:S01]  /*33e0*/  SHF.R.S32.HI R87, RZ, 0x5, R86 ;  /* 0x00000005ff577819 */ /* 0x000fe20000011456 */
[----:B------:R-:W-:Y:S01]  /*33f0*/  IMAD R197, R25, 0x200, R32 ;  /* 0x0000020019c57824 */ /* 0x000fe200078e0220 */
[----:B------:R-:W-:Y:S01]  /*3400*/  BAR.SYNC.DEFER_BLOCKING 0x0 ;  /* 0x0000000000007b1d */ /* 0x000fe20000010000 */
[----:B------:R-:W-:Y:S01]  /*3410*/  IMAD.IADD R17, R23, 0x1, R16 ;  /* 0x0000000117117824 */ /* 0x000fe200078e0210 */
[----:B------:R-:W-:Y:S01]  /*3420*/  LEA R218, P2, R22, UR6, 0x1 ;  /* 0x0000000616da7c11 */ /* 0x000fe2000f8408ff */
[----:B------:R-:W-:Y:S01]  /*3430*/  IMAD R198, R87, 0x400, R0 ;  /* 0x0000040057c67824 */ /* 0x000fe200078e0200 */
[----:B------:R-:W-:-:S02]  /*3440*/  USHF.L.U32 UR11, UR8, 0x4, URZ ;  /* 0x00000004080b7899 */ /* 0x000fc4000800063f */
[----:B------:R-:W2:Y:S01]  /*3450*/  MUFU.RCP R89, UR5 ;  /* 0x0000000500597d08 */ /* 0x000ea20008001000 */
[----:B------:R-:W-:Y:S01]  /*3460*/  BSSY B0, `(.L_x_3471) ;  /* 0x000001f000007945 */ /* 0x000fe20003800000 */
[----:B------:R1:W-:Y:S04]  /*3470*/  @P6 STS.128 [R204+0xc000], RZ ;  /* 0x00c000ffcc006388 */ /* 0x0003e80000000c00 */
[----:B------:R1:W-:Y:S04]  /*3480*/  @P6 STS.128 [R204+0xe000], RZ ;  /* 0x00e000ffcc006388 */ /* 0x0003e80000000c00 */
[----:B------:R1:W-:Y:S01]  /*3490*/  @P6 STS.128 [R204+0x10000], RZ ;  /* 0x010000ffcc006388 */ /* 0x0003e20000000c00 */
[----:B------:R-:W-:-:S02]  /*34a0*/  LEA R197, R197, UR4, 0x1 ;  /* 0x00000004c5c57c11 */ /* 0x000fc4000f8e08ff */
[----:B------:R-:W-:Y:S02]  /*34b0*/  LEA.HI.X R221, R22, UR7, R17, 0x1, P2 ;  /* 0x0000000716dd7c11 */ /* 0x000fe400090f0c11 */
[----:B------:R-:W-:Y:S01]  /*34c0*/  LEA R198, R198, UR4, 0x1 ;  /* 0x00000004c6c67c11 */ /* 0x000fe2000f8e08ff */
[----:B------:R-:W-:Y:S06]  /*34d0*/  @P6 BRA `(.L_x_3472) ;  /* 0x00000000005c6947 */ /* 0x000fec0003800000 */
        /* <DEDUP_REMOVED lines=18> */
[----:B---3--:R-:W-:-:S05]  /*3600*/  MOV R219, R221 ;  /* 0x000000dd00db7202 */ /* 0x008fca0000000f00 */
[----:B------:R-:W-:Y:S01]  /*3610*/  @!PT LDS RZ, [RZ] ;  /* 0x00000000fffff984 */ /* 0x000fe20000000800 */
[----:B------:R-:W-:Y:S01]  /*3620*/  @!PT LDS RZ, [RZ] ;  /* 0x00000000fffff984 */ /* 0x000fe20000000800 */
[----:B------:R-:W-:Y:S01]  /*3630*/  @!PT LDS RZ, [RZ] ;  /* 0x00000000fffff984 */ /* 0x000fe20000000800 */
[----:B------:R4:W-:Y:S02]  /*3640*/  LDGSTS.E.BYPASS.LTC128B.128 [R204+0x10000], desc[UR12][R218.64+0x100] ;  /* 0x10000100dacc7fae */ /* 0x0009e4000b901d4c */
.L_x_3472:
[----:B------:R-:W-:Y:S05]  /*3650*/  BSYNC B0 ;  /* 0x0000000000007941 */ /* 0x000fea0003800000 */
.L_x_3471:
[----:B------:R1:W-:Y:S01]  /*3660*/  @P0 STS.128 [R204+0xc800], RZ ;  /* 0x00c800ffcc000388 */ /* 0x0003e20000000c00 */
[----:B------:R-:W-:Y:S03]  /*3670*/  BSSY B0, `(.L_x_3473) ;  /* 0x0000023000007945 */ /* 0x000fe60003800000 */
[----:B------:R1:W-:Y:S04]  /*3680*/  @P0 STS.128 [R204+0xe800], RZ ;  /* 0x00e800ffcc000388 */ /* 0x0003e80000000c00 */
[----:B------:R1:W-:Y:S01]  /*3690*/  @P0 STS.128 [R204+0x10800], RZ ;  /* 0x010800ffcc000388 */ /* 0x0003e20000000c00 */
[----:B------:R-:W-:Y:S05]  /*36a0*/  @P0 BRA `(.L_x_3474) ;  /* 0x00000000007c0947 */ /* 0x000fea0003800000 */
[----:B------:R-:W-:Y:S01]  /*36b0*/  ULDC UR5, c[0x0][0x2d0] ;  /* 0x0000b40000057ab9 */ /* 0x000fe20000000800 */
[----:B------:R-:W-:Y:S01]  /*36c0*/  IMAD.U32 R11, RZ, RZ, UR11 ;  /* 0x0000000bff0b7e24 */ /* 0x000fe2000f8e00ff */
[----:B------:R-:W-:Y:S01]  /*36d0*/  ISETP.GE.AND P3, PT, R208, UR5, PT ;  /* 0x00000005d0007c0c */ /* 0x000fe2000bf66270 */
[----:B-1----:R-:W-:Y:S01]  /*36e0*/  IMAD.U32 R9, RZ, RZ, UR11 ;  /* 0x0000000bff097e24 */ /* 0x002fe2000f8e00ff */
[----:B------:R-:W-:Y:S01]  /*36f0*/  ISETP.GE.AND P2, PT, R201, UR5, PT ;  /* 0x00000005c9007c0c */ /* 0x000fe2000bf46270 */
[----:B------:R-:W-:Y:S01]  /*3700*/  IMAD.U32 R8, RZ, RZ, UR10 ;  /* 0x0000000aff087e24 */ /* 0x000fe2000f8e00ff */
[----:B------:R-:W-:-:S09]  /*3710*/  IADD3 R10, P4, R22, UR11, RZ ;  /* 0x0000000b160a7c10 */ /* 0x000fd2000ff9e0ff */
[----:B------:R-:W-:Y:S01]  /*3720*/  @!P3 LEA R12, P0, R11, R218, 0x1 ;  /* 0x000000da0b0cb211 */ /* 0x000fe200078008ff */
[----:B------:R1:W-:Y:S03]  /*3730*/  @P3 STS.128 [R204+0xc800], RZ ;  /* 0x00c800ffcc003388 */ /* 0x0003e60000000c00 */
[----:B------:R-:W-:Y:S02]  /*3740*/  @!P3 LEA.HI.X R13, R9, R221, R8, 0x1, P0 ;  /* 0x000000dd090db211 */ /* 0x000fe400000f0c08 */
[----:B------:R-:W-:Y:S02]  /*3750*/  ISETP.GE.AND P0, PT, R200, UR5, PT ;  /* 0x00000005c8007c0c */ /* 0x000fe4000bf06270 */
[----:B------:R-:W-:Y:S01]  /*3760*/  IADD3.X R9, R17, UR10, RZ, P4, !PT ;  /* 0x0000000a11097c10 */ /* 0x000fe2000a7fe4ff */
[----:B------:R-:W-:Y:S01]  /*3770*/  @!PT LDS RZ, [RZ] ;  /* 0x00000000fffff984 */ /* 0x000fe20000000800 */
[----:B------:R-:W-:Y:S01]  /*3780*/  @!PT LDS RZ, [RZ] ;  /* 0x00000000fffff984 */ /* 0x000fe20000000800 */
[----:B------:R-:W-:Y:S01]  /*3790*/  @!PT LDS RZ, [RZ] ;  /* 0x00000000fffff984 */ /* 0x000fe20000000800 */
[----:B------:R1:W-:Y:S01]  /*37a0*/  @!P3 LDGSTS.E.BYPASS.LTC128B.128 [R204+0xc800], desc[UR12][R12.64] ;  /* 0x0c8000000cccbfae */ /* 0x0003e2000b901d4c */
[----:B------:R-:W-:-:S03]  /*37b0*/  @!P2 LEA R14, P4, R10, UR6, 0x1 ;  /* 0x000000060a0eac11 */ /* 0x000fc6000f8808ff */
[----:B------:R1:W-:Y:S01]  /*37c0*/  @P2 STS.128 [R204+0xe800], RZ ;  /* 0x00e800ffcc002388 */ /* 0x0003e20000000c00 */
[----:B------:R-:W-:-:S05]  /*37d0*/  @!P2 LEA.HI.X R15, R10, UR7, R9, 0x1, P4 ;  /* 0x000000070a0fac11 */ /* 0x000fca000a0f0c09 */
[----:B------:R-:W-:Y:S01]  /*37e0*/  @!PT LDS RZ, [RZ] ;  /* 0x00000000fffff984 */ /* 0x000fe20000000800 */
[----:B------:R-:W-:Y:S01]  /*37f0*/  @!PT LDS RZ, [RZ] ;  /* 0x00000000fffff984 */ /* 0x000fe20000000800 */
[----:B------:R-:W-:Y:S01]  /*3800*/  @!PT LDS RZ, [RZ] ;  /* 0x00000000fffff984 */ /* 0x000fe20000000800 */
[----:B------:R1:W-:Y:S04]  /*3810*/  @!P2 LDGSTS.E.BYPASS.LTC128B.128 [R204+0xe800], desc[UR12][R14.64+0x80] ;  /* 0x0e8000800eccafae */ /* 0x0003e8000b901d4c */
[----:B------:R1:W-:Y:S01]  /*3820*/  @P0 STS.128 [R204+0x10800], RZ ;  /* 0x010800ffcc000388 */ /* 0x0003e20000000c00 */
[----:B------:R-:W-:Y:S05]  /*3830*/  @P0 BRA `(.L_x_3474) ;  /* 0x0000000000180947 */ /* 0x000fea0003800000 */
[----:B------:R-:W-:-:S04]  /*3840*/  LEA R8, P0, R10, UR6, 0x1 ;  /* 0x000000060a087c11 */ /* 0x000fc8000f8008ff */
[----:B------:R-:W-:-:S05]  /*3850*/  LEA.HI.X R9, R10, UR7, R9, 0x1, P0 ;  /* 0x000000070a097c11 */ /* 0x000fca00080f0c09 */
[----:B------:R-:W-:Y:S01]  /*3860*/  @!PT LDS RZ, [RZ] ;  /* 0x00000000fffff984 */ /* 0x000fe20000000800 */
[----:B------:R-:W-:Y:S01]  /*3870*/  @!PT LDS RZ, [RZ] ;  /* 0x00000000fffff984 */ /* 0x000fe20000000800 */
[----:B------:R-:W-:Y:S01]  /*3880*/  @!PT LDS RZ, [RZ] ;  /* 0x00000000fffff984 */ /* 0x000fe20000000800 */
[----:B------:R1:W-:Y:S04]  /*3890*/  LDGSTS.E.BYPASS.LTC128B.128 [R204+0x10800], desc[UR12][R8.64+0x100] ;  /* 0x1080010008cc7fae */ /* 0x0003e8000b901d4c */
.L_x_3474:
[----:B------:R-:W-:Y:S05]  /*38a0*/  BSYNC B0 ;  /* 0x0000000000007941 */ /* 0x000fea0003800000 */
.L_x_3473:
[----:B------:R1:W-:Y:S01]  /*38b0*/  @P5 STS.128 [R204+0xd000], RZ ;  /* 0x00d000ffcc005388 */ /* 0x0003e20000000c00 */
[----:B------:R-:W-:Y:S03]  /*38c0*/  BSSY B0, `(.L_x_3475) ;  /* 0x0000024000007945 */ /* 0x000fe60003800000 */
[----:B------:R1:W-:Y:S04]  /*38d0*/  @P5 STS.128 [R204+0xf000], RZ ;  /* 0x00f000ffcc005388 */ /* 0x0003e80000000c00 */
[----:B------:R1:W-:Y:S01]  /*38e0*/  @P5 STS.128 [R204+0x11000], RZ ;  /* 0x011000ffcc005388 */ /* 0x0003e20000000c00 */
[----:B------:R-:W-:Y:S05]  /*38f0*/  @P5 BRA `(.L_x_3476) ;  /* 0x0000000000805947 */ /* 0x000fea0003800000 */
[----:B------:R-:W-:Y:S01]  /*3900*/  ULDC UR5, c[0x0][0x2d0] ;  /* 0x0000b40000057ab9 */ /* 0x000fe20000000800 */
[----:B------:R-:W-:Y:S01]  /*3910*/  USHF.L.U32 UR15, UR8, 0x5, URZ ;  /* 0x00000005080f7899 */ /* 0x000fe2000800063f */
[----:B------:R-:W-:Y:S01]  /*3920*/  ISETP.GE.AND P3, PT, R208, UR5, PT ;  /* 0x00000005d0007c0c */ /* 0x000fe2000bf66270 */
[----:B------:R-:W-:Y:S01]  /*3930*/  USHF.L.U64.HI UR14, UR8, 0x5, UR9 ;  /* 0x00000005080e7899 */ /* 0x000fe20008010209 */
[----:B------:R-:W-:Y:S02]  /*3940*/  ISETP.GE.AND P2, PT, R201, UR5, PT ;  /* 0x00000005c9007c0c */ /* 0x000fe4000bf46270 */
[----:B------:R-:W-:Y:S01]  /*3950*/  ISETP.GE.AND P0, PT, R200, UR5, PT ;  /* 0x00000005c8007c0c */ /* 0x000fe2000bf06270 */
[----:B-1----:R-:W-:Y:S01]  /*3960*/  IMAD.U32 R9, RZ, RZ, UR15 ;  /* 0x0000000fff097e24 */ /* 0x002fe2000f8e00ff */
[----:B------:R-:W-:Y:S01]  /*3970*/  IADD3 R11, P4, R22, UR15, RZ ;  /* 0x0000000f160b7c10 */ /* 0x000fe2000ff9e0ff */
[----:B------:R-:W-:-:S03]  /*3980*/  IMAD.U32 R8, RZ, RZ, UR14 ;  /* 0x0000000eff087e24 */ /* 0x000fc6000f8e00ff */
[----:B------:R-:W-:-:S03]  /*3990*/  IADD3.X R10, R17, UR14, RZ, P4, !PT ;  /* 0x0000000e110a7c10 */ /* 0x000fc6000a7fe4ff */
[----:B------:R-:W-:Y:S01]  /*39a0*/  @!P3 LEA R14, P5, R9, R218, 0x1 ;  /* 0x000000da090eb211 */ /* 0x000fe200078a08ff */
[----:B------:R1:W-:Y:S01]  /*39b0*/  @P3 STS.128 [R204+0xd000], RZ ;  /* 0x00d000ffcc003388 */ /* 0x0003e20000000c00 */
[----:B------:R-:W-:Y:S02]  /*39c0*/  @!P2 LEA R12, P4, R11, UR6, 0x1 ;  /* 0x000000060b0cac11 */ /* 0x000fe4000f8808ff */
[----:B------:R-:W-:Y:S02]  /*39d0*/  @!P3 LEA.HI.X R15, R9, R221, R8, 0x1, P5 ;  /* 0x000000dd090fb211 */ /* 0x000fe400028f0c08 */
[----:B------:R-:W-:-:S03]  /*39e0*/  @!P2 LEA.HI.X R13, R11, UR7, R10, 0x1, P4 ;  /* 0x000000070b0dac11 */ /* 0x000fc6000a0f0c0a */
        /* <DEDUP_REMOVED lines=17> */
.L_x_3476:
[----:B------:R-:W-:Y:S05]  /*3b00*/  BSYNC B0 ;  /* 0x0000000000007941 */ /* 0x000fea0003800000 */
.L_x_3475:
[----:B------:R1:W-:Y:S01]  /*3b10*/  @P1 STS.128 [R204+0xd800], RZ ;  /* 0x00d800ffcc001388 */ /* 0x0003e20000000c00 */
[----:B------:R-:W-:Y:S03]  /*3b20*/  BSSY B0, `(.L_x_3477) ;  /* 0x0000027000007945 */ /* 0x000fe60003800000 */
[----:B------:R1:W-:Y:S04]  /*3b30*/  @P1 STS.128 [R204+0xf800], RZ ;  /* 0x00f800ffcc001388 */ /* 0x0003e80000000c00 */
[----:B------:R1:W-:Y:S01]  /*3b40*/  @P1 STS.128 [R204+0x11800], RZ ;  /* 0x011800ffcc001388 */ /* 0x0003e20000000c00 */
[----:B------:R-:W-:Y:S05]  /*3b50*/  @P1 BRA `(.L_x_3478) ;  /* 0x00000000008c1947 */ /* 0x000fea0003800000 */
[----:B------:R-:W-:Y:S01]  /*3b60*/  ULDC UR5, c[0x0][0x2d0] ;  /* 0x0000b40000057ab9 */ /* 0x000fe20000000800 */
[----:B-1----:R-:W-:Y:S01]  /*3b70*/  IMAD.U32 R9, RZ, RZ, UR8 ;  /* 0x00000008ff097e24 */ /* 0x002fe2000f8e00ff */
[----:B------:R-:W-:Y:S01]  /*3b80*/  ISETP.GE.AND P2, PT, R208, UR5, PT ;  /* 0x00000005d0007c0c */ /* 0x000fe2000bf46270 */
[----:B------:R-:W-:Y:S01]  /*3b90*/  IMAD.MOV.U32 R16, RZ, RZ, R22 ;  /* 0x000000ffff107224 */ /* 0x000fe200078e0016 */
[----:B------:R-:W-:Y:S01]  /*3ba0*/  ISETP.GE.AND P1, PT, R201, UR5, PT ;  /* 0x00000005c9007c0c */ /* 0x000fe2000bf26270 */
[----:B------:R-:W-:Y:S01]  /*3bb0*/  UIMAD UR14, UR9, 0x30, URZ ;  /* 0x00000030090e78a4 */ /* 0x000fe2000f8e023f */
[----:B------:R-:W-:Y:S01]  /*3bc0*/  MOV R8, UR8 ;  /* 0x0000000800087c02 */ /* 0x000fe20008000f00 */
[----:B------:R-:W-:Y:S01]  /*3bd0*/  IMAD.WIDE.U32 R16, R9, 0x30, R16 ;  /* 0x0000003009107825 */ /* 0x000fe200078e0010 */
[----:B------:R-:W-:-:S07]  /*3be0*/  ISETP.GE.AND P0, PT, R200, UR5, PT ;  /* 0x00000005c8007c0c */ /* 0x000fce000bf06270 */
[----:B------:R-:W-:Y:S01]  /*3bf0*/  VOTEU.ALL UP0, P2 ;  /* 0x00000000003f7886 */ /* 0x000fe20001000000 */
[----:B---34-:R-:W-:Y:S01]  /*3c00*/  @!P2 IMAD.MOV.U32 R219, RZ, RZ, R221 ;  /* 0x000000ffffdba224 */ /* 0x018fe200078e00dd */
[----:B------:R-:W-:Y:S01]  /*3c10*/  @!P1 LEA R10, P3, R16, UR6, 0x1 ;  /* 0x00000006100a9c11 */ /* 0x000fe2000f8608ff */
[----:B------:R1:W-:Y:S02]  /*3c20*/  @P2 STS.128 [R204+0xd800], RZ ;  /* 0x00d800ffcc002388 */ /* 0x0003e40000000c00 */
[----:B------:R-:W-:Y:S01]  /*3c30*/  @!UP0 UIMAD UR15, UR9, 0x60, URZ ;  /* 0x00000060090f88a4 */ /* 0x000fe2000f8e023f */
[----:B------:R-:W-:Y:S01]  /*3c40*/  @!P2 IMAD.WIDE.U32 R12, R8, 0x60, R218 ;  /* 0x00000060080ca825 */ /* 0x000fe200078e00da */
[----:B------:R-:W-:-:S04]  /*3c50*/  IADD3 R8, R17, UR14, RZ ;  /* 0x0000000e11087c10 */ /* 0x000fc8000fffe0ff */
[----:B------:R-:W-:Y:S01]  /*3c60*/  @!P2 VIADD R13, R13, UR15 ;  /* 0x0000000f0d0dac36 */ /* 0x000fe20008000000 */
[----:B------:R-:W-:-:S04]  /*3c70*/  @!P1 LEA.HI.X R11, R16, UR7, R8, 0x1, P3 ;  /* 0x00000007100b9c11 */ /* 0x000fc800098f0c08 */
        /* <DEDUP_REMOVED lines=17> */
.L_x_3478:
[----:B------:R-:W-:Y:S05]  /*3d90*/  BSYNC B0 ;  /* 0x0000000000007941 */ /* 0x000fea0003800000 */
.L_x_3477:
[----:B------:R-:W-:Y:S01]  /*3da0*/  LDSM.16.M88.4 R28, [R198] ;  /* 0x00000000c61c783b */ /* 0x000fe20000000200 */
[----:B------:R-:W-:Y:S01]  /*3db0*/  R2P PR, R2, 0x6 ;  /* 0x0000000602007804 */ /* 0x000fe20000000000 */
[C---:B------:R-:W-:Y:S01]  /*3dc0*/  VIADD R2, R197.reuse, 0x6000 ;  /* 0x00006000c5027836 */ /* 0x040fe20000000000 */
[----:B------:R-:W-:Y:S01]  /*3dd0*/  LOP3.LUT R86, R86, 0xffffffe0, RZ, 0xc0, !PT ;  /* 0xffffffe056567812 */ /* 0x000fe200078ec0ff */
[----:B------:R-:W3:Y:S01]  /*3de0*/  LDSM.16.M88.4 R20, [R197+0x6000] ;  /* 0x00600000c514783b */ /* 0x000ee20000000200 */
[----:B------:R-:W-:Y:S02]  /*3df0*/  VIADD R195, R197, 0x6020 ;  /* 0x00006020c5c37836 */ /* 0x000fe40000000000 */
[----:B--2--5:R-:W-:Y:S01]  /*3e00*/  FMUL.FTZ R6, R6, R89 ;  /* 0x0000005906067220 */ /* 0x024fe20000410000 */
[--C-:B------:R-:W-:Y:S01]  /*3e10*/  IMAD R196, R7, 0x2, R198.reuse ;  /* 0x0000000207c47824 */ /* 0x100fe200078e02c6 */
[----:B------:R-:W2:Y:S01]  /*3e20*/  LDSM.16.M88.4 R64, [R197+0x6800] ;  /* 0x00680000c540783b */ /* 0x000ea20000000200 */
[----:B------:R-:W-:-:S02]  /*3e30*/  IMAD R194, R5, 0x2, R198 ;  /* 0x0000000205c27824 */ /* 0x000fc400078e02c6 */
[----:B------:R-:W-:Y:S01]  /*3e40*/  IMAD R193, R5, 0x2, R196 ;  /* 0x0000000205c17824 */ /* 0x000fe200078e02c4 */
[----:B------:R-:W4:Y:S01]  /*3e50*/  LDSM.16.M88.4 R56, [R197+0x7000] ;  /* 0x00700000c538783b */ /* 0x000f220000000200 */
[----:B------:R-:W-:Y:S01]  /*3e60*/  IMAD.IADD R86, R135, 0x1, -R86 ;  /* 0x0000000187567824 */ /* 0x000fe200078e0a56 */
[----:B------:R-:W-:Y:S01]  /*3e70*/  R2UR UR5, R6 ;  /* 0x00000000060572ca */ /* 0x000fe200000e0000 */
[----:B------:R-:W-:Y:S01]  /*3e80*/  @P1 VIADD R195, R2, 0xffffffe0 ;  /* 0xffffffe002c31836 */ /* 0x000fe20000000000 */
[----:B-1----:R-:W1:Y:S01]  /*3e90*/  LDSM.16.M88.4 R8, [R197+0x7800] ;  /* 0x00780000c508783b */ /* 0x002e620000000200 */
[----:B------:R-:W-:Y:S02]  /*3ea0*/  IMAD.MOV.U32 R2, RZ, RZ, 0x40 ;  /* 0x00000040ff027424 */ /* 0x000fe400078e00ff */
[C---:B------:R-:W-:Y:S01]  /*3eb0*/  VIADD R187, R195.reuse, 0x800 ;  /* 0x00000800c3bb7836 */ /* 0x040fe20000000000 */
[----:B------:R-:W-:Y:S01]  /*3ec0*/  LDSM.16.M88.4 R12, [R196] ;  /* 0x00000000c40c783b */ /* 0x000fe20000000200 */
[C---:B------:R-:W-:Y:S01]  /*3ed0*/  VIADD R186, R195.reuse, 0x1000 ;  /* 0x00001000c3ba7836 */ /* 0x040fe20000000000 */
[----:B------:R-:W-:Y:S01]  /*3ee0*/  SEL R2, R2, 0xffffffc0, !P2 ;  /* 0xffffffc002027807 */ /* 0x000fe20005000000 */
[C---:B------:R-:W-:Y:S01]  /*3ef0*/  VIADD R185, R195.reuse, 0x1800 ;  /* 0x00001800c3b97836 */ /* 0x040fe20000000000 */
[----:B------:R-:W1:Y:S01]  /*3f00*/  LDSM.16.M88.4 R68, [R195] ;  /* 0x00000000c344783b */ /* 0x000e620000000200 */
[----:B------:R-:W-:-:S02]  /*3f10*/  VIADD R183, R195, 0x2000 ;  /* 0x00002000c3b77836 */ /* 0x000fc40000000000 */
[----:B------:R-:W-:Y:S01]  /*3f20*/  IMAD.IADD R191, R197, 0x1, R2 ;  /* 0x00000001c5bf7824 */ /* 0x000fe200078e0202 */
[----:B------:R-:W1:Y:S01]  /*3f30*/  LDSM.16.M88.4 R44, [R195+0x800] ;  /* 0x00080000c32c783b */ /* 0x000e620000000200 */
[----:B------:R-:W-:Y:S02]  /*3f40*/  IMAD.IADD R184, R2, 0x1, R195 ;  /* 0x0000000102b87824 */ /* 0x000fe400078e02c3 */
[----:B------:R-:W-:Y:S01]  /*3f50*/  IMAD.SHL.U32 R2, R135, 0x2, RZ ;  /* 0x0000000287027824 */ /* 0x000fe200078e00ff */
[----:B------:R-:W1:Y:S01]  /*3f60*/  LDSM.16.M88.4 R32, [R195+0x1000] ;  /* 0x00100000c320783b */ /* 0x000e620000000200 */
[C---:B------:R-:W-:Y:S02]  /*3f70*/  VIADD R182, R195.reuse, 0x2800 ;  /* 0x00002800c3b67836 */ /* 0x040fe40000000000 */
[C---:B------:R-:W-:Y:S01]  /*3f80*/  VIADD R181, R195.reuse, 0x3000 ;  /* 0x00003000c3b57836 */ /* 0x040fe20000000000 */
[----:B------:R-:W1:Y:S01]  /*3f90*/  LDSM.16.M88.4 R40, [R195+0x1800] ;  /* 0x00180000c328783b */ /* 0x000e620000000200 */
[----:B------:R-:W-:Y:S01]  /*3fa0*/  LOP3.LUT R2, R2, 0x6, RZ, 0xc0, !PT ;  /* 0x0000000602027812 */ /* 0x000fe200078ec0ff */
[----:B------:R-:W-:-:S02]  /*3fb0*/  VIADD R180, R195, 0x3800 ;  /* 0x00003800c3b47836 */ /* 0x000fc40000000000 */
[----:B------:R-:W-:Y:S01]  /*3fc0*/  LDSM.16.M88.4 R48, [R194] ;  /* 0x00000000c230783b */ /* 0x000fe20000000200 */
[C---:B------:R-:W-:Y:S02]  /*3fd0*/  VIADD R179, R195.reuse, 0x4000 ;  /* 0x00004000c3b37836 */ /* 0x040fe40000000000 */
[C---:B------:R-:W-:Y:S01]  /*3fe0*/  VIADD R178, R195.reuse, 0x4800 ;  /* 0x00004800c3b27836 */ /* 0x040fe20000000000 */
[C---:B---3--:R-:W-:Y:S01]  /*3ff0*/  HMMA.16816.F32 R24, R28.reuse, R20, RZ ;  /* 0x000000141c18723c */ /* 0x048fe200000018ff */
[----:B------:R-:W3:Y:S01]  /*4000*/  LDSM.16.M88.4 R36, [R191+0x6000] ;  /* 0x00600000bf24783b */ /* 0x000ee20000000200 */
[C---:B------:R-:W-:Y:S02]  /*4010*/  VIADD R177, R195.reuse, 0x5000 ;  /* 0x00005000c3b17836 */ /* 0x040fe40000000000 */
[----:B------:R-:W-:Y:S01]  /*4020*/  VIADD R176, R195, 0x5800 ;  /* 0x00005800c3b07836 */ /* 0x000fe20000000000 */
[----:B------:R-:W-:Y:S01]  /*4030*/  LDSM.16.M88.4 R72, [R191+0x7000] ;  /* 0x00700000bf48783b */ /* 0x000fe20000000200 */
[C---:B--2---:R-:W-:Y:S03]  /*4040*/  HMMA.16816.F32 R16, R28.reuse, R64, RZ ;  /* 0x000000401c10723c */ /* 0x044fe600000018ff */
[----:B------:R-:W-:Y:S03]  /*4050*/  LDSM.16.M88.4 R76, [R198+0x2000] ;  /* 0x00200000c64c783b */ /* 0x000fe60000000200 */
[C---:B------:R-:W-:Y:S01]  /*4060*/  HMMA.16816.F32 R20, R28.reuse, R22, RZ ;  /* 0x000000161c14723c */ /* 0x040fe200000018ff */
[----:B------:R-:W-:Y:S04]  /*4070*/  LDSM.16.M88.4 R80, [R197+0x9800] ;  /* 0x00980000c550783b */ /* 0x000fe80000000200 */
[----:B------:R-:W0:Y:S01]  /*4080*/  LDGDEPBAR ;  /* 0x00000000000079af */ /* 0x000e220000000000 */
[C---:B------:R-:W-:Y:S06]  /*4090*/  HMMA.16816.F32 R64, R28.reuse, R66, RZ ;  /* 0x000000421c40723c */ /* 0x040fec00000018ff */
[C---:B----4-:R-:W-:Y:S06]  /*40a0*/  HMMA.16816.F32 R60, R28.reuse, R56, RZ ;  /* 0x000000381c3c723c */ /* 0x050fec00000018ff */
[C---:B------:R-:W-:Y:S06]  /*40b0*/  HMMA.16816.F32 R56, R28.reuse, R58, RZ ;  /* 0x0000003a1c38723c */ /* 0x040fec00000018ff */
[C---:B-1----:R-:W-:Y:S06]  /*40c0*/  HMMA.16816.F32 R52, R28.reuse, R8, RZ ;  /* 0x000000081c34723c */ /* 0x042fec00000018ff */
[----:B------:R-:W-:Y:S01]  /*40d0*/  HMMA.16816.F32 R28, R28, R10, RZ ;  /* 0x0000000a1c1c723c */ /* 0x000fe200000018ff */
[----:B------:R-:W1:Y:S05]  /*40e0*/  LDSM.16.M88.4 R8, [R191+0x6800] ;  /* 0x00680000bf08783b */ /* 0x000e6a0000000200 */
[C---:B------:R-:W-:Y:S06]  /*40f0*/  HMMA.16816.F32 R24, R12.reuse, R68, R24 ;  /* 0x000000440c18723c */ /* 0x040fec0000001818 */
[C---:B------:R-:W-:Y:S01]  /*4100*/  HMMA.16816.F32 R20, R12.reuse, R70, R20 ;  /* 0x000000460c14723c */ /* 0x040fe20000001814 */
[----:B------:R-:W2:Y:S05]  /*4110*/  LDSM.16.M88.4 R68, [R191+0x7800] ;  /* 0x00780000bf44783b */ /* 0x000eaa0000000200 */
[C---:B------:R-:W-:Y:S06]  /*4120*/  HMMA.16816.F32 R16, R12.reuse, R44, R16 ;  /* 0x0000002c0c10723c */ /* 0x040fec0000001810 */
[C---:B------:R-:W-:Y:S01]  /*4130*/  HMMA.16816.F32 R64, R12.reuse, R46, R64 ;  /* 0x0000002e0c40723c */ /* 0x040fe20000001840 */
[----:B------:R-:W-:Y:S05]  /*4140*/  LDSM.16.M88.4 R44, [R184] ;  /* 0x00000000b82c783b */ /* 0x000fea0000000200 */
[C---:B------:R-:W-:Y:S06]  /*4150*/  HMMA.16816.F32 R60, R12.reuse, R32, R60 ;  /* 0x000000200c3c723c */ /* 0x040fec000000183c */
[C---:B------:R-:W-:Y:S01]  /*4160*/  HMMA.16816.F32 R56, R12.reuse, R34, R56 ;  /* 0x000000220c38723c */ /* 0x040fe20000001838 */
[----:B------:R-:W4:Y:S05]  /*4170*/  LDSM.16.M88.4 R32, [R193] ;  /* 0x00000000c120783b */ /* 0x000f2a0000000200 */
[C---:B------:R-:W-:Y:S06]  /*4180*/  HMMA.16816.F32 R52, R12.reuse, R40, R52 ;  /* 0x000000280c34723c */ /* 0x040fec0000001834 */
[----:B------:R-:W-:Y:S01]  /*4190*/  HMMA.16816.F32 R28, R12, R42, R28 ;  /* 0x0000002a0c1c723c */ /* 0x000fe2000000181c */
[----:B------:R-:W4:Y:S04]  /*41a0*/  LDSM.16.M88.4 R12, [R184+0x800] ;  /* 0x00080000b80c783b */ /* 0x000f280000000200 */
[----:B------:R-:W4:Y:S01]  /*41b0*/  LDSM.16.M88.4 R40, [R184+0x1000] ;  /* 0x00100000b828783b */ /* 0x000f220000000200 */
[C---:B---3--:R-:W-:Y:S06]  /*41c0*/  HMMA.16816.F32 R24, R48.reuse, R36, R24 ;  /* 0x000000243018723c */ /* 0x048fec0000001818 */
[C---:B------:R-:W-:Y:S01]  /*41d0*/  HMMA.16816.F32 R20, R48.reuse, R38, R20 ;  /* 0x000000263014723c */ /* 0x040fe20000001814 */
[----:B------:R-:W3:Y:S05]  /*41e0*/  LDSM.16.M88.4 R36, [R184+0x1800] ;  /* 0x00180000b824783b */ /* 0x000eea0000000200 */
[C---:B-1----:R-:W-:Y:S06]  /*41f0*/  HMMA.16816.F32 R16, R48.reuse, R8, R16 ;  /* 0x000000083010723c */ /* 0x042fec0000001810 */
[C---:B------:R-:W-:Y:S01]  /*4200*/  HMMA.16816.F32 R64, R48.reuse, R10, R64 ;  /* 0x0000000a3040723c */ /* 0x040fe20000001840 */
[----:B------:R-:W1:Y:S05]  /*4210*/  LDSM.16.M88.4 R8, [R197+0x8000] ;  /* 0x00800000c508783b */ /* 0x000e6a0000000200 */
[C---:B------:R-:W-:Y:S06]  /*4220*/  HMMA.16816.F32 R60, R48.reuse, R72, R60 ;  /* 0x00000048303c723c */ /* 0x040fec000000183c */
[C---:B------:R-:W-:Y:S01]  /*4230*/  HMMA.16816.F32 R56, R48.reuse, R74, R56 ;  /* 0x0000004a3038723c */ /* 0x040fe20000001838 */
[----:B------:R-:W-:Y:S05]  /*4240*/  LDSM.16.M88.4 R72, [R195+0x3800] ;  /* 0x00380000c348783b */ /* 0x000fea0000000200 */
[C---:B--2---:R-:W-:Y:S06]  /*4250*/  HMMA.16816.F32 R52, R48.reuse, R68, R52 ;  /* 0x000000443034723c */ /* 0x044fec0000001834 */
[----:B------:R-:W-:Y:S01]  /*4260*/  HMMA.16816.F32 R48, R48, R70, R28 ;  /* 0x000000463030723c */ /* 0x000fe2000000181c */
[----:B------:R-:W2:Y:S04]  /*4270*/  LDSM.16.M88.4 R28, [R197+0x8800] ;  /* 0x00880000c51c783b */ /* 0x000ea80000000200 */
[----:B------:R-:W-:Y:S01]  /*4280*/  LDSM.16.M88.4 R68, [R196+0x2000] ;  /* 0x00200000c444783b */ /* 0x000fe20000000200 */
[C---:B----4-:R-:W-:Y:S06]  /*4290*/  HMMA.16816.F32 R24, R32.reuse, R44, R24 ;  /* 0x0000002c2018723c */ /* 0x050fec0000001818 */
[C---:B------:R-:W-:Y:S01]  /*42a0*/  HMMA.16816.F32 R20, R32.reuse, R46, R20 ;  /* 0x0000002e2014723c */ /* 0x040fe20000001814 */
[----:B------:R-:W-:Y:S05]  /*42b0*/  LDSM.16.M88.4 R44, [R195+0x2000] ;  /* 0x00200000c32c783b */ /* 0x000fea0000000200 */
[C---:B------:R-:W-:Y:S06]  /*42c0*/  HMMA.16816.F32 R16, R32.reuse, R12, R16 ;  /* 0x0000000c2010723c */ /* 0x040fec0000001810 */
[C---:B------:R-:W-:Y:S01]  /*42d0*/  HMMA.16816.F32 R64, R32.reuse, R14, R64 ;  /* 0x0000000e2040723c */ /* 0x040fe20000001840 */
[----:B------:R-:W4:Y:S05]  /*42e0*/  LDSM.16.M88.4 R12, [R197+0x9000] ;  /* 0x00900000c50c783b */ /* 0x000f2a0000000200 */
[C---:B------:R-:W-:Y:S06]  /*42f0*/  HMMA.16816.F32 R60, R32.reuse, R40, R60 ;  /* 0x00000028203c723c */ /* 0x040fec000000183c */
[C---:B------:R-:W-:Y:S01]  /*4300*/  HMMA.16816.F32 R56, R32.reuse, R42, R56 ;  /* 0x0000002a2038723c */ /* 0x040fe20000001838 */
[----:B------:R-:W-:Y:S05]  /*4310*/  LDSM.16.M88.4 R40, [R191+0x8000] ;  /* 0x00800000bf28783b */ /* 0x000fea0000000200 */
[C---:B---3--:R-:W-:Y:S06]  /*4320*/  HMMA.16816.F32 R52, R32.reuse, R36, R52 ;  /* 0x000000242034723c */ /* 0x048fec0000001834 */
[----:B------:R-:W-:Y:S01]  /*4330*/  HMMA.16816.F32 R48, R32, R38, R48 ;  /* 0x000000262030723c */ /* 0x000fe20000001830 */
[----:B------:R-:W3:Y:S04]  /*4340*/  LDSM.16.M88.4 R32, [R195+0x2800] ;  /* 0x00280000c320783b */ /* 0x000ee80000000200 */
[----:B------:R-:W-:Y:S01]  /*4350*/  LDSM.16.M88.4 R36, [R191+0x8800] ;  /* 0x00880000bf24783b */ /* 0x000fe20000000200 */
[C---:B-1----:R-:W-:Y:S06]  /*4360*/  HMMA.16816.F32 R24, R76.reuse, R8, R24 ;  /* 0x000000084c18723c */ /* 0x042fec0000001818 */
[C---:B------:R-:W-:Y:S01]  /*4370*/  HMMA.16816.F32 R20, R76.reuse, R10, R20 ;  /* 0x0000000a4c14723c */ /* 0x040fe20000001814 */
[----:B------:R-:W1:Y:S05]  /*4380*/  LDSM.16.M88.4 R8, [R195+0x3000] ;  /* 0x00300000c308783b */ /* 0x000e6a0000000200 */
[C---:B--2---:R-:W-:Y:S06]  /*4390*/  HMMA.16816.F32 R16, R76.reuse, R28, R16 ;  /* 0x0000001c4c10723c */ /* 0x044fec0000001810 */
[C---:B------:R-:W-:Y:S01]  /*43a0*/  HMMA.16816.F32 R64, R76.reuse, R30, R64 ;  /* 0x0000001e4c40723c */ /* 0x040fe20000001840 */
[----:B------:R-:W2:Y:S05]  /*43b0*/  LDSM.16.M88.4 R28, [R194+0x2000] ;  /* 0x00200000c21c783b */ /* 0x000eaa0000000200 */
[C---:B----4-:R-:W-:Y:S06]  /*43c0*/  HMMA.16816.F32 R60, R76.reuse, R12, R60 ;  /* 0x0000000c4c3c723c */ /* 0x050fec000000183c */
[C---:B------:R-:W-:Y:S01]  /*43d0*/  HMMA.16816.F32 R56, R76.reuse, R14, R56 ;  /* 0x0000000e4c38723c */ /* 0x040fe20000001838 */
[----:B------:R-:W4:Y:S05]  /*43e0*/  LDSM.16.M88.4 R12, [R191+0x9000] ;  /* 0x00900000bf0c783b */ /* 0x000f2a0000000200 */
        /* <DEDUP_REMOVED lines=8> */
[C---:B------:R-:W-:Y:S01]  /*4470*/  HMMA.16816.F32 R64, R68.reuse, R34, R64 ;  /* 0x000000224440723c */ /* 0x040fe20000001840 */
[----:B------:R-:W3:Y:S05]  /*4480*/  LDSM.16.M88.4 R32, [R191+0x9800] ;  /* 0x00980000bf20783b */ /* 0x000eea0000000200 */
[C---:B-1----:R-:W-:Y:S06]  /*4490*/  HMMA.16816.F32 R60, R68.reuse, R8, R60 ;  /* 0x00000008443c723c */ /* 0x042fec000000183c */
        /* <DEDUP_REMOVED lines=9> */
[C---:B----4-:R-:W-:Y:S06]  /*4530*/  HMMA.16816.F32 R60, R28.reuse, R12, R60 ;  /* 0x0000000c1c3c723c */ /* 0x050fec000000183c */
[C---:B------:R-:W-:Y:S01]  /*4540*/  HMMA.16816.F32 R56, R28.reuse, R14, R56 ;  /* 0x0000000e1c38723c */ /* 0x040fe20000001838 */
[----:B------:R-:W2:Y:S05]  /*4550*/  LDSM.16.M88.4 R12, [R198+0x4000] ;  /* 0x00400000c60c783b */ /* 0x000eaa0000000200 */
[C---:B---3--:R-:W-:Y:S06]  /*4560*/  HMMA.16816.F32 R52, R28.reuse, R32, R52 ;  /* 0x000000201c34723c */ /* 0x048fec0000001834 */
        /* <DEDUP_REMOVED lines=8> */
[----:B------:R-:W4:Y:S03]  /*45f0*/  LDSM.16.M88.4 R8, [R195+0x4000] ;  /* 0x00400000c308783b */ /* 0x000f260000000200 */
[C---:B------:R-:W-:Y:S06]  /*4600*/  HMMA.16816.F32 R60, R44.reuse, R72, R60 ;  /* 0x000000482c3c723c */ /* 0x040fec000000183c */
[C---:B------:R-:W-:Y:S06]  /*4610*/  HMMA.16816.F32 R52, R44.reuse, R68, R52 ;  /* 0x000000442c34723c */ /* 0x040fec0000001834 */
[----:B------:R-:W-:Y:S01]  /*4620*/  HMMA.16816.F32 R48, R44, R70, R48 ;  /* 0x000000462c30723c */ /* 0x000fe20000001830 */
[----:B------:R-:W-:Y:S05]  /*4630*/  LDSM.16.M88.4 R68, [R195+0x5800] ;  /* 0x00580000c344783b */ /* 0x000fea0000000200 */
[----:B--2---:R-:W-:Y:S06]  /*4640*/  HMMA.16816.F32 R24, R12, R40, R24 ;  /* 0x000000280c18723c */ /* 0x004fec0000001818 */
[----:B------:R-:W-:Y:S01]  /*4650*/  HMMA.16816.F32 R56, R44, R74, R56 ;  /* 0x0000004a2c38723c */ /* 0x000fe20000001838 */
[----:B------:R-:W2:Y:S05]  /*4660*/  LDSM.16.M88.4 R72, [R195+0x5000] ;  /* 0x00500000c348783b */ /* 0x000eaa0000000200 */
[----:B------:R-:W-:Y:S01]  /*4670*/  HMMA.16816.F32 R20, R12, R42, R20 ;  /* 0x0000002a0c14723c */ /* 0x000fe20000001814 */
[----:B------:R-:W-:Y:S05]  /*4680*/  LDSM.16.M88.4 R40, [R191+0xa000] ;  /* 0x00a00000bf28783b */ /* 0x000fea0000000200 */
[C---:B------:R-:W-:Y:S06]  /*4690*/  HMMA.16816.F32 R16, R44.reuse, R80, R16 ;  /* 0x000000502c10723c */ /* 0x040fec0000001810 */
[----:B------:R-:W-:Y:S01]  /*46a0*/  HMMA.16816.F32 R64, R44, R82, R64 ;  /* 0x000000522c40723c */ /* 0x000fe20000001840 */
[----:B------:R-:W2:Y:S04]  /*46b0*/  LDSM.16.M88.4 R44, [R194+0x4000] ;  /* 0x00400000c22c783b */ /* 0x000ea80000000200 */
[----:B------:R-:W2:Y:S01]  /*46c0*/  LDSM.16.M88.4 R80, [R195+0x4800] ;  /* 0x00480000c350783b */ /* 0x000ea20000000200 */
[C---:B---3--:R-:W-:Y:S06]  /*46d0*/  HMMA.16816.F32 R60, R12.reuse, R32, R60 ;  /* 0x000000200c3c723c */ /* 0x048fec000000183c */
[C---:B-1----:R-:W-:Y:S06]  /*46e0*/  HMMA.16816.F32 R52, R12.reuse, R28, R52 ;  /* 0x0000001c0c34723c */ /* 0x042fec0000001834 */
[----:B------:R-:W-:Y:S01]  /*46f0*/  HMMA.16816.F32 R48, R12, R30, R48 ;  /* 0x0000001e0c30723c */ /* 0x000fe20000001830 */
[----:B------:R-:W-:Y:S05]  /*4700*/  LDSM.16.M88.4 R28, [R191+0xb800] ;  /* 0x00b80000bf1c783b */ /* 0x000fea0000000200 */
[----:B----4-:R-:W-:Y:S06]  /*4710*/  HMMA.16816.F32 R24, R76, R8, R24 ;  /* 0x000000084c18723c */ /* 0x010fec0000001818 */
[----:B------:R-:W-:Y:S01]  /*4720*/  HMMA.16816.F32 R56, R12, R34, R56 ;  /* 0x000000220c38723c */ /* 0x000fe20000001838 */
[----:B------:R-:W1:Y:S05]  /*4730*/  LDSM.16.M88.4 R32, [R191+0xb000] ;  /* 0x00b00000bf20783b */ /* 0x000e6a0000000200 */
[----:B------:R-:W-:Y:S01]  /*4740*/  HMMA.16816.F32 R20, R76, R10, R20 ;  /* 0x0000000a4c14723c */ /* 0x000fe20000001814 */
[----:B------:R-:W-:Y:S05]  /*4750*/  LDSM.16.M88.4 R8, [R193+0x4000] ;  /* 0x00400000c108783b */ /* 0x000fea0000000200 */
[C---:B------:R-:W-:Y:S06]  /*4760*/  HMMA.16816.F32 R16, R12.reuse, R36, R16 ;  /* 0x000000240c10723c */ /* 0x040fec0000001810 */
[----:B------:R-:W-:Y:S01]  /*4770*/  HMMA.16816.F32 R64, R12, R38, R64 ;  /* 0x000000260c40723c */ /* 0x000fe20000001840 */
[----:B------:R-:W3:Y:S04]  /*4780*/  LDSM.16.M88.4 R12, [R184+0x4000] ;  /* 0x00400000b80c783b */ /* 0x000ee80000000200 */
[----:B------:R-:W4:Y:S01]  /*4790*/  LDSM.16.M88.4 R36, [R191+0xa800] ;  /* 0x00a80000bf24783b */ /* 0x000f220000000200 */
[C---:B--2---:R-:W-:Y:S06]  /*47a0*/  HMMA.16816.F32 R60, R76.reuse, R72, R60 ;  /* 0x000000484c3c723c */ /* 0x044fec000000183c */
[C---:B------:R-:W-:Y:S06]  /*47b0*/  HMMA.16816.F32 R52, R76.reuse, R68, R52 ;  /* 0x000000444c34723c */ /* 0x040fec0000001834 */
[----:B------:R-:W-:Y:S01]  /*47c0*/  HMMA.16816.F32 R68, R76, R70, R48 ;  /* 0x000000464c44723c */ /* 0x000fe20000001830 */
[----:B------:R-:W-:Y:S05]  /*47d0*/  LDSM.16.M88.4 R48, [R184+0x4800] ;  /* 0x00480000b830783b */ /* 0x000fea0000000200 */
[----:B------:R-:W-:Y:S06]  /*47e0*/  HMMA.16816.F32 R24, R44, R40, R24 ;  /* 0x000000282c18723c */ /* 0x000fec0000001818 */
[----:B------:R-:W-:Y:S06]  /*47f0*/  HMMA.16816.F32 R56, R76, R74, R56 ;  /* 0x0000004a4c38723c */ /* 0x000fec0000001838 */
[----:B------:R-:W-:Y:S01]  /*4800*/  HMMA.16816.F32 R40, R44, R42, R20 ;  /* 0x0000002a2c28723c */ /* 0x000fe20000001814 */
[----:B------:R-:W2:Y:S05]  /*4810*/  LDSM.16.M88.4 R20, [R184+0x5000] ;  /* 0x00500000b814783b */ /* 0x000eaa0000000200 */
[C---:B------:R-:W-:Y:S06]  /*4820*/  HMMA.16816.F32 R16, R76.reuse, R80, R16 ;  /* 0x000000504c10723c */ /* 0x040fec0000001810 */
[----:B------:R-:W-:Y:S06]  /*4830*/  HMMA.16816.F32 R64, R76, R82, R64 ;  /* 0x000000524c40723c */ /* 0x000fec0000001840 */
[C---:B-1----:R-:W-:Y:S06]  /*4840*/  HMMA.16816.F32 R60, R44.reuse, R32, R60 ;  /* 0x000000202c3c723c */ /* 0x042fec000000183c */
[C---:B------:R-:W-:Y:S06]  /*4850*/  HMMA.16816.F32 R52, R44.reuse, R28, R52 ;  /* 0x0000001c2c34723c */ /* 0x040fec0000001834 */
[----:B------:R-:W-:Y:S01]  /*4860*/  HMMA.16816.F32 R68, R44, R30, R68 ;  /* 0x0000001e2c44723c */ /* 0x000fe20000001844 */
[----:B------:R-:W1:Y:S01]  /*4870*/  LDSM.16.M88.4 R28, [R184+0x5800] ;  /* 0x00580000b81c783b */ /* 0x000e620000000200 */
[----:B------:R-:W-:-:S04]  /*4880*/  DEPBAR.LE SB0, 0x0 ;  /* 0x000080000000791a */ /* 0x000fc80000000000 */
[----:B---3--:R-:W-:Y:S06]  /*4890*/  HMMA.16816.F32 R24, R8, R12, R24 ;  /* 0x0000000c0818723c */ /* 0x008fec0000001818 */
[----:B------:R-:W-:Y:S01]  /*48a0*/  HMMA.16816.F32 R56, R44, R34, R56 ;  /* 0x000000222c38723c */ /* 0x000fe20000001838 */
[----:B------:R-:W-:Y:S01]  /*48b0*/  SHF.R.S32.HI R13, RZ, 0x1f, R86 ;  /* 0x0000001fff0d7819 */ /* 0x000fe20000011456 */
[----:B------:R-:W-:-:S03]  /*48c0*/  IMAD R12, R133, 0x40, R2 ;  /* 0x00000040850c7824 */ /* 0x000fc600078e0202 */
[----:B------:R-:W-:Y:S01]  /*48d0*/  LEA.HI R86, R13, R86, RZ, 0x2 ;  /* 0x000000560d567211 */ /* 0x000fe200078f10ff */
[C---:B----4-:R-:W-:Y:S01]  /*48e0*/  HMMA.16816.F32 R16, R44.reuse, R36, R16 ;  /* 0x000000242c10723c */ /* 0x050fe20000001810 */
[C---:B------:R-:W-:Y:S02]  /*48f0*/  VIADD R13, R12.reuse, 0xffffffc8 ;  /* 0xffffffc80c0d7836 */ /* 0x040fe40000000000 */
[----:B------:R-:W-:Y:S01]  /*4900*/  SHF.R.S32.HI R86, RZ, 0x2, R86 ;  /* 0x00000002ff567819 */ /* 0x000fe20000011456 */
[C---:B------:R-:W-:Y:S02]  /*4910*/  VIADD R35, R12.reuse, 0xffffffd1 ;  /* 0xffffffd10c237836 */ /* 0x040fe40000000000 */
[----:B------:R-:W-:Y:S01]  /*4920*/  HMMA.16816.F32 R64, R44, R38, R64 ;  /* 0x000000262c40723c */ /* 0x000fe20000001840 */
[----:B------:R-:W-:Y:S01]  /*4930*/  VIADD R37, R12, 0xffffffd0 ;  /* 0xffffffd00c257836 */ /* 0x000fe20000000000 */
[-C--:B------:R-:W-:Y:S01]  /*4940*/  ISETP.GE.AND P0, PT, R13, R134.reuse, PT ;  /* 0x000000860d00720c */ /* 0x080fe20003f06270 */
[----:B------:R-:W-:Y:S01]  /*4950*/  IMAD R87, R87, 0x10, R86 ;  /* 0x0000001057577824 */ /* 0x000fe200078e0256 */
[----:B------:R-:W-:-:S02]  /*4960*/  ISETP.GE.AND P4, PT, R35, R134, PT ;  /* 0x000000862300720c */ /* 0x000fc40003f86270 */
[----:B--2---:R-:W-:Y:S01]  /*4970*/  HMMA.16816.F32 R60, R8, R20, R60 ;  /* 0x00000014083c723c */ /* 0x004fe2000000183c */
[----:B------:R-:W-:Y:S01]  /*4980*/  IMAD.IADD R2, R88, 0x1, R87 ;  /* 0x0000000158027824 */ /* 0x000fe200078e0257 */
[----:B------:R-:W-:Y:S01]  /*4990*/  ISETP.GE.AND P5, PT, R37, R134, PT ;  /* 0x000000862500720c */ /* 0x000fe20003fa6270 */
[----:B------:R-:W-:-:S03]  /*49a0*/  VIADD R39, R12, 0xffffffe0 ;  /* 0xffffffe00c277836 */ /* 0x000fc60000000000 */
[----:B------:R-:W-:Y:S01]  /*49b0*/  HMMA.16816.F32 R40, R8, R14, R40 ;  /* 0x0000000e0828723c */ /* 0x000fe20000001828 */
[----:B------:R-:W-:Y:S01]  /*49c0*/  IADD3 R20, R134, R2, -R205 ;  /* 0x0000000286147210 */ /* 0x000fe20007ffe8cd */
[----:B------:R-:W-:-:S04]  /*49d0*/  VIADD R21, R12, 0xffffffc0 ;  /* 0xffffffc00c157836 */ /* 0x000fc80000000000 */
[----:B------:R-:W-:Y:S01]  /*49e0*/  HMMA.16816.F32 R56, R8, R22, R56 ;  /* 0x000000160838723c */ /* 0x000fe20000001838 */
[----:B------:R-:W-:Y:S01]  /*49f0*/  VIADD R15, R12, 0xffffffc1 ;  /* 0xffffffc10c0f7836 */ /* 0x000fe20000000000 */
[----:B------:R-:W-:-:S03]  /*4a00*/  ISETP.GE.AND P2, PT, R21, R134, PT ;  /* 0x000000861500720c */ /* 0x000fc60003f46270 */
[C---:B------:R-:W-:Y:S01]  /*4a10*/  IMAD.IADD R14, R20.reuse, 0x1, -R15 ;  /* 0x00000001140e7824 */ /* 0x040fe200078e0a0f */
[C---:B------:R-:W-:Y:S01]  /*4a20*/  HMMA.16816.F32 R16, R8.reuse, R48, R16 ;  /* 0x000000300810723c */ /* 0x040fe20000001810 */
[C---:B------:R-:W-:Y:S01]  /*4a30*/  IMAD.IADD R23, R20.reuse, 0x1, -R13 ;  /* 0x0000000114177824 */ /* 0x040fe200078e0a0d */
[----:B------:R-:W-:Y:S01]  /*4a40*/  BAR.SYNC.DEFER_BLOCKING 0x0 ;  /* 0x0000000000007b1d */ /* 0x000fe20000010000 */
[C---:B------:R-:W-:Y:S01]  /*4a50*/  IMAD.IADD R22, R20.reuse, 0x1, -R21 ;  /* 0x0000000114167824 */ /* 0x040fe200078e0a15 */
[----:B------:R-:W-:Y:S02]  /*4a60*/  IABS R14, R14 ;  /* 0x0000000e000e7213 */ /* 0x000fe40000000000 */
[----:B------:R-:W-:Y:S01]  /*4a70*/  IABS R6, R23 ;  /* 0x0000001700067213 */ /* 0x000fe20000000000 */
[C---:B------:R-:W-:Y:S01]  /*4a80*/  HMMA.16816.F32 R64, R8.reuse, R50, R64 ;  /* 0x000000320840723c */ /* 0x040fe20000001840 */
[----:B------:R-:W-:Y:S02]  /*4a90*/  IABS R22, R22 ;  /* 0x0000001600167213 */ /* 0x000fe40000000000 */
[----:B------:R-:W-:Y:S01]  /*4aa0*/  ISETP.GE.AND P1, PT, R15, R134, PT ;  /* 0x000000860f00720c */ /* 0x000fe20003f26270 */
[----:B------:R-:W-:Y:S01]  /*4ab0*/  IMAD.MOV.U32 R33, RZ, RZ, R6 ;  /* 0x000000ffff217224 */ /* 0x000fe200078e0006 */
[----:B------:R-:W-:Y:S01]  /*4ac0*/  I2FP.F32.S32 R6, R14 ;  /* 0x0000000e00067245 */ /* 0x000fe20000201400 */
[----:B-1----:R-:W-:Y:S01]  /*4ad0*/  HMMA.16816.F32 R68, R8, R30, R68 ;  /* 0x0000001e0844723c */ /* 0x002fe20000001844 */
[----:B------:R-:W-:Y:S01]  /*4ae0*/  I2FP.F32.S32 R23, R22 ;  /* 0x0000001600177245 */ /* 0x000fe20000201400 */
[----:B------:R-:W-:Y:S01]  /*4af0*/  IMAD.IADD R14, R20, 0x1, -R35 ;  /* 0x00000001140e7824 */ /* 0x000fe200078e0a23 */
[----:B------:R-:W-:-:S03]  /*4b00*/  I2FP.F32.S32 R33, R33 ;  /* 0x0000002100217245 */ /* 0x000fc60000201400 */
[----:B------:R-:W-:Y:S01]  /*4b10*/  HMMA.16816.F32 R52, R8, R28, R52 ;  /* 0x0000001c0834723c */ /* 0x000fe20000001834 */
[C---:B------:R-:W-:Y:S02]  /*4b20*/  VIADD R31, R12.reuse, 0xffffffc9 ;  /* 0xffffffc90c1f7836 */ /* 0x040fe40000000000 */
[----:B------:R-:W-:Y:S01]  /*4b30*/  FFMA.FTZ R24, R23, -UR5, R24 ;  /* 0x8000000517187c23 */ /* 0x000fe20008010018 */
[----:B------:R-:W-:Y:S01]  /*4b40*/  VIADD R23, R12, 0xffffffd9 ;  /* 0xffffffd90c177836 */ /* 0x000fe20000000000 */
[----:B------:R-:W-:Y:S01]  /*4b50*/  IABS R14, R14 ;  /* 0x0000000e000e7213 */ /* 0x000fe20000000000 */
[----:B------:R-:W-:Y:S01]  /*4b60*/  FFMA.FTZ R33, R33, -UR5, R40 ;  /* 0x8000000521217c23 */ /* 0x000fe20008010028 */
[----:B------:R-:W-:Y:S01]  /*4b70*/  ISETP.GE.AND P6, PT, R31, R134, PT ;  /* 0x000000861f00720c */ /* 0x000fe20003fc6270 */
[----:B------:R-:W-:Y:S01]  /*4b80*/  FFMA.FTZ R8, R6, -UR5, R25 ;  /* 0x8000000506087c23 */ /* 0x000fe20008010019 */
[C---:B------:R-:W-:Y:S01]  /*4b90*/  IMAD.IADD R6, R20.reuse, 0x1, -R31 ;  /* 0x0000000114067824 */ /* 0x040fe200078e0a1f */
[----:B------:R-:W-:Y:S01]  /*4ba0*/  I2FP.F32.S32 R14, R14 ;  /* 0x0000000e000e7245 */ /* 0x000fe20000201400 */
[C---:B------:R-:W-:Y:S01]  /*4bb0*/  IMAD.IADD R9, R20.reuse, 0x1, -R37 ;  /* 0x0000000114097824 */ /* 0x040fe200078e0a25 */
[----:B------:R-:W-:Y:S01]  /*4bc0*/  FSEL R33, R33, -INF , !P0 ;  /* 0xff80000021217808 */ /* 0x000fe20004000000 */
[----:B------:R-:W-:Y:S01]  /*4bd0*/  IMAD.IADD R10, R20, 0x1, -R23 ;  /* 0x00000001140a7824 */ /* 0x000fe200078e0a17 */
[----:B------:R-:W-:Y:S01]  /*4be0*/  IABS R6, R6 ;  /* 0x0000000600067213 */ /* 0x000fe20000000000 */
[----:B------:R-:W-:Y:S01]  /*4bf0*/  VIADD R25, R12, 0xffffffd8 ;  /* 0xffffffd80c197836 */ /* 0x000fe20000000000 */
[----:B------:R-:W-:Y:S01]  /*4c00*/  IABS R9, R9 ;  /* 0x0000000900097213 */ /* 0x000fe20000000000 */
[----:B------:R-:W-:Y:S01]  /*4c10*/  FFMA.FTZ R17, R14, -UR5, R17 ;  /* 0x800000050e117c23 */ /* 0x000fe20008010011 */
[----:B------:R-:W-:Y:S01]  /*4c20*/  I2FP.F32.S32 R6, R6 ;  /* 0x0000000600067245 */ /* 0x000fe20000201400 */
[----:B------:R-:W-:Y:S01]  /*4c30*/  IMAD.IADD R11, R20, 0x1, -R25 ;  /* 0x00000001140b7824 */ /* 0x000fe200078e0a19 */
[----:B------:R-:W-:-:S02]  /*4c40*/  IABS R10, R10 ;  /* 0x0000000a000a7213 */ /* 0x000fc40000000000 */
[----:B------:R-:W-:Y:S01]  /*4c50*/  I2FP.F32.S32 R9, R9 ;  /* 0x0000000900097245 */ /* 0x000fe20000201400 */
[----:B------:R-:W-:Y:S01]  /*4c60*/  FFMA.FTZ R29, R6, -UR5, R41 ;  /* 0x80000005061d7c23 */ /* 0x000fe20008010029 */
[----:B------:R-:W-:Y:S02]  /*4c70*/  I2FP.F32.S32 R10, R10 ;  /* 0x0000000a000a7245 */ /* 0x000fe40000201400 */
[----:B------:R-:W-:Y:S01]  /*4c80*/  IABS R11, R11 ;  /* 0x0000000b000b7213 */ /* 0x000fe20000000000 */
[----:B------:R-:W-:Y:S01]  /*4c90*/  FFMA.FTZ R6, R9, -UR5, R16 ;  /* 0x8000000509067c23 */ /* 0x000fe20008010010 */
[----:B------:R-:W-:Y:S02]  /*4ca0*/  VIADD R16, R20, 0x8 ;  /* 0x0000000814107836 */ /* 0x000fe40000000000 */
[----:B------:R-:W-:Y:S01]  /*4cb0*/  FFMA.FTZ R9, R10, -UR5, R65 ;  /* 0x800000050a097c23 */ /* 0x000fe20008010041 */
[----:B------:R-:W-:Y:S01]  /*4cc0*/  IMAD.IADD R10, R20, 0x1, -R39 ;  /* 0x00000001140a7824 */ /* 0x000fe200078e0a27 */
[----:B------:R-:W-:Y:S01]  /*4cd0*/  I2FP.F32.S32 R11, R11 ;  /* 0x0000000b000b7245 */ /* 0x000fe20000201400 */
[C---:B------:R-:W-:Y:S01]  /*4ce0*/  IMAD.IADD R21, R16.reuse, 0x1, -R21 ;  /* 0x0000000110157824 */ /* 0x040fe200078e0a15 */
[----:B------:R-:W-:Y:S01]  /*4cf0*/  ISETP.GE.AND P3, PT, R25, R134, PT ;  /* 0x000000861900720c */ /* 0x000fe20003f66270 */
[C---:B------:R-:W-:Y:S01]  /*4d00*/  IMAD.IADD R15, R16.reuse, 0x1, -R15 ;  /* 0x00000001100f7824 */ /* 0x040fe200078e0a0f */
[----:B------:R-:W-:Y:S01]  /*4d10*/  IABS R10, R10 ;  /* 0x0000000a000a7213 */ /* 0x000fe20000000000 */
[C---:B------:R-:W-:Y:S01]  /*4d20*/  IMAD.IADD R13, R16.reuse, 0x1, -R13 ;  /* 0x00000001100d7824 */ /* 0x040fe200078e0a0d */
[----:B------:R-:W-:Y:S01]  /*4d30*/  IABS R21, R21 ;  /* 0x0000001500157213 */ /* 0x000fe20000000000 */
[C---:B------:R-:W-:Y:S01]  /*4d40*/  IMAD.IADD R31, R16.reuse, 0x1, -R31 ;  /* 0x00000001101f7824 */ /* 0x040fe200078e0a1f */
[----:B------:R-:W-:Y:S01]  /*4d50*/  IABS R15, R15 ;  /* 0x0000000f000f7213 */ /* 0x000fe20000000000 */
[----:B------:R-:W-:Y:S01]  /*4d60*/  IMAD.IADD R22, R16, 0x1, -R23 ;  /* 0x0000000110167824 */ /* 0x000fe200078e0a17 */
[----:B------:R-:W-:Y:S01]  /*4d70*/  I2FP.F32.S32 R41, R10 ;  /* 0x0000000a00297245 */ /* 0x000fe20000201400 */
[----:B------:R-:W-:Y:S01]  /*4d80*/  FFMA.FTZ R11, R11, -UR5, R64 ;  /* 0x800000050b0b7c23 */ /* 0x000fe20008010040 */
[----:B------:R-:W-:-:S02]  /*4d90*/  I2FP.F32.S32 R21, R21 ;  /* 0x0000001500157245 */ /* 0x000fc40000201400 */
[----:B------:R-:W-:Y:S01]  /*4da0*/  I2FP.F32.S32 R10, R15 ;  /* 0x0000000f000a7245 */ /* 0x000fe20000201400 */
[----:B------:R-:W-:Y:S01]  /*4db0*/  IMAD.IADD R15, R16, 0x1, -R25 ;  /* 0x00000001100f7824 */ /* 0x000fe200078e0a19 */
[----:B------:R-:W-:Y:S01]  /*4dc0*/  IABS R13, R13 ;  /* 0x0000000d000d7213 */ /* 0x000fe20000000000 */
[----:B------:R-:W-:Y:S01]  /*4dd0*/  FFMA.FTZ R21, R21, -UR5, R26 ;  /* 0x8000000515157c23 */ /* 0x000fe2000801001a */
[----:B------:R-:W-:Y:S01]  /*4de0*/  IABS R31, R31 ;  /* 0x0000001f001f7213 */ /* 0x000fe20000000000 */
[----:B------:R-:W-:Y:S01]  /*4df0*/  FFMA.FTZ R10, R10, -UR5, R27 ;  /* 0x800000050a0a7c23 */ /* 0x000fe2000801001b */
[----:B------:R-:W-:Y:S01]  /*4e00*/  I2FP.F32.S32 R13, R13 ;  /* 0x0000000d000d7245 */ /* 0x000fe20000201400 */
[----:B------:R-:W-:Y:S01]  /*4e10*/  VIADD R25, R12, 0xffffffe9 ;  /* 0xffffffe90c197836 */ /* 0x000fe20000000000 */
[----:B------:R-:W-:Y:S01]  /*4e20*/  FSEL R30, R21, -INF , !P2 ;  /* 0xff800000151e7808 */ /* 0x000fe20005000000 */
[----:B------:R-:W-:Y:S01]  /*4e30*/  IMAD.IADD R21, R16, 0x1, -R37 ;  /* 0x0000000110157824 */ /* 0x000fe200078e0a25 */
[----:B------:R-:W-:Y:S01]  /*4e40*/  FSEL R28, R10, -INF , !P1 ;  /* 0xff8000000a1c7808 */ /* 0x000fe20004800000 */
[----:B------:R-:W-:-:S02]  /*4e50*/  IMAD.IADD R10, R16, 0x1, -R35 ;  /* 0x00000001100a7824 */ /* 0x000fc400078e0a23 */
[----:B------:R-:W-:Y:S01]  /*4e60*/  FFMA.FTZ R26, R13, -UR5, R42 ;  /* 0x800000050d1a7c23 */ /* 0x000fe2000801002a */
[----:B------:R-:W-:Y:S01]  /*4e70*/  IMAD.IADD R13, R16, 0x1, -R39 ;  /* 0x00000001100d7824 */ /* 0x000fe200078e0a27 */
[----:B------:R-:W-:Y:S01]  /*4e80*/  IABS R21, R21 ;  /* 0x0000001500157213 */ /* 0x000fe20000000000 */
[C---:B------:R-:W-:Y:S01]  /*4e90*/  VIADD R37, R12.reuse, 0xffffffe1 ;  /* 0xffffffe10c257836 */ /* 0x040fe20000000000 */
[----:B------:R-:W-:Y:S01]  /*4ea0*/  IABS R10, R10 ;  /* 0x0000000a000a7213 */ /* 0x000fe20000000000 */
[----:B------:R-:W-:Y:S01]  /*4eb0*/  VIADD R35, R12, 0xffffffe8 ;  /* 0xffffffe80c237836 */ /* 0x000fe20000000000 */
[----:B------:R-:W-:Y:S01]  /*4ec0*/  IABS R13, R13 ;  /* 0x0000000d000d7213 */ /* 0x000fe20000000000 */
[C---:B------:R-:W-:Y:S01]  /*4ed0*/  IMAD.IADD R34, R20.reuse, 0x1, -R37 ;  /* 0x0000000114227824 */ /* 0x040fe200078e0a25 */
[----:B------:R-:W-:Y:S01]  /*4ee0*/  I2FP.F32.S32 R21, R21 ;  /* 0x0000001500157245 */ /* 0x000fe20000201400 */
[----:B------:R-:W-:Y:S01]  /*4ef0*/  IMAD.IADD R32, R20, 0x1, -R35 ;  /* 0x0000000114207824 */ /* 0x000fe200078e0a23 */
[----:B------:R-:W-:Y:S01]  /*4f00*/  IABS R22, R22 ;  /* 0x0000001600167213 */ /* 0x000fe20000000000 */
[----:B------:R-:W-:Y:S01]  /*4f10*/  FFMA.FTZ R60, R41, -UR5, R60 ;  /* 0x80000005293c7c23 */ /* 0x000fe2000801003c */
[----:B------:R-:W-:Y:S01]  /*4f20*/  I2FP.F32.S32 R10, R10 ;  /* 0x0000000a000a7245 */ /* 0x000fe20000201400 */
[----:B------:R-:W-:Y:S01]  /*4f30*/  FFMA.FTZ R18, R21, -UR5, R18 ;  /* 0x8000000515127c23 */ /* 0x000fe20008010012 */
[----:B------:R-:W-:Y:S01]  /*4f40*/  IABS R15, R15 ;  /* 0x0000000f000f7213 */ /* 0x000fe20000000000 */
[----:B------:R-:W-:Y:S01]  /*4f50*/  VIADD R21, R12, 0xfffffff1 ;  /* 0xfffffff10c157836 */ /* 0x000fe20000000000 */
[----:B------:R-:W-:Y:S01]  /*4f60*/  I2FP.F32.S32 R14, R31 ;  /* 0x0000001f000e7245 */ /* 0x000fe20000201400 */
[----:B------:R-:W-:Y:S01]  /*4f70*/  FFMA.FTZ R10, R10, -UR5, R19 ;  /* 0x800000050a0a7c23 */ /* 0x000fe20008010013 */
[----:B------:R-:W-:Y:S01]  /*4f80*/  I2FP.F32.S32 R13, R13 ;  /* 0x0000000d000d7245 */ /* 0x000fe20000201400 */
[----:B------:R-:W-:Y:S01]  /*4f90*/  VIADD R19, R12, 0xfffffff8 ;  /* 0xfffffff80c137836 */ /* 0x000fe20000000000 */
[----:B------:R-:W-:Y:S01]  /*4fa0*/  FSEL R31, R24, -INF , !P2 ;  /* 0xff800000181f7808 */ /* 0x000fe20005000000 */
[----:B------:R-:W-:Y:S01]  /*4fb0*/  FFMA.FTZ R14, R14, -UR5, R43 ;  /* 0x800000050e0e7c23 */ /* 0x000fe2000801002b */
[----:B------:R-:W-:Y:S01]  /*4fc0*/  I2FP.F32.S32 R22, R22 ;  /* 0x0000001600167245 */ /* 0x000fe20000201400 */
[----:B------:R-:W-:Y:S01]  /*4fd0*/  FFMA.FTZ R62, R13, -UR5, R62 ;  /* 0x800000050d3e7c23 */ /* 0x000fe2000801003e */
[-C--:B------:R-:W-:Y:S01]  /*4fe0*/  ISETP.GE.AND P2, PT, R23, R134.reuse, PT ;  /* 0x000000861700720c */ /* 0x080fe20003f46270 */
[----:B------:R-:W-:Y:S01]  /*4ff0*/  VIADD R23, R12, 0xfffffff0 ;  /* 0xfffffff00c177836 */ /* 0x000fe20000000000 */
[----:B------:R-:W-:Y:S01]  /*5000*/  FSEL R27, R8, -INF , !P1 ;  /* 0xff800000081b7808 */ /* 0x000fe20004800000 */
[----:B------:R-:W-:Y:S01]  /*5010*/  FFMA.FTZ R67, R22, -UR5, R67 ;  /* 0x8000000516437c23 */ /* 0x000fe20008010043 */
[----:B------:R-:W-:Y:S01]  /*5020*/  I2FP.F32.S32 R15, R15 ;  /* 0x0000000f000f7245 */ /* 0x000fe20000201400 */
[----:B------:R-:W-:Y:S01]  /*5030*/  IMAD.IADD R24, R20, 0x1, -R25 ;  /* 0x0000000114187824 */ /* 0x000fe200078e0a19 */
[-C--:B------:R-:W-:Y:S01]  /*5040*/  ISETP.GE.AND P1, PT, R39, R134.reuse, PT ;  /* 0x000000862700720c */ /* 0x080fe20003f26270 */
[----:B------:R-:W-:Y:S01]  /*5050*/  VIADD R39, R12, 0xfffffff9 ;  /* 0xfffffff90c277836 */ /* 0x000fe20000000000 */
[----:B------:R-:W-:Y:S01]  /*5060*/  FSEL R12, R18, -INF , !P5 ;  /* 0xff800000120c7808 */ /* 0x000fe20006800000 */
[----:B------:R-:W-:Y:S01]  /*5070*/  FFMA.FTZ R8, R15, -UR5, R66 ;  /* 0x800000050f087c23 */ /* 0x000fe20008010042 */
[----:B------:R-:W-:Y:S01]  /*5080*/  FSEL R13, R17, -INF , !P4 ;  /* 0xff800000110d7808 */ /* 0x000fe20006000000 */
[----:B------:R-:W-:Y:S01]  /*5090*/  IMAD.IADD R22, R20, 0x1, -R23 ;  /* 0x0000000114167824 */ /* 0x000fe200078e0a17 */
[----:B------:R-:W-:Y:S01]  /*50a0*/  FSEL R26, R26, -INF , !P0 ;  /* 0xff8000001a1a7808 */ /* 0x000fe20004000000 */
[C---:B------:R-:W-:Y:S01]  /*50b0*/  IMAD.IADD R18, R20.reuse, 0x1, -R21 ;  /* 0x0000000114127824 */ /* 0x040fe200078e0a15 */
[----:B------:R-:W-:Y:S01]  /*50c0*/  ISETP.GE.AND P0, PT, R37, R134, PT ;  /* 0x000000862500720c */ /* 0x000fe20003f06270 */
[----:B------:R-:W-:Y:S01]  /*50d0*/  IMAD.IADD R17, R20, 0x1, -R19 ;  /* 0x0000000114117824 */ /* 0x000fe200078e0a13 */
[----:B------:R-:W-:Y:S01]  /*50e0*/  FSEL R15, R6, -INF , !P5 ;  /* 0xff800000060f7808 */ /* 0x000fe20006800000 */
[----:B------:R-:W-:Y:S01]  /*50f0*/  IMAD.IADD R20, R20, 0x1, -R39 ;  /* 0x0000000114147824 */ /* 0x000fe200078e0a27 */
[----:B------:R-:W-:Y:S01]  /*5100*/  FSEL R29, R29, -INF , !P6 ;  /* 0xff8000001d1d7808 */ /* 0x000fe20007000000 */
[----:B------:R-:W-:Y:S01]  /*5110*/  IMAD.IADD R37, R16, 0x1, -R37 ;  /* 0x0000000110257824 */ /* 0x000fe200078e0a25 */
[----:B------:R-:W-:-:S02]  /*5120*/  FSEL R14, R14, -INF , !P6 ;  /* 0xff8000000e0e7808 */ /* 0x000fc40007000000 */
[----:B------:R-:W-:Y:S02]  /*5130*/  FSEL R10, R10, -INF , !P4 ;  /* 0xff8000000a0a7808 */ /* 0x000fe40006000000 */
[----:B------:R-:W-:Y:S02]  /*5140*/  FSEL R11, R11, -INF , !P3 ;  /* 0xff8000000b0b7808 */ /* 0x000fe40005800000 */
[----:B------:R-:W-:Y:S02]  /*5150*/  FSEL R8, R8, -INF , !P3 ;  /* 0xff80000008087808 */ /* 0x000fe40005800000 */
[----:B------:R-:W-:Y:S02]  /*5160*/  FSEL R9, R9, -INF , !P2 ;  /* 0xff80000009097808 */ /* 0x000fe40005000000 */
[----:B------:R-:W-:Y:S02]  /*5170*/  FSEL R6, R67, -INF , !P2 ;  /* 0xff80000043067808 */ /* 0x000fe40005000000 */
[----:B------:R-:W-:-:S02]  /*5180*/  IABS R22, R22 ;  /* 0x0000001600167213 */ /* 0x000fc40000000000 */
[-C--:B------:R-:W-:Y:S01]  /*5190*/  ISETP.GE.AND P6, PT, R35, R134.reuse, PT ;  /* 0x000000862300720c */ /* 0x080fe20003fc6270 */
[C---:B------:R-:W-:Y:S01]  /*51a0*/  IMAD.IADD R35, R16.reuse, 0x1, -R35 ;  /* 0x0000000110237824 */ /* 0x040fe200078e0a23 */
[-C--:B------:R-:W-:Y:S01]  /*51b0*/  ISETP.GE.AND P5, PT, R25, R134.reuse, PT ;  /* 0x000000861900720c */ /* 0x080fe20003fa6270 */
[C---:B------:R-:W-:Y:S01]  /*51c0*/  IMAD.IADD R25, R16.reuse, 0x1, -R25 ;  /* 0x0000000110197824 */ /* 0x040fe200078e0a19 */
[-C--:B------:R-:W-:Y:S01]  /*51d0*/  ISETP.GE.AND P4, PT, R23, R134.reuse, PT ;  /* 0x000000861700720c */ /* 0x080fe20003f86270 */
[C---:B------:R-:W-:Y:S01]  /*51e0*/  IMAD.IADD R23, R16.reuse, 0x1, -R23 ;  /* 0x0000000110177824 */ /* 0x040fe200078e0a17 */
[-C--:B------:R-:W-:Y:S01]  /*51f0*/  ISETP.GE.AND P3, PT, R21, R134.reuse, PT ;  /* 0x000000861500720c */ /* 0x080fe20003f66270 */
[C---:B------:R-:W-:Y:S01]  /*5200*/  IMAD.IADD R21, R16.reuse, 0x1, -R21 ;  /* 0x0000000110157824 */ /* 0x040fe200078e0a15 */
[----:B------:R-:W-:Y:S01]  /*5210*/  ISETP.GE.AND P2, PT, R19, R134, PT ;  /* 0x000000861300720c */ /* 0x000fe20003f46270 */
[C---:B------:R-:W-:Y:S01]  /*5220*/  IMAD.IADD R19, R16.reuse, 0x1, -R19 ;  /* 0x0000000110137824 */ /* 0x040fe200078e0a13 */
[----:B------:R-:W-:Y:S01]  /*5230*/  IABS R20, R20 ;  /* 0x0000001400147213 */ /* 0x000fe20000000000 */
[----:B------:R-:W-:Y:S01]  /*5240*/  IMAD.IADD R16, R16, 0x1, -R39 ;  /* 0x0000000110107824 */ /* 0x000fe200078e0a27 */
[----:B------:R-:W-:-:S02]  /*5250*/  FSEL R171, R60, -INF , !P1 ;  /* 0xff8000003cab7808 */ /* 0x000fc40004800000 */
[----:B------:R-:W-:Y:S02]  /*5260*/  FSEL R164, R62, -INF , !P1 ;  /* 0xff8000003ea47808 */ /* 0x000fe40004800000 */
[----:B------:R-:W-:Y:S02]  /*5270*/  IABS R34, R34 ;  /* 0x0000002200227213 */ /* 0x000fe40000000000 */
[----:B------:R-:W-:Y:S02]  /*5280*/  IABS R37, R37 ;  /* 0x0000002500257213 */ /* 0x000fe40000000000 */
[----:B------:R-:W-:Y:S02]  /*5290*/  ISETP.GE.AND P1, PT, R39, R134, PT ;  /* 0x000000862700720c */ /* 0x000fe40003f26270 */
[----:B------:R-:W-:Y:S02]  /*52a0*/  I2FP.F32.S32 R39, R22 ;  /* 0x0000001600277245 */ /* 0x000fe40000201400 */
[----:B------:R-:W-:-:S02]  /*52b0*/  I2FP.F32.S32 R22, R20 ;  /* 0x0000001400167245 */ /* 0x000fc40000201400 */
[----:B------:R-:W-:Y:S01]  /*52c0*/  I2FP.F32.S32 R34, R34 ;  /* 0x0000002200227245 */ /* 0x000fe20000201400 */
[----:B------:R-:W-:Y:S01]  /*52d0*/  FFMA.FTZ R52, R39, -UR5, R52 ;  /* 0x8000000527347c23 */ /* 0x000fe20008010034 */
[----:B------:R-:W-:Y:S01]  /*52e0*/  I2FP.F32.S32 R20, R37 ;  /* 0x0000002500147245 */ /* 0x000fe20000201400 */
[----:B------:R-:W-:Y:S01]  /*52f0*/  FFMA.FTZ R69, R22, -UR5, R69 ;  /* 0x8000000516457c23 */ /* 0x000fe20008010045 */
[----:B------:R-:W-:Y:S01]  /*5300*/  IABS R18, R18 ;  /* 0x0000001200127213 */ /* 0x000fe20000000000 */
[----:B------:R-:W-:Y:S01]  /*5310*/  FFMA.FTZ R61, R34, -UR5, R61 ;  /* 0x80000005223d7c23 */ /* 0x000fe2000801003d */
[----:B------:R-:W-:Y:S01]  /*5320*/  IABS R32, R32 ;  /* 0x0000002000207213 */ /* 0x000fe20000000000 */
[----:B------:R-:W-:Y:S01]  /*5330*/  FFMA.FTZ R20, R20, -UR5, R63 ;  /* 0x8000000514147c23 */ /* 0x000fe2000801003f */
[----:B------:R-:W-:Y:S02]  /*5340*/  I2FP.F32.S32 R18, R18 ;  /* 0x0000001200127245 */ /* 0x000fe40000201400 */
[----:B------:R-:W-:-:S02]  /*5350*/  FSEL R163, R61, -INF , !P0 ;  /* 0xff8000003da37808 */ /* 0x000fc40004000000 */
[----:B------:R-:W-:Y:S01]  /*5360*/  FSEL R216, R20, -INF , !P0 ;  /* 0xff80000014d87808 */ /* 0x000fe20004000000 */
[----:B------:R-:W-:Y:S01]  /*5370*/  FFMA.FTZ R53, R18, -UR5, R53 ;  /* 0x8000000512357c23 */ /* 0x000fe20008010035 */
[----:B------:R-:W-:Y:S02]  /*5380*/  ISETP.GE.AND P0, PT, R133, 0x2, PT ;  /* 0x000000028500780c */ /* 0x000fe40003f06270 */
[----:B------:R-:W-:Y:S02]  /*5390*/  IABS R24, R24 ;  /* 0x0000001800187213 */ /* 0x000fe40000000000 */
[----:B------:R-:W-:Y:S02]  /*53a0*/  IABS R17, R17 ;  /* 0x0000001100117213 */ /* 0x000fe40000000000 */
[----:B------:R-:W-:Y:S02]  /*53b0*/  IABS R35, R35 ;  /* 0x0000002300237213 */ /* 0x000fe40000000000 */
[----:B------:R-:W-:-:S02]  /*53c0*/  IABS R25, R25 ;  /* 0x0000001900197213 */ /* 0x000fc40000000000 */
[----:B------:R-:W-:Y:S02]  /*53d0*/  IABS R23, R23 ;  /* 0x0000001700177213 */ /* 0x000fe40000000000 */
[----:B------:R-:W-:Y:S02]  /*53e0*/  IABS R21, R21 ;  /* 0x0000001500157213 */ /* 0x000fe40000000000 */
[----:B------:R-:W-:Y:S02]  /*53f0*/  IABS R19, R19 ;  /* 0x0000001300137213 */ /* 0x000fe40000000000 */
[----:B------:R-:W-:Y:S02]  /*5400*/  IABS R16, R16 ;  /* 0x0000001000107213 */ /* 0x000fe40000000000 */
[----:B------:R-:W-:Y:S02]  /*5410*/  I2FP.F32.S32 R41, R32 ;  /* 0x0000002000297245 */ /* 0x000fe40000201400 */
[----:B------:R-:W-:-:S02]  /*5420*/  I2FP.F32.S32 R24, R24 ;  /* 0x0000001800187245 */ /* 0x000fc40000201400 */
[----:B------:R-:W-:Y:S01]  /*5430*/  I2FP.F32.S32 R17, R17 ;  /* 0x0000001100117245 */ /* 0x000fe20000201400 */
[----:B------:R-:W-:Y:S01]  /*5440*/  FFMA.FTZ R56, R41, -UR5, R56 ;  /* 0x8000000529387c23 */ /* 0x000fe20008010038 */
        /* <DEDUP_REMOVED lines=12> */
[----:B------:R-:W-:Y:S01]  /*5510*/  FSEL R167, R56, -INF , !P6 ;  /* 0xff80000038a77808 */ /* 0x000fe20007000000 */
[----:B------:R-:W-:Y:S01]  /*5520*/  FFMA.FTZ R70, R19, -UR5, R70 ;  /* 0x8000000513467c23 */ /* 0x000fe20008010046 */
[----:B------:R-:W-:Y:S01]  /*5530*/  FSEL R168, R58, -INF , !P6 ;  /* 0xff8000003aa87808 */ /* 0x000fe20007000000 */
[----:B------:R-:W-:Y:S01]  /*5540*/  FFMA.FTZ R71, R16, -UR5, R71 ;  /* 0x8000000510477c23 */ /* 0x000fe20008010047 */
        /* <DEDUP_REMOVED lines=8> */
[----:B------:R-:W-:Y:S02]  /*55d0*/  FSEL R173, R69, -INF , !P1 ;  /* 0xff80000045ad7808 */ /* 0x000fe40004800000 */
[----:B------:R-:W-:Y:S01]  /*55e0*/  FSEL R166, R71, -INF , !P1 ;  /* 0xff80000047a67808 */ /* 0x000fe20004800000 */
[----:B------:R-:W-:Y:S06]  /*55f0*/  @!P0 BRA `(.L_x_3479) ;  /* 0x0000000c00188947 */ /* 0x000fec0003800000 */
[----:B------:R-:W-:-:S13]  /*5600*/  PLOP3.LUT P1, PT, PT, PT, UP1, 0x40, 0x0 ;  /* 0x000000000000781c */ /* 0x000fda0003f2e818 */
[----:B------:R-:W-:Y:S05]  /*5610*/  @P1 BRA `(.L_x_3480) ;  /* 0x0000000000e81947 */ /* 0x000fea0003800000 */
        /* <DEDUP_REMOVED lines=9> */
[----:B------:R-:W-:Y:S02]  /*56b0*/  ISETP.GE.AND P3, PT, R3, RZ, PT ;  /* 0x000000ff0300720c */ /* 0x000fe40003f66270 */
[----:B------:R-:W-:-:S03]  /*56c0*/  ISETP.GE.AND P1, PT, R23, RZ, PT ;  /* 0x000000ff1700720c */ /* 0x000fc60003f26270 */
        /* <DEDUP_REMOVED lines=21> */
[----:B------:R-:W-:Y:S02]  /*5820*/  ISETP.NE.AND P2, PT, R18, RZ, PT ;  /* 0x000000ff1200720c */ /* 0x000fe40003f45270 */
[----:B------:R-:W-:-:S07]  /*5830*/  LOP3.LUT R16, RZ, R18, RZ, 0x33, !PT ;  /* 0x00000012ff107212 */ /* 0x000fce00078e33ff */
        /* <DEDUP_REMOVED lines=24> */
.L_x_3480:
[----:B------:R-:W-:-:S04]  /*59c0*/  LEA R84, -R84, RZ, 0x6 ;  /* 0x000000ff54547211 */ /* 0x000fc800078e31ff */
[----:B------:R-:W-:-:S07]  /*59d0*/  SHF.R.S32.HI R3, RZ, 0x1f, R84 ;  /* 0x0000001fff037819 */ /* 0x000fce0000011454 */
.L_x_3481:
        /* <DEDUP_REMOVED lines=8> */
[--C-:B------:R-:W-:Y:S01]  /*5a60*/  @!P4 IMAD.X R32, R3, 0x1, R144.reuse, P1 ;  /* 0x000000010320c824 */ /* 0x100fe200008e0690 */
[----:B------:R-:W-:Y:S01]  /*5a70*/  @!P3 IADD3 R4, P1, R84, R145, RZ ;  /* 0x000000915404b210 */ /* 0x000fe20007f3e0ff */
[----:B------:R-:W3:Y:S08]  /*5a80*/  @!P3 LDC.64 R16, c[0x0][0x218] ;  /* 0x00008600ff10bb82 */ /* 0x000ef00000000a00 */
[----:B------:R-:W4:Y:S08]  /*5a90*/  @!P2 LDC.64 R24, c[0x0][0x218] ;  /* 0x00008600ff18ab82 */ /* 0x000f300000000a00 */
[----:B------:R-:W5:Y:S01]  /*5aa0*/  @!P4 LDC.64 R22, c[0x0][0x218] ;  /* 0x00008600ff16cb82 */ /* 0x000f620000000a00 */
[----:B-1----:R-:W-:Y:S01]  /*5ab0*/  @!P4 LEA R38, P5, R35, R18, 0x1 ;  /* 0x000000122326c211 */ /* 0x002fe200078a08ff */
[----:B------:R-:W-:-:S03]  /*5ac0*/  @!P3 IMAD.X R18, R3, 0x1, R144, P1 ;  /* 0x000000010312b824 */ /* 0x000fc600008e0690 */
[----:B------:R-:W-:Y:S02]  /*5ad0*/  @!P4 LEA.HI.X R39, R35, R19, R32, 0x1, P5 ;  /* 0x000000132327c211 */ /* 0x000fe400028f0c20 */
[----:B------:R-:W-:Y:S01]  /*5ae0*/  IADD3 R32, P5, R203, R84, RZ ;  /* 0x00000054cb207210 */ /* 0x000fe20007fbe0ff */
[----:B------:R-:W1:Y:S01]  /*5af0*/  @!P3 LDC.64 R20, c[0x0][0x218] ;  /* 0x00008600ff14bb82 */ /* 0x000e620000000a00 */
[----:B---3--:R-:W-:Y:S01]  /*5b00*/  @!P3 LEA R36, P1, R4, R16, 0x1 ;  /* 0x000000100424b211 */ /* 0x008fe200078208ff */
[----:B------:R-:W-:Y:S01]  /*5b10*/  @!PT LDS RZ, [RZ] ;  /* 0x00000000fffff984 */ /* 0x000fe20000000800 */
[----:B------:R-:W-:Y:S01]  /*5b20*/  @!PT LDS RZ, [RZ] ;  /* 0x00000000fffff984 */ /* 0x000fe20000000800 */
[----:B------:R-:W-:Y:S01]  /*5b30*/  @!PT LDS RZ, [RZ] ;  /* 0x00000000fffff984 */ /* 0x000fe20000000800 */
[----:B------:R3:W-:Y:S02]  /*5b40*/  @!P4 LDGSTS.E.BYPASS.LTC128B.128 [R204+0x6000], desc[UR12][R38.64] ;  /* 0x0600000026cccfae */ /* 0x0007e4000b901d4c */
[----:B------:R-:W-:Y:S01]  /*5b50*/  IMAD.X R35, R202, 0x1, R3, P5 ;  /* 0x00000001ca237824 */ /* 0x000fe200028e0603 */
[----:B------:R-:W-:Y:S01]  /*5b60*/  @!P3 LEA.HI.X R37, R4, R17, R18, 0x1, P1 ;  /* 0x000000110425b211 */ /* 0x000fe200008f0c12 */
[----:B------:R2:W-:Y:S01]  /*5b70*/  @P3 STS.128 [R204+0x8000], RZ ;  /* 0x008000ffcc003388 */ /* 0x0005e20000000c00 */
[-C--:B------:R-:W-:Y:S01]  /*5b80*/  @!P2 IADD3 R41, P1, R84, R145.reuse, RZ ;  /* 0x000000915429a210 */ /* 0x080fe20007f3e0ff */
[----:B------:R-:W2:Y:S01]  /*5b90*/  @!P2 LDC.64 R18, c[0x0][0x218] ;  /* 0x00008600ff12ab82 */ /* 0x000ea20000000a00 */
[----:B------:R-:W-:Y:S01]  /*5ba0*/  @!P4 IADD3 R34, P5, R32, R145, RZ ;  /* 0x000000912022c210 */ /* 0x000fe20007fbe0ff */
[----:B------:R-:W-:Y:S01]  /*5bb0*/  @!PT LDS RZ, [RZ] ;  /* 0x00000000fffff984 */ /* 0x000fe20000000800 */
[----:B------:R-:W-:Y:S01]  /*5bc0*/  @!PT LDS RZ, [RZ] ;  /* 0x00000000fffff984 */ /* 0x000fe20000000800 */
[----:B------:R-:W-:Y:S01]  /*5bd0*/  @!PT LDS RZ, [RZ] ;  /* 0x00000000fffff984 */ /* 0x000fe20000000800 */
[----:B------:R3:W-:Y:S02]  /*5be0*/  @!P3 LDGSTS.E.BYPASS.LTC128B.128 [R204+0x8000], desc[UR12][R36.64+0x80] ;  /* 0x0800008024ccbfae */ /* 0x0007e4000b901d4c */
[--C-:B------:R-:W-:Y:S01]  /*5bf0*/  @!P2 IMAD.X R4, R3, 0x1, R144.reuse, P1 ;  /* 0x000000010304a824 */ /* 0x100fe200008e0690 */
[----:B----4-:R-:W-:Y:S01]  /*5c00*/  @!P2 LEA R42, P1, R41, R24, 0x1 ;  /* 0x00000018292aa211 */ /* 0x010fe200078208ff */
[----:B------:R-:W-:Y:S01]  /*5c10*/  @!P4 IMAD.X R40, R35, 0x1, R144, P5 ;  /* 0x000000012328c824 */ /* 0x000fe200028e0690 */
[----:B------:R4:W-:Y:S01]  /*5c20*/  @P2 STS.128 [R204+0xa000], RZ ;  /* 0x00a000ffcc002388 */ /* 0x0009e20000000c00 */
[----:B------:R-:W3:Y:S01]  /*5c30*/  @!P4 LDC.64 R16, c[0x0][0x218] ;  /* 0x00008600ff10cb82 */ /* 0x000ee20000000a00 */
[----:B------:R-:W-:-:S02]  /*5c40*/  @!P2 LEA.HI.X R43, R41, R25, R4, 0x1, P1 ;  /* 0x00000019292ba211 */ /* 0x000fc400008f0c04 */
[----:B-----5:R-:W-:Y:S02]  /*5c50*/  @!P4 LEA R24, P5, R34, R22, 0x1 ;  /* 0x000000162218c211 */ /* 0x020fe400078a08ff */
[----:B------:R-:W-:Y:S01]  /*5c60*/  @!P3 IADD3 R41, P1, R32, R145, RZ ;  /* 0x000000912029b210 */ /* 0x000fe20007f3e0ff */
[----:B------:R-:W-:Y:S01]  /*5c70*/  @!PT LDS RZ, [RZ] ;  /* 0x00000000fffff984 */ /* 0x000fe20000000800 */
[----:B------:R-:W-:Y:S01]  /*5c80*/  @!PT LDS RZ, [RZ] ;  /* 0x00000000fffff984 */ /* 0x000fe20000000800 */
[----:B------:R-:W-:Y:S01]  /*5c90*/  @!PT LDS RZ, [RZ] ;  /* 0x00000000fffff984 */ /* 0x000fe20000000800 */
[----:B------:R4:W-:Y:S01]  /*5ca0*/  @!P2 LDGSTS.E.BYPASS.LTC128B.128 [R204+0xa000], desc[UR12][R42.64+0x100] ;  /* 0x0a0001002accafae */ /* 0x0009e2000b901d4c */
[----:B------:R-:W-:Y:S02]  /*5cb0*/  @!P4 LEA.HI.X R25, R34, R23, R40, 0x1, P5 ;  /* 0x000000172219c211 */ /* 0x000fe400028f0c28 */
[----:B------:R-:W5:Y:S01]  /*5cc0*/  @!P3 LDC.64 R22, c[0x0][0x218] ;  /* 0x00008600ff16bb82 */ /* 0x000f620000000a00 */
[----:B------:R-:W-:Y:S01]  /*5cd0*/  @!P3 IMAD.X R34, R35, 0x1, R144, P1 ;  /* 0x000000012322b824 */ /* 0x000fe200008e0690 */
[----:B------:R-:W-:Y:S01]  /*5ce0*/  IADD3 R4, P5, R203, R32, RZ ;  /* 0x00000020cb047210 */ /* 0x000fe20007fbe0ff */
[----:B------:R4:W-:Y:S01]  /*5cf0*/  @P4 STS.128 [R204+0x6800], RZ ;  /* 0x006800ffcc004388 */ /* 0x0009e20000000c00 */
[----:B-1----:R-:W-:-:S03]  /*5d00*/  @!P3 LEA R44, P1, R41, R20, 0x1 ;  /* 0x00000014292cb211 */ /* 0x002fc600078208ff */
[----:B------:R-:W-:Y:S01]  /*5d10*/  @!PT LDS RZ, [RZ] ;  /* 0x00000000fffff984 */ /* 0x000fe20000000800 */
[----:B------:R-:W-:Y:S01]  /*5d20*/  @!PT LDS RZ, [RZ] ;  /* 0x00000000fffff984 */ /* 0x000fe20000000800 */
[----:B------:R-:W-:Y:S01]  /*5d30*/  @!PT LDS RZ, [RZ] ;  /* 0x00000000fffff984 */ /* 0x000fe20000000800 */
[----:B------:R4:W-:Y:S01]  /*5d40*/  @!P4 LDGSTS.E.BYPASS.LTC128B.128 [R204+0x6800], desc[UR12][R24.64] ;  /* 0x0680000018cccfae */ /* 0x0009e2000b901d4c */
[----:B------:R-:W-:Y:S01]  /*5d50*/  @!P3 LEA.HI.X R45, R41, R21, R34, 0x1, P1 ;  /* 0x00000015292db211 */ /* 0x000fe200008f0c22 */
[----:B------:R-:W-:Y:S01]  /*5d60*/  IMAD.X R41, R202, 0x1, R35, P5 ;  /* 0x00000001ca297824 */ /* 0x000fe200028e0623 */
[-C--:B------:R-:W-:Y:S01]  /*5d70*/  @!P2 IADD3 R32, P1, R32, R145.reuse, RZ ;  /* 0x000000912020a210 */ /* 0x080fe20007f3e0ff */
[----:B------:R-:W1:Y:S01]  /*5d80*/  @!P2 LDC.64 R20, c[0x0][0x218] ;  /* 0x00008600ff14ab82 */ /* 0x000e620000000a00 */
[----:B------:R-:W-:Y:S01]  /*5d90*/  @!P4 IADD3 R34, P5, R4, R145, RZ ;  /* 0x000000910422c210 */ /* 0x000fe20007fbe0ff */
[----:B------:R4:W-:Y:S02]  /*5da0*/  @P3 STS.128 [R204+0x8800], RZ ;  /* 0x008800ffcc003388 */ /* 0x0009e40000000c00 */
[--C-:B------:R-:W-:Y:S01]  /*5db0*/  @!P2 IMAD.X R35, R35, 0x1, R144.reuse, P1 ;  /* 0x000000012323a824 */ /* 0x100fe200008e0690 */
[----:B--2---:R-:W-:Y:S01]  /*5dc0*/  @!P2 LEA R46, P1, R32, R18, 0x1 ;  /* 0x00000012202ea211 */ /* 0x004fe200078208ff */
[----:B------:R-:W-:Y:S01]  /*5dd0*/  @!P4 IMAD.X R40, R41, 0x1, R144, P5 ;  /* 0x000000012928c824 */ /* 0x000fe200028e0690 */
[----:B---3--:R-:W-:Y:S01]  /*5de0*/  @!P4 LEA R38, P5, R34, R16, 0x1 ;  /* 0x000000102226c211 */ /* 0x008fe200078a08ff */
[----:B------:R-:W-:Y:S01]  /*5df0*/  @!PT LDS RZ, [RZ] ;  /* 0x00000000fffff984 */ /* 0x000fe20000000800 */
[----:B------:R-:W-:Y:S01]  /*5e00*/  @!PT LDS RZ, [RZ] ;  /* 0x00000000fffff984 */ /* 0x000fe20000000800 */
[----:B------:R-:W-:Y:S01]  /*5e10*/  @!PT LDS RZ, [RZ] ;  /* 0x00000000fffff984 */ /* 0x000fe20000000800 */
[----:B------:R4:W-:Y:S01]  /*5e20*/  @!P3 LDGSTS.E.BYPASS.LTC128B.128 [R204+0x8800], desc[UR12][R44.64+0x80] ;  /* 0x088000802cccbfae */ /* 0x0009e2000b901d4c */
[----:B------:R-:W-:-:S02]  /*5e30*/  @!P2 LEA.HI.X R47, R32, R19, R35, 0x1, P1 ;  /* 0x00000013202fa211 */ /* 0x000fc400008f0c23 */
[----:B------:R-:W-:Y:S01]  /*5e40*/  @!P4 LEA.HI.X R39, R34, R17, R40, 0x1, P5 ;  /* 0x000000112227c211 */ /* 0x000fe200028f0c28 */
[----:B------:R-:W2:Y:S01]  /*5e50*/  @!P4 LDC.64 R18, c[0x0][0x218] ;  /* 0x00008600ff12cb82 */ /* 0x000ea20000000a00 */
[CC--:B------:R-:W-:Y:S01]  /*5e60*/  @!P3 IADD3 R35, P5, R4.reuse, R145.reuse, RZ ;  /* 0x000000910423b210 */ /* 0x0c0fe20007fbe0ff */
[----:B------:R4:W-:Y:S01]  /*5e70*/  @P2 STS.128 [R204+0xa800], RZ ;  /* 0x00a800ffcc002388 */ /* 0x0009e20000000c00 */
[----:B------:R-:W-:-:S03]  /*5e80*/  @!P2 IADD3 R32, P1, R4, R145, RZ ;  /* 0x000000910420a210 */ /* 0x000fc60007f3e0ff */
[----:B------:R-:W-:Y:S01]  /*5e90*/  @!P3 IMAD.X R34, R41, 0x1, R144, P5 ;  /* 0x000000012922b824 */ /* 0x000fe200028e0690 */
[C---:B-----5:R-:W-:Y:S01]  /*5ea0*/  @!P3 LEA R36, P5, R35.reuse, R22, 0x1 ;  /* 0x000000162324b211 */ /* 0x060fe200078a08ff */
[----:B------:R-:W3:Y:S01]  /*5eb0*/  @!P3 LDC.64 R16, c[0x0][0x218] ;  /* 0x00008600ff10bb82 */ /* 0x000ee20000000a00 */
[----:B------:R-:W-:Y:S01]  /*5ec0*/  @!PT LDS RZ, [RZ] ;  /* 0x00000000fffff984 */ /* 0x000fe20000000800 */
[----:B------:R-:W-:Y:S01]  /*5ed0*/  @!PT LDS RZ, [RZ] ;  /* 0x00000000fffff984 */ /* 0x000fe20000000800 */
[----:B------:R-:W-:Y:S01]  /*5ee0*/  @!PT LDS RZ, [RZ] ;  /* 0x00000000fffff984 */ /* 0x000fe20000000800 */
[----:B------:R4:W-:Y:S02]  /*5ef0*/  @!P2 LDGSTS.E.BYPASS.LTC128B.128 [R204+0xa800], desc[UR12][R46.64+0x100] ;  /* 0x0a8001002eccafae */ /* 0x0009e4000b901d4c */
[----:B------:R-:W-:Y:S02]  /*5f00*/  @!P3 LEA.HI.X R37, R35, R23, R34, 0x1, P5 ;  /* 0x000000172325b211 */ /* 0x000fe400028f0c22 */
[----:B------:R-:W-:Y:S01]  /*5f10*/  IADD3 R22, P5, R203, R4, RZ ;  /* 0x00000004cb167210 */ /* 0x000fe20007fbe0ff */
[----:B------:R-:W-:Y:S01]  /*5f20*/  @!P2 IMAD.X R4, R41, 0x1, R144, P1 ;  /* 0x000000012904a824 */ /* 0x000fe200008e0690 */
[----:B-1----:R-:W-:Y:S01]  /*5f30*/  @!P2 LEA R34, P1, R32, R20, 0x1 ;  /* 0x000000142022a211 */ /* 0x002fe200078208ff */
        /* <DEDUP_REMOVED lines=9> */
[C-C-:B------:R-:W-:Y:S01]  /*5fd0*/  @!P4 IMAD.X R23, R41.reuse, 0x1, R144.reuse, P5 ;  /* 0x000000012917c824 */ /* 0x140fe200028e0690 */
[C---:B--2---:R-:W-:Y:S01]  /*5fe0*/  @!P4 LEA R18, P5, R20.reuse, R18, 0x1 ;  /* 0x000000121412c211 */ /* 0x044fe200078a08ff */
[----:B------:R4:W-:Y:S02]  /*5ff0*/  @P3 STS.128 [R204+0x9000], RZ ;  /* 0x009000ffcc003388 */ /* 0x0009e40000000c00 */
[----:B------:R-:W-:Y:S01]  /*6000*/  @!P3 IMAD.X R21, R41, 0x1, R144, P1 ;  /* 0x000000012915b824 */ /* 0x000fe200008e0690 */
[----:B------:R-:W-:Y:S01]  /*6010*/  @!P4 LEA.HI.X R19, R20, R19, R23, 0x1, P5 ;  /* 0x000000131413c211 */ /* 0x000fe200028f0c17 */
[----:B------:R-:W-:Y:S01]  /*6020*/  @!PT LDS RZ, [RZ] ;  /* 0x00000000fffff984 */ /* 0x000fe20000000800 */
[----:B------:R-:W-:Y:S01]  /*6030*/  @!PT LDS RZ, [RZ] ;  /* 0x00000000fffff984 */ /* 0x000fe20000000800 */
[----:B------:R-:W-:Y:S01]  /*6040*/  @!PT LDS RZ, [RZ] ;  /* 0x00000000fffff984 */ /* 0x000fe20000000800 */
[----:B------:R4:W-:Y:S01]  /*6050*/  @!P3 LDGSTS.E.BYPASS.LTC128B.128 [R204+0x9000], desc[UR12][R36.64+0x80] ;  /* 0x0900008024ccbfae */ /* 0x0009e2000b901d4c */
[----:B---3--:R-:W-:-:S03]  /*6060*/  @!P3 LEA R16, P1, R4, R16, 0x1 ;  /* 0x000000100410b211 */ /* 0x008fc600078208ff */
        /* <DEDUP_REMOVED lines=21> */
[----:B----4-:R-:W-:-:S04]  /*61c0*/  LEA R16, P1, R22, UR6, 0x1 ;  /* 0x0000000616107c11 */ /* 0x010fc8000f8208ff */
[----:B------:R-:W-:-:S05]  /*61d0*/  LEA.HI.X R17, R22, UR7, R41, 0x1, P1 ;  /* 0x0000000716117c11 */ /* 0x000fca00088f0c29 */
[----:B------:R-:W-:Y:S01]  /*61e0*/  @!PT LDS RZ, [RZ] ;  /* 0x00000000fffff984 */ /* 0x000fe20000000800 */
[----:B------:R-:W-:Y:S01]  /*61f0*/  @!PT LDS RZ, [RZ] ;  /* 0x00000000fffff984 */ /* 0x000fe20000000800 */
[----:B------:R-:W-:Y:S01]  /*6200*/  @!PT LDS RZ, [RZ] ;  /* 0x00000000fffff984 */ /* 0x000fe20000000800 */
[----:B------:R1:W-:Y:S04]  /*6210*/  LDGSTS.E.BYPASS.LTC128B.128 [R204+0xb800], desc[UR12][R16.64+0x100] ;  /* 0x0b80010010cc7fae */ /* 0x0003e8000b901d4c */
.L_x_3483:
[----:B------:R-:W-:Y:S05]  /*6220*/  BSYNC B0 ;  /* 0x0000000000007941 */ /* 0x000fea0003800000 */
.L_x_3482:
[----:B------:R-:W0:Y:S01]  /*6230*/  LDGDEPBAR ;  /* 0x00000000000079af */ /* 0x000e220000000000 */
[----:B------:R-:W-:-:S04]  /*6240*/  IADD3 R145, P1, R84, R145, RZ ;  /* 0x0000009154917210 */ /* 0x000fc80007f3e0ff */
[----:B------:R-:W-:-:S09]  /*6250*/  IADD3.X R144, R3, R144, RZ, P1, !PT ;  /* 0x0000009003907210 */ /* 0x000fd20000ffe4ff */
.L_x_3479:
[----:B-1--4-:R-:W-:Y:S01]  /*6260*/  FMNMX.FTZ R16, R31, R27, !PT ;  /* 0x0000001b1f107209 */ /* 0x012fe20007810000 */
        /* <DEDUP_REMOVED lines=76> */
[----:B------:R-:W1:Y:S01]  /*6730*/  LDSM.16.MT88.4 R12, [R190+0xc800] ;  /* 0x00c80000be0c783b */ /* 0x000e620000004200 */
[----:B------:R-:W2:Y:S01]  /*6740*/  MUFU.EX2 R156, R156 ;  /* 0x0000009c009c7308 */ /* 0x000ea20000000800 */
[--C-:B------:R-:W-:Y:S01]  /*6750*/  FFMA.FTZ R146, R6, UR6, -R169.reuse ;  /* 0x0000000606927c23 */ /* 0x100fe200080108a9 */
[--C-:B------:R-:W-:Y:S01]  /*6760*/  FFMA.FTZ R160, R171, UR6, -R212.reuse ;  /* 0x00000006aba07c23 */ /* 0x100fe200080108d4 */
[----:B------:R-:W4:Y:S01]  /*6770*/  LDSM.16.MT88.4 R8, [R192+0xe800] ;  /* 0x00e80000c008783b */ /* 0x000f220000004200 */
        /* <DEDUP_REMOVED lines=12> */
[----:B------:R-:W5:Y:S01]  /*6840*/  MUFU.EX2 R152, R152 ;  /* 0x0000009800987308 */ /* 0x000f620000000800 */
[----:B--2---:R-:W-:Y:S01]  /*6850*/  F2FP.F16.F32.PACK_AB R112, R156, R159 ;  /* 0x0000009f9c70723e */ /* 0x004fe200000000ff */
        /* <DEDUP_REMOVED lines=13> */
[----:B------:R-:W2:Y:S01]  /*6930*/  MUFU.EX2 R161, R161 ;  /* 0x000000a100a17308 */ /* 0x000ea20000000800 */
[----:B-----5:R-:W-:Y:S01]  /*6940*/  F2FP.F16.F32.PACK_AB R114, R152, R155 ;  /* 0x0000009b9872723e */ /* 0x020fe200000000ff */
[----:B------:R-:W-:-:S04]  /*6950*/  FADD.FTZ R155, R155, R156 ;  /* 0x0000009c9b9b7221 */ /* 0x000fc80000010000 */
[----:B------:R-:W-:Y:S02]  /*6960*/  FADD.FTZ R152, R152, R155 ;  /* 0x0000009b98987221 */ /* 0x000fe40000010000 */
[----:B------:R-:W-:Y:S08]  /*6970*/  MUFU.EX2 R157, R157 ;  /* 0x0000009d009d7308 */ /* 0x000ff00000000800 */
[----:B------:R-:W5:Y:S01]  /*6980*/  MUFU.EX2 R154, R154 ;  /* 0x0000009a009a7308 */ /* 0x000f620000000800 */
[----:B--2---:R-:W-:Y:S01]  /*6990*/  F2FP.F16.F32.PACK_AB R113, R161, R158 ;  /* 0x0000009ea171723e */ /* 0x004fe200000000ff */
[----:B------:R-:W-:-:S06]  /*69a0*/  FADD.FTZ R158, R158, R161 ;  /* 0x000000a19e9e7221 */ /* 0x000fcc0000010000 */
[----:B------:R-:W-:Y:S08]  /*69b0*/  MUFU.EX2 R153, R153 ;  /* 0x0000009900997308 */ /* 0x000ff00000000800 */
[----:B------:R-:W2:Y:S01]  /*69c0*/  MUFU.EX2 R150, R150 ;  /* 0x0000009600967308 */ /* 0x000ea20000000800 */
[----:B-----5:R-:W-:Y:S01]  /*69d0*/  F2FP.F16.F32.PACK_AB R115, R154, R157 ;  /* 0x0000009d9a73723e */ /* 0x020fe200000000ff */
[----:B------:R-:W-:-:S04]  /*69e0*/  FADD.FTZ R157, R157, R158 ;  /* 0x0000009e9d9d7221 */ /* 0x000fc80000010000 */
[----:B------:R-:W-:Y:S02]  /*69f0*/  FADD.FTZ R154, R154, R157 ;  /* 0x0000009d9a9a7221 */ /* 0x000fe40000010000 */
[C---:B------:R-:W-:Y:S01]  /*6a00*/  HMMA.16816.F32 R36, R112.reuse, R40, RZ ;  /* 0x000000287024723c */ /* 0x040fe200000018ff */
[----:B------:R-:W-:Y:S05]  /*6a10*/  MUFU.EX2 R149, R149 ;  /* 0x0000009500957308 */ /* 0x000fea0000000800 */
[C---:B------:R-:W-:Y:S03]  /*6a20*/  HMMA.16816.F32 R60, R112.reuse, R64, RZ ;  /* 0x00000040703c723c */ /* 0x040fe600000018ff */
[----:B------:R-:W5:Y:S01]  /*6a30*/  MUFU.EX2 R0, R0 ;  /* 0x0000000000007308 */ /* 0x000f620000000800 */
        /* <DEDUP_REMOVED lines=8> */
[----:B-----5:R-:W-:Y:S01]  /*6ac0*/  F2FP.F16.F32.PACK_AB R6, R0, R149 ;  /* 0x000000950006723e */ /* 0x020fe200000000ff */
[----:B------:R-:W-:-:S03]  /*6ad0*/  FADD.FTZ R149, R149, R150 ;  /* 0x0000009695957221 */ /* 0x000fc60000010000 */
[C---:B------:R-:W-:Y:S01]  /*6ae0*/  HMMA.16816.F32 R84, R112.reuse, R88, RZ ;  /* 0x000000587054723c */ /* 0x040fe200000018ff */
[----:B------:R-:W-:Y:S02]  /*6af0*/  FADD.FTZ R149, R0, R149 ;  /* 0x0000009500957221 */ /* 0x000fe40000010000 */
[----:B------:R-:W-:Y:S03]  /*6b00*/  MUFU.EX2 R147, R147 ;  /* 0x0000009300937308 */ /* 0x000fe60000000800 */
[C---:B------:R-:W-:Y:S05]  /*6b10*/  HMMA.16816.F32 R80, R112.reuse, R82, RZ ;  /* 0x000000527050723c */ /* 0x040fea00000018ff */
[----:B------:R-:W5:Y:S01]  /*6b20*/  MUFU.EX2 R146, R146 ;  /* 0x0000009200927308 */ /* 0x000f620000000800 */
[----:B--2---:R-:W-:Y:S01]  /*6b30*/  F2FP.F16.F32.PACK_AB R5, R148, R151 ;  /* 0x000000979405723e */ /* 0x004fe200000000ff */
[----:B------:R-:W-:Y:S01]  /*6b40*/  HMMA.16816.F32 R88, R112, R90, RZ ;  /* 0x0000005a7058723c */ /* 0x000fe200000018ff */
[----:B------:R-:W-:-:S04]  /*6b50*/  FADD.FTZ R151, R151, R154 ;  /* 0x0000009a97977221 */ /* 0x000fc80000010000 */
[----:B------:R-:W-:Y:S01]  /*6b60*/  FADD.FTZ R148, R148, R151 ;  /* 0x0000009794947221 */ /* 0x000fe20000010000 */
[C---:B------:R-:W-:Y:S01]  /*6b70*/  HMMA.16816.F32 R92, R112.reuse, R96, RZ ;  /* 0x00000060705c723c */ /* 0x040fe200000018ff */
[----:B------:R-:W-:Y:S05]  /*6b80*/  MUFU.EX2 R160, R160 ;  /* 0x000000a000a07308 */ /* 0x000fea0000000800 */
[----:B---3--:R-:W-:Y:S01]  /*6b90*/  HMMA.16816.F32 R100, R112, R104, RZ ;  /* 0x000000687064723c */ /* 0x008fe200000018ff */
[----:B-----5:R-:W-:Y:S02]  /*6ba0*/  F2FP.F16.F32.PACK_AB R7, R146, R147 ;  /* 0x000000939207723e */ /* 0x020fe400000000ff */
[----:B------:R-:W2:Y:S01]  /*6bb0*/  MUFU.EX2 R163, R163 ;  /* 0x000000a300a37308 */ /* 0x000ea20000000800 */
        /* <DEDUP_REMOVED lines=19> */
[----:B------:R-:W2:Y:S05]  /*6cf0*/  LDSM.16.MT88.4 R20, [R189+0x10800] ;  /* 0x01080000bd14783b */ /* 0x000eaa0000004200 */
        /* <DEDUP_REMOVED lines=65> */
[C---:B--2---:R-:W-:Y:S06]  /*7110*/  HMMA.16816.F32 R84, R4.reuse, R20, R84 ;  /* 0x000000140454723c */ /* 0x044fec0000001854 */
[C---:B------:R-:W-:Y:S01]  /*7120*/  HMMA.16816.F32 R88, R4.reuse, R22, R88 ;  /* 0x000000160458723c */ /* 0x040fe20000001858 */
[----:B------:R-:W2:Y:S05]  /*7130*/  LDSM.16.MT88.4 R20, [R188+0x11000] ;  /* 0x01100000bc14783b */ /* 0x000eaa0000004200 */
[C---:B----4-:R-:W-:Y:S06]  /*7140*/  HMMA.16816.F32 R92, R4.reuse, R16, R92 ;  /* 0x00000010045c723c */ /* 0x050fec000000185c */
[C---:B------:R-:W-:Y:S01]  /*7150*/  HMMA.16816.F32 R96, R4.reuse, R18, R96 ;  /* 0x000000120460723c */ /* 0x040fe20000001860 */
[----:B------:R-:W4:Y:S05]  /*7160*/  LDSM.16.MT88.4 R16, [R192+0xd800] ;  /* 0x00d80000c010783b */ /* 0x000f2a0000004200 */
[C---:B-1----:R-:W-:Y:S06]  /*7170*/  HMMA.16816.F32 R100, R4.reuse, R12, R100 ;  /* 0x0000000c0464723c */ /* 0x042fec0000001864 */
[C---:B------:R-:W-:Y:S01]  /*7180*/  HMMA.16816.F32 R104, R4.reuse, R14, R104 ;  /* 0x0000000e0468723c */ /* 0x040fe20000001868 */
[----:B------:R-:W1:Y:S05]  /*7190*/  LDSM.16.MT88.4 R12, [R190+0xd800] ;  /* 0x00d80000be0c783b */ /* 0x000e6a0000004200 */
        /* <DEDUP_REMOVED lines=28> */
[----:B------:R-:W-:Y:S01]  /*7360*/  FADD.FTZ R173, R172, R173 ;  /* 0x000000adacad7221 */ /* 0x000fe20000010000 */
[----:B------:R-:W-:Y:S01]  /*7370*/  LEA R214, P1, R145, UR6, 0x1 ;  /* 0x0000000691d67c11 */ /* 0x000fe2000f8208ff */
[----:B------:R-:W-:-:S02]  /*7380*/  FADD.FTZ R175, R175, R0 ;  /* 0x00000000afaf7221 */ /* 0x000fc40000010000 */
[----:B------:R-:W-:Y:S01]  /*7390*/  FADD.FTZ R170, R170, R173 ;  /* 0x000000adaaaa7221 */ /* 0x000fe20000010000 */
[----:B------:R-:W-:Y:S01]  /*73a0*/  LEA.HI.X R215, R145, UR7, R144, 0x1, P1 ;  /* 0x0000000791d77c11 */ /* 0x000fe200088f0c90 */
        /* <DEDUP_REMOVED lines=25> */
[C---:B-1----:R-:W-:Y:S06]  /*7540*/  HMMA.16816.F32 R108, R4.reuse, R12, R108 ;  /* 0x0000000c046c723c */ /* 0x042fec000000186c */
[C---:B------:R-:W-:Y:S06]  /*7550*/  HMMA.16816.F32 R120, R4.reuse, R14, R120 ;  /* 0x0000000e0478723c */ /* 0x040fec0000001878 */
[C---:B---3--:R-:W-:Y:S06]  /*7560*/  HMMA.16816.F32 R116, R4.reuse, R8, R116 ;  /* 0x000000080474723c */ /* 0x048fec0000001874 */
[----:B------:R-:W-:Y:S01]  /*7570*/  HMMA.16816.F32 R112, R4, R10, R112 ;  /* 0x0000000a0470723c */ /* 0x000fe20000001870 */
[----:B------:R-:W-:-:S08]  /*7580*/  NOP ;  /* 0x0000000000007918 */ /* 0x000fd00000000000 */
[----:B------:R-:W-:-:S15]  /*7590*/  @!P0 BRA `(.L_x_3484) ;  /* 0x0000003c00ac8947 */ /* 0x000fde0003800000 */
[----:B------:R-:W-:Y:S01]  /*75a0*/  LOP3.LUT R213, R135, 0x3, RZ, 0xc0, !PT ;  /* 0x0000000387d57812 */ /* 0x000fe200078ec0ff */
[----:B------:R-:W-:Y:S01]  /*75b0*/  ULEA UR8, -UR8, URZ, 0x6 ;  /* 0x0000003f08087291 */ /* 0x000fe2000f8e313f */
[----:B------:R-:W-:Y:S01]  /*75c0*/  VIADD R216, R133, 0xfffffffe ;  /* 0xfffffffe85d87836 */ /* 0x000fe20000000000 */
[----:B------:R-:W-:Y:S01]  /*75d0*/  MOV R0, R3 ;  /* 0x0000000300007202 */ /* 0x000fe20000000f00 */
[----:B------:R-:W-:Y:S01]  /*75e0*/  IMAD.MOV.U32 R133, RZ, RZ, R132 ;  /* 0x000000ffff857224 */ /* 0x000fe200078e0084 */
[----:B------:R-:W-:Y:S01]  /*75f0*/  USHF.R.S32.HI UR4, URZ, 0x1f, UR8 ;  /* 0x0000001f3f047899 */ /* 0x000fe20008011408 */
[----:B------:R-:W-:Y:S01]  /*7600*/  IMAD R213, R213, -0x2, R2 ;  /* 0xfffffffed5d57824 */ /* 0x000fe200078e0202 */
[----:B------:R-:W-:Y:S01]  /*7610*/  MOV R212, UR8 ;  /* 0x0000000800d47c02 */ /* 0x000fe20008000f00 */
[----:B------:R-:W-:Y:S01]  /*7620*/  ULDC UR9, c[0x0][0x2d0] ;  /* 0x0000b40000097ab9 */ /* 0x000fe20000000800 */
[----:B------:R-:W-:Y:S02]  /*7630*/  ULDC UR8, c[0x0][0x248] ;  /* 0x0000920000087ab9 */ /* 0x000fe40000000800 */
[----:B------:R-:W-:Y:S01]  /*7640*/  IADD3 R213, R134, R213, -R205 ;  /* 0x000000d586d57210 */ /* 0x000fe20007ffe8cd */
[----:B------:R-:W-:Y:S01]  /*7650*/  IMAD.U32 R207, RZ, RZ, UR4 ;  /* 0x00000004ffcf7e24 */ /* 0x000fe2000f8e00ff */
[----:B------:R-:W-:-:S06]  /*7660*/  ULDC UR4, c[0x0][0x2ec] ;  /* 0x0000bb0000047ab9 */ /* 0x000fcc0000000800 */
.L_x_3488:
[----:B------:R-:W-:Y:S04]  /*7670*/  DEPBAR.LE SB0, 0x0 ;  /* 0x000080000000791a */ /* 0x000fe80000000000 */
[----:B------:R-:W-:Y:S01]  /*7680*/  BAR.SYNC.DEFER_BLOCKING 0x0 ;  /* 0x0000000000007b1d */ /* 0x000fe20000010000 */
[----:B------:R-:W-:Y:S01]  /*7690*/  PLOP3.LUT P0, PT, PT, PT, UP1, 0x40, 0x0 ;  /* 0x000000000000781c */ /* 0x000fe20003f0e818 */
[----:B------:R-:W-:Y:S01]  /*76a0*/  IMAD.MOV.U32 R10, RZ, RZ, R212 ;  /* 0x000000ffff0a7224 */ /* 0x000fe200078e00d4 */
[----:B------:R-:W-:Y:S01]  /*76b0*/  ISETP.GE.AND P5, PT, R208, UR9, PT ;  /* 0x00000009d0007c0c */ /* 0x000fe2000bfa6270 */
[----:B------:R-:W-:Y:S01]  /*76c0*/  IMAD.MOV.U32 R132, RZ, RZ, R207 ;  /* 0x000000ffff847224 */ /* 0x000fe200078e00cf */
[----:B------:R-:W-:Y:S09]  /*76d0*/  ISETP.GE.AND P4, PT, R201, UR9, PT ;  /* 0x00000009c9007c0c */ /* 0x000ff2000bf86270 */
[----:B------:R-:W-:Y:S05]  /*76e0*/  @P0 BRA `(.L_x_3485) ;  /* 0x0000000000f40947 */ /* 0x000fea0003800000 */
        /* <DEDUP_REMOVED lines=13> */
[--C-:B-1----:R-:W-:Y:S02]  /*77c0*/  IMAD.MOV R5, RZ, RZ, -R13.reuse ;  /* 0x000000ffff057224 */ /* 0x102fe400078e0a0d */
        /* <DEDUP_REMOVED lines=14> */
[----:B------:R-:W-:Y:S01]  /*78b0*/  ISETP.GE.AND P1, PT, R11, RZ, PT ;  /* 0x000000ff0b00720c */ /* 0x000fe20003f26270 */
[----:B------:R-:W-:Y:S01]  /*78c0*/  @!P2 VIADD R10, R10, 0x1 ;  /* 0x000000010a0aa836 */ /* 0x000fe20000000000 */
[-C--:B------:R-:W-:Y:S02]  /*78d0*/  ISETP.GE.U32.AND P3, PT, R4, R2.reuse, PT ;  /* 0x000000020400720c */ /* 0x080fe40003f66070 */
[----:B------:R-:W-:Y:S01]  /*78e0*/  ISETP.GE.U32.AND P6, PT, R8, R2, PT ;  /* 0x000000020800720c */ /* 0x000fe20003fc6070 */
[----:B------:R-:W1:Y:S01]  /*78f0*/  LDC.64 R4, c[0x0][0x250] ;  /* 0x00009400ff047b82 */ /* 0x000e620000000a00 */
[----:B------:R-:W-:Y:S02]  /*7900*/  ISETP.NE.AND P2, PT, R6, RZ, PT ;  /* 0x000000ff0600720c */ /* 0x000fe40003f45270 */
[----:B------:R-:W-:Y:S07]  /*7910*/  LOP3.LUT R2, RZ, R6, RZ, 0x33, !PT ;  /* 0x00000006ff027212 */ /* 0x000fee00078e33ff */
        /* <DEDUP_REMOVED lines=26> */
.L_x_3485:
[-C--:B------:R-:W-:Y:S01]  /*7ac0*/  LEA R2, P0, R10, R218.reuse, 0x1 ;  /* 0x000000da0a027211 */ /* 0x080fe200078008ff */
[----:B------:R-:W-:Y:S01]  /*7ad0*/  @P5 STS.128 [R204+0xc000], RZ ;  /* 0x00c000ffcc005388 */ /* 0x000fe20000000c00 */
[----:B------:R-:W-:Y:S02]  /*7ae0*/  ISETP.GE.AND P3, PT, R200, UR9, PT ;  /* 0x00000009c8007c0c */ /* 0x000fe4000bf66270 */
[CC--:B------:R-:W-:Y:S02]  /*7af0*/  LEA.HI.X R3, R10.reuse, R221.reuse, R132, 0x1, P0 ;  /* 0x000000dd0a037211 */ /* 0x0c0fe400000f0c84 */
[----:B------:R-:W-:Y:S03]  /*7b00*/  IADD3 R135, P0, R10, UR11, RZ ;  /* 0x0000000b0a877c10 */ /* 0x000fe6000ff1e0ff */
[----:B------:R-:W-:Y:S01]  /*7b10*/  @!PT LDS RZ, [RZ] ;  /* 0x00000000fffff984 */ /* 0x000fe20000000800 */
[----:B------:R-:W-:Y:S01]  /*7b20*/  @!PT LDS RZ, [RZ] ;  /* 0x00000000fffff984 */ /* 0x000fe20000000800 */
[----:B------:R-:W-:Y:S01]  /*7b30*/  @!PT LDS RZ, [RZ] ;  /* 0x00000000fffff984 */ /* 0x000fe20000000800 */
[----:B------:R-:W-:Y:S01]  /*7b40*/  @!P5 LDGSTS.E.BYPASS.LTC128B.128 [R204+0xc000], desc[UR12][R2.64] ;  /* 0x0c00000002ccdfae */ /* 0x000fe2000b901d4c */
[CC--:B------:R-:W-:Y:S02]  /*7b50*/  @!P5 LEA R236, P6, R135.reuse, R218.reuse, 0x1 ;  /* 0x000000da87ecd211 */ /* 0x0c0fe400078c08ff */
[----:B------:R-:W-:Y:S01]  /*7b60*/  IADD3.X R134, R132, UR10, RZ, P0, !PT ;  /* 0x0000000a84867c10 */ /* 0x000fe200087fe4ff */
[----:B------:R-:W-:Y:S01]  /*7b70*/  @P4 STS.128 [R204+0xe000], RZ ;  /* 0x00e000ffcc004388 */ /* 0x000fe20000000c00 */
[CC--:B------:R-:W-:Y:S02]  /*7b80*/  @!P4 LEA R230, P1, R135.reuse, R218.reuse, 0x1 ;  /* 0x000000da87e6c211 */ /* 0x0c0fe400078208ff */
[CCC-:B------:R-:W-:Y:S01]  /*7b90*/  @!P5 LEA.HI.X R237, R135.reuse, R221.reuse, R134.reuse, 0x1, P6 ;  /* 0x000000dd87edd211 */ /* 0x1c0fe200030f0c86 */
[----:B------:R-:W-:Y:S01]  /*7ba0*/  @!PT LDS RZ, [RZ] ;  /* 0x00000000fffff984 */ /* 0x000fe20000000800 */
[----:B------:R-:W-:Y:S01]  /*7bb0*/  @!PT LDS RZ, [RZ] ;  /* 0x00000000fffff984 */ /* 0x000fe20000000800 */
[----:B------:R-:W-:Y:S01]  /*7bc0*/  @!PT LDS RZ, [RZ] ;  /* 0x00000000fffff984 */ /* 0x000fe20000000800 */
[----:B------:R-:W-:Y:S01]  /*7bd0*/  @!P4 LDGSTS.E.BYPASS.LTC128B.128 [R204+0xe000], desc[UR12][R2.64+0x80] ;  /* 0x0e00008002cccfae */ /* 0x000fe2000b901d4c */
[CCC-:B------:R-:W-:Y:S02]  /*7be0*/  @!P4 LEA.HI.X R231, R135.reuse, R221.reuse, R134.reuse, 0x1, P1 ;  /* 0x000000dd87e7c211 */ /* 0x1c0fe400008f0c86 */
[CC--:B------:R-:W-:Y:S01]  /*7bf0*/  @!P3 LEA R228, P0, R135.reuse, R218.reuse, 0x1 ;  /* 0x000000da87e4b211 */ /* 0x0c0fe200078008ff */
[----:B------:R-:W-:Y:S01]  /*7c00*/  @P3 STS.128 [R204+0x10000], RZ ;  /* 0x010000ffcc003388 */ /* 0x000fe20000000c00 */
[C---:B------:R-:W-:Y:S02]  /*7c10*/  IADD3 R223, P2, R135.reuse, UR11, RZ ;  /* 0x0000000b87df7c10 */ /* 0x040fe4000ff5e0ff */
[-C--:B------:R-:W-:Y:S01]  /*7c20*/  @!P3 LEA.HI.X R229, R135, R221.reuse, R134, 0x1, P0 ;  /* 0x000000dd87e5b211 */ /* 0x080fe200000f0c86 */
        /* <DEDUP_REMOVED lines=22> */
[----:B------:R-:W-:Y:S02]  /*7d90*/  IADD3.X R132, R134, UR10, RZ, P6, !PT ;  /* 0x0000000a86847c10 */ /* 0x000fe4000b7fe4ff */
        /* <DEDUP_REMOVED lines=8> */
[CC--:B------:R-:W-:Y:S02]  /*7e20*/  @!P4 LEA.HI.X R223, R135.reuse, R221.reuse, R132, 0x1, P1 ;  /* 0x000000dd87dfc211 */ /* 0x0c0fe400008f0c84 */
[C---:B------:R-:W-:Y:S01]  /*7e30*/  @!P3 LEA R220, P0, R135.reuse, R218, 0x1 ;  /* 0x000000da87dcb211 */ /* 0x040fe200078008ff */
[----:B------:R-:W-:Y:S01]  /*7e40*/  @P5 STS.128 [R204+0xd000], RZ ;  /* 0x00d000ffcc005388 */ /* 0x000fe20000000c00 */
[----:B------:R-:W-:Y:S02]  /*7e50*/  IMAD.MOV.U32 R218, RZ, RZ, R2 ;  /* 0x000000ffffda7224 */ /* 0x000fe400078e0002 */
[----:B------:R-:W-:Y:S01]  /*7e60*/  @!P3 LEA.HI.X R221, R135, R221, R132, 0x1, P0 ;  /* 0x000000dd87ddb211 */ /* 0x000fe200000f0c84 */
[----:B------:R-:W-:Y:S01]  /*7e70*/  @!PT LDS RZ, [RZ] ;  /* 0x00000000fffff984 */ /* 0x000fe20000000800 */
[----:B------:R-:W-:Y:S01]  /*7e80*/  @!PT LDS RZ, [RZ] ;  /* 0x00000000fffff984 */ /* 0x000fe20000000800 */
[----:B------:R-:W-:Y:S01]  /*7e90*/  @!PT LDS RZ, [RZ] ;  /* 0x00000000fffff984 */ /* 0x000fe20000000800 */
[----:B------:R-:W-:Y:S01]  /*7ea0*/  @!P5 LDGSTS.E.BYPASS.LTC128B.128 [R204+0xd000], desc[UR12][R234.64] ;  /* 0x0d000000eaccdfae */ /* 0x000fe2000b901d4c */
[----:B------:R-:W-:Y:S03]  /*7eb0*/  ISETP.GE.AND P0, PT, R216, 0x1, PT ;  /* 0x00000001d800780c */ /* 0x000fe60003f06270 */
        /* <DEDUP_REMOVED lines=188> */
[----:B------:R-:W-:Y:S01]  /*8a80*/  PLOP3.LUT P0, PT, PT, PT, UP1, 0x40, 0x0 ;  /* 0x000000000000781c */ /* 0x000fe20003f0e818 */
[----:B------:R-:W-:Y:S04]  /*8a90*/  ULEA UR7, -UR8, URZ, 0x6 ;  /* 0x0000003f08077291 */ /* 0x000fe8000f8e313f */
[----:B------:R-:W-:Y:S02]  /*8aa0*/  USHF.R.S32.HI UR6, URZ, 0x1f, UR7 ;  /* 0x0000001f3f067899 */ /* 0x000fe40008011407 */
[----:B------:R-:W-:Y:S04]  /*8ab0*/  IMAD.U32 R140, RZ, RZ, UR7 ;  /* 0x00000007ff8c7e24 */ /* 0x000fe8000f8e00ff */
[----:B------:R-:W-:Y:S02]  /*8ac0*/  MOV R135, UR6 ;  /* 0x0000000600877c02 */ /* 0x000fe40008000f00 */
        /* <DEDUP_REMOVED lines=12> */
[----:B------:R-:W-:Y:S01]  /*8b90*/  LOP3.LUT R139, R139, R132, RZ, 0x3c, !PT ;  /* 0x000000848b8b7212 */ /* 0x000fe200078e3cff */
[--C-:B-1----:R-:W-:Y:S02]  /*8ba0*/  IMAD.MOV R135, RZ, RZ, -R141.reuse ;  /* 0x000000ffff877224 */ /* 0x102fe400078e0a8d */
        /* <DEDUP_REMOVED lines=19> */
[----:B------:R-:W1:Y:S01]  /*8ce0*/  LDC R134, c[0x0][0x24c] ;  /* 0x00009300ff867b82 */ /* 0x000e620000000800 */
[----:B------:R-:W-:Y:S09]  /*8cf0*/  ISETP.GE.AND P1, PT, R3, RZ, PT ;  /* 0x000000ff0300720c */ /* 0x000ff20003f26270 */
[----:B------:R-:W-:Y:S02]  /*8d00*/  @P2 IADD3 R138, R138, 0x1, RZ ;  /* 0x000000018a8a2810 */ /* 0x000fe40007ffe0ff */
[----:B------:R-:W-:Y:S01]  /*8d10*/  @P6 VIADD R140, R140, 0x1 ;  /* 0x000000018c8c6836 */ /* 0x000fe20000000000 */
[----:B------:R-:W-:Y:S02]  /*8d20*/  ISETP.NE.AND P2, PT, R132, RZ, PT ;  /* 0x000000ff8400720c */ /* 0x000fe40003f45270 */
        /* <DEDUP_REMOVED lines=24> */
.L_x_3487:
        /* <DEDUP_REMOVED lines=89> */
.L_x_3486:
[----:B-1----:R-:W-:Y:S01]  /*9440*/  IMAD R148, R216, -0x40, R213 ;  /* 0xffffffc0d8947824 */ /* 0x002fe200078e02d5 */
[----:B------:R-:W-:Y:S04]  /*9450*/  LDSM.16.MT88.4 R152, [R190+0xe800] ;  /* 0x00e80000be98783b */ /* 0x000fe80000004200 */
[C---:B------:R-:W-:Y:S02]  /*9460*/  IADD3 R146, R148.reuse, 0x7, RZ ;  /* 0x0000000794927810 */ /* 0x040fe40007ffe0ff */
[C---:B------:R-:W-:Y:S02]  /*9470*/  IADD3 R147, R148.reuse, 0x8, RZ ;  /* 0x0000000894937810 */ /* 0x040fe40007ffe0ff */
[----:B------:R-:W-:Y:S01]  /*9480*/  IADD3 R144, R148, -0x1, RZ ;  /* 0xffffffff94907810 */ /* 0x000fe20007ffe0ff */
[----:B------:R-:W-:Y:S01]  /*9490*/  LDSM.16.MT88.4 R156, [R189+0xe800] ;  /* 0x00e80000bd9c783b */ /* 0x000fe20000004200 */
[----:B------:R-:W-:Y:S02]  /*94a0*/  ISETP.GE.AND P0, PT, R146, RZ, PT ;  /* 0x000000ff9200720c */ /* 0x000fe40003f06270 */
[----:B------:R-:W-:Y:S02]  /*94b0*/  ISETP.GE.AND P1, PT, R147, RZ, PT ;  /* 0x000000ff9300720c */ /* 0x000fe40003f26270 */
[C---:B------:R-:W-:Y:S02]  /*94c0*/  IADD3 R143, R148.reuse, -0x9, RZ ;  /* 0xfffffff7948f7810 */ /* 0x040fe40007ffe0ff */
[C---:B------:R-:W-:Y:S02]  /*94d0*/  IADD3 R145, R148.reuse, -0x8, RZ ;  /* 0xfffffff894917810 */ /* 0x040fe40007ffe0ff */
[----:B------:R-:W-:Y:S02]  /*94e0*/  IADD3 R142, R148, -0x10, RZ ;  /* 0xfffffff0948e7810 */ /* 0x000fe40007ffe0ff */
[----:B------:R-:W-:Y:S02]  /*94f0*/  ISETP.GE.AND P6, PT, R144, RZ, PT ;  /* 0x000000ff9000720c */ /* 0x000fe40003fc6270 */
[----:B------:R-:W-:Y:S02]  /*9500*/  IADD3 R141, R148, -0x11, RZ ;  /* 0xffffffef948d7810 */ /* 0x000fe40007ffe0ff */
[----:B------:R-:W-:Y:S02]  /*9510*/  ISETP.GE.AND P4, PT, R143, RZ, PT ;  /* 0x000000ff8f00720c */ /* 0x000fe40003f86270 */
[----:B------:R-:W-:Y:S02]  /*9520*/  ISETP.GE.AND P5, PT, R145, RZ, PT ;  /* 0x000000ff9100720c */ /* 0x000fe40003fa6270 */
[----:B------:R-:W-:Y:S02]  /*9530*/  ISETP.GE.AND P3, PT, R142, RZ, PT ;  /* 0x000000ff8e00720c */ /* 0x000fe40003f66270 */
[----:B------:R-:W-:Y:S02]  /*9540*/  ISETP.GE.AND P2, PT, R141, RZ, PT ;  /* 0x000000ff8d00720c */ /* 0x000fe40003f46270 */
[C---:B------:R-:W-:Y:S02]  /*9550*/  IADD3 R140, R148.reuse, -0x18, RZ ;  /* 0xffffffe8948c7810 */ /* 0x040fe40007ffe0ff */
[----:B------:R-:W-:Y:S02]  /*9560*/  IABS R149, R148 ;  /* 0x0000009400957213 */ /* 0x000fe40000000000 */
[C---:B------:R-:W-:Y:S02]  /*9570*/  IADD3 R139, R148.reuse, -0x19, RZ ;  /* 0xffffffe7948b7810 */ /* 0x040fe40007ffe0ff */
[C---:B------:R-:W-:Y:S02]  /*9580*/  @!P0 IADD3 R146, -R148.reuse, -0x7, RZ ;  /* 0xfffffff994928810 */ /* 0x040fe40007ffe1ff */
[----:B------:R-:W-:Y:S02]  /*9590*/  @!P1 IADD3 R147, -R148, -0x8, RZ ;  /* 0xfffffff894939810 */ /* 0x000fe40007ffe1ff */
[----:B------:R-:W-:Y:S02]  /*95a0*/  ISETP.GE.AND P1, PT, R140, RZ, PT ;  /* 0x000000ff8c00720c */ /* 0x000fe40003f26270 */
[C---:B------:R-:W-:Y:S02]  /*95b0*/  @!P6 IADD3 R144, -R148.reuse, 0x1, RZ ;  /* 0x000000019490e810 */ /* 0x040fe40007ffe1ff */
[----:B------:R-:W-:Y:S02]  /*95c0*/  I2FP.F32.S32 R149, R149 ;  /* 0x0000009500957245 */ /* 0x000fe40000201400 */
[----:B------:R-:W-:Y:S02]  /*95d0*/  ISETP.GE.AND P0, PT, R139, RZ, PT ;  /* 0x000000ff8b00720c */ /* 0x000fe40003f06270 */
[----:B------:R-:W-:Y:S01]  /*95e0*/  I2FP.F32.S32 R146, R146 ;  /* 0x0000009200927245 */ /* 0x000fe20000201400 */
[C---:B------:R-:W-:Y:S01]  /*95f0*/  FFMA.FTZ R4, R149.reuse, -UR5, R4 ;  /* 0x8000000595047c23 */ /* 0x040fe20008010004 */
[C---:B------:R-:W-:Y:S01]  /*9600*/  @!P4 IADD3 R143, -R148.reuse, 0x9, RZ ;  /* 0x00000009948fc810 */ /* 0x040fe20007ffe1ff */
[----:B------:R-:W-:Y:S01]  /*9610*/  FFMA.FTZ R10, R149, -UR5, R10 ;  /* 0x80000005950a7c23 */ /* 0x000fe2000801000a */
[----:B------:R-:W-:Y:S01]  /*9620*/  IADD3 R138, R148, -0x20, RZ ;  /* 0xffffffe0948a7810 */ /* 0x000fe20007ffe0ff */
[----:B------:R-:W-:Y:S01]  /*9630*/  FFMA.FTZ R7, R146, -UR5, R7 ;  /* 0x8000000592077c23 */ /* 0x000fe20008010007 */
[C---:B------:R-:W-:Y:S02]  /*9640*/  @!P5 IADD3 R145, -R148.reuse, 0x8, RZ ;  /* 0x000000089491d810 */ /* 0x040fe40007ffe1ff */
[C---:B------:R-:W-:Y:S02]  /*9650*/  @!P3 IADD3 R142, -R148.reuse, 0x10, RZ ;  /* 0x00000010948eb810 */ /* 0x040fe40007ffe1ff */
[----:B------:R-:W-:Y:S02]  /*9660*/  I2FP.F32.S32 R144, R144 ;  /* 0x0000009000907245 */ /* 0x000fe40000201400 */
[----:B------:R-:W-:Y:S02]  /*9670*/  @!P2 IADD3 R141, -R148, 0x11, RZ ;  /* 0x00000011948da810 */ /* 0x000fe40007ffe1ff */
[----:B------:R-:W-:Y:S01]  /*9680*/  I2FP.F32.S32 R147, R147 ;  /* 0x0000009300937245 */ /* 0x000fe20000201400 */
[C---:B------:R-:W-:Y:S01]  /*9690*/  FFMA.FTZ R5, R144.reuse, -UR5, R5 ;  /* 0x8000000590057c23 */ /* 0x040fe20008010005 */
[----:B------:R-:W-:Y:S01]  /*96a0*/  I2FP.F32.S32 R146, R143 ;  /* 0x0000008f00927245 */ /* 0x000fe20000201400 */
[----:B------:R-:W-:Y:S01]  /*96b0*/  FFMA.FTZ R11, R144, -UR5, R11 ;  /* 0x80000005900b7c23 */ /* 0x000fe2000801000b */
[----:B------:R-:W-:Y:S01]  /*96c0*/  IADD3 R137, R148, -0x21, RZ ;  /* 0xffffffdf94897810 */ /* 0x000fe20007ffe0ff */
[----:B------:R-:W-:Y:S01]  /*96d0*/  FFMA.FTZ R6, R147, -UR5, R6 ;  /* 0x8000000593067c23 */ /* 0x000fe20008010006 */
[----:B------:R-:W-:Y:S01]  /*96e0*/  I2FP.F32.S32 R145, R145 ;  /* 0x0000009100917245 */ /* 0x000fe20000201400 */
[----:B------:R-:W-:Y:S01]  /*96f0*/  FFMA.FTZ R9, R146, -UR5, R9 ;  /* 0x8000000592097c23 */ /* 0x000fe20008010009 */
[----:B------:R-:W-:Y:S01]  /*9700*/  ISETP.GE.AND P6, PT, R138, RZ, PT ;  /* 0x000000ff8a00720c */ /* 0x000fe20003fc6270 */
[----:B------:R-:W-:Y:S01]  /*9710*/  FFMA.FTZ R15, R146, -UR5, R15 ;  /* 0x80000005920f7c23 */ /* 0x000fe2000801000f */
[----:B------:R-:W-:Y:S01]  /*9720*/  I2FP.F32.S32 R143, R142 ;  /* 0x0000008e008f7245 */ /* 0x000fe20000201400 */
[C---:B------:R-:W-:Y:S01]  /*9730*/  FFMA.FTZ R8, R145.reuse, -UR5, R8 ;  /* 0x8000000591087c23 */ /* 0x040fe20008010008 */
[----:B------:R-:W-:Y:S01]  /*9740*/  I2FP.F32.S32 R142, R141 ;  /* 0x0000008d008e7245 */ /* 0x000fe20000201400 */
[----:B------:R-:W-:Y:S01]  /*9750*/  FFMA.FTZ R14, R145, -UR5, R14 ;  /* 0x80000005910e7c23 */ /* 0x000fe2000801000e */
[----:B------:R-:W-:Y:S01]  /*9760*/  FMNMX.FTZ R144, R4, R133, !PT ;  /* 0x0000008504907209 */ /* 0x000fe20007810000 */
[C---:B------:R-:W-:Y:S01]  /*9770*/  FFMA.FTZ R12, R143.reuse, -UR5, R12 ;  /* 0x800000058f0c7c23 */ /* 0x040fe2000801000c */
[----:B------:R-:W-:Y:S01]  /*9780*/  @!P1 IADD3 R140, -R148, 0x18, RZ ;  /* 0x00000018948c9810 */ /* 0x000fe20007ffe1ff */
[----:B------:R-:W-:Y:S01]  /*9790*/  FFMA.FTZ R18, R143, -UR5, R18 ;  /* 0x800000058f127c23 */ /* 0x000fe20008010012 */
[----:B------:R-:W-:Y:S01]  /*97a0*/  ISETP.GE.AND P5, PT, R137, RZ, PT ;  /* 0x000000ff8900720c */ /* 0x000fe20003fa6270 */
[----:B------:R-:W-:Y:S01]  /*97b0*/  FFMA.FTZ R13, R142, -UR5, R13 ;  /* 0x800000058e0d7c23 */ /* 0x000fe2000801000d */
[----:B------:R-:W-:Y:S01]  /*97c0*/  @!P0 IADD3 R139, -R148, 0x19, RZ ;  /* 0x00000019948b8810 */ /* 0x000fe20007ffe1ff */
[----:B------:R-:W-:Y:S01]  /*97d0*/  FFMA.FTZ R19, R142, -UR5, R19 ;  /* 0x800000058e137c23 */ /* 0x000fe20008010013 */
[----:B------:R-:W-:Y:S02]  /*97e0*/  FMNMX.FTZ R143, R5, R144, !PT ;  /* 0x00000090058f7209 */ /* 0x000fe40007810000 */
[----:B------:R-:W-:Y:S02]  /*97f0*/  FMNMX.FTZ R142, R6, R0, !PT ;  /* 0x00000000068e7209 */ /* 0x000fe40007810000 */
[----:B------:R-:W-:Y:S02]  /*9800*/  I2FP.F32.S32 R141, R140 ;  /* 0x0000008c008d7245 */ /* 0x000fe40000201400 */
[----:B------:R-:W-:Y:S02]  /*9810*/  FMNMX.FTZ R144, R8, R143, !PT ;  /* 0x0000008f08907209 */ /* 0x000fe40007810000 */
[----:B------:R-:W-:Y:S01]  /*9820*/  I2FP.F32.S32 R140, R139 ;  /* 0x0000008b008c7245 */ /* 0x000fe20000201400 */
[C---:B------:R-:W-:Y:S01]  /*9830*/  FFMA.FTZ R16, R141.reuse, -UR5, R16 ;  /* 0x800000058d107c23 */ /* 0x040fe20008010010 */
[----:B------:R-:W-:Y:S01]  /*9840*/  IADD3 R136, R148, -0x28, RZ ;  /* 0xffffffd894887810 */ /* 0x000fe20007ffe0ff */
[----:B------:R-:W-:Y:S01]  /*9850*/  FFMA.FTZ R22, R141, -UR5, R22 ;  /* 0x800000058d167c23 */ /* 0x000fe20008010016 */
[----:B------:R-:W-:Y:S01]  /*9860*/  FMNMX.FTZ R139, R7, R142, !PT ;  /* 0x0000008e078b7209 */ /* 0x000fe20007810000 */
[----:B------:R-:W-:Y:S01]  /*9870*/  FFMA.FTZ R17, R140, -UR5, R17 ;  /* 0x800000058c117c23 */ /* 0x000fe20008010011 */
[----:B------:R-:W-:Y:S01]  /*9880*/  @!P6 IADD3 R138, -R148, 0x20, RZ ;  /* 0x00000020948ae810 */ /* 0x000fe20007ffe1ff */
[----:B------:R-:W-:Y:S01]  /*9890*/  FFMA.FTZ R23, R140, -UR5, R23 ;  /* 0x800000058c177c23 */ /* 0x000fe20008010017 */
[----:B------:R-:W-:Y:S02]  /*98a0*/  FMNMX.FTZ R141, R9, R144, !PT ;  /* 0x00000090098d7209 */ /* 0x000fe40007810000 */
[----:B------:R-:W-:Y:S01]  /*98b0*/  ISETP.GE.AND P4, PT, R136, RZ, PT ;  /* 0x000000ff8800720c */ /* 0x000fe20003f86270 */
[----:B------:R-:W-:Y:S01]  /*98c0*/  LDSM.16.MT88.4 R144, [R189+0xc000] ;  /* 0x00c00000bd90783b */ /* 0x000fe20000004200 */
[----:B------:R-:W-:Y:S02]  /*98d0*/  FMNMX.FTZ R142, R10, R139, !PT ;  /* 0x0000008b0a8e7209 */ /* 0x000fe40007810000 */
[C---:B------:R-:W-:Y:S02]  /*98e0*/  IADD3 R135, R148.reuse, -0x29, RZ ;  /* 0xffffffd794877810 */ /* 0x040fe40007ffe0ff */
[C---:B------:R-:W-:Y:S02]  /*98f0*/  IADD3 R134, R148.reuse, -0x30, RZ ;  /* 0xffffffd094867810 */ /* 0x040fe40007ffe0ff */
[----:B------:R-:W-:Y:S02]  /*9900*/  @!P5 IADD3 R137, -R148, 0x21, RZ ;  /* 0x000000219489d810 */ /* 0x000fe40007ffe1ff */
[----:B------:R-:W-:Y:S02]  /*9910*/  I2FP.F32.S32 R139, R138 ;  /* 0x0000008a008b7245 */ /* 0x000fe40000201400 */
[----:B------:R-:W-:Y:S02]  /*9920*/  FMNMX.FTZ R138, R12, R141, !PT ;  /* 0x0000008d0c8a7209 */ /* 0x000fe40007810000 */
[----:B------:R-:W-:Y:S01]  /*9930*/  FMNMX.FTZ R141, R11, R142, !PT ;  /* 0x0000008e0b8d7209 */ /* 0x000fe20007810000 */
[----:B------:R-:W-:Y:S01]  /*9940*/  FFMA.FTZ R26, R139, -UR5, R26 ;  /* 0x800000058b1a7c23 */ /* 0x000fe2000801001a */
[----:B------:R-:W-:Y:S01]  /*9950*/  ISETP.GE.AND P3, PT, R135, RZ, PT ;  /* 0x000000ff8700720c */ /* 0x000fe20003f66270 */
[----:B------:R-:W-:Y:S01]  /*9960*/  FFMA.FTZ R20, R139, -UR5, R20 ;  /* 0x800000058b147c23 */ /* 0x000fe20008010014 */
[----:B------:R-:W-:Y:S02]  /*9970*/  ISETP.GE.AND P2, PT, R134, RZ, PT ;  /* 0x000000ff8600720c */ /* 0x000fe40003f46270 */
[----:B------:R-:W-:Y:S02]  /*9980*/  I2FP.F32.S32 R140, R137 ;  /* 0x00000089008c7245 */ /* 0x000fe40000201400 */
[----:B------:R-:W-:Y:S02]  /*9990*/  FMNMX.FTZ R137, R13, R138, !PT ;  /* 0x0000008a0d897209 */ /* 0x000fe40007810000 */
[----:B------:R-:W-:Y:S01]  /*99a0*/  FMNMX.FTZ R138, R14, R141, !PT ;  /* 0x0000008d0e8a7209 */ /* 0x000fe20007810000 */
[----:B------:R-:W-:Y:S01]  /*99b0*/  FFMA.FTZ R27, R140, -UR5, R27 ;  /* 0x800000058c1b7c23 */ /* 0x000fe2000801001b */
[----:B------:R-:W-:Y:S01]  /*99c0*/  IADD3 R132, R148, -0x38, RZ ;  /* 0xffffffc894847810 */ /* 0x000fe20007ffe0ff */
[----:B------:R-:W-:Y:S01]  /*99d0*/  FFMA.FTZ R21, R140, -UR5, R21 ;  /* 0x800000058c157c23 */ /* 0x000fe20008010015 */
[----:B------:R-:W-:Y:S02]  /*99e0*/  FMNMX.FTZ R142, R16, R137, !PT ;  /* 0x00000089108e7209 */ /* 0x000fe40007810000 */
[----:B------:R-:W-:Y:S02]  /*99f0*/  FMNMX.FTZ R139, R15, R138, !PT ;  /* 0x0000008a0f8b7209 */ /* 0x000fe40007810000 */
[C---:B------:R-:W-:Y:S02]  /*9a00*/  IADD3 R2, R148.reuse, -0x31, RZ ;  /* 0xffffffcf94027810 */ /* 0x040fe40007ffe0ff */
[C---:B------:R-:W-:Y:S02]  /*9a10*/  @!P4 IADD3 R136, -R148.reuse, 0x28, RZ ;  /* 0x000000289488c810 */ /* 0x040fe40007ffe1ff */
[----:B------:R-:W-:Y:S02]  /*9a20*/  IADD3 R3, R148, -0x39, RZ ;  /* 0xffffffc794037810 */ /* 0x000fe40007ffe0ff */
[----:B------:R-:W-:Y:S02]  /*9a30*/  ISETP.GE.AND P0, PT, R132, RZ, PT ;  /* 0x000000ff8400720c */ /* 0x000fe40003f06270 */
[----:B------:R-:W-:Y:S02]  /*9a40*/  FMNMX.FTZ R141, R17, R142, !PT ;  /* 0x0000008e118d7209 */ /* 0x000fe40007810000 */
[----:B------:R-:W-:Y:S02]  /*9a50*/  FMNMX.FTZ R138, R18, R139, !PT ;  /* 0x0000008b128a7209 */ /* 0x000fe40007810000 */
[----:B------:R-:W-:Y:S02]  /*9a60*/  ISETP.GE.AND P1, PT, R2, RZ, PT ;  /* 0x000000ff0200720c */ /* 0x000fe40003f26270 */
[----:B------:R-:W-:Y:S02]  /*9a70*/  I2FP.F32.S32 R137, R136 ;  /* 0x0000008800897245 */ /* 0x000fe40000201400 */
[C---:B------:R-:W-:Y:S02]  /*9a80*/  @!P3 IADD3 R135, -R148.reuse, 0x29, RZ ;  /* 0x000000299487b810 */ /* 0x040fe40007ffe1ff */
[----:B------:R-:W-:Y:S01]  /*9a90*/  ISETP.GE.AND P6, PT, R3, RZ, PT ;  /* 0x000000ff0300720c */ /* 0x000fe20003fc6270 */
[C---:B------:R-:W-:Y:S01]  /*9aa0*/  FFMA.FTZ R24, R137.reuse, -UR5, R24 ;  /* 0x8000000589187c23 */ /* 0x040fe20008010018 */
[----:B------:R-:W-:Y:S01]  /*9ab0*/  @!P2 IADD3 R134, -R148, 0x30, RZ ;  /* 0x000000309486a810 */ /* 0x000fe20007ffe1ff */
[----:B------:R-:W-:Y:S01]  /*9ac0*/  FFMA.FTZ R30, R137, -UR5, R30 ;  /* 0x80000005891e7c23 */ /* 0x000fe2000801001e */
[----:B------:R-:W-:Y:S02]  /*9ad0*/  FMNMX.FTZ R140, R20, R141, !PT ;  /* 0x0000008d148c7209 */ /* 0x000fe40007810000 */
[----:B------:R-:W-:Y:S02]  /*9ae0*/  FMNMX.FTZ R139, R19, R138, !PT ;  /* 0x0000008a138b7209 */ /* 0x000fe40007810000 */
[----:B------:R-:W-:Y:S02]  /*9af0*/  I2FP.F32.S32 R136, R135 ;  /* 0x0000008700887245 */ /* 0x000fe40000201400 */
[----:B------:R-:W-:Y:S02]  /*9b00*/  FMNMX.FTZ R137, R21, R140, !PT ;  /* 0x0000008c15897209 */ /* 0x000fe40007810000 */
[----:B------:R-:W-:Y:S01]  /*9b10*/  I2FP.F32.S32 R135, R134 ;  /* 0x0000008600877245 */ /* 0x000fe20000201400 */
[----:B------:R-:W-:Y:S01]  /*9b20*/  FFMA.FTZ R25, R136, -UR5, R25 ;  /* 0x8000000588197c23 */ /* 0x000fe20008010019 */
[----:B------:R-:W-:Y:S01]  /*9b30*/  FMNMX.FTZ R134, R22, R139, !PT ;  /* 0x0000008b16867209 */ /* 0x000fe20007810000 */
[----:B------:R-:W-:Y:S01]  /*9b40*/  FFMA.FTZ R31, R136, -UR5, R31 ;  /* 0x80000005881f7c23 */ /* 0x000fe2000801001f */
[----:B------:R-:W-:Y:S01]  /*9b50*/  @!P0 IADD3 R132, -R148, 0x38, RZ ;  /* 0x0000003894848810 */ /* 0x000fe20007ffe1ff */
[C---:B------:R-:W-:Y:S01]  /*9b60*/  FFMA.FTZ R28, R135.reuse, -UR5, R28 ;  /* 0x80000005871c7c23 */ /* 0x040fe2000801001c */
[----:B------:R-:W-:Y:S01]  /*9b70*/  FMNMX.FTZ R138, R24, R137, !PT ;  /* 0x00000089188a7209 */ /* 0x000fe20007810000 */
[----:B------:R-:W-:Y:S01]  /*9b80*/  FFMA.FTZ R34, R135, -UR5, R34 ;  /* 0x8000000587227c23 */ /* 0x000fe20008010022 */
[----:B------:R-:W-:Y:S02]  /*9b90*/  FMNMX.FTZ R137, R23, R134, !PT ;  /* 0x0000008617897209 */ /* 0x000fe40007810000 */
[C---:B------:R-:W-:Y:S02]  /*9ba0*/  @!P1 IADD3 R2, -R148.reuse, 0x31, RZ ;  /* 0x0000003194029810 */ /* 0x040fe40007ffe1ff */
[----:B------:R-:W-:Y:S02]  /*9bb0*/  @!P6 IADD3 R3, -R148, 0x39, RZ ;  /* 0x000000399403e810 */ /* 0x000fe40007ffe1ff */
[----:B------:R-:W-:Y:S01]  /*9bc0*/  I2FP.F32.S32 R141, R132 ;  /* 0x00000084008d7245 */ /* 0x000fe20000201400 */
[----:B------:R-:W-:Y:S01]  /*9bd0*/  LDSM.16.MT88.4 R148, [R188+0xc000] ;  /* 0x00c00000bc94783b */ /* 0x000fe20000004200 */
[----:B------:R-:W-:Y:S02]  /*9be0*/  FMNMX.FTZ R132, R26, R137, !PT ;  /* 0x000000891a847209 */ /* 0x000fe40007810000 */
[----:B------:R-:W-:Y:S01]  /*9bf0*/  FMNMX.FTZ R139, R25, R138, !PT ;  /* 0x0000008a198b7209 */ /* 0x000fe20007810000 */
[----:B------:R-:W-:Y:S01]  /*9c00*/  FFMA.FTZ R32, R141, -UR5, R32 ;  /* 0x800000058d207c23 */ /* 0x000fe20008010020 */
[----:B------:R-:W-:Y:S02]  /*9c10*/  I2FP.F32.S32 R2, R2 ;  /* 0x0000000200027245 */ /* 0x000fe40000201400 */
[----:B------:R-:W-:Y:S01]  /*9c20*/  I2FP.F32.S32 R138, R3 ;  /* 0x00000003008a7245 */ /* 0x000fe20000201400 */
[----:B------:R-:W-:Y:S01]  /*9c30*/  LDSM.16.MT88.4 R140, [R190+0xc000] ;  /* 0x00c00000be8c783b */ /* 0x000fe20000004200 */
[----:B------:R-:W-:Y:S01]  /*9c40*/  FMNMX.FTZ R3, R27, R132, !PT ;  /* 0x000000841b037209 */ /* 0x000fe20007810000 */
[----:B------:R-:W-:Y:S01]  /*9c50*/  FFMA.FTZ R29, R2, -UR5, R29 ;  /* 0x80000005021d7c23 */ /* 0x000fe2000801001d */
[----:B------:R-:W-:Y:S01]  /*9c60*/  FMNMX.FTZ R134, R28, R139, !PT ;  /* 0x0000008b1c867209 */ /* 0x000fe20007810000 */
[----:B------:R-:W-:Y:S01]  /*9c70*/  FFMA.FTZ R33, R138, -UR5, R33 ;  /* 0x800000058a217c23 */ /* 0x000fe20008010021 */
[----:B------:R-:W-:Y:S01]  /*9c80*/  FMNMX.FTZ R132, R30, R3, !PT ;  /* 0x000000031e847209 */ /* 0x000fe20007810000 */
[----:B------:R-:W-:Y:S01]  /*9c90*/  FFMA.FTZ R35, R2, -UR5, R35 ;  /* 0x8000000502237c23 */ /* 0x000fe20008010023 */
[----:B------:R-:W-:Y:S02]  /*9ca0*/  FMNMX.FTZ R137, R29, R134, !PT ;  /* 0x000000861d897209 */ /* 0x000fe40007810000 */
[----:B------:R-:W-:Y:S02]  /*9cb0*/  FMNMX.FTZ R3, R31, R132, !PT ;  /* 0x000000841f037209 */ /* 0x000fe40007810000 */
[----:B------:R-:W-:Y:S02]  /*9cc0*/  FMNMX.FTZ R134, R32, R137, !PT ;  /* 0x0000008920867209 */ /* 0x000fe40007810000 */
[----:B------:R-:W-:Y:S02]  /*9cd0*/  FMNMX.FTZ R2, R34, R3, !PT ;  /* 0x0000000322027209 */ /* 0x000fe40007810000 */
[----:B------:R-:W-:Y:S02]  /*9ce0*/  FMNMX.FTZ R136, R33, R134, !PT ;  /* 0x0000008621887209 */ /* 0x000fe40007810000 */
[----:B------:R-:W-:Y:S03]  /*9cf0*/  FMNMX.FTZ R135, R35, R2, !PT ;  /* 0x0000000223877209 */ /* 0x000fe60007810000 */
[----:B------:R-:W-:Y:S08]  /*9d00*/  SHFL.BFLY PT, R3, R136, 0x2, 0x1f ;  /* 0x0c401f0088037f89 */ /* 0x000ff000000e0000 */
[----:B------:R-:W1:Y:S02]  /*9d10*/  SHFL.BFLY PT, R2, R135, 0x2, 0x1f ;  /* 0x0c401f0087027f89 */ /* 0x000e6400000e0000 */
[----:B-1----:R-:W-:Y:S02]  /*9d20*/  FMNMX.FTZ R134, R135, R2, !PT ;  /* 0x0000000287867209 */ /* 0x002fe40007810000 */
[----:B------:R-:W-:Y:S04]  /*9d30*/  FMNMX.FTZ R137, R136, R3, !PT ;  /* 0x0000000388897209 */ /* 0x000fe80007810000 */
[----:B------:R-:W1:Y:S08]  /*9d40*/  SHFL.BFLY PT, R3, R134, 0x1, 0x1f ;  /* 0x0c201f0086037f89 */ /* 0x000e7000000e0000 */
[----:B------:R-:W2:Y:S01]  /*9d50*/  SHFL.BFLY PT, R132, R137, 0x1, 0x1f ;  /* 0x0c201f0089847f89 */ /* 0x000ea200000e0000 */
[----:B-1----:R-:W-:Y:S02]  /*9d60*/  FMNMX.FTZ R3, R134, R3, !PT ;  /* 0x0000000386037209 */ /* 0x002fe40007810000 */
[----:B--2---:R-:W-:Y:S03]  /*9d70*/  FMNMX.FTZ R132, R137, R132, !PT ;  /* 0x0000008489847209 */ /* 0x004fe60007810000 */
[C---:B------:R-:W-:Y:S02]  /*9d80*/  FADD.FTZ R0, -R3.reuse, R0 ;  /* 0x0000000003007221 */ /* 0x040fe40000010100 */
[----:B------:R-:W1:Y:S01]  /*9d90*/  LDSM.16.MT88.4 R136, [R192+0xc000] ;  /* 0x00c00000c088783b */ /* 0x000e620000004200 */
[C---:B------:R-:W-:Y:S01]  /*9da0*/  FMUL.FTZ R164, R3.reuse, UR4 ;  /* 0x0000000403a47c20 */ /* 0x040fe20008410000 */
[C---:B------:R-:W-:Y:S01]  /*9db0*/  FSETP.NEU.FTZ.AND P0, PT, R132.reuse, -INF , PT ;  /* 0xff8000008400780b */ /* 0x040fe20003f1d000 */
[----:B------:R-:W-:Y:S01]  /*9dc0*/  FADD.FTZ R2, -R132, R133 ;  /* 0x0000008584027221 */ /* 0x000fe20000010100 */
[----:B------:R-:W-:Y:S01]  /*9dd0*/  FMUL.FTZ R135, R0, UR4 ;  /* 0x0000000400877c20 */ /* 0x000fe20008410000 */
[----:B------:R-:W-:Y:S02]  /*9de0*/  FMUL.FTZ R166, R132, UR4 ;  /* 0x0000000484a67c20 */ /* 0x000fe40008410000 */
[----:B------:R-:W-:Y:S01]  /*9df0*/  FMUL.FTZ R133, R2, UR4 ;  /* 0x0000000402857c20 */ /* 0x000fe20008410000 */
[----:B------:R2:W3:Y:S02]  /*9e00*/  MUFU.EX2 R0, R135 ;  /* 0x0000008700007308 */ /* 0x0004e40000000800 */
[----:B------:R-:W-:Y:S02]  /*9e10*/  FSEL R166, R166, RZ, P0 ;  /* 0x000000ffa6a67208 */ /* 0x000fe40000000000 */
[----:B------:R-:W-:Y:S03]  /*9e20*/  FSETP.NEU.FTZ.AND P0, PT, R3, -INF , PT ;  /* 0xff8000000300780b */ /* 0x000fe60003f1d000 */
[--C-:B------:R-:W-:Y:S03]  /*9e30*/  FFMA.FTZ R165, R4, UR4, -R166.reuse ;  /* 0x0000000404a57c23 */ /* 0x100fe600080108a6 */
[----:B------:R4:W5:Y:S01]  /*9e40*/  MUFU.EX2 R2, R133 ;  /* 0x0000008500027308 */ /* 0x0009620000000800 */
[----:B------:R-:W-:Y:S01]  /*9e50*/  FSEL R164, R164, RZ, P0 ;  /* 0x000000ffa4a47208 */ /* 0x000fe20000000000 */
[--C-:B------:R-:W-:Y:S01]  /*9e60*/  FFMA.FTZ R162, R5, UR4, -R166.reuse ;  /* 0x0000000405a27c23 */ /* 0x100fe200080108a6 */
[--C-:B------:R-:W-:Y:S01]  /*9e70*/  FFMA.FTZ R161, R8, UR4, -R166.reuse ;  /* 0x0000000408a17c23 */ /* 0x100fe200080108a6 */
[--C-:B------:R-:W-:Y:S01]  /*9e80*/  FFMA.FTZ R160, R9, UR4, -R166.reuse ;  /* 0x0000000409a07c23 */ /* 0x100fe200080108a6 */
[----:B------:R-:W-:Y:S01]  /*9e90*/  FFMA.FTZ R175, R28, UR4, -R166 ;  /* 0x000000041caf7c23 */ /* 0x000fe200080108a6 */
[--C-:B------:R-:W-:Y:S01]  /*9ea0*/  FFMA.FTZ R163, R6, UR4, -R164.reuse ;  /* 0x0000000406a37c23 */ /* 0x100fe200080108a4 */
[--C-:B------:R-:W-:Y:S03]  /*9eb0*/  FFMA.FTZ R134, R10, UR4, -R164.reuse ;  /* 0x000000040a867c23 */ /* 0x100fe600080108a4 */
[----:B------:R-:W-:Y:S01]  /*9ec0*/  MUFU.EX2 R165, R165 ;  /* 0x000000a500a57308 */ /* 0x000fe20000000800 */
[--C-:B--2---:R-:W-:Y:S01]  /*9ed0*/  FFMA.FTZ R135, R7, UR4, -R164.reuse ;  /* 0x0000000407877c23 */ /* 0x104fe200080108a4 */
[C---:B---3--:R-:W-:Y:S01]  /*9ee0*/  FMUL.FTZ R6, R0.reuse, R130 ;  /* 0x0000008200067220 */ /* 0x048fe20000410000 */
[C---:B------:R-:W-:Y:S01]  /*9ef0*/  FMUL.FTZ R7, R0.reuse, R131 ;  /* 0x0000008300077220 */ /* 0x040fe20000410000 */
[C---:B------:R-:W-:Y:S01]  /*9f00*/  FMUL.FTZ R10, R0.reuse, R126 ;  /* 0x0000007e000a7220 */ /* 0x040fe20000410000 */
[C---:B------:R-:W-:Y:S01]  /*9f10*/  FMUL.FTZ R38, R0.reuse, R38 ;  /* 0x0000002600267220 */ /* 0x040fe20000410000 */
[C---:B------:R-:W-:Y:S01]  /*9f20*/  FMUL.FTZ R39, R0.reuse, R39 ;  /* 0x0000002700277220 */ /* 0x040fe20000410000 */
[----:B------:R-:W-:Y:S03]  /*9f30*/  FMUL.FTZ R42, R0, R42 ;  /* 0x0000002a002a7220 */ /* 0x000fe60000410000 */
[----:B------:R-:W2:Y:S01]  /*9f40*/  MUFU.EX2 R162, R162 ;  /* 0x000000a200a27308 */ /* 0x000ea20000000800 */
[----:B----4-:R-:W-:Y:S01]  /*9f50*/  FFMA.FTZ R133, R11, UR4, -R164 ;  /* 0x000000040b857c23 */ /* 0x010fe200080108a4 */
[C---:B-----5:R-:W-:Y:S01]  /*9f60*/  FMUL.FTZ R4, R2.reuse, R128 ;  /* 0x0000008002047220 */ /* 0x060fe20000410000 */
[C---:B------:R-:W-:Y:S01]  /*9f70*/  FMUL.FTZ R5, R2.reuse, R129 ;  /* 0x0000008102057220 */ /* 0x040fe20000410000 */
[C---:B------:R-:W-:Y:S01]  /*9f80*/  FMUL.FTZ R8, R2.reuse, R124 ;  /* 0x0000007c02087220 */ /* 0x040fe20000410000 */
[----:B------:R-:W-:Y:S01]  /*9f90*/  FMUL.FTZ R9, R2, R125 ;  /* 0x0000007d02097220 */ /* 0x000fe20000410000 */
[----:B------:R-:W-:Y:S01]  /*9fa0*/  FMUL.FTZ R11, R0, R127 ;  /* 0x0000007f000b7220 */ /* 0x000fe20000410000 */
[C---:B------:R-:W-:Y:S03]  /*9fb0*/  FMUL.FTZ R36, R2.reuse, R36 ;  /* 0x0000002402247220 */ /* 0x040fe60000410000 */
[----:B------:R-:W-:Y:S01]  /*9fc0*/  MUFU.EX2 R161, R161 ;  /* 0x000000a100a17308 */ /* 0x000fe20000000800 */
[C---:B------:R-:W-:Y:S01]  /*9fd0*/  FMUL.FTZ R37, R2.reuse, R37 ;  /* 0x0000002502257220 */ /* 0x040fe20000410000 */
[----:B------:R-:W3:Y:S01]  /*9fe0*/  LDSM.16.MT88.4 R124, [R192+0xe000] ;  /* 0x00e00000c07c783b */ /* 0x000ee20000004200 */
[C---:B------:R-:W-:Y:S01]  /*9ff0*/  FMUL.FTZ R40, R2.reuse, R40 ;  /* 0x0000002802287220 */ /* 0x040fe20000410000 */
[----:B------:R-:W-:Y:S01]  /*a000*/  FMUL.FTZ R41, R2, R41 ;  /* 0x0000002902297220 */ /* 0x000fe20000410000 */
[----:B------:R-:W-:Y:S01]  /*a010*/  FMUL.FTZ R43, R0, R43 ;  /* 0x0000002b002b7220 */ /* 0x000fe20000410000 */
[C---:B------:R-:W-:Y:S01]  /*a020*/  FMUL.FTZ R44, R2.reuse, R44 ;  /* 0x0000002c022c7220 */ /* 0x040fe20000410000 */
[----:B------:R-:W-:Y:S03]  /*a030*/  FMUL.FTZ R45, R2, R45 ;  /* 0x0000002d022d7220 */ /* 0x000fe60000410000 */
[----:B------:R-:W4:Y:S01]  /*a040*/  MUFU.EX2 R160, R160 ;  /* 0x000000a000a07308 */ /* 0x000f220000000800 */
        /* <DEDUP_REMOVED lines=12> */
[--C-:B------:R-:W-:Y:S01]  /*a110*/  FFMA.FTZ R220, R29, UR4, -R166.reuse ;  /* 0x000000041ddc7c23 */ /* 0x100fe200080108a6 */
[----:B------:R-:W-:Y:S01]  /*a120*/  FFMA.FTZ R222, R32, UR4, -R166 ;  /* 0x0000000420de7c23 */ /* 0x000fe200080108a6 */
[--C-:B------:R-:W-:Y:S03]  /*a130*/  FFMA.FTZ R224, R30, UR4, -R164.reuse ;  /* 0x000000041ee07c23 */ /* 0x100fe600080108a4 */
[----:B------:R-:W2:Y:S01]  /*a140*/  MUFU.EX2 R135, R135 ;  /* 0x0000008700877308 */ /* 0x000ea20000000800 */
[----:B----4-:R-:W-:Y:S01]  /*a150*/  F2FP.F16.F32.PACK_AB R130, R160, R161 ;  /* 0x000000a1a082723e */ /* 0x010fe200000000ff */
[----:B------:R-:W-:Y:S01]  /*a160*/  FFMA.FTZ R225, R31, UR4, -R164 ;  /* 0x000000041fe17c23 */ /* 0x000fe200080108a4 */
[C---:B------:R-:W-:Y:S01]  /*a170*/  FMUL.FTZ R56, R2.reuse, R56 ;  /* 0x0000003802387220 */ /* 0x040fe20000410000 */
[----:B------:R-:W-:Y:S01]  /*a180*/  LDSM.16.MT88.4 R28, [R192+0xd800] ;  /* 0x00d80000c01c783b */ /* 0x000fe20000004200 */
        /* <DEDUP_REMOVED lines=11> */
[----:B------:R-:W4:Y:S01]  /*a240*/  MUFU.EX2 R133, R133 ;  /* 0x0000008500857308 */ /* 0x000f220000000800 */
[----:B--2---:R-:W-:Y:S01]  /*a250*/  F2FP.F16.F32.PACK_AB R129, R135, R163 ;  /* 0x000000a38781723e */ /* 0x004fe200000000ff */
        /* <DEDUP_REMOVED lines=15> */
[----:B----4-:R-:W-:Y:S01]  /*a350*/  F2FP.F16.F32.PACK_AB R131, R133, R134 ;  /* 0x000000868583723e */ /* 0x010fe200000000ff */
[C---:B------:R-:W-:Y:S01]  /*a360*/  FMUL.FTZ R82, R0.reuse, R82 ;  /* 0x0000005200527220 */ /* 0x040fe20000410000 */
[----:B------:R-:W-:Y:S01]  /*a370*/  FMUL.FTZ R83, R0, R83 ;  /* 0x0000005300537220 */ /* 0x000fe20000410000 */
[C---:B------:R-:W-:Y:S01]  /*a380*/  FMUL.FTZ R84, R2.reuse, R84 ;  /* 0x0000005402547220 */ /* 0x040fe20000410000 */
[----:B------:R-:W-:Y:S01]  /*a390*/  FMUL.FTZ R85, R2, R85 ;  /* 0x0000005502557220 */ /* 0x000fe20000410000 */
[C---:B------:R-:W-:Y:S01]  /*a3a0*/  FMUL.FTZ R86, R0.reuse, R86 ;  /* 0x0000005600567220 */ /* 0x040fe20000410000 */
[----:B------:R-:W-:Y:S01]  /*a3b0*/  FMUL.FTZ R87, R0, R87 ;  /* 0x0000005700577220 */ /* 0x000fe20000410000 */
[C---:B-1----:R-:W-:Y:S01]  /*a3c0*/  HMMA.16816.F32 R4, R128.reuse, R136, R4 ;  /* 0x000000888004723c */ /* 0x042fe20000001804 */
[----:B------:R-:W-:Y:S04]  /*a3d0*/  MUFU.EX2 R175, R175 ;  /* 0x000000af00af7308 */ /* 0x000fe80000000800 */
[----:B------:R-:W-:Y:S01]  /*a3e0*/  FMUL.FTZ R88, R2, R88 ;  /* 0x0000005802587220 */ /* 0x000fe20000410000 */
[C---:B------:R-:W-:Y:S01]  /*a3f0*/  HMMA.16816.F32 R8, R128.reuse, R138, R8 ;  /* 0x0000008a8008723c */ /* 0x040fe20000001808 */
[----:B------:R-:W1:Y:S04]  /*a400*/  LDSM.16.MT88.4 R136, [R190+0xe000] ;  /* 0x00e00000be88783b */ /* 0x000e680000004200 */
[----:B------:R-:W-:Y:S01]  /*a410*/  MUFU.EX2 R220, R220 ;  /* 0x000000dc00dc7308 */ /* 0x000fe20000000800 */
[----:B------:R-:W-:Y:S01]  /*a420*/  ISETP.GT.AND P0, PT, R216, RZ, PT ;  /* 0x000000ffd800720c */ /* 0x000fe20003f04270 */
[----:B------:R-:W-:Y:S01]  /*a430*/  FMUL.FTZ R89, R2, R89 ;  /* 0x0000005902597220 */ /* 0x000fe20000410000 */
[C---:B------:R-:W-:Y:S03]  /*a440*/  HMMA.16816.F32 R36, R128.reuse, R140, R36 ;  /* 0x0000008c8024723c */ /* 0x040fe60000001824 */
[C---:B------:R-:W-:Y:S03]  /*a450*/  FMUL.FTZ R90, R0.reuse, R90 ;  /* 0x0000005a005a7220 */ /* 0x040fe60000410000 */
[C---:B------:R-:W-:Y:S01]  /*a460*/  HMMA.16816.F32 R40, R128.reuse, R142, R40 ;  /* 0x0000008e8028723c */ /* 0x040fe20000001828 */
[----:B------:R-:W2:Y:S01]  /*a470*/  LDSM.16.MT88.4 R140, [R189+0xe000] ;  /* 0x00e00000bd8c783b */ /* 0x000ea20000004200 */
[----:B------:R-:W-:Y:S03]  /*a480*/  MUFU.EX2 R222, R222 ;  /* 0x000000de00de7308 */ /* 0x000fe60000000800 */
[----:B------:R-:W-:Y:S01]  /*a490*/  FMUL.FTZ R91, R0, R91 ;  /* 0x0000005b005b7220 */ /* 0x000fe20000410000 */
[C---:B------:R-:W-:Y:S06]  /*a4a0*/  HMMA.16816.F32 R44, R128.reuse, R144, R44 ;  /* 0x00000090802c723c */ /* 0x040fec000000182c */
[----:B------:R-:W-:Y:S01]  /*a4b0*/  MUFU.EX2 R224, R224 ;  /* 0x000000e000e07308 */ /* 0x000fe20000000800 */
[C---:B------:R-:W-:Y:S01]  /*a4c0*/  FMUL.FTZ R92, R2.reuse, R92 ;  /* 0x0000005c025c7220 */ /* 0x040fe20000410000 */
[C---:B------:R-:W-:Y:S01]  /*a4d0*/  HMMA.16816.F32 R48, R128.reuse, R146, R48 ;  /* 0x000000928030723c */ /* 0x040fe20000001830 */
[----:B------:R-:W4:Y:S02]  /*a4e0*/  LDSM.16.MT88.4 R144, [R188+0xe000] ;  /* 0x00e00000bc90783b */ /* 0x000f240000004200 */
[----:B------:R-:W-:Y:S03]  /*a4f0*/  FMUL.FTZ R93, R2, R93 ;  /* 0x0000005d025d7220 */ /* 0x000fe60000410000 */
[C---:B------:R-:W-:Y:S02]  /*a500*/  HMMA.16816.F32 R52, R128.reuse, R148, R52 ;  /* 0x000000948034723c */ /* 0x040fe40000001834 */
[----:B------:R-:W-:Y:S03]  /*a510*/  MUFU.EX2 R225, R225 ;  /* 0x000000e100e17308 */ /* 0x000fe60000000800 */
[C---:B------:R-:W-:Y:S01]  /*a520*/  FMUL.FTZ R94, R0.reuse, R94 ;  /* 0x0000005e005e7220 */ /* 0x040fe20000410000 */
[C---:B------:R-:W-:Y:S01]  /*a530*/  HMMA.16816.F32 R56, R128.reuse, R150, R56 ;  /* 0x000000968038723c */ /* 0x040fe20000001838 */
[----:B------:R-:W-:Y:S04]  /*a540*/  LDSM.16.MT88.4 R148, [R192+0xe800] ;  /* 0x00e80000c094783b */ /* 0x000fe80000004200 */
[----:B------:R-:W-:Y:S01]  /*a550*/  FMUL.FTZ R95, R0, R95 ;  /* 0x0000005f005f7220 */ /* 0x000fe20000410000 */
[C---:B---3--:R-:W-:Y:S05]  /*a560*/  HMMA.16816.F32 R60, R128.reuse, R124, R60 ;  /* 0x0000007c803c723c */ /* 0x048fea000000183c */
[C---:B------:R-:W-:Y:S01]  /*a570*/  FMUL.FTZ R96, R2.reuse, R96 ;  /* 0x0000006002607220 */ /* 0x040fe20000410000 */
[C---:B------:R-:W-:Y:S01]  /*a580*/  HMMA.16816.F32 R64, R128.reuse, R126, R64 ;  /* 0x0000007e8040723c */ /* 0x040fe20000001840 */
[----:B------:R-:W3:Y:S04]  /*a590*/  LDSM.16.MT88.4 R124, [R192+0x10000] ;  /* 0x01000000c07c783b */ /* 0x000ee80000004200 */
[----:B------:R-:W-:Y:S01]  /*a5a0*/  FMUL.FTZ R97, R2, R97 ;  /* 0x0000006102617220 */ /* 0x000fe20000410000 */
[C---:B-1----:R-:W-:Y:S05]  /*a5b0*/  HMMA.16816.F32 R68, R128.reuse, R136, R68 ;  /* 0x000000888044723c */ /* 0x042fea0000001844 */
[C---:B------:R-:W-:Y:S01]  /*a5c0*/  FMUL.FTZ R98, R0.reuse, R98 ;  /* 0x0000006200627220 */ /* 0x040fe20000410000 */
[C---:B------:R-:W-:Y:S01]  /*a5d0*/  HMMA.16816.F32 R72, R128.reuse, R138, R72 ;  /* 0x0000008a8048723c */ /* 0x040fe20000001848 */
[----:B------:R-:W1:Y:S04]  /*a5e0*/  LDSM.16.MT88.4 R136, [R190+0x10000] ;  /* 0x01000000be88783b */ /* 0x000e680000004200 */
[----:B------:R-:W-:Y:S01]  /*a5f0*/  FMUL.FTZ R99, R0, R99 ;  /* 0x0000006300637220 */ /* 0x000fe20000410000 */
[C---:B--2---:R-:W-:Y:S05]  /*a600*/  HMMA.16816.F32 R76, R128.reuse, R140, R76 ;  /* 0x0000008c804c723c */ /* 0x044fea000000184c */
[C---:B------:R-:W-:Y:S01]  /*a610*/  FMUL.FTZ R100, R2.reuse, R100 ;  /* 0x0000006402647220 */ /* 0x040fe20000410000 */
[C---:B------:R-:W-:Y:S01]  /*a620*/  HMMA.16816.F32 R80, R128.reuse, R142, R80 ;  /* 0x0000008e8050723c */ /* 0x040fe20000001850 */
[----:B------:R-:W2:Y:S04]  /*a630*/  LDSM.16.MT88.4 R140, [R189+0x10000] ;  /* 0x01000000bd8c783b */ /* 0x000ea80000004200 */
[----:B------:R-:W-:Y:S01]  /*a640*/  FMUL.FTZ R101, R2, R101 ;  /* 0x0000006502657220 */ /* 0x000fe20000410000 */
[C---:B----4-:R-:W-:Y:S05]  /*a650*/  HMMA.16816.F32 R84, R128.reuse, R144, R84 ;  /* 0x000000908054723c */ /* 0x050fea0000001854 */
        /* <DEDUP_REMOVED lines=11> */
[----:B------:R-:W-:Y:S01]  /*a710*/  FMUL.FTZ R107, R0, R107 ;  /* 0x0000006b006b7220 */ /* 0x000fe20000410000 */
[--C-:B------:R-:W-:Y:S01]  /*a720*/  FFMA.FTZ R167, R12, UR4, -R166.reuse ;  /* 0x000000040ca77c23 */ /* 0x100fe200080108a6 */
[C---:B------:R-:W-:Y:S03]  /*a730*/  FMUL.FTZ R12, R2.reuse, R120 ;  /* 0x00000078020c7220 */ /* 0x040fe60000410000 */
[----:B------:R-:W-:Y:S01]  /*a740*/  FFMA.FTZ R168, R13, UR4, -R166 ;  /* 0x000000040da87c23 */ /* 0x000fe200080108a6 */
[----:B------:R-:W-:Y:S01]  /*a750*/  FMUL.FTZ R13, R2, R121 ;  /* 0x00000079020d7220 */ /* 0x000fe20000410000 */
[C---:B------:R-:W-:Y:S01]  /*a760*/  HMMA.16816.F32 R104, R128.reuse, R138, R104 ;  /* 0x0000008a8068723c */ /* 0x040fe20000001868 */
[----:B------:R-:W1:Y:S01]  /*a770*/  LDSM.16.MT88.4 R136, [R192+0xc800] ;  /* 0x00c80000c088783b */ /* 0x000e620000004200 */
[----:B------:R-:W-:Y:S01]  /*a780*/  MUFU.EX2 R167, R167 ;  /* 0x000000a700a77308 */ /* 0x000fe20000000800 */
[--C-:B------:R-:W-:Y:S01]  /*a790*/  FFMA.FTZ R171, R14, UR4, -R164.reuse ;  /* 0x000000040eab7c23 */ /* 0x100fe200080108a4 */
[C---:B------:R-:W-:Y:S01]  /*a7a0*/  FMUL.FTZ R108, R2.reuse, R108 ;  /* 0x0000006c026c7220 */ /* 0x040fe20000410000 */
[----:B------:R-:W-:Y:S01]  /*a7b0*/  FMUL.FTZ R109, R2, R109 ;  /* 0x0000006d026d7220 */ /* 0x000fe20000410000 */
[C---:B------:R-:W-:Y:S01]  /*a7c0*/  FMUL.FTZ R110, R0.reuse, R110 ;  /* 0x0000006e006e7220 */ /* 0x040fe20000410000 */
[C---:B------:R-:W-:Y:S01]  /*a7d0*/  FMUL.FTZ R111, R0.reuse, R111 ;  /* 0x0000006f006f7220 */ /* 0x040fe20000410000 */
[----:B------:R-:W-:Y:S04]  /*a7e0*/  FFMA.FTZ R172, R15, UR4, -R164 ;  /* 0x000000040fac7c23 */ /* 0x000fe800080108a4 */
[----:B------:R-:W4:Y:S01]  /*a7f0*/  MUFU.EX2 R168, R168 ;  /* 0x000000a800a87308 */ /* 0x000f220000000800 */
[C---:B------:R-:W-:Y:S01]  /*a800*/  FMUL.FTZ R14, R0.reuse, R122 ;  /* 0x0000007a000e7220 */ /* 0x040fe20000410000 */
[----:B------:R-:W-:Y:S01]  /*a810*/  FMUL.FTZ R15, R0, R123 ;  /* 0x0000007b000f7220 */ /* 0x000fe20000410000 */
[--C-:B------:R-:W-:Y:S01]  /*a820*/  FFMA.FTZ R169, R16, UR4, -R166.reuse ;  /* 0x0000000410a97c23 */ /* 0x100fe200080108a6 */
[C---:B--2---:R-:W-:Y:S01]  /*a830*/  HMMA.16816.F32 R108, R128.reuse, R140, R108 ;  /* 0x0000008c806c723c */ /* 0x044fe2000000186c */
[----:B------:R-:W2:Y:S02]  /*a840*/  LDSM.16.MT88.4 R120, [R190+0xc800] ;  /* 0x00c80000be78783b */ /* 0x000ea40000004200 */
[----:B------:R-:W-:Y:S01]  /*a850*/  FFMA.FTZ R170, R17, UR4, -R166 ;  /* 0x0000000411aa7c23 */ /* 0x000fe200080108a6 */
[--C-:B------:R-:W-:Y:S01]  /*a860*/  FFMA.FTZ R173, R18, UR4, -R164.reuse ;  /* 0x0000000412ad7c23 */ /* 0x100fe200080108a4 */
[----:B------:R-:W-:Y:S01]  /*a870*/  FFMA.FTZ R174, R19, UR4, -R164 ;  /* 0x0000000413ae7c23 */ /* 0x000fe200080108a4 */
[C---:B------:R-:W-:Y:S01]  /*a880*/  HMMA.16816.F32 R12, R128.reuse, R142, R12 ;  /* 0x0000008e800c723c */ /* 0x040fe2000000180c */
[----:B------:R-:W-:Y:S02]  /*a890*/  MUFU.EX2 R169, R169 ;  /* 0x000000a900a97308 */ /* 0x000fe40000000800 */
[----:B------:R-:W5:Y:S02]  /*a8a0*/  LDSM.16.MT88.4 R140, [R188+0xc800] ;  /* 0x00c80000bc8c783b */ /* 0x000f640000004200 */
[C---:B------:R-:W-:Y:S01]  /*a8b0*/  FMUL.FTZ R16, R2.reuse, R116 ;  /* 0x0000007402107220 */ /* 0x040fe20000410000 */
[----:B------:R-:W-:Y:S01]  /*a8c0*/  FMUL.FTZ R17, R2, R117 ;  /* 0x0000007502117220 */ /* 0x000fe20000410000 */
[C---:B------:R-:W-:Y:S01]  /*a8d0*/  FMUL.FTZ R18, R0.reuse, R118 ;  /* 0x0000007600127220 */ /* 0x040fe20000410000 */
[----:B------:R-:W-:Y:S03]  /*a8e0*/  FMUL.FTZ R19, R0, R119 ;  /* 0x0000007700137220 */ /* 0x000fe60000410000 */
[----:B------:R-:W1:Y:S01]  /*a8f0*/  MUFU.EX2 R170, R170 ;  /* 0x000000aa00aa7308 */ /* 0x000e620000000800 */
[C---:B------:R-:W-:Y:S01]  /*a900*/  FMUL.FTZ R112, R2.reuse, R112 ;  /* 0x0000007002707220 */ /* 0x040fe20000410000 */
[----:B------:R-:W-:Y:S01]  /*a910*/  FMUL.FTZ R113, R2, R113 ;  /* 0x0000007102717220 */ /* 0x000fe20000410000 */
[C---:B------:R-:W-:Y:S01]  /*a920*/  FMUL.FTZ R114, R0.reuse, R114 ;  /* 0x0000007200727220 */ /* 0x040fe20000410000 */
[----:B------:R-:W-:Y:S01]  /*a930*/  FMUL.FTZ R115, R0, R115 ;  /* 0x0000007300737220 */ /* 0x000fe20000410000 */
[C---:B---3--:R-:W-:Y:S05]  /*a940*/  HMMA.16816.F32 R16, R128.reuse, R124, R16 ;  /* 0x0000007c8010723c */ /* 0x048fea0000001810 */
[----:B------:R-:W-:Y:S01]  /*a950*/  MUFU.EX2 R171, R171 ;  /* 0x000000ab00ab7308 */ /* 0x000fe20000000800 */
[----:B----4-:R-:W-:Y:S01]  /*a960*/  F2FP.F16.F32.PACK_AB R116, R168, R167 ;  /* 0x000000a7a874723e */ /* 0x010fe200000000ff */
[----:B------:R-:W-:Y:S01]  /*a970*/  FFMA.FTZ R165, R2, R219, R165 ;  /* 0x000000db02a57223 */ /* 0x000fe200000100a5 */
[----:B------:R-:W-:Y:S01]  /*a980*/  FFMA.FTZ R163, R0, R217, R163 ;  /* 0x000000d900a37223 */ /* 0x000fe200000100a3 */
[----:B------:R-:W-:Y:S01]  /*a990*/  HMMA.16816.F32 R112, R128, R126, R112 ;  /* 0x0000007e8070723c */ /* 0x000fe20000001870 */
[----:B------:R-:W3:Y:S05]  /*a9a0*/  LDSM.16.MT88.4 R124, [R188+0xe800] ;  /* 0x00e80000bc7c783b */ /* 0x000eea0000004200 */
[----:B------:R-:W4:Y:S01]  /*a9b0*/  MUFU.EX2 R172, R172 ;  /* 0x000000ac00ac7308 */ /* 0x000f220000000800 */
[----:B-1----:R-:W-:Y:S01]  /*a9c0*/  F2FP.F16.F32.PACK_AB R118, R170, R169 ;  /* 0x000000a9aa76723e */ /* 0x002fe200000000ff */
[----:B------:R-:W-:Y:S03]  /*a9d0*/  FADD.FTZ R162, R162, R165 ;  /* 0x000000a5a2a27221 */ /* 0x000fe60000010000 */
[----:B------:R-:W-:Y:S01]  /*a9e0*/  IADD3 R0, R216, -0x1, RZ ;  /* 0xffffffffd8007810 */ /* 0x000fe20007ffe0ff */
[----:B------:R-:W-:Y:S01]  /*a9f0*/  FADD.FTZ R163, R135, R163 ;  /* 0x000000a387a37221 */ /* 0x000fe20000010000 */
[----:B------:R-:W-:Y:S01]  /*aa00*/  LDSM.16.MT88.4 R128, [R190+0x10800] ;  /* 0x01080000be80783b */ /* 0x000fe20000004200 */
[----:B------:R-:W-:Y:S02]  /*aa10*/  FADD.FTZ R161, R161, R162 ;  /* 0x000000a2a1a17221 */ /* 0x000fe40000010000 */
[----:B------:R-:W-:Y:S01]  /*aa20*/  MUFU.EX2 R173, R173 ;  /* 0x000000ad00ad7308 */ /* 0x000fe20000000800 */
[----:B------:R-:W-:Y:S01]  /*aa30*/  FADD.FTZ R134, R134, R163 ;  /* 0x000000a386867221 */ /* 0x000fe20000010000 */
[----:B------:R-:W-:Y:S01]  /*aa40*/  MOV R216, R0 ;  /* 0x0000000000d87202 */ /* 0x000fe20000000f00 */
[----:B------:R-:W-:Y:S01]  /*aa50*/  FADD.FTZ R160, R160, R161 ;  /* 0x000000a1a0a07221 */ /* 0x000fe20000010000 */
[----:B------:R-:W-:Y:S01]  /*aa60*/  MOV R0, R3 ;  /* 0x0000000300007202 */ /* 0x000fe20000000f00 */
[----:B------:R-:W-:Y:S01]  /*aa70*/  FADD.FTZ R134, R133, R134 ;  /* 0x0000008685867221 */ /* 0x000fe20000010000 */
[----:B------:R-:W-:Y:S01]  /*aa80*/  MOV R133, R132 ;  /* 0x0000008400857202 */ /* 0x000fe20000000f00 */
[----:B------:R-:W-:Y:S03]  /*aa90*/  FADD.FTZ R167, R167, R160 ;  /* 0x000000a0a7a77221 */ /* 0x000fe60000010000 */
[----:B------:R-:W1:Y:S01]  /*aaa0*/  MUFU.EX2 R174, R174 ;  /* 0x000000ae00ae7308 */ /* 0x000e620000000800 */
[----:B----4-:R-:W-:Y:S01]  /*aab0*/  F2FP.F16.F32.PACK_AB R117, R172, R171 ;  /* 0x000000abac75723e */ /* 0x010fe200000000ff */
[----:B------:R-:W-:Y:S01]  /*aac0*/  FADD.FTZ R171, R171, R134 ;  /* 0x00000086abab7221 */ /* 0x000fe20000010000 */
[----:B------:R-:W-:Y:S03]  /*aad0*/  FADD.FTZ R168, R168, R167 ;  /* 0x000000a7a8a87221 */ /* 0x000fe60000010000 */
[----:B------:R-:W-:Y:S01]  /*aae0*/  FADD.FTZ R172, R172, R171 ;  /* 0x000000abacac7221 */ /* 0x000fe20000010000 */
[----:B------:R-:W-:Y:S04]  /*aaf0*/  FADD.FTZ R169, R169, R168 ;  /* 0x000000a8a9a97221 */ /* 0x000fe80000010000 */
[----:B------:R-:W-:Y:S01]  /*ab00*/  FADD.FTZ R169, R170, R169 ;  /* 0x000000a9aaa97221 */ /* 0x000fe20000010000 */
[----:B-1----:R-:W-:Y:S07]  /*ab10*/  F2FP.F16.F32.PACK_AB R119, R174, R173 ;  /* 0x000000adae77723e */ /* 0x002fee00000000ff */
[C---:B------:R-:W-:Y:S06]  /*ab20*/  HMMA.16816.F32 R4, R116.reuse, R136, R4 ;  /* 0x000000887404723c */ /* 0x040fec0000001804 */
[C---:B------:R-:W-:Y:S01]  /*ab30*/  HMMA.16816.F32 R8, R116.reuse, R138, R8 ;  /* 0x0000008a7408723c */ /* 0x040fe20000001808 */
[----:B------:R-:W-:Y:S05]  /*ab40*/  LDSM.16.MT88.4 R136, [R189+0x10800] ;  /* 0x01080000bd88783b */ /* 0x000fea0000004200 */
[C---:B--2---:R-:W-:Y:S06]  /*ab50*/  HMMA.16816.F32 R36, R116.reuse, R120, R36 ;  /* 0x000000787424723c */ /* 0x044fec0000001824 */
[C---:B------:R-:W-:Y:S01]  /*ab60*/  HMMA.16816.F32 R40, R116.reuse, R122, R40 ;  /* 0x0000007a7428723c */ /* 0x040fe20000001828 */
[----:B------:R-:W1:Y:S05]  /*ab70*/  LDSM.16.MT88.4 R120, [R192+0x10800] ;  /* 0x01080000c078783b */ /* 0x000e6a0000004200 */
[C---:B------:R-:W-:Y:S06]  /*ab80*/  HMMA.16816.F32 R44, R116.reuse, R144, R44 ;  /* 0x00000090742c723c */ /* 0x040fec000000182c */
[C---:B------:R-:W-:Y:S01]  /*ab90*/  HMMA.16816.F32 R48, R116.reuse, R146, R48 ;  /* 0x000000927430723c */ /* 0x040fe20000001830 */
[----:B------:R-:W-:Y:S05]  /*aba0*/  LDSM.16.MT88.4 R144, [R192+0xf000] ;  /* 0x00f00000c090783b */ /* 0x000fea0000004200 */
[C---:B-----5:R-:W-:Y:S06]  /*abb0*/  HMMA.16816.F32 R52, R116.reuse, R140, R52 ;  /* 0x0000008c7434723c */ /* 0x060fec0000001834 */
[C---:B------:R-:W-:Y:S01]  /*abc0*/  HMMA.16816.F32 R56, R116.reuse, R142, R56 ;  /* 0x0000008e7438723c */ /* 0x040fe20000001838 */
[----:B------:R-:W-:Y:S05]  /*abd0*/  LDSM.16.MT88.4 R140, [R190+0xd000] ;  /* 0x00d00000be8c783b */ /* 0x000fea0000004200 */
[C---:B------:R-:W-:Y:S06]  /*abe0*/  HMMA.16816.F32 R60, R116.reuse, R148, R60 ;  /* 0x00000094743c723c */ /* 0x040fec000000183c */
[C---:B------:R-:W-:Y:S01]  /*abf0*/  HMMA.16816.F32 R64, R116.reuse, R150, R64 ;  /* 0x000000967440723c */ /* 0x040fe20000001840 */
[----:B------:R-:W-:Y:S05]  /*ac00*/  LDSM.16.MT88.4 R148, [R189+0xf000] ;  /* 0x00f00000bd94783b */ /* 0x000fea0000004200 */
[C---:B------:R-:W-:Y:S06]  /*ac10*/  HMMA.16816.F32 R68, R116.reuse, R152, R68 ;  /* 0x000000987444723c */ /* 0x040fec0000001844 */
[C---:B------:R-:W-:Y:S05]  /*ac20*/  HMMA.16816.F32 R72, R116.reuse, R154, R72 ;  /* 0x0000009a7448723c */ /* 0x040fea0000001848 */
[--C-:B------:R-:W-:Y:S01]  /*ac30*/  FFMA.FTZ R152, R20, UR4, -R166.reuse ;  /* 0x0000000414987c23 */ /* 0x100fe200080108a6 */
[C---:B------:R-:W-:Y:S05]  /*ac40*/  HMMA.16816.F32 R76, R116.reuse, R156, R76 ;  /* 0x0000009c744c723c */ /* 0x040fea000000184c */
[--C-:B------:R-:W-:Y:S01]  /*ac50*/  FFMA.FTZ R154, R24, UR4, -R166.reuse ;  /* 0x00000004189a7c23 */ /* 0x100fe200080108a6 */
[C---:B------:R-:W-:Y:S01]  /*ac60*/  HMMA.16816.F32 R80, R116.reuse, R158, R80 ;  /* 0x0000009e7450723c */ /* 0x040fe20000001850 */
[----:B------:R-:W-:Y:S04]  /*ac70*/  MUFU.EX2 R152, R152 ;  /* 0x0000009800987308 */ /* 0x000fe80000000800 */
[----:B------:R-:W-:Y:S01]  /*ac80*/  FFMA.FTZ R155, R25, UR4, -R166 ;  /* 0x00000004199b7c23 */ /* 0x000fe200080108a6 */
[C---:B---3--:R-:W-:Y:S05]  /*ac90*/  HMMA.16816.F32 R84, R116.reuse, R124, R84 ;  /* 0x0000007c7454723c */ /* 0x048fea0000001854 */
[----:B------:R-:W-:Y:S01]  /*aca0*/  MUFU.EX2 R154, R154 ;  /* 0x0000009a009a7308 */ /* 0x000fe20000000800 */
[--C-:B------:R-:W-:Y:S01]  /*acb0*/  FFMA.FTZ R158, R26, UR4, -R164.reuse ;  /* 0x000000041a9e7c23 */ /* 0x100fe200080108a4 */
[C---:B------:R-:W-:Y:S01]  /*acc0*/  HMMA.16816.F32 R88, R116.reuse, R126, R88 ;  /* 0x0000007e7458723c */ /* 0x040fe20000001858 */
[----:B------:R-:W2:Y:S03]  /*acd0*/  LDSM.16.MT88.4 R124, [R188+0x10800] ;  /* 0x01080000bc7c783b */ /* 0x000ea60000004200 */
[----:B------:R-:W-:Y:S02]  /*ace0*/  FFMA.FTZ R159, R27, UR4, -R164 ;  /* 0x000000041b9f7c23 */ /* 0x000fe400080108a4 */
[C---:B-1----:R-:W-:Y:S02]  /*acf0*/  HMMA.16816.F32 R92, R116.reuse, R120, R92 ;  /* 0x00000078745c723c */ /* 0x042fe4000000185c */
[----:B------:R-:W1:Y:S01]  /*ad00*/  MUFU.EX2 R155, R155 ;  /* 0x0000009b009b7308 */ /* 0x000e620000000800 */
[----:B------:R-:W-:Y:S02]  /*ad10*/  LDSM.16.MT88.4 R24, [R188+0xd000] ;  /* 0x00d00000bc18783b */ /* 0x000fe40000004200 */
[--C-:B------:R-:W-:Y:S01]  /*ad20*/  FFMA.FTZ R153, R21, UR4, -R166.reuse ;  /* 0x0000000415997c23 */ /* 0x100fe200080108a6 */
[C---:B------:R-:W-:Y:S06]  /*ad30*/  HMMA.16816.F32 R96, R116.reuse, R122, R96 ;  /* 0x0000007a7460723c */ /* 0x040fec0000001860 */
[----:B------:R-:W-:Y:S01]  /*ad40*/  MUFU.EX2 R158, R158 ;  /* 0x0000009e009e7308 */ /* 0x000fe20000000800 */
[----:B------:R-:W3:Y:S01]  /*ad50*/  LDSM.16.MT88.4 R120, [R192+0xd000] ;  /* 0x00d00000c078783b */ /* 0x000ee20000004200 */
[C---:B------:R-:W-:Y:S03]  /*ad60*/  HMMA.16816.F32 R100, R116.reuse, R128, R100 ;  /* 0x000000807464723c */ /* 0x040fe60000001864 */
[----:B------:R-:W-:Y:S03]  /*ad70*/  FFMA.FTZ R166, R33, UR4, -R166 ;  /* 0x0000000421a67c23 */ /* 0x000fe600080108a6 */
[C---:B------:R-:W-:Y:S01]  /*ad80*/  HMMA.16816.F32 R104, R116.reuse, R130, R104 ;  /* 0x000000827468723c */ /* 0x040fe20000001868 */
[----:B------:R-:W4:Y:S01]  /*ad90*/  LDSM.16.MT88.4 R128, [R189+0xd000] ;  /* 0x00d00000bd80783b */ /* 0x000f220000004200 */
[----:B------:R-:W5:Y:S03]  /*ada0*/  MUFU.EX2 R153, R153 ;  /* 0x0000009900997308 */ /* 0x000f660000000800 */
[--C-:B------:R-:W-:Y:S01]  /*adb0*/  FFMA.FTZ R156, R22, UR4, -R164.reuse ;  /* 0x00000004169c7c23 */ /* 0x100fe200080108a4 */
[C---:B------:R-:W-:Y:S06]  /*adc0*/  HMMA.16816.F32 R108, R116.reuse, R136, R108 ;  /* 0x00000088746c723c */ /* 0x040fec000000186c */
[----:B------:R-:W3:Y:S01]  /*add0*/  MUFU.EX2 R159, R159 ;  /* 0x0000009f009f7308 */ /* 0x000ee20000000800 */
[----:B------:R-:W-:Y:S01]  /*ade0*/  FFMA.FTZ R157, R23, UR4, -R164 ;  /* 0x00000004179d7c23 */ /* 0x000fe200080108a4 */
[C---:B------:R-:W-:Y:S01]  /*adf0*/  HMMA.16816.F32 R12, R116.reuse, R138, R12 ;  /* 0x0000008a740c723c */ /* 0x040fe2000000180c */
[----:B------:R-:W4:Y:S02]  /*ae00*/  LDSM.16.MT88.4 R136, [R190+0xf000] ;  /* 0x00f00000be88783b */ /* 0x000f240000004200 */
[----:B-1----:R-:W-:Y:S03]  /*ae10*/  F2FP.F16.F32.PACK_AB R22, R155, R154 ;  /* 0x0000009a9b16723e */ /* 0x002fe600000000ff */
[C---:B--2---:R-:W-:Y:S02]  /*ae20*/  HMMA.16816.F32 R16, R116.reuse, R124, R16 ;  /* 0x0000007c7410723c */ /* 0x044fe40000001810 */
[----:B------:R-:W-:Y:S03]  /*ae30*/  MUFU.EX2 R156, R156 ;  /* 0x0000009c009c7308 */ /* 0x000fe60000000800 */
[----:B-----5:R-:W-:Y:S01]  /*ae40*/  F2FP.F16.F32.PACK_AB R20, R153, R152 ;  /* 0x000000989914723e */ /* 0x020fe200000000ff */
[----:B------:R-:W-:Y:S01]  /*ae50*/  HMMA.16816.F32 R112, R116, R126, R112 ;  /* 0x0000007e7470723c */ /* 0x000fe20000001870 */
[----:B------:R-:W1:Y:S05]  /*ae60*/  LDSM.16.MT88.4 R116, [R188+0xf000] ;  /* 0x00f00000bc74783b */ /* 0x000e6a0000004200 */
[----:B------:R-:W2:Y:S01]  /*ae70*/  MUFU.EX2 R157, R157 ;  /* 0x0000009d009d7308 */ /* 0x000ea20000000800 */
[----:B---3--:R-:W-:Y:S01]  /*ae80*/  F2FP.F16.F32.PACK_AB R23, R159, R158 ;  /* 0x0000009e9f17723e */ /* 0x008fe200000000ff */
[----:B------:R-:W-:Y:S01]  /*ae90*/  FADD.FTZ R152, R152, R169 ;  /* 0x000000a998987221 */ /* 0x000fe20000010000 */
[----:B------:R-:W-:Y:S07]  /*aea0*/  LDSM.16.MT88.4 R124, [R189+0x11000] ;  /* 0x01100000bd7c783b */ /* 0x000fee0000004200 */
[----:B------:R3:W5:Y:S01]  /*aeb0*/  MUFU.EX2 R223, R166 ;  /* 0x000000a600df7308 */ /* 0x0007620000000800 */
[----:B------:R-:W-:Y:S04]  /*aec0*/  FADD.FTZ R153, R153, R152 ;  /* 0x0000009899997221 */ /* 0x000fe80000010000 */
[----:B------:R-:W-:Y:S01]  /*aed0*/  FADD.FTZ R154, R154, R153 ;  /* 0x000000999a9a7221 */ /* 0x000fe20000010000 */
[----:B--2---:R-:W-:Y:S03]  /*aee0*/  F2FP.F16.F32.PACK_AB R21, R157, R156 ;  /* 0x0000009c9d15723e */ /* 0x004fe600000000ff */
[----:B------:R-:W-:Y:S04]  /*aef0*/  FADD.FTZ R154, R155, R154 ;  /* 0x0000009a9b9a7221 */ /* 0x000fe80000010000 */
[C---:B------:R-:W-:Y:S05]  /*af00*/  HMMA.16816.F32 R4, R20.reuse, R120, R4 ;  /* 0x000000781404723c */ /* 0x040fea0000001804 */
[--C-:B---3--:R-:W-:Y:S01]  /*af10*/  FFMA.FTZ R166, R34, UR4, -R164.reuse ;  /* 0x0000000422a67c23 */ /* 0x108fe200080108a4 */
[C---:B------:R-:W-:Y:S01]  /*af20*/  HMMA.16816.F32 R8, R20.reuse, R122, R8 ;  /* 0x0000007a1408723c */ /* 0x040fe20000001808 */
[----:B------:R-:W2:Y:S04]  /*af30*/  LDSM.16.MT88.4 R120, [R192+0x11000] ;  /* 0x01100000c078783b */ /* 0x000ea80000004200 */
[----:B------:R-:W-:Y:S01]  /*af40*/  FFMA.FTZ R164, R35, UR4, -R164 ;  /* 0x0000000423a47c23 */ /* 0x000fe200080108a4 */
[C---:B------:R-:W-:Y:S01]  /*af50*/  HMMA.16816.F32 R36, R20.reuse, R140, R36 ;  /* 0x0000008c1424723c */ /* 0x040fe20000001824 */
[----:B------:R-:W-:Y:S02]  /*af60*/  MUFU.EX2 R166, R166 ;  /* 0x000000a600a67308 */ /* 0x000fe40000000800 */
[----:B------:R-:W-:Y:S03]  /*af70*/  LDSM.16.MT88.4 R32, [R192+0xf800] ;  /* 0x00f80000c020783b */ /* 0x000fe60000004200 */
[C---:B------:R-:W-:Y:S05]  /*af80*/  HMMA.16816.F32 R40, R20.reuse, R142, R40 ;  /* 0x0000008e1428723c */ /* 0x040fea0000001828 */
[----:B------:R-:W3:Y:S01]  /*af90*/  MUFU.EX2 R227, R164 ;  /* 0x000000a400e37308 */ /* 0x000ee20000000800 */
[----:B------:R-:W-:Y:S01]  /*afa0*/  LDSM.16.MT88.4 R140, [R189+0xf800] ;  /* 0x00f80000bd8c783b */ /* 0x000fe20000004200 */
[C---:B----4-:R-:W-:Y:S06]  /*afb0*/  HMMA.16816.F32 R44, R20.reuse, R128, R44 ;  /* 0x00000080142c723c */ /* 0x050fec000000182c */
[C---:B------:R-:W-:Y:S01]  /*afc0*/  HMMA.16816.F32 R48, R20.reuse, R130, R48 ;  /* 0x000000821430723c */ /* 0x040fe20000001830 */
[----:B------:R-:W-:Y:S05]  /*afd0*/  LDSM.16.MT88.4 R128, [R188+0x11000] ;  /* 0x01100000bc80783b */ /* 0x000fea0000004200 */
[C---:B------:R-:W-:Y:S06]  /*afe0*/  HMMA.16816.F32 R52, R20.reuse, R24, R52 ;  /* 0x000000181434723c */ /* 0x040fec0000001834 */
[C---:B------:R-:W-:Y:S01]  /*aff0*/  HMMA.16816.F32 R56, R20.reuse, R26, R56 ;  /* 0x0000001a1438723c */ /* 0x040fe20000001838 */
[----:B------:R-:W4:Y:S05]  /*b000*/  LDSM.16.MT88.4 R24, [R190+0x11000] ;  /* 0x01100000be18783b */ /* 0x000f2a0000004200 */
        /* <DEDUP_REMOVED lines=12> */
[C---:B--2---:R-:W-:Y:S06]  /*b0d0*/  HMMA.16816.F32 R92, R20.reuse, R120, R92 ;  /* 0x00000078145c723c */ /* 0x044fec000000185c */
[C---:B------:R-:W-:Y:S01]  /*b0e0*/  HMMA.16816.F32 R96, R20.reuse, R122, R96 ;  /* 0x0000007a1460723c */ /* 0x040fe20000001860 */
[----:B------:R-:W2:Y:S05]  /*b0f0*/  LDSM.16.MT88.4 R120, [R189+0xd800] ;  /* 0x00d80000bd78783b */ /* 0x000eaa0000004200 */
[C---:B----4-:R-:W-:Y:S06]  /*b100*/  HMMA.16816.F32 R100, R20.reuse, R24, R100 ;  /* 0x000000181464723c */ /* 0x050fec0000001864 */
[C---:B------:R-:W-:Y:S01]  /*b110*/  HMMA.16816.F32 R104, R20.reuse, R26, R104 ;  /* 0x0000001a1468723c */ /* 0x040fe20000001868 */
[----:B------:R-:W4:Y:S05]  /*b120*/  LDSM.16.MT88.4 R24, [R188+0xd800] ;  /* 0x00d80000bc18783b */ /* 0x000f2a0000004200 */
[C---:B------:R-:W-:Y:S06]  /*b130*/  HMMA.16816.F32 R108, R20.reuse, R124, R108 ;  /* 0x0000007c146c723c */ /* 0x040fec000000186c */
[C---:B------:R-:W-:Y:S06]  /*b140*/  HMMA.16816.F32 R12, R20.reuse, R126, R12 ;  /* 0x0000007e140c723c */ /* 0x040fec000000180c */
[C---:B------:R-:W-:Y:S06]  /*b150*/  HMMA.16816.F32 R16, R20.reuse, R128, R16 ;  /* 0x000000801410723c */ /* 0x040fec0000001810 */
[----:B------:R-:W-:Y:S07]  /*b160*/  HMMA.16816.F32 R112, R20, R130, R112 ;  /* 0x000000821470723c */ /* 0x000fee0000001870 */
[C---:B------:R-:W-:Y:S01]  /*b170*/  F2FP.F16.F32.PACK_AB R20, R220.reuse, R175 ;  /* 0x000000afdc14723e */ /* 0x040fe200000000ff */
[----:B------:R-:W-:Y:S03]  /*b180*/  FADD.FTZ R175, R175, R154 ;  /* 0x0000009aafaf7221 */ /* 0x000fe60000010000 */
[----:B-----5:R-:W-:Y:S01]  /*b190*/  F2FP.F16.F32.PACK_AB R22, R223, R222 ;  /* 0x000000dedf16723e */ /* 0x020fe200000000ff */
[----:B------:R-:W-:Y:S01]  /*b1a0*/  FADD.FTZ R175, R220, R175 ;  /* 0x000000afdcaf7221 */ /* 0x000fe20000010000 */
[----:B------:R-:W-:Y:S02]  /*b1b0*/  F2FP.F16.F32.PACK_AB R21, R225, R224 ;  /* 0x000000e0e115723e */ /* 0x000fe400000000ff */
[----:B---3--:R-:W-:Y:S01]  /*b1c0*/  F2FP.F16.F32.PACK_AB R23, R227, R166 ;  /* 0x000000a6e317723e */ /* 0x008fe200000000ff */
[----:B------:R-:W-:Y:S04]  /*b1d0*/  FADD.FTZ R222, R222, R175 ;  /* 0x000000afdede7221 */ /* 0x000fe80000010000 */
[----:B------:R-:W-:Y:S02]  /*b1e0*/  FADD.FTZ R219, R223, R222 ;  /* 0x000000dedfdb7221 */ /* 0x000fe40000010000 */
[C---:B------:R-:W-:Y:S01]  /*b1f0*/  HMMA.16816.F32 R128, R20.reuse, R28, R4 ;  /* 0x0000001c1480723c */ /* 0x040fe20000001804 */
[----:B------:R-:W3:Y:S05]  /*b200*/  LDSM.16.MT88.4 R4, [R190+0x11800] ;  /* 0x01180000be04783b */ /* 0x000eea0000004200 */
[C---:B------:R-:W-:Y:S03]  /*b210*/  HMMA.16816.F32 R124, R20.reuse, R30, R8 ;  /* 0x0000001e147c723c */ /* 0x040fe60000001808 */
[----:B------:R-:W-:Y:S03]  /*b220*/  LDSM.16.MT88.4 R8, [R188+0x11800] ;  /* 0x01180000bc08783b */ /* 0x000fe60000004200 */
[C---:B-1----:R-:W-:Y:S06]  /*b230*/  HMMA.16816.F32 R36, R20.reuse, R116, R36 ;  /* 0x000000741424723c */ /* 0x042fec0000001824 */
[C---:B------:R-:W-:Y:S06]  /*b240*/  HMMA.16816.F32 R40, R20.reuse, R118, R40 ;  /* 0x000000761428723c */ /* 0x040fec0000001828 */
[C---:B--2---:R-:W-:Y:S06]  /*b250*/  HMMA.16816.F32 R44, R20.reuse, R120, R44 ;  /* 0x00000078142c723c */ /* 0x044fec000000182c */
[C---:B------:R-:W-:Y:S01]  /*b260*/  HMMA.16816.F32 R48, R20.reuse, R122, R48 ;  /* 0x0000007a1430723c */ /* 0x040fe20000001830 */
[----:B------:R-:W1:Y:S05]  /*b270*/  LDSM.16.MT88.4 R120, [R189+0x11800] ;  /* 0x01180000bd78783b */ /* 0x000e6a0000004200 */
        /* <DEDUP_REMOVED lines=13> */
[C---:B------:R-:W-:Y:S05]  /*b350*/  HMMA.16816.F32 R104, R20.reuse, R6, R104 ;  /* 0x000000061468723c */ /* 0x040fea0000001868 */
[----:B------:R-:W-:Y:S01]  /*b360*/  FADD.FTZ R5, R173, R172 ;  /* 0x000000acad057221 */ /* 0x000fe20000010000 */
[C---:B-1----:R-:W-:Y:S05]  /*b370*/  HMMA.16816.F32 R108, R20.reuse, R120, R108 ;  /* 0x00000078146c723c */ /* 0x042fea000000186c */
[----:B------:R-:W-:Y:S01]  /*b380*/  FADD.FTZ R5, R174, R5 ;  /* 0x00000005ae057221 */ /* 0x000fe20000010000 */
[C---:B------:R-:W-:Y:S05]  /*b390*/  HMMA.16816.F32 R120, R20.reuse, R122, R12 ;  /* 0x0000007a1478723c */ /* 0x040fea000000180c */
[----:B------:R-:W-:Y:S01]  /*b3a0*/  FADD.FTZ R156, R156, R5 ;  /* 0x000000059c9c7221 */ /* 0x000fe20000010000 */
[C---:B------:R-:W-:Y:S05]  /*b3b0*/  HMMA.16816.F32 R116, R20.reuse, R8, R16 ;  /* 0x000000081474723c */ /* 0x040fea0000001810 */
[----:B------:R-:W-:Y:S01]  /*b3c0*/  FADD.FTZ R157, R157, R156 ;  /* 0x0000009c9d9d7221 */ /* 0x000fe20000010000 */
[----:B------:R-:W-:Y:S05]  /*b3d0*/  HMMA.16816.F32 R112, R20, R10, R112 ;  /* 0x0000000a1470723c */ /* 0x000fea0000001870 */
[----:B------:R-:W-:Y:S06]  /*b3e0*/  FADD.FTZ R158, R158, R157 ;  /* 0x0000009d9e9e7221 */ /* 0x000fec0000010000 */
[----:B------:R-:W-:Y:S04]  /*b3f0*/  FADD.FTZ R159, R159, R158 ;  /* 0x0000009e9f9f7221 */ /* 0x000fe80000010000 */
[----:B------:R-:W-:Y:S04]  /*b400*/  FADD.FTZ R224, R224, R159 ;  /* 0x0000009fe0e07221 */ /* 0x000fe80000010000 */
[----:B------:R-:W-:Y:S04]  /*b410*/  FADD.FTZ R225, R225, R224 ;  /* 0x000000e0e1e17221 */ /* 0x000fe80000010000 */
[----:B------:R-:W-:Y:S04]  /*b420*/  FADD.FTZ R166, R166, R225 ;  /* 0x000000e1a6a67221 */ /* 0x000fe80000010000 */
[----:B------:R-:W-:Y:S01]  /*b430*/  FADD.FTZ R217, R227, R166 ;  /* 0x000000a6e3d97221 */ /* 0x000fe20000010000 */
[----:B------:R-:W-:Y:S06]  /*b440*/  @P0 BRA `(.L_x_3488) ;  /* 0xffffffc000880947 */ /* 0x000fec000383ffff */
.L_x_3484:
        /* <DEDUP_REMOVED lines=243> */
[----:B----4-:R-:W-:Y:S01]  /*c380*/  @P4 FMUL.FTZ R13, R4, 0.69314718246459960938 ;  /* 0x3f317218040d4820 */ /* 0x010fe20000410000 */
[----:B---3--:R-:W-:Y:S02]  /*c390*/  @P3 FMUL.FTZ R4, R2, 0.69314718246459960938 ;  /* 0x3f31721802043820 */ /* 0x008fe40000410000 */
[----:B------:R3:W-:Y:S02]  /*c3a0*/  STS [R19+0x4000], R120 ;  /* 0x0040007813007388 */ /* 0x0007e40000000800 */
[----:B-1----:R-:W-:-:S02]  /*c3b0*/  @P3 FFMA.FTZ R11, R3, R12, R4 ;  /* 0x0000000c030b3223 */ /* 0x002fc40000010004 */
[----:B------:R3:W-:Y:S04]  /*c3c0*/  STS [R19+0x4400], R122 ;  /* 0x0044007a13007388 */ /* 0x0007e80000000800 */
[----:B------:R3:W-:Y:S04]  /*c3d0*/  STS [R21+0x4000], R116 ;  /* 0x0040007415007388 */ /* 0x0007e80000000800 */
[----:B------:R3:W-:Y:S01]  /*c3e0*/  STS [R21+0x4400], R118 ;  /* 0x0044007615007388 */ /* 0x0007e20000000800 */
[----:B--2---:R-:W-:Y:S01]  /*c3f0*/  MOV R9, 0x7f800000 ;  /* 0x7f80000000097802 */ /* 0x004fe20000000f00 */
[----:B------:R-:W-:-:S02]  /*c400*/  @P4 FFMA.FTZ R9, R132, R25, R13 ;  /* 0x0000001984094223 */ /* 0x000fc4000001000d */
[----:B------:R3:W-:Y:S04]  /*c410*/  STS [R23+0x4000], R5 ;  /* 0x0040000517007388 */ /* 0x0007e80000000800 */
[----:B------:R3:W-:Y:S01]  /*c420*/  STS [R23+0x4400], R6 ;  /* 0x0044000617007388 */ /* 0x0007e20000000800 */
[----:B------:R-:W-:Y:S05]  /*c430*/  @!P0 BRA `(.L_x_3489) ;  /* 0x0000000000248947 */ /* 0x000fea0003800000 */
[----:B------:R-:W1:Y:S01]  /*c440*/  S2R R18, SR_CTAID.Y ;  /* 0x0000000000127919 */ /* 0x000e620000002600 */
[----:B------:R-:W1:Y:S01]  /*c450*/  LDC R3, c[0x0][0x2c4] ;  /* 0x0000b100ff037b82 */ /* 0x000e620000000800 */
[----:B------:R-:W-:-:S07]  /*c460*/  ISETP.NE.AND P0, PT, R206, -0x1, PT ;  /* 0xffffffffce00780c */ /* 0x000fce0003f05270 */
[----:B------:R-:W2:Y:S08]  /*c470*/  S2UR UR6, SR_CTAID.Z ;  /* 0x00000000000679c3 */ /* 0x000eb00000002700 */
[----:B---3--:R-:W2:Y:S01]  /*c480*/  LDC R5, c[0x0][0x2e4] ;  /* 0x0000b900ff057b82 */ /* 0x008ea20000000800 */
[----:B-1----:R-:W-:-:S05]  /*c490*/  IMAD R3, R18, R3, RZ ;  /* 0x0000000312037224 */ /* 0x002fca00078e02ff */
[----:B------:R-:W-:-:S05]  /*c4a0*/  SEL R2, R3, R206, !P0 ;  /* 0x000000ce03027207 */ /* 0x000fca0004000000 */
[----:B--2---:R-:W-:Y:S01]  /*c4b0*/  IMAD R5, R5, UR6, R2 ;  /* 0x0000000605057c24 */ /* 0x004fe2000f8e0202 */
[----:B------:R-:W-:Y:S06]  /*c4c0*/  BRA `(.L_x_3490) ;  /* 0x0000000000187947 */ /* 0x000fec0003800000 */
.L_x_3489:
[----:B------:R-:W1:Y:S01]  /*c4d0*/  S2R R18, SR_CTAID.Y ;  /* 0x0000000000127919 */ /* 0x000e620000002600 */
[----:B------:R-:W1:Y:S08]  /*c4e0*/  S2UR UR6, SR_CTAID.Z ;  /* 0x00000000000679c3 */ /* 0x000e700000002700 */
[----:B------:R-:W1:Y:S08]  /*c4f0*/  LDC R3, c[0x0][0x270] ;  /* 0x00009c00ff037b82 */ /* 0x000e700000000800 */
[----:B---3--:R-:W2:Y:S01]  /*c500*/  LDC R5, c[0x0][0x2c4] ;  /* 0x0000b100ff057b82 */ /* 0x008ea20000000800 */
[----:B-1----:R-:W-:-:S04]  /*c510*/  IMAD R2, R18, R3, UR6 ;  /* 0x0000000612027e24 */ /* 0x002fc8000f8e0203 */
[----:B--2---:R-:W-:-:S07]  /*c520*/  IMAD R5, R2, R5, RZ ;  /* 0x0000000502057224 */ /* 0x004fce00078e02ff */
.L_x_3490:
[----:B------:R-:W1:Y:S01]  /*c530*/  S2R R17, SR_TID.X ;  /* 0x0000000000117919 */ /* 0x000e620000002100 */
[----:B------:R-:W-:Y:S01]  /*c540*/  LOP3.LUT R15, R10, 0xffffffe0, RZ, 0xc0, !PT ;  /* 0xffffffe00a0f7812 */ /* 0x000fe200078ec0ff */
[----:B------:R-:W2:Y:S01]  /*c550*/  LDC.64 R2, c[0x0][0x290] ;  /* 0x0000a400ff027b82 */ /* 0x000ea20000000a00 */
[----:B------:R-:W-:Y:S01]  /*c560*/  SHF.R.S32.HI R13, RZ, 0x1f, R8 ;  /* 0x0000001fff0d7819 */ /* 0x000fe20000011408 */
[----:B------:R-:W-:Y:S02]  /*c570*/  BSSY B0, `(.L_x_3491) ;  /* 0x000001d000007945 */ /* 0x000fe40003800000 */
[----:B------:R-:W-:Y:S01]  /*c580*/  IMAD.IADD R6, R0, 0x1, -R15 ;  /* 0x0000000100067824 */ /* 0x000fe200078e0a0f */
[----:B------:R-:W-:-:S03]  /*c590*/  LEA.HI R10, R13, R8, RZ, 0x2 ;  /* 0x000000080d0a7211 */ /* 0x000fc600078f10ff */
[----:B------:R-:W-:Y:S01]  /*c5a0*/  BAR.SYNC.DEFER_BLOCKING 0x0 ;  /* 0x0000000000007b1d */ /* 0x000fe20000010000 */
        /* <DEDUP_REMOVED lines=11> */
[----:B--2---:R-:W-:Y:S06]  /*c660*/  @P0 BRA `(.L_x_3492) ;  /* 0x0000000000340947 */ /* 0x004fec0003800000 */
[----:B------:R-:W1:Y:S01]  /*c670*/  S2R R6, SR_CTAID.X ;  /* 0x0000000000067919 */ /* 0x000e620000002500 */
[----:B------:R-:W-:Y:S01]  /*c680*/  ISETP.GE.AND P2, PT, R4, R199, PT ;  /* 0x000000c70400720c */ /* 0x000fe20003f46270 */
[----:B------:R-:W-:Y:S01]  /*c690*/  ULDC.64 UR4, c[0x0][0x2b0] ;  /* 0x0000ac0000047ab9 */ /* 0x000fe20000000a00 */
[----:B-1----:R-:W-:Y:S02]  /*c6a0*/  IMAD R5, R6, 0x40, R5 ;  /* 0x0000004006057824 */ /* 0x002fe400078e0205 */
[----:B------:R-:W-:-:S03]  /*c6b0*/  VIADD R6, R4, 0x8 ;  /* 0x0000000804067836 */ /* 0x000fc60000000000 */
[----:B------:R-:W-:Y:S02]  /*c6c0*/  SHF.R.S32.HI R13, RZ, 0x1f, R5 ;  /* 0x0000001fff0d7819 */ /* 0x000fe40000011405 */
[----:B------:R-:W-:Y:S02]  /*c6d0*/  IADD3 R5, P0, R4, R5, RZ ;  /* 0x0000000504057210 */ /* 0x000fe40007f1e0ff */
[----:B------:R-:W-:Y:S02]  /*c6e0*/  ISETP.GE.AND P1, PT, R6, R199, PT ;  /* 0x000000c70600720c */ /* 0x000fe40003f26270 */
[----:B------:R-:W-:Y:S02]  /*c6f0*/  LEA.HI.X.SX32 R4, R4, R13, 0x1, P0 ;  /* 0x0000000d04047211 */ /* 0x000fe400000f0eff */
[----:B------:R-:W-:-:S04]  /*c700*/  LEA R12, P0, R5, UR4, 0x2 ;  /* 0x00000004050c7c11 */ /* 0x000fc8000f8010ff */
[----:B------:R-:W-:-:S05]  /*c710*/  LEA.HI.X R13, R5, UR5, R4, 0x2, P0 ;  /* 0x00000005050d7c11 */ /* 0x000fca00080f1404 */
[----:B------:R1:W-:Y:S04]  /*c720*/  @!P2 STG.E desc[UR12][R12.64], R9 ;  /* 0x000000090c00a986 */ /* 0x0003e8000c10190c */
[----:B------:R1:W-:Y:S02]  /*c730*/  @!P1 STG.E desc[UR12][R12.64+0x20], R11 ;  /* 0x0000200b0c009986 */ /* 0x0003e4000c10190c */
.L_x_3492:
[----:B------:R-:W-:Y:S05]  /*c740*/  BSYNC B0 ;  /* 0x0000000000007941 */ /* 0x000fea0003800000 */
.L_x_3491:
[----:B------:R-:W2:Y:S01]  /*c750*/  S2UR UR5, SR_CTAID.X ;  /* 0x00000000000579c3 */ /* 0x000ea20000002500 */
[----:B-1----:R-:W-:Y:S01]  /*c760*/  SHF.R.S32.HI R9, RZ, 0x1f, R18 ;  /* 0x0000001fff097819 */ /* 0x002fe20000011412 */
[----:B------:R1:W3:Y:S01]  /*c770*/  LDS.128 R12, [R204+0x1800] ;  /* 0x00180000cc0c7984 */ /* 0x0002e20000000c00 */
[----:B------:R-:W-:Y:S01]  /*c780*/  LEA.HI R0, R7, R0, RZ, 0x3 ;  /* 0x0000000007007211 */ /* 0x000fe200078f18ff */
[----:B------:R-:W-:Y:S01]  /*c790*/  BSSY B0, `(.L_x_3493) ;  /* 0x0000038000007945 */ /* 0x000fe20003800000 */
[----:B------:R-:W-:Y:S01]  /*c7a0*/  ISETP.NE.AND P0, PT, R206, -0x1, PT ;  /* 0xffffffffce00780c */ /* 0x000fe20003f05270 */
[-C--:B------:R-:W-:Y:S01]  /*c7b0*/  IMAD R6, R9, R2.reuse, RZ ;  /* 0x0000000209067224 */ /* 0x080fe200078e02ff */
[----:B------:R-:W-:Y:S01]  /*c7c0*/  SHF.R.S32.HI R209, RZ, 0x1f, R208 ;  /* 0x0000001fffd17819 */ /* 0x000fe200000114d0 */
[----:B------:R-:W4:Y:S01]  /*c7d0*/  LDC.64 R4, c[0x0][0x298] ;  /* 0x0000a600ff047b82 */ /* 0x000f220000000a00 */
[----:B------:R-:W-:Y:S01]  /*c7e0*/  SHF.R.S32.HI R0, RZ, 0x3, R0 ;  /* 0x00000003ff007819 */ /* 0x000fe20000011400 */
[C---:B------:R-:W-:Y:S01]  /*c7f0*/  IMAD R3, R18.reuse, R3, R6 ;  /* 0x0000000312037224 */ /* 0x040fe200078e0206 */
[----:B------:R1:W1:Y:S01]  /*c800*/  LDS.128 R8, [R204+0x3800] ;  /* 0x00380000cc087984 */ /* 0x0002620000000c00 */
[----:B------:R-:W-:-:S04]  /*c810*/  IMAD.WIDE.U32 R18, R18, R2, RZ ;  /* 0x0000000212127225 */ /* 0x000fc800078e00ff */
[----:B------:R-:W5:Y:S01]  /*c820*/  LDC.64 R6, c[0x0][0x2a0] ;  /* 0x0000a800ff067b82 */ /* 0x000f620000000a00 */
[----:B------:R-:W-:-:S05]  /*c830*/  VIADD R2, R0, 0x10 ;  /* 0x0000001000027836 */ /* 0x000fca0000000000 */
[----:B------:R-:W-:Y:S01]  /*c840*/  ISETP.GE.AND P2, PT, R2, R199, PT ;  /* 0x000000c70200720c */ /* 0x000fe20003f46270 */
[----:B--2---:R-:W-:Y:S01]  /*c850*/  USHF.L.U32 UR5, UR5, 0x6, URZ ;  /* 0x0000000605057899 */ /* 0x004fe2000800063f */
[----:B------:R-:W-:-:S03]  /*c860*/  IADD3 R2, R0, 0x30, RZ ;  /* 0x0000003000027810 */ /* 0x000fc60007ffe0ff */
[----:B------:R-:W-:Y:S02]  /*c870*/  USHF.R.S32.HI UR4, URZ, 0x1f, UR5 ;  /* 0x0000001f3f047899 */ /* 0x000fe40008011405 */
[----:B------:R-:W-:Y:S02]  /*c880*/  VIADD R205, R205, -UR5 ;  /* 0x80000005cdcd7c36 */ /* 0x000fe40008000000 */
[----:B----4-:R-:W-:-:S03]  /*c890*/  IMAD.WIDE.U32 R24, R206, R4, RZ ;  /* 0x00000004ce187225 */ /* 0x010fc600078e00ff */
[----:B------:R-:W-:Y:S01]  /*c8a0*/  ISETP.GE.AND P3, PT, R0, R205, PT ;  /* 0x000000cd0000720c */ /* 0x000fe20003f66270 */
[C---:B------:R-:W-:Y:S01]  /*c8b0*/  IMAD R20, R4.reuse, UR4, RZ ;  /* 0x0000000404147c24 */ /* 0x040fe2000f8e02ff */
[----:B------:R-:W-:Y:S01]  /*c8c0*/  USHF.R.S32.HI UR4, URZ, 0x1f, UR6 ;  /* 0x0000001f3f047899 */ /* 0x000fe20008011406 */
[----:B------:R-:W-:Y:S01]  /*c8d0*/  IMAD.WIDE.U32 R22, R4, UR5, R208 ;  /* 0x0000000504167c25 */ /* 0x000fe2000f8e00d0 */
[----:B------:R-:W-:-:S03]  /*c8e0*/  SEL R18, R18, R24, !P0 ;  /* 0x0000001812127207 */ /* 0x000fc60004000000 */
[----:B------:R-:W-:Y:S02]  /*c8f0*/  IMAD R206, R206, R5, R25 ;  /* 0x00000005cece7224 */ /* 0x000fe400078e0219 */
[----:B------:R-:W-:Y:S01]  /*c900*/  @!P0 IMAD.IADD R206, R19, 0x1, R3 ;  /* 0x0000000113ce8824 */ /* 0x000fe200078e0203 */
[----:B------:R-:W-:Y:S01]  /*c910*/  IADD3 R28, P0, R18, R22, RZ ;  /* 0x00000016121c7210 */ /* 0x000fe20007f1e0ff */
[----:B------:R-:W-:Y:S01]  /*c920*/  IMAD R19, R5, UR5, R20 ;  /* 0x0000000505137c24 */ /* 0x000fe2000f8e0214 */
[----:B------:R-:W-:Y:S01]  /*c930*/  LEA.HI R3, R16, R17, RZ, 0x3 ;  /* 0x0000001110037211 */ /* 0x000fe200078f18ff */
[----:B------:R-:W-:Y:S01]  /*c940*/  VIADD R16, R0, 0x20 ;  /* 0x0000002000107836 */ /* 0x000fe20000000000 */
[----:B------:R2:W4:Y:S01]  /*c950*/  LDS.128 R24, [R204] ;  /* 0x00000000cc187984 */ /* 0x0005220000000c00 */
[----:B-----5:R-:W-:Y:S01]  /*c960*/  IMAD R18, R6, UR4, RZ ;  /* 0x0000000406127c24 */ /* 0x020fe2000f8e02ff */
[----:B------:R-:W-:Y:S02]  /*c970*/  IADD3.X R29, R206, R23, R19, P0, !PT ;  /* 0x00000017ce1d7210 */ /* 0x000fe400007fe413 */
[----:B------:R-:W-:Y:S01]  /*c980*/  ISETP.GE.AND P1, PT, R16, R199, PT ;  /* 0x000000c71000720c */ /* 0x000fe20003f26270 */
[----:B------:R-:W-:Y:S01]  /*c990*/  IMAD R7, R7, UR6, R18 ;  /* 0x0000000607077c24 */ /* 0x000fe2000f8e0212 */
[----:B------:R2:W1:Y:S01]  /*c9a0*/  LDS.128 R20, [R204+0x2000] ;  /* 0x00200000cc147984 */ /* 0x0004620000000c00 */
[----:B------:R-:W-:Y:S01]  /*c9b0*/  IMAD.WIDE.U32 R28, R6, UR6, R28 ;  /* 0x00000006061c7c25 */ /* 0x000fe2000f8e001c */
[----:B------:R-:W-:-:S02]  /*c9c0*/  SHF.R.S32.HI R3, RZ, 0x3, R3 ;  /* 0x00000003ff037819 */ /* 0x000fc40000011403 */
[----:B------:R2:W1:Y:S01]  /*c9d0*/  LDS.128 R16, [R204+0x4000] ;  /* 0x00400000cc107984 */ /* 0x0004620000000c00 */
[----:B------:R-:W-:Y:S02]  /*c9e0*/  ISETP.GE.AND P0, PT, R2, R199, PT ;  /* 0x000000c70200720c */ /* 0x000fe40003f06270 */
[----:B------:R-:W-:Y:S02]  /*c9f0*/  SHF.R.S32.HI R3, RZ, 0x1f, R3 ;  /* 0x0000001fff037819 */ /* 0x000fe40000011403 */
[----:B------:R-:W-:Y:S01]  /*ca00*/  IADD3 R33, R7, R29, RZ ;  /* 0x0000001d07217210 */ /* 0x000fe20007ffe0ff */
[----:B---3--:R-:W-:Y:S08]  /*ca10*/  @P3 BRA `(.L_x_3494) ;  /* 0x00000000003c3947 */ /* 0x008ff00003800000 */
        /* <DEDUP_REMOVED lines=15> */
.L_x_3494:
[----:B------:R-:W-:Y:S05]  /*cb10*/  BSYNC B0 ;  /* 0x0000000000007941 */ /* 0x000fea0003800000 */
.L_x_3493:
[----:B---34-:R3:W4:Y:S01]  /*cb20*/  LDS.128 R24, [R204+0x800] ;  /* 0x00080000cc187984 */ /* 0x0187220000000c00 */
[----:B------:R-:W-:Y:S03]  /*cb30*/  BSSY B0, `(.L_x_3495) ;  /* 0x0000016000007945 */ /* 0x000fe60003800000 */
[----:B-1----:R3:W1:Y:S04]  /*cb40*/  LDS.128 R20, [R204+0x2800] ;  /* 0x00280000cc147984 */ /* 0x0026680000000c00 */
        /* <DEDUP_REMOVED lines=18> */
[----:B-1----:R4:W-:Y:S04]  /*cc70*/  @!P3 STG.E.128 desc[UR12][R6.64+0x80], R20 ;  /* 0x000080140600b986 */ /* 0x0029e8000c101d0c */
[----:B------:R4:W-:Y:S02]  /*cc80*/  @!P2 STG.E.128 desc[UR12][R6.64+0x100], R16 ;  /* 0x000100100600a986 */ /* 0x0009e4000c101d0c */
.L_x_3496:
[----:B------:R-:W-:Y:S05]  /*cc90*/  BSYNC B0 ;  /* 0x0000000000007941 */ /* 0x000fea0003800000 */
.L_x_3495:
[----:B----4-:R4:W2:Y:S01]  /*cca0*/  LDS.128 R24, [R204+0x1000] ;  /* 0x00100000cc187984 */ /* 0x0108a20000000c00 */
        /* <DEDUP_REMOVED lines=20> */
[----:B-1----:R2:W-:Y:S04]  /*cdf0*/  @!P2 STG.E.128 desc[UR12][R6.64+0x80], R20 ;  /* 0x000080140600a986 */ /* 0x0025e8000c101d0c */
[----:B------:R2:W-:Y:S02]  /*ce00*/  @!P1 STG.E.128 desc[UR12][R6.64+0x100], R16 ;  /* 0x0001001006009986 */ /* 0x0005e4000c101d0c */
.L_x_3498:
[----:B------:R-:W-:Y:S05]  /*ce10*/  BSYNC B0 ;  /* 0x0000000000007941 */ /* 0x000fea0003800000 */
.L_x_3497:
[----:B--234-:R-:W2:Y:S01]  /*ce20*/  LDS.128 R204, [R204+0x5800] ;  /* 0x00580000cccc7984 */ /* 0x01cea20000000c00 */
        /* <DEDUP_REMOVED lines=21> */
.L_x_3499:
        /* <DEDUP_REMOVED lines=16> */
.L_x_7466:


//--------------------- .text._ZN5flash24flash_fwd_splitkv_kernelI23Flash_fwd_kernel_traitsILi192ELi64ELi64ELi4ELb0ELb0EN7cutlass6half_tE19Flash_kernel_traitsILi192ELi64ELi64ELi4ES3_EELb0ELb0ELb1ELb0ELb0ELb1ELb0ELb0EEEvNS_16Flash_fwd_paramsE --------------------------
	.section	.text._ZN5flash24flash_fwd_splitkv_kernelI23Flash_fwd_kernel_traitsILi192ELi64ELi64ELi4ELb0ELb0EN7cutlass6half_tE19Flash_kernel_traitsILi192ELi64ELi64ELi4ES3_EELb0ELb0ELb1ELb0ELb0ELb1ELb0ELb0EEEvNS_16Flash_fwd_paramsE,"ax",@progbits
	.align	128
        .global         _ZN5flash24flash_fwd_splitkv_kernelI23Flash_fwd_kernel_traitsILi192ELi64ELi64ELi4ELb0ELb0EN7cutlass6half_tE19Flash_kernel_traitsILi192ELi64ELi64ELi4ES3_EELb0ELb0ELb1ELb0ELb0ELb1ELb0ELb0EEEvNS_16Flash_fwd_paramsE
        .type           _ZN5flash24flash_fwd_splitkv_kernelI23Flash_fwd_kernel_traitsILi192ELi64ELi64ELi4ELb0ELb0EN7cutlass6half_tE19Flash_kernel_traitsILi192ELi64ELi64ELi4ES3_EELb0ELb0ELb1ELb0ELb0ELb1ELb0ELb0EEEvNS_16Flash_fwd_paramsE,@function
        .size           _ZN5flash24flash_fwd_splitkv_kernelI23Flash_fwd_kernel_traitsILi192ELi64ELi64ELi4ELb0ELb0EN7cutlass6half_tE19Flash_kernel_traitsILi192ELi64ELi64ELi4ES3_EELb0ELb0ELb1ELb0ELb0ELb1ELb0ELb0EEEvNS_16Flash_fwd_paramsE,(.L_x_7467 - _ZN5flash24flash_fwd_splitkv_kernelI23Flash_fwd_kernel_traitsILi192ELi64ELi64ELi4ELb0ELb0EN7cutlass6half_tE19Flash_kernel_traitsILi192ELi64ELi64ELi4ES3_EELb0ELb0ELb1ELb0ELb0ELb1ELb0ELb0EEEvNS_16Flash_fwd_paramsE)
        .other          _ZN5flash24flash_fwd_splitkv_kernelI23Flash_fwd_kernel_traitsILi192ELi64ELi64ELi4ELb0ELb0EN7cutlass6half_tE19Flash_kernel_traitsILi192ELi64ELi64ELi4ES3_EELb0ELb0ELb1ELb0ELb0ELb1ELb0ELb0EEEvNS_16Flash_fwd_paramsE,@"STO_CUDA_ENTRY STV_DEFAULT"
_ZN5flash24flash_fwd_splitkv_kernelI23Flash_fwd_kernel_traitsILi192ELi64ELi64ELi4ELb0ELb0EN7cutlass6half_tE19Flash_kernel_traitsILi192ELi64ELi64ELi4ES3_EELb0ELb0ELb1ELb0ELb0ELb1ELb0ELb0EEEvNS_16Flash_fwd_paramsE:
.text._ZN5flash24flash_fwd_splitkv_kernelI23Flash_fwd_kernel_traitsILi192ELi64ELi64ELi4ELb0ELb0EN7cutlass6half_tE19Flash_kernel_traitsILi192ELi64ELi64ELi4ES3_EELb0ELb0ELb1ELb0ELb0ELb1ELb0ELb0EEEvNS_16Flash_fwd_paramsE:
        /* <DEDUP_REMOVED lines=39> */
.L_x_3500:
[----:B------:R-:W1:Y:S02]  /*0270*/  LDC R4, c[0x0][0x2c8] ;  /* 0x0000b200ff047b82 */ /* 0x000e640000000800 */
.L_x_3501:
        /* <DEDUP_REMOVED lines=90> */
.L_x_3504:
[----:B------:R-:W-:Y:S05]  /*0820*/  BSYNC B0 ;  /* 0x0000000000007941 */ /* 0x000fea0003800000 */
.L_x_3503:
        /* <DEDUP_REMOVED lines=21> */
.L_x_3506:
[----:B------:R-:W-:Y:S05]  /*0980*/  BSYNC B0 ;  /* 0x0000000000007941 */ /* 0x000fea0003800000 */
.L_x_3505:
        /* <DEDUP_REMOVED lines=22> */
.L_x_3508:
[----:B------:R-:W-:Y:S05]  /*0af0*/  BSYNC B0 ;  /* 0x0000000000007941 */ /* 0x000fea0003800000 */
.L_x_3507:
        /* <DEDUP_REMOVED lines=22> */
.L_x_3510:
[----:B------:R-:W-:Y:S05]  /*0c60*/  BSYNC B0 ;  /* 0x0000000000007941 */ /* 0x000fea0003800000 */
.L_x_3509:
        /* <DEDUP_REMOVED lines=15> */
.L_x_3502:
        /* <DEDUP_REMOVED lines=29> */
.L_x_3511:
        /* <DEDUP_REMOVED lines=82> */
.L_x_3512:
        /* <DEDUP_REMOVED lines=49> */
.L_x_3514:
        /* <DEDUP_REMOVED lines=30> */
.L_x_3513:
        /* <DEDUP_REMOVED lines=111> */
.L_x_3516:
[----:B------:R-:W-:Y:S05]  /*2030*/  BSYNC B0 ;  /* 0x0000000000007941 */ /* 0x000fea0003800000 */
.L_x_3515:
        /* <DEDUP_REMOVED lines=46> */
.L_x_3518:
[----:B------:R-:W-:Y:S05]  /*2320*/  BSYNC B0 ;  /* 0x0000000000007941 */ /* 0x000fea0003800000 */
.L_x_3517:
        /* <DEDUP_REMOVED lines=44> */
.L_x_3520:
[----:B------:R-:W-:Y:S05]  /*25f0*/  BSYNC B0 ;  /* 0x0000000000007941 */ /* 0x000fea0003800000 */
.L_x_3519:
        /* <DEDUP_REMOVED lines=39> */
.L_x_3522:
[----:B------:R-:W-:Y:S05]  /*2870*/  BSYNC B0 ;  /* 0x0000000000007941 */ /* 0x000fea0003800000 */
.L_x_3521:
        /* <DEDUP_REMOVED lines=39> */
.L_x_3524:
[----:B------:R-:W-:Y:S05]  /*2af0*/  BSYNC B0 ;  /* 0x0000000000007941 */ /* 0x000fea0003800000 */
.L_x_3523:
        /* <DEDUP_REMOVED lines=33> */
.L_x_3526:
[----:B------:R-:W-:Y:S05]  /*2d10*/  BSYNC B0 ;  /* 0x0000000000007941 */ /* 0x000fea0003800000 */
.L_x_3525:
        /* <DEDUP_REMOVED lines=37> */
.L_x_3528:
[----:B------:R-:W-:Y:S05]  /*2f70*/  BSYNC B0 ;  /* 0x0000000000007941 */ /* 0x000fea0003800000 */
.L_x_3527:
        /* <DEDUP_REMOVED lines=42> */
.L_x_3530:
[----:B------:R-:W-:Y:S05]  /*3220*/  BSYNC B0 ;  /* 0x0000000000007941 */ /* 0x000fea0003800000 */
.L_x_3529:
        /* <DEDUP_REMOVED lines=66> */
.L_x_3532:
[----:B------:R-:W-:Y:S05]  /*3650*/  BSYNC B0 ;  /* 0x0000000000007941 */ /* 0x000fea0003800000 */
.L_x_3531:
        /* <DEDUP_REMOVED lines=36> */
.L_x_3534:
[----:B------:R-:W-:Y:S05]  /*38a0*/  BSYNC B0 ;  /* 0x0000000000007941 */ /* 0x000fea0003800000 */
.L_x_3533:
        /* <DEDUP_REMOVED lines=37> */
.L_x_3536:
[----:B------:R-:W-:Y:S05]  /*3b00*/  BSYNC B0 ;  /* 0x0000000000007941 */ /* 0x000fea0003800000 */
.L_x_3535:
        /* <DEDUP_REMOVED lines=40> */
.L_x_3538:
[----:B------:R-:W-:Y:S05]  /*3d90*/  BSYNC B0 ;  /* 0x0000000000007941 */ /* 0x000fea0003800000 */
.L_x_3537:
[----:B------:R-:W-:Y:S01]  /*3da0*/  LDSM.16.M88.4 R64, [R206] ;  /* 0x00000000ce40783b */ /* 0x000fe20000000200 */
[----:B------:R-:W-:Y:S01]  /*3db0*/  R2P PR, R2, 0x6 ;  /* 0x0000000602007804 */ /* 0x000fe20000000000 */
[C---:B------:R-:W-:Y:S02]  /*3dc0*/  VIADD R2, R205.reuse, 0x6000 ;  /* 0x00006000cd027836 */ /* 0x040fe40000000000 */
[----:B--2--5:R-:W-:Y:S01]  /*3dd0*/  FMUL.FTZ R6, R6, R85 ;  /* 0x0000005506067220 */ /* 0x024fe20000410000 */
[----:B------:R-:W2:Y:S01]  /*3de0*/  LDSM.16.M88.4 R16, [R205+0x6000] ;  /* 0x00600000cd10783b */ /* 0x000ea20000000200 */
[----:B------:R-:W-:Y:S01]  /*3df0*/  VIADD R203, R205, 0x6020 ;  /* 0x00006020cdcb7836 */ /* 0x000fe20000000000 */
[----:B------:R-:W-:Y:S01]  /*3e00*/  ULDC UR6, c[0x0][0x39c] ;  /* 0x0000e70000067ab9 */ /* 0x000fe20000000800 */
[--C-:B------:R-:W-:Y:S01]  /*3e10*/  IMAD R204, R7, 0x2, R206.reuse ;  /* 0x0000000207cc7824 */ /* 0x100fe200078e02ce */
[----:B-1----:R-:W1:Y:S01]  /*3e20*/  LDSM.16.M88.4 R8, [R205+0x6800] ;  /* 0x00680000cd08783b */ /* 0x002e620000000200 */
[----:B------:R-:W-:Y:S01]  /*3e30*/  IMAD R202, R5, 0x2, R206 ;  /* 0x0000000205ca7824 */ /* 0x000fe200078e02ce */
[----:B------:R-:W-:-:S02]  /*3e40*/  R2UR UR5, R6 ;  /* 0x00000000060572ca */ /* 0x000fc400000e0000 */
[----:B------:R-:W3:Y:S01]  /*3e50*/  LDSM.16.M88.4 R72, [R205+0x7000] ;  /* 0x00700000cd48783b */ /* 0x000ee20000000200 */
[----:B------:R-:W-:Y:S01]  /*3e60*/  LEA R201, R5, R204, 0x1 ;  /* 0x000000cc05c97211 */ /* 0x000fe200078e08ff */
[----:B------:R-:W-:Y:S02]  /*3e70*/  @P1 VIADD R203, R2, 0xffffffe0 ;  /* 0xffffffe002cb1836 */ /* 0x000fe40000000000 */
[----:B------:R-:W4:Y:S01]  /*3e80*/  LDSM.16.M88.4 R28, [R205+0x7800] ;  /* 0x00780000cd1c783b */ /* 0x000f220000000200 */
[----:B------:R-:W-:Y:S02]  /*3e90*/  IMAD.MOV.U32 R2, RZ, RZ, 0x40 ;  /* 0x00000040ff027424 */ /* 0x000fe400078e00ff */
[C---:B------:R-:W-:Y:S01]  /*3ea0*/  IADD3 R195, R203.reuse, 0x800, RZ ;  /* 0x00000800cbc37810 */ /* 0x040fe20007ffe0ff */
[----:B------:R-:W-:Y:S01]  /*3eb0*/  LDSM.16.M88.4 R44, [R204] ;  /* 0x00000000cc2c783b */ /* 0x000fe20000000200 */
[C---:B------:R-:W-:Y:S01]  /*3ec0*/  VIADD R194, R203.reuse, 0x1000 ;  /* 0x00001000cbc27836 */ /* 0x040fe20000000000 */
[----:B------:R-:W-:Y:S01]  /*3ed0*/  SEL R2, R2, 0xffffffc0, !P2 ;  /* 0xffffffc002027807 */ /* 0x000fe20005000000 */
[C---:B------:R-:W-:Y:S01]  /*3ee0*/  VIADD R193, R203.reuse, 0x1800 ;  /* 0x00001800cbc17836 */ /* 0x040fe20000000000 */
[----:B------:R-:W4:Y:S01]  /*3ef0*/  LDSM.16.M88.4 R24, [R203] ;  /* 0x00000000cb18783b */ /* 0x000f220000000200 */
[C---:B------:R-:W-:Y:S01]  /*3f00*/  VIADD R191, R203.reuse, 0x2000 ;  /* 0x00002000cbbf7836 */ /* 0x040fe20000000000 */
[----:B------:R-:W-:Y:S01]  /*3f10*/  IADD3 R188, R203, 0x3800, RZ ;  /* 0x00003800cbbc7810 */ /* 0x000fe20007ffe0ff */
[----:B------:R-:W-:Y:S01]  /*3f20*/  IMAD.IADD R199, R205, 0x1, R2 ;  /* 0x00000001cdc77824 */ /* 0x000fe200078e0202 */
[----:B------:R-:W4:Y:S01]  /*3f30*/  LDSM.16.M88.4 R56, [R203+0x800] ;  /* 0x00080000cb38783b */ /* 0x000f220000000200 */
[----:B------:R-:W-:Y:S01]  /*3f40*/  IMAD.IADD R192, R2, 0x1, R203 ;  /* 0x0000000102c07824 */ /* 0x000fe200078e02cb */
[----:B------:R-:W-:Y:S01]  /*3f50*/  LOP3.LUT R2, R82, 0xffffffe0, RZ, 0xc0, !PT ;  /* 0xffffffe052027812 */ /* 0x000fe200078ec0ff */
[C---:B------:R-:W-:Y:S01]  /*3f60*/  VIADD R190, R203.reuse, 0x2800 ;  /* 0x00002800cbbe7836 */ /* 0x040fe20000000000 */
[----:B------:R-:W4:Y:S01]  /*3f70*/  LDSM.16.M88.4 R52, [R203+0x1000] ;  /* 0x00100000cb34783b */ /* 0x000f220000000200 */
[----:B------:R-:W-:-:S02]  /*3f80*/  VIADD R189, R203, 0x3000 ;  /* 0x00003000cbbd7836 */ /* 0x000fc40000000000 */
[----:B------:R-:W-:Y:S01]  /*3f90*/  IMAD.IADD R2, R135, 0x1, -R2 ;  /* 0x0000000187027824 */ /* 0x000fe200078e0a02 */
[----:B------:R-:W4:Y:S01]  /*3fa0*/  LDSM.16.M88.4 R48, [R203+0x1800] ;  /* 0x00180000cb30783b */ /* 0x000f220000000200 */
[C---:B------:R-:W-:Y:S02]  /*3fb0*/  VIADD R187, R203.reuse, 0x4000 ;  /* 0x00004000cbbb7836 */ /* 0x040fe40000000000 */
[C---:B------:R-:W-:Y:S01]  /*3fc0*/  VIADD R186, R203.reuse, 0x4800 ;  /* 0x00004800cbba7836 */ /* 0x040fe20000000000 */
[----:B------:R-:W-:Y:S01]  /*3fd0*/  LDSM.16.M88.4 R40, [R202] ;  /* 0x00000000ca28783b */ /* 0x000fe20000000200 */
[C---:B------:R-:W-:Y:S02]  /*3fe0*/  VIADD R185, R203.reuse, 0x5000 ;  /* 0x00005000cbb97836 */ /* 0x040fe40000000000 */
[----:B------:R-:W-:Y:S01]  /*3ff0*/  VIADD R184, R203, 0x5800 ;  /* 0x00005800cbb87836 */ /* 0x000fe20000000000 */
[C---:B--2---:R-:W-:Y:S01]  /*4000*/  HMMA.16816.F32 R20, R64.reuse, R16, RZ ;  /* 0x000000104014723c */ /* 0x044fe200000018ff */
[----:B------:R-:W2:Y:S04]  /*4010*/  LDSM.16.M88.4 R36, [R199+0x6000] ;  /* 0x00600000c724783b */ /* 0x000ea80000000200 */
[----:B------:R-:W2:Y:S01]  /*4020*/  LDSM.16.M88.4 R32, [R199+0x6800] ;  /* 0x00680000c720783b */ /* 0x000ea20000000200 */
[C---:B------:R-:W-:Y:S03]  /*4030*/  HMMA.16816.F32 R16, R64.reuse, R18, RZ ;  /* 0x000000124010723c */ /* 0x040fe600000018ff */
[----:B------:R-:W-:Y:S03]  /*4040*/  LDSM.16.M88.4 R60, [R201] ;  /* 0x00000000c93c783b */ /* 0x000fe60000000200 */
        /* <DEDUP_REMOVED lines=8> */
[C---:B------:R-:W-:Y:S06]  /*40d0*/  HMMA.16816.F32 R20, R44.reuse, R24, R20 ;  /* 0x000000182c14723c */ /* 0x040fec0000001814 */
[C---:B------:R-:W-:Y:S01]  /*40e0*/  HMMA.16816.F32 R16, R44.reuse, R26, R16 ;  /* 0x0000001a2c10723c */ /* 0x040fe20000001810 */
[----:B------:R-:W3:Y:S05]  /*40f0*/  LDSM.16.M88.4 R24, [R199+0x7800] ;  /* 0x00780000c718783b */ /* 0x000eea0000000200 */
        /* <DEDUP_REMOVED lines=8> */
[----:B------:R-:W4:Y:S04]  /*4180*/  LDSM.16.M88.4 R48, [R192+0x1000] ;  /* 0x00100000c030783b */ /* 0x000f280000000200 */
[----:B------:R-:W4:Y:S01]  /*4190*/  LDSM.16.M88.4 R44, [R192+0x1800] ;  /* 0x00180000c02c783b */ /* 0x000f220000000200 */
        /* <DEDUP_REMOVED lines=11> */
[----:B------:R-:W2:Y:S04]  /*4250*/  LDSM.16.M88.4 R24, [R205+0x9000] ;  /* 0x00900000cd18783b */ /* 0x000ea80000000200 */
[----:B------:R-:W3:Y:S01]  /*4260*/  LDSM.16.M88.4 R40, [R205+0x9800] ;  /* 0x00980000cd28783b */ /* 0x000ee20000000200 */
        /* <DEDUP_REMOVED lines=17> */
[C---:B------:R-:W-:Y:S01]  /*4380*/  HMMA.16816.F32 R8, R32.reuse, R38, R8 ;  /* 0x000000262008723c */ /* 0x040fe20000001808 */
[----:B------:R-:W1:Y:S05]  /*4390*/  LDSM.16.M88.4 R36, [R203+0x3800] ;  /* 0x00380000cb24783b */ /* 0x000e6a0000000200 */
        /* <DEDUP_REMOVED lines=18> */
[----:B------:R-:W4:Y:S04]  /*44c0*/  LDSM.16.M88.4 R36, [R192+0x3000] ;  /* 0x00300000c024783b */ /* 0x000f280000000200 */
[----:B------:R-:W-:Y:S01]  /*44d0*/  LDSM.16.M88.4 R48, [R206+0x4000] ;  /* 0x00400000ce30783b */ /* 0x000fe20000000200 */
[C---:B--2---:R-:W-:Y:S06]  /*44e0*/  HMMA.16816.F32 R20, R56.reuse, R24, R20 ;  /* 0x000000183814723c */ /* 0x044fec0000001814 */
[C---:B------:R-:W-:Y:S01]  /*44f0*/  HMMA.16816.F32 R16, R56.reuse, R26, R16 ;  /* 0x0000001a3810723c */ /* 0x040fe20000001810 */
[----:B------:R-:W2:Y:S05]  /*4500*/  LDSM.16.M88.4 R24, [R192+0x3800] ;  /* 0x00380000c018783b */ /* 0x000eaa0000000200 */
[C---:B---3--:R-:W-:Y:S06]  /*4510*/  HMMA.16816.F32 R12, R56.reuse, R32, R12 ;  /* 0x00000020380c723c */ /* 0x048fec000000180c */
[C---:B------:R-:W-:Y:S01]  /*4520*/  HMMA.16816.F32 R8, R56.reuse, R34, R8 ;  /* 0x000000223808723c */ /* 0x040fe20000001808 */
[----:B------:R-:W3:Y:S05]  /*4530*/  LDSM.16.M88.4 R32, [R205+0xa000] ;  /* 0x00a00000cd20783b */ /* 0x000eea0000000200 */
[C---:B------:R-:W-:Y:S06]  /*4540*/  HMMA.16816.F32 R76, R56.reuse, R40, R76 ;  /* 0x00000028384c723c */ /* 0x040fec000000184c */
[C---:B------:R-:W-:Y:S01]  /*4550*/  HMMA.16816.F32 R72, R56.reuse, R42, R72 ;  /* 0x0000002a3848723c */ /* 0x040fe20000001848 */
[----:B------:R-:W3:Y:S05]  /*4560*/  LDSM.16.M88.4 R40, [R205+0xb000] ;  /* 0x00b00000cd28783b */ /* 0x000eea0000000200 */
[C---:B-1----:R-:W-:Y:S06]  /*4570*/  HMMA.16816.F32 R68, R56.reuse, R28, R68 ;  /* 0x0000001c3844723c */ /* 0x042fec0000001844 */
[----:B------:R-:W-:Y:S01]  /*4580*/  HMMA.16816.F32 R64, R56, R30, R64 ;  /* 0x0000001e3840723c */ /* 0x000fe20000001840 */
[----:B------:R-:W1:Y:S04]  /*4590*/  LDSM.16.M88.4 R28, [R205+0xa800] ;  /* 0x00a80000cd1c783b */ /* 0x000e680000000200 */
        /* <DEDUP_REMOVED lines=10> */
[C---:B--2---:R-:W-:Y:S06]  /*4640*/  HMMA.16816.F32 R68, R52.reuse, R24, R68 ;  /* 0x000000183444723c */ /* 0x044fec0000001844 */
        /* <DEDUP_REMOVED lines=11> */
[----:B------:R-:W1:Y:S05]  /*4700*/  LDSM.16.M88.4 R28, [R203+0x5800] ;  /* 0x00580000cb1c783b */ /* 0x000e6a0000000200 */
[C---:B----4-:R-:W-:Y:S06]  /*4710*/  HMMA.16816.F32 R20, R56.reuse, R36, R20 ;  /* 0x000000243814723c */ /* 0x050fec0000001814 */
[----:B------:R-:W-:Y:S01]  /*4720*/  HMMA.16816.F32 R16, R56, R38, R16 ;  /* 0x000000263810723c */ /* 0x000fe20000001810 */
[----:B------:R-:W4:Y:S05]  /*4730*/  LDSM.16.M88.4 R36, [R199+0xa800] ;  /* 0x00a80000c724783b */ /* 0x000f2a0000000200 */
[C---:B------:R-:W-:Y:S06]  /*4740*/  HMMA.16816.F32 R68, R48.reuse, R44, R68 ;  /* 0x0000002c3044723c */ /* 0x040fec0000001844 */
[----:B------:R-:W-:Y:S01]  /*4750*/  HMMA.16816.F32 R64, R48, R46, R64 ;  /* 0x0000002e3040723c */ /* 0x000fe20000001840 */
[----:B------:R-:W-:Y:S04]  /*4760*/  LDSM.16.M88.4 R44, [R201+0x4000] ;  /* 0x00400000c92c783b */ /* 0x000fe80000000200 */
[----:B------:R-:W4:Y:S01]  /*4770*/  LDSM.16.M88.4 R48, [R192+0x4000] ;  /* 0x00400000c030783b */ /* 0x000f220000000200 */
[C---:B--2---:R-:W-:Y:S06]  /*4780*/  HMMA.16816.F32 R12, R56.reuse, R24, R12 ;  /* 0x00000018380c723c */ /* 0x044fec000000180c */
[C---:B---3--:R-:W-:Y:S06]  /*4790*/  HMMA.16816.F32 R76, R56.reuse, R32, R76 ;  /* 0x00000020384c723c */ /* 0x048fec000000184c */
[C---:B------:R-:W-:Y:S01]  /*47a0*/  HMMA.16816.F32 R72, R56.reuse, R34, R72 ;  /* 0x000000223848723c */ /* 0x040fe20000001848 */
[----:B------:R-:W2:Y:S05]  /*47b0*/  LDSM.16.M88.4 R32, [R192+0x4800] ;  /* 0x00480000c020783b */ /* 0x000eaa0000000200 */
[----:B------:R-:W-:Y:S01]  /*47c0*/  HMMA.16816.F32 R8, R56, R26, R8 ;  /* 0x0000001a3808723c */ /* 0x000fe20000001808 */
[----:B------:R-:W3:Y:S05]  /*47d0*/  LDSM.16.M88.4 R24, [R199+0xb000] ;  /* 0x00b00000c718783b */ /* 0x000eea0000000200 */
[----:B------:R-:W-:Y:S06]  /*47e0*/  HMMA.16816.F32 R16, R52, R42, R16 ;  /* 0x0000002a3410723c */ /* 0x000fec0000001810 */
[----:B-1----:R-:W-:Y:S06]  /*47f0*/  HMMA.16816.F32 R68, R56, R28, R68 ;  /* 0x0000001c3844723c */ /* 0x002fec0000001844 */
[C---:B------:R-:W-:Y:S06]  /*4800*/  HMMA.16816.F32 R20, R52.reuse, R40, R20 ;  /* 0x000000283414723c */ /* 0x040fec0000001814 */
[----:B----4-:R-:W-:Y:S01]  /*4810*/  HMMA.16816.F32 R40, R52, R36, R12 ;  /* 0x000000243428723c */ /* 0x010fe2000000180c */
[----:B------:R-:W1:Y:S05]  /*4820*/  LDSM.16.M88.4 R12, [R192+0x5800] ;  /* 0x00580000c00c783b */ /* 0x000e6a0000000200 */
[----:B------:R-:W-:Y:S01]  /*4830*/  HMMA.16816.F32 R64, R56, R30, R64 ;  /* 0x0000001e3840723c */ /* 0x000fe20000001840 */
[----:B------:R-:W4:Y:S01]  /*4840*/  LDSM.16.M88.4 R28, [R192+0x5000] ;  /* 0x00500000c01c783b */ /* 0x000f220000000200 */
[----:B------:R-:W-:-:S04]  /*4850*/  DEPBAR.LE SB0, 0x0 ;  /* 0x000080000000791a */ /* 0x000fc80000000000 */
[----:B------:R-:W-:Y:S06]  /*4860*/  HMMA.16816.F32 R16, R44, R50, R16 ;  /* 0x000000322c10723c */ /* 0x000fec0000001810 */
[----:B------:R-:W-:Y:S06]  /*4870*/  HMMA.16816.F32 R68, R52, R60, R68 ;  /* 0x0000003c3444723c */ /* 0x000fec0000001844 */
[----:B------:R-:W-:Y:S06]  /*4880*/  HMMA.16816.F32 R20, R44, R48, R20 ;  /* 0x000000302c14723c */ /* 0x000fec0000001814 */
[----:B------:R-:W-:Y:S06]  /*4890*/  HMMA.16816.F32 R8, R52, R38, R8 ;  /* 0x000000263408723c */ /* 0x000fec0000001808 */
[----:B--2---:R-:W-:Y:S01]  /*48a0*/  HMMA.16816.F32 R40, R44, R32, R40 ;  /* 0x000000202c28723c */ /* 0x004fe20000001828 */
[----:B------:R-:W-:Y:S01]  /*48b0*/  FMUL.FTZ R6, R19, UR6 ;  /* 0x0000000613067c20 */ /* 0x000fe20008410000 */
[----:B------:R-:W-:-:S02]  /*48c0*/  IMAD.SHL.U32 R19, R135, 0x2, RZ ;  /* 0x0000000287137824 */ /* 0x000fc400078e00ff */
[----:B------:R-:W-:Y:S01]  /*48d0*/  FMUL.FTZ R16, R16, UR6 ;  /* 0x0000000610107c20 */ /* 0x000fe20008410000 */
[----:B------:R-:W-:Y:S01]  /*48e0*/  FMUL.FTZ R18, R18, UR6 ;  /* 0x0000000612127c20 */ /* 0x000fe20008410000 */
[----:B------:R-:W-:Y:S01]  /*48f0*/  FMUL.FTZ R17, R17, UR6 ;  /* 0x0000000611117c20 */ /* 0x000fe20008410000 */
[C---:B---3--:R-:W-:Y:S01]  /*4900*/  HMMA.16816.F32 R76, R52.reuse, R24, R76 ;  /* 0x00000018344c723c */ /* 0x048fe2000000184c */
[----:B------:R-:W-:Y:S05]  /*4910*/  MUFU.TANH R6, R6 ;  /* 0x0000000600067308 */ /* 0x000fea0000002400 */
[C---:B------:R-:W-:Y:S01]  /*4920*/  HMMA.16816.F32 R72, R52.reuse, R26, R72 ;  /* 0x0000001a3448723c */ /* 0x040fe20000001848 */
[----:B------:R-:W-:Y:S01]  /*4930*/  SHF.R.S32.HI R25, RZ, 0x1f, R2 ;  /* 0x0000001fff197819 */ /* 0x000fe20000011402 */
[----:B------:R-:W-:Y:S01]  /*4940*/  FMUL.FTZ R23, R23, UR6 ;  /* 0x0000000617177c20 */ /* 0x000fe20008410000 */
[----:B------:R-:W-:Y:S01]  /*4950*/  FMUL.FTZ R22, R22, UR6 ;  /* 0x0000000616167c20 */ /* 0x000fe20008410000 */
[----:B------:R-:W-:Y:S01]  /*4960*/  MUFU.TANH R18, R18 ;  /* 0x0000001200127308 */ /* 0x000fe20000002400 */
[----:B------:R-:W-:Y:S01]  /*4970*/  LEA.HI R25, R25, R2, RZ, 0x2 ;  /* 0x0000000219197211 */ /* 0x000fe200078f10ff */
[----:B------:R-:W-:Y:S03]  /*4980*/  HMMA.16816.F32 R64, R52, R62, R64 ;  /* 0x0000003e3440723c */ /* 0x000fe60000001840 */
[----:B------:R-:W-:-:S03]  /*4990*/  SHF.R.S32.HI R2, RZ, 0x2, R25 ;  /* 0x00000002ff027819 */ /* 0x000fc60000011419 */
[C---:B-1----:R-:W-:Y:S01]  /*49a0*/  HMMA.16816.F32 R68, R44.reuse, R12, R68 ;  /* 0x0000000c2c44723c */ /* 0x042fe20000001844 */
[----:B------:R-:W-:Y:S01]  /*49b0*/  MUFU.TANH R23, R23 ;  /* 0x0000001700177308 */ /* 0x000fe20000002400 */
[----:B------:R-:W-:Y:S02]  /*49c0*/  IMAD R83, R83, 0x10, R2 ;  /* 0x0000001053537824 */ /* 0x000fe400078e0202 */
[----:B------:R-:W-:Y:S01]  /*49d0*/  FMUL.FTZ R42, R42, UR6 ;  /* 0x000000062a2a7c20 */ /* 0x000fe20008410000 */
[----:B------:R-:W-:Y:S01]  /*49e0*/  FMUL.FTZ R43, R43, UR6 ;  /* 0x000000062b2b7c20 */ /* 0x000fe20008410000 */
[C---:B------:R-:W-:Y:S01]  /*49f0*/  HMMA.16816.F32 R8, R44.reuse, R34, R8 ;  /* 0x000000222c08723c */ /* 0x040fe20000001808 */
[----:B------:R-:W-:Y:S01]  /*4a00*/  FMUL.FTZ R12, R20, UR6 ;  /* 0x00000006140c7c20 */ /* 0x000fe20008410000 */
[----:B------:R-:W-:Y:S01]  /*4a10*/  LOP3.LUT R20, R19, 0x6, RZ, 0xc0, !PT ;  /* 0x0000000613147812 */ /* 0x000fe200078ec0ff */
[----:B------:R-:W-:Y:S01]  /*4a20*/  FMUL.FTZ R13, R41, UR6 ;  /* 0x00000006290d7c20 */ /* 0x000fe20008410000 */
[----:B------:R-:W-:Y:S01]  /*4a30*/  IMAD.IADD R2, R84, 0x1, R83 ;  /* 0x0000000154027824 */ /* 0x000fe200078e0253 */
[----:B------:R-:W-:Y:S01]  /*4a40*/  MUFU.TANH R22, R22 ;  /* 0x0000001600167308 */ /* 0x000fe20000002400 */
[----:B----4-:R-:W-:Y:S01]  /*4a50*/  HMMA.16816.F32 R76, R44, R28, R76 ;  /* 0x0000001c2c4c723c */ /* 0x010fe2000000184c */
[----:B------:R-:W-:-:S02]  /*4a60*/  IMAD R41, R133, 0x40, R20 ;  /* 0x0000004085297824 */ /* 0x000fc400078e0214 */
[----:B------:R-:W-:Y:S02]  /*4a70*/  IADD3 R32, R134, R2, -R213 ;  /* 0x0000000286207210 */ /* 0x000fe40007ffe8d5 */
[C---:B------:R-:W-:Y:S01]  /*4a80*/  VIADD R33, R41.reuse, 0xffffffc8 ;  /* 0xffffffc829217836 */ /* 0x040fe20000000000 */
[C---:B------:R-:W-:Y:S01]  /*4a90*/  HMMA.16816.F32 R72, R44.reuse, R30, R72 ;  /* 0x0000001e2c48723c */ /* 0x040fe20000001848 */
[----:B------:R-:W-:Y:S01]  /*4aa0*/  MUFU.TANH R12, R12 ;  /* 0x0000000c000c7308 */ /* 0x000fe20000002400 */
[----:B------:R-:W-:Y:S02]  /*4ab0*/  VIADD R37, R41, 0xffffffd1 ;  /* 0xffffffd129257836 */ /* 0x000fe40000000000 */
[----:B------:R-:W-:Y:S01]  /*4ac0*/  IMAD.IADD R26, R32, 0x1, -R33 ;  /* 0x00000001201a7824 */ /* 0x000fe200078e0a21 */
[-C--:B------:R-:W-:Y:S01]  /*4ad0*/  ISETP.GE.AND P0, PT, R33, R134.reuse, PT ;  /* 0x000000862100720c */ /* 0x080fe20003f06270 */
[----:B------:R-:W-:Y:S01]  /*4ae0*/  HMMA.16816.F32 R64, R44, R14, R64 ;  /* 0x0000000e2c40723c */ /* 0x000fe20000001840 */
[----:B------:R-:W-:Y:S01]  /*4af0*/  VIADD R31, R41, 0xffffffc9 ;  /* 0xffffffc9291f7836 */ /* 0x000fe20000000000 */
[----:B------:R-:W-:Y:S01]  /*4b00*/  ISETP.GE.AND P4, PT, R37, R134, PT ;  /* 0x000000862500720c */ /* 0x000fe20003f86270 */
[----:B------:R-:W1:Y:S01]  /*4b10*/  MUFU.TANH R29, R16 ;  /* 0x00000010001d7308 */ /* 0x000e620000002400 */
[----:B------:R-:W-:Y:S01]  /*4b20*/  IABS R26, R26 ;  /* 0x0000001a001a7213 */ /* 0x000fe20000000000 */
[----:B------:R-:W-:-:S02]  /*4b30*/  VIADD R39, R41, 0xffffffd0 ;  /* 0xffffffd029277836 */ /* 0x000fc40000000000 */
[----:B------:R-:W-:Y:S01]  /*4b40*/  FMUL.FTZ R9, R9, UR6 ;  /* 0x0000000609097c20 */ /* 0x000fe20008410000 */
[----:B------:R-:W-:Y:S01]  /*4b50*/  FMUL.FTZ R14, R21, UR6 ;  /* 0x00000006150e7c20 */ /* 0x000fe20008410000 */
[C---:B------:R-:W-:Y:S01]  /*4b60*/  IADD3 R47, R41.reuse, -0x40, RZ ;  /* 0xffffffc0292f7810 */ /* 0x040fe20007ffe0ff */
[----:B------:R-:W-:Y:S02]  /*4b70*/  VIADD R45, R41, 0xffffffc1 ;  /* 0xffffffc1292d7836 */ /* 0x000fe40000000000 */
[----:B------:R-:W-:Y:S01]  /*4b80*/  FMUL.FTZ R19, R8, UR6 ;  /* 0x0000000608137c20 */ /* 0x000fe20008410000 */
[----:B------:R-:W-:Y:S01]  /*4b90*/  FMUL.FTZ R8, R11, UR6 ;  /* 0x000000060b087c20 */ /* 0x000fe20008410000 */
[----:B------:R-:W-:Y:S01]  /*4ba0*/  MUFU.TANH R9, R9 ;  /* 0x0000000900097308 */ /* 0x000fe20000002400 */
[----:B------:R-:W-:Y:S02]  /*4bb0*/  IMAD.IADD R25, R32, 0x1, -R47 ;  /* 0x0000000120197824 */ /* 0x000fe400078e0a2f */
[----:B------:R-:W-:Y:S01]  /*4bc0*/  FMUL.FTZ R15, R40, UR6 ;  /* 0x00000006280f7c20 */ /* 0x000fe20008410000 */
[C---:B------:R-:W-:Y:S01]  /*4bd0*/  IMAD.IADD R21, R32.reuse, 0x1, -R45 ;  /* 0x0000000120157824 */ /* 0x040fe200078e0a2d */
[----:B------:R-:W-:Y:S01]  /*4be0*/  I2FP.F32.S32 R26, R26 ;  /* 0x0000001a001a7245 */ /* 0x000fe20000201400 */
[----:B------:R-:W-:Y:S01]  /*4bf0*/  IMAD.IADD R28, R32, 0x1, -R39 ;  /* 0x00000001201c7824 */ /* 0x000fe200078e0a27 */
[----:B------:R-:W-:Y:S01]  /*4c00*/  IABS R25, R25 ;  /* 0x0000001900197213 */ /* 0x000fe20000000000 */
[----:B------:R-:W-:Y:S01]  /*4c10*/  FMUL.FTZ R10, R10, UR6 ;  /* 0x000000060a0a7c20 */ /* 0x000fe20008410000 */
[----:B------:R-:W2:Y:S01]  /*4c20*/  MUFU.TANH R14, R14 ;  /* 0x0000000e000e7308 */ /* 0x000ea20000002400 */
[----:B------:R-:W-:Y:S01]  /*4c30*/  IABS R21, R21 ;  /* 0x0000001500157213 */ /* 0x000fe20000000000 */
[----:B-1----:R-:W-:Y:S01]  /*4c40*/  FFMA.FTZ R29, R26, -UR5, R29 ;  /* 0x800000051a1d7c23 */ /* 0x002fe2000801001d */
[----:B------:R-:W-:Y:S01]  /*4c50*/  I2FP.F32.S32 R25, R25 ;  /* 0x0000001900197245 */ /* 0x000fe20000201400 */
[----:B------:R-:W-:Y:S01]  /*4c60*/  VIADD R35, R41, 0xffffffd8 ;  /* 0xffffffd829237836 */ /* 0x000fe20000000000 */
[----:B------:R-:W-:Y:S01]  /*4c70*/  I2FP.F32.S32 R21, R21 ;  /* 0x0000001500157245 */ /* 0x000fe20000201400 */
[----:B------:R-:W-:Y:S01]  /*4c80*/  FMUL.FTZ R78, R78, UR6 ;  /* 0x000000064e4e7c20 */ /* 0x000fe20008410000 */
[-C--:B------:R-:W-:Y:S01]  /*4c90*/  ISETP.GE.AND P1, PT, R45, R134.reuse, PT ;  /* 0x000000862d00720c */ /* 0x080fe20003f26270 */
[----:B------:R-:W-:Y:S01]  /*4ca0*/  FFMA.FTZ R20, R25, -UR5, R12 ;  /* 0x8000000519147c23 */ /* 0x000fe2000801000c */
[----:B------:R-:W-:Y:S01]  /*4cb0*/  VIADD R25, R41, 0xffffffd9 ;  /* 0xffffffd929197836 */ /* 0x000fe20000000000 */
[----:B------:R1:W-:Y:S01]  /*4cc0*/  MUFU.TANH R11, R19 ;  /* 0x00000013000b7308 */ /* 0x0003e20000002400 */
[C---:B------:R-:W-:Y:S01]  /*4cd0*/  IADD3 R24, R32.reuse, -R31, RZ ;  /* 0x8000001f20187210 */ /* 0x040fe20007ffe0ff */
[----:B------:R-:W-:Y:S01]  /*4ce0*/  FMUL.FTZ R40, R77, UR6 ;  /* 0x000000064d287c20 */ /* 0x000fe20008410000 */
[-C--:B------:R-:W-:Y:S01]  /*4cf0*/  ISETP.GE.AND P6, PT, R31, R134.reuse, PT ;  /* 0x000000861f00720c */ /* 0x080fe20003fc6270 */
[----:B------:R-:W-:Y:S01]  /*4d00*/  FMUL.FTZ R79, R79, UR6 ;  /* 0x000000064f4f7c20 */ /* 0x000fe20008410000 */
[----:B------:R-:W-:Y:S01]  /*4d10*/  IADD3 R26, R32, -R37, RZ ;  /* 0x80000025201a7210 */ /* 0x000fe20007ffe0ff */
[----:B------:R-:W-:Y:S01]  /*4d20*/  FMUL.FTZ R76, R76, UR6 ;  /* 0x000000064c4c7c20 */ /* 0x000fe20008410000 */
[----:B--2---:R-:W-:Y:S01]  /*4d30*/  FFMA.FTZ R12, R21, -UR5, R14 ;  /* 0x80000005150c7c23 */ /* 0x004fe2000801000e */
[----:B------:R-:W-:Y:S01]  /*4d40*/  IMAD.IADD R14, R32, 0x1, -R25 ;  /* 0x00000001200e7824 */ /* 0x000fe200078e0a19 */
[----:B------:R-:W2:Y:S01]  /*4d50*/  MUFU.TANH R13, R13 ;  /* 0x0000000d000d7308 */ /* 0x000ea20000002400 */
[----:B------:R-:W-:Y:S01]  /*4d60*/  ISETP.GE.AND P2, PT, R47, R134, PT ;  /* 0x000000862f00720c */ /* 0x000fe20003f46270 */
[----:B------:R-:W-:Y:S01]  /*4d70*/  VIADD R21, R41, 0xffffffe0 ;  /* 0xffffffe029157836 */ /* 0x000fe20000000000 */
[----:B------:R-:W-:Y:S01]  /*4d80*/  IABS R26, R26 ;  /* 0x0000001a001a7213 */ /* 0x000fe20000000000 */
[----:B------:R-:W-:Y:S01]  /*4d90*/  FMUL.FTZ R68, R68, UR6 ;  /* 0x0000000644447c20 */ /* 0x000fe20008410000 */
[----:B------:R-:W-:Y:S01]  /*4da0*/  IABS R14, R14 ;  /* 0x0000000e000e7213 */ /* 0x000fe20000000000 */
[C---:B------:R-:W-:Y:S01]  /*4db0*/  IMAD.IADD R171, R32.reuse, 0x1, -R21 ;  /* 0x0000000120ab7824 */ /* 0x040fe200078e0a15 */
[----:B------:R-:W-:Y:S01]  /*4dc0*/  IABS R28, R28 ;  /* 0x0000001c001c7213 */ /* 0x000fe20000000000 */
[----:B-1----:R-:W-:Y:S01]  /*4dd0*/  VIADD R19, R32, 0x8 ;  /* 0x0000000820137836 */ /* 0x002fe20000000000 */
[----:B------:R-:W1:Y:S01]  /*4de0*/  MUFU.TANH R15, R15 ;  /* 0x0000000f000f7308 */ /* 0x000e620000002400 */
[----:B------:R-:W-:Y:S01]  /*4df0*/  I2FP.F32.S32 R14, R14 ;  /* 0x0000000e000e7245 */ /* 0x000fe20000201400 */
[----:B------:R-:W-:Y:S01]  /*4e00*/  FMUL.FTZ R16, R75, UR6 ;  /* 0x000000064b107c20 */ /* 0x000fe20008410000 */
[----:B------:R-:W-:Y:S01]  /*4e10*/  IMAD.IADD R45, R19, 0x1, -R45 ;  /* 0x00000001132d7824 */ /* 0x000fe200078e0a2d */
[----:B------:R-:W-:Y:S01]  /*4e20*/  IADD3 R33, -R33, R19, RZ ;  /* 0x0000001321217210 */ /* 0x000fe20007ffe1ff */
[----:B------:R-:W-:-:S02]  /*4e30*/  IMAD.IADD R31, R19, 0x1, -R31 ;  /* 0x00000001131f7824 */ /* 0x000fc400078e0a1f */
[----:B------:R-:W-:Y:S01]  /*4e40*/  FFMA.FTZ R9, R14, -UR5, R9 ;  /* 0x800000050e097c23 */ /* 0x000fe20008010009 */
[C---:B------:R-:W-:Y:S01]  /*4e50*/  IMAD.IADD R47, R19.reuse, 0x1, -R47 ;  /* 0x00000001132f7824 */ /* 0x040fe200078e0a2f */
[----:B------:R-:W-:Y:S01]  /*4e60*/  IABS R45, R45 ;  /* 0x0000002d002d7213 */ /* 0x000fe20000000000 */
[----:B------:R3:W4:Y:S01]  /*4e70*/  MUFU.TANH R27, R17 ;  /* 0x00000011001b7308 */ /* 0x0007220000002400 */
[----:B------:R-:W-:Y:S01]  /*4e80*/  IABS R31, R31 ;  /* 0x0000001f001f7213 */ /* 0x000fe20000000000 */
[----:B------:R-:W-:Y:S01]  /*4e90*/  IMAD.IADD R37, R19, 0x1, -R37 ;  /* 0x0000000113257824 */ /* 0x000fe200078e0a25 */
[----:B------:R-:W-:Y:S01]  /*4ea0*/  IABS R33, R33 ;  /* 0x0000002100217213 */ /* 0x000fe20000000000 */
[----:B------:R-:W-:Y:S01]  /*4eb0*/  FMUL.FTZ R70, R70, UR6 ;  /* 0x0000000646467c20 */ /* 0x000fe20008410000 */
[----:B------:R-:W-:Y:S01]  /*4ec0*/  IABS R47, R47 ;  /* 0x0000002f002f7213 */ /* 0x000fe20000000000 */
[----:B------:R-:W-:Y:S01]  /*4ed0*/  FMUL.FTZ R71, R71, UR6 ;  /* 0x0000000647477c20 */ /* 0x000fe20008410000 */
[----:B------:R-:W-:Y:S01]  /*4ee0*/  I2FP.F32.S32 R14, R45 ;  /* 0x0000002d000e7245 */ /* 0x000fe20000201400 */
[----:B------:R-:W-:Y:S01]  /*4ef0*/  MUFU.TANH R42, R42 ;  /* 0x0000002a002a7308 */ /* 0x000fe20000002400 */
[----:B------:R-:W-:Y:S01]  /*4f00*/  I2FP.F32.S32 R26, R26 ;  /* 0x0000001a001a7245 */ /* 0x000fe20000201400 */
[----:B------:R-:W-:Y:S01]  /*4f10*/  FMUL.FTZ R64, R64, UR6 ;  /* 0x0000000640407c20 */ /* 0x000fe20008410000 */
[----:B------:R-:W-:Y:S01]  /*4f20*/  I2FP.F32.S32 R31, R31 ;  /* 0x0000001f001f7245 */ /* 0x000fe20000201400 */
[----:B------:R-:W-:Y:S01]  /*4f30*/  FFMA.FTZ R23, R14, -UR5, R23 ;  /* 0x800000050e177c23 */ /* 0x000fe20008010017 */
[----:B------:R-:W-:Y:S01]  /*4f40*/  I2FP.F32.S32 R33, R33 ;  /* 0x0000002100217245 */ /* 0x000fe20000201400 */
[----:B--2---:R-:W-:Y:S01]  /*4f50*/  FFMA.FTZ R13, R26, -UR5, R13 ;  /* 0x800000051a0d7c23 */ /* 0x004fe2000801000d */
[----:B------:R-:W-:Y:S01]  /*4f60*/  I2FP.F32.S32 R47, R47 ;  /* 0x0000002f002f7245 */ /* 0x000fe20000201400 */
[----:B------:R-:W-:Y:S01]  /*4f70*/  FFMA.FTZ R14, R31, -UR5, R6 ;  /* 0x800000051f0e7c23 */ /* 0x000fe20008010006 */
[----:B------:R-:W-:Y:S01]  /*4f80*/  I2FP.F32.S32 R28, R28 ;  /* 0x0000001c001c7245 */ /* 0x000fe20000201400 */
[----:B------:R-:W-:Y:S01]  /*4f90*/  FFMA.FTZ R26, R33, -UR5, R18 ;  /* 0x80000005211a7c23 */ /* 0x000fe20008010012 */
[----:B------:R-:W2:Y:S01]  /*4fa0*/  MUFU.TANH R6, R10 ;  /* 0x0000000a00067308 */ /* 0x000ea20000002400 */
[----:B------:R-:W-:Y:S01]  /*4fb0*/  FFMA.FTZ R22, R47, -UR5, R22 ;  /* 0x800000052f167c23 */ /* 0x000fe20008010016 */
[----:B------:R-:W-:Y:S01]  /*4fc0*/  FSEL R31, R12, -INF , !P1 ;  /* 0xff8000000c1f7808 */ /* 0x000fe20004800000 */
[----:B-1----:R-:W-:Y:S01]  /*4fd0*/  FFMA.FTZ R15, R28, -UR5, R15 ;  /* 0x800000051c0f7c23 */ /* 0x002fe2000801000f */
[----:B------:R-:W-:Y:S01]  /*4fe0*/  FSEL R28, R23, -INF , !P1 ;  /* 0xff800000171c7808 */ /* 0x000fe20004800000 */
[C---:B------:R-:W-:Y:S01]  /*4ff0*/  IMAD.IADD R12, R19.reuse, 0x1, -R35 ;  /* 0x00000001130c7824 */ /* 0x040fe200078e0a23 */
[----:B------:R-:W-:Y:S01]  /*5000*/  IABS R24, R24 ;  /* 0x0000001800187213 */ /* 0x000fe20000000000 */
[----:B------:R-:W-:Y:S01]  /*5010*/  IMAD.IADD R23, R19, 0x1, -R25 ;  /* 0x0000000113177824 */ /* 0x000fe200078e0a19 */
[----:B------:R2:W1:Y:S01]  /*5020*/  MUFU.TANH R18, R8 ;  /* 0x0000000800127308 */ /* 0x0004620000002400 */
[----:B------:R-:W-:Y:S01]  /*5030*/  FSEL R33, R20, -INF , !P2 ;  /* 0xff80000014217808 */ /* 0x000fe20005000000 */
[----:B---3--:R-:W-:Y:S01]  /*5040*/  FMUL.FTZ R17, R74, UR6 ;  /* 0x000000064a117c20 */ /* 0x008fe20008410000 */
[----:B------:R-:W-:Y:S01]  /*5050*/  FSEL R30, R22, -INF , !P2 ;  /* 0xff800000161e7808 */ /* 0x000fe20005000000 */
[----:B------:R-:W-:Y:S01]  /*5060*/  VIADD R22, R41, 0xfffffff0 ;  /* 0xfffffff029167836 */ /* 0x000fe20000000000 */
[----:B------:R-:W-:Y:S01]  /*5070*/  ISETP.GE.AND P2, PT, R25, R134, PT ;  /* 0x000000861900720c */ /* 0x000fe20003f46270 */
[----:B------:R-:W-:Y:S01]  /*5080*/  FMUL.FTZ R65, R65, UR6 ;  /* 0x0000000641417c20 */ /* 0x000fe20008410000 */
[----:B------:R-:W-:Y:S01]  /*5090*/  IABS R25, R12 ;  /* 0x0000000c00197213 */ /* 0x000fe20000000000 */
[----:B------:R-:W3:Y:S01]  /*50a0*/  MUFU.TANH R43, R43 ;  /* 0x0000002b002b7308 */ /* 0x000ee20000002400 */
[----:B------:R-:W-:Y:S01]  /*50b0*/  IABS R23, R23 ;  /* 0x0000001700177213 */ /* 0x000fe20000000000 */
[----:B------:R-:W-:Y:S01]  /*50c0*/  FMUL.FTZ R66, R66, UR6 ;  /* 0x0000000642427c20 */ /* 0x000fe20008410000 */
[----:B------:R-:W-:Y:S01]  /*50d0*/  I2FP.F32.S32 R24, R24 ;  /* 0x0000001800187245 */ /* 0x000fe20000201400 */
[----:B------:R-:W-:Y:S01]  /*50e0*/  FMUL.FTZ R67, R67, UR6 ;  /* 0x0000000643437c20 */ /* 0x000fe20008410000 */
[----:B------:R-:W-:Y:S01]  /*50f0*/  I2FP.F32.S32 R25, R25 ;  /* 0x0000001900197245 */ /* 0x000fe20000201400 */
[----:B------:R-:W-:Y:S01]  /*5100*/  FMUL.FTZ R72, R72, UR6 ;  /* 0x0000000648487c20 */ /* 0x000fe20008410000 */
[----:B------:R-:W-:Y:S01]  /*5110*/  I2FP.F32.S32 R23, R23 ;  /* 0x0000001700177245 */ /* 0x000fe20000201400 */
[----:B------:R-:W3:Y:S01]  /*5120*/  MUFU.TANH R78, R78 ;  /* 0x0000004e004e7308 */ /* 0x000ee20000002400 */
[----:B----4-:R-:W-:Y:S01]  /*5130*/  FFMA.FTZ R27, R24, -UR5, R27 ;  /* 0x80000005181b7c23 */ /* 0x010fe2000801001b */
[-C--:B------:R-:W-:Y:S01]  /*5140*/  ISETP.GE.AND P5, PT, R39, R134.reuse, PT ;  /* 0x000000862700720c */ /* 0x080fe20003fa6270 */
[----:B------:R-:W-:Y:S01]  /*5150*/  IMAD.IADD R24, R32, 0x1, -R35 ;  /* 0x0000000120187824 */ /* 0x000fe200078e0a23 */
[----:B------:R-:W-:Y:S01]  /*5160*/  ISETP.GE.AND P1, PT, R21, R134, PT ;  /* 0x000000861500720c */ /* 0x000fe20003f26270 */
[----:B------:R-:W-:-:S02]  /*5170*/  IMAD.IADD R39, R19, 0x1, -R39 ;  /* 0x0000000113277824 */ /* 0x000fc400078e0a27 */
[----:B--2---:R-:W-:Y:S01]  /*5180*/  FFMA.FTZ R8, R25, -UR5, R6 ;  /* 0x8000000519087c23 */ /* 0x004fe20008010006 */
[----:B------:R-:W-:Y:S02]  /*5190*/  IMAD.IADD R21, R19, 0x1, -R21 ;  /* 0x0000000113157824 */ /* 0x000fe400078e0a15 */
[----:B-1----:R-:W-:Y:S01]  /*51a0*/  FFMA.FTZ R6, R23, -UR5, R18 ;  /* 0x8000000517067c23 */ /* 0x002fe20008010012 */
[----:B------:R-:W-:Y:S01]  /*51b0*/  IADD3 R25, R41, -0x1f, RZ ;  /* 0xffffffe129197810 */ /* 0x000fe20007ffe0ff */
[----:B------:R-:W1:Y:S01]  /*51c0*/  MUFU.TANH R40, R40 ;  /* 0x0000002800287308 */ /* 0x000e620000002400 */
[----:B------:R-:W-:Y:S01]  /*51d0*/  ISETP.GE.AND P3, PT, R35, R134, PT ;  /* 0x000000862300720c */ /* 0x000fe20003f66270 */
[----:B------:R-:W-:Y:S01]  /*51e0*/  FMUL.FTZ R73, R73, UR6 ;  /* 0x0000000649497c20 */ /* 0x000fe20008410000 */
[----:B------:R-:W-:Y:S01]  /*51f0*/  IABS R24, R24 ;  /* 0x0000001800187213 */ /* 0x000fe20000000000 */
[C---:B------:R-:W-:Y:S01]  /*5200*/  VIADD R23, R41.reuse, 0xffffffe9 ;  /* 0xffffffe929177836 */ /* 0x040fe20000000000 */
[----:B------:R-:W-:Y:S01]  /*5210*/  IABS R35, R39 ;  /* 0x0000002700237213 */ /* 0x000fe20000000000 */
[----:B------:R-:W-:Y:S01]  /*5220*/  VIADD R20, R41, 0xfffffff8 ;  /* 0xfffffff829147836 */ /* 0x000fe20000000000 */
[----:B------:R-:W-:Y:S01]  /*5230*/  IABS R10, R37 ;  /* 0x00000025000a7213 */ /* 0x000fe20000000000 */
[----:B------:R-:W2:Y:S01]  /*5240*/  MUFU.TANH R18, R79 ;  /* 0x0000004f00127308 */ /* 0x000ea20000002400 */
[----:B------:R-:W-:Y:S01]  /*5250*/  IABS R21, R21 ;  /* 0x0000001500157213 */ /* 0x000fe20000000000 */
[----:B------:R-:W-:Y:S01]  /*5260*/  FMUL.FTZ R69, R69, UR6 ;  /* 0x0000000645457c20 */ /* 0x000fe20008410000 */
[----:B------:R-:W-:Y:S01]  /*5270*/  FSEL R29, R29, -INF , !P0 ;  /* 0xff8000001d1d7808 */ /* 0x000fe20004000000 */
[----:B------:R-:W-:Y:S01]  /*5280*/  IMAD.IADD R36, R32, 0x1, -R22 ;  /* 0x0000000120247824 */ /* 0x000fe200078e0a16 */
[----:B------:R-:W-:Y:S01]  /*5290*/  FSEL R26, R26, -INF , !P0 ;  /* 0xff8000001a1a7808 */ /* 0x000fe20004000000 */
[C---:B------:R-:W-:Y:S01]  /*52a0*/  IMAD.IADD R37, R32.reuse, 0x1, -R23 ;  /* 0x0000000120257824 */ /* 0x040fe200078e0a17 */
[C---:B------:R-:W-:Y:S01]  /*52b0*/  ISETP.GE.AND P0, PT, R25.reuse, R134, PT ;  /* 0x000000861900720c */ /* 0x040fe20003f06270 */
[----:B------:R-:W4:Y:S01]  /*52c0*/  MUFU.TANH R179, R68 ;  /* 0x0000004400b37308 */ /* 0x000f220000002400 */
[C---:B------:R-:W-:Y:S01]  /*52d0*/  IADD3 R39, R32.reuse, -R25, RZ ;  /* 0x8000001920277210 */ /* 0x040fe20007ffe0ff */
[----:B------:R-:W-:Y:S01]  /*52e0*/  IMAD.IADD R34, R32, 0x1, -R20 ;  /* 0x0000000120227824 */ /* 0x000fe200078e0a14 */
[----:B------:R-:W-:-:S02]  /*52f0*/  IADD3 R25, -R25, R19, RZ ;  /* 0x0000001319197210 */ /* 0x000fc40007ffe1ff */
[----:B------:R-:W-:Y:S02]  /*5300*/  I2FP.F32.S32 R24, R24 ;  /* 0x0000001800187245 */ /* 0x000fe40000201400 */
[----:B------:R-:W-:Y:S01]  /*5310*/  I2FP.F32.S32 R35, R35 ;  /* 0x0000002300237245 */ /* 0x000fe20000201400 */
[----:B------:R-:W4:Y:S01]  /*5320*/  MUFU.TANH R76, R76 ;  /* 0x0000004c004c7308 */ /* 0x000f220000002400 */
[----:B------:R-:W-:Y:S01]  /*5330*/  I2FP.F32.S32 R10, R10 ;  /* 0x0000000a000a7245 */ /* 0x000fe20000201400 */
[----:B------:R-:W-:Y:S01]  /*5340*/  FFMA.FTZ R11, R24, -UR5, R11 ;  /* 0x80000005180b7c23 */ /* 0x000fe2000801000b */
[----:B------:R-:W-:Y:S01]  /*5350*/  I2FP.F32.S32 R21, R21 ;  /* 0x0000001500157245 */ /* 0x000fe20000201400 */
[----:B------:R-:W-:Y:S01]  /*5360*/  FFMA.FTZ R12, R35, -UR5, R42 ;  /* 0x80000005230c7c23 */ /* 0x000fe2000801002a */
[----:B------:R-:W-:Y:S01]  /*5370*/  IABS R39, R39 ;  /* 0x0000002700277213 */ /* 0x000fe20000000000 */
[----:B---3--:R-:W-:Y:S01]  /*5380*/  FFMA.FTZ R10, R10, -UR5, R43 ;  /* 0x800000050a0a7c23 */ /* 0x008fe2000801002b */
[----:B------:R-:W-:Y:S01]  /*5390*/  IABS R25, R25 ;  /* 0x0000001900197213 */ /* 0x000fe20000000000 */
[----:B------:R-:W-:Y:S01]  /*53a0*/  FFMA.FTZ R164, R21, -UR5, R78 ;  /* 0x8000000515a47c23 */ /* 0x000fe2000801004e */
[C---:B------:R-:W-:Y:S01]  /*53b0*/  VIADD R21, R41.reuse, 0xfffffff1 ;  /* 0xfffffff129157836 */ /* 0x040fe20000000000 */
[----:B------:R-:W-:Y:S01]  /*53c0*/  I2FP.F32.S32 R39, R39 ;  /* 0x0000002700277245 */ /* 0x000fe20000201400 */
[C---:B------:R-:W-:Y:S01]  /*53d0*/  VIADD R43, R41.reuse, 0xffffffe8 ;  /* 0xffffffe8292b7836 */ /* 0x040fe20000000000 */
[----:B------:R-:W-:Y:S01]  /*53e0*/  I2FP.F32.S32 R25, R25 ;  /* 0x0000001900197245 */ /* 0x000fe20000201400 */
[----:B------:R-:W-:Y:S01]  /*53f0*/  VIADD R41, R41, 0xfffffff9 ;  /* 0xfffffff929297836 */ /* 0x000fe20000000000 */
[----:B------:R-:W3:Y:S01]  /*5400*/  MUFU.TANH R167, R72 ;  /* 0x0000004800a77308 */ /* 0x000ee20000002400 */
[----:B------:R-:W-:Y:S01]  /*5410*/  FSEL R15, R15, -INF , !P5 ;  /* 0xff8000000f0f7808 */ /* 0x000fe20006800000 */
[----:B------:R-:W-:Y:S01]  /*5420*/  IMAD.IADD R35, R32, 0x1, -R21 ;  /* 0x0000000120237824 */ /* 0x000fe200078e0a15 */
[----:B------:R-:W-:Y:S01]  /*5430*/  FSEL R12, R12, -INF , !P5 ;  /* 0xff8000000c0c7808 */ /* 0x000fe20006800000 */
[----:B-1----:R-:W-:Y:S01]  /*5440*/  FFMA.FTZ R40, R39, -UR5, R40 ;  /* 0x8000000527287c23 */ /* 0x002fe20008010028 */
[----:B------:R-:W-:Y:S01]  /*5450*/  FSEL R13, R13, -INF , !P4 ;  /* 0xff8000000d0d7808 */ /* 0x000fe20006000000 */
[----:B--2---:R-:W-:Y:S01]  /*5460*/  FFMA.FTZ R18, R25, -UR5, R18 ;  /* 0x8000000519127c23 */ /* 0x004fe20008010012 */
[----:B------:R-:W-:Y:S01]  /*5470*/  FSEL R10, R10, -INF , !P4 ;  /* 0xff8000000a0a7808 */ /* 0x000fe20006000000 */
[----:B------:R-:W-:Y:S01]  /*5480*/  MUFU.TANH R165, R73 ;  /* 0x0000004900a57308 */ /* 0x000fe20000002400 */
[----:B------:R-:W-:Y:S01]  /*5490*/  FSEL R11, R11, -INF , !P3 ;  /* 0xff8000000b0b7808 */ /* 0x000fe20005800000 */
[--C-:B------:R-:W-:Y:S01]  /*54a0*/  IMAD.IADD R38, R32, 0x1, -R43.reuse ;  /* 0x0000000120267824 */ /* 0x100fe200078e0a2b */
[----:B------:R-:W-:Y:S01]  /*54b0*/  FSEL R8, R8, -INF , !P3 ;  /* 0xff80000008087808 */ /* 0x000fe20005800000 */
[----:B------:R-:W-:Y:S01]  /*54c0*/  IMAD.IADD R24, R19, 0x1, -R43 ;  /* 0x0000000113187824 */ /* 0x000fe200078e0a2b */
[----:B------:R-:W-:Y:S01]  /*54d0*/  FSEL R9, R9, -INF , !P2 ;  /* 0xff80000009097808 */ /* 0x000fe20005000000 */
[----:B------:R-:W-:Y:S01]  /*54e0*/  IMAD.IADD R32, R32, 0x1, -R41 ;  /* 0x0000000120207824 */ /* 0x000fe200078e0a29 */
[----:B------:R-:W-:Y:S01]  /*54f0*/  FSEL R6, R6, -INF , !P2 ;  /* 0xff80000006067808 */ /* 0x000fe20005000000 */
[----:B------:R-:W-:Y:S01]  /*5500*/  MUFU.TANH R17, R17 ;  /* 0x0000001100117308 */ /* 0x000fe20000002400 */
[-C--:B------:R-:W-:Y:S01]  /*5510*/  ISETP.GE.AND P5, PT, R23, R134.reuse, PT ;  /* 0x000000861700720c */ /* 0x080fe20003fa6270 */
[C---:B------:R-:W-:Y:S01]  /*5520*/  IMAD.IADD R23, R19.reuse, 0x1, -R23 ;  /* 0x0000000113177824 */ /* 0x040fe200078e0a17 */
[-C--:B------:R-:W-:Y:S01]  /*5530*/  ISETP.GE.AND P4, PT, R22, R134.reuse, PT ;  /* 0x000000861600720c */ /* 0x080fe20003f86270 */
[----:B------:R-:W-:Y:S01]  /*5540*/  IMAD.IADD R22, R19, 0x1, -R22 ;  /* 0x0000000113167824 */ /* 0x000fe200078e0a16 */
[-C--:B------:R-:W-:Y:S01]  /*5550*/  ISETP.GE.AND P3, PT, R21, R134.reuse, PT ;  /* 0x000000861500720c */ /* 0x080fe20003f66270 */
[C---:B------:R-:W-:Y:S01]  /*5560*/  IMAD.IADD R21, R19.reuse, 0x1, -R21 ;  /* 0x0000000113157824 */ /* 0x040fe200078e0a15 */
[----:B------:R-:W-:Y:S01]  /*5570*/  ISETP.GE.AND P2, PT, R20, R134, PT ;  /* 0x000000861400720c */ /* 0x000fe20003f46270 */
[----:B------:R-:W1:Y:S01]  /*5580*/  MUFU.TANH R16, R16 ;  /* 0x0000001000107308 */ /* 0x000e620000002400 */
[C---:B------:R-:W-:Y:S01]  /*5590*/  IMAD.IADD R20, R19.reuse, 0x1, -R20 ;  /* 0x0000000113147824 */ /* 0x040fe200078e0a14 */
[----:B------:R-:W-:Y:S01]  /*55a0*/  IABS R36, R36 ;  /* 0x0000002400247213 */ /* 0x000fe20000000000 */
[----:B------:R-:W-:Y:S01]  /*55b0*/  IMAD.IADD R19, R19, 0x1, -R41 ;  /* 0x0000000113137824 */ /* 0x000fe200078e0a29 */
[----:B------:R-:W-:-:S02]  /*55c0*/  IABS R171, R171 ;  /* 0x000000ab00ab7213 */ /* 0x000fc40000000000 */
[----:B------:R-:W-:Y:S02]  /*55d0*/  I2FP.F32.S32 R36, R36 ;  /* 0x0000002400247245 */ /* 0x000fe40000201400 */
[----:B------:R-:W2:Y:S01]  /*55e0*/  MUFU.TANH R177, R69 ;  /* 0x0000004500b17308 */ /* 0x000ea20000002400 */
[----:B------:R-:W-:Y:S02]  /*55f0*/  FSEL R163, R40, -INF , !P0 ;  /* 0xff80000028a37808 */ /* 0x000fe40004000000 */
[----:B------:R-:W-:Y:S01]  /*5600*/  FSEL R180, R18, -INF , !P0 ;  /* 0xff80000012b47808 */ /* 0x000fe20004000000 */
[----:B----4-:R-:W-:Y:S01]  /*5610*/  FFMA.FTZ R179, R36, -UR5, R179 ;  /* 0x8000000524b37c23 */ /* 0x010fe200080100b3 */
[----:B------:R-:W-:Y:S02]  /*5620*/  I2FP.F32.S32 R171, R171 ;  /* 0x000000ab00ab7245 */ /* 0x000fe40000201400 */
[----:B------:R-:W-:Y:S01]  /*5630*/  IABS R38, R38 ;  /* 0x0000002600267213 */ /* 0x000fe20000000000 */
[----:B------:R-:W-:Y:S01]  /*5640*/  MUFU.TANH R70, R70 ;  /* 0x0000004600467308 */ /* 0x000fe20000002400 */
[----:B------:R-:W-:Y:S01]  /*5650*/  IABS R23, R23 ;  /* 0x0000001700177213 */ /* 0x000fe20000000000 */
[----:B------:R-:W-:Y:S01]  /*5660*/  FFMA.FTZ R171, R171, -UR5, R76 ;  /* 0x80000005abab7c23 */ /* 0x000fe2000801004c */
[----:B------:R-:W-:-:S02]  /*5670*/  IABS R21, R21 ;  /* 0x0000001500157213 */ /* 0x000fc40000000000 */
[----:B------:R-:W-:Y:S02]  /*5680*/  ISETP.GE.AND P0, PT, R133, 0x2, PT ;  /* 0x000000028500780c */ /* 0x000fe40003f06270 */
[----:B------:R-:W-:Y:S01]  /*5690*/  IABS R37, R37 ;  /* 0x0000002500257213 */ /* 0x000fe20000000000 */
[----:B------:R-:W4:Y:S01]  /*56a0*/  MUFU.TANH R64, R64 ;  /* 0x0000004000407308 */ /* 0x000f220000002400 */
[----:B------:R-:W-:Y:S02]  /*56b0*/  IABS R35, R35 ;  /* 0x0000002300237213 */ /* 0x000fe40000000000 */
[----:B------:R-:W-:Y:S02]  /*56c0*/  IABS R34, R34 ;  /* 0x0000002200227213 */ /* 0x000fe40000000000 */
[----:B------:R-:W-:Y:S02]  /*56d0*/  IABS R32, R32 ;  /* 0x0000002000207213 */ /* 0x000fe40000000000 */
[----:B------:R-:W-:Y:S01]  /*56e0*/  IABS R24, R24 ;  /* 0x0000001800187213 */ /* 0x000fe20000000000 */
[----:B------:R-:W4:Y:S01]  /*56f0*/  MUFU.TANH R65, R65 ;  /* 0x0000004100417308 */ /* 0x000f220000002400 */
[----:B------:R-:W-:-:S02]  /*5700*/  IABS R22, R22 ;  /* 0x0000001600167213 */ /* 0x000fc40000000000 */
[----:B------:R-:W-:Y:S02]  /*5710*/  IABS R20, R20 ;  /* 0x0000001400147213 */ /* 0x000fe40000000000 */
[----:B------:R-:W-:Y:S02]  /*5720*/  IABS R19, R19 ;  /* 0x0000001300137213 */ /* 0x000fe40000000000 */
[----:B------:R-:W-:Y:S01]  /*5730*/  I2FP.F32.S32 R42, R38 ;  /* 0x00000026002a7245 */ /* 0x000fe20000201400 */
[----:B------:R-:W4:Y:S01]  /*5740*/  MUFU.TANH R71, R71 ;  /* 0x0000004700477308 */ /* 0x000f220000002400 */
[----:B------:R-:W-:Y:S02]  /*5750*/  I2FP.F32.S32 R25, R23 ;  /* 0x0000001700197245 */ /* 0x000fe40000201400 */
[----:B------:R-:W-:Y:S01]  /*5760*/  I2FP.F32.S32 R172, R21 ;  /* 0x0000001500ac7245 */ /* 0x000fe20000201400 */
[----:B---3--:R-:W-:Y:S01]  /*5770*/  FFMA.FTZ R167, R42, -UR5, R167 ;  /* 0x800000052aa77c23 */ /* 0x008fe200080100a7 */
[----:B------:R-:W-:Y:S01]  /*5780*/  I2FP.F32.S32 R38, R37 ;  /* 0x0000002500267245 */ /* 0x000fe20000201400 */
[----:B-1----:R-:W-:Y:S01]  /*5790*/  FFMA.FTZ R16, R25, -UR5, R16 ;  /* 0x8000000519107c23 */ /* 0x002fe20008010010 */
[----:B------:R-:W-:Y:S01]  /*57a0*/  I2FP.F32.S32 R36, R35 ;  /* 0x0000002300247245 */ /* 0x000fe20000201400 */
[----:B------:R-:W1:Y:S01]  /*57b0*/  MUFU.TANH R66, R66 ;  /* 0x0000004200427308 */ /* 0x000e620000002400 */
[----:B------:R-:W-:Y:S01]  /*57c0*/  I2FP.F32.S32 R175, R34 ;  /* 0x0000002200af7245 */ /* 0x000fe20000201400 */
[----:B------:R-:W-:Y:S01]  /*57d0*/  FFMA.FTZ R165, R38, -UR5, R165 ;  /* 0x8000000526a57c23 */ /* 0x000fe200080100a5 */
[----:B------:R-:W-:Y:S01]  /*57e0*/  I2FP.F32.S32 R32, R32 ;  /* 0x0000002000207245 */ /* 0x000fe20000201400 */
[----:B--2---:R-:W-:Y:S01]  /*57f0*/  FFMA.FTZ R177, R36, -UR5, R177 ;  /* 0x8000000524b17c23 */ /* 0x004fe200080100b1 */
[----:B------:R-:W-:Y:S01]  /*5800*/  I2FP.F32.S32 R24, R24 ;  /* 0x0000001800187245 */ /* 0x000fe20000201400 */
[----:B----4-:R-:W-:Y:S01]  /*5810*/  FFMA.FTZ R175, R175, -UR5, R64 ;  /* 0x80000005afaf7c23 */ /* 0x010fe20008010040 */
[----:B------:R-:W-:Y:S01]  /*5820*/  I2FP.F32.S32 R23, R22 ;  /* 0x0000001600177245 */ /* 0x000fe20000201400 */
[----:B------:R-:W2:Y:S01]  /*5830*/  MUFU.TANH R67, R67 ;  /* 0x0000004300437308 */ /* 0x000ea20000002400 */
        /* <DEDUP_REMOVED lines=8> */
[----:B------:R-:W-:Y:S01]  /*58c0*/  FSEL R171, R171, -INF , !P1 ;  /* 0xff800000abab7808 */ /* 0x000fe20004800000 */
[----:B-1----:R-:W-:Y:S01]  /*58d0*/  FFMA.FTZ R170, R21, -UR5, R66 ;  /* 0x8000000515aa7c23 */ /* 0x002fe20008010042 */
[----:B------:R-:W-:-:S02]  /*58e0*/  FSEL R164, R164, -INF , !P1 ;  /* 0xff800000a4a47808 */ /* 0x000fc40004800000 */
[-C--:B------:R-:W-:Y:S02]  /*58f0*/  ISETP.GE.AND P6, PT, R43, R134.reuse, PT ;  /* 0x000000862b00720c */ /* 0x080fe40003fc6270 */
[----:B------:R-:W-:Y:S01]  /*5900*/  ISETP.GE.AND P1, PT, R41, R134, PT ;  /* 0x000000862900720c */ /* 0x000fe20003f26270 */
[----:B--2---:R-:W-:Y:S01]  /*5910*/  FFMA.FTZ R166, R166, -UR5, R67 ;  /* 0x80000005a6a67c23 */ /* 0x004fe20008010043 */
        /* <DEDUP_REMOVED lines=12> */
[----:B------:R-:W-:Y:S06]  /*59e0*/  BAR.SYNC.DEFER_BLOCKING 0x0 ;  /* 0x0000000000007b1d */ /* 0x000fec0000010000 */
[----:B------:R-:W-:Y:S05]  /*59f0*/  @!P0 BRA `(.L_x_3539) ;  /* 0x0000000c00188947 */ /* 0x000fea0003800000 */
        /* <DEDUP_REMOVED lines=60> */
.L_x_3540:
[----:B------:R-:W-:-:S04]  /*5dc0*/  LEA R80, -R80, RZ, 0x6 ;  /* 0x000000ff50507211 */ /* 0x000fc800078e31ff */
[----:B------:R-:W-:-:S07]  /*5dd0*/  SHF.R.S32.HI R3, RZ, 0x1f, R80 ;  /* 0x0000001fff037819 */ /* 0x000fce0000011450 */
.L_x_3541:
        /* <DEDUP_REMOVED lines=132> */
.L_x_3543:
[----:B------:R-:W-:Y:S05]  /*6620*/  BSYNC B0 ;  /* 0x0000000000007941 */ /* 0x000fea0003800000 */
.L_x_3542:
[----:B------:R-:W0:Y:S01]  /*6630*/  LDGDEPBAR ;  /* 0x00000000000079af */ /* 0x000e220000000000 */
[----:B------:R-:W-:-:S04]  /*6640*/  IADD3 R145, P1, R80, R145, RZ ;  /* 0x0000009150917210 */ /* 0x000fc80007f3e0ff */
[----:B------:R-:W-:-:S09]  /*6650*/  IADD3.X R144, R3, R144, RZ, P1, !PT ;  /* 0x0000009003907210 */ /* 0x000fd20000ffe4ff */
.L_x_3539:
        /* <DEDUP_REMOVED lines=111> */
[----:B------:R-:W-:Y:S01]  /*6d50*/  FADD.FTZ R155, R155, R156 ;  /* 0x0000009c9b9b7221 */ /* 0x000fe20000010000 */
[----:B------:R-:W-:-:S03]  /*6d60*/  LEA R222, P1, R145, UR6, 0x1 ;  /* 0x0000000691de7c11 */ /* 0x000fc6000f8208ff */
[----:B------:R-:W-:Y:S01]  /*6d70*/  FADD.FTZ R152, R152, R155 ;  /* 0x0000009b98987221 */ /* 0x000fe20000010000 */
[----:B------:R-:W-:Y:S01]  /*6d80*/  LEA.HI.X R223, R145, UR7, R144, 0x1, P1 ;  /* 0x0000000791df7c11 */ /* 0x000fe200088f0c90 */
        /* <DEDUP_REMOVED lines=202> */
[----:B------:R-:W-:Y:S01]  /*7a30*/  ULDC UR9, c[0x0][0x39c] ;  /* 0x0000e70000097ab9 */ /* 0x000fe20000000800 */
[----:B------:R-:W-:Y:S01]  /*7a40*/  ULDC UR8, c[0x0][0x248] ;  /* 0x0000920000087ab9 */ /* 0x000fe20000000800 */
[----:B------:R-:W-:Y:S01]  /*7a50*/  IADD3 R221, R134, R221, -R213 ;  /* 0x000000dd86dd7210 */ /* 0x000fe20007ffe8d5 */
[----:B------:R-:W-:Y:S01]  /*7a60*/  IMAD.U32 R215, RZ, RZ, UR4 ;  /* 0x00000004ffd77e24 */ /* 0x000fe2000f8e00ff */
[----:B------:R-:W-:-:S06]  /*7a70*/  ULDC UR4, c[0x0][0x2ec] ;  /* 0x0000bb0000047ab9 */ /* 0x000fcc0000000800 */
.L_x_3548:
        /* <DEDUP_REMOVED lines=69> */
.L_x_3545:
        /* <DEDUP_REMOVED lines=55> */
[C---:B------:R-:W-:Y:S01]  /*8240*/  @!P3 LEA R228, P0, R133.reuse, R226, 0x1 ;  /* 0x000000e285e4b211 */ /* 0x040fe200078008ff */
[----:B------:R-:W-:Y:S03]  /*8250*/  @P5 STS.128 [R212+0xd000], RZ ;  /* 0x00d000ffd4005388 */ /* 0x000fe60000000c00 */
        /* <DEDUP_REMOVED lines=195> */
[----:B------:R3:W4:Y:S01]  /*8e90*/  MUFU.TANH R164, R134 ;  /* 0x0000008600a47308 */ /* 0x0007220000002400 */
[----:B------:R-:W-:Y:S01]  /*8ea0*/  FMUL.FTZ R230, R6, UR9 ;  /* 0x0000000906e67c20 */ /* 0x000fe20008410000 */
[----:B------:R-:W-:Y:S01]  /*8eb0*/  FMUL.FTZ R231, R7, UR9 ;  /* 0x0000000907e77c20 */ /* 0x000fe20008410000 */
[----:B------:R-:W-:Y:S01]  /*8ec0*/  FMUL.FTZ R233, R8, UR9 ;  /* 0x0000000908e97c20 */ /* 0x000fe20008410000 */
[----:B------:R-:W-:Y:S01]  /*8ed0*/  FMUL.FTZ R232, R9, UR9 ;  /* 0x0000000909e87c20 */ /* 0x000fe20008410000 */
[----:B------:R-:W-:Y:S01]  /*8ee0*/  FMUL.FTZ R238, R20, UR9 ;  /* 0x0000000914ee7c20 */ /* 0x000fe20008410000 */
[----:B------:R-:W-:Y:S01]  /*8ef0*/  FMUL.FTZ R234, R10, UR9 ;  /* 0x000000090aea7c20 */ /* 0x000fe20008410000 */
[----:B------:R-:W-:Y:S03]  /*8f00*/  FMUL.FTZ R235, R11, UR9 ;  /* 0x000000090beb7c20 */ /* 0x000fe60008410000 */
[----:B------:R5:W2:Y:S01]  /*8f10*/  MUFU.TANH R161, R133 ;  /* 0x0000008500a17308 */ /* 0x000aa20000002400 */
[----:B------:R-:W-:Y:S01]  /*8f20*/  FMUL.FTZ R236, R16, UR9 ;  /* 0x0000000910ec7c20 */ /* 0x000fe20008410000 */
[----:B------:R-:W-:Y:S01]  /*8f30*/  FMUL.FTZ R237, R18, UR9 ;  /* 0x0000000912ed7c20 */ /* 0x000fe20008410000 */
[----:B------:R-:W-:Y:S01]  /*8f40*/  FMUL.FTZ R239, R25, UR9 ;  /* 0x0000000919ef7c20 */ /* 0x000fe20008410000 */
[----:B------:R-:W-:Y:S01]  /*8f50*/  FMUL.FTZ R240, R24, UR9 ;  /* 0x0000000918f07c20 */ /* 0x000fe20008410000 */
[C---:B-1----:R-:W-:Y:S05]  /*8f60*/  HMMA.16816.F32 R28, R176.reuse, R136, R28 ;  /* 0x00000088b01c723c */ /* 0x042fea000000181c */
[----:B------:R1:W1:Y:S01]  /*8f70*/  MUFU.TANH R162, R229 ;  /* 0x000000e500a27308 */ /* 0x0002620000002400 */
[----:B---3--:R-:W-:Y:S01]  /*8f80*/  FMUL.FTZ R134, R17, UR9 ;  /* 0x0000000911867c20 */ /* 0x008fe20008410000 */
[----:B------:R-:W-:Y:S08]  /*8f90*/  HMMA.16816.F32 R32, R176, R138, R32 ;  /* 0x0000008ab020723c */ /* 0x000ff00000001820 */
[----:B------:R3:W2:Y:S03]  /*8fa0*/  MUFU.TANH R140, R134 ;  /* 0x00000086008c7308 */ /* 0x0006a60000002400 */
[----:B-----5:R-:W-:Y:S07]  /*8fb0*/  FMUL.FTZ R133, R19, UR9 ;  /* 0x0000000913857c20 */ /* 0x020fee0008410000 */
[----:B------:R5:W2:Y:S01]  /*8fc0*/  MUFU.TANH R141, R133 ;  /* 0x00000085008d7308 */ /* 0x000aa20000002400 */
[----:B-1----:R-:W-:Y:S01]  /*8fd0*/  FMUL.FTZ R229, R21, UR9 ;  /* 0x0000000915e57c20 */ /* 0x002fe20008410000 */
[----:B------:R-:W-:Y:S08]  /*8fe0*/  FMUL.FTZ R241, R29, UR9 ;  /* 0x000000091df17c20 */ /* 0x000ff00008410000 */
[----:B------:R1:W1:Y:S01]  /*8ff0*/  MUFU.TANH R159, R226 ;  /* 0x000000e2009f7308 */ /* 0x0002620000002400 */
[----:B---3--:R-:W-:Y:S09]  /*9000*/  FMUL.FTZ R134, R23, UR9 ;  /* 0x0000000917867c20 */ /* 0x008ff20008410000 */
[----:B------:R3:W2:Y:S01]  /*9010*/  MUFU.TANH R155, R134 ;  /* 0x00000086009b7308 */ /* 0x0006a20000002400 */
[----:B-----5:R-:W-:Y:S09]  /*9020*/  FMUL.FTZ R133, R27, UR9 ;  /* 0x000000091b857c20 */ /* 0x020ff20008410000 */
[----:B------:R5:W2:Y:S01]  /*9030*/  MUFU.TANH R160, R238 ;  /* 0x000000ee00a07308 */ /* 0x000aa20000002400 */
[----:B-1----:R-:W-:Y:S09]  /*9040*/  FMUL.FTZ R226, R22, UR9 ;  /* 0x0000000916e27c20 */ /* 0x002ff20008410000 */
        /* <DEDUP_REMOVED lines=12> */
[----:B------:R-:W1:Y:S01]  /*9110*/  MUFU.TANH R228, R228 ;  /* 0x000000e400e47308 */ /* 0x000e620000002400 */
[----:B---3--:R-:W-:Y:S09]  /*9120*/  FMUL.FTZ R239, R30, UR9 ;  /* 0x000000091eef7c20 */ /* 0x008ff20008410000 */
[----:B------:R-:W3:Y:S01]  /*9130*/  MUFU.TANH R230, R230 ;  /* 0x000000e600e67308 */ /* 0x000ee20000002400 */
        /* <DEDUP_REMOVED lines=12> */
[----:B------:R4:W1:Y:S10]  /*9200*/  MUFU.TANH R148, R229 ;  /* 0x000000e500947308 */ /* 0x0008740000002400 */
[----:B------:R1:W1:Y:S01]  /*9210*/  MUFU.TANH R146, R238 ;  /* 0x000000ee00927308 */ /* 0x0002620000002400 */
[----:B-----5:R-:W-:Y:S09]  /*9220*/  MOV R226, R2 ;  /* 0x0000000200e27202 */ /* 0x020ff20000000f00 */
[----:B------:R-:W1:Y:S01]  /*9230*/  MUFU.TANH R134, R134 ;  /* 0x0000008600867308 */ /* 0x000e620000002400 */
[----:B----4-:R-:W-:Y:S09]  /*9240*/  MOV R229, R3 ;  /* 0x0000000300e57202 */ /* 0x010ff20000000f00 */
[----:B------:R-:W4:Y:S01]  /*9250*/  MUFU.TANH R133, R133 ;  /* 0x0000008500857308 */ /* 0x000f220000002400 */
[----:B--23--:R-:W-:Y:S05]  /*9260*/  @!P0 BRA `(.L_x_3546) ;  /* 0x0000000800708947 */ /* 0x00cfea0003800000 */
[----:B------:R-:W-:Y:S01]  /*9270*/  PLOP3.LUT P0, PT, PT, PT, UP1, 0x40, 0x0 ;  /* 0x000000000000781c */ /* 0x000fe20003f0e818 */
[----:B------:R-:W-:Y:S04]  /*9280*/  ULEA UR7, -UR8, URZ, 0x6 ;  /* 0x0000003f08077291 */ /* 0x000fe8000f8e313f */
[----:B------:R-:W-:Y:S02]  /*9290*/  USHF.R.S32.HI UR6, URZ, 0x1f, UR7 ;  /* 0x0000001f3f067899 */ /* 0x000fe40008011407 */
[----:B------:R-:W-:Y:S04]  /*92a0*/  IMAD.U32 R8, RZ, RZ, UR7 ;  /* 0x00000007ff087e24 */ /* 0x000fe8000f8e00ff */
[----:B------:R-:W-:Y:S02]  /*92b0*/  MOV R5, UR6 ;  /* 0x0000000600057c02 */ /* 0x000fe40008000f00 */
[----:B------:R-:W-:Y:S05]  /*92c0*/  @P0 BRA `(.L_x_3547) ;  /* 0x0000000000f40947 */ /* 0x000fea0003800000 */
        /* <DEDUP_REMOVED lines=11> */
[----:B------:R-:W-:Y:S01]  /*9380*/  LOP3.LUT R11, R11, R4, RZ, 0x3c, !PT ;  /* 0x000000040b0b7212 */ /* 0x000fe200078e3cff */
[--C-:B--2---:R-:W-:Y:S02]  /*9390*/  IMAD.MOV R5, RZ, RZ, -R13.reuse ;  /* 0x000000ffff057224 */ /* 0x104fe400078e0a0d */
        /* <DEDUP_REMOVED lines=18> */
[----:B------:R-:W-:Y:S02]  /*94c0*/  ISETP.GE.U32.AND P6, PT, R8, R2, PT ;  /* 0x000000020800720c */ /* 0x000fe40003fc6070 */
[----:B------:R-:W-:Y:S02]  /*94d0*/  ISETP.GE.AND P1, PT, R3, RZ, PT ;  /* 0x000000ff0300720c */ /* 0x000fe40003f26270 */
[----:B------:R-:W-:Y:S07]  /*94e0*/  LOP3.LUT R2, RZ, R4, RZ, 0x33, !PT ;  /* 0x00000004ff027212 */ /* 0x000fee00078e33ff */
        /* <DEDUP_REMOVED lines=13> */
[----:B------:R-:W5:Y:S01]  /*95c0*/  LDC.64 R2, c[0x0][0x230] ;  /* 0x00008c00ff027b82 */ /* 0x000f620000000a00 */
        /* <DEDUP_REMOVED lines=9> */
[CC--:B-----5:R-:W-:Y:S04]  /*9660*/  IMAD.WIDE.U32 R8, R6.reuse, R2.reuse, R8 ;  /* 0x0000000206087225 */ /* 0x0e0fe800078e0008 */
[----:B------:R-:W-:Y:S04]  /*9670*/  IMAD R5, R5, R2, RZ ;  /* 0x0000000205057224 */ /* 0x000fe800078e02ff */
[----:B------:R-:W-:Y:S05]  /*9680*/  IMAD R5, R6, R3, R5 ;  /* 0x0000000306057224 */ /* 0x000fea00078e0205 */
[----:B------:R-:W-:Y:S07]  /*9690*/  IADD3 R5, R9, R5, RZ ;  /* 0x0000000509057210 */ /* 0x000fee0007ffe0ff */
.L_x_3547:
        /* <DEDUP_REMOVED lines=89> */
.L_x_3546:
[----:B--2---:R-:W-:Y:S01]  /*9c30*/  IMAD R8, R224, -0x40, R221 ;  /* 0xffffffc0e0087824 */ /* 0x004fe200078e02dd */
[----:B------:R-:W-:Y:S04]  /*9c40*/  LDSM.16.MT88.4 R24, [R198+0xc000] ;  /* 0x00c00000c618783b */ /* 0x000fe80000004200 */
[C---:B------:R-:W-:Y:S02]  /*9c50*/  IADD3 R19, R8.reuse, 0x8, RZ ;  /* 0x0000000808137810 */ /* 0x040fe40007ffe0ff */
[C---:B------:R-:W-:Y:S02]  /*9c60*/  IADD3 R18, R8.reuse, 0x7, RZ ;  /* 0x0000000708127810 */ /* 0x040fe40007ffe0ff */
[----:B------:R-:W-:Y:S01]  /*9c70*/  IADD3 R17, R8, -0x1, RZ ;  /* 0xffffffff08117810 */ /* 0x000fe20007ffe0ff */
[----:B------:R-:W-:Y:S01]  /*9c80*/  LDSM.16.MT88.4 R32, [R197+0xc000] ;  /* 0x00c00000c520783b */ /* 0x000fe20000004200 */
[----:B------:R-:W-:Y:S02]  /*9c90*/  ISETP.GE.AND P1, PT, R19, RZ, PT ;  /* 0x000000ff1300720c */ /* 0x000fe40003f26270 */
[----:B------:R-:W-:Y:S02]  /*9ca0*/  ISETP.GE.AND P0, PT, R18, RZ, PT ;  /* 0x000000ff1200720c */ /* 0x000fe40003f06270 */
[----:B------:R-:W-:Y:S02]  /*9cb0*/  ISETP.GE.AND P6, PT, R17, RZ, PT ;  /* 0x000000ff1100720c */ /* 0x000fe40003fc6270 */
[C---:B------:R-:W-:Y:S01]  /*9cc0*/  IADD3 R16, R8.reuse, -0x8, RZ ;  /* 0xfffffff808107810 */ /* 0x040fe20007ffe0ff */
[----:B------:R-:W-:Y:S01]  /*9cd0*/  LDSM.16.MT88.4 R136, [R196+0xc000] ;  /* 0x00c00000c488783b */ /* 0x000fe20000004200 */
[C---:B------:R-:W-:Y:S02]  /*9ce0*/  IADD3 R15, R8.reuse, -0x9, RZ ;  /* 0xfffffff7080f7810 */ /* 0x040fe40007ffe0ff */
[C---:B------:R-:W-:Y:S02]  /*9cf0*/  IADD3 R14, R8.reuse, -0x10, RZ ;  /* 0xfffffff0080e7810 */ /* 0x040fe40007ffe0ff */
[C---:B------:R-:W-:Y:S02]  /*9d00*/  IADD3 R13, R8.reuse, -0x11, RZ ;  /* 0xffffffef080d7810 */ /* 0x040fe40007ffe0ff */
[C---:B------:R-:W-:Y:S02]  /*9d10*/  IADD3 R12, R8.reuse, -0x18, RZ ;  /* 0xffffffe8080c7810 */ /* 0x040fe40007ffe0ff */
[C---:B------:R-:W-:Y:S02]  /*9d20*/  IADD3 R11, R8.reuse, -0x19, RZ ;  /* 0xffffffe7080b7810 */ /* 0x040fe40007ffe0ff */
[C---:B------:R-:W-:Y:S02]  /*9d30*/  IADD3 R10, R8.reuse, -0x20, RZ ;  /* 0xffffffe0080a7810 */ /* 0x040fe40007ffe0ff */
[C---:B------:R-:W-:Y:S02]  /*9d40*/  @!P1 IADD3 R19, -R8.reuse, -0x8, RZ ;  /* 0xfffffff808139810 */ /* 0x040fe40007ffe1ff */
[C---:B------:R-:W-:Y:S02]  /*9d50*/  @!P0 IADD3 R18, -R8.reuse, -0x7, RZ ;  /* 0xfffffff908128810 */ /* 0x040fe40007ffe1ff */
[----:B------:R-:W-:Y:S02]  /*9d60*/  @!P6 IADD3 R17, -R8, 0x1, RZ ;  /* 0x000000010811e810 */ /* 0x000fe40007ffe1ff */
[----:B------:R-:W-:Y:S02]  /*9d70*/  ISETP.GE.AND P5, PT, R16, RZ, PT ;  /* 0x000000ff1000720c */ /* 0x000fe40003fa6270 */
[----:B------:R-:W-:Y:S02]  /*9d80*/  ISETP.GE.AND P4, PT, R15, RZ, PT ;  /* 0x000000ff0f00720c */ /* 0x000fe40003f86270 */
[----:B------:R-:W-:Y:S02]  /*9d90*/  ISETP.GE.AND P3, PT, R14, RZ, PT ;  /* 0x000000ff0e00720c */ /* 0x000fe40003f66270 */
[----:B------:R-:W-:Y:S02]  /*9da0*/  ISETP.GE.AND P2, PT, R13, RZ, PT ;  /* 0x000000ff0d00720c */ /* 0x000fe40003f46270 */
[----:B------:R-:W-:Y:S02]  /*9db0*/  ISETP.GE.AND P1, PT, R12, RZ, PT ;  /* 0x000000ff0c00720c */ /* 0x000fe40003f26270 */
[----:B------:R-:W-:Y:S02]  /*9dc0*/  ISETP.GE.AND P0, PT, R11, RZ, PT ;  /* 0x000000ff0b00720c */ /* 0x000fe40003f06270 */
[----:B------:R-:W-:Y:S02]  /*9dd0*/  ISETP.GE.AND P6, PT, R10, RZ, PT ;  /* 0x000000ff0a00720c */ /* 0x000fe40003fc6270 */
[C---:B------:R-:W-:Y:S02]  /*9de0*/  IADD3 R9, R8.reuse, -0x21, RZ ;  /* 0xffffffdf08097810 */ /* 0x040fe40007ffe0ff */
[C---:B------:R-:W-:Y:S02]  /*9df0*/  IADD3 R7, R8.reuse, -0x28, RZ ;  /* 0xffffffd808077810 */ /* 0x040fe40007ffe0ff */
[C---:B------:R-:W-:Y:S02]  /*9e00*/  IADD3 R6, R8.reuse, -0x29, RZ ;  /* 0xffffffd708067810 */ /* 0x040fe40007ffe0ff */
[C---:B------:R-:W-:Y:S02]  /*9e10*/  IADD3 R5, R8.reuse, -0x30, RZ ;  /* 0xffffffd008057810 */ /* 0x040fe40007ffe0ff */
[C---:B------:R-:W-:Y:S02]  /*9e20*/  IADD3 R2, R8.reuse, -0x31, RZ ;  /* 0xffffffcf08027810 */ /* 0x040fe40007ffe0ff */
[C---:B------:R-:W-:Y:S02]  /*9e30*/  IADD3 R4, R8.reuse, -0x38, RZ ;  /* 0xffffffc808047810 */ /* 0x040fe40007ffe0ff */
[C---:B------:R-:W-:Y:S02]  /*9e40*/  IADD3 R3, R8.reuse, -0x39, RZ ;  /* 0xffffffc708037810 */ /* 0x040fe40007ffe0ff */
[C---:B------:R-:W-:Y:S02]  /*9e50*/  @!P5 IADD3 R16, -R8.reuse, 0x8, RZ ;  /* 0x000000080810d810 */ /* 0x040fe40007ffe1ff */
[C---:B------:R-:W-:Y:S02]  /*9e60*/  @!P4 IADD3 R15, -R8.reuse, 0x9, RZ ;  /* 0x00000009080fc810 */ /* 0x040fe40007ffe1ff */
[C---:B------:R-:W-:Y:S02]  /*9e70*/  @!P3 IADD3 R14, -R8.reuse, 0x10, RZ ;  /* 0x00000010080eb810 */ /* 0x040fe40007ffe1ff */
[C---:B------:R-:W-:Y:S02]  /*9e80*/  @!P2 IADD3 R13, -R8.reuse, 0x11, RZ ;  /* 0x00000011080da810 */ /* 0x040fe40007ffe1ff */
[C---:B------:R-:W-:Y:S02]  /*9e90*/  @!P1 IADD3 R12, -R8.reuse, 0x18, RZ ;  /* 0x00000018080c9810 */ /* 0x040fe40007ffe1ff */
[C---:B------:R-:W-:Y:S02]  /*9ea0*/  @!P0 IADD3 R11, -R8.reuse, 0x19, RZ ;  /* 0x00000019080b8810 */ /* 0x040fe40007ffe1ff */
        /* <DEDUP_REMOVED lines=8> */
[----:B------:R-:W-:Y:S02]  /*9f30*/  IABS R20, R8 ;  /* 0x0000000800147213 */ /* 0x000fe40000000000 */
[----:B------:R-:W-:Y:S02]  /*9f40*/  I2FP.F32.S32 R15, R15 ;  /* 0x0000000f000f7245 */ /* 0x000fe40000201400 */
[----:B------:R-:W-:Y:S02]  /*9f50*/  I2FP.F32.S32 R21, R20 ;  /* 0x0000001400157245 */ /* 0x000fe40000201400 */
[C---:B------:R-:W-:Y:S01]  /*9f60*/  @!P5 IADD3 R9, -R8.reuse, 0x21, RZ ;  /* 0x000000210809d810 */ /* 0x040fe20007ffe1ff */
[C---:B------:R-:W-:Y:S01]  /*9f70*/  FFMA.FTZ R159, R15.reuse, -UR5, R159 ;  /* 0x800000050f9f7c23 */ /* 0x040fe2000801009f */
[C---:B------:R-:W-:Y:S01]  /*9f80*/  @!P4 IADD3 R7, -R8.reuse, 0x28, RZ ;  /* 0x000000280807c810 */ /* 0x040fe20007ffe1ff */
[----:B-1----:R-:W-:Y:S01]  /*9f90*/  FFMA.FTZ R232, R15, -UR5, R232 ;  /* 0x800000050fe87c23 */ /* 0x002fe200080100e8 */
[C---:B------:R-:W-:Y:S01]  /*9fa0*/  @!P3 IADD3 R6, -R8.reuse, 0x29, RZ ;  /* 0x000000290806b810 */ /* 0x040fe20007ffe1ff */
[C---:B------:R-:W-:Y:S01]  /*9fb0*/  FFMA.FTZ R234, R21.reuse, -UR5, R234 ;  /* 0x8000000515ea7c23 */ /* 0x040fe200080100ea */
[C---:B------:R-:W-:Y:S02]  /*9fc0*/  @!P2 IADD3 R5, -R8.reuse, 0x30, RZ ;  /* 0x000000300805a810 */ /* 0x040fe40007ffe1ff */
[C---:B------:R-:W-:Y:S02]  /*9fd0*/  @!P1 IADD3 R2, -R8.reuse, 0x31, RZ ;  /* 0x0000003108029810 */ /* 0x040fe40007ffe1ff */
[C---:B------:R-:W-:Y:S02]  /*9fe0*/  @!P0 IADD3 R4, -R8.reuse, 0x38, RZ ;  /* 0x0000003808048810 */ /* 0x040fe40007ffe1ff */
[----:B------:R-:W-:Y:S01]  /*9ff0*/  @!P6 IADD3 R3, -R8, 0x39, RZ ;  /* 0x000000390803e810 */ /* 0x000fe20007ffe1ff */
[----:B------:R-:W-:Y:S01]  /*a000*/  FFMA.FTZ R8, R21, -UR5, R132 ;  /* 0x8000000515087c23 */ /* 0x000fe20008010084 */
[----:B------:R-:W-:Y:S02]  /*a010*/  I2FP.F32.S32 R17, R17 ;  /* 0x0000001100117245 */ /* 0x000fe40000201400 */
[----:B------:R-:W-:Y:S02]  /*a020*/  I2FP.F32.S32 R19, R19 ;  /* 0x0000001300137245 */ /* 0x000fe40000201400 */
[----:B------:R-:W-:Y:S01]  /*a030*/  I2FP.F32.S32 R16, R16 ;  /* 0x0000001000107245 */ /* 0x000fe20000201400 */
[----:B------:R-:W-:Y:S01]  /*a040*/  FFMA.FTZ R228, R17, -UR5, R228 ;  /* 0x8000000511e47c23 */ /* 0x000fe200080100e4 */
[----:B------:R-:W-:Y:S01]  /*a050*/  I2FP.F32.S32 R18, R18 ;  /* 0x0000001200127245 */ /* 0x000fe20000201400 */
[----:B------:R-:W-:Y:S01]  /*a060*/  FFMA.FTZ R230, R19, -UR5, R230 ;  /* 0x8000000513e67c23 */ /* 0x000fe200080100e6 */
[----:B------:R-:W-:Y:S01]  /*a070*/  FMNMX.FTZ R15, R8, R135, !PT ;  /* 0x00000087080f7209 */ /* 0x000fe20007810000 */
[----:B------:R-:W-:Y:S01]  /*a080*/  FFMA.FTZ R235, R17, -UR5, R235 ;  /* 0x8000000511eb7c23 */ /* 0x000fe200080100eb */
[----:B------:R-:W-:Y:S01]  /*a090*/  I2FP.F32.S32 R13, R13 ;  /* 0x0000000d000d7245 */ /* 0x000fe20000201400 */
[----:B------:R-:W-:Y:S01]  /*a0a0*/  FFMA.FTZ R233, R16, -UR5, R233 ;  /* 0x8000000510e97c23 */ /* 0x000fe200080100e9 */
[----:B------:R-:W-:Y:S01]  /*a0b0*/  I2FP.F32.S32 R17, R12 ;  /* 0x0000000c00117245 */ /* 0x000fe20000201400 */
[----:B------:R-:W-:Y:S01]  /*a0c0*/  FFMA.FTZ R231, R18, -UR5, R231 ;  /* 0x8000000512e77c23 */ /* 0x000fe200080100e7 */
[----:B------:R-:W-:Y:S01]  /*a0d0*/  FMNMX.FTZ R12, R228, R15, !PT ;  /* 0x0000000fe40c7209 */ /* 0x000fe20007810000 */
[C---:B------:R-:W-:Y:S01]  /*a0e0*/  FFMA.FTZ R162, R13.reuse, -UR5, R162 ;  /* 0x800000050da27c23 */ /* 0x040fe200080100a2 */
[----:B------:R-:W-:Y:S01]  /*a0f0*/  I2FP.F32.S32 R143, R14 ;  /* 0x0000000e008f7245 */ /* 0x000fe20000201400 */
[----:B------:R-:W-:Y:S01]  /*a100*/  FFMA.FTZ R141, R13, -UR5, R141 ;  /* 0x800000050d8d7c23 */ /* 0x000fe2000801008d */
[----:B------:R-:W-:Y:S01]  /*a110*/  FMNMX.FTZ R14, R230, R0, !PT ;  /* 0x00000000e60e7209 */ /* 0x000fe20007810000 */
[----:B------:R-:W-:Y:S01]  /*a120*/  FFMA.FTZ R142, R17, -UR5, R236 ;  /* 0x80000005118e7c23 */ /* 0x000fe200080100ec */
[----:B------:R-:W-:Y:S01]  /*a130*/  FMNMX.FTZ R13, R233, R12, !PT ;  /* 0x0000000ce90d7209 */ /* 0x000fe20007810000 */
[----:B------:R-:W-:Y:S01]  /*a140*/  FFMA.FTZ R157, R17, -UR5, R157 ;  /* 0x80000005119d7c23 */ /* 0x000fe2000801009d */
[----:B------:R-:W-:Y:S01]  /*a150*/  FMNMX.FTZ R15, R231, R14, !PT ;  /* 0x0000000ee70f7209 */ /* 0x000fe20007810000 */
[C---:B------:R-:W-:Y:S01]  /*a160*/  FFMA.FTZ R164, R143.reuse, -UR5, R164 ;  /* 0x800000058fa47c23 */ /* 0x040fe200080100a4 */
[----:B------:R-:W-:Y:S01]  /*a170*/  FMNMX.FTZ R17, R232, R13, !PT ;  /* 0x0000000de8117209 */ /* 0x000fe20007810000 */
[----:B------:R-:W-:Y:S01]  /*a180*/  FFMA.FTZ R161, R16, -UR5, R161 ;  /* 0x8000000510a17c23 */ /* 0x000fe200080100a1 */
[----:B------:R-:W-:Y:S01]  /*a190*/  I2FP.F32.S32 R13, R10 ;  /* 0x0000000a000d7245 */ /* 0x000fe20000201400 */
[----:B------:R-:W-:Y:S01]  /*a1a0*/  FFMA.FTZ R143, R143, -UR5, R237 ;  /* 0x800000058f8f7c23 */ /* 0x000fe200080100ed */
[----:B------:R-:W-:Y:S02]  /*a1b0*/  FMNMX.FTZ R10, R234, R15, !PT ;  /* 0x0000000fea0a7209 */ /* 0x000fe40007810000 */
[----:B------:R-:W-:Y:S01]  /*a1c0*/  FMNMX.FTZ R17, R164, R17, !PT ;  /* 0x00000011a4117209 */ /* 0x000fe20007810000 */
[----:B------:R-:W-:Y:S01]  /*a1d0*/  FFMA.FTZ R160, R13, -UR5, R160 ;  /* 0x800000050da07c23 */ /* 0x000fe200080100a0 */
[----:B------:R-:W-:Y:S01]  /*a1e0*/  FMNMX.FTZ R10, R235, R10, !PT ;  /* 0x0000000aeb0a7209 */ /* 0x000fe20007810000 */
[----:B------:R-:W-:Y:S01]  /*a1f0*/  FFMA.FTZ R153, R13, -UR5, R153 ;  /* 0x800000050d997c23 */ /* 0x000fe20008010099 */
[----:B------:R-:W-:Y:S02]  /*a200*/  I2FP.F32.S32 R11, R11 ;  /* 0x0000000b000b7245 */ /* 0x000fe40000201400 */
[----:B------:R-:W-:Y:S02]  /*a210*/  FMNMX.FTZ R17, R162, R17, !PT ;  /* 0x00000011a2117209 */ /* 0x000fe40007810000 */
[----:B------:R-:W-:Y:S01]  /*a220*/  FMNMX.FTZ R10, R161, R10, !PT ;  /* 0x0000000aa10a7209 */ /* 0x000fe20007810000 */
[C---:B------:R-:W-:Y:S01]  /*a230*/  FFMA.FTZ R140, R11.reuse, -UR5, R140 ;  /* 0x800000050b8c7c23 */ /* 0x040fe2000801008c */
[----:B------:R-:W-:Y:S01]  /*a240*/  FMNMX.FTZ R17, R142, R17, !PT ;  /* 0x000000118e117209 */ /* 0x000fe20007810000 */
[----:B------:R-:W-:Y:S01]  /*a250*/  FFMA.FTZ R155, R11, -UR5, R155 ;  /* 0x800000050b9b7c23 */ /* 0x000fe2000801009b */
[----:B------:R-:W-:Y:S02]  /*a260*/  FMNMX.FTZ R10, R159, R10, !PT ;  /* 0x0000000a9f0a7209 */ /* 0x000fe40007810000 */
[----:B------:R-:W-:Y:S02]  /*a270*/  I2FP.F32.S32 R9, R9 ;  /* 0x0000000900097245 */ /* 0x000fe40000201400 */
[----:B------:R-:W-:Y:S02]  /*a280*/  FMNMX.FTZ R17, R140, R17, !PT ;  /* 0x000000118c117209 */ /* 0x000fe40007810000 */
[----:B------:R-:W-:Y:S01]  /*a290*/  FMNMX.FTZ R10, R143, R10, !PT ;  /* 0x0000000a8f0a7209 */ /* 0x000fe20007810000 */
[C---:B------:R-:W-:Y:S01]  /*a2a0*/  FFMA.FTZ R158, R9.reuse, -UR5, R158 ;  /* 0x80000005099e7c23 */ /* 0x040fe2000801009e */
[----:B------:R-:W-:Y:S01]  /*a2b0*/  I2FP.F32.S32 R7, R7 ;  /* 0x0000000700077245 */ /* 0x000fe20000201400 */
[----:B------:R-:W-:Y:S01]  /*a2c0*/  FFMA.FTZ R151, R9, -UR5, R151 ;  /* 0x8000000509977c23 */ /* 0x000fe20008010097 */
        /* <DEDUP_REMOVED lines=19> */
[----:B----4-:R-:W-:Y:S01]  /*a400*/  FFMA.FTZ R133, R2, -UR5, R133 ;  /* 0x8000000502857c23 */ /* 0x010fe20008010085 */
[----:B------:R-:W-:Y:S02]  /*a410*/  FMNMX.FTZ R17, R152, R17, !PT ;  /* 0x0000001198117209 */ /* 0x000fe40007810000 */
[----:B------:R-:W-:Y:S01]  /*a420*/  FMNMX.FTZ R10, R151, R10, !PT ;  /* 0x0000000a970a7209 */ /* 0x000fe20007810000 */
[----:B------:R-:W-:Y:S01]  /*a430*/  FFMA.FTZ R148, R7, -UR5, R148 ;  /* 0x8000000507947c23 */ /* 0x000fe20008010094 */
[----:B------:R-:W-:Y:S02]  /*a440*/  I2FP.F32.S32 R3, R3 ;  /* 0x0000000300037245 */ /* 0x000fe40000201400 */
[----:B------:R-:W-:Y:S02]  /*a450*/  FMNMX.FTZ R17, R150, R17, !PT ;  /* 0x0000001196117209 */ /* 0x000fe40007810000 */
[----:B------:R-:W-:Y:S01]  /*a460*/  FMNMX.FTZ R10, R147, R10, !PT ;  /* 0x0000000a930a7209 */ /* 0x000fe20007810000 */
[----:B------:R-:W-:Y:S01]  /*a470*/  FFMA.FTZ R146, R3, -UR5, R146 ;  /* 0x8000000503927c23 */ /* 0x000fe20008010092 */
[----:B------:R-:W-:Y:S02]  /*a480*/  FMNMX.FTZ R17, R148, R17, !PT ;  /* 0x0000001194117209 */ /* 0x000fe40007810000 */
[----:B------:R-:W-:Y:S02]  /*a490*/  FMNMX.FTZ R3, R145, R10, !PT ;  /* 0x0000000a91037209 */ /* 0x000fe40007810000 */
[----:B------:R-:W-:Y:S02]  /*a4a0*/  FMNMX.FTZ R5, R146, R17, !PT ;  /* 0x0000001192057209 */ /* 0x000fe40007810000 */
[----:B------:R-:W-:Y:S01]  /*a4b0*/  FMNMX.FTZ R2, R134, R3, !PT ;  /* 0x0000000386027209 */ /* 0x000fe20007810000 */
[----:B------:R-:W-:Y:S03]  /*a4c0*/  LDSM.16.MT88.4 R16, [R200+0xc000] ;  /* 0x00c00000c810783b */ /* 0x000fe60000004200 */
[----:B------:R-:W-:Y:S05]  /*a4d0*/  FMNMX.FTZ R7, R133, R2, !PT ;  /* 0x0000000285077209 */ /* 0x000fea0007810000 */
        /* <DEDUP_REMOVED lines=11> */
[----:B------:R-:W-:Y:S02]  /*a590*/  FMUL.FTZ R144, R3, UR4 ;  /* 0x0000000403907c20 */ /* 0x000fe40008410000 */
        /* <DEDUP_REMOVED lines=26> */
[----:B------:R-:W-:Y:S01]  /*a740*/  LDSM.16.MT88.4 R140, [R197+0xe800] ;  /* 0x00e80000c58c783b */ /* 0x000fe20000004200 */
        /* <DEDUP_REMOVED lines=18> */
[----:B------:R-:W2:Y:S03]  /*a870*/  LDSM.16.MT88.4 R120, [R200+0xe000] ;  /* 0x00e00000c878783b */ /* 0x000ea60000004200 */
        /* <DEDUP_REMOVED lines=10> */
[----:B------:R-:W-:Y:S01]  /*a920*/  LDSM.16.MT88.4 R108, [R197+0xe000] ;  /* 0x00e00000c56c783b */ /* 0x000fe20000004200 */
[--C-:B------:R-:W-:Y:S01]  /*a930*/  FFMA.FTZ R230, R157, UR4, -R144.reuse ;  /* 0x000000049de67c23 */ /* 0x100fe20008010890 */
[--C-:B------:R-:W-:Y:S01]  /*a940*/  FFMA.FTZ R235, R155, UR4, -R144.reuse ;  /* 0x000000049beb7c23 */ /* 0x100fe20008010890 */
[--C-:B------:R-:W-:Y:S01]  /*a950*/  FFMA.FTZ R232, R153, UR4, -R144.reuse ;  /* 0x0000000499e87c23 */ /* 0x100fe20008010890 */
[--C-:B------:R-:W-:Y:S01]  /*a960*/  FFMA.FTZ R237, R151, UR4, -R144.reuse ;  /* 0x0000000497ed7c23 */ /* 0x100fe20008010890 */
[--C-:B------:R-:W-:Y:S03]  /*a970*/  FFMA.FTZ R234, R152, UR4, -R149.reuse ;  /* 0x0000000498ea7c23 */ /* 0x100fe60008010895 */
[----:B------:R-:W-:Y:S01]  /*a980*/  MUFU.EX2 R173, R173 ;  /* 0x000000ad00ad7308 */ /* 0x000fe20000000800 */
[--C-:B------:R-:W-:Y:S01]  /*a990*/  FFMA.FTZ R239, R150, UR4, -R149.reuse ;  /* 0x0000000496ef7c23 */ /* 0x100fe20008010895 */
[----:B------:R-:W-:Y:S01]  /*a9a0*/  LDSM.16.MT88.4 R116, [R197+0xc800] ;  /* 0x00c80000c574783b */ /* 0x000fe20000004200 */
[--C-:B------:R-:W-:Y:S01]  /*a9b0*/  FFMA.FTZ R236, R148, UR4, -R149.reuse ;  /* 0x0000000494ec7c23 */ /* 0x100fe20008010895 */
[--C-:B------:R-:W-:Y:S01]  /*a9c0*/  FFMA.FTZ R238, R147, UR4, -R144.reuse ;  /* 0x0000000493ee7c23 */ /* 0x100fe20008010890 */
[--C-:B------:R-:W-:Y:S01]  /*a9d0*/  FFMA.FTZ R243, R145, UR4, -R144.reuse ;  /* 0x0000000491f37c23 */ /* 0x100fe20008010890 */
[--C-:B------:R-:W-:Y:S01]  /*a9e0*/  FFMA.FTZ R134, R134, UR4, -R144.reuse ;  /* 0x0000000486867c23 */ /* 0x100fe20008010890 */
[----:B------:R-:W-:Y:S03]  /*a9f0*/  FFMA.FTZ R133, R133, UR4, -R144 ;  /* 0x0000000485857c23 */ /* 0x000fe60008010890 */
[----:B------:R-:W1:Y:S01]  /*aa00*/  MUFU.EX2 R169, R169 ;  /* 0x000000a900a97308 */ /* 0x000e620000000800 */
[----:B---3--:R-:W-:Y:S01]  /*aa10*/  F2FP.F16.F32.PACK_AB R130, R170, R171 ;  /* 0x000000abaa82723e */ /* 0x008fe200000000ff */
[----:B------:R-:W-:Y:S01]  /*aa20*/  LDSM.16.MT88.4 R124, [R200+0xe800] ;  /* 0x00e80000c87c783b */ /* 0x000fe20000004200 */
[----:B------:R-:W-:Y:S01]  /*aa30*/  FFMA.FTZ R149, R146, UR4, -R149 ;  /* 0x0000000492957c23 */ /* 0x000fe20008010895 */
        /* <DEDUP_REMOVED lines=15> */
[C---:B------:R-:W-:Y:S01]  /*ab30*/  FMUL.FTZ R46, R0.reuse, R46 ;  /* 0x0000002e002e7220 */ /* 0x040fe20000410000 */
[----:B------:R-:W-:Y:S01]  /*ab40*/  FMUL.FTZ R47, R0, R47 ;  /* 0x0000002f002f7220 */ /* 0x000fe20000410000 */
[C---:B------:R-:W-:Y:S01]  /*ab50*/  FMUL.FTZ R48, R2.reuse, R48 ;  /* 0x0000003002307220 */ /* 0x040fe20000410000 */
[----:B------:R-:W-:Y:S01]  /*ab60*/  FMUL.FTZ R49, R2, R49 ;  /* 0x0000003102317220 */ /* 0x000fe20000410000 */
[C---:B------:R-:W-:Y:S03]  /*ab70*/  FMUL.FTZ R50, R0.reuse, R50 ;  /* 0x0000003200327220 */ /* 0x040fe60000410000 */
[----:B------:R1:W-:Y:S01]  /*ab80*/  MUFU.EX2 R241, R149 ;  /* 0x0000009500f17308 */ /* 0x0003e20000000800 */
[----:B------:R-:W-:Y:S01]  /*ab90*/  FMUL.FTZ R51, R0, R51 ;  /* 0x0000003300337220 */ /* 0x000fe20000410000 */
[----:B------:R-:W-:Y:S01]  /*aba0*/  LDSM.16.MT88.4 R156, [R197+0xf800] ;  /* 0x00f80000c59c783b */ /* 0x000fe20000004200 */
[C---:B------:R-:W-:Y:S01]  /*abb0*/  FMUL.FTZ R52, R2.reuse, R52 ;  /* 0x0000003402347220 */ /* 0x040fe20000410000 */
[----:B------:R-:W-:Y:S01]  /*abc0*/  FMUL.FTZ R53, R2, R53 ;  /* 0x0000003502357220 */ /* 0x000fe20000410000 */
[C---:B------:R-:W-:Y:S01]  /*abd0*/  FMUL.FTZ R54, R0.reuse, R54 ;  /* 0x0000003600367220 */ /* 0x040fe20000410000 */
[----:B------:R-:W-:Y:S01]  /*abe0*/  FMUL.FTZ R55, R0, R55 ;  /* 0x0000003700377220 */ /* 0x000fe20000410000 */
[C---:B------:R-:W-:Y:S01]  /*abf0*/  FMUL.FTZ R56, R2.reuse, R56 ;  /* 0x0000003802387220 */ /* 0x040fe20000410000 */
[----:B------:R-:W-:Y:S01]  /*ac00*/  FMUL.FTZ R57, R2, R57 ;  /* 0x0000003902397220 */ /* 0x000fe20000410000 */
[----:B---3--:R-:W-:Y:S01]  /*ac10*/  F2FP.F16.F32.PACK_AB R131, R135, R168 ;  /* 0x000000a88783723e */ /* 0x008fe200000000ff */
[----:B------:R-:W-:Y:S01]  /*ac20*/  LDSM.16.MT88.4 R160, [R196+0xf800] ;  /* 0x00f80000c4a0783b */ /* 0x000fe20000004200 */
[C---:B------:R-:W-:Y:S01]  /*ac30*/  FMUL.FTZ R58, R0.reuse, R58 ;  /* 0x0000003a003a7220 */ /* 0x040fe20000410000 */
[----:B------:R-:W-:Y:S01]  /*ac40*/  FMUL.FTZ R59, R0, R59 ;  /* 0x0000003b003b7220 */ /* 0x000fe20000410000 */
[C---:B------:R-:W-:Y:S01]  /*ac50*/  FMUL.FTZ R60, R2.reuse, R60 ;  /* 0x0000003c023c7220 */ /* 0x040fe20000410000 */
[----:B------:R-:W-:Y:S01]  /*ac60*/  FMUL.FTZ R61, R2, R61 ;  /* 0x0000003d023d7220 */ /* 0x000fe20000410000 */
[C---:B------:R-:W-:Y:S01]  /*ac70*/  FMUL.FTZ R62, R0.reuse, R62 ;  /* 0x0000003e003e7220 */ /* 0x040fe20000410000 */
[C---:B------:R-:W-:Y:S01]  /*ac80*/  HMMA.16816.F32 R4, R128.reuse, R16, R4 ;  /* 0x000000108004723c */ /* 0x040fe20000001804 */
[----:B------:R-:W-:Y:S01]  /*ac90*/  MUFU.EX2 R174, R174 ;  /* 0x000000ae00ae7308 */ /* 0x000fe20000000800 */
[----:B-1----:R-:W-:Y:S03]  /*aca0*/  LDSM.16.MT88.4 R148, [R200+0xf800] ;  /* 0x00f80000c894783b */ /* 0x002fe60000004200 */
[----:B------:R-:W-:Y:S01]  /*acb0*/  FMUL.FTZ R63, R0, R63 ;  /* 0x0000003f003f7220 */ /* 0x000fe20000410000 */
[C---:B------:R-:W-:Y:S05]  /*acc0*/  HMMA.16816.F32 R8, R128.reuse, R18, R8 ;  /* 0x000000128008723c */ /* 0x040fea0000001808 */
[----:B------:R-:W1:Y:S01]  /*acd0*/  MUFU.EX2 R177, R177 ;  /* 0x000000b100b17308 */ /* 0x000e620000000800 */
        /* <DEDUP_REMOVED lines=17> */
[----:B------:R-:W3:Y:S04]  /*adf0*/  MUFU.EX2 R179, R179 ;  /* 0x000000b300b37308 */ /* 0x000ee80000000800 */
[C---:B------:R-:W-:Y:S01]  /*ae00*/  FMUL.FTZ R26, R0.reuse, R106 ;  /* 0x0000006a001a7220 */ /* 0x040fe20000410000 */
[----:B------:R-:W-:Y:S01]  /*ae10*/  FMUL.FTZ R27, R0, R107 ;  /* 0x0000006b001b7220 */ /* 0x000fe20000410000 */
[C---:B------:R-:W-:Y:S01]  /*ae20*/  FMUL.FTZ R32, R2.reuse, R100 ;  /* 0x0000006402207220 */ /* 0x040fe20000410000 */
[----:B------:R-:W4:Y:S03]  /*ae30*/  LDSM.16.MT88.4 R104, [R198+0xe000] ;  /* 0x00e00000c668783b */ /* 0x000f260000004200 */
[----:B------:R-:W-:Y:S01]  /*ae40*/  MUFU.EX2 R178, R178 ;  /* 0x000000b200b27308 */ /* 0x000fe20000000800 */
[C---:B------:R-:W-:Y:S01]  /*ae50*/  FMUL.FTZ R33, R2.reuse, R101 ;  /* 0x0000006502217220 */ /* 0x040fe20000410000 */
[----:B------:R-:W-:Y:S01]  /*ae60*/  FMUL.FTZ R69, R2, R69 ;  /* 0x0000004502457220 */ /* 0x000fe20000410000 */
[C---:B------:R-:W-:Y:S03]  /*ae70*/  HMMA.16816.F32 R24, R128.reuse, R34, R24 ;  /* 0x000000228018723c */ /* 0x040fe60000001818 */
[C---:B------:R-:W-:Y:S01]  /*ae80*/  FMUL.FTZ R70, R0.reuse, R70 ;  /* 0x0000004600467220 */ /* 0x040fe20000410000 */
[----:B------:R-:W-:Y:S01]  /*ae90*/  FMUL.FTZ R71, R0, R71 ;  /* 0x0000004700477220 */ /* 0x000fe20000410000 */
[----:B------:R-:W-:Y:S01]  /*aea0*/  FMUL.FTZ R72, R2, R72 ;  /* 0x0000004802487220 */ /* 0x000fe20000410000 */
[C---:B------:R-:W-:Y:S01]  /*aeb0*/  HMMA.16816.F32 R28, R128.reuse, R136, R28 ;  /* 0x00000088801c723c */ /* 0x040fe2000000181c */
[----:B------:R-:W5:Y:S04]  /*aec0*/  MUFU.EX2 R181, R181 ;  /* 0x000000b500b57308 */ /* 0x000f680000000800 */
[C---:B------:R-:W-:Y:S01]  /*aed0*/  FMUL.FTZ R34, R0.reuse, R102 ;  /* 0x0000006600227220 */ /* 0x040fe20000410000 */
[----:B------:R-:W-:Y:S01]  /*aee0*/  FMUL.FTZ R35, R0, R103 ;  /* 0x0000006700237220 */ /* 0x000fe20000410000 */
[----:B------:R-:W-:Y:S01]  /*aef0*/  FMUL.FTZ R73, R2, R73 ;  /* 0x0000004902497220 */ /* 0x000fe20000410000 */
[----:B------:R-:W1:Y:S03]  /*af00*/  LDSM.16.MT88.4 R100, [R196+0xe000] ;  /* 0x00e00000c464783b */ /* 0x000e660000004200 */
        /* <DEDUP_REMOVED lines=14> */
[C---:B----4-:R-:W-:Y:S04]  /*aff0*/  HMMA.16816.F32 R44, R128.reuse, R104, R44 ;  /* 0x00000068802c723c */ /* 0x050fe8000000182c */
[C---:B------:R-:W-:Y:S02]  /*b000*/  FMUL.FTZ R80, R2.reuse, R80 ;  /* 0x0000005002507220 */ /* 0x040fe40000410000 */
[C---:B------:R-:W-:Y:S01]  /*b010*/  HMMA.16816.F32 R48, R128.reuse, R106, R48 ;  /* 0x0000006a8030723c */ /* 0x040fe20000001830 */
[----:B------:R-:W4:Y:S01]  /*b020*/  LDSM.16.MT88.4 R104, [R198+0x10000] ;  /* 0x01000000c668783b */ /* 0x000f220000004200 */
[----:B------:R-:W2:Y:S03]  /*b030*/  MUFU.EX2 R231, R231 ;  /* 0x000000e700e77308 */ /* 0x000ea60000000800 */
[----:B------:R-:W-:Y:S01]  /*b040*/  FMUL.FTZ R81, R2, R81 ;  /* 0x0000005102517220 */ /* 0x000fe20000410000 */
[C---:B------:R-:W-:Y:S06]  /*b050*/  HMMA.16816.F32 R52, R128.reuse, R108, R52 ;  /* 0x0000006c8034723c */ /* 0x040fec0000001834 */
[----:B------:R-:W-:Y:S01]  /*b060*/  MUFU.EX2 R228, R228 ;  /* 0x000000e400e47308 */ /* 0x000fe20000000800 */
[C---:B------:R-:W-:Y:S01]  /*b070*/  FMUL.FTZ R82, R0.reuse, R82 ;  /* 0x0000005200527220 */ /* 0x040fe20000410000 */
[C---:B------:R-:W-:Y:S01]  /*b080*/  HMMA.16816.F32 R56, R128.reuse, R110, R56 ;  /* 0x0000006e8038723c */ /* 0x040fe20000001838 */
[----:B------:R-:W-:Y:S02]  /*b090*/  LDSM.16.MT88.4 R108, [R200+0xc800] ;  /* 0x00c80000c86c783b */ /* 0x000fe40000004200 */
[----:B------:R-:W-:Y:S03]  /*b0a0*/  FMUL.FTZ R83, R0, R83 ;  /* 0x0000005300537220 */ /* 0x000fe60000410000 */
[C---:B-1----:R-:W-:Y:S02]  /*b0b0*/  HMMA.16816.F32 R60, R128.reuse, R100, R60 ;  /* 0x00000064803c723c */ /* 0x042fe4000000183c */
[----:B------:R-:W1:Y:S03]  /*b0c0*/  MUFU.EX2 R233, R233 ;  /* 0x000000e900e97308 */ /* 0x000e660000000800 */
[C---:B------:R-:W-:Y:S01]  /*b0d0*/  FMUL.FTZ R84, R2.reuse, R84 ;  /* 0x0000005402547220 */ /* 0x040fe20000410000 */
[C---:B------:R-:W-:Y:S01]  /*b0e0*/  HMMA.16816.F32 R64, R128.reuse, R102, R64 ;  /* 0x000000668040723c */ /* 0x040fe20000001840 */
[----:B------:R-:W3:Y:S05]  /*b0f0*/  LDSM.16.MT88.4 R100, [R197+0x10000] ;  /* 0x01000000c564783b */ /* 0x000eea0000004200 */
[----:B------:R-:W-:Y:S01]  /*b100*/  MUFU.EX2 R230, R230 ;  /* 0x000000e600e67308 */ /* 0x000fe20000000800 */
[----:B------:R-:W-:Y:S01]  /*b110*/  FMUL.FTZ R85, R2, R85 ;  /* 0x0000005502557220 */ /* 0x000fe20000410000 */
[C---:B------:R-:W-:Y:S03]  /*b120*/  HMMA.16816.F32 R68, R128.reuse, R112, R68 ;  /* 0x000000708044723c */ /* 0x040fe60000001844 */
[C---:B------:R-:W-:Y:S03]  /*b130*/  FMUL.FTZ R86, R0.reuse, R86 ;  /* 0x0000005600567220 */ /* 0x040fe60000410000 */
[C---:B------:R-:W-:Y:S01]  /*b140*/  HMMA.16816.F32 R72, R128.reuse, R114, R72 ;  /* 0x000000728048723c */ /* 0x040fe20000001848 */
[----:B------:R-:W-:Y:S01]  /*b150*/  LDSM.16.MT88.4 R112, [R198+0xc800] ;  /* 0x00c80000c670783b */ /* 0x000fe20000004200 */
[----:B------:R-:W1:Y:S03]  /*b160*/  MUFU.EX2 R235, R235 ;  /* 0x000000eb00eb7308 */ /* 0x000e660000000800 */
[----:B------:R-:W-:Y:S01]  /*b170*/  FMUL.FTZ R87, R0, R87 ;  /* 0x0000005700577220 */ /* 0x000fe20000410000 */
[C---:B----4-:R-:W-:Y:S06]  /*b180*/  HMMA.16816.F32 R76, R128.reuse, R104, R76 ;  /* 0x00000068804c723c */ /* 0x050fec000000184c */
[----:B------:R-:W-:Y:S01]  /*b190*/  MUFU.EX2 R232, R232 ;  /* 0x000000e800e87308 */ /* 0x000fe20000000800 */
[C---:B------:R-:W-:Y:S01]  /*b1a0*/  FMUL.FTZ R88, R2.reuse, R88 ;  /* 0x0000005802587220 */ /* 0x040fe20000410000 */
[C---:B------:R-:W-:Y:S01]  /*b1b0*/  HMMA.16816.F32 R80, R128.reuse, R106, R80 ;  /* 0x0000006a8050723c */ /* 0x040fe20000001850 */
[----:B------:R-:W4:Y:S02]  /*b1c0*/  LDSM.16.MT88.4 R104, [R196+0x10000] ;  /* 0x01000000c468783b */ /* 0x000f240000004200 */
[----:B------:R-:W-:Y:S01]  /*b1d0*/  FMUL.FTZ R89, R2, R89 ;  /* 0x0000005902597220 */ /* 0x000fe20000410000 */
[C---:B------:R-:W-:Y:S01]  /*b1e0*/  FMUL.FTZ R90, R0.reuse, R90 ;  /* 0x0000005a005a7220 */ /* 0x040fe20000410000 */
[----:B------:R-:W-:Y:S01]  /*b1f0*/  FMUL.FTZ R91, R0, R91 ;  /* 0x0000005b005b7220 */ /* 0x000fe20000410000 */
[C---:B------:R-:W-:Y:S02]  /*b200*/  FMUL.FTZ R92, R2.reuse, R92 ;  /* 0x0000005c025c7220 */ /* 0x040fe40000410000 */
[----:B------:R-:W1:Y:S03]  /*b210*/  MUFU.EX2 R237, R237 ;  /* 0x000000ed00ed7308 */ /* 0x000e660000000800 */
[----:B------:R-:W-:Y:S01]  /*b220*/  FMUL.FTZ R93, R2, R93 ;  /* 0x0000005d025d7220 */ /* 0x000fe20000410000 */
[C---:B------:R-:W-:Y:S01]  /*b230*/  FMUL.FTZ R94, R0.reuse, R94 ;  /* 0x0000005e005e7220 */ /* 0x040fe20000410000 */
[----:B------:R-:W-:Y:S01]  /*b240*/  FMUL.FTZ R95, R0, R95 ;  /* 0x0000005f005f7220 */ /* 0x000fe20000410000 */
[C---:B------:R-:W-:Y:S01]  /*b250*/  FMUL.FTZ R96, R2.reuse, R96 ;  /* 0x0000006002607220 */ /* 0x040fe20000410000 */
[----:B------:R-:W-:Y:S01]  /*b260*/  FMUL.FTZ R97, R2, R97 ;  /* 0x0000006102617220 */ /* 0x000fe20000410000 */
[C---:B------:R-:W-:Y:S01]  /*b270*/  FMUL.FTZ R98, R0.reuse, R98 ;  /* 0x0000006200627220 */ /* 0x040fe20000410000 */
[C---:B---3--:R-:W-:Y:S01]  /*b280*/  HMMA.16816.F32 R84, R128.reuse, R100, R84 ;  /* 0x000000648054723c */ /* 0x048fe20000001854 */
[----:B------:R-:W-:Y:S02]  /*b290*/  MUFU.EX2 R234, R234 ;  /* 0x000000ea00ea7308 */ /* 0x000fe40000000800 */
[----:B------:R-:W-:Y:S01]  /*b2a0*/  FMUL.FTZ R99, R0, R99 ;  /* 0x0000006300637220 */ /* 0x000fe20000410000 */
[----:B------:R-:W-:Y:S01]  /*b2b0*/  FFMA.FTZ R175, R2, R227, R175 ;  /* 0x000000e302af7223 */ /* 0x000fe200000100af */
[----:B------:R-:W-:Y:S01]  /*b2c0*/  FFMA.FTZ R173, R0, R225, R173 ;  /* 0x000000e100ad7223 */ /* 0x000fe200000100ad */
[C---:B------:R-:W-:Y:S05]  /*b2d0*/  HMMA.16816.F32 R88, R128.reuse, R102, R88 ;  /* 0x000000668058723c */ /* 0x040fea0000001858 */
[----:B------:R-:W3:Y:S01]  /*b2e0*/  MUFU.EX2 R239, R239 ;  /* 0x000000ef00ef7308 */ /* 0x000ee20000000800 */
[----:B------:R-:W-:Y:S01]  /*b2f0*/  F2FP.F16.F32.PACK_AB R100, R177, R174 ;  /* 0x000000aeb164723e */ /* 0x000fe200000000ff */
[----:B------:R-:W-:Y:S01]  /*b300*/  FADD.FTZ R172, R172, R175 ;  /* 0x000000afacac7221 */ /* 0x000fe20000010000 */
[----:B------:R-:W-:Y:S03]  /*b310*/  F2FP.F16.F32.PACK_AB R102, R179, R176 ;  /* 0x000000b0b366723e */ /* 0x000fe600000000ff */
[----:B------:R-:W-:Y:S01]  /*b320*/  FADD.FTZ R173, R169, R173 ;  /* 0x000000ada9ad7221 */ /* 0x000fe20000010000 */
[----:B-----5:R-:W-:Y:S03]  /*b330*/  F2FP.F16.F32.PACK_AB R101, R181, R178 ;  /* 0x000000b2b565723e */ /* 0x020fe600000000ff */
[----:B------:R-:W5:Y:S01]  /*b340*/  MUFU.EX2 R236, R236 ;  /* 0x000000ec00ec7308 */ /* 0x000f620000000800 */
[----:B--2---:R-:W-:Y:S01]  /*b350*/  F2FP.F16.F32.PACK_AB R103, R183, R180 ;  /* 0x000000b4b767723e */ /* 0x004fe200000000ff */
[----:B------:R-:W-:Y:S01]  /*b360*/  FADD.FTZ R168, R168, R173 ;  /* 0x000000ada8a87221 */ /* 0x000fe20000010000 */
[----:B------:R-:W-:Y:S01]  /*b370*/  IADD3 R0, R224, -0x1, RZ ;  /* 0xffffffffe0007810 */ /* 0x000fe20007ffe0ff */
[C---:B----4-:R-:W-:Y:S06]  /*b380*/  HMMA.16816.F32 R92, R128.reuse, R104, R92 ;  /* 0x00000068805c723c */ /* 0x050fec000000185c */
[----:B------:R-:W-:Y:S01]  /*b390*/  MUFU.EX2 R238, R238 ;  /* 0x000000ee00ee7308 */ /* 0x000fe20000000800 */
[----:B------:R-:W-:Y:S01]  /*b3a0*/  FADD.FTZ R135, R135, R168 ;  /* 0x000000a887877221 */ /* 0x000fe20000010000 */
[----:B------:R-:W-:Y:S01]  /*b3b0*/  MOV R224, R0 ;  /* 0x0000000000e07202 */ /* 0x000fe20000000f00 */
[----:B------:R-:W-:Y:S01]  /*b3c0*/  HMMA.16816.F32 R96, R128, R106, R96 ;  /* 0x0000006a8060723c */ /* 0x000fe20000001860 */
[----:B------:R-:W2:Y:S06]  /*b3d0*/  LDSM.16.MT88.4 R104, [R196+0xe800] ;  /* 0x00e80000c468783b */ /* 0x000eac0000004200 */
[----:B------:R-:W4:Y:S01]  /*b3e0*/  MUFU.EX2 R243, R243 ;  /* 0x000000f300f37308 */ /* 0x000f220000000800 */
[----:B------:R-:W-:Y:S01]  /*b3f0*/  FADD.FTZ R178, R178, R135 ;  /* 0x00000087b2b27221 */ /* 0x000fe20000010000 */
[C---:B------:R-:W-:Y:S01]  /*b400*/  HMMA.16816.F32 R4, R100.reuse, R108, R4 ;  /* 0x0000006c6404723c */ /* 0x040fe20000001804 */
[----:B------:R-:W-:Y:S04]  /*b410*/  LDSM.16.MT88.4 R128, [R196+0xd000] ;  /* 0x00d00000c480783b */ /* 0x000fe80000004200 */
[----:B------:R-:W-:Y:S01]  /*b420*/  FADD.FTZ R181, R181, R178 ;  /* 0x000000b2b5b57221 */ /* 0x000fe20000010000 */
[C---:B------:R-:W-:Y:S02]  /*b430*/  HMMA.16816.F32 R8, R100.reuse, R110, R8 ;  /* 0x0000006e6408723c */ /* 0x040fe40000001808 */
[----:B------:R-:W-:Y:S01]  /*b440*/  MUFU.EX2 R134, R134 ;  /* 0x0000008600867308 */ /* 0x000fe20000000800 */
[----:B------:R-:W1:Y:S03]  /*b450*/  LDSM.16.MT88.4 R108, [R200+0x10800] ;  /* 0x01080000c86c783b */ /* 0x000e660000004200 */
[C---:B------:R-:W-:Y:S06]  /*b460*/  HMMA.16816.F32 R12, R100.reuse, R112, R12 ;  /* 0x00000070640c723c */ /* 0x040fec000000180c */
[----:B------:R-:W4:Y:S01]  /*b470*/  MUFU.EX2 R133, R133 ;  /* 0x0000008500857308 */ /* 0x000f220000000800 */
[----:B------:R-:W-:Y:S01]  /*b480*/  FADD.FTZ R180, R180, R181 ;  /* 0x000000b5b4b47221 */ /* 0x000fe20000010000 */
[C---:B------:R-:W-:Y:S01]  /*b490*/  HMMA.16816.F32 R16, R100.reuse, R114, R16 ;  /* 0x000000726410723c */ /* 0x040fe20000001810 */
[----:B------:R-:W3:Y:S02]  /*b4a0*/  LDSM.16.MT88.4 R112, [R198+0x10800] ;  /* 0x01080000c670783b */ /* 0x000ee40000004200 */
[----:B------:R-:W-:Y:S03]  /*b4b0*/  FADD.FTZ R183, R183, R180 ;  /* 0x000000b4b7b77221 */ /* 0x000fe60000010000 */
[C---:B------:R-:W-:Y:S05]  /*b4c0*/  HMMA.16816.F32 R20, R100.reuse, R116, R20 ;  /* 0x000000746414723c */ /* 0x040fea0000001814 */
[----:B------:R-:W-:Y:S01]  /*b4d0*/  MOV R135, R132 ;  /* 0x0000008400877202 */ /* 0x000fe20000000f00 */
[C---:B------:R-:W-:Y:S01]  /*b4e0*/  HMMA.16816.F32 R24, R100.reuse, R118, R24 ;  /* 0x000000766418723c */ /* 0x040fe20000001818 */
[----:B------:R-:W5:Y:S04]  /*b4f0*/  LDSM.16.MT88.4 R116, [R197+0x10800] ;  /* 0x01080000c574783b */ /* 0x000f680000004200 */
[----:B------:R-:W-:Y:S01]  /*b500*/  MOV R0, R3 ;  /* 0x0000000300007202 */ /* 0x000fe20000000f00 */
        /* <DEDUP_REMOVED lines=16> */
[C---:B------:R-:W-:Y:S05]  /*b610*/  HMMA.16816.F32 R72, R100.reuse, R110, R72 ;  /* 0x0000006e6448723c */ /* 0x040fea0000001848 */
[----:B------:R-:W-:Y:S01]  /*b620*/  F2FP.F16.F32.PACK_AB R108, R231, R182 ;  /* 0x000000b6e76c723e */ /* 0x000fe200000000ff */
        /* <DEDUP_REMOVED lines=20> */
[C---:B------:R-:W-:Y:S06]  /*b770*/  HMMA.16816.F32 R12, R108.reuse, R124, R12 ;  /* 0x0000007c6c0c723c */ /* 0x040fec000000180c */
[C---:B------:R-:W-:Y:S06]  /*b780*/  HMMA.16816.F32 R16, R108.reuse, R126, R16 ;  /* 0x0000007e6c10723c */ /* 0x040fec0000001810 */
[C---:B-1----:R-:W-:Y:S06]  /*b790*/  HMMA.16816.F32 R20, R108.reuse, R112, R20 ;  /* 0x000000706c14723c */ /* 0x042fec0000001814 */
[C---:B------:R-:W-:Y:S01]  /*b7a0*/  HMMA.16816.F32 R24, R108.reuse, R114, R24 ;  /* 0x000000726c18723c */ /* 0x040fe20000001818 */
[----:B------:R-:W1:Y:S05]  /*b7b0*/  LDSM.16.MT88.4 R112, [R198+0x11000] ;  /* 0x01100000c670783b */ /* 0x000e6a0000004200 */
        /* <DEDUP_REMOVED lines=9> */
[----:B----4-:R-:W-:Y:S01]  /*b850*/  F2FP.F16.F32.PACK_AB R137, R243, R238 ;  /* 0x000000eef389723e */ /* 0x010fe200000000ff */
        /* <DEDUP_REMOVED lines=13> */
[----:B------:R-:W4:Y:S05]  /*b930*/  LDSM.16.MT88.4 R104, [R198+0xd800] ;  /* 0x00d80000c668783b */ /* 0x000f2a0000004200 */
[C---:B-1----:R-:W-:Y:S06]  /*b940*/  HMMA.16816.F32 R76, R108.reuse, R112, R76 ;  /* 0x000000706c4c723c */ /* 0x042fec000000184c */
[C---:B------:R-:W-:Y:S06]  /*b950*/  HMMA.16816.F32 R80, R108.reuse, R114, R80 ;  /* 0x000000726c50723c */ /* 0x040fec0000001850 */
[C---:B---3--:R-:W-:Y:S06]  /*b960*/  HMMA.16816.F32 R84, R108.reuse, R116, R84 ;  /* 0x000000746c54723c */ /* 0x048fec0000001854 */
[C---:B------:R-:W-:Y:S06]  /*b970*/  HMMA.16816.F32 R88, R108.reuse, R118, R88 ;  /* 0x000000766c58723c */ /* 0x040fec0000001858 */
[C---:B------:R-:W-:Y:S06]  /*b980*/  HMMA.16816.F32 R92, R108.reuse, R120, R92 ;  /* 0x000000786c5c723c */ /* 0x040fec000000185c */
[----:B------:R-:W-:Y:S06]  /*b990*/  HMMA.16816.F32 R96, R108, R122, R96 ;  /* 0x0000007a6c60723c */ /* 0x000fec0000001860 */
[C---:B--2---:R-:W-:Y:S01]  /*b9a0*/  HMMA.16816.F32 R128, R136.reuse, R100, R4 ;  /* 0x000000648880723c */ /* 0x044fe20000001804 */
[----:B------:R-:W1:Y:S05]  /*b9b0*/  LDSM.16.MT88.4 R4, [R198+0x11800] ;  /* 0x01180000c604783b */ /* 0x000e6a0000004200 */
[C---:B------:R-:W-:Y:S03]  /*b9c0*/  HMMA.16816.F32 R120, R136.reuse, R102, R8 ;  /* 0x000000668878723c */ /* 0x040fe60000001808 */
[----:B------:R-:W2:Y:S03]  /*b9d0*/  LDSM.16.MT88.4 R8, [R197+0x11800] ;  /* 0x01180000c508783b */ /* 0x000ea60000004200 */
[C---:B----4-:R-:W-:Y:S05]  /*b9e0*/  HMMA.16816.F32 R124, R136.reuse, R104, R12 ;  /* 0x00000068887c723c */ /* 0x050fea000000180c */
[----:B------:R-:W3:Y:S01]  /*b9f0*/  LDSM.16.MT88.4 R12, [R196+0x11800] ;  /* 0x01180000c40c783b */ /* 0x000ee20000004200 */
[C---:B------:R-:W-:Y:S06]  /*ba00*/  HMMA.16816.F32 R112, R136.reuse, R106, R16 ;  /* 0x0000006a8870723c */ /* 0x040fec0000001810 */
        /* <DEDUP_REMOVED lines=30> */
[C---:B--2---:R-:W-:Y:S06]  /*bbf0*/  HMMA.16816.F32 R84, R136.reuse, R8, R84 ;  /* 0x000000088854723c */ /* 0x044fec0000001854 */
[C---:B------:R-:W-:Y:S06]  /*bc00*/  HMMA.16816.F32 R88, R136.reuse, R10, R88 ;  /* 0x0000000a8858723c */ /* 0x040fec0000001858 */
[C---:B---3--:R-:W-:Y:S06]  /*bc10*/  HMMA.16816.F32 R92, R136.reuse, R12, R92 ;  /* 0x0000000c885c723c */ /* 0x048fec000000185c */
[----:B------:R-:W-:Y:S01]  /*bc20*/  HMMA.16816.F32 R96, R136, R14, R96 ;  /* 0x0000000e8860723c */ /* 0x000fe20000001860 */
[----:B------:R-:W-:Y:S11]  /*bc30*/  @!UPT UIADD3 URZ, URZ, URZ, URZ ;  /* 0x0000003f3f3ff290 */ /* 0x000ff6000fffe03f */
[----:B------:R-:W-:Y:S01]  /*bc40*/  @!UPT UIADD3 URZ, URZ, URZ, URZ ;  /* 0x0000003f3f3ff290 */ /* 0x000fe2000fffe03f */
[----:B------:R-:W-:Y:S11]  /*bc50*/  @P0 BRA `(.L_x_3548) ;  /* 0xffffffbc00880947 */ /* 0x000ff6000383ffff */
.L_x_3544:
        /* <DEDUP_REMOVED lines=264> */
.L_x_3549:
[----:B------:R-:W1:Y:S01]  /*cce0*/  S2R R18, SR_CTAID.Y ;  /* 0x0000000000127919 */ /* 0x000e620000002600 */
[----:B------:R-:W1:Y:S08]  /*ccf0*/  S2UR UR6, SR_CTAID.Z ;  /* 0x00000000000679c3 */ /* 0x000e700000002700 */
[----:B------:R-:W1:Y:S08]  /*cd00*/  LDC R3, c[0x0][0x270] ;  /* 0x00009c00ff037b82 */ /* 0x000e700000000800 */
[----:B---3--:R-:W2:Y:S01]  /*cd10*/  LDC R5, c[0x0][0x2c4] ;  /* 0x0000b100ff057b82 */ /* 0x008ea20000000800 */
[----:B-1----:R-:W-:-:S04]  /*cd20*/  IMAD R2, R18, R3, UR6 ;  /* 0x0000000612027e24 */ /* 0x002fc8000f8e0203 */
[----:B--2---:R-:W-:-:S07]  /*cd30*/  IMAD R5, R2, R5, RZ ;  /* 0x0000000502057224 */ /* 0x004fce00078e02ff */
.L_x_3550:
        /* <DEDUP_REMOVED lines=33> */
.L_x_3552:
[----:B------:R-:W-:Y:S05]  /*cf50*/  BSYNC B0 ;  /* 0x0000000000007941 */ /* 0x000fea0003800000 */
.L_x_3551:
        /* <DEDUP_REMOVED lines=60> */
.L_x_3554:
[----:B------:R-:W-:Y:S05]  /*d320*/  BSYNC B0 ;  /* 0x0000000000007941 */ /* 0x000fea0003800000 */
.L_x_3553:
        /* <DEDUP_REMOVED lines=23> */
.L_x_3556:
[----:B------:R-:W-:Y:S05]  /*d4a0*/  BSYNC B0 ;  /* 0x0000000000007941 */ /* 0x000fea0003800000 */
.L_x_3555:
        /* <DEDUP_REMOVED lines=23> */
.L_x_3558:
[----:B------:R-:W-:Y:S05]  /*d620*/  BSYNC B0 ;  /* 0x0000000000007941 */ /* 0x000fea0003800000 */
.L_x_3557:
        /* <DEDUP_REMOVED lines=22> */
.L_x_3559:
        /* <DEDUP_REMOVED lines=15> */
.L_x_7467:


//--------------------- .text._ZN5flash24flash_fwd_splitkv_kernelI23Flash_fwd_kernel_traitsILi192ELi64ELi64ELi4ELb0ELb0EN7cutlass6half_tE19Flash_kernel_traitsILi192ELi64ELi64ELi4ES3_EELb0ELb0ELb0ELb0ELb1ELb0ELb0ELb1EEEvNS_16Flash_fwd_paramsE --------------------------
	.section	.text._ZN5flash24flash_fwd_splitkv_kernelI23Flash_fwd_kernel_traitsILi192ELi64ELi64ELi4ELb0ELb0EN7cutlass6half_tE19Flash_kernel_traitsILi192ELi64ELi64ELi4ES3_EELb0ELb0ELb0ELb0ELb1ELb0ELb0ELb1EEEvNS_16Flash_fwd_paramsE,"ax",@progbits
	.align	128
        .global         _ZN5flash24flash_fwd_splitkv_kernelI23Flash_fwd_kernel_traitsILi192ELi64ELi64ELi4ELb0ELb0EN7cutlass6half_tE19Flash_kernel_traitsILi192ELi64ELi64ELi4ES3_EELb0ELb0ELb0ELb0ELb1ELb0ELb0ELb1EEEvNS_16Flash_fwd_paramsE
        .type           _ZN5flash24flash_fwd_splitkv_kernelI23Flash_fwd_kernel_traitsILi192ELi64ELi64ELi4ELb0ELb0EN7cutlass6half_tE19Flash_kernel_traitsILi192ELi64ELi64ELi4ES3_EELb0ELb0ELb0ELb0ELb1ELb0ELb0ELb1EEEvNS_16Flash_fwd_paramsE,@function
        .size           _ZN5flash24flash_fwd_splitkv_kernelI23Flash_fwd_kernel_traitsILi192ELi64ELi64ELi4ELb0ELb0EN7cutlass6half_tE19Flash_kernel_traitsILi192ELi64ELi64ELi4ES3_EELb0ELb0ELb0ELb0ELb1ELb0ELb0ELb1EEEvNS_16Flash_fwd_paramsE,(.L_x_7468 - _ZN5flash24flash_fwd_splitkv_kernelI23Flash_fwd_kernel_traitsILi192ELi64ELi64ELi4ELb0ELb0EN7cutlass6half_tE19Flash_kernel_traitsILi192ELi64ELi64ELi4ES3_EELb0ELb0ELb0ELb0ELb1ELb0ELb0ELb1EEEvNS_16Flash_fwd_paramsE)
        .other          _ZN5flash24flash_fwd_splitkv_kernelI23Flash_fwd_kernel_traitsILi192ELi64ELi64ELi4ELb0ELb0EN7cutlass6half_tE19Flash_kernel_traitsILi192ELi64ELi64ELi4ES3_EELb0ELb0ELb0ELb0ELb1ELb0ELb0ELb1EEEvNS_16Flash_fwd_paramsE,@"STO_CUDA_ENTRY STV_DEFAULT"
_ZN5flash24flash_fwd_splitkv_kernelI23Flash_fwd_kernel_traitsILi192ELi64ELi64ELi4ELb0ELb0EN7cutlass6half_tE19Flash_kernel_traitsILi192ELi64ELi64ELi4ES3_EELb0ELb0ELb0ELb0ELb1ELb0ELb0ELb1EEEvNS_16Flash_fwd_paramsE:
.text._ZN5flash24flash_fwd_splitkv_kernelI23Flash_fwd_kernel_traitsILi192ELi64ELi64ELi4ELb0ELb0EN7cutlass6half_tE19Flash_kernel_traitsILi192ELi64ELi64ELi4ES3_EELb0ELb0ELb0ELb0ELb1ELb0ELb0ELb1EEEvNS_16Flash_fwd_paramsE:
        /* <DEDUP_REMOVED lines=41> */
.L_x_3560:
[----:B------:R-:W2:Y:S02]  /*0290*/  LDC R79, c[0x0][0x2c8] ;  /* 0x0000b200ff4f7b82 */ /* 0x000ea40000000800 */
.L_x_3561:
        /* <DEDUP_REMOVED lines=32> */
[----:B------:R-:W-:Y:S01]  /*04a0*/  ULDC.64 UR4, c[0x0][0x2a0] ;  /* 0x0000a80000047ab9 */ /* 0x000fe20000000a00 */
[----:B------:R-:W-:Y:S01]  /*04b0*/  SHF.R.S32.HI R9, RZ, 0x1f, R131 ;  /* 0x0000001fff097819 */ /* 0x000fe20000011483 */
[----:B------:R-:W-:Y:S01]  /*04c0*/  ULDC UR8, c[0x0][0x270] ;  /* 0x00009c0000087ab9 */ /* 0x000fe20000000800 */
[----:B------:R-:W-:Y:S01]  /*04d0*/  LEA.HI R6, R6, R55, RZ, 0x3 ;  /* 0x0000003706067211 */ /* 0x000fe200078f18ff */
[----:B------:R-:W-:Y:S01]  /*04e0*/  BSSY B0, `(.L_x_3563) ;  /* 0x0000032000007945 */ /* 0x000fe20003800000 */
[----:B------:R-:W-:Y:S02]  /*04f0*/  LOP3.LUT P6, RZ, R55, 0x7, RZ, 0xc0, !PT ;  /* 0x0000000737ff7812 */ /* 0x000fe400078cc0ff */
[----:B------:R-:W-:-:S02]  /*0500*/  LOP3.LUT R0, R6, 0x1ffffff8, RZ, 0xc0, !PT ;  /* 0x1ffffff806007812 */ /* 0x000fc400078ec0ff */
[----:B------:R-:W-:Y:S01]  /*0510*/  SHF.R.S32.HI R6, RZ, 0x3, R6 ;  /* 0x00000003ff067819 */ /* 0x000fe20000011406 */
[----:B------:R-:W2:Y:S02]  /*0520*/  @!P0 LDC.64 R2, c[0x0][0x290] ;  /* 0x0000a400ff028b82 */ /* 0x000ea40000000a00 */
[----:B------:R-:W-:-:S04]  /*0530*/  IMAD.IADD R0, R55, 0x1, -R0 ;  /* 0x0000000137007824 */ /* 0x000fc800078e0a00 */
[----:B------:R-:W-:-:S05]  /*0540*/  IMAD.SHL.U32 R14, R0, 0x8, RZ ;  /* 0x00000008000e7824 */ /* 0x000fca00078e00ff */
[----:B------:R-:W-:Y:S01]  /*0550*/  SHF.R.S32.HI R15, RZ, 0x1f, R14 ;  /* 0x0000001fff0f7819 */ /* 0x000fe2000001140e */
[----:B-1----:R-:W-:-:S04]  /*0560*/  @P0 IMAD.WIDE.U32 R10, R205, R4, RZ ;  /* 0x00000004cd0a0225 */ /* 0x002fc800078e00ff */
[-C--:B------:R-:W-:Y:S02]  /*0570*/  IMAD R0, R9, R4.reuse, RZ ;  /* 0x0000000409007224 */ /* 0x080fe400078e02ff */
[----:B------:R-:W-:-:S04]  /*0580*/  IMAD.WIDE.U32 R14, R131, R4, R14 ;  /* 0x00000004830e7225 */ /* 0x000fc800078e000e */
[----:B------:R-:W-:Y:S02]  /*0590*/  @P0 IMAD R205, R205, R5, R11 ;  /* 0x00000005cdcd0224 */ /* 0x000fe400078e020b */
[-C--:B--2---:R-:W-:Y:S02]  /*05a0*/  @!P0 IMAD R8, R7, R2.reuse, RZ ;  /* 0x0000000207088224 */ /* 0x084fe400078e02ff */
[----:B------:R-:W-:-:S04]  /*05b0*/  @!P0 IMAD.WIDE.U32 R12, R19, R2, RZ ;  /* 0x00000002130c8225 */ /* 0x000fc800078e00ff */
[----:B------:R-:W-:Y:S01]  /*05c0*/  @!P0 IMAD R3, R19, R3, R8 ;  /* 0x0000000313038224 */ /* 0x000fe200078e0208 */
[----:B------:R-:W-:Y:S01]  /*05d0*/  IADD3 R8, R6, 0x10, RZ ;  /* 0x0000001006087810 */ /* 0x000fe20007ffe0ff */
[----:B------:R-:W-:Y:S02]  /*05e0*/  @!P0 IMAD.MOV.U32 R10, RZ, RZ, R12 ;  /* 0x000000ffff0a8224 */ /* 0x000fe400078e000c */
[----:B------:R-:W-:Y:S01]  /*05f0*/  IMAD R0, R131, R5, R0 ;  /* 0x0000000583007224 */ /* 0x000fe200078e0200 */
[----:B------:R-:W-:Y:S01]  /*0600*/  @!P0 IADD3 R205, R13, R3, RZ ;  /* 0x000000030dcd8210 */ /* 0x000fe20007ffe0ff */
[----:B------:R-:W-:Y:S01]  /*0610*/  IMAD.IADD R7, R204, 0x1, -R131 ;  /* 0x00000001cc077824 */ /* 0x000fe200078e0a83 */
[----:B------:R-:W-:Y:S01]  /*0620*/  IADD3 R10, P0, R10, R14, RZ ;  /* 0x0000000e0a0a7210 */ /* 0x000fe20007f1e0ff */
[C---:B------:R-:W-:Y:S01]  /*0630*/  VIADD R2, R6.reuse, 0x20 ;  /* 0x0000002006027836 */ /* 0x040fe20000000000 */
[----:B------:R-:W-:Y:S02]  /*0640*/  SHF.R.S32.HI R3, RZ, 0x1f, R136 ;  /* 0x0000001fff037819 */ /* 0x000fe40000011488 */
[----:B------:R-:W-:Y:S01]  /*0650*/  IADD3.X R11, R205, R15, R0, P0, !PT ;  /* 0x0000000fcd0b7210 */ /* 0x000fe200007fe400 */
[----:B------:R-:W-:Y:S01]  /*0660*/  IMAD R0, R19, UR8, R136 ;  /* 0x0000000813007c24 */ /* 0x000fe2000f8e0288 */
[-C--:B------:R-:W-:Y:S01]  /*0670*/  ISETP.GE.AND P0, PT, R6, R7.reuse, PT ;  /* 0x000000070600720c */ /* 0x080fe20003f06270 */
[----:B------:R-:W-:Y:S01]  /*0680*/  IMAD R3, R3, UR4, RZ ;  /* 0x0000000403037c24 */ /* 0x000fe2000f8e02ff */
[----:B------:R-:W-:-:S02]  /*0690*/  ISETP.GE.AND P2, PT, R8, R7, PT ;  /* 0x000000070800720c */ /* 0x000fc40003f46270 */
[-C--:B------:R-:W-:Y:S01]  /*06a0*/  ISETP.GE.OR P4, PT, R8, R7.reuse, P6 ;  /* 0x000000070800720c */ /* 0x080fe20003786670 */
[----:B------:R-:W-:Y:S01]  /*06b0*/  IMAD R3, R136, UR5, R3 ;  /* 0x0000000588037c24 */ /* 0x000fe2000f8e0203 */
[-C--:B------:R-:W-:Y:S01]  /*06c0*/  ISETP.GE.AND P1, PT, R2, R7.reuse, PT ;  /* 0x000000070200720c */ /* 0x080fe20003f26270 */
[----:B------:R-:W-:Y:S01]  /*06d0*/  IMAD.WIDE.U32 R136, R136, UR4, R10 ;  /* 0x0000000488887c25 */ /* 0x000fe2000f8e000a */
[----:B------:R-:W-:Y:S01]  /*06e0*/  ULDC UR4, c[0x0][0x2c4] ;  /* 0x0000b10000047ab9 */ /* 0x000fe20000000800 */
[-C--:B------:R-:W-:Y:S02]  /*06f0*/  ISETP.GE.OR P3, PT, R2, R7.reuse, P6 ;  /* 0x000000070200720c */ /* 0x080fe40003766670 */
[----:B------:R-:W-:Y:S01]  /*0700*/  IMAD R131, R0, UR4, R131 ;  /* 0x0000000400837c24 */ /* 0x000fe2000f8e0283 */
[----:B------:R-:W-:Y:S02]  /*0710*/  ISETP.GE.OR P5, PT, R6, R7, P6 ;  /* 0x000000070600720c */ /* 0x000fe400037a6670 */
[----:B------:R-:W-:-:S02]  /*0720*/  SHF.R.S32.HI R8, RZ, 0x1f, R6 ;  /* 0x0000001fff087819 */ /* 0x000fc40000011406 */
[----:B------:R-:W-:Y:S01]  /*0730*/  IADD3 R15, R137, R3, RZ ;  /* 0x00000003890f7210 */ /* 0x000fe20007ffe0ff */
[----:B------:R-:W-:Y:S08]  /*0740*/  @P0 BRA `(.L_x_3564) ;  /* 0x00000000002c0947 */ /* 0x000ff00003800000 */
        /* <DEDUP_REMOVED lines=11> */
.L_x_3564:
[----:B------:R-:W-:Y:S05]  /*0800*/  BSYNC B0 ;  /* 0x0000000000007941 */ /* 0x000fea0003800000 */
.L_x_3563:
[----:B------:R-:W-:Y:S01]  /*0810*/  BSSY B0, `(.L_x_3565) ;  /* 0x0000012000007945 */ /* 0x000fe20003800000 */
[----:B------:R-:W-:Y:S02]  /*0820*/  IADD3 R2, P0, R131, R6, RZ ;  /* 0x0000000683027210 */ /* 0x000fe40007f1e0ff */
[----:B-1----:R-:W-:Y:S01]  /*0830*/  IADD3 R10, R6, 0x30, RZ ;  /* 0x00000030060a7810 */ /* 0x002fe20007ffe0ff */
[----:B------:R-:W-:Y:S05]  /*0840*/  @P2 BRA `(.L_x_3566) ;  /* 0x0000000000382947 */ /* 0x000fea0003800000 */
[----:B------:R-:W-:Y:S01]  /*0850*/  IADD3 R3, P2, R6, 0x10, RZ ;  /* 0x0000001006037810 */ /* 0x000fe20007f5e0ff */
[----:B------:R-:W-:Y:S01]  /*0860*/  IMAD.MOV.U32 R12, RZ, RZ, R136 ;  /* 0x000000ffff0c7224 */ /* 0x000fe200078e0088 */
        /* <DEDUP_REMOVED lines=9> */
[----:B------:R1:W-:Y:S04]  /*0900*/  STG.E.128 desc[UR6][R16.64], RZ ;  /* 0x000000ff10007986 */ /* 0x0003e8000c101d06 */
[----:B------:R1:W-:Y:S04]  /*0910*/  STG.E.128 desc[UR6][R16.64+0x80], RZ ;  /* 0x000080ff10007986 */ /* 0x0003e8000c101d06 */
[----:B------:R1:W-:Y:S02]  /*0920*/  STG.E.128 desc[UR6][R16.64+0x100], RZ ;  /* 0x000100ff10007986 */ /* 0x0003e4000c101d06 */
.L_x_3566:
[----:B------:R-:W-:Y:S05]  /*0930*/  BSYNC B0 ;  /* 0x0000000000007941 */ /* 0x000fea0003800000 */
.L_x_3565:
[----:B------:R-:W-:Y:S01]  /*0940*/  BSSY B0, `(.L_x_3567) ;  /* 0x0000011000007945 */ /* 0x000fe20003800000 */
[----:B------:R-:W-:-:S03]  /*0950*/  ISETP.GE.AND P2, PT, R10, R7, PT ;  /* 0x000000070a00720c */ /* 0x000fc60003f46270 */
[----:B------:R-:W-:Y:S10]  /*0960*/  @P1 BRA `(.L_x_3568) ;  /* 0x0000000000381947 */ /* 0x000ff40003800000 */
[----:B------:R-:W-:Y:S01]  /*0970*/  IADD3 R3, P1, R6, 0x20, RZ ;  /* 0x0000002006037810 */ /* 0x000fe20007f3e0ff */
[----:B------:R-:W-:Y:S01]  /*0980*/  IMAD.MOV.U32 R12, RZ, RZ, R136 ;  /* 0x000000ffff0c7224 */ /* 0x000fe200078e0088 */
[----:B------:R-:W-:Y:S01]  /*0990*/  MOV R13, R15 ;  /* 0x0000000f000d7202 */ /* 0x000fe20000000f00 */
[----:B------:R-:W-:Y:S02]  /*09a0*/  ULDC.64 UR4, c[0x0][0x280] ;  /* 0x0000a00000047ab9 */ /* 0x000fe40000000a00 */
[----:B------:R-:W-:Y:S02]  /*09b0*/  IMAD.X R9, RZ, RZ, R8, P1 ;  /* 0x000000ffff097224 */ /* 0x000fe400008e0608 */
[----:B------:R-:W-:-:S04]  /*09c0*/  IMAD.WIDE.U32 R12, R3, R4, R12 ;  /* 0x00000004030c7225 */ /* 0x000fc800078e000c */
[----:B------:R-:W-:Y:S01]  /*09d0*/  IMAD R0, R9, R4, RZ ;  /* 0x0000000409007224 */ /* 0x000fe200078e02ff */
[----:B-1----:R-:W-:-:S03]  /*09e0*/  LEA R16, P1, R12, UR4, 0x1 ;  /* 0x000000040c107c11 */ /* 0x002fc6000f8208ff */
[----:B------:R-:W-:-:S05]  /*09f0*/  IMAD R0, R3, R5, R0 ;  /* 0x0000000503007224 */ /* 0x000fca00078e0200 */
[----:B------:R-:W-:-:S04]  /*0a00*/  IADD3 R3, R13, R0, RZ ;  /* 0x000000000d037210 */ /* 0x000fc80007ffe0ff */
[----:B------:R-:W-:-:S05]  /*0a10*/  LEA.HI.X R17, R12, UR5, R3, 0x1, P1 ;  /* 0x000000050c117c11 */ /* 0x000fca00088f0c03 */
[----:B------:R2:W-:Y:S04]  /*0a20*/  STG.E.128 desc[UR6][R16.64], RZ ;  /* 0x000000ff10007986 */ /* 0x0005e8000c101d06 */
[----:B------:R2:W-:Y:S04]  /*0a30*/  STG.E.128 desc[UR6][R16.64+0x80], RZ ;  /* 0x000080ff10007986 */ /* 0x0005e8000c101d06 */
[----:B------:R2:W-:Y:S02]  /*0a40*/  STG.E.128 desc[UR6][R16.64+0x100], RZ ;  /* 0x000100ff10007986 */ /* 0x0005e4000c101d06 */
.L_x_3568:
[----:B------:R-:W-:Y:S05]  /*0a50*/  BSYNC B0 ;  /* 0x0000000000007941 */ /* 0x000fea0003800000 */
.L_x_3567:
[----:B------:R-:W-:Y:S04]  /*0a60*/  BSSY B0, `(.L_x_3569) ;  /* 0x000000f000007945 */ /* 0x000fe80003800000 */
[----:B------:R-:W-:Y:S05]  /*0a70*/  @P2 BRA `(.L_x_3570) ;  /* 0x0000000000342947 */ /* 0x000fea0003800000 */
[----:B------:R-:W-:Y:S01]  /*0a80*/  IADD3 R3, P1, R6, 0x30, RZ ;  /* 0x0000003006037810 */ /* 0x000fe20007f3e0ff */
[----:B------:R-:W-:Y:S01]  /*0a90*/  ULDC.64 UR4, c[0x0][0x280] ;  /* 0x0000a00000047ab9 */ /* 0x000fe20000000a00 */
[----:B------:R-:W-:Y:S02]  /*0aa0*/  MOV R14, R136 ;  /* 0x00000088000e7202 */ /* 0x000fe40000000f00 */
[----:B------:R-:W-:-:S03]  /*0ab0*/  IADD3.X R9, RZ, R8, RZ, P1, !PT ;  /* 0x00000008ff097210 */ /* 0x000fc60000ffe4ff */
        /* <DEDUP_REMOVED lines=9> */
.L_x_3570:
[----:B------:R-:W-:Y:S05]  /*0b50*/  BSYNC B0 ;  /* 0x0000000000007941 */ /* 0x000fea0003800000 */
.L_x_3569:
[----:B------:R-:W-:Y:S01]  /*0b60*/  ISETP.GE.OR P6, PT, R10, R7, P6 ;  /* 0x000000070a00720c */ /* 0x000fe200037c6670 */
[----:B------:R-:W-:Y:S01]  /*0b70*/  ULDC.64 UR4, c[0x0][0x2b0] ;  /* 0x0000ac0000047ab9 */ /* 0x000fe20000000a00 */
[----:B------:R-:W-:Y:S01]  /*0b80*/  LEA.HI.X.SX32 R131, R131, R8, 0x1, P0 ;  /* 0x0000000883837211 */ /* 0x000fe200000f0eff */
[----:B------:R-:W-:Y:S01]  /*0b90*/  @!P5 IMAD.MOV.U32 R9, RZ, RZ, 0x7f800000 ;  /* 0x7f800000ff09d424 */ /* 0x000fe200078e00ff */
[C---:B---3--:R-:W-:Y:S01]  /*0ba0*/  LEA R4, P0, R2.reuse, UR4, 0x2 ;  /* 0x0000000402047c11 */ /* 0x048fe2000f8010ff */
[----:B------:R-:W-:Y:S02]  /*0bb0*/  @!P4 IMAD.MOV.U32 R7, RZ, RZ, 0x7f800000 ;  /* 0x7f800000ff07c424 */ /* 0x000fe400078e00ff */
[----:B------:R-:W-:Y:S01]  /*0bc0*/  @!P3 IMAD.MOV.U32 R3, RZ, RZ, 0x7f800000 ;  /* 0x7f800000ff03b424 */ /* 0x000fe200078e00ff */
[----:B------:R-:W-:-:S05]  /*0bd0*/  LEA.HI.X R5, R2, UR5, R131, 0x2, P0 ;  /* 0x0000000502057c11 */ /* 0x000fca00080f1483 */
[----:B------:R3:W-:Y:S04]  /*0be0*/  @!P5 STG.E desc[UR6][R4.64], R9 ;  /* 0x000000090400d986 */ /* 0x0007e8000c101906 */
[----:B------:R3:W-:Y:S04]  /*0bf0*/  @!P4 STG.E desc[UR6][R4.64+0x40], R7 ;  /* 0x000040070400c986 */ /* 0x0007e8000c101906 */
[----:B------:R3:W-:Y:S01]  /*0c00*/  @!P3 STG.E desc[UR6][R4.64+0x80], R3 ;  /* 0x000080030400b986 */ /* 0x0007e2000c101906 */
[----:B------:R-:W-:Y:S05]  /*0c10*/  @P6 EXIT ;  /* 0x000000000000694d */ /* 0x000fea0003800000 */
[----:B---3--:R-:W-:-:S05]  /*0c20*/  MOV R3, 0x7f800000 ;  /* 0x7f80000000037802 */ /* 0x008fca0000000f00 */
[----:B------:R-:W-:Y:S01]  /*0c30*/  STG.E desc[UR6][R4.64+0xc0], R3 ;  /* 0x0000c00304007986 */ /* 0x000fe2000c101906 */
[----:B------:R-:W-:Y:S05]  /*0c40*/  EXIT ;  /* 0x000000000000794d */ /* 0x000fea0003800000 */
.L_x_3562:
        /* <DEDUP_REMOVED lines=22> */
.L_x_3571:
        /* <DEDUP_REMOVED lines=35> */
[----:B-----5:R-:W1:Y:S02]  /*0fe0*/  F2I.FTZ.U32.TRUNC.NTZ R19, R18 ;  /* 0x0000001200137305 */ /* 0x020e64000021f000 */
        /* <DEDUP_REMOVED lines=28> */
[----:B------:R-:W-:Y:S01]  /*11b0*/  SHF.R.S32.HI R13, RZ, 0x1f, R15 ;  /* 0x0000001fff0d7819 */ /* 0x000fe2000001140f */
[----:B------:R-:W-:Y:S01]  /*11c0*/  ULDC.64 UR4, c[0x0][0x260] ;  /* 0x0000980000047ab9 */ /* 0x000fe20000000a00 */
[----:B------:R-:W-:Y:S02]  /*11d0*/  IMAD R3, R0, R3, R5 ;  /* 0x0000000300037224 */ /* 0x000fe400078e0205 */
[----:B------:R-:W-:Y:S01]  /*11e0*/  IADD3 R19, R19, R4, RZ ;  /* 0x0000000413137210 */ /* 0x000fe20007ffe0ff */
[----:B---3--:R-:W-:-:S02]  /*11f0*/  IMAD R4, R13, R144, RZ ;  /* 0x000000900d047224 */ /* 0x008fc400078e02ff */
[----:B------:R-:W-:-:S04]  /*1200*/  IMAD.WIDE.U32 R10, R15, R144, R18 ;  /* 0x000000900f0a7225 */ /* 0x000fc800078e0012 */
[----:B------:R-:W-:Y:S01]  /*1210*/  IMAD R4, R15, R145, R4 ;  /* 0x000000910f047224 */ /* 0x000fe200078e0204 */
[----:B------:R-:W-:-:S03]  /*1220*/  MOV R18, R10 ;  /* 0x0000000a00127202 */ /* 0x000fc60000000f00 */
[----:B------:R-:W-:Y:S02]  /*1230*/  IMAD.IADD R19, R11, 0x1, R4 ;  /* 0x000000010b137824 */ /* 0x000fe400078e0204 */
[----:B------:R-:W-:Y:S02]  /*1240*/  IMAD R11, R113, UR4, RZ ;  /* 0x00000004710b7c24 */ /* 0x000fe4000f8e02ff */
[----:B------:R-:W-:-:S04]  /*1250*/  IMAD.WIDE.U32 R4, R0, R2, RZ ;  /* 0x0000000200047225 */ /* 0x000fc800078e00ff */
[C---:B------:R-:W-:Y:S01]  /*1260*/  IMAD R11, R8.reuse, UR5, R11 ;  /* 0x00000005080b7c24 */ /* 0x040fe2000f8e020b */
[----:B------:R-:W-:Y:S01]  /*1270*/  MOV R6, R4 ;  /* 0x0000000400067202 */ /* 0x000fe20000000f00 */
[----:B------:R-:W-:-:S04]  /*1280*/  IMAD.WIDE.U32 R18, R8, UR4, R18 ;  /* 0x0000000408127c25 */ /* 0x000fc8000f8e0012 */
[----:B------:R-:W-:Y:S01]  /*1290*/  IMAD.IADD R23, R5, 0x1, R3 ;  /* 0x0000000105177824 */ /* 0x000fe200078e0203 */
[----:B------:R-:W-:Y:S02]  /*12a0*/  IADD3 R21, R19, R11, RZ ;  /* 0x0000000b13157210 */ /* 0x000fe40007ffe0ff */
[----:B------:R-:W-:Y:S01]  /*12b0*/  MOV R0, R18 ;  /* 0x0000001200007202 */ /* 0x000fe20000000f00 */
[----:B------:R-:W-:Y:S06]  /*12c0*/  BRA `(.L_x_3573) ;  /* 0x0000000400347947 */ /* 0x000fec0003800000 */
.L_x_3572:
[----:B------:R-:W1:Y:S01]  /*12d0*/  LDC R23, c[0x0][0x278] ;  /* 0x00009e00ff177b82 */ /* 0x000e620000000800 */
[----:B------:R-:W-:Y:S02]  /*12e0*/  ISETP.NE.AND P4, PT, R21, -0x1, PT ;  /* 0xffffffff1500780c */ /* 0x000fe40003f85270 */
[----:B------:R-:W-:-:S04]  /*12f0*/  LEA R15, R133, 0xffffffc0, 0x6 ;  /* 0xffffffc0850f7811 */ /* 0x000fc800078e30ff */
[----:B------:R-:W-:-:S07]  /*1300*/  SHF.R.S32.HI R13, RZ, 0x1f, R15 ;  /* 0x0000001fff0d7819 */ /* 0x000fce000001140f */
[----:B------:R-:W2:Y:S01]  /*1310*/  @P4 LDC.64 R144, c[0x0][0x248] ;  /* 0x00009200ff904b82 */ /* 0x000ea20000000a00 */
[----:B------:R-:W-:Y:S01]  /*1320*/  @P4 IMAD.IADD R24, R12, 0x1, R21 ;  /* 0x000000010c184824 */ /* 0x000fe200078e0215 */
[----:B-1----:R-:W-:-:S04]  /*1330*/  IABS R3, R23 ;  /* 0x0000001700037213 */ /* 0x002fc80000000000 */
[----:B------:R-:W1:Y:S01]  /*1340*/  I2F.RP R6, R3 ;  /* 0x0000000300067306 */ /* 0x000e620000209400 */
[C---:B--2---:R-:W-:Y:S02]  /*1350*/  @P4 IMAD R11, R24.reuse, R145, RZ ;  /* 0x00000091180b4224 */ /* 0x044fe400078e02ff */
[----:B------:R-:W-:-:S05]  /*1360*/  @P4 IMAD.WIDE.U32 R24, R24, R144, RZ ;  /* 0x0000009018184225 */ /* 0x000fca00078e00ff */
[----:B-1----:R-:W1:Y:S01]  /*1370*/  MUFU.RCP R4, R6 ;  /* 0x0000000600047308 */ /* 0x002e620000001000 */
[----:B------:R-:W-:Y:S02]  /*1380*/  @P4 IADD3 R11, R25, R11, RZ ;  /* 0x0000000b190b4210 */ /* 0x000fe40007ffe0ff */
[----:B------:R-:W-:Y:S01]  /*1390*/  @P4 MOV R10, R24 ;  /* 0x00000018000a4202 */ /* 0x000fe20000000f00 */
[----:B-1----:R-:W-:-:S04]  /*13a0*/  VIADD R4, R4, 0xffffffe ;  /* 0x0ffffffe04047836 */ /* 0x002fc80000000000 */
[----:B------:R-:W1:Y:S02]  /*13b0*/  F2I.FTZ.U32.TRUNC.NTZ R5, R4 ;  /* 0x0000000400057305 */ /* 0x000e64000021f000 */
[----:B-1----:R-:W-:Y:S01]  /*13c0*/  IMAD.MOV R0, RZ, RZ, -R5 ;  /* 0x000000ffff007224 */ /* 0x002fe200078e0a05 */
[----:B------:R-:W-:-:S03]  /*13d0*/  MOV R4, RZ ;  /* 0x000000ff00047202 */ /* 0x000fc60000000f00 */
[----:B------:R-:W-:Y:S01]  /*13e0*/  IMAD R2, R0, R3, RZ ;  /* 0x0000000300027224 */ /* 0x000fe200078e02ff */
[----:B------:R-:W-:-:S03]  /*13f0*/  IABS R0, R136 ;  /* 0x0000008800007213 */ /* 0x000fc60000000000 */
[----:B------:R-:W-:-:S04]  /*1400*/  IMAD.HI.U32 R5, R5, R2, R4 ;  /* 0x0000000205057227 */ /* 0x000fc800078e0004 */
[----:B------:R-:W-:-:S04]  /*1410*/  IMAD.MOV.U32 R2, RZ, RZ, R0 ;  /* 0x000000ffff027224 */ /* 0x000fc800078e0000 */
[----:B------:R-:W-:Y:S02]  /*1420*/  IMAD.HI.U32 R8, R5, R2, RZ ;  /* 0x0000000205087227 */ /* 0x000fe400078e00ff */
[----:B------:R-:W1:Y:S02]  /*1430*/  @P4 LDC.64 R4, c[0x0][0x250] ;  /* 0x00009400ff044b82 */ /* 0x000e640000000a00 */
[----:B------:R-:W-:-:S04]  /*1440*/  IMAD.MOV R0, RZ, RZ, -R8 ;  /* 0x000000ffff007224 */ /* 0x000fc800078e0a08 */
[----:B------:R-:W-:-:S05]  /*1450*/  IMAD R0, R3, R0, R2 ;  /* 0x0000000003007224 */ /* 0x000fca00078e0202 */
[----:B------:R-:W-:-:S13]  /*1460*/  ISETP.GT.U32.AND P0, PT, R3, R0, PT ;  /* 0x000000000300720c */ /* 0x000fda0003f04070 */
[-C--:B------:R-:W-:Y:S02]  /*1470*/  @!P0 IADD3 R0, R0, -R3.reuse, RZ ;  /* 0x8000000300008210 */ /* 0x080fe40007ffe0ff */
[----:B------:R-:W-:Y:S02]  /*1480*/  @!P0 IADD3 R8, R8, 0x1, RZ ;  /* 0x0000000108088810 */ /* 0x000fe40007ffe0ff */
[----:B------:R-:W-:Y:S02]  /*1490*/  ISETP.GE.U32.AND P2, PT, R0, R3, PT ;  /* 0x000000030000720c */ /* 0x000fe40003f46070 */
[----:B------:R-:W2:Y:S01]  /*14a0*/  LDC.64 R2, c[0x0][0x260] ;  /* 0x00009800ff027b82 */ /* 0x000ea20000000a00 */
[----:B------:R-:W-:Y:S02]  /*14b0*/  LOP3.LUT R0, R136, R23, RZ, 0x3c, !PT ;  /* 0x0000001788007212 */ /* 0x000fe400078e3cff */
[----:B------:R-:W-:Y:S02]  /*14c0*/  ISETP.NE.AND P0, PT, R23, RZ, PT ;  /* 0x000000ff1700720c */ /* 0x000fe40003f05270 */
[----:B------:R-:W-:-:S06]  /*14d0*/  ISETP.GE.AND P1, PT, R0, RZ, PT ;  /* 0x000000ff0000720c */ /* 0x000fcc0003f26270 */
[----:B------:R-:W-:-:S07]  /*14e0*/  @P2 VIADD R8, R8, 0x1 ;  /* 0x0000000108082836 */ /* 0x000fce0000000000 */
        /* <DEDUP_REMOVED lines=14> */
.L_x_3574:
[----:B------:R-:W-:Y:S01]  /*15d0*/  IMAD R0, R13, R144, RZ ;  /* 0x000000900d007224 */ /* 0x000fe200078e02ff */
[----:B------:R-:W-:Y:S01]  /*15e0*/  @!P0 LOP3.LUT R8, RZ, R23, RZ, 0x33, !PT ;  /* 0x00000017ff088212 */ /* 0x000fe200078e33ff */
[----:B------:R-:W-:Y:S01]  /*15f0*/  IMAD.WIDE.U32 R10, R144, R15, R10 ;  /* 0x0000000f900a7225 */ /* 0x000fe200078e000a */
[----:B------:R-:W-:Y:S02]  /*1600*/  @P4 IADD3 R21, R12, R21, RZ ;  /* 0x000000150c154210 */ /* 0x000fe40007ffe0ff */
[----:B------:R-:W-:Y:S01]  /*1610*/  SHF.R.S32.HI R113, RZ, 0x1f, R8 ;  /* 0x0000001fff717819 */ /* 0x000fe20000011408 */
[----:B------:R-:W-:Y:S02]  /*1620*/  IMAD R0, R145, R15, R0 ;  /* 0x0000000f91007224 */ /* 0x000fe400078e0200 */
[----:B------:R-:W-:-:S03]  /*1630*/  @P4 IMAD.WIDE.U32 R22, R21, R4, RZ ;  /* 0x0000000415164225 */ /* 0x000fc600078e00ff */
[----:B------:R-:W-:Y:S01]  /*1640*/  IADD3 R11, R11, R0, RZ ;  /* 0x000000000b0b7210 */ /* 0x000fe20007ffe0ff */
[----:B--2---:R-:W-:Y:S01]  /*1650*/  IMAD R0, R113, R2, RZ ;  /* 0x0000000271007224 */ /* 0x004fe200078e02ff */
[----:B------:R-:W-:Y:S01]  /*1660*/  @P4 MOV R6, R22 ;  /* 0x0000001600064202 */ /* 0x000fe20000000f00 */
[----:B------:R-:W-:Y:S02]  /*1670*/  @P4 IMAD R23, R21, R5, R23 ;  /* 0x0000000515174224 */ /* 0x000fe400078e0217 */
        /* <DEDUP_REMOVED lines=18> */
.L_x_3573:
[----:B------:R1:W5:Y:S01]  /*17a0*/  @P5 LDG.E R5, desc[UR6][R140.64] ;  /* 0x000000068c055981 */ /* 0x000362000c1e1900 */
[----:B------:R-:W-:Y:S01]  /*17b0*/  ISETP.NE.AND P0, PT, R205, -0x1, PT ;  /* 0xffffffffcd00780c */ /* 0x000fe20003f05270 */
[----:B------:R-:W2:Y:S01]  /*17c0*/  LDC.64 R2, c[0x0][0x240] ;  /* 0x00009000ff027b82 */ /* 0x000ea20000000a00 */
[----:B------:R-:W-:Y:S01]  /*17d0*/  SHF.R.S32.HI R4, RZ, 0x1f, R55 ;  /* 0x0000001fff047819 */ /* 0x000fe20000011437 */
[----:B------:R-:W-:Y:S01]  /*17e0*/  ULDC.64 UR4, c[0x0][0x268] ;  /* 0x00009a0000047ab9 */ /* 0x000fe20000000a00 */
[----:B------:R-:W-:Y:S01]  /*17f0*/  SHF.R.S32.HI R82, RZ, 0x1f, R79 ;  /* 0x0000001fff527819 */ /* 0x000fe2000001144f */
[----:B------:R-:W-:Y:S01]  /*1800*/  ULDC.64 UR12, c[0x0][0x220] ;  /* 0x00008800000c7ab9 */ /* 0x000fe20000000a00 */
[CC--:B------:R-:W-:Y:S01]  /*1810*/  LEA.HI R56, R4.reuse, R55.reuse, RZ, 0x3 ;  /* 0x0000003704387211 */ /* 0x0c0fe200078f18ff */
[----:B------:R-:W-:Y:S01]  /*1820*/  ULDC.64 UR10, c[0x0][0x258] ;  /* 0x00009600000a7ab9 */ /* 0x000fe20000000a00 */
[----:B------:R-:W-:Y:S01]  /*1830*/  LEA.HI R128, R4, R55, RZ, 0x4 ;  /* 0x0000003704807211 */ /* 0x000fe200078f20ff */
[----:B------:R-:W3:Y:S01]  /*1840*/  LDC.64 R142, c[0x0][0x250] ;  /* 0x00009400ff8e7b82 */ /* 0x000ee20000000a00 */
[----:B------:R-:W-:Y:S01]  /*1850*/  SHF.R.S32.HI R206, RZ, 0x3, R56 ;  /* 0x00000003ffce7819 */ /* 0x000fe20000011438 */
[----:B------:R-:W-:Y:S01]  /*1860*/  IMAD.SHL.U32 R54, R144, 0x10, RZ ;  /* 0x0000001090367824 */ /* 0x000fe200078e00ff */
[----:B------:R-:W-:-:S02]  /*1870*/  LOP3.LUT R56, R56, 0xfffffff8, RZ, 0xc0, !PT ;  /* 0xfffffff838387812 */ /* 0x000fc400078ec0ff */
[----:B------:R-:W-:Y:S01]  /*1880*/  LEA.HI R4, R4, R55, RZ, 0x6 ;  /* 0x0000003704047211 */ /* 0x000fe200078f30ff */
[----:B------:R-:W-:Y:S01]  /*1890*/  IMAD.SHL.U32 R129, R206, 0x40, RZ ;  /* 0x00000040ce817824 */ /* 0x000fe200078e00ff */
[----:B------:R-:W-:Y:S01]  /*18a0*/  SHF.R.S32.HI R207, RZ, 0x1f, R206 ;  /* 0x0000001fffcf7819 */ /* 0x000fe200000114ce */
[----:B------:R-:W4:Y:S01]  /*18b0*/  @!P0 LDC.64 R10, c[0x0][0x228] ;  /* 0x00008a00ff0a8b82 */ /* 0x000f220000000a00 */
[----:B------:R-:W-:Y:S01]  /*18c0*/  IMAD.IADD R56, R55, 0x1, -R56 ;  /* 0x0000000137387824 */ /* 0x000fe200078e0a38 */
[----:B------:R-:W-:Y:S01]  /*18d0*/  LEA.HI R82, R82, R79, RZ, 0x6 ;  /* 0x0000004f52527211 */ /* 0x000fe200078f30ff */
[----:B------:R-:W-:Y:S01]  /*18e0*/  IMAD.SHL.U32 R4, R4, 0x8, RZ ;  /* 0x0000000804047824 */ /* 0x000fe200078e00ff */
[----:B------:R-:W-:Y:S01]  /*18f0*/  LOP3.LUT R129, R129, 0x1c0, RZ, 0xc0, !PT ;  /* 0x000001c081817812 */ /* 0x000fe200078ec0ff */
[----:B------:R-:W-:Y:S01]  /*1900*/  IMAD.WIDE R16, R17, 0x40, R206 ;  /* 0x0000004011107825 */ /* 0x000fe200078e02ce */
[----:B------:R-:W-:Y:S02]  /*1910*/  SHF.R.S32.HI R82, RZ, 0x6, R82 ;  /* 0x00000006ff527819 */ /* 0x000fe40000011452 */
[----:B------:R-:W1:Y:S01]  /*1920*/  LDC R126, c[0x0][0x2e0] ;  /* 0x0000b800ff7e7b82 */ /* 0x000e620000000800 */
[----:B--2--5:R-:W-:Y:S01]  /*1930*/  @P0 IMAD.WIDE.U32 R18, R205, R2, RZ ;  /* 0x00000002cd120225 */ /* 0x024fe200078e00ff */
[----:B------:R-:W-:-:S02]  /*1940*/  VIMNMX R82, RZ, R82, !PT ;  /* 0x00000052ff527248 */ /* 0x000fc40007fe0100 */
[----:B------:R-:W-:Y:S01]  /*1950*/  SHF.R.S32.HI R139, RZ, 0x1f, R136 ;  /* 0x0000001fff8b7819 */ /* 0x000fe20000011488 */
[----:B------:R-:W-:Y:S01]  /*1960*/  @P0 IMAD.MOV.U32 R12, RZ, RZ, R18 ;  /* 0x000000ffff0c0224 */ /* 0x000fe200078e0012 */
[----:B------:R-:W-:Y:S01]  /*1970*/  SHF.L.U64.HI R53, R144, 0x4, R145 ;  /* 0x0000000490357819 */ /* 0x000fe20000010291 */
[----:B------:R-:W-:Y:S01]  /*1980*/  IMAD.SHL.U32 R18, R56, 0x8, RZ ;  /* 0x0000000838127824 */ /* 0x000fe200078e00ff */
[C---:B---3--:R-:W-:Y:S01]  /*1990*/  SHF.L.U64.HI R122, R142.reuse, 0x4, R143 ;  /* 0x000000048e7a7819 */ /* 0x048fe2000001028f */
[----:B------:R-:W-:Y:S02]  /*19a0*/  @P0 IMAD R25, R205, R3, R19 ;  /* 0x00000003cd190224 */ /* 0x000fe400078e0213 */
[----:B------:R-:W-:Y:S01]  /*19b0*/  IMAD R139, R139, UR10, RZ ;  /* 0x0000000a8b8b7c24 */ /* 0x000fe2000f8e02ff */
[----:B------:R-:W-:Y:S01]  /*19c0*/  SHF.R.S32.HI R19, RZ, 0x1f, R18 ;  /* 0x0000001fff137819 */ /* 0x000fe20000011412 */
[----:B------:R-:W-:Y:S02]  /*19d0*/  IMAD.SHL.U32 R123, R142, 0x10, RZ ;  /* 0x000000108e7b7824 */ /* 0x000fe400078e00ff */
[----:B------:R-:W-:-:S02]  /*19e0*/  IMAD R139, R136, UR11, R139 ;  /* 0x0000000b888b7c24 */ /* 0x000fc4000f8e028b */
[-C--:B----4-:R-:W-:Y:S02]  /*19f0*/  @!P0 IMAD R14, R7, R10.reuse, RZ ;  /* 0x0000000a070e8224 */ /* 0x090fe400078e02ff */
[----:B------:R-:W-:Y:S01]  /*1a00*/  @!P0 IMAD.WIDE.U32 R26, R9, R10, RZ ;  /* 0x0000000a091a8225 */ /* 0x000fe200078e00ff */
[----:B------:R-:W-:Y:S02]  /*1a10*/  LOP3.LUT R10, R129, 0x38, R18, 0xf8, !PT ;  /* 0x00000038810a7812 */ /* 0x000fe400078ef812 */
[----:B------:R-:W-:Y:S01]  /*1a20*/  SHF.R.U32.HI R129, RZ, 0x3, R129 ;  /* 0x00000003ff817819 */ /* 0x000fe20000011681 */
[----:B------:R-:W-:Y:S01]  /*1a30*/  @!P0 IMAD R11, R9, R11, R14 ;  /* 0x0000000b090b8224 */ /* 0x000fe200078e020e */
[----:B------:R-:W-:Y:S01]  /*1a40*/  @!P0 MOV R12, R26 ;  /* 0x0000001a000c8202 */ /* 0x000fe20000000f00 */
[----:B------:R-:W-:Y:S01]  /*1a50*/  IMAD.SHL.U32 R124, R56, 0x4, RZ ;  /* 0x00000004387c7824 */ /* 0x000fe200078e00ff */
[----:B------:R-:W-:Y:S01]  /*1a60*/  LOP3.LUT R129, R10, R129, RZ, 0x3c, !PT ;  /* 0x000000810a817212 */ /* 0x000fe200078e3cff */
[----:B------:R-:W-:Y:S01]  /*1a70*/  @!P0 IMAD.IADD R25, R27, 0x1, R11 ;  /* 0x000000011b198824 */ /* 0x000fe200078e020b */
[----:B------:R-:W-:Y:S01]  /*1a80*/  IADD3 R22, P0, R18, R6, RZ ;  /* 0x0000000612167210 */ /* 0x000fe20007f1e0ff */
[----:B------:R-:W-:Y:S01]  /*1a90*/  IMAD R11, R113, UR4, RZ ;  /* 0x00000004710b7c24 */ /* 0x000fe2000f8e02ff */
[----:B------:R-:W-:Y:S01]  /*1aa0*/  LOP3.LUT R129, R129, 0xfffffe00, R4, 0xf8, !PT ;  /* 0xfffffe0081817812 */ /* 0x000fe200078ef804 */
[----:B------:R-:W-:Y:S01]  /*1ab0*/  IMAD R6, R17, R2, RZ ;  /* 0x0000000211067224 */ /* 0x000fe200078e02ff */
[----:B------:R-:W-:Y:S01]  /*1ac0*/  LOP3.LUT R10, R128, 0xfffffff0, RZ, 0xc0, !PT ;  /* 0xfffffff0800a7812 */ /* 0x000fe200078ec0ff */
[----:B------:R-:W-:Y:S01]  /*1ad0*/  IMAD.X R23, R19, 0x1, R23, P0 ;  /* 0x0000000113177824 */ /* 0x000fe200000e0617 */
[----:B------:R-:W-:Y:S01]  /*1ae0*/  IADD3 R15, P0, R206, R15, RZ ;  /* 0x0000000fce0f7210 */ /* 0x000fe20007f1e0ff */
[----:B------:R-:W-:Y:S01]  /*1af0*/  IMAD R11, R8, UR5, R11 ;  /* 0x00000005080b7c24 */ /* 0x000fe2000f8e020b */
[----:B------:R-:W-:Y:S01]  /*1b00*/  IADD3 R24, P1, R18, R12, RZ ;  /* 0x0000000c12187210 */ /* 0x000fe20007f3e0ff */
[----:B------:R-:W-:Y:S01]  /*1b10*/  IMAD.WIDE.U32 R22, R8, UR4, R22 ;  /* 0x0000000408167c25 */ /* 0x000fe2000f8e0016 */
[----:B------:R-:W-:Y:S01]  /*1b20*/  ULDC.64 UR4, c[0x0][0x218] ;  /* 0x0000860000047ab9 */ /* 0x000fe20000000a00 */
[----:B-1----:R-:W-:-:S02]  /*1b30*/  LEA.HI R126, R126, R126, RZ, 0x1 ;  /* 0x0000007e7e7e7211 */ /* 0x002fc400078f08ff */
[----:B------:R-:W-:Y:S01]  /*1b40*/  IMAD.X R13, R207, 0x1, R13, P0 ;  /* 0x00000001cf0d7824 */ /* 0x000fe200000e060d */
[----:B------:R-:W-:Y:S01]  /*1b50*/  IADD3 R134, P0, R18, R0, RZ ;  /* 0x0000000012867210 */ /* 0x000fe20007f1e0ff */
[----:B------:R-:W-:Y:S01]  /*1b60*/  IMAD.IADD R23, R23, 0x1, R11 ;  /* 0x0000000117177824 */ /* 0x000fe200078e020b */
[----:B------:R-:W-:Y:S01]  /*1b70*/  IADD3.X R25, R19, R25, RZ, P1, !PT ;  /* 0x0000001913197210 */ /* 0x000fe20000ffe4ff */
[-C--:B------:R-:W-:Y:S01]  /*1b80*/  IMAD R4, R13, R142.reuse, RZ ;  /* 0x0000008e0d047224 */ /* 0x080fe200078e02ff */
[----:B------:R-:W-:Y:S01]  /*1b90*/  SHF.R.S32.HI R125, RZ, 0x1, R126 ;  /* 0x00000001ff7d7819 */ /* 0x000fe2000001147e */
[----:B------:R-:W-:-:S04]  /*1ba0*/  IMAD.WIDE.U32 R22, R15, R142, R22 ;  /* 0x0000008e0f167225 */ /* 0x000fc800078e0016 */
[----:B------:R-:W-:Y:S02]  /*1bb0*/  IMAD R4, R15, R143, R4 ;  /* 0x0000008f0f047224 */ /* 0x000fe400078e0204 */
[----:B------:R-:W-:Y:S02]  /*1bc0*/  IMAD.IADD R127, R55, 0x1, -R10 ;  /* 0x00000001377f7824 */ /* 0x000fe400078e0a0a */
[----:B------:R-:W-:Y:S01]  /*1bd0*/  IMAD R11, R207, R144, RZ ;  /* 0x00000090cf0b7224 */ /* 0x000fe200078e02ff */
[----:B------:R-:W-:Y:S01]  /*1be0*/  IADD3 R4, R23, R4, RZ ;  /* 0x0000000417047210 */ /* 0x000fe20007ffe0ff */
[----:B------:R-:W-:Y:S01]  /*1bf0*/  IMAD.X R135, R19, 0x1, R21, P0 ;  /* 0x0000000113877824 */ /* 0x000fe200000e0615 */
[----:B------:R-:W-:Y:S01]  /*1c00*/  SHF.R.S32.HI R58, RZ, 0x1f, R127 ;  /* 0x0000001fff3a7819 */ /* 0x000fe2000001147f */
[----:B------:R-:W-:Y:S01]  /*1c10*/  IMAD R11, R206, R145, R11 ;  /* 0x00000091ce0b7224 */ /* 0x000fe200078e020b */
[----:B------:R-:W-:Y:S01]  /*1c20*/  LEA R86, P0, R22, UR12, 0x1 ;  /* 0x0000000c16567c11 */ /* 0x000fe2000f8008ff */
[----:B------:R-:W-:Y:S01]  /*1c30*/  IMAD.WIDE.U32 R134, R206, R144, R134 ;  /* 0x00000090ce867225 */ /* 0x000fe200078e0086 */
[----:B------:R-:W-:-:S02]  /*1c40*/  SHF.L.U64.HI R87, R22, 0x1, R4 ;  /* 0x0000000116577819 */ /* 0x000fc40000010204 */
[----:B------:R-:W-:Y:S01]  /*1c50*/  LEA.HI R58, R58, R127, RZ, 0x3 ;  /* 0x0000007f3a3a7211 */ /* 0x000fe200078f18ff */
[----:B------:R-:W-:Y:S01]  /*1c60*/  IMAD.WIDE.U32 R24, R16, R2, R24 ;  /* 0x0000000210187225 */ /* 0x000fe200078e0018 */
[----:B------:R-:W-:Y:S02]  /*1c70*/  IADD3.X R87, R87, UR13, RZ, P0, !PT ;  /* 0x0000000d57577c10 */ /* 0x000fe400087fe4ff */
[----:B------:R-:W-:Y:S01]  /*1c80*/  LOP3.LUT R2, R58, 0xfffffff8, RZ, 0xc0, !PT ;  /* 0xfffffff83a027812 */ /* 0x000fe200078ec0ff */
[----:B------:R-:W-:Y:S01]  /*1c90*/  IMAD R6, R16, R3, R6 ;  /* 0x0000000310067224 */ /* 0x000fe200078e0206 */
[----:B------:R-:W-:Y:S01]  /*1ca0*/  ISETP.GT.AND P0, PT, R133, R82, PT ;  /* 0x000000528500720c */ /* 0x000fe20003f04270 */
[----:B------:R-:W-:Y:S01]  /*1cb0*/  IMAD.IADD R52, R135, 0x1, R11 ;  /* 0x0000000187347824 */ /* 0x000fe200078e020b */
[C---:B------:R-:W-:Y:S01]  /*1cc0*/  LEA R84, P1, R134.reuse, UR4, 0x1 ;  /* 0x0000000486547c11 */ /* 0x040fe2000f8208ff */
[----:B------:R-:W-:Y:S01]  /*1cd0*/  IMAD.IADD R127, R127, 0x1, -R2 ;  /* 0x000000017f7f7824 */ /* 0x000fe200078e0a02 */
[----:B------:R-:W-:Y:S01]  /*1ce0*/  IADD3 R3, R25, R6, RZ ;  /* 0x0000000619037210 */ /* 0x000fe20007ffe0ff */
[----:B------:R-:W-:Y:S01]  /*1cf0*/  IMAD.MOV.U32 R2, RZ, RZ, R24 ;  /* 0x000000ffff027224 */ /* 0x000fe200078e0018 */
[----:B------:R-:W-:Y:S01]  /*1d00*/  SHF.L.U64.HI R83, R134, 0x1, R52 ;  /* 0x0000000186537819 */ /* 0x000fe20000010234 */
[----:B------:R-:W-:-:S02]  /*1d10*/  IMAD.MOV.U32 R200, RZ, RZ, R84 ;  /* 0x000000ffffc87224 */ /* 0x000fc400078e0054 */
[----:B------:R-:W-:Y:S01]  /*1d20*/  IMAD.WIDE.U32 R136, R136, UR10, R2 ;  /* 0x0000000a88887c25 */ /* 0x000fe2000f8e0002 */
[----:B------:R-:W-:-:S03]  /*1d30*/  IADD3.X R83, R83, UR5, RZ, P1, !PT ;  /* 0x0000000553537c10 */ /* 0x000fc60008ffe4ff */
[----:B------:R-:W-:Y:S01]  /*1d40*/  IMAD.MOV.U32 R202, RZ, RZ, R86 ;  /* 0x000000ffffca7224 */ /* 0x000fe200078e0056 */
[----:B------:R-:W-:Y:S01]  /*1d50*/  IADD3 R139, R137, R139, RZ ;  /* 0x0000008b898b7210 */ /* 0x000fe20007ffe0ff */
[----:B------:R-:W-:Y:S02]  /*1d60*/  IMAD.MOV.U32 R199, RZ, RZ, R83 ;  /* 0x000000ffffc77224 */ /* 0x000fe400078e0053 */
[----:B------:R-:W-:Y:S01]  /*1d70*/  IMAD.MOV.U32 R203, RZ, RZ, R87 ;  /* 0x000000ffffcb7224 */ /* 0x000fe200078e0057 */
[----:B------:R-:W-:Y:S01]  /*1d80*/  @!P5 MOV R5, RZ ;  /* 0x000000ff0005d202 */ /* 0x000fe20000000f00 */
[----:B------:R-:W-:Y:S06]  /*1d90*/  @!P0 BRA `(.L_x_3575) ;  /* 0x0000008800b88947 */ /* 0x000fec0003800000 */
[----:B------:R-:W1:Y:S01]  /*1da0*/  LDC.64 R2, c[0x0][0x338] ;  /* 0x0000ce00ff027b82 */ /* 0x000e620000000a00 */
[----:B------:R-:W-:Y:S01]  /*1db0*/  ULDC.64 UR10, c[0x0][0x330] ;  /* 0x0000cc00000a7ab9 */ /* 0x000fe20000000a00 */
[----:B------:R-:W-:Y:S01]  /*1dc0*/  ULDC.64 UR4, c[0x0][0x328] ;  /* 0x0000ca0000047ab9 */ /* 0x000fe20000000a00 */
[----:B------:R-:W-:Y:S01]  /*1dd0*/  IMAD R0, R7, UR10, RZ ;  /* 0x0000000a07007c24 */ /* 0x000fe2000f8e02ff */
[----:B------:R-:W-:Y:S01]  /*1de0*/  LEA R4, R133, 0xffffffc0, 0x6 ;  /* 0xffffffc085047811 */ /* 0x000fe200078e30ff */
[----:B------:R-:W-:Y:S01]  /*1df0*/  IMAD R6, R7, UR4, RZ ;  /* 0x0000000407067c24 */ /* 0x000fe2000f8e02ff */
[----:B------:R-:W-:Y:S01]  /*1e00*/  SHF.R.S32.HI R10, RZ, 0x1f, R79 ;  /* 0x0000001fff0a7819 */ /* 0x000fe2000001144f */
[C---:B------:R-:W-:Y:S01]  /*1e10*/  IMAD.WIDE.U32 R12, R9.reuse, UR10, R18 ;  /* 0x0000000a090c7c25 */ /* 0x040fe2000f8e0012 */
[----:B------:R-:W-:Y:S01]  /*1e20*/  ULDC.64 UR12, c[0x0][0x350] ;  /* 0x0000d400000c7ab9 */ /* 0x000fe20000000a00 */
[----:B------:R-:W2:Y:S01]  /*1e30*/  LDC R81, c[0x0][0x340] ;  /* 0x0000d000ff517b82 */ /* 0x000ea20000000800 */
[----:B------:R-:W-:Y:S01]  /*1e40*/  IADD3 R61, R206, 0x10, RZ ;  /* 0x00000010ce3d7810 */ /* 0x000fe20007ffe0ff */
[C---:B------:R-:W-:Y:S01]  /*1e50*/  IMAD R7, R9.reuse, UR11, R0 ;  /* 0x0000000b09077c24 */ /* 0x040fe2000f8e0200 */
[----:B------:R-:W-:Y:S01]  /*1e60*/  IADD3 R0, P1, P0, R4, R206, -R79 ;  /* 0x000000ce04007210 */ /* 0x000fe2000783e84f */
[C---:B------:R-:W-:Y:S01]  /*1e70*/  IMAD.WIDE.U32 R14, R9.reuse, UR4, R18 ;  /* 0x00000004090e7c25 */ /* 0x040fe2000f8e0012 */
[----:B------:R-:W-:Y:S01]  /*1e80*/  ULDC.64 UR10, c[0x0][0x348] ;  /* 0x0000d200000a7ab9 */ /* 0x000fe20000000a00 */
[----:B------:R-:W-:Y:S01]  /*1e90*/  ULDC.U8 UR20, c[0x0][0x3c3] ;  /* 0x0000f0c000147ab9 */ /* 0x000fe20000000000 */
[----:B------:R-:W-:Y:S01]  /*1ea0*/  ULDC UR19, c[0x0][0x2e0] ;  /* 0x0000b80000137ab9 */ /* 0x000fe20000000800 */
[----:B------:R-:W-:Y:S01]  /*1eb0*/  IMAD R6, R9, UR5, R6 ;  /* 0x0000000509067c24 */ /* 0x000fe2000f8e0206 */
[----:B------:R-:W-:Y:S01]  /*1ec0*/  SHF.R.S32.HI R9, RZ, 0x1f, R4 ;  /* 0x0000001fff097819 */ /* 0x000fe20000011404 */
[----:B------:R-:W-:Y:S01]  /*1ed0*/  ULDC.64 UR4, c[0x0][0x340] ;  /* 0x0000d00000047ab9 */ /* 0x000fe20000000a00 */
[----:B------:R-:W-:Y:S01]  /*1ee0*/  IMAD.IADD R13, R13, 0x1, R7 ;  /* 0x000000010d0d7824 */ /* 0x000fe200078e0207 */
[----:B------:R-:W-:Y:S01]  /*1ef0*/  USHF.L.U64.HI UR23, UR4, 0x5, UR5 ;  /* 0x0000000504177899 */ /* 0x000fe20008010205 */
[----:B------:R-:W-:Y:S01]  /*1f00*/  IADD3.X R9, R9, R207, ~R10, P1, P0 ;  /* 0x000000cf09097210 */ /* 0x000fe20000fe0c0a */
[----:B------:R-:W-:Y:S01]  /*1f10*/  IMAD.IADD R15, R15, 0x1, R6 ;  /* 0x000000010f0f7824 */ /* 0x000fe200078e0206 */
[----:B------:R-:W-:Y:S01]  /*1f20*/  USHF.L.U32 UR24, UR4, 0x5, URZ ;  /* 0x0000000504187899 */ /* 0x000fe2000800063f */
[----:B------:R-:W-:Y:S01]  /*1f30*/  IMAD.WIDE.U32 R12, R0, UR4, R12 ;  /* 0x00000004000c7c25 */ /* 0x000fe2000f8e000c */
[----:B------:R-:W-:Y:S01]  /*1f40*/  USHF.L.U64.HI UR21, UR4, 0x4, UR5 ;  /* 0x0000000404157899 */ /* 0x000fe20008010205 */
[----:B-1----:R-:W-:Y:S01]  /*1f50*/  SHF.L.U64.HI R88, R2, 0x4, R3 ;  /* 0x0000000402587819 */ /* 0x002fe20000010203 */
[----:B------:R-:W-:Y:S01]  /*1f60*/  USHF.L.U32 UR22, UR4, 0x4, URZ ;  /* 0x0000000404167899 */ /* 0x000fe2000800063f */
[C---:B------:R-:W-:Y:S01]  /*1f70*/  IMAD R7, R9.reuse, UR4, RZ ;  /* 0x0000000409077c24 */ /* 0x040fe2000f8e02ff */
[----:B------:R-:W-:Y:S01]  /*1f80*/  UIMAD.WIDE.U32 UR26, UR4, 0x60, URZ ;  /* 0x00000060041a78a5 */ /* 0x000fe2000f8e003f */
[-C--:B------:R-:W-:Y:S01]  /*1f90*/  IMAD R6, R9, R2.reuse, RZ ;  /* 0x0000000209067224 */ /* 0x080fe200078e02ff */
[----:B------:R-:W-:Y:S01]  /*1fa0*/  UIMAD UR25, UR5, 0x60, URZ ;  /* 0x00000060051978a4 */ /* 0x000fe2000f8e023f */
[----:B------:R-:W-:Y:S01]  /*1fb0*/  IMAD R10, R0, UR5, R7 ;  /* 0x00000005000a7c24 */ /* 0x000fe2000f8e0207 */
[----:B------:R-:W-:Y:S01]  /*1fc0*/  SHF.L.U64.HI R90, R2, 0x5, R3 ;  /* 0x00000005025a7819 */ /* 0x000fe20000010203 */
[C---:B------:R-:W-:Y:S01]  /*1fd0*/  IMAD R6, R0.reuse, R3, R6 ;  /* 0x0000000300067224 */ /* 0x040fe200078e0206 */
[----:B------:R-:W-:Y:S01]  /*1fe0*/  ULDC.64 UR4, c[0x0][0x358] ;  /* 0x0000d60000047ab9 */ /* 0x000fe20000000a00 */
[----:B------:R-:W-:Y:S01]  /*1ff0*/  IMAD.WIDE.U32 R14, R0, R2, R14 ;  /* 0x00000002000e7225 */ /* 0x000fe200078e000e */
[----:B--2---:R-:W-:Y:S01]  /*2000*/  LEA R81, -R81, RZ, 0x6 ;  /* 0x000000ff51517211 */ /* 0x004fe200078e31ff */
[----:B------:R-:W-:-:S02]  /*2010*/  USHF.L.U64.HI UR21, UR22, 0x1, UR21 ;  /* 0x0000000116157899 */ /* 0x000fc40008010215 */
[----:B------:R-:W-:Y:S01]  /*2020*/  IMAD.IADD R11, R13, 0x1, R10 ;  /* 0x000000010d0b7824 */ /* 0x000fe200078e020a */
[----:B------:R-:W-:Y:S01]  /*2030*/  MOV R13, R133 ;  /* 0x00000085000d7202 */ /* 0x000fe20000000f00 */
[----:B------:R-:W-:Y:S01]  /*2040*/  IMAD R111, R113, UR12, RZ ;  /* 0x0000000c716f7c24 */ /* 0x000fe2000f8e02ff */
[----:B------:R-:W-:Y:S01]  /*2050*/  USHF.L.U64.HI UR23, UR24, 0x1, UR23 ;  /* 0x0000000118177899 */ /* 0x000fe20008010217 */
[----:B------:R-:W-:Y:S01]  /*2060*/  IMAD.IADD R7, R15, 0x1, R6 ;  /* 0x000000010f077824 */ /* 0x000fe200078e0206 */
[----:B------:R-:W-:Y:S01]  /*2070*/  IADD3 R15, R18, 0x40, RZ ;  /* 0x00000040120f7810 */ /* 0x000fe20007ffe0ff */
[----:B------:R-:W-:Y:S01]  /*2080*/  IMAD.MOV.U32 R10, RZ, RZ, R12 ;  /* 0x000000ffff0a7224 */ /* 0x000fe200078e000c */
[----:B------:R-:W-:Y:S01]  /*2090*/  ULDC.64 UR16, c[0x0][0x250] ;  /* 0x0000940000107ab9 */ /* 0x000fe20000000a00 */
[----:B------:R-:W-:Y:S01]  /*20a0*/  IMAD R113, R113, UR10, RZ ;  /* 0x0000000a71717c24 */ /* 0x000fe2000f8e02ff */
[----:B------:R-:W-:Y:S01]  /*20b0*/  USHF.L.U32 UR22, UR22, 0x1, URZ ;  /* 0x0000000116167899 */ /* 0x000fe2000800063f */
[----:B------:R-:W-:Y:S01]  /*20c0*/  IMAD.IADD R4, R4, 0x1, R5 ;  /* 0x0000000104047824 */ /* 0x000fe200078e0205 */
[----:B------:R-:W-:Y:S01]  /*20d0*/  USHF.L.U32 UR24, UR24, 0x1, URZ ;  /* 0x0000000118187899 */ /* 0x000fe2000800063f */
[----:B------:R-:W-:Y:S01]  /*20e0*/  IMAD.MOV.U32 R6, RZ, RZ, R14 ;  /* 0x000000ffff067224 */ /* 0x000fe200078e000e */
[----:B------:R-:W-:Y:S01]  /*20f0*/  UIADD3 UR25, UR27, UR25, URZ ;  /* 0x000000191b197290 */ /* 0x000fe2000fffe03f */
[----:B------:R-:W-:Y:S01]  /*2100*/  IMAD R45, R206, R125, R124 ;  /* 0x0000007dce2d7224 */ /* 0x000fe200078e027c */
[----:B------:R-:W-:Y:S01]  /*2110*/  ULDC.64 UR14, c[0x0][0x238] ;  /* 0x00008e00000e7ab9 */ /* 0x000fe20000000a00 */
[----:B------:R-:W-:-:S02]  /*2120*/  IMAD R111, R8, UR13, R111 ;  /* 0x0000000d086f7c24 */ /* 0x000fc4000f8e026f */
[----:B------:R-:W-:Y:S01]  /*2130*/  IMAD.WIDE.U32 R10, R8, UR12, R10 ;  /* 0x0000000c080a7c25 */ /* 0x000fe2000f8e000a */
[----:B------:R-:W-:-:S03]  /*2140*/  ULDC.64 UR12, c[0x0][0x320] ;  /* 0x0000c800000c7ab9 */ /* 0x000fc60000000a00 */
[----:B------:R-:W-:Y:S01]  /*2150*/  IMAD R113, R8, UR11, R113 ;  /* 0x0000000b08717c24 */ /* 0x000fe2000f8e0271 */
[----:B------:R-:W-:Y:S01]  /*2160*/  IADD3 R111, R11, R111, RZ ;  /* 0x0000006f0b6f7210 */ /* 0x000fe20007ffe0ff */
[----:B------:R-:W-:Y:S01]  /*2170*/  IMAD R4, R125, R4, RZ ;  /* 0x000000047d047224 */ /* 0x000fe200078e02ff */
[----:B------:R-:W-:Y:S01]  /*2180*/  LEA R114, P1, R10, UR12, 0x1 ;  /* 0x0000000c0a727c11 */ /* 0x000fe2000f8208ff */
[----:B------:R-:W-:Y:S01]  /*2190*/  IMAD.WIDE.U32 R8, R8, UR10, R6 ;  /* 0x0000000a08087c25 */ /* 0x000fe2000f8e0006 */
[----:B------:R-:W-:Y:S02]  /*21a0*/  ULDC.64 UR10, c[0x0][0x318] ;  /* 0x0000c600000a7ab9 */ /* 0x000fe40000000a00 */
[----:B------:R-:W-:Y:S01]  /*21b0*/  SHF.R.S32.HI R121, RZ, 0x1f, R4 ;  /* 0x0000001fff797819 */ /* 0x000fe20000011404 */
[----:B------:R-:W-:Y:S01]  /*21c0*/  IMAD.IADD R6, R124, 0x1, R45 ;  /* 0x000000017c067824 */ /* 0x000fe200078e022d */
[----:B------:R-:W-:Y:S01]  /*21d0*/  IADD3 R0, P0, R4, R45, RZ ;  /* 0x0000002d04007210 */ /* 0x000fe20007f1e0ff */
[----:B------:R-:W-:Y:S01]  /*21e0*/  IMAD.IADD R113, R9, 0x1, R113 ;  /* 0x0000000109717824 */ /* 0x000fe200078e0271 */
[----:B------:R-:W-:Y:S01]  /*21f0*/  LEA.HI.X R111, R10, UR13, R111, 0x1, P1 ;  /* 0x0000000d0a6f7c11 */ /* 0x000fe200088f0c6f */
[----:B------:R-:W-:Y:S01]  /*2200*/  IMAD.SHL.U32 R89, R2, 0x10, RZ ;  /* 0x0000001002597824 */ /* 0x000fe200078e00ff */
[----:B------:R-:W-:Y:S01]  /*2210*/  IADD3 R4, P2, R4, R6, RZ ;  /* 0x0000000604047210 */ /* 0x000fe20007f5e0ff */
[----:B------:R-:W-:Y:S01]  /*2220*/  IMAD.SHL.U32 R80, R125, 0x10, RZ ;  /* 0x000000107d507824 */ /* 0x000fe200078e00ff */
[-C--:B------:R-:W-:Y:S01]  /*2230*/  LEA.HI.X.SX32 R45, R45, R121.reuse, 0x1, P0 ;  /* 0x000000792d2d7211 */ /* 0x080fe200000f0eff */
[----:B------:R-:W-:Y:S01]  /*2240*/  IMAD.SHL.U32 R110, R143, 0x20, RZ ;  /* 0x000000208f6e7824 */ /* 0x000fe200078e00ff */
[----:B------:R-:W-:Y:S01]  /*2250*/  LEA.HI.X.SX32 R121, R6, R121, 0x1, P2 ;  /* 0x0000007906797211 */ /* 0x000fe200010f0eff */
[----:B------:R-:W-:Y:S01]  /*2260*/  VIADD R75, R80, 0x40 ;  /* 0x00000040504b7836 */ /* 0x000fe20000000000 */
[----:B------:R-:W-:Y:S01]  /*2270*/  LEA R116, P0, R8, UR10, 0x1 ;  /* 0x0000000a08747c11 */ /* 0x000fe2000f8008ff */
[----:B------:R-:W-:Y:S01]  /*2280*/  VIADD R71, R80, 0x80 ;  /* 0x0000008050477836 */ /* 0x000fe20000000000 */
[C---:B------:R-:W-:Y:S01]  /*2290*/  SHF.L.U64.HI R121, R4.reuse, 0x1, R121 ;  /* 0x0000000104797819 */ /* 0x040fe20000010279 */
[----:B------:R-:W-:Y:S01]  /*22a0*/  IMAD.SHL.U32 R4, R4, 0x2, RZ ;  /* 0x0000000204047824 */ /* 0x000fe200078e00ff */
[----:B------:R-:W-:Y:S01]  /*22b0*/  LEA.HI.X R113, R8, UR11, R113, 0x1, P0 ;  /* 0x0000000b08717c11 */ /* 0x000fe200080f0c71 */
[----:B------:R-:W-:Y:S01]  /*22c0*/  ULDC.64 UR10, c[0x0][0x360] ;  /* 0x0000d800000a7ab9 */ /* 0x000fe20000000a00 */
[----:B------:R-:W-:Y:S01]  /*22d0*/  SHF.L.U64.HI R45, R0, 0x1, R45 ;  /* 0x00000001002d7819 */ /* 0x000fe2000001022d */
[----:B------:R-:W-:Y:S01]  /*22e0*/  IMAD.WIDE.U32 R16, R142, 0x20, RZ ;  /* 0x000000208e107825 */ /* 0x000fe200078e00ff */
[----:B------:R-:W-:Y:S01]  /*22f0*/  IADD3 R118, P4, R4, UR10, RZ ;  /* 0x0000000a04767c10 */ /* 0x000fe2000ff9e0ff */
[----:B------:R-:W-:Y:S01]  /*2300*/  ULDC.64 UR12, c[0x0][0x230] ;  /* 0x00008c00000c7ab9 */ /* 0x000fe20000000a00 */
[----:B------:R-:W-:Y:S01]  /*2310*/  SHF.L.U32 R0, R0, 0x1, RZ ;  /* 0x0000000100007819 */ /* 0x000fe200000006ff */
[----:B------:R-:W-:Y:S01]  /*2320*/  IMAD.IADD R67, R80, 0x1, R71 ;  /* 0x0000000150437824 */ /* 0x000fe200078e0247 */
[----:B------:R-:W-:Y:S01]  /*2330*/  IADD3 R120, P2, R4, UR4, RZ ;  /* 0x0000000404787c10 */ /* 0x000fe2000ff5e0ff */
[----:B------:R-:W-:Y:S01]  /*2340*/  IMAD.SHL.U32 R5, R145, 0x20, RZ ;  /* 0x0000002091057824 */ /* 0x000fe200078e00ff */
[----:B------:R-:W-:Y:S01]  /*2350*/  IADD3.X R119, R121, UR11, RZ, P4, !PT ;  /* 0x0000000b79777c10 */ /* 0x000fe2000a7fe4ff */
[----:B------:R-:W-:Y:S01]  /*2360*/  IMAD R7, R143, 0x60, RZ ;  /* 0x000000608f077824 */ /* 0x000fe200078e02ff */
[C---:B------:R-:W-:Y:S01]  /*2370*/  IADD3 R20, P1, R0.reuse, UR10, RZ ;  /* 0x0000000a00147c10 */ /* 0x040fe2000ff3e0ff */
[----:B------:R-:W-:Y:S01]  /*2380*/  IMAD.SHL.U32 R77, R125, 0x20, RZ ;  /* 0x000000207d4d7824 */ /* 0x000fe200078e00ff */
[----:B------:R-:W-:Y:S01]  /*2390*/  IADD3.X R121, R121, UR5, RZ, P2, !PT ;  /* 0x0000000579797c10 */ /* 0x000fe200097fe4ff */
[----:B------:R-:W-:Y:S01]  /*23a0*/  IMAD R73, R125, 0x30, RZ ;  /* 0x000000307d497824 */ /* 0x000fe200078e02ff */
[----:B------:R-:W-:Y:S01]  /*23b0*/  IADD3 R44, P0, R0, UR4, RZ ;  /* 0x00000004002c7c10 */ /* 0x000fe2000ff1e0ff */
[----:B------:R-:W-:Y:S01]  /*23c0*/  IMAD.WIDE.U32 R144, R144, 0x20, RZ ;  /* 0x0000002090907825 */ /* 0x000fe200078e00ff */
[----:B------:R-:W-:Y:S01]  /*23d0*/  IADD3 R99, P2, R54, R54, RZ ;  /* 0x0000003636637210 */ /* 0x000fe20007f5e0ff */
[----:B------:R-:W-:Y:S01]  /*23e0*/  ULDC UR4, c[0x0][0x2e0] ;  /* 0x0000b80000047ab9 */ /* 0x000fe20000000800 */
[C---:B------:R-:W-:Y:S01]  /*23f0*/  IADD3.X R21, R45.reuse, UR11, RZ, P1, !PT ;  /* 0x0000000b2d157c10 */ /* 0x040fe20008ffe4ff */
[----:B------:R-:W-:Y:S01]  /*2400*/  IMAD.WIDE.U32 R142, R142, 0x60, RZ ;  /* 0x000000608e8e7825 */ /* 0x000fe200078e00ff */
[----:B------:R-:W-:Y:S01]  /*2410*/  IADD3.X R45, R45, UR5, RZ, P0, !PT ;  /* 0x000000052d2d7c10 */ /* 0x000fe200087fe4ff */
[----:B------:R-:W-:Y:S01]  /*2420*/  ULDC UR5, c[0x0][0x2e0] ;  /* 0x0000b80000057ab9 */ /* 0x000fe20000000800 */
[----:B------:R-:W-:Y:S01]  /*2430*/  IADD3 R95, P1, R99, 0x40, RZ ;  /* 0x00000040635f7810 */ /* 0x000fe20007f3e0ff */
[----:B------:R-:W-:Y:S01]  /*2440*/  IMAD.SHL.U32 R91, R2, 0x20, RZ ;  /* 0x00000020025b7824 */ /* 0x000fe200078e00ff */
[----:B------:R-:W-:Y:S01]  /*2450*/  IADD3.X R100, R53, R53, RZ, P2, !PT ;  /* 0x0000003535647210 */ /* 0x000fe200017fe4ff */
[C---:B------:R-:W-:Y:S01]  /*2460*/  VIADD R60, R206.reuse, 0x20 ;  /* 0x00000020ce3c7836 */ /* 0x040fe20000000000 */
[----:B------:R-:W-:Y:S01]  /*2470*/  IADD3 R99, P0, R99, 0x80, RZ ;  /* 0x0000008063637810 */ /* 0x000fe20007f1e0ff */
[----:B------:R-:W-:Y:S01]  /*2480*/  VIADD R59, R206, 0x30 ;  /* 0x00000030ce3b7836 */ /* 0x000fe20000000000 */
[----:B------:R-:W-:Y:S01]  /*2490*/  IADD3 R103, P2, R54, R95, RZ ;  /* 0x0000005f36677210 */ /* 0x000fe20007f5e0ff */
[--C-:B------:R-:W-:Y:S01]  /*24a0*/  IMAD.X R96, RZ, RZ, R100.reuse, P1 ;  /* 0x000000ffff607224 */ /* 0x100fe200008e0664 */
[----:B------:R-:W-:Y:S01]  /*24b0*/  IADD3 R69, R80, R75, RZ ;  /* 0x0000004b50457210 */ /* 0x000fe20007ffe0ff */
[----:B------:R-:W-:Y:S01]  /*24c0*/  IMAD.X R100, RZ, RZ, R100, P0 ;  /* 0x000000ffff647224 */ /* 0x000fe200000e0664 */
[----:B------:R-:W-:Y:S01]  /*24d0*/  IADD3 R98, P0, R89, R89, RZ ;  /* 0x0000005959627210 */ /* 0x000fe20007f1e0ff */
[C---:B------:R-:W-:Y:S01]  /*24e0*/  IMAD.X R104, R53.reuse, 0x1, R96, P2 ;  /* 0x0000000135687824 */ /* 0x040fe200010e0660 */
[----:B------:R-:W-:Y:S01]  /*24f0*/  IADD3 R107, P1, R54, R99, RZ ;  /* 0x00000063366b7210 */ /* 0x000fe20007f3e0ff */
[----:B------:R-:W-:Y:S01]  /*2500*/  IMAD.IADD R65, R80, 0x1, R69 ;  /* 0x0000000150417824 */ /* 0x000fe200078e0245 */
[----:B------:R-:W-:Y:S01]  /*2510*/  IADD3 R94, P4, R98, 0x40, RZ ;  /* 0x00000040625e7810 */ /* 0x000fe20007f9e0ff */
[--C-:B------:R-:W-:Y:S01]  /*2520*/  IMAD.X R97, R88, 0x1, R88.reuse, P0 ;  /* 0x0000000158617824 */ /* 0x100fe200000e0658 */
[----:B------:R-:W-:Y:S01]  /*2530*/  IADD3 R98, P2, R98, 0x80, RZ ;  /* 0x0000008062627810 */ /* 0x000fe20007f5e0ff */
[----:B------:R-:W-:Y:S01]  /*2540*/  VIADD R14, R18, 0x80 ;  /* 0x00000080120e7836 */ /* 0x000fe20000000000 */
[----:B------:R-:W-:Y:S01]  /*2550*/  IADD3.X R108, R53, R100, RZ, P1, !PT ;  /* 0x00000064356c7210 */ /* 0x000fe20000ffe4ff */
[--C-:B------:R-:W-:Y:S01]  /*2560*/  IMAD.X R93, RZ, RZ, R97.reuse, P4 ;  /* 0x000000ffff5d7224 */ /* 0x100fe200020e0661 */
[----:B------:R-:W-:Y:S01]  /*2570*/  IADD3 R106, P0, R98, R89, RZ ;  /* 0x00000059626a7210 */ /* 0x000fe20007f1e0ff */
[----:B------:R-:W-:Y:S01]  /*2580*/  IMAD.X R97, RZ, RZ, R97, P2 ;  /* 0x000000ffff617224 */ /* 0x000fe200010e0661 */
[----:B------:R-:W-:Y:S01]  /*2590*/  IADD3 R110, R17, R110, RZ ;  /* 0x0000006e116e7210 */ /* 0x000fe20007ffe0ff */
[----:B------:R-:W-:Y:S01]  /*25a0*/  IMAD.IADD R92, R145, 0x1, R5 ;  /* 0x00000001915c7824 */ /* 0x000fe200078e0205 */
[----:B------:R-:W-:Y:S01]  /*25b0*/  IADD3 R63, R80, R67, RZ ;  /* 0x00000043503f7210 */ /* 0x000fe20007ffe0ff */
[----:B------:R-:W-:Y:S01]  /*25c0*/  IMAD.IADD R112, R143, 0x1, R7 ;  /* 0x000000018f707824 */ /* 0x000fe200078e0207 */
[----:B------:R-:W-:Y:S01]  /*25d0*/  IADD3 R102, P1, R94, R89, RZ ;  /* 0x000000595e667210 */ /* 0x000fe20007f3e0ff */
[----:B------:R-:W-:Y:S01]  /*25e0*/  IMAD.X R105, R97, 0x1, R88, P0 ;  /* 0x0000000161697824 */ /* 0x000fe200000e0658 */
[C---:B------:R-:W-:Y:S01]  /*25f0*/  SHF.L.U32 R109, R16.reuse, 0x1, RZ ;  /* 0x00000001106d7819 */ /* 0x040fe200000006ff */
[----:B------:R-:W-:Y:S01]  /*2600*/  ULDC.64 UR10, c[0x0][0x248] ;  /* 0x00009200000a7ab9 */ /* 0x000fe20000000a00 */
[----:B------:R-:W-:-:S02]  /*2610*/  SHF.L.U64.HI R110, R16, 0x1, R110 ;  /* 0x00000001106e7819 */ /* 0x000fc4000001026e */
[----:B------:R-:W-:Y:S02]  /*2620*/  SHF.R.S32.HI R78, RZ, 0x1f, R80 ;  /* 0x0000001fff4e7819 */ /* 0x000fe40000011450 */
[----:B------:R-:W-:Y:S02]  /*2630*/  SHF.R.S32.HI R76, RZ, 0x1f, R77 ;  /* 0x0000001fff4c7819 */ /* 0x000fe4000001144d */
[----:B------:R-:W-:Y:S02]  /*2640*/  SHF.R.S32.HI R72, RZ, 0x1f, R73 ;  /* 0x0000001fff487819 */ /* 0x000fe40000011449 */
[----:B------:R-:W-:Y:S02]  /*2650*/  SHF.R.S32.HI R74, RZ, 0x1f, R75 ;  /* 0x0000001fff4a7819 */ /* 0x000fe4000001144b */
[----:B------:R-:W-:Y:S02]  /*2660*/  SHF.R.S32.HI R70, RZ, 0x1f, R71 ;  /* 0x0000001fff467819 */ /* 0x000fe40000011447 */
[----:B------:R-:W-:-:S02]  /*2670*/  SHF.R.S32.HI R68, RZ, 0x1f, R69 ;  /* 0x0000001fff447819 */ /* 0x000fc40000011445 */
[----:B------:R-:W-:Y:S02]  /*2680*/  SHF.R.S32.HI R66, RZ, 0x1f, R67 ;  /* 0x0000001fff427819 */ /* 0x000fe40000011443 */
[----:B------:R-:W-:Y:S02]  /*2690*/  SHF.R.S32.HI R64, RZ, 0x1f, R65 ;  /* 0x0000001fff407819 */ /* 0x000fe40000011441 */
[----:B------:R-:W-:Y:S02]  /*26a0*/  SHF.R.S32.HI R62, RZ, 0x1f, R63 ;  /* 0x0000001fff3e7819 */ /* 0x000fe4000001143f */
[----:B------:R-:W-:-:S07]  /*26b0*/  IADD3.X R101, R93, R88, RZ, P1, !PT ;  /* 0x000000585d657210 */ /* 0x000fce0000ffe4ff */
.L_x_3621:
[----:B------:R-:W-:Y:S02]  /*26c0*/  IMAD.SHL.U32 R17, R13, 0x40, RZ ;  /* 0x000000400d117824 */ /* 0x000fe400078e00ff */
[----:B------:R-:W-:Y:S02]  /*26d0*/  IMAD.MOV.U32 R115, RZ, RZ, R111 ;  /* 0x000000ffff737224 */ /* 0x000fe400078e006f */
[----:B------:R-:W-:Y:S04]  /*26e0*/  VIADD R16, R17, 0xffffffc0 ;  /* 0xffffffc011107836 */ /* 0x000fe80000000000 */
[--C-:B------:R-:W-:Y:S02]  /*26f0*/  IMAD.IADD R132, R57, 0x1, -R16.reuse ;  /* 0x0000000139847824 */ /* 0x100fe400078e0a10 */
[----:B------:R-:W-:Y:S03]  /*2700*/  IMAD.IADD R130, R79, 0x1, -R16 ;  /* 0x000000014f827824 */ /* 0x000fe600078e0a10 */
[CC--:B------:R-:W-:Y:S02]  /*2710*/  ISETP.GE.AND P6, PT, R206.reuse, R132.reuse, PT ;  /* 0x00000084ce00720c */ /* 0x0c0fe40003fc6270 */
[C---:B------:R-:W-:Y:S02]  /*2720*/  ISETP.GE.AND P5, PT, R61.reuse, R132, PT ;  /* 0x000000843d00720c */ /* 0x040fe40003fa6270 */
[-C--:B------:R-:W-:Y:S02]  /*2730*/  ISETP.GE.AND P6, PT, R206, R130.reuse, !P6 ;  /* 0x00000082ce00720c */ /* 0x080fe400077c6270 */
[----:B------:R-:W-:Y:S02]  /*2740*/  ISETP.GE.AND P5, PT, R61, R130, !P5 ;  /* 0x000000823d00720c */ /* 0x000fe40006fa6270 */
[C---:B------:R-:W-:Y:S04]  /*2750*/  ISETP.GE.AND P1, PT, R60.reuse, R132, PT ;  /* 0x000000843c00720c */ /* 0x040fe80003f26270 */
[----:B------:R-:W-:Y:S05]  /*2760*/  ISETP.GE.AND P1, PT, R60, R130, !P1 ;  /* 0x000000823c00720c */ /* 0x000fea0004f26270 */
[----:B-1--4-:R-:W2:Y:S02]  /*2770*/  @P6 LDG.E.128 R24, desc[UR6][R114.64] ;  /* 0x0000000672186981 */ /* 0x012ea4000c1e1d00 */
[C---:B------:R-:W-:Y:S04]  /*2780*/  @P5 IADD3 R2, P0, R114.reuse, UR22, RZ ;  /* 0x0000001672025c10 */ /* 0x040fe8000ff1e0ff */
[----:B------:R-:W-:Y:S02]  /*2790*/  @P5 IADD3.X R3, R115, UR21, RZ, P0, !PT ;  /* 0x0000001573035c10 */ /* 0x000fe400087fe4ff */
[CC--:B------:R-:W-:Y:S04]  /*27a0*/  @P5 LEA R22, P0, R123.reuse, R86.reuse, 0x1 ;  /* 0x000000567b165211 */ /* 0x0c0fe800078008ff */
[----:B------:R-:W-:Y:S02]  /*27b0*/  @P5 LEA.HI.X R23, R123, R87, R122, 0x1, P0 ;  /* 0x000000577b175211 */ /* 0x000fe400000f0c7a */
[----:B------:R-:W-:Y:S04]  /*27c0*/  @P1 IADD3 R32, P0, R114, UR24, RZ ;  /* 0x0000001872201c10 */ /* 0x000fe8000ff1e0ff */
[----:B------:R-:W-:Y:S02]  /*27d0*/  @P1 IADD3.X R33, R115, UR23, RZ, P0, !PT ;  /* 0x0000001773211c10 */ /* 0x000fe400087fe4ff */
[----:B------:R-:W-:Y:S05]  /*27e0*/  @P1 IADD3 R34, P0, R109, R86, RZ ;  /* 0x000000566d221210 */ /* 0x000fea0007f1e0ff */
[--C-:B------:R-:W-:Y:S01]  /*27f0*/  @P1 IMAD.X R35, R110, 0x1, R87.reuse, P0 ;  /* 0x000000016e231824 */ /* 0x100fe200000e0657 */
[C---:B------:R-:W-:Y:S04]  /*2800*/  ISETP.GE.AND P0, PT, R59.reuse, R132, PT ;  /* 0x000000843b00720c */ /* 0x040fe80003f06270 */
[----:B------:R-:W-:Y:S01]  /*2810*/  ISETP.GE.AND P0, PT, R59, R130, !P0 ;  /* 0x000000823b00720c */ /* 0x000fe20004706270 */
[----:B--2---:R-:W-:Y:S04]  /*2820*/  @P6 STG.E.128 desc[UR6][R86.64], R24 ;  /* 0x0000001856006986 */ /* 0x004fe8000c101d06 */
[----:B------:R-:W2:Y:S04]  /*2830*/  @P6 LDG.E.128 R4, desc[UR6][R114.64+0x80] ;  /* 0x0000800672046981 */ /* 0x000ea8000c1e1d00 */
[----:B--2---:R1:W-:Y:S04]  /*2840*/  @P6 STG.E.128 desc[UR6][R86.64+0x80], R4 ;  /* 0x0000800456006986 */ /* 0x0043e8000c101d06 */
[----:B------:R-:W2:Y:S04]  /*2850*/  @P6 LDG.E.128 R8, desc[UR6][R114.64+0x100] ;  /* 0x0001000672086981 */ /* 0x000ea8000c1e1d00 */
[----:B--2---:R2:W-:Y:S04]  /*2860*/  @P6 STG.E.128 desc[UR6][R86.64+0x100], R8 ;  /* 0x0001000856006986 */ /* 0x0045e8000c101d06 */
[----:B------:R-:W3:Y:S04]  /*2870*/  @P5 LDG.E.128 R28, desc[UR6][R2.64] ;  /* 0x00000006021c5981 */ /* 0x000ee8000c1e1d00 */
[----:B---3--:R-:W-:Y:S04]  /*2880*/  @P5 STG.E.128 desc[UR6][R22.64], R28 ;  /* 0x0000001c16005986 */ /* 0x008fe8000c101d06 */
[----:B-1----:R-:W3:Y:S04]  /*2890*/  @P5 LDG.E.128 R4, desc[UR6][R2.64+0x80] ;  /* 0x0000800602045981 */ /* 0x002ee8000c1e1d00 */
[----:B---3--:R1:W-:Y:S04]  /*28a0*/  @P5 STG.E.128 desc[UR6][R22.64+0x80], R4 ;  /* 0x0000800416005986 */ /* 0x0083e8000c101d06 */
[----:B------:R3:W4:Y:S02]  /*28b0*/  @P5 LDG.E.128 R24, desc[UR6][R2.64+0x100] ;  /* 0x0001000602185981 */ /* 0x000724000c1e1d00 */
[----:B---3--:R-:W-:Y:S04]  /*28c0*/  @P0 IADD3 R2, P2, R114, UR26, RZ ;  /* 0x0000001a72020c10 */ /* 0x008fe8000ff5e0ff */
[----:B------:R-:W-:Y:S01]  /*28d0*/  @P0 IADD3.X R3, R115, UR25, RZ, P2, !PT ;  /* 0x0000001973030c10 */ /* 0x000fe200097fe4ff */
[----:B----4-:R3:W-:Y:S04]  /*28e0*/  @P5 STG.E.128 desc[UR6][R22.64+0x100], R24 ;  /* 0x0001001816005986 */ /* 0x0107e8000c101d06 */
[----:B--2---:R-:W2:Y:S04]  /*28f0*/  @P1 LDG.E.128 R8, desc[UR6][R32.64] ;  /* 0x0000000620081981 */ /* 0x004ea8000c1e1d00 */
[----:B--2---:R2:W-:Y:S04]  /*2900*/  @P1 STG.E.128 desc[UR6][R34.64], R8 ;  /* 0x0000000822001986 */ /* 0x0045e8000c101d06 */
[----:B-1----:R-:W4:Y:S04]  /*2910*/  @P1 LDG.E.128 R4, desc[UR6][R32.64+0x80] ;  /* 0x0000800620041981 */ /* 0x002f28000c1e1d00 */
[----:B----4-:R1:W-:Y:S04]  /*2920*/  @P1 STG.E.128 desc[UR6][R34.64+0x80], R4 ;  /* 0x0000800422001986 */ /* 0x0103e8000c101d06 */
[----:B------:R-:W4:Y:S04]  /*2930*/  @P1 LDG.E.128 R28, desc[UR6][R32.64+0x100] ;  /* 0x00010006201c1981 */ /* 0x000f28000c1e1d00 */
[----:B----4-:R4:W-:Y:S01]  /*2940*/  @P1 STG.E.128 desc[UR6][R34.64+0x100], R28 ;  /* 0x0001001c22001986 */ /* 0x0109e2000c101d06 */
[----:B---3--:R-:W-:Y:S03]  /*2950*/  @P0 IADD3 R22, P1, R86, R142, RZ ;  /* 0x0000008e56160210 */ /* 0x008fe60007f3e0ff */
[----:B------:R-:W3:Y:S02]  /*2960*/  @P0 LDG.E.128 R24, desc[UR6][R2.64] ;  /* 0x0000000602180981 */ /* 0x000ee4000c1e1d00 */
[----:B------:R-:W-:Y:S01]  /*2970*/  @P0 IMAD.X R23, R112, 0x1, R87, P1 ;  /* 0x0000000170170824 */ /* 0x000fe200008e0657 */
[----:B------:R-:W-:Y:S04]  /*2980*/  ISETP.NE.AND P1, PT, RZ, UR4, PT ;  /* 0x00000004ff007c0c */ /* 0x000fe8000bf25270 */
[----:B---3--:R4:W-:Y:S04]  /*2990*/  @P0 STG.E.128 desc[UR6][R22.64], R24 ;  /* 0x0000001816000986 */ /* 0x0089e8000c101d06 */
[----:B--2---:R-:W2:Y:S04]  /*29a0*/  @P0 LDG.E.128 R8, desc[UR6][R2.64+0x80] ;  /* 0x0000800602080981 */ /* 0x004ea8000c1e1d00 */
[----:B--2---:R4:W-:Y:S04]  /*29b0*/  @P0 STG.E.128 desc[UR6][R22.64+0x80], R8 ;  /* 0x0000800816000986 */ /* 0x0049e8000c101d06 */
[----:B-1----:R-:W2:Y:S04]  /*29c0*/  @P0 LDG.E.128 R4, desc[UR6][R2.64+0x100] ;  /* 0x0001000602040981 */ /* 0x002ea8000c1e1d00 */
[----:B--2---:R4:W-:Y:S01]  /*29d0*/  @P0 STG.E.128 desc[UR6][R22.64+0x100], R4 ;  /* 0x0001000416000986 */ /* 0x0049e2000c101d06 */
[C---:B------:R-:W-:Y:S04]  /*29e0*/  LEA R114, P0, R81.reuse, R114, 0x1 ;  /* 0x0000007251727211 */ /* 0x040fe800078008ff */
[----:B------:R-:W-:Y:S01]  /*29f0*/  LEA.HI.X.SX32 R111, R81, R115, 0x1, P0 ;  /* 0x00000073516f7211 */ /* 0x000fe200000f0eff */
[----:B------:R-:W-:Y:S08]  /*2a00*/  @!P1 BRA `(.L_x_3576) ;  /* 0x0000007400549947 */ /* 0x000ff00003800000 */
[----:B------:R-:W-:Y:S11]  /*2a10*/  ISETP.NE.AND P0, PT, RZ, UR20, PT ;  /* 0x00000014ff007c0c */ /* 0x000ff6000bf05270 */
[----:B------:R-:W-:Y:S02]  /*2a20*/  @!UPT UIADD3 URZ, URZ, URZ, URZ ;  /* 0x0000003f3f3ff290 */ /* 0x000fe4000fffe03f */
[----:B------:R-:W-:Y:S05]  /*2a30*/  @!P0 BRA `(.L_x_3577) ;  /* 0x0000002800788947 */ /* 0x000fea0003800000 */
[CC--:B------:R-:W-:Y:S01]  /*2a40*/  ISETP.GE.AND P4, PT, R60.reuse, R132.reuse, PT ;  /* 0x000000843c00720c */ /* 0x0c0fe20003f86270 */
[----:B------:R-:W1:Y:S01]  /*2a50*/  LDC R3, c[0x0][0x2e0] ;  /* 0x0000b800ff037b82 */ /* 0x000e620000000800 */
[C---:B------:R-:W-:Y:S01]  /*2a60*/  ISETP.GE.AND P2, PT, R59.reuse, R132, PT ;  /* 0x000000843b00720c */ /* 0x040fe20003f46270 */
[----:B------:R-:W-:Y:S01]  /*2a70*/  BSSY B0, `(.L_x_3578) ;  /* 0x000009e000007945 */ /* 0x000fe20003800000 */
[-C--:B------:R-:W-:Y:S02]  /*2a80*/  ISETP.GE.AND P4, PT, R60, R130.reuse, !P4 ;  /* 0x000000823c00720c */ /* 0x080fe40006786270 */
[----:B------:R-:W-:Y:S01]  /*2a90*/  ISETP.GE.AND P2, PT, R59, R130, !P2 ;  /* 0x000000823b00720c */ /* 0x000fe20005746270 */
[----:B-1----:R-:W-:Y:S05]  /*2aa0*/  IMAD.U32 R3, R3, -0x20, RZ ;  /* 0xffffffe003037824 */ /* 0x002fea00078e00ff */
[C---:B------:R-:W-:Y:S02]  /*2ab0*/  LEA R51, P1, R3.reuse, R44, 0x1 ;  /* 0x0000002c03337211 */ /* 0x040fe400078208ff */
[C---:B------:R-:W-:Y:S02]  /*2ac0*/  LEA R49, P0, R3.reuse, R20, 0x1 ;  /* 0x0000001403317211 */ /* 0x040fe400078008ff */
[C---:B------:R-:W-:Y:S02]  /*2ad0*/  LEA.HI.X.SX32 R50, R3.reuse, R45, 0x1, P1 ;  /* 0x0000002d03327211 */ /* 0x040fe400008f0eff */
[----:B------:R-:W-:Y:S01]  /*2ae0*/  LEA.HI.X.SX32 R48, R3, R21, 0x1, P0 ;  /* 0x0000001503307211 */ /* 0x000fe200000f0eff */
[----:B------:R-:W-:Y:S08]  /*2af0*/  @!P6 BRA `(.L_x_3579) ;  /* 0x000000080054e947 */ /* 0x000ff00003800000 */
[----:B------:R-:W-:Y:S02]  /*2b00*/  ISETP.GE.AND P0, PT, R18, UR4, PT ;  /* 0x0000000412007c0c */ /* 0x000fe4000bf06270 */
[----:B------:R-:W-:Y:S02]  /*2b10*/  MOV R117, R113 ;  /* 0x0000007100757202 */ /* 0x000fe40000000f00 */
[----:B------:R-:W-:Y:S03]  /*2b20*/  ISETP.GE.AND P1, PT, R15, UR4, PT ;  /* 0x000000040f007c0c */ /* 0x000fe6000bf26270 */
[----:B----4-:R-:W2:Y:S08]  /*2b30*/  LDG.E.128 R24, desc[UR6][R116.64] ;  /* 0x0000000674187981 */ /* 0x010eb0000c1e1d00 */
[----:B------:R-:W3:Y:S06]  /*2b40*/  @!P0 LDG.E.64 R22, desc[UR6][R20.64] ;  /* 0x0000000614168981 */ /* 0x000eec000c1e1b00 */
[----:B------:R-:W4:Y:S01]  /*2b50*/  @!P0 LDG.E.64 R40, desc[UR6][R44.64] ;  /* 0x000000062c288981 */ /* 0x000f22000c1e1b00 */
[--C-:B---3--:R-:W-:Y:S01]  /*2b60*/  @!P0 HADD2.F32 R31, -RZ, R22.reuse.H0_H0 ;  /* 0x20000016ff1f8230 */ /* 0x108fe20000004100 */
[----:B--2---:R-:W-:Y:S01]  /*2b70*/  @!P0 MOV R28, R24 ;  /* 0x00000018001c8202 */ /* 0x004fe20000000f00 */
[----:B------:R-:W-:Y:S01]  /*2b80*/  @!P0 HADD2.F32 R29, -RZ, R22.H1_H1 ;  /* 0x30000016ff1d8230 */ /* 0x000fe20000004100 */
[----:B------:R-:W-:Y:S01]  /*2b90*/  @!P0 MOV R30, R25 ;  /* 0x00000019001e8202 */ /* 0x000fe20000000f00 */
[--C-:B------:R-:W-:Y:S02]  /*2ba0*/  @!P0 HADD2.F32 R22, -RZ, R23.reuse.H0_H0 ;  /* 0x20000017ff168230 */ /* 0x100fe40000004100 */
[--C-:B------:R-:W-:Y:S02]  /*2bb0*/  @!P0 HADD2.F32 R35, -RZ, R28.reuse.H1_H1 ;  /* 0x3000001cff238230 */ /* 0x100fe40000004100 */
[----:B------:R-:W-:Y:S02]  /*2bc0*/  @!P0 HADD2.F32 R28, -RZ, R28.H0_H0 ;  /* 0x2000001cff1c8230 */ /* 0x000fe40000004100 */
[--C-:B----4-:R-:W-:Y:S02]  /*2bd0*/  @!P0 HADD2.F32 R37, -RZ, R40.reuse.H0_H0 ;  /* 0x20000028ff258230 */ /* 0x110fe40000004100 */
[CC--:B------:R-:W-:Y:S01]  /*2be0*/  @!P0 FMUL.FTZ R43, R35.reuse, R31.reuse ;  /* 0x0000001f232b8220 */ /* 0x0c0fe20000410000 */
[----:B------:R-:W-:Y:S02]  /*2bf0*/  @!P0 HADD2.F32 R23, -RZ, R23.H1_H1 ;  /* 0x30000017ff178230 */ /* 0x000fe40000004100 */
[C---:B------:R-:W-:Y:S01]  /*2c00*/  @!P0 FMUL.FTZ R0, R28.reuse, R31 ;  /* 0x0000001f1c008220 */ /* 0x040fe20000410000 */
[----:B------:R-:W-:Y:S02]  /*2c10*/  @!P0 HADD2.F32 R39, -RZ, R40.H1_H1 ;  /* 0x30000028ff278230 */ /* 0x000fe40000004100 */
[----:B------:R-:W-:Y:S01]  /*2c20*/  @!P0 FFMA.FTZ R43, R28, R37, -R43 ;  /* 0x000000251c2b8223 */ /* 0x000fe2000001082b */
[--C-:B------:R-:W-:Y:S01]  /*2c30*/  @!P0 HADD2.F32 R36, -RZ, R41.reuse.H0_H0 ;  /* 0x20000029ff248230 */ /* 0x100fe20000004100 */
[----:B------:R-:W-:Y:S01]  /*2c40*/  @!P0 MOV R31, R26 ;  /* 0x0000001a001f8202 */ /* 0x000fe20000000f00 */
[----:B------:R-:W-:Y:S01]  /*2c50*/  @!P0 HADD2.F32 R41, -RZ, R41.H1_H1 ;  /* 0x30000029ff298230 */ /* 0x000fe20000004100 */
[----:B------:R-:W-:Y:S01]  /*2c60*/  @!P0 MOV R28, R27 ;  /* 0x0000001b001c8202 */ /* 0x000fe20000000f00 */
[----:B------:R-:W-:Y:S01]  /*2c70*/  @!P0 FFMA.FTZ R0, R35, R37, R0 ;  /* 0x0000002523008223 */ /* 0x000fe20000010000 */
[--C-:B------:R-:W-:Y:S02]  /*2c80*/  @!P0 HADD2.F32 R35, -RZ, R30.reuse.H1_H1 ;  /* 0x3000001eff238230 */ /* 0x100fe40000004100 */
[----:B------:R-:W-:Y:S02]  /*2c90*/  @!P0 HADD2.F32 R30, -RZ, R30.H0_H0 ;  /* 0x2000001eff1e8230 */ /* 0x000fe40000004100 */
[--C-:B------:R-:W-:Y:S02]  /*2ca0*/  @!P0 HADD2.F32 R34, -RZ, R31.reuse.H1_H1 ;  /* 0x3000001fff228230 */ /* 0x100fe40000004100 */
[----:B------:R-:W-:Y:S01]  /*2cb0*/  @!P0 FMUL.FTZ R47, R35, R29 ;  /* 0x0000001d232f8220 */ /* 0x000fe20000410000 */
[----:B------:R-:W-:Y:S01]  /*2cc0*/  @!P0 HADD2.F32 R31, -RZ, R31.H0_H0 ;  /* 0x2000001fff1f8230 */ /* 0x000fe20000004100 */
[----:B------:R-:W-:Y:S01]  /*2cd0*/  @!P0 F2FP.F16.F32.PACK_AB R43, R0, R43 ;  /* 0x0000002b002b823e */ /* 0x000fe200000000ff */
[--C-:B------:R-:W-:Y:S02]  /*2ce0*/  @!P0 HADD2.F32 R37, -RZ, R28.reuse.H1_H1 ;  /* 0x3000001cff258230 */ /* 0x100fe40000004100 */
[----:B------:R-:W-:Y:S01]  /*2cf0*/  @!P0 FMUL.FTZ R2, R30, R29 ;  /* 0x0000001d1e028220 */ /* 0x000fe20000410000 */
[----:B------:R-:W-:Y:S01]  /*2d00*/  @!P0 HADD2.F32 R28, -RZ, R28.H0_H0 ;  /* 0x2000001cff1c8230 */ /* 0x000fe20000004100 */
[----:B------:R-:W-:Y:S01]  /*2d10*/  @!P0 MOV R24, R43 ;  /* 0x0000002b00188202 */ /* 0x000fe20000000f00 */
[-C--:B------:R-:W-:Y:S01]  /*2d20*/  @!P0 FMUL.FTZ R3, R31, R22.reuse ;  /* 0x000000161f038220 */ /* 0x080fe20000410000 */
[----:B------:R-:W-:Y:S01]  /*2d30*/  @!P0 FMUL.FTZ R38, R34, R22 ;  /* 0x0000001622268220 */ /* 0x000fe20000410000 */
[-C--:B------:R-:W-:Y:S01]  /*2d40*/  @!P0 FMUL.FTZ R85, R37, R23.reuse ;  /* 0x0000001725558220 */ /* 0x080fe20000410000 */
[----:B------:R-:W-:Y:S01]  /*2d50*/  @!P0 FMUL.FTZ R4, R28, R23 ;  /* 0x000000171c048220 */ /* 0x000fe20000410000 */
[-C--:B------:R-:W-:Y:S01]  /*2d60*/  @!P0 FFMA.FTZ R2, R35, R39.reuse, R2 ;  /* 0x0000002723028223 */ /* 0x080fe20000010002 */
[----:B------:R-:W-:Y:S01]  /*2d70*/  @!P0 FFMA.FTZ R47, R30, R39, -R47 ;  /* 0x000000271e2f8223 */ /* 0x000fe2000001082f */
[-C--:B------:R-:W-:Y:S01]  /*2d80*/  @!P0 FFMA.FTZ R3, R34, R36.reuse, R3 ;  /* 0x0000002422038223 */ /* 0x080fe20000010003 */
[----:B------:R-:W-:Y:S01]  /*2d90*/  @!P0 FFMA.FTZ R38, R31, R36, -R38 ;  /* 0x000000241f268223 */ /* 0x000fe20000010826 */
[-C--:B------:R-:W-:Y:S01]  /*2da0*/  @!P0 FFMA.FTZ R85, R28, R41.reuse, -R85 ;  /* 0x000000291c558223 */ /* 0x080fe20000010855 */
[----:B------:R-:W-:Y:S01]  /*2db0*/  @!P0 FFMA.FTZ R4, R37, R41, R4 ;  /* 0x0000002925048223 */ /* 0x000fe20000010004 */
[----:B------:R-:W-:Y:S02]  /*2dc0*/  @!P0 F2FP.F16.F32.PACK_AB R42, R2, R47 ;  /* 0x0000002f022a823e */ /* 0x000fe400000000ff */
[----:B------:R-:W-:Y:S02]  /*2dd0*/  @!P0 F2FP.F16.F32.PACK_AB R38, R3, R38 ;  /* 0x000000260326823e */ /* 0x000fe400000000ff */
[----:B------:R-:W-:Y:S02]  /*2de0*/  @!P0 F2FP.F16.F32.PACK_AB R47, R4, R85 ;  /* 0x00000055042f823e */ /* 0x000fe400000000ff */
[----:B------:R-:W-:Y:S02]  /*2df0*/  @!P0 MOV R25, R42 ;  /* 0x0000002a00198202 */ /* 0x000fe40000000f00 */
[----:B------:R-:W-:Y:S02]  /*2e00*/  @!P0 MOV R26, R38 ;  /* 0x00000026001a8202 */ /* 0x000fe40000000f00 */
[----:B------:R-:W-:Y:S02]  /*2e10*/  @!P0 MOV R27, R47 ;  /* 0x0000002f001b8202 */ /* 0x000fe40000000f00 */
[----:B------:R-:W-:Y:S02]  /*2e20*/  MOV R85, R83 ;  /* 0x0000005300557202 */ /* 0x000fe40000000f00 */
[----:B------:R-:W-:Y:S03]  /*2e30*/  ISETP.GE.AND P0, PT, R14, UR4, PT ;  /* 0x000000040e007c0c */ /* 0x000fe6000bf06270 */
[----:B------:R1:W-:Y:S08]  /*2e40*/  STG.E.128 desc[UR6][R84.64], R24 ;  /* 0x0000001854007986 */ /* 0x0003f0000c101d06 */
[----:B------:R-:W2:Y:S08]  /*2e50*/  LDG.E.128 R28, desc[UR6][R116.64+0x80] ;  /* 0x00008006741c7981 */ /* 0x000eb0000c1e1d00 */
[----:B------:R-:W3:Y:S06]  /*2e60*/  @!P1 LDG.E.64 R22, desc[UR6][R20.64+0x40] ;  /* 0x0000400614169981 */ /* 0x000eec000c1e1b00 */
[----:B------:R-:W4:Y:S01]  /*2e70*/  @!P1 LDG.E.64 R40, desc[UR6][R44.64+0x40] ;  /* 0x000040062c289981 */ /* 0x000f22000c1e1b00 */
[----:B--2---:R-:W-:Y:S02]  /*2e80*/  @!P1 MOV R32, R28 ;  /* 0x0000001c00209202 */ /* 0x004fe40000000f00 */
[----:B-1----:R-:W-:Y:S02]  /*2e90*/  @!P1 MOV R26, R29 ;  /* 0x0000001d001a9202 */ /* 0x002fe40000000f00 */
[----:B------:R-:W-:Y:S01]  /*2ea0*/  @!P1 MOV R27, R30 ;  /* 0x0000001e001b9202 */ /* 0x000fe20000000f00 */
[--C-:B------:R-:W-:Y:S02]  /*2eb0*/  @!P1 HADD2.F32 R34, -RZ, R32.reuse.H1_H1 ;  /* 0x30000020ff229230 */ /* 0x100fe40000004100 */
[----:B------:R-:W-:Y:S02]  /*2ec0*/  @!P1 HADD2.F32 R24, -RZ, R32.H0_H0 ;  /* 0x20000020ff189230 */ /* 0x000fe40000004100 */
[--C-:B---3--:R-:W-:Y:S02]  /*2ed0*/  @!P1 HADD2.F32 R33, -RZ, R22.reuse.H0_H0 ;  /* 0x20000016ff219230 */ /* 0x108fe40000004100 */
[----:B------:R-:W-:Y:S02]  /*2ee0*/  @!P1 HADD2.F32 R25, -RZ, R22.H1_H1 ;  /* 0x30000016ff199230 */ /* 0x000fe40000004100 */
[--C-:B------:R-:W-:Y:S02]  /*2ef0*/  @!P1 HADD2.F32 R22, -RZ, R23.reuse.H0_H0 ;  /* 0x20000017ff169230 */ /* 0x100fe40000004100 */
[-C--:B------:R-:W-:Y:S01]  /*2f00*/  @!P1 FMUL.FTZ R38, R34, R33.reuse ;  /* 0x0000002122269220 */ /* 0x080fe20000410000 */
[--C-:B----4-:R-:W-:Y:S02]  /*2f10*/  @!P1 HADD2.F32 R35, -RZ, R40.reuse.H0_H0 ;  /* 0x20000028ff239230 */ /* 0x110fe40000004100 */
[C---:B------:R-:W-:Y:S01]  /*2f20*/  @!P1 FMUL.FTZ R5, R24.reuse, R33 ;  /* 0x0000002118059220 */ /* 0x040fe20000410000 */
[----:B------:R-:W-:Y:S02]  /*2f30*/  @!P1 HADD2.F32 R23, -RZ, R23.H1_H1 ;  /* 0x30000017ff179230 */ /* 0x000fe40000004100 */
[----:B------:R-:W-:Y:S02]  /*2f40*/  @!P1 HADD2.F32 R37, -RZ, R40.H1_H1 ;  /* 0x30000028ff259230 */ /* 0x000fe40000004100 */
[----:B------:R-:W-:Y:S01]  /*2f50*/  @!P1 FFMA.FTZ R38, R24, R35, -R38 ;  /* 0x0000002318269223 */ /* 0x000fe20000010826 */
[--C-:B------:R-:W-:Y:S01]  /*2f60*/  @!P1 HADD2.F32 R36, -RZ, R41.reuse.H0_H0 ;  /* 0x20000029ff249230 */ /* 0x100fe20000004100 */
        /* <DEDUP_REMOVED lines=14> */
[----:B------:R-:W-:Y:S01]  /*3050*/  @!P1 FMUL.FTZ R42, R34, R22 ;  /* 0x00000016222a9220 */ /* 0x000fe20000410000 */
[----:B------:R-:W-:Y:S01]  /*3060*/  @!P1 FMUL.FTZ R47, R39, R23 ;  /* 0x00000017272f9220 */ /* 0x000fe20000410000 */
[----:B------:R-:W-:Y:S01]  /*3070*/  @!P1 FFMA.FTZ R6, R35, R37, R6 ;  /* 0x0000002523069223 */ /* 0x000fe20000010006 */
[----:B------:R-:W-:Y:S01]  /*3080*/  @!P1 FMUL.FTZ R8, R24, R23 ;  /* 0x0000001718089220 */ /* 0x000fe20000410000 */
        /* <DEDUP_REMOVED lines=25> */
[----:B------:R-:W-:Y:S01]  /*3220*/  @!P0 FMUL.FTZ R38, R34, R33 ;  /* 0x0000002122268220 */ /* 0x000fe20000410000 */
[----:B------:R-:W-:Y:S02]  /*3230*/  @!P0 HADD2.F32 R23, -RZ, R23.H1_H1 ;  /* 0x30000017ff178230 */ /* 0x000fe40000004100 */
[----:B------:R-:W-:Y:S02]  /*3240*/  @!P0 HADD2.F32 R37, -RZ, R40.H1_H1 ;  /* 0x30000028ff258230 */ /* 0x000fe40000004100 */
[----:B------:R-:W-:Y:S01]  /*3250*/  @!P0 FFMA.FTZ R38, R28, R35, -R38 ;  /* 0x000000231c268223 */ /* 0x000fe20000010826 */
[----:B------:R-:W-:Y:S01]  /*3260*/  @!P0 MOV R28, R27 ;  /* 0x0000001b001c8202 */ /* 0x000fe20000000f00 */
        /* <DEDUP_REMOVED lines=30> */
.L_x_3579:
[----:B------:R-:W-:Y:S05]  /*3450*/  BSYNC B0 ;  /* 0x0000000000007941 */ /* 0x000fea0003800000 */
.L_x_3578:
[----:B------:R-:W-:Y:S04]  /*3460*/  BSSY B0, `(.L_x_3580) ;  /* 0x000009f000007945 */ /* 0x000fe80003800000 */
[----:B------:R-:W-:Y:S05]  /*3470*/  @!P5 BRA `(.L_x_3581) ;  /* 0x000000080074d947 */ /* 0x000fea0003800000 */
[C---:B------:R-:W-:Y:S02]  /*3480*/  LEA R148, P1, R89.reuse, R116, 0x1 ;  /* 0x0000007459947211 */ /* 0x040fe400078208ff */
[----:B------:R-:W-:Y:S02]  /*3490*/  SHF.L.U32 R115, R80, 0x1, RZ ;  /* 0x0000000150737819 */ /* 0x000fe400000006ff */
[----:B------:R-:W-:Y:S02]  /*34a0*/  ISETP.GE.AND P0, PT, R18, UR4, PT ;  /* 0x0000000412007c0c */ /* 0x000fe4000bf06270 */
[----:B------:R-:W-:Y:S02]  /*34b0*/  LEA.HI.X R149, R89, R113, R88, 0x1, P1 ;  /* 0x0000007159957211 */ /* 0x000fe400008f0c58 */
[-C--:B------:R-:W-:Y:S02]  /*34c0*/  IADD3 R32, P1, R20, R115.reuse, RZ ;  /* 0x0000007314207210 */ /* 0x080fe40007f3e0ff */
[----:B-1----:R-:W-:Y:S01]  /*34d0*/  SHF.L.U64.HI R85, R80, 0x1, R78 ;  /* 0x0000000150557819 */ /* 0x002fe2000001024e */
[----:B----4-:R-:W2:Y:S01]  /*34e0*/  LDG.E.128 R24, desc[UR6][R148.64] ;  /* 0x0000000694187981 */ /* 0x010ea2000c1e1d00 */
[----:B------:R-:W-:Y:S02]  /*34f0*/  IADD3 R46, P5, R44, R115, RZ ;  /* 0x000000732c2e7210 */ /* 0x000fe40007fbe0ff */
[-C--:B------:R-:W-:Y:S02]  /*3500*/  IADD3.X R33, R21, R85.reuse, RZ, P1, !PT ;  /* 0x0000005515217210 */ /* 0x080fe40000ffe4ff */
[----:B------:R-:W-:Y:S02]  /*3510*/  IADD3.X R47, R45, R85, RZ, P5, !PT ;  /* 0x000000552d2f7210 */ /* 0x000fe40002ffe4ff */
[C---:B------:R-:W-:Y:S01]  /*3520*/  LEA R146, P5, R54.reuse, R84, 0x1 ;  /* 0x0000005436927211 */ /* 0x040fe200078a08ff */
[----:B------:R-:W3:Y:S01]  /*3530*/  @!P0 LDG.E.64 R22, desc[UR6][R32.64] ;  /* 0x0000000620168981 */ /* 0x000ee2000c1e1b00 */
[----:B------:R-:W-:Y:S02]  /*3540*/  ISETP.GE.AND P1, PT, R15, UR4, PT ;  /* 0x000000040f007c0c */ /* 0x000fe4000bf26270 */
[----:B------:R-:W-:Y:S03]  /*3550*/  LEA.HI.X R147, R54, R83, R53, 0x1, P5 ;  /* 0x0000005336937211 */ /* 0x000fe600028f0c35 */
        /* <DEDUP_REMOVED lines=22> */
[-C--:B------:R-:W-:Y:S01]  /*36c0*/  @!P0 FMUL.FTZ R115, R37, R29.reuse ;  /* 0x0000001d25738220 */ /* 0x080fe20000410000 */
[----:B------:R-:W-:Y:S02]  /*36d0*/  @!P0 HADD2.F32 R31, -RZ, R31.H0_H0 ;  /* 0x2000001fff1f8230 */ /* 0x000fe40000004100 */
[----:B------:R-:W-:Y:S01]  /*36e0*/  @!P0 FMUL.FTZ R2, R30, R29 ;  /* 0x0000001d1e028220 */ /* 0x000fe20000410000 */
[--C-:B------:R-:W-:Y:S01]  /*36f0*/  @!P0 HADD2.F32 R39, -RZ, R28.reuse.H1_H1 ;  /* 0x3000001cff278230 */ /* 0x100fe20000004100 */
[----:B------:R-:W-:Y:S01]  /*3700*/  @!P0 F2FP.F16.F32.PACK_AB R85, R0, R85 ;  /* 0x000000550055823e */ /* 0x000fe200000000ff */
        /* <DEDUP_REMOVED lines=10> */
[----:B------:R-:W-:Y:S01]  /*37b0*/  @!P0 FFMA.FTZ R4, R39, R43, R4 ;  /* 0x0000002b27048223 */ /* 0x000fe20000010004 */
[----:B------:R-:W-:Y:S02]  /*37c0*/  @!P0 MOV R24, R85 ;  /* 0x0000005500188202 */ /* 0x000fe40000000f00 */
[----:B------:R-:W-:Y:S02]  /*37d0*/  @!P0 F2FP.F16.F32.PACK_AB R130, R2, R115 ;  /* 0x000000730282823e */ /* 0x000fe400000000ff */
[----:B------:R-:W-:Y:S02]  /*37e0*/  @!P0 F2FP.F16.F32.PACK_AB R40, R3, R40 ;  /* 0x000000280328823e */ /* 0x000fe400000000ff */
[----:B------:R-:W-:Y:S02]  /*37f0*/  @!P0 F2FP.F16.F32.PACK_AB R117, R4, R117 ;  /* 0x000000750475823e */ /* 0x000fe400000000ff */
[----:B------:R-:W-:Y:S02]  /*3800*/  @!P0 MOV R25, R130 ;  /* 0x0000008200198202 */ /* 0x000fe40000000f00 */
[----:B------:R-:W-:Y:S02]  /*3810*/  @!P0 MOV R26, R40 ;  /* 0x00000028001a8202 */ /* 0x000fe40000000f00 */
[----:B------:R-:W-:Y:S02]  /*3820*/  @!P0 MOV R27, R117 ;  /* 0x00000075001b8202 */ /* 0x000fe40000000f00 */
        /* <DEDUP_REMOVED lines=98> */
.L_x_3581:
[----:B------:R-:W-:Y:S05]  /*3e50*/  BSYNC B0 ;  /* 0x0000000000007941 */ /* 0x000fea0003800000 */
.L_x_3580:
[----:B------:R-:W-:Y:S04]  /*3e60*/  BSSY B0, `(.L_x_3582) ;  /* 0x00000a7000007945 */ /* 0x000fe80003800000 */
[----:B------:R-:W-:Y:S05]  /*3e70*/  @!P4 BRA `(.L_x_3583) ;  /* 0x000000080094c947 */ /* 0x000fea0003800000 */
[----:B--2---:R-:W-:Y:S02]  /*3e80*/  LEA R146, P1, R91, R116, 0x1 ;  /* 0x000000745b927211 */ /* 0x004fe400078208ff */
[----:B------:R-:W-:Y:S02]  /*3e90*/  SHF.L.U32 R115, R77, 0x1, RZ ;  /* 0x000000014d737819 */ /* 0x000fe400000006ff */
[----:B------:R-:W-:Y:S02]  /*3ea0*/  ISETP.GE.AND P0, PT, R18, UR4, PT ;  /* 0x0000000412007c0c */ /* 0x000fe4000bf06270 */
[----:B------:R-:W-:Y:S02]  /*3eb0*/  LEA.HI.X R147, R91, R113, R90, 0x1, P1 ;  /* 0x000000715b937211 */ /* 0x000fe400008f0c5a */
[----:B-1----:R-:W-:Y:S02]  /*3ec0*/  SHF.L.U64.HI R85, R77, 0x1, R76 ;  /* 0x000000014d557819 */ /* 0x002fe4000001024c */
[-C--:B------:R-:W-:Y:S01]  /*3ed0*/  IADD3 R32, P1, R20, R115.reuse, RZ ;  /* 0x0000007314207210 */ /* 0x080fe20007f3e0ff */
[----:B----4-:R1:W2:Y:S01]  /*3ee0*/  LDG.E.128 R24, desc[UR6][R146.64] ;  /* 0x0000000692187981 */ /* 0x0102a2000c1e1d00 */
[----:B------:R-:W-:Y:S02]  /*3ef0*/  IADD3 R46, P4, R44, R115, RZ ;  /* 0x000000732c2e7210 */ /* 0x000fe40007f9e0ff */
[-C--:B------:R-:W-:Y:S02]  /*3f00*/  IADD3.X R33, R21, R85.reuse, RZ, P1, !PT ;  /* 0x0000005515217210 */ /* 0x080fe40000ffe4ff */
[----:B------:R-:W-:Y:S02]  /*3f10*/  IADD3.X R47, R45, R85, RZ, P4, !PT ;  /* 0x000000552d2f7210 */ /* 0x000fe400027fe4ff */
[----:B------:R-:W-:Y:S01]  /*3f20*/  ISETP.GE.AND P1, PT, R15, UR4, PT ;  /* 0x000000040f007c0c */ /* 0x000fe2000bf26270 */
[----:B------:R-:W3:Y:S01]  /*3f30*/  @!P0 LDG.E.64 R22, desc[UR6][R32.64] ;  /* 0x0000000620168981 */ /* 0x000ee2000c1e1b00 */
[C---:B------:R-:W-:Y:S04]  /*3f40*/  LEA R148, P5, R144.reuse, R84, 0x1 ;  /* 0x0000005490947211 */ /* 0x040fe800078a08ff */
[----:B------:R-:W-:Y:S01]  /*3f50*/  LEA.HI.X R149, R144, R83, R92, 0x1, P5 ;  /* 0x0000005390957211 */ /* 0x000fe200028f0c5c */
[----:B------:R-:W4:Y:S01]  /*3f60*/  @!P0 LDG.E.64 R42, desc[UR6][R46.64] ;  /* 0x000000062e2a8981 */ /* 0x000f22000c1e1b00 */
[C---:B-1----:R-:W-:Y:S04]  /*3f70*/  LEA R146, P4, R94.reuse, R116, 0x1 ;  /* 0x000000745e927211 */ /* 0x042fe800078808ff */
[----:B------:R-:W-:Y:S01]  /*3f80*/  LEA.HI.X R147, R94, R113, R93, 0x1, P4 ;  /* 0x000000715e937211 */ /* 0x000fe200020f0c5d */
[--C-:B---3--:R-:W-:Y:S01]  /*3f90*/  @!P0 HADD2.F32 R31, -RZ, R22.reuse.H0_H0 ;  /* 0x20000016ff1f8230 */ /* 0x108fe20000004100 */
[----:B--2---:R-:W-:Y:S01]  /*3fa0*/  @!P0 MOV R28, R24 ;  /* 0x00000018001c8202 */ /* 0x004fe20000000f00 */
[----:B------:R-:W-:Y:S01]  /*3fb0*/  @!P0 HADD2.F32 R30, -RZ, R22.H1_H1 ;  /* 0x30000016ff1e8230 */ /* 0x000fe20000004100 */
[----:B------:R-:W-:Y:S01]  /*3fc0*/  @!P0 MOV R29, R25 ;  /* 0x00000019001d8202 */ /* 0x000fe20000000f00 */
[----:B------:R-:W-:Y:S02]  /*3fd0*/  @!P0 HADD2.F32 R22, -RZ, R23.H0_H0 ;  /* 0x20000017ff168230 */ /* 0x000fe40000004100 */
[----:B------:R-:W-:Y:S02]  /*3fe0*/  @!P0 HADD2.F32 R37, -RZ, R28.H1_H1 ;  /* 0x3000001cff258230 */ /* 0x000fe40000004100 */
[----:B----4-:R-:W-:Y:S02]  /*3ff0*/  @!P0 HADD2.F32 R39, -RZ, R42.H0_H0 ;  /* 0x2000002aff278230 */ /* 0x010fe40000004100 */
[----:B------:R-:W-:Y:S02]  /*4000*/  @!P0 HADD2.F32 R28, -RZ, R28.H0_H0 ;  /* 0x2000001cff1c8230 */ /* 0x000fe40000004100 */
[C---:B------:R-:W-:Y:S01]  /*4010*/  @!P0 FMUL.FTZ R85, R37.reuse, R31 ;  /* 0x0000001f25558220 */ /* 0x040fe20000410000 */
[--C-:B------:R-:W-:Y:S02]  /*4020*/  @!P0 HADD2.F32 R41, -RZ, R29.reuse.H1_H1 ;  /* 0x3000001dff298230 */ /* 0x100fe40000004100 */
[----:B------:R-:W-:Y:S02]  /*4030*/  @!P0 HADD2.F32 R35, -RZ, R29.H0_H0 ;  /* 0x2000001dff238230 */ /* 0x000fe40000004100 */
[C---:B------:R-:W-:Y:S01]  /*4040*/  @!P0 FFMA.FTZ R85, R28.reuse, R39, -R85 ;  /* 0x000000271c558223 */ /* 0x040fe20000010855 */
[----:B------:R-:W-:Y:S01]  /*4050*/  @!P0 FMUL.FTZ R0, R28, R31 ;  /* 0x0000001f1c008220 */ /* 0x000fe20000410000 */
[----:B------:R-:W-:Y:S01]  /*4060*/  @!P0 MOV R31, R26 ;  /* 0x0000001a001f8202 */ /* 0x000fe20000000f00 */
[----:B------:R-:W-:Y:S01]  /*4070*/  @!P0 HADD2.F32 R23, -RZ, R23.H1_H1 ;  /* 0x30000017ff178230 */ /* 0x000fe20000004100 */
[----:B------:R-:W-:Y:S01]  /*4080*/  @!P0 MOV R28, R27 ;  /* 0x0000001b001c8202 */ /* 0x000fe20000000f00 */
[----:B------:R-:W-:Y:S01]  /*4090*/  @!P0 FFMA.FTZ R0, R37, R39, R0 ;  /* 0x0000002725008223 */ /* 0x000fe20000010000 */
[----:B------:R-:W-:Y:S02]  /*40a0*/  @!P0 HADD2.F32 R36, -RZ, R42.H1_H1 ;  /* 0x3000002aff248230 */ /* 0x000fe40000004100 */
[-C--:B------:R-:W-:Y:S01]  /*40b0*/  @!P0 FMUL.FTZ R2, R35, R30.reuse ;  /* 0x0000001e23028220 */ /* 0x080fe20000410000 */
[--C-:B------:R-:W-:Y:S02]  /*40c0*/  @!P0 HADD2.F32 R29, -RZ, R31.reuse.H0_H0 ;  /* 0x2000001fff1d8230 */ /* 0x100fe40000004100 */
[C---:B------:R-:W-:Y:S01]  /*40d0*/  @!P0 FMUL.FTZ R115, R41.reuse, R30 ;  /* 0x0000001e29738220 */ /* 0x040fe20000410000 */
[----:B------:R-:W-:Y:S01]  /*40e0*/  @!P0 F2FP.F16.F32.PACK_AB R85, R0, R85 ;  /* 0x000000550055823e */ /* 0x000fe200000000ff */
[--C-:B------:R-:W-:Y:S02]  /*40f0*/  @!P0 HADD2.F32 R37, -RZ, R28.reuse.H1_H1 ;  /* 0x3000001cff258230 */ /* 0x100fe40000004100 */
[----:B------:R-:W-:Y:S01]  /*4100*/  @!P0 FFMA.FTZ R2, R41, R36, R2 ;  /* 0x0000002429028223 */ /* 0x000fe20000010002 */
[----:B------:R-:W-:Y:S01]  /*4110*/  @!P0 HADD2.F32 R38, -RZ, R31.H1_H1 ;  /* 0x3000001fff268230 */ /* 0x000fe20000004100 */
[----:B------:R-:W-:Y:S01]  /*4120*/  @!P0 MOV R24, R85 ;  /* 0x0000005500188202 */ /* 0x000fe20000000f00 */
        /* <DEDUP_REMOVED lines=8> */
[----:B------:R-:W-:Y:S01]  /*41b0*/  @!P0 FFMA.FTZ R130, R29, R40, -R130 ;  /* 0x000000281d828223 */ /* 0x000fe20000010882 */
[-C--:B------:R-:W-:Y:S01]  /*41c0*/  @!P0 FFMA.FTZ R117, R28, R43.reuse, -R117 ;  /* 0x0000002b1c758223 */ /* 0x080fe20000010875 */
[----:B------:R-:W-:Y:S01]  /*41d0*/  @!P0 FFMA.FTZ R115, R35, R36, -R115 ;  /* 0x0000002423738223 */ /* 0x000fe20000010873 */
[----:B------:R-:W-:Y:S02]  /*41e0*/  @!P0 FFMA.FTZ R4, R37, R43, R4 ;  /* 0x0000002b25048223 */ /* 0x000fe40000010004 */
        /* <DEDUP_REMOVED lines=8> */
[----:B------:R2:W3:Y:S08]  /*4270*/  LDG.E.128 R28, desc[UR6][R146.64] ;  /* 0x00000006921c7981 */ /* 0x0004f0000c1e1d00 */
[----:B------:R-:W4:Y:S06]  /*4280*/  @!P1 LDG.E.64 R22, desc[UR6][R32.64+0x40] ;  /* 0x0000400620169981 */ /* 0x000f2c000c1e1b00 */
[----:B------:R-:W5:Y:S01]  /*4290*/  @!P1 LDG.E.64 R38, desc[UR6][R46.64+0x40] ;  /* 0x000040062e269981 */ /* 0x000f62000c1e1b00 */
[C---:B--2---:R-:W-:Y:S02]  /*42a0*/  LEA R146, P4, R98.reuse, R116, 0x1 ;  /* 0x0000007462927211 */ /* 0x044fe400078808ff */
[C---:B-1----:R-:W-:Y:S02]  /*42b0*/  LEA R148, P5, R95.reuse, R84, 0x1 ;  /* 0x000000545f947211 */ /* 0x042fe400078a08ff */
[----:B------:R-:W-:Y:S02]  /*42c0*/  LEA.HI.X R147, R98, R113, R97, 0x1, P4 ;  /* 0x0000007162937211 */ /* 0x000fe400020f0c61 */
[----:B------:R-:W-:Y:S02]  /*42d0*/  LEA.HI.X R149, R95, R83, R96, 0x1, P5 ;  /* 0x000000535f957211 */ /* 0x000fe400028f0c60 */
[----:B---3--:R-:W-:Y:S02]  /*42e0*/  @!P1 MOV R34, R28 ;  /* 0x0000001c00229202 */ /* 0x008fe40000000f00 */
[----:B------:R-:W-:Y:S02]  /*42f0*/  @!P1 MOV R27, R30 ;  /* 0x0000001e001b9202 */ /* 0x000fe40000000f00 */
[----:B------:R-:W-:Y:S01]  /*4300*/  @!P1 MOV R25, R29 ;  /* 0x0000001d00199202 */ /* 0x000fe20000000f00 */
[--C-:B------:R-:W-:Y:S02]  /*4310*/  @!P1 HADD2.F32 R36, -RZ, R34.reuse.H1_H1 ;  /* 0x30000022ff249230 */ /* 0x100fe40000004100 */
[----:B------:R-:W-:Y:S02]  /*4320*/  @!P1 HADD2.F32 R24, -RZ, R34.H0_H0 ;  /* 0x20000022ff189230 */ /* 0x000fe40000004100 */
[--C-:B----4-:R-:W-:Y:S02]  /*4330*/  @!P1 HADD2.F32 R35, -RZ, R22.reuse.H0_H0 ;  /* 0x20000016ff239230 */ /* 0x110fe40000004100 */
[----:B------:R-:W-:Y:S02]  /*4340*/  @!P1 HADD2.F32 R26, -RZ, R22.H1_H1 ;  /* 0x30000016ff1a9230 */ /* 0x000fe40000004100 */
[----:B------:R-:W-:Y:S02]  /*4350*/  @!P1 HADD2.F32 R22, -RZ, R23.H0_H0 ;  /* 0x20000017ff169230 */ /* 0x000fe40000004100 */
[-C--:B------:R-:W-:Y:S01]  /*4360*/  @!P1 FMUL.FTZ R130, R36, R35.reuse ;  /* 0x0000002324829220 */ /* 0x080fe20000410000 */
[----:B-----5:R-:W-:Y:S02]  /*4370*/  @!P1 HADD2.F32 R37, -RZ, R38.H0_H0 ;  /* 0x20000026ff259230 */ /* 0x020fe40000004100 */
[C---:B------:R-:W-:Y:S01]  /*4380*/  @!P1 FMUL.FTZ R5, R24.reuse, R35 ;  /* 0x0000002318059220 */ /* 0x040fe20000410000 */
[--C-:B------:R-:W-:Y:S02]  /*4390*/  @!P1 HADD2.F32 R40, -RZ, R39.reuse.H0_H0 ;  /* 0x20000027ff289230 */ /* 0x100fe40000004100 */
[----:B------:R-:W-:Y:S02]  /*43a0*/  @!P1 HADD2.F32 R41, -RZ, R39.H1_H1 ;  /* 0x30000027ff299230 */ /* 0x000fe40000004100 */
[----:B------:R-:W-:Y:S01]  /*43b0*/  @!P1 FFMA.FTZ R130, R24, R37, -R130 ;  /* 0x0000002518829223 */ /* 0x000fe20000010882 */
[--C-:B------:R-:W-:Y:S01]  /*43c0*/  @!P1 HADD2.F32 R39, -RZ, R25.reuse.H1_H1 ;  /* 0x30000019ff279230 */ /* 0x100fe20000004100 */
[----:B------:R-:W-:Y:S01]  /*43d0*/  @!P1 MOV R24, R31 ;  /* 0x0000001f00189202 */ /* 0x000fe20000000f00 */
[----:B------:R-:W-:Y:S02]  /*43e0*/  @!P1 HADD2.F32 R35, -RZ, R25.H0_H0 ;  /* 0x20000019ff239230 */ /* 0x000fe40000004100 */
[----:B------:R-:W-:Y:S01]  /*43f0*/  @!P1 FFMA.FTZ R5, R36, R37, R5 ;  /* 0x0000002524059223 */ /* 0x000fe20000010005 */
[----:B------:R-:W-:Y:S02]  /*4400*/  @!P1 HADD2.F32 R25, -RZ, R27.H0_H0 ;  /* 0x2000001bff199230 */ /* 0x000fe40000004100 */
[-C--:B------:R-:W-:Y:S01]  /*4410*/  @!P1 FMUL.FTZ R85, R39, R26.reuse ;  /* 0x0000001a27559220 */ /* 0x080fe20000410000 */
[--C-:B------:R-:W-:Y:S02]  /*4420*/  @!P1 HADD2.F32 R37, -RZ, R24.reuse.H1_H1 ;  /* 0x30000018ff259230 */ /* 0x100fe40000004100 */
[----:B------:R-:W-:Y:S01]  /*4430*/  @!P1 FMUL.FTZ R6, R35, R26 ;  /* 0x0000001a23069220 */ /* 0x000fe20000410000 */
[----:B------:R-:W-:Y:S01]  /*4440*/  @!P1 F2FP.F16.F32.PACK_AB R130, R5, R130 ;  /* 0x000000820582923e */ /* 0x000fe200000000ff */
[----:B------:R-:W-:Y:S02]  /*4450*/  @!P1 HADD2.F32 R23, -RZ, R23.H1_H1 ;  /* 0x30000017ff179230 */ /* 0x000fe40000004100 */
[----:B------:R-:W-:Y:S01]  /*4460*/  @!P1 FMUL.FTZ R7, R25, R22 ;  /* 0x0000001619079220 */ /* 0x000fe20000410000 */
[----:B------:R-:W-:Y:S01]  /*4470*/  @!P1 HADD2.F32 R36, -RZ, R27.H1_H1 ;  /* 0x3000001bff249230 */ /* 0x000fe20000004100 */
[----:B------:R-:W-:Y:S01]  /*4480*/  @!P1 MOV R28, R130 ;  /* 0x00000082001c9202 */ /* 0x000fe20000000f00 */
[----:B------:R-:W-:Y:S02]  /*4490*/  @!P1 HADD2.F32 R24, -RZ, R24.H0_H0 ;  /* 0x20000018ff189230 */ /* 0x000fe40000004100 */
[-C--:B------:R-:W-:Y:S01]  /*44a0*/  @!P1 FMUL.FTZ R115, R37, R23.reuse ;  /* 0x0000001725739220 */ /* 0x080fe20000410000 */
[----:B------:R-:W-:Y:S02]  /*44b0*/  @!P1 HADD2.F32 R38, -RZ, R38.H1_H1 ;  /* 0x30000026ff269230 */ /* 0x000fe40000004100 */
[----:B------:R-:W-:Y:S01]  /*44c0*/  @!P1 FMUL.FTZ R132, R36, R22 ;  /* 0x0000001624849220 */ /* 0x000fe20000410000 */
[C---:B------:R-:W-:Y:S01]  /*44d0*/  @!P1 FMUL.FTZ R8, R24.reuse, R23 ;  /* 0x0000001718089220 */ /* 0x040fe20000410000 */
[-C--:B------:R-:W-:Y:S01]  /*44e0*/  @!P1 FFMA.FTZ R115, R24, R41.reuse, -R115 ;  /* 0x0000002918739223 */ /* 0x080fe20000010873 */
[----:B------:R-:W-:Y:S01]  /*44f0*/  @!P1 FFMA.FTZ R6, R39, R38, R6 ;  /* 0x0000002627069223 */ /* 0x000fe20000010006 */
[-C--:B------:R-:W-:Y:S01]  /*4500*/  @!P1 FFMA.FTZ R7, R36, R40.reuse, R7 ;  /* 0x0000002824079223 */ /* 0x080fe20000010007 */
[----:B------:R-:W-:Y:S01]  /*4510*/  @!P1 FFMA.FTZ R132, R25, R40, -R132 ;  /* 0x0000002819849223 */ /* 0x000fe20000010884 */
[----:B------:R-:W-:Y:S01]  /*4520*/  @!P1 FFMA.FTZ R85, R35, R38, -R85 ;  /* 0x0000002623559223 */ /* 0x000fe20000010855 */
[----:B------:R-:W-:Y:S03]  /*4530*/  @!P1 FFMA.FTZ R8, R37, R41, R8 ;  /* 0x0000002925089223 */ /* 0x000fe60000010008 */
[----:B------:R-:W-:Y:S02]  /*4540*/  @!P1 F2FP.F16.F32.PACK_AB R132, R7, R132 ;  /* 0x000000840784923e */ /* 0x000fe400000000ff */
[----:B------:R-:W-:Y:S02]  /*4550*/  @!P1 F2FP.F16.F32.PACK_AB R85, R6, R85 ;  /* 0x000000550655923e */ /* 0x000fe400000000ff */
[----:B------:R-:W-:Y:S02]  /*4560*/  @!P1 F2FP.F16.F32.PACK_AB R115, R8, R115 ;  /* 0x000000730873923e */ /* 0x000fe400000000ff */
[----:B------:R-:W-:Y:S02]  /*4570*/  @!P1 MOV R29, R85 ;  /* 0x00000055001d9202 */ /* 0x000fe40000000f00 */
[----:B------:R-:W-:Y:S02]  /*4580*/  @!P1 MOV R30, R132 ;  /* 0x00000084001e9202 */ /* 0x000fe40000000f00 */
[----:B------:R-:W-:Y:S05]  /*4590*/  @!P1 MOV R31, R115 ;  /* 0x00000073001f9202 */ /* 0x000fea0000000f00 */
[----:B------:R1:W-:Y:S08]  /*45a0*/  STG.E.128 desc[UR6][R148.64], R28 ;  /* 0x0000001c94007986 */ /* 0x0003f0000c101d06 */
[----:B------:R2:W3:Y:S08]  /*45b0*/  LDG.E.128 R24, desc[UR6][R146.64] ;  /* 0x0000000692187981 */ /* 0x0004f0000c1e1d00 */
[----:B------:R-:W4:Y:S06]  /*45c0*/  @!P0 LDG.E.64 R22, desc[UR6][R32.64+0x80] ;  /* 0x0000800620168981 */ /* 0x000f2c000c1e1b00 */
[----:B------:R-:W5:Y:S01]  /*45d0*/  @!P0 LDG.E.64 R46, desc[UR6][R46.64+0x80] ;  /* 0x000080062e2e8981 */ /* 0x000f62000c1e1b00 */
[C---:B--2---:R-:W-:Y:S04]  /*45e0*/  LEA R146, P1, R99.reuse, R84, 0x1 ;  /* 0x0000005463927211 */ /* 0x044fe800078208ff */
[----:B------:R-:W-:Y:S02]  /*45f0*/  LEA.HI.X R147, R99, R83, R100, 0x1, P1 ;  /* 0x0000005363937211 */ /* 0x000fe400008f0c64 */
[----:B---3--:R-:W-:Y:S02]  /*4600*/  @!P0 MOV R34, R24 ;  /* 0x0000001800228202 */ /* 0x008fe40000000f00 */
[----:B-1----:R-:W-:Y:S02]  /*4610*/  @!P0 MOV R30, R25 ;  /* 0x00000019001e8202 */ /* 0x002fe40000000f00 */
[----:B------:R-:W-:Y:S01]  /*4620*/  @!P0 MOV R31, R26 ;  /* 0x0000001a001f8202 */ /* 0x000fe20000000f00 */
[--C-:B------:R-:W-:Y:S02]  /*4630*/  @!P0 HADD2.F32 R36, -RZ, R34.reuse.H1_H1 ;  /* 0x30000022ff248230 */ /* 0x100fe40000004100 */
[----:B------:R-:W-:Y:S02]  /*4640*/  @!P0 HADD2.F32 R28, -RZ, R34.H0_H0 ;  /* 0x20000022ff1c8230 */ /* 0x000fe40000004100 */
[--C-:B----4-:R-:W-:Y:S02]  /*4650*/  @!P0 HADD2.F32 R35, -RZ, R22.reuse.H0_H0 ;  /* 0x20000016ff238230 */ /* 0x110fe40000004100 */
[----:B------:R-:W-:Y:S02]  /*4660*/  @!P0 HADD2.F32 R29, -RZ, R22.H1_H1 ;  /* 0x30000016ff1d8230 */ /* 0x000fe40000004100 */
[--C-:B------:R-:W-:Y:S02]  /*4670*/  @!P0 HADD2.F32 R22, -RZ, R23.reuse.H0_H0 ;  /* 0x20000017ff168230 */ /* 0x100fe40000004100 */
[-C--:B------:R-:W-:Y:S01]  /*4680*/  @!P0 FMUL.FTZ R9, R28, R35.reuse ;  /* 0x000000231c098220 */ /* 0x080fe20000410000 */
[--C-:B-----5:R-:W-:Y:S02]  /*4690*/  @!P0 HADD2.F32 R37, -RZ, R46.reuse.H0_H0 ;  /* 0x2000002eff258230 */ /* 0x120fe40000004100 */
        /* <DEDUP_REMOVED lines=35> */
.L_x_3583:
[----:B------:R-:W-:Y:S05]  /*48d0*/  BSYNC B0 ;  /* 0x0000000000007941 */ /* 0x000fea0003800000 */
.L_x_3582:
[----:B------:R-:W-:Y:S04]  /*48e0*/  BSSY B0, `(.L_x_3584) ;  /* 0x00000ad000007945 */ /* 0x000fe80003800000 */
[----:B------:R-:W-:Y:S05]  /*48f0*/  @!P2 BRA `(.L_x_3585) ;  /* 0x0000000800aca947 */ /* 0x000fea0003800000 */
[----:B------:R-:W-:Y:S01]  /*4900*/  MOV R117, R113 ;  /* 0x0000007100757202 */ /* 0x000fe20000000f00 */
[----:B------:R-:W2:Y:S01]  /*4910*/  LDC.64 R46, c[0x0][0x338] ;  /* 0x0000ce00ff2e7b82 */ /* 0x000ea20000000a00 */
[C---:B------:R-:W-:Y:S02]  /*4920*/  SHF.L.U32 R115, R73.reuse, 0x1, RZ ;  /* 0x0000000149737819 */ /* 0x040fe400000006ff */
[----:B------:R-:W-:Y:S02]  /*4930*/  ISETP.GE.AND P0, PT, R18, UR4, PT ;  /* 0x0000000412007c0c */ /* 0x000fe4000bf06270 */
[----:B-1----:R-:W-:Y:S02]  /*4940*/  SHF.L.U64.HI R85, R73, 0x1, R72 ;  /* 0x0000000149557819 */ /* 0x002fe40000010248 */
[-C--:B------:R-:W-:Y:S02]  /*4950*/  IADD3 R32, P1, R20, R115.reuse, RZ ;  /* 0x0000007314207210 */ /* 0x080fe40007f3e0ff */
[----:B------:R-:W-:Y:S02]  /*4960*/  IADD3 R44, P2, R44, R115, RZ ;  /* 0x000000732c2c7210 */ /* 0x000fe40007f5e0ff */
[-C--:B------:R-:W-:Y:S02]  /*4970*/  IADD3.X R33, R21, R85.reuse, RZ, P1, !PT ;  /* 0x0000005515217210 */ /* 0x080fe40000ffe4ff */
[----:B------:R-:W-:Y:S02]  /*4980*/  IADD3.X R45, R45, R85, RZ, P2, !PT ;  /* 0x000000552d2d7210 */ /* 0x000fe400017fe4ff */
[----:B------:R-:W-:Y:S01]  /*4990*/  ISETP.GE.AND P1, PT, R15, UR4, PT ;  /* 0x000000040f007c0c */ /* 0x000fe2000bf26270 */
[----:B------:R-:W5:Y:S01]  /*49a0*/  @!P0 LDG.E.64 R20, desc[UR6][R32.64] ;  /* 0x0000000620148981 */ /* 0x000f62000c1e1b00 */
[C---:B------:R-:W-:Y:S04]  /*49b0*/  LEA R148, P4, R103.reuse, R84, 0x1 ;  /* 0x0000005467947211 */ /* 0x040fe800078808ff */
[----:B------:R-:W-:Y:S01]  /*49c0*/  LEA.HI.X R149, R103, R83, R104, 0x1, P4 ;  /* 0x0000005367957211 */ /* 0x000fe200020f0c68 */
[----:B------:R-:W5:Y:S01]  /*49d0*/  @!P0 LDG.E.64 R42, desc[UR6][R44.64] ;  /* 0x000000062c2a8981 */ /* 0x000f62000c1e1b00 */
[----:B--23--:R-:W-:Y:S04]  /*49e0*/  IMAD.WIDE.U32 R146, R46, 0x60, R116 ;  /* 0x000000602e927825 */ /* 0x00cfe800078e0074 */
[----:B------:R-:W-:Y:S05]  /*49f0*/  IMAD R47, R47, 0x60, RZ ;  /* 0x000000602f2f7824 */ /* 0x000fea00078e02ff */
[----:B------:R-:W-:Y:S02]  /*4a00*/  IADD3 R147, R147, R47, RZ ;  /* 0x0000002f93937210 */ /* 0x000fe40007ffe0ff */
[----:B------:R-:W1:Y:S03]  /*4a10*/  LDC.64 R46, c[0x0][0x248] ;  /* 0x00009200ff2e7b82 */ /* 0x000e660000000a00 */
[----:B----4-:R-:W2:Y:S01]  /*4a20*/  LDG.E.128 R24, desc[UR6][R146.64] ;  /* 0x0000000692187981 */ /* 0x010ea2000c1e1d00 */
[----:B-1----:R-:W-:Y:S02]  /*4a30*/  IMAD R47, R47, 0x60, RZ ;  /* 0x000000602f2f7824 */ /* 0x002fe400078e02ff */
[--C-:B-----5:R-:W-:Y:S02]  /*4a40*/  @!P0 HADD2.F32 R23, -RZ, R20.reuse.H0_H0 ;  /* 0x20000014ff178230 */ /* 0x120fe40000004100 */
[----:B------:R-:W-:Y:S02]  /*4a50*/  @!P0 HADD2.F32 R22, -RZ, R20.H1_H1 ;  /* 0x30000014ff168230 */ /* 0x000fe40000004100 */
[--C-:B------:R-:W-:Y:S02]  /*4a60*/  @!P0 HADD2.F32 R20, -RZ, R21.reuse.H0_H0 ;  /* 0x20000015ff148230 */ /* 0x100fe40000004100 */
[--C-:B------:R-:W-:Y:S02]  /*4a70*/  @!P0 HADD2.F32 R39, -RZ, R42.reuse.H0_H0 ;  /* 0x2000002aff278230 */ /* 0x100fe40000004100 */
[----:B------:R-:W-:Y:S02]  /*4a80*/  @!P0 HADD2.F32 R21, -RZ, R21.H1_H1 ;  /* 0x30000015ff158230 */ /* 0x000fe40000004100 */
[----:B------:R-:W-:Y:S02]  /*4a90*/  @!P0 HADD2.F32 R34, -RZ, R42.H1_H1 ;  /* 0x3000002aff228230 */ /* 0x000fe40000004100 */
[--C-:B------:R-:W-:Y:S02]  /*4aa0*/  @!P0 HADD2.F32 R38, -RZ, R43.reuse.H0_H0 ;  /* 0x2000002bff268230 */ /* 0x100fe40000004100 */
[----:B------:R-:W-:Y:S01]  /*4ab0*/  @!P0 HADD2.F32 R43, -RZ, R43.H1_H1 ;  /* 0x3000002bff2b8230 */ /* 0x000fe20000004100 */
[----:B--2---:R-:W-:Y:S02]  /*4ac0*/  @!P0 MOV R28, R24 ;  /* 0x00000018001c8202 */ /* 0x004fe40000000f00 */
[----:B------:R-:W-:Y:S03]  /*4ad0*/  @!P0 MOV R29, R25 ;  /* 0x00000019001d8202 */ /* 0x000fe60000000f00 */
[--C-:B------:R-:W-:Y:S02]  /*4ae0*/  @!P0 HADD2.F32 R37, -RZ, R28.reuse.H1_H1 ;  /* 0x3000001cff258230 */ /* 0x100fe40000004100 */
[----:B------:R-:W-:Y:S02]  /*4af0*/  @!P0 HADD2.F32 R28, -RZ, R28.H0_H0 ;  /* 0x2000001cff1c8230 */ /* 0x000fe40000004100 */
[--C-:B------:R-:W-:Y:S02]  /*4b00*/  @!P0 HADD2.F32 R41, -RZ, R29.reuse.H1_H1 ;  /* 0x3000001dff298230 */ /* 0x100fe40000004100 */
[-C--:B------:R-:W-:Y:S01]  /*4b10*/  @!P0 FMUL.FTZ R85, R37, R23.reuse ;  /* 0x0000001725558220 */ /* 0x080fe20000410000 */
[----:B------:R-:W-:Y:S02]  /*4b20*/  @!P0 HADD2.F32 R29, -RZ, R29.H0_H0 ;  /* 0x2000001dff1d8230 */ /* 0x000fe40000004100 */
[C---:B------:R-:W-:Y:S01]  /*4b30*/  @!P0 FMUL.FTZ R0, R28.reuse, R23 ;  /* 0x000000171c008220 */ /* 0x040fe20000410000 */
[----:B------:R-:W-:Y:S01]  /*4b40*/  @!P0 MOV R23, R26 ;  /* 0x0000001a00178202 */ /* 0x000fe20000000f00 */
[----:B------:R-:W-:Y:S01]  /*4b50*/  @!P0 FFMA.FTZ R85, R28, R39, -R85 ;  /* 0x000000271c558223 */ /* 0x000fe20000010855 */
[----:B------:R-:W-:Y:S01]  /*4b60*/  @!P0 MOV R28, R27 ;  /* 0x0000001b001c8202 */ /* 0x000fe20000000f00 */
[-C--:B------:R-:W-:Y:S01]  /*4b70*/  @!P0 FMUL.FTZ R115, R41, R22.reuse ;  /* 0x0000001629738220 */ /* 0x080fe20000410000 */
[----:B------:R-:W-:Y:S01]  /*4b80*/  @!P0 FMUL.FTZ R2, R29, R22 ;  /* 0x000000161d028220 */ /* 0x000fe20000410000 */
[--C-:B------:R-:W-:Y:S02]  /*4b90*/  @!P0 HADD2.F32 R36, -RZ, R23.reuse.H1_H1 ;  /* 0x30000017ff248230 */ /* 0x100fe40000004100 */
[----:B------:R-:W-:Y:S01]  /*4ba0*/  @!P0 FFMA.FTZ R0, R37, R39, R0 ;  /* 0x0000002725008223 */ /* 0x000fe20000010000 */
[----:B------:R-:W-:Y:S02]  /*4bb0*/  @!P0 HADD2.F32 R23, -RZ, R23.H0_H0 ;  /* 0x20000017ff178230 */ /* 0x000fe40000004100 */
[----:B------:R-:W-:Y:S01]  /*4bc0*/  @!P0 FFMA.FTZ R2, R41, R34, R2 ;  /* 0x0000002229028223 */ /* 0x000fe20000010002 */
[--C-:B------:R-:W-:Y:S02]  /*4bd0*/  @!P0 HADD2.F32 R37, -RZ, R28.reuse.H1_H1 ;  /* 0x3000001cff258230 */ /* 0x100fe40000004100 */
[-C--:B------:R-:W-:Y:S01]  /*4be0*/  @!P0 FMUL.FTZ R130, R36, R20.reuse ;  /* 0x0000001424828220 */ /* 0x080fe20000410000 */
[----:B------:R-:W-:Y:S01]  /*4bf0*/  @!P0 F2FP.F16.F32.PACK_AB R132, R0, R85 ;  /* 0x000000550084823e */ /* 0x000fe200000000ff */
[----:B------:R-:W-:Y:S01]  /*4c00*/  @!P0 HADD2.F32 R22, -RZ, R28.H0_H0 ;  /* 0x2000001cff168230 */ /* 0x000fe20000004100 */
[----:B------:R-:W-:Y:S01]  /*4c10*/  MOV R85, R83 ;  /* 0x0000005300557202 */ /* 0x000fe20000000f00 */
[----:B------:R-:W-:Y:S01]  /*4c20*/  @!P0 FMUL.FTZ R3, R23, R20 ;  /* 0x0000001417038220 */ /* 0x000fe20000410000 */
[----:B------:R-:W-:Y:S01]  /*4c30*/  @!P0 MOV R24, R132 ;  /* 0x0000008400188202 */ /* 0x000fe20000000f00 */
[-C--:B------:R-:W-:Y:S01]  /*4c40*/  @!P0 FMUL.FTZ R117, R37, R21.reuse ;  /* 0x0000001525758220 */ /* 0x080fe20000410000 */
[----:B------:R-:W-:Y:S01]  /*4c50*/  @!P0 FMUL.FTZ R4, R22, R21 ;  /* 0x0000001516048220 */ /* 0x000fe20000410000 */
[----:B------:R-:W-:Y:S01]  /*4c60*/  @!P0 FFMA.FTZ R3, R36, R38, R3 ;  /* 0x0000002624038223 */ /* 0x000fe20000010003 */
[----:B------:R-:W-:Y:S01]  /*4c70*/  @!P0 FFMA.FTZ R115, R29, R34, -R115 ;  /* 0x000000221d738223 */ /* 0x000fe20000010873 */
[----:B------:R-:W-:Y:S01]  /*4c80*/  @!P0 FFMA.FTZ R130, R23, R38, -R130 ;  /* 0x0000002617828223 */ /* 0x000fe20000010882 */
[-C--:B------:R-:W-:Y:S01]  /*4c90*/  @!P0 FFMA.FTZ R117, R22, R43.reuse, -R117 ;  /* 0x0000002b16758223 */ /* 0x080fe20000010875 */
[----:B------:R-:W-:Y:S01]  /*4ca0*/  @!P0 FFMA.FTZ R4, R37, R43, R4 ;  /* 0x0000002b25048223 */ /* 0x000fe20000010004 */
[----:B------:R-:W-:Y:S01]  /*4cb0*/  IMAD.WIDE.U32 R146, R46, 0x60, R84 ;  /* 0x000000602e927825 */ /* 0x000fe200078e0054 */
[----:B------:R-:W-:Y:S02]  /*4cc0*/  @!P0 F2FP.F16.F32.PACK_AB R115, R2, R115 ;  /* 0x000000730273823e */ /* 0x000fe400000000ff */
[----:B------:R-:W-:Y:S02]  /*4cd0*/  @!P0 F2FP.F16.F32.PACK_AB R130, R3, R130 ;  /* 0x000000820382823e */ /* 0x000fe400000000ff */
[----:B------:R-:W-:Y:S02]  /*4ce0*/  @!P0 F2FP.F16.F32.PACK_AB R117, R4, R117 ;  /* 0x000000750475823e */ /* 0x000fe400000000ff */
[----:B------:R-:W-:Y:S02]  /*4cf0*/  IADD3 R147, R147, R47, RZ ;  /* 0x0000002f93937210 */ /* 0x000fe40007ffe0ff */
[----:B------:R-:W-:Y:S02]  /*4d00*/  @!P0 MOV R25, R115 ;  /* 0x0000007300198202 */ /* 0x000fe40000000f00 */
[----:B------:R-:W-:Y:S02]  /*4d10*/  @!P0 MOV R26, R130 ;  /* 0x00000082001a8202 */ /* 0x000fe40000000f00 */
[----:B------:R-:W-:Y:S02]  /*4d20*/  @!P0 MOV R27, R117 ;  /* 0x00000075001b8202 */ /* 0x000fe40000000f00 */
[-C--:B------:R-:W-:Y:S02]  /*4d30*/  LEA R46, P2, R102, R116.reuse, 0x1 ;  /* 0x00000074662e7211 */ /* 0x080fe400078408ff */
[----:B------:R-:W-:Y:S01]  /*4d40*/  ISETP.GE.AND P0, PT, R14, UR4, PT ;  /* 0x000000040e007c0c */ /* 0x000fe2000bf06270 */
[----:B------:R1:W-:Y:S01]  /*4d50*/  STG.E.128 desc[UR6][R146.64], R24 ;  /* 0x0000001892007986 */ /* 0x0003e2000c101d06 */
[-C--:B------:R-:W-:Y:S07]  /*4d60*/  LEA.HI.X R47, R102, R113.reuse, R101, 0x1, P2 ;  /* 0x00000071662f7211 */ /* 0x080fee00010f0c65 */
[----:B------:R-:W2:Y:S08]  /*4d70*/  LDG.E.128 R28, desc[UR6][R46.64] ;  /* 0x000000062e1c7981 */ /* 0x000eb0000c1e1d00 */
[----:B------:R-:W3:Y:S06]  /*4d80*/  @!P1 LDG.E.64 R20, desc[UR6][R32.64+0x40] ;  /* 0x0000400620149981 */ /* 0x000eec000c1e1b00 */
[----:B------:R-:W4:Y:S01]  /*4d90*/  @!P1 LDG.E.64 R40, desc[UR6][R44.64+0x40] ;  /* 0x000040062c289981 */ /* 0x000f22000c1e1b00 */
[C---:B-1----:R-:W-:Y:S04]  /*4da0*/  LEA R146, P2, R106.reuse, R116, 0x1 ;  /* 0x000000746a927211 */ /* 0x042fe800078408ff */
[----:B------:R-:W-:Y:S02]  /*4db0*/  LEA.HI.X R147, R106, R113, R105, 0x1, P2 ;  /* 0x000000716a937211 */ /* 0x000fe400010f0c69 */
[----:B--2---:R-:W-:Y:S02]  /*4dc0*/  @!P1 MOV R22, R28 ;  /* 0x0000001c00169202 */ /* 0x004fe40000000f00 */
[----:B------:R-:W-:Y:S02]  /*4dd0*/  @!P1 MOV R25, R30 ;  /* 0x0000001e00199202 */ /* 0x000fe40000000f00 */
[----:B------:R-:W-:Y:S01]  /*4de0*/  @!P1 MOV R23, R29 ;  /* 0x0000001d00179202 */ /* 0x000fe20000000f00 */
[--C-:B------:R-:W-:Y:S02]  /*4df0*/  @!P1 HADD2.F32 R34, -RZ, R22.reuse.H1_H1 ;  /* 0x30000016ff229230 */ /* 0x100fe40000004100 */
[----:B------:R-:W-:Y:S02]  /*4e00*/  @!P1 HADD2.F32 R22, -RZ, R22.H0_H0 ;  /* 0x20000016ff169230 */ /* 0x000fe40000004100 */
[--C-:B---3--:R-:W-:Y:S02]  /*4e10*/  @!P1 HADD2.F32 R35, -RZ, R20.reuse.H0_H0 ;  /* 0x20000014ff239230 */ /* 0x108fe40000004100 */
[----:B------:R-:W-:Y:S02]  /*4e20*/  @!P1 HADD2.F32 R24, -RZ, R20.H1_H1 ;  /* 0x30000014ff189230 */ /* 0x000fe40000004100 */
[--C-:B------:R-:W-:Y:S02]  /*4e30*/  @!P1 HADD2.F32 R39, -RZ, R23.reuse.H1_H1 ;  /* 0x30000017ff279230 */ /* 0x100fe40000004100 */
[-C--:B------:R-:W-:Y:S01]  /*4e40*/  @!P1 FMUL.FTZ R46, R34, R35.reuse ;  /* 0x00000023222e9220 */ /* 0x080fe20000410000 */
[----:B----4-:R-:W-:Y:S02]  /*4e50*/  @!P1 HADD2.F32 R37, -RZ, R40.H0_H0 ;  /* 0x20000028ff259230 */ /* 0x010fe40000004100 */
[C---:B------:R-:W-:Y:S01]  /*4e60*/  @!P1 FMUL.FTZ R5, R22.reuse, R35 ;  /* 0x0000002316059220 */ /* 0x040fe20000410000 */
[----:B------:R-:W-:Y:S02]  /*4e70*/  @!P1 HADD2.F32 R27, -RZ, R23.H0_H0 ;  /* 0x20000017ff1b9230 */ /* 0x000fe40000004100 */
[-C--:B------:R-:W-:Y:S01]  /*4e80*/  @!P1 FMUL.FTZ R47, R39, R24.reuse ;  /* 0x00000018272f9220 */ /* 0x080fe20000410000 */
[----:B------:R-:W-:Y:S02]  /*4e90*/  @!P1 HADD2.F32 R20, -RZ, R21.H0_H0 ;  /* 0x20000015ff149230 */ /* 0x000fe40000004100 */
[----:B------:R-:W-:Y:S01]  /*4ea0*/  @!P1 FFMA.FTZ R46, R22, R37, -R46 ;  /* 0x00000025162e9223 */ /* 0x000fe2000001082e */
[----:B------:R-:W-:Y:S01]  /*4eb0*/  @!P1 HADD2.F32 R23, -RZ, R25.H0_H0 ;  /* 0x20000019ff179230 */ /* 0x000fe20000004100 */
[----:B------:R-:W-:Y:S01]  /*4ec0*/  @!P1 MOV R22, R31 ;  /* 0x0000001f00169202 */ /* 0x000fe20000000f00 */
[----:B------:R-:W-:Y:S02]  /*4ed0*/  @!P1 HADD2.F32 R21, -RZ, R21.H1_H1 ;  /* 0x30000015ff159230 */ /* 0x000fe40000004100 */
[----:B------:R-:W-:Y:S01]  /*4ee0*/  @!P1 FFMA.FTZ R5, R34, R37, R5 ;  /* 0x0000002522059223 */ /* 0x000fe20000010005 */
[----:B------:R-:W-:Y:S02]  /*4ef0*/  @!P1 HADD2.F32 R34, -RZ, R25.H1_H1 ;  /* 0x30000019ff229230 */ /* 0x000fe40000004100 */
[----:B------:R-:W-:Y:S01]  /*4f00*/  @!P1 FMUL.FTZ R6, R27, R24 ;  /* 0x000000181b069220 */ /* 0x000fe20000410000 */
[--C-:B------:R-:W-:Y:S02]  /*4f10*/  @!P1 HADD2.F32 R37, -RZ, R22.reuse.H1_H1 ;  /* 0x30000016ff259230 */ /* 0x100fe40000004100 */
[----:B------:R-:W-:Y:S01]  /*4f20*/  @!P1 FMUL.FTZ R7, R23, R20 ;  /* 0x0000001417079220 */ /* 0x000fe20000410000 */
[----:B------:R-:W-:Y:S01]  /*4f30*/  @!P1 F2FP.F16.F32.PACK_AB R46, R5, R46 ;  /* 0x0000002e052e923e */ /* 0x000fe200000000ff */
[----:B------:R-:W-:Y:S02]  /*4f40*/  @!P1 HADD2.F32 R22, -RZ, R22.H0_H0 ;  /* 0x20000016ff169230 */ /* 0x000fe40000004100 */
[----:B------:R-:W-:Y:S01]  /*4f50*/  @!P1 FMUL.FTZ R130, R34, R20 ;  /* 0x0000001422829220 */ /* 0x000fe20000410000 */
[----:B------:R-:W-:Y:S01]  /*4f60*/  @!P1 HADD2.F32 R36, -RZ, R40.H1_H1 ;  /* 0x30000028ff249230 */ /* 0x000fe20000004100 */
[----:B------:R-:W-:Y:S01]  /*4f70*/  @!P1 MOV R28, R46 ;  /* 0x0000002e001c9202 */ /* 0x000fe20000000f00 */
[--C-:B------:R-:W-:Y:S02]  /*4f80*/  @!P1 HADD2.F32 R38, -RZ, R41.reuse.H0_H0 ;  /* 0x20000029ff269230 */ /* 0x100fe40000004100 */
[-C--:B------:R-:W-:Y:S01]  /*4f90*/  @!P1 FMUL.FTZ R85, R37, R21.reuse ;  /* 0x0000001525559220 */ /* 0x080fe20000410000 */
[----:B------:R-:W-:Y:S02]  /*4fa0*/  @!P1 HADD2.F32 R41, -RZ, R41.H1_H1 ;  /* 0x30000029ff299230 */ /* 0x000fe40000004100 */
[----:B------:R-:W-:Y:S01]  /*4fb0*/  @!P1 FMUL.FTZ R8, R22, R21 ;  /* 0x0000001516089220 */ /* 0x000fe20000410000 */
[----:B------:R-:W-:Y:S01]  /*4fc0*/  @!P1 FFMA.FTZ R6, R39, R36, R6 ;  /* 0x0000002427069223 */ /* 0x000fe20000010006 */
        /* <DEDUP_REMOVED lines=62> */
.L_x_3585:
[----:B------:R-:W-:Y:S05]  /*53b0*/  BSYNC B0 ;  /* 0x0000000000007941 */ /* 0x000fea0003800000 */
.L_x_3584:
[----:B-1----:R-:W-:Y:S01]  /*53c0*/  MOV R20, R49 ;  /* 0x0000003100147202 */ /* 0x002fe20000000f00 */
[----:B------:R-:W-:Y:S01]  /*53d0*/  IMAD.MOV.U32 R44, RZ, RZ, R51 ;  /* 0x000000ffff2c7224 */ /* 0x000fe200078e0033 */
[----:B------:R-:W-:Y:S01]  /*53e0*/  MOV R21, R48 ;  /* 0x0000003000157202 */ /* 0x000fe20000000f00 */
[----:B------:R-:W-:Y:S01]  /*53f0*/  IMAD.MOV.U32 R45, RZ, RZ, R50 ;  /* 0x000000ffff2d7224 */ /* 0x000fe200078e0032 */
[----:B------:R-:W-:Y:S01]  /*5400*/  UMOV UR4, UR19 ;  /* 0x0000001300047c82 */ /* 0x000fe20008000000 */
[----:B------:R-:W-:Y:S05]  /*5410*/  BRA `(.L_x_3586) ;  /* 0x0000004c00987947 */ /* 0x000fea0003800000 */
.L_x_3577:
[----:B------:R-:W-:Y:S04]  /*5420*/  BSSY B1, `(.L_x_3587) ;  /* 0x0000116000017945 */ /* 0x000fe80003800000 */
[----:B------:R-:W-:Y:S05]  /*5430*/  @!P6 BRA `(.L_x_3588) ;  /* 0x000000100050e947 */ /* 0x000fea0003800000 */
[----:B------:R-:W-:Y:S01]  /*5440*/  IMAD.MOV.U32 R117, RZ, RZ, R113 ;  /* 0x000000ffff757224 */ /* 0x000fe200078e0071 */
[----:B------:R-:W-:Y:S01]  /*5450*/  ISETP.GE.AND P0, PT, R18, UR4, PT ;  /* 0x0000000412007c0c */ /* 0x000fe2000bf06270 */
[----:B------:R-:W-:Y:S01]  /*5460*/  BSSY B0, `(.L_x_3589) ;  /* 0x000005b000007945 */ /* 0x000fe20003800000 */
[----:B------:R-:W-:Y:S01]  /*5470*/  IADD3 R146, P1, R116, 0x80, RZ ;  /* 0x0000008074927810 */ /* 0x000fe20007f3e0ff */
[----:B------:R-:W-:Y:S01]  /*5480*/  IMAD.MOV.U32 R85, RZ, RZ, R83 ;  /* 0x000000ffff557224 */ /* 0x000fe200078e0053 */
[----:B------:R1:W5:Y:S01]  /*5490*/  LDG.E.128 R48, desc[UR6][R116.64] ;  /* 0x0000000674307981 */ /* 0x000362000c1e1d00 */
[----:B------:R-:W-:Y:S02]  /*54a0*/  ISETP.GE.AND P2, PT, R15, UR4, PT ;  /* 0x000000040f007c0c */ /* 0x000fe4000bf46270 */
[----:B------:R-:W-:Y:S06]  /*54b0*/  IMAD.X R147, RZ, RZ, R113, P1 ;  /* 0x000000ffff937224 */ /* 0x000fec00008e0671 */
[----:B------:R-:W-:Y:S05]  /*54c0*/  @P0 BRA `(.L_x_3590) ;  /* 0x0000000400500947 */ /* 0x000fea0003800000 */
[--C-:B----45:R-:W-:Y:S01]  /*54d0*/  HADD2.F32 R31, -RZ, R48.reuse.H0_H0 ;  /* 0x20000030ff1f7230 */ /* 0x130fe20000004100 */
        /* <DEDUP_REMOVED lines=15> */
[----:B------:R-:W-:Y:S02]  /*55d0*/  LEA R22, P1, R151, R116, 0x1 ;  /* 0x0000007497167211 */ /* 0x000fe400078208ff */
[----:B------:R-:W-:Y:S02]  /*55e0*/  LEA R148, P0, R115, R118, 0x1 ;  /* 0x0000007673947211 */ /* 0x000fe400078008ff */
        /* <DEDUP_REMOVED lines=66> */
.L_x_3590:
[----:B------:R-:W-:Y:S05]  /*5a10*/  BSYNC B0 ;  /* 0x0000000000007941 */ /* 0x000fea0003800000 */
.L_x_3589:
[----:B-----5:R2:W-:Y:S01]  /*5a20*/  STG.E.128 desc[UR6][R84.64], R48 ;  /* 0x0000003054007986 */ /* 0x0205e2000c101d06 */
[----:B------:R-:W-:Y:S03]  /*5a30*/  BSSY B0, `(.L_x_3591) ;  /* 0x0000057000007945 */ /* 0x000fe60003800000 */
[----:B--2---:R2:W5:Y:S01]  /*5a40*/  LDG.E.128 R48, desc[UR6][R116.64+0x80] ;  /* 0x0000800674307981 */ /* 0x004562000c1e1d00 */
        /* <DEDUP_REMOVED lines=20> */
[----:B------:R-:W3:Y:S01]  /*5b90*/  LDG.E.128 R40, desc[UR6][R40.64+0x80] ;  /* 0x0000800628287981 */ /* 0x000ee2000c1e1d00 */
[----:B------:R-:W-:Y:S07]  /*5ba0*/  LEA.HI.X.SX32 R149, R115, R119, 0x1, P0 ;  /* 0x0000007773957211 */ /* 0x000fee00000f0eff */
[----:B------:R-:W4:Y:S08]  /*5bb0*/  LDG.E.128 R24, desc[UR6][R22.64] ;  /* 0x0000000616187981 */ /* 0x000f30000c1e1d00 */
[----:B------:R-:W2:Y:S01]  /*5bc0*/  LDG.E.128 R148, desc[UR6][R148.64+0x80] ;  /* 0x0000800694947981 */ /* 0x000ea2000c1e1d00 */
[--C-:B---3--:R-:W-:Y:S02]  /*5bd0*/  HADD2.F32 R33, -RZ, R40.reuse.H0_H0 ;  /* 0x20000028ff217230 */ /* 0x108fe40000004100 */
        /* <DEDUP_REMOVED lines=11> */
[--C-:B--2---:R-:W-:Y:S02]  /*5c90*/  HADD2.F32 R27, -RZ, R148.reuse.H0_H0 ;  /* 0x20000094ff1b7230 */ /* 0x104fe40000004100 */
        /* <DEDUP_REMOVED lines=48> */
.L_x_3592:
[----:B------:R-:W-:Y:S05]  /*5fa0*/  BSYNC B0 ;  /* 0x0000000000007941 */ /* 0x000fea0003800000 */
.L_x_3591:
[----:B-----5:R3:W-:Y:S01]  /*5fb0*/  STG.E.128 desc[UR6][R84.64+0x80], R48 ;  /* 0x0000803054007986 */ /* 0x0207e2000c101d06 */
[----:B------:R-:W-:Y:S01]  /*5fc0*/  ISETP.GE.AND P0, PT, R14, UR4, PT ;  /* 0x000000040e007c0c */ /* 0x000fe2000bf06270 */
[----:B------:R-:W-:Y:S01]  /*5fd0*/  BSSY B0, `(.L_x_3593) ;  /* 0x0000059000007945 */ /* 0x000fe20003800000 */
[----:B------:R-:W-:Y:S05]  /*5fe0*/  IADD3 R148, P1, R116, 0x100, RZ ;  /* 0x0000010074947810 */ /* 0x000fea0007f3e0ff */
[----:B------:R-:W-:Y:S01]  /*5ff0*/  IMAD.X R149, RZ, RZ, R113, P1 ;  /* 0x000000ffff957224 */ /* 0x000fe200008e0671 */
[----:B---3--:R3:W5:Y:S05]  /*6000*/  LDG.E.128 R48, desc[UR6][R116.64+0x100] ;  /* 0x0001000674307981 */ /* 0x00876a000c1e1d00 */
[----:B------:R-:W-:Y:S05]  /*6010*/  @P0 BRA `(.L_x_3594) ;  /* 0x0000000400500947 */ /* 0x000fea0003800000 */
[--C-:B----45:R-:W-:Y:S01]  /*6020*/  HADD2.F32 R31, -RZ, R48.reuse.H0_H0 ;  /* 0x20000030ff1f7230 */ /* 0x130fe20000004100 */
[----:B------:R-:W-:Y:S01]  /*6030*/  ULEA.HI UR18, UR4, UR4, URZ, 0x1 ;  /* 0x0000000404127291 */ /* 0x000fe2000f8f083f */
[----:B------:R-:W-:Y:S01]  /*6040*/  HADD2.F32 R35, -RZ, R48.H1_H1 ;  /* 0x30000030ff237230 */ /* 0x000fe20000004100 */
[----:B-123--:R-:W-:Y:S01]  /*6050*/  MOV R117, RZ ;  /* 0x000000ff00757202 */ /* 0x00efe20000000f00 */
        /* <DEDUP_REMOVED lines=11> */
[C---:B------:R-:W-:Y:S02]  /*6110*/  LEA R22, P1, R146.reuse, R148, 0x1 ;  /* 0x0000009492167211 */ /* 0x040fe400078208ff */
[----:B------:R-:W-:Y:S02]  /*6120*/  LEA.HI.X.SX32 R41, R117, R121, 0x1, P0 ;  /* 0x0000007975297211 */ /* 0x000fe400000f0eff */
[C---:B------:R-:W-:Y:S02]  /*6130*/  LEA R148, P0, R115.reuse, R118, 0x1 ;  /* 0x0000007673947211 */ /* 0x040fe400078008ff */
[----:B------:R-:W-:Y:S02]  /*6140*/  LEA.HI.X.SX32 R23, R146, R149, 0x1, P1 ;  /* 0x0000009592177211 */ /* 0x000fe400008f0eff */
[----:B------:R-:W-:Y:S01]  /*6150*/  LEA.HI.X.SX32 R149, R115, R119, 0x1, P0 ;  /* 0x0000007773957211 */ /* 0x000fe200000f0eff */
[----:B------:R-:W2:Y:S08]  /*6160*/  LDG.E.128 R40, desc[UR6][R40.64+0x100] ;  /* 0x0001000628287981 */ /* 0x000eb0000c1e1d00 */
        /* <DEDUP_REMOVED lines=63> */
.L_x_3594:
[----:B------:R-:W-:Y:S05]  /*6560*/  BSYNC B0 ;  /* 0x0000000000007941 */ /* 0x000fea0003800000 */
.L_x_3593:
[----:B-----5:R1:W-:Y:S02]  /*6570*/  STG.E.128 desc[UR6][R84.64+0x100], R48 ;  /* 0x0001003054007986 */ /* 0x0203e4000c101d06 */
.L_x_3588:
[----:B------:R-:W-:Y:S05]  /*6580*/  BSYNC B1 ;  /* 0x0000000000017941 */ /* 0x000fea0003800000 */
.L_x_3587:
[----:B------:R-:W-:Y:S04]  /*6590*/  BSSY B1, `(.L_x_3595) ;  /* 0x0000126000017945 */ /* 0x000fe80003800000 */
[----:B------:R-:W-:Y:S05]  /*65a0*/  @!P5 BRA `(.L_x_3596) ;  /* 0x000000100090d947 */ /* 0x000fea0003800000 */
[C---:B------:R-:W-:Y:S01]  /*65b0*/  LEA R152, P4, R89.reuse, R116, 0x1 ;  /* 0x0000007459987211 */ /* 0x040fe200078808ff */
[----:B------:R-:W-:Y:S01]  /*65c0*/  BSSY B0, `(.L_x_3597) ;  /* 0x0000062000007945 */ /* 0x000fe20003800000 */
[----:B------:R-:W-:Y:S02]  /*65d0*/  ISETP.GE.AND P2, PT, R18, UR4, PT ;  /* 0x0000000412007c0c */ /* 0x000fe4000bf46270 */
[----:B------:R-:W-:Y:S02]  /*65e0*/  LEA.HI.X R153, R89, R113, R88, 0x1, P4 ;  /* 0x0000007159997211 */ /* 0x000fe400020f0c58 */
[C---:B------:R-:W-:Y:S02]  /*65f0*/  LEA R146, P1, R54.reuse, R84, 0x1 ;  /* 0x0000005436927211 */ /* 0x040fe400078208ff */
[----:B------:R-:W-:Y:S01]  /*6600*/  ISETP.GE.AND P0, PT, R15, UR4, PT ;  /* 0x000000040f007c0c */ /* 0x000fe2000bf06270 */
[----:B-1----:R1:W5:Y:S01]  /*6610*/  LDG.E.128 R48, desc[UR6][R152.64] ;  /* 0x0000000698307981 */ /* 0x002362000c1e1d00 */
[----:B------:R-:W-:Y:S02]  /*6620*/  LEA.HI.X R147, R54, R83, R53, 0x1, P1 ;  /* 0x0000005336937211 */ /* 0x000fe400008f0c35 */
[----:B------:R-:W-:Y:S05]  /*6630*/  IADD3 R154, P1, R152, 0x80, RZ ;  /* 0x00000080989a7810 */ /* 0x000fea0007f3e0ff */
[----:B------:R-:W-:Y:S01]  /*6640*/  IMAD.X R155, RZ, RZ, R153, P1 ;  /* 0x000000ffff9b7224 */ /* 0x000fe200008e0699 */
[----:B------:R-:W-:Y:S07]  /*6650*/  @P2 BRA `(.L_x_3598) ;  /* 0x0000000400602947 */ /* 0x000fee0003800000 */
[--C-:B----45:R-:W-:Y:S01]  /*6660*/  HADD2.F32 R35, -RZ, R48.reuse.H1_H1 ;  /* 0x30000030ff237230 */ /* 0x130fe20000004100 */
[----:B------:R-:W-:Y:S01]  /*6670*/  ULEA.HI UR18, UR4, UR4, URZ, 0x1 ;  /* 0x0000000404127291 */ /* 0x000fe2000f8f083f */
[----:B------:R-:W-:Y:S01]  /*6680*/  HADD2.F32 R36, -RZ, R49.H0_H0 ;  /* 0x20000031ff247230 */ /* 0x000fe20000004100 */
[----:B--23--:R-:W-:Y:S02]  /*6690*/  MOV R117, RZ ;  /* 0x000000ff00757202 */ /* 0x00cfe40000000f00 */
        /* <DEDUP_REMOVED lines=10> */
[----:B------:R-:W-:Y:S02]  /*6740*/  LEA.HI.X.SX32 R148, R117, R78, 0x1, P4 ;  /* 0x0000004e75947211 */ /* 0x000fe400020f0eff */
[C---:B------:R-:W-:Y:S01]  /*6750*/  LEA R150, P1, R85.reuse, R118, 0x1 ;  /* 0x0000007655967211 */ /* 0x040fe200078208ff */
        /* <DEDUP_REMOVED lines=9> */
[----:B------:R4:W2:Y:S02]  /*67f0*/  LDG.E.128 R40, desc[UR6][R32.64] ;  /* 0x0000000620287981 */ /* 0x0008a4000c1e1d00 */
[----:B----4-:R-:W-:Y:S02]  /*6800*/  HADD2.F32 R33, -RZ, R48.H0_H0 ;  /* 0x20000030ff217230 */ /* 0x010fe40000004100 */
[--C-:B---3--:R-:W-:Y:S01]  /*6810*/  HADD2.F32 R25, -RZ, R149.reuse.H0_H0 ;  /* 0x20000095ff197230 */ /* 0x108fe20000004100 */
[----:B--2---:R-:W-:Y:S01]  /*6820*/  MOV R26, R28 ;  /* 0x0000001c001a7202 */ /* 0x004fe20000000f00 */
[--C-:B------:R-:W-:Y:S01]  /*6830*/  HADD2.F32 R28, -RZ, R148.reuse.H1_H1 ;  /* 0x30000094ff1c7230 */ /* 0x100fe20000004100 */
[----:B------:R-:W-:Y:S01]  /*6840*/  MOV R10, R30 ;  /* 0x0000001e000a7202 */ /* 0x000fe20000000f00 */
[----:B------:R-:W-:Y:S01]  /*6850*/  HADD2.F32 R30, -RZ, R148.H0_H0 ;  /* 0x20000094ff1e7230 */ /* 0x000fe20000004100 */
[----:B------:R-:W-:Y:S01]  /*6860*/  MOV R23, R29 ;  /* 0x0000001d00177202 */ /* 0x000fe20000000f00 */
[----:B------:R-:W-:Y:S01]  /*6870*/  HADD2.F32 R12, -RZ, R149.H1_H1 ;  /* 0x30000095ff0c7230 */ /* 0x000fe20000004100 */
[----:B------:R-:W-:Y:S01]  /*6880*/  MOV R27, R31 ;  /* 0x0000001f001b7202 */ /* 0x000fe20000000f00 */
        /* <DEDUP_REMOVED lines=12> */
[--C-:B------:R-:W-:Y:S02]  /*6950*/  HADD2.F32 R32, -RZ, R40.reuse.H0_H0 ;  /* 0x20000028ff207230 */ /* 0x100fe40000004100 */
[----:B------:R-:W-:Y:S01]  /*6960*/  FMUL.FTZ R2, R29, R28 ;  /* 0x0000001c1d027220 */ /* 0x000fe20000410000 */
[--C-:B------:R-:W-:Y:S02]  /*6970*/  HADD2.F32 R11, -RZ, R151.reuse.H0_H0 ;  /* 0x20000097ff0b7230 */ /* 0x100fe40000004100 */
[----:B------:R-:W-:Y:S01]  /*6980*/  FMUL.FTZ R4, R23, R12 ;  /* 0x0000000c17047220 */ /* 0x000fe20000410000 */
[----:B------:R-:W-:Y:S02]  /*6990*/  HADD2.F32 R9, -RZ, R151.H1_H1 ;  /* 0x30000097ff097230 */ /* 0x000fe40000004100 */
[----:B------:R-:W-:Y:S01]  /*69a0*/  @!P2 FADD.FTZ R24, -R24, -RZ ;  /* 0x800000ff1818a221 */ /* 0x000fe20000010100 */
[----:B------:R-:W-:Y:S02]  /*69b0*/  HADD2.F32 R34, -RZ, R40.H1_H1 ;  /* 0x30000028ff227230 */ /* 0x000fe40000004100 */
[----:B------:R-:W-:Y:S01]  /*69c0*/  @!P2 FADD.FTZ R22, -R22, -RZ ;  /* 0x800000ff1616a221 */ /* 0x000fe20000010100 */
[--C-:B------:R-:W-:Y:S02]  /*69d0*/  HADD2.F32 R25, -RZ, R10.reuse.H0_H0 ;  /* 0x2000000aff197230 */ /* 0x100fe40000004100 */
[----:B------:R-:W-:Y:S01]  /*69e0*/  FFMA.FTZ R0, R33, R32, R0 ;  /* 0x0000002021007223 */ /* 0x000fe20000010000 */
[----:B------:R-:W-:Y:S02]  /*69f0*/  HADD2.F32 R23, -RZ, R10.H1_H1 ;  /* 0x3000000aff177230 */ /* 0x000fe40000004100 */
[----:B------:R-:W-:Y:S01]  /*6a00*/  @!P2 FADD.FTZ R11, -R11, -RZ ;  /* 0x800000ff0b0ba221 */ /* 0x000fe20000010100 */
[----:B------:R-:W-:Y:S02]  /*6a10*/  HADD2.F32 R37, -RZ, R41.H0_H0 ;  /* 0x20000029ff257230 */ /* 0x000fe40000004100 */
[----:B------:R-:W-:Y:S01]  /*6a20*/  @!P2 FADD.FTZ R9, -R9, -RZ ;  /* 0x800000ff0909a221 */ /* 0x000fe20000010100 */
[--C-:B------:R-:W-:Y:S02]  /*6a30*/  HADD2.F32 R12, -RZ, R27.reuse.H0_H0 ;  /* 0x2000001bff0c7230 */ /* 0x100fe40000004100 */
[----:B------:R-:W-:Y:S01]  /*6a40*/  FFMA.FTZ R2, R35, R34, R2 ;  /* 0x0000002223027223 */ /* 0x000fe20000010002 */
[----:B------:R-:W-:Y:S02]  /*6a50*/  HADD2.F32 R10, -RZ, R27.H1_H1 ;  /* 0x3000001bff0a7230 */ /* 0x000fe40000004100 */
[----:B------:R-:W-:Y:S01]  /*6a60*/  FMUL.FTZ R5, R25, R24 ;  /* 0x0000001819057220 */ /* 0x000fe20000410000 */
[----:B------:R-:W-:Y:S02]  /*6a70*/  HADD2.F32 R38, -RZ, R41.H1_H1 ;  /* 0x30000029ff267230 */ /* 0x000fe40000004100 */
[----:B------:R-:W-:Y:S01]  /*6a80*/  FMUL.FTZ R6, R23, R22 ;  /* 0x0000001617067220 */ /* 0x000fe20000410000 */
[----:B------:R-:W-:Y:S02]  /*6a90*/  HADD2.F32 R33, -RZ, R49.H1_H1 ;  /* 0x30000031ff217230 */ /* 0x000fe40000004100 */
[----:B------:R-:W-:Y:S01]  /*6aa0*/  FFMA.FTZ R3, R36, R37, R3 ;  /* 0x0000002524037223 */ /* 0x000fe20000010003 */
[----:B------:R-:W-:Y:S02]  /*6ab0*/  HADD2.F32 R39, -RZ, R42.H0_H0 ;  /* 0x2000002aff277230 */ /* 0x000fe40000004100 */
[----:B------:R-:W-:Y:S01]  /*6ac0*/  FMUL.FTZ R7, R12, R11 ;  /* 0x0000000b0c077220 */ /* 0x000fe20000410000 */
[----:B------:R-:W-:Y:S02]  /*6ad0*/  HADD2.F32 R32, -RZ, R46.H0_H0 ;  /* 0x2000002eff207230 */ /* 0x000fe40000004100 */
[----:B------:R-:W-:Y:S01]  /*6ae0*/  FMUL.FTZ R8, R10, R9 ;  /* 0x000000090a087220 */ /* 0x000fe20000410000 */
[----:B------:R-:W-:Y:S02]  /*6af0*/  HADD2.F32 R40, -RZ, R42.H1_H1 ;  /* 0x3000002aff287230 */ /* 0x000fe40000004100 */
[----:B------:R-:W-:Y:S01]  /*6b00*/  FFMA.FTZ R4, R33, R38, R4 ;  /* 0x0000002621047223 */ /* 0x000fe20000010004 */
[----:B------:R-:W-:Y:S01]  /*6b10*/  HADD2.F32 R35, -RZ, R46.H1_H1 ;  /* 0x3000002eff237230 */ /* 0x000fe20000004100 */
[----:B------:R-:W-:Y:S01]  /*6b20*/  F2FP.F16.F32.PACK_AB R48, R2, R0 ;  /* 0x000000000230723e */ /* 0x000fe200000000ff */
[----:B------:R-:W-:Y:S02]  /*6b30*/  HADD2.F32 R41, -RZ, R43.H0_H0 ;  /* 0x2000002bff297230 */ /* 0x000fe40000004100 */
[----:B------:R-:W-:Y:S01]  /*6b40*/  FFMA.FTZ R5, R32, R39, R5 ;  /* 0x0000002720057223 */ /* 0x000fe20000010005 */
[----:B------:R-:W-:Y:S01]  /*6b50*/  F2FP.F16.F32.PACK_AB R49, R4, R3 ;  /* 0x000000030431723e */ /* 0x000fe200000000ff */
[----:B------:R-:W-:Y:S02]  /*6b60*/  HADD2.F32 R34, -RZ, R47.H0_H0 ;  /* 0x2000002fff227230 */ /* 0x000fe40000004100 */
[----:B------:R-:W-:Y:S01]  /*6b70*/  FFMA.FTZ R6, R35, R40, R6 ;  /* 0x0000002823067223 */ /* 0x000fe20000010006 */
[----:B------:R-:W-:Y:S02]  /*6b80*/  HADD2.F32 R42, -RZ, R43.H1_H1 ;  /* 0x3000002bff2a7230 */ /* 0x000fe40000004100 */
[----:B------:R-:W-:Y:S02]  /*6b90*/  HADD2.F32 R37, -RZ, R47.H1_H1 ;  /* 0x3000002fff257230 */ /* 0x000fe40000004100 */
[----:B------:R-:W-:Y:S01]  /*6ba0*/  FFMA.FTZ R7, R34, R41, R7 ;  /* 0x0000002922077223 */ /* 0x000fe20000010007 */
[----:B------:R-:W-:Y:S02]  /*6bb0*/  F2FP.F16.F32.PACK_AB R50, R6, R5 ;  /* 0x000000050632723e */ /* 0x000fe400000000ff */
[----:B------:R-:W-:Y:S05]  /*6bc0*/  FFMA.FTZ R8, R37, R42, R8 ;  /* 0x0000002a25087223 */ /* 0x000fea0000010008 */
[----:B------:R-:W-:Y:S02]  /*6bd0*/  F2FP.F16.F32.PACK_AB R51, R8, R7 ;  /* 0x000000070833723e */ /* 0x000fe400000000ff */
.L_x_3598:
[----:B------:R-:W-:Y:S05]  /*6be0*/  BSYNC B0 ;  /* 0x0000000000007941 */ /* 0x000fea0003800000 */
.L_x_3597:
[----:B-----5:R2:W-:Y:S01]  /*6bf0*/  STG.E.128 desc[UR6][R146.64], R48 ;  /* 0x0000003092007986 */ /* 0x0205e2000c101d06 */
[----:B------:R-:W-:Y:S03]  /*6c00*/  BSSY B0, `(.L_x_3599) ;  /* 0x000005b000007945 */ /* 0x000fe60003800000 */
[----:B--2---:R2:W5:Y:S01]  /*6c10*/  LDG.E.128 R48, desc[UR6][R152.64+0x80] ;  /* 0x0000800698307981 */ /* 0x004562000c1e1d00 */
[----:B------:R-:W-:Y:S05]  /*6c20*/  @P0 BRA `(.L_x_3600) ;  /* 0x0000000400600947 */ /* 0x000fea0003800000 */
[--C-:B----45:R-:W-:Y:S01]  /*6c30*/  HADD2.F32 R35, -RZ, R48.reuse.H1_H1 ;  /* 0x30000030ff237230 */ /* 0x130fe20000004100 */
[----:B------:R-:W-:Y:S01]  /*6c40*/  ULEA.HI UR18, UR4, UR4, URZ, 0x1 ;  /* 0x0000000404127291 */ /* 0x000fe2000f8f083f */
[----:B------:R-:W-:Y:S01]  /*6c50*/  HADD2.F32 R36, -RZ, R49.H0_H0 ;  /* 0x20000031ff247230 */ /* 0x000fe20000004100 */
[----:B------:R-:W-:Y:S02]  /*6c60*/  MOV R115, RZ ;  /* 0x000000ff00737202 */ /* 0x000fe40000000f00 */
[----:B------:R-:W-:Y:S01]  /*6c70*/  USHF.R.S32.HI UR18, URZ, 0x1, UR18 ;  /* 0x000000013f127899 */ /* 0x000fe20008011412 */
[----:B------:R-:W-:Y:S02]  /*6c80*/  MOV R46, R50 ;  /* 0x00000032002e7202 */ /* 0x000fe40000000f00 */
[----:B------:R-:W-:Y:S03]  /*6c90*/  MOV R47, R51 ;  /* 0x00000033002f7202 */ /* 0x000fe60000000f00 */
[----:B------:R-:W-:Y:S02]  /*6ca0*/  ISETP.GE.AND P1, PT, R15, UR18, PT ;  /* 0x000000120f007c0c */ /* 0x000fe4000bf26270 */
[----:B---3--:R-:W-:Y:S11]  /*6cb0*/  MOV R117, UR18 ;  /* 0x0000001200757c02 */ /* 0x008ff60008000f00 */
[----:B------:R-:W-:Y:S02]  /*6cc0*/  @P1 IADD3 R117, RZ, -UR18, RZ ;  /* 0x80000012ff751c10 */ /* 0x000fe4000fffe0ff */
[----:B------:R-:W-:Y:S02]  /*6cd0*/  @P1 IADD3 R115, RZ, -UR18, RZ ;  /* 0x80000012ff731c10 */ /* 0x000fe4000fffe0ff */
[----:B------:R-:W-:Y:S02]  /*6ce0*/  LEA R10, P0, R117, R154, 0x1 ;  /* 0x0000009a750a7211 */ /* 0x000fe400078008ff */
[----:B------:R-:W-:Y:S02]  /*6cf0*/  IADD3 R85, P2, R75, R115, RZ ;  /* 0x000000734b557210 */ /* 0x000fe40007f5e0ff */
[----:B------:R-:W-:Y:S02]  /*6d00*/  LEA.HI.X.SX32 R11, R117, R155, 0x1, P0 ;  /* 0x0000009b750b7211 */ /* 0x000fe400000f0eff */
[----:B------:R-:W-:Y:S02]  /*6d10*/  LEA.HI.X.SX32 R148, R115, R74, 0x1, P2 ;  /* 0x0000004a73947211 */ /* 0x000fe400010f0eff */
[C---:B------:R-:W-:Y:S01]  /*6d20*/  LEA R150, P0, R85.reuse, R118, 0x1 ;  /* 0x0000007655967211 */ /* 0x040fe200078008ff */
[----:B------:R-:W3:Y:S01]  /*6d30*/  LDG.E.128 R28, desc[UR6][R10.64] ;  /* 0x000000060a1c7981 */ /* 0x000ee2000c1e1d00 */
[----:B------:R-:W-:Y:S02]  /*6d40*/  MOV R154, RZ ;  /* 0x000000ff009a7202 */ /* 0x000fe40000000f00 */
[----:B------:R-:W-:Y:S02]  /*6d50*/  @P1 IADD3 R154, RZ, -UR18, RZ ;  /* 0x80000012ff9a1c10 */ /* 0x000fe4000fffe0ff */
[----:B------:R-:W-:Y:S02]  /*6d60*/  LEA.HI.X R151, R85, R119, R148, 0x1, P0 ;  /* 0x0000007755977211 */ /* 0x000fe400000f0c94 */
[----:B------:R-:W-:Y:S04]  /*6d70*/  IADD3 R85, P0, R75, R154, RZ ;  /* 0x0000009a4b557210 */ /* 0x000fe80007f1e0ff */
[----:B------:R-:W-:Y:S01]  /*6d80*/  LEA.HI.X.SX32 R154, R154, R74, 0x1, P0 ;  /* 0x0000004a9a9a7211 */ /* 0x000fe200000f0eff */
[----:B------:R-:W4:Y:S01]  /*6d90*/  LDG.E.128 R148, desc[UR6][R150.64] ;  /* 0x0000000696947981 */ /* 0x000f22000c1e1d00 */
[C---:B------:R-:W-:Y:S04]  /*6da0*/  LEA R32, P0, R85.reuse, R120, 0x1 ;  /* 0x0000007855207211 */ /* 0x040fe800078008ff */
[----:B------:R-:W-:Y:S05]  /*6db0*/  LEA.HI.X R33, R85, R121, R154, 0x1, P0 ;  /* 0x0000007955217211 */ /* 0x000fea00000f0c9a */
[----:B------:R1:W2:Y:S02]  /*6dc0*/  LDG.E.128 R40, desc[UR6][R32.64] ;  /* 0x0000000620287981 */ /* 0x0002a4000c1e1d00 */
[----:B-1----:R-:W-:Y:S02]  /*6dd0*/  HADD2.F32 R33, -RZ, R48.H0_H0 ;  /* 0x20000030ff217230 */ /* 0x002fe40000004100 */
[--C-:B----4-:R-:W-:Y:S01]  /*6de0*/  HADD2.F32 R25, -RZ, R149.reuse.H0_H0 ;  /* 0x20000095ff197230 */ /* 0x110fe20000004100 */
[----:B---3--:R-:W-:Y:S01]  /*6df0*/  MOV R26, R28 ;  /* 0x0000001c001a7202 */ /* 0x008fe20000000f00 */
        /* <DEDUP_REMOVED lines=18> */
[--C-:B--2---:R-:W-:Y:S02]  /*6f20*/  HADD2.F32 R32, -RZ, R40.reuse.H0_H0 ;  /* 0x20000028ff207230 */ /* 0x104fe40000004100 */
        /* <DEDUP_REMOVED lines=40> */
.L_x_3600:
[----:B------:R-:W-:Y:S05]  /*71b0*/  BSYNC B0 ;  /* 0x0000000000007941 */ /* 0x000fea0003800000 */
.L_x_3599:
[----:B-----5:R1:W-:Y:S01]  /*71c0*/  STG.E.128 desc[UR6][R146.64+0x80], R48 ;  /* 0x0000803092007986 */ /* 0x0203e2000c101d06 */
[----:B------:R-:W-:Y:S01]  /*71d0*/  ISETP.GE.AND P0, PT, R14, UR4, PT ;  /* 0x000000040e007c0c */ /* 0x000fe2000bf06270 */
[----:B------:R-:W-:Y:S01]  /*71e0*/  BSSY B0, `(.L_x_3601) ;  /* 0x000005f000007945 */ /* 0x000fe20003800000 */
[----:B----4-:R-:W-:Y:S01]  /*71f0*/  IADD3 R4, P1, R152, 0x100, RZ ;  /* 0x0000010098047810 */ /* 0x010fe20007f3e0ff */
[----:B------:R1:W5:Y:S04]  /*7200*/  LDG.E.128 R24, desc[UR6][R152.64+0x100] ;  /* 0x0001000698187981 */ /* 0x000368000c1e1d00 */
[----:B------:R-:W-:Y:S06]  /*7210*/  IMAD.X R5, RZ, RZ, R153, P1 ;  /* 0x000000ffff057224 */ /* 0x000fec00008e0699 */
[----:B------:R-:W-:Y:S05]  /*7220*/  @P0 BRA `(.L_x_3602) ;  /* 0x0000000400680947 */ /* 0x000fea0003800000 */
[----:B------:R-:W-:Y:S01]  /*7230*/  ULEA.HI UR18, UR4, UR4, URZ, 0x1 ;  /* 0x0000000404127291 */ /* 0x000fe2000f8f083f */
[----:B------:R-:W-:Y:S02]  /*7240*/  MOV R2, RZ ;  /* 0x000000ff00027202 */ /* 0x000fe40000000f00 */
[----:B-----5:R-:W-:Y:S01]  /*7250*/  MOV R35, R25 ;  /* 0x0000001900237202 */ /* 0x020fe20000000f00 */
[----:B------:R-:W-:Y:S01]  /*7260*/  USHF.R.S32.HI UR18, URZ, 0x1, UR18 ;  /* 0x000000013f127899 */ /* 0x000fe20008011412 */
[----:B------:R-:W-:Y:S02]  /*7270*/  MOV R22, R24 ;  /* 0x0000001800167202 */ /* 0x000fe40000000f00 */
[----:B------:R-:W-:Y:S01]  /*7280*/  MOV R32, R26 ;  /* 0x0000001a00207202 */ /* 0x000fe20000000f00 */
[----:B------:R-:W-:Y:S01]  /*7290*/  HADD2.F32 R24, -RZ, R35.H0_H0 ;  /* 0x20000023ff187230 */ /* 0x000fe20000004100 */
        /* <DEDUP_REMOVED lines=8> */
[----:B------:R-:W-:Y:S02]  /*7320*/  LEA R36, P0, R0, R118, 0x1 ;  /* 0x0000007600247211 */ /* 0x000fe400078008ff */
[----:B------:R-:W-:Y:S01]  /*7330*/  LEA.HI.X.SX32 R2, R2, R70, 0x1, P2 ;  /* 0x0000004602027211 */ /* 0x000fe200010f0eff */
[----:B------:R-:W4:Y:S03]  /*7340*/  LDG.E.128 R4, desc[UR6][R10.64] ;  /* 0x000000060a047981 */ /* 0x000f26000c1e1d00 */
[----:B------:R-:W-:Y:S02]  /*7350*/  LEA.HI.X R37, R0, R119, R2, 0x1, P0 ;  /* 0x0000007700257211 */ /* 0x000fe400000f0c02 */
[----:B------:R-:W-:Y:S02]  /*7360*/  MOV R0, RZ ;  /* 0x000000ff00007202 */ /* 0x000fe40000000f00 */
[----:B------:R-:W-:Y:S02]  /*7370*/  @P1 IADD3 R0, RZ, -UR18, RZ ;  /* 0x80000012ff001c10 */ /* 0x000fe4000fffe0ff */
[----:B------:R-:W2:Y:S02]  /*7380*/  LDG.E.128 R36, desc[UR6][R36.64] ;  /* 0x0000000624247981 */ /* 0x000ea4000c1e1d00 */
[----:B------:R-:W-:Y:S04]  /*7390*/  IADD3 R3, P0, R71, R0, RZ ;  /* 0x0000000047037210 */ /* 0x000fe80007f1e0ff */
[----:B------:R-:W-:Y:S02]  /*73a0*/  LEA.HI.X.SX32 R0, R0, R70, 0x1, P0 ;  /* 0x0000004600007211 */ /* 0x000fe400000f0eff */
[C---:B------:R-:W-:Y:S04]  /*73b0*/  LEA R28, P0, R3.reuse, R120, 0x1 ;  /* 0x00000078031c7211 */ /* 0x040fe800078008ff */
[----:B------:R-:W-:Y:S06]  /*73c0*/  LEA.HI.X R29, R3, R121, R0, 0x1, P0 ;  /* 0x00000079031d7211 */ /* 0x000fec00000f0c00 */
[----:B------:R-:W3:Y:S01]  /*73d0*/  LDG.E.128 R28, desc[UR6][R28.64] ;  /* 0x000000061c1c7981 */ /* 0x000ee2000c1e1d00 */
[--C-:B--2---:R-:W-:Y:S01]  /*73e0*/  HADD2.F32 R3, -RZ, R37.reuse.H0_H0 ;  /* 0x20000025ff037230 */ /* 0x104fe20000004100 */
[----:B----4-:R-:W-:Y:S01]  /*73f0*/  MOV R12, R4 ;  /* 0x00000004000c7202 */ /* 0x010fe20000000f00 */
[----:B------:R-:W-:Y:S01]  /*7400*/  HADD2.F32 R4, -RZ, R37.H1_H1 ;  /* 0x30000025ff047230 */ /* 0x000fe20000004100 */
[----:B------:R-:W-:Y:S01]  /*7410*/  MOV R11, R5 ;  /* 0x00000005000b7202 */ /* 0x000fe20000000f00 */
[----:B------:R-:W-:Y:S01]  /*7420*/  HADD2.F32 R5, -RZ, R38.H0_H0 ;  /* 0x20000026ff057230 */ /* 0x000fe20000004100 */
[----:B------:R-:W-:Y:S01]  /*7430*/  MOV R10, R6 ;  /* 0x00000006000a7202 */ /* 0x000fe20000000f00 */
[--C-:B------:R-:W-:Y:S02]  /*7440*/  HADD2.F32 R25, -RZ, R12.reuse.H0_H0 ;  /* 0x2000000cff197230 */ /* 0x100fe40000004100 */
[----:B------:R-:W-:Y:S01]  /*7450*/  @!P1 FADD.FTZ R3, -R3, -RZ ;  /* 0x800000ff03039221 */ /* 0x000fe20000010100 */
[----:B------:R-:W-:Y:S02]  /*7460*/  HADD2.F32 R23, -RZ, R12.H1_H1 ;  /* 0x3000000cff177230 */ /* 0x000fe40000004100 */
[----:B------:R-:W-:Y:S01]  /*7470*/  @!P1 FADD.FTZ R4, -R4, -RZ ;  /* 0x800000ff04049221 */ /* 0x000fe20000010100 */
[--C-:B------:R-:W-:Y:S01]  /*7480*/  HADD2.F32 R12, -RZ, R11.reuse.H0_H0 ;  /* 0x2000000bff0c7230 */ /* 0x100fe20000004100 */
[----:B------:R-:W-:Y:S01]  /*7490*/  MOV R9, R7 ;  /* 0x0000000700097202 */ /* 0x000fe20000000f00 */
[----:B------:R-:W-:Y:S02]  /*74a0*/  HADD2.F32 R11, -RZ, R11.H1_H1 ;  /* 0x3000000bff0b7230 */ /* 0x000fe40000004100 */
[----:B------:R-:W-:Y:S01]  /*74b0*/  @!P1 FADD.FTZ R5, -R5, -RZ ;  /* 0x800000ff05059221 */ /* 0x000fe20000010100 */
[----:B------:R-:W-:Y:S02]  /*74c0*/  HADD2.F32 R8, -RZ, R39.H1_H1 ;  /* 0x30000027ff087230 */ /* 0x000fe40000004100 */
[----:B------:R-:W-:Y:S01]  /*74d0*/  FMUL.FTZ R3, R12, R3 ;  /* 0x000000030c037220 */ /* 0x000fe20000410000 */
[--C-:B------:R-:W-:Y:S02]  /*74e0*/  HADD2.F32 R2, -RZ, R36.reuse.H1_H1 ;  /* 0x30000024ff027230 */ /* 0x100fe40000004100 */
[----:B------:R-:W-:Y:S01]  /*74f0*/  FMUL.FTZ R4, R11, R4 ;  /* 0x000000040b047220 */ /* 0x000fe20000410000 */
[----:B------:R-:W-:Y:S02]  /*7500*/  HADD2.F32 R0, -RZ, R36.H0_H0 ;  /* 0x20000024ff007230 */ /* 0x000fe40000004100 */
        /* <DEDUP_REMOVED lines=9> */
[----:B------:R-:W-:Y:S02]  /*75a0*/  HADD2.F32 R6, -RZ, R38.H1_H1 ;  /* 0x30000026ff067230 */ /* 0x000fe40000004100 */
[----:B------:R-:W-:Y:S01]  /*75b0*/  FMUL.FTZ R0, R25, R0 ;  /* 0x0000000019007220 */ /* 0x000fe20000410000 */
[----:B---3--:R-:W-:Y:S02]  /*75c0*/  HADD2.F32 R12, -RZ, R28.H0_H0 ;  /* 0x2000001cff0c7230 */ /* 0x008fe40000004100 */
[----:B------:R-:W-:Y:S01]  /*75d0*/  FMUL.FTZ R8, R9, R8 ;  /* 0x0000000809087220 */ /* 0x000fe20000410000 */
[--C-:B------:R-:W-:Y:S02]  /*75e0*/  HADD2.F32 R9, -RZ, R22.reuse.H0_H0 ;  /* 0x20000016ff097230 */ /* 0x100fe40000004100 */
[----:B------:R-:W-:Y:S01]  /*75f0*/  @!P1 FADD.FTZ R6, -R6, -RZ ;  /* 0x800000ff06069221 */ /* 0x000fe20000010100 */
[----:B------:R-:W-:Y:S02]  /*7600*/  HADD2.F32 R7, -RZ, R39.H0_H0 ;  /* 0x20000027ff077230 */ /* 0x000fe40000004100 */
[----:B------:R-:W-:Y:S02]  /*7610*/  HADD2.F32 R23, -RZ, R22.H1_H1 ;  /* 0x30000016ff177230 */ /* 0x000fe40000004100 */
[----:B------:R-:W-:Y:S01]  /*7620*/  FFMA.FTZ R0, R9, R12, R0 ;  /* 0x0000000c09007223 */ /* 0x000fe20000010000 */
[----:B------:R-:W-:Y:S02]  /*7630*/  HADD2.F32 R22, -RZ, R28.H1_H1 ;  /* 0x3000001cff167230 */ /* 0x000fe40000004100 */
[----:B------:R-:W-:Y:S01]  /*7640*/  @!P1 FADD.FTZ R7, -R7, -RZ ;  /* 0x800000ff07079221 */ /* 0x000fe20000010100 */
[--C-:B------:R-:W-:Y:S02]  /*7650*/  HADD2.F32 R25, -RZ, R29.reuse.H0_H0 ;  /* 0x2000001dff197230 */ /* 0x100fe40000004100 */
[----:B------:R-:W-:Y:S01]  /*7660*/  FMUL.FTZ R6, R11, R6 ;  /* 0x000000060b067220 */ /* 0x000fe20000410000 */
[----:B------:R-:W-:Y:S02]  /*7670*/  HADD2.F32 R26, -RZ, R29.H1_H1 ;  /* 0x3000001dff1a7230 */ /* 0x000fe40000004100 */
[----:B------:R-:W-:Y:S01]  /*7680*/  FFMA.FTZ R2, R23, R22, R2 ;  /* 0x0000001617027223 */ /* 0x000fe20000010002 */
[----:B------:R-:W-:Y:S02]  /*7690*/  HADD2.F32 R9, -RZ, R35.H1_H1 ;  /* 0x30000023ff097230 */ /* 0x000fe40000004100 */
[----:B------:R-:W-:Y:S01]  /*76a0*/  FFMA.FTZ R3, R24, R25, R3 ;  /* 0x0000001918037223 */ /* 0x000fe20000010003 */
[----:B------:R-:W-:Y:S02]  /*76b0*/  HADD2.F32 R27, -RZ, R30.H0_H0 ;  /* 0x2000001eff1b7230 */ /* 0x000fe40000004100 */
[----:B------:R-:W-:Y:S01]  /*76c0*/  FMUL.FTZ R7, R10, R7 ;  /* 0x000000070a077220 */ /* 0x000fe20000410000 */
[----:B------:R-:W-:Y:S02]  /*76d0*/  HADD2.F32 R12, -RZ, R32.H0_H0 ;  /* 0x20000020ff0c7230 */ /* 0x000fe40000004100 */
[----:B------:R-:W-:Y:S01]  /*76e0*/  FFMA.FTZ R4, R9, R26, R4 ;  /* 0x0000001a09047223 */ /* 0x000fe20000010004 */
[----:B------:R-:W-:Y:S01]  /*76f0*/  HADD2.F32 R28, -RZ, R30.H1_H1 ;  /* 0x3000001eff1c7230 */ /* 0x000fe20000004100 */
[----:B------:R-:W-:Y:S01]  /*7700*/  F2FP.F16.F32.PACK_AB R24, R2, R0 ;  /* 0x000000000218723e */ /* 0x000fe200000000ff */
[----:B------:R-:W-:Y:S02]  /*7710*/  HADD2.F32 R23, -RZ, R32.H1_H1 ;  /* 0x30000020ff177230 */ /* 0x000fe40000004100 */
[----:B------:R-:W-:Y:S01]  /*7720*/  FFMA.FTZ R5, R12, R27, R5 ;  /* 0x0000001b0c057223 */ /* 0x000fe20000010005 */
[----:B------:R-:W-:Y:S02]  /*7730*/  HADD2.F32 R29, -RZ, R31.H0_H0 ;  /* 0x2000001fff1d7230 */ /* 0x000fe40000004100 */
[----:B------:R-:W-:Y:S02]  /*7740*/  HADD2.F32 R22, -RZ, R33.H0_H0 ;  /* 0x20000021ff167230 */ /* 0x000fe40000004100 */
[----:B------:R-:W-:Y:S01]  /*7750*/  FFMA.FTZ R6, R23, R28, R6 ;  /* 0x0000001c17067223 */ /* 0x000fe20000010006 */
[----:B------:R-:W-:Y:S02]  /*7760*/  HADD2.F32 R30, -RZ, R31.H1_H1 ;  /* 0x3000001fff1e7230 */ /* 0x000fe40000004100 */
[----:B------:R-:W-:Y:S02]  /*7770*/  HADD2.F32 R25, -RZ, R33.H1_H1 ;  /* 0x30000021ff197230 */ /* 0x000fe40000004100 */
[----:B------:R-:W-:Y:S01]  /*7780*/  FFMA.FTZ R7, R22, R29, R7 ;  /* 0x0000001d16077223 */ /* 0x000fe20000010007 */
[----:B------:R-:W-:Y:S02]  /*7790*/  F2FP.F16.F32.PACK_AB R26, R6, R5 ;  /* 0x00000005061a723e */ /* 0x000fe400000000ff */
[----:B------:R-:W-:Y:S01]  /*77a0*/  FFMA.FTZ R8, R25, R30, R8 ;  /* 0x0000001e19087223 */ /* 0x000fe20000010008 */
[----:B------:R-:W-:Y:S04]  /*77b0*/  F2FP.F16.F32.PACK_AB R25, R4, R3 ;  /* 0x000000030419723e */ /* 0x000fe800000000ff */
[----:B------:R-:W-:Y:S02]  /*77c0*/  F2FP.F16.F32.PACK_AB R27, R8, R7 ;  /* 0x00000007081b723e */ /* 0x000fe400000000ff */
.L_x_3602:
[----:B------:R-:W-:Y:S05]  /*77d0*/  BSYNC B0 ;  /* 0x0000000000007941 */ /* 0x000fea0003800000 */
.L_x_3601:
[----:B-----5:R4:W-:Y:S02]  /*77e0*/  STG.E.128 desc[UR6][R146.64+0x100], R24 ;  /* 0x0001001892007986 */ /* 0x0209e4000c101d06 */
.L_x_3596:
[----:B------:R-:W-:Y:S05]  /*77f0*/  BSYNC B1 ;  /* 0x0000000000017941 */ /* 0x000fea0003800000 */
.L_x_3595:
[C---:B------:R-:W-:Y:S01]  /*7800*/  ISETP.GE.AND P0, PT, R60.reuse, R132, PT ;  /* 0x000000843c00720c */ /* 0x040fe20003f06270 */
[----:B------:R-:W-:Y:S03]  /*7810*/  BSSY B1, `(.L_x_3603) ;  /* 0x0000132000017945 */ /* 0x000fe60003800000 */
[----:B------:R-:W-:Y:S11]  /*7820*/  ISETP.GE.AND P0, PT, R60, R130, !P0 ;  /* 0x000000823c00720c */ /* 0x000ff60004706270 */
[----:B------:R-:W-:Y:S02]  /*7830*/  @!UPT UIADD3 URZ, URZ, URZ, URZ ;  /* 0x0000003f3f3ff290 */ /* 0x000fe4000fffe03f */
[----:B------:R-:W-:Y:S05]  /*7840*/  @!P0 BRA `(.L_x_3604) ;  /* 0x0000001000b88947 */ /* 0x000fea0003800000 */
[C---:B------:R-:W-:Y:S01]  /*7850*/  LEA R2, P4, R91.reuse, R116, 0x1 ;  /* 0x000000745b027211 */ /* 0x040fe200078808ff */
[----:B------:R-:W-:Y:S01]  /*7860*/  BSSY B0, `(.L_x_3605) ;  /* 0x0000062000007945 */ /* 0x000fe20003800000 */
[----:B------:R-:W-:Y:S02]  /*7870*/  ISETP.GE.AND P0, PT, R18, UR4, PT ;  /* 0x0000000412007c0c */ /* 0x000fe4000bf06270 */
[----:B------:R-:W-:Y:S02]  /*7880*/  LEA.HI.X R3, R91, R113, R90, 0x1, P4 ;  /* 0x000000715b037211 */ /* 0x000fe400020f0c5a */
[----:B-1----:R-:W-:Y:S02]  /*7890*/  LEA R48, P2, R144, R84, 0x1 ;  /* 0x0000005490307211 */ /* 0x002fe400078408ff */
[----:B------:R-:W-:Y:S01]  /*78a0*/  LEA R46, P1, R94, R116, 0x1 ;  /* 0x000000745e2e7211 */ /* 0x000fe200078208ff */
[----:B----4-:R1:W5:Y:S06]  /*78b0*/  LDG.E.128 R8, desc[UR6][R2.64] ;  /* 0x0000000602087981 */ /* 0x01036c000c1e1d00 */
[----:B------:R-:W-:Y:S06]  /*78c0*/  @P0 BRA `(.L_x_3606) ;  /* 0x00000004006c0947 */ /* 0x000fec0003800000 */
[----:B------:R-:W-:Y:S01]  /*78d0*/  ULEA.HI UR18, UR4, UR4, URZ, 0x1 ;  /* 0x0000000404127291 */ /* 0x000fe2000f8f083f */
[----:B------:R-:W-:Y:S02]  /*78e0*/  MOV R4, RZ ;  /* 0x000000ff00047202 */ /* 0x000fe40000000f00 */
[----:B-----5:R-:W-:Y:S01]  /*78f0*/  MOV R33, R11 ;  /* 0x0000000b00217202 */ /* 0x020fe20000000f00 */
[----:B------:R-:W-:Y:S01]  /*7900*/  USHF.R.S32.HI UR18, URZ, 0x1, UR18 ;  /* 0x000000013f127899 */ /* 0x000fe20008011412 */
[----:B------:R-:W-:Y:S02]  /*7910*/  MOV R32, R10 ;  /* 0x0000000a00207202 */ /* 0x000fe40000000f00 */
        /* <DEDUP_REMOVED lines=10> */
[C---:B------:R-:W-:Y:S04]  /*79c0*/  LEA R36, P0, R0.reuse, R118, 0x1 ;  /* 0x0000007600247211 */ /* 0x040fe800078008ff */
[----:B------:R-:W-:Y:S02]  /*79d0*/  LEA.HI.X R37, R0, R119, R4, 0x1, P0 ;  /* 0x0000007700257211 */ /* 0x000fe400000f0c04 */
[----:B------:R1:W4:Y:S01]  /*79e0*/  LDG.E.128 R4, desc[UR6][R2.64] ;  /* 0x0000000602047981 */ /* 0x000322000c1e1d00 */
[----:B------:R-:W-:Y:S02]  /*79f0*/  MOV R0, RZ ;  /* 0x000000ff00007202 */ /* 0x000fe40000000f00 */
[----:B------:R-:W-:Y:S04]  /*7a00*/  @P4 IADD3 R0, RZ, -UR18, RZ ;  /* 0x80000012ff004c10 */ /* 0x000fe8000fffe0ff */
[----:B------:R-:W-:Y:S01]  /*7a10*/  IADD3 R23, P0, R77, R0, RZ ;  /* 0x000000004d177210 */ /* 0x000fe20007f1e0ff */
[----:B------:R-:W1:Y:S03]  /*7a20*/  LDG.E.128 R36, desc[UR6][R36.64] ;  /* 0x0000000624247981 */ /* 0x000e66000c1e1d00 */
[----:B------:R-:W-:Y:S02]  /*7a30*/  LEA.HI.X.SX32 R0, R0, R76, 0x1, P0 ;  /* 0x0000004c00007211 */ /* 0x000fe400000f0eff */
[C---:B------:R-:W-:Y:S04]  /*7a40*/  LEA R24, P0, R23.reuse, R120, 0x1 ;  /* 0x0000007817187211 */ /* 0x040fe800078008ff */
[----:B------:R-:W-:Y:S05]  /*7a50*/  LEA.HI.X R25, R23, R121, R0, 0x1, P0 ;  /* 0x0000007917197211 */ /* 0x000fea00000f0c00 */
[----:B------:R2:W3:Y:S01]  /*7a60*/  LDG.E.128 R28, desc[UR6][R24.64] ;  /* 0x00000006181c7981 */ /* 0x0004e2000c1e1d00 */
[--C-:B-1----:R-:W-:Y:S01]  /*7a70*/  HADD2.F32 R3, -RZ, R37.reuse.H0_H0 ;  /* 0x20000025ff037230 */ /* 0x102fe20000004100 */
[----:B----4-:R-:W-:Y:S01]  /*7a80*/  MOV R12, R4 ;  /* 0x00000004000c7202 */ /* 0x010fe20000000f00 */
[----:B------:R-:W-:Y:S01]  /*7a90*/  HADD2.F32 R4, -RZ, R37.H1_H1 ;  /* 0x30000025ff047230 */ /* 0x000fe20000004100 */
[----:B------:R-:W-:Y:S01]  /*7aa0*/  MOV R11, R5 ;  /* 0x00000005000b7202 */ /* 0x000fe20000000f00 */
[----:B------:R-:W-:Y:S01]  /*7ab0*/  HADD2.F32 R8, -RZ, R39.H1_H1 ;  /* 0x30000027ff087230 */ /* 0x000fe20000004100 */
[----:B------:R-:W-:Y:S01]  /*7ac0*/  MOV R10, R6 ;  /* 0x00000006000a7202 */ /* 0x000fe20000000f00 */
[--C-:B--2---:R-:W-:Y:S02]  /*7ad0*/  HADD2.F32 R25, -RZ, R12.reuse.H0_H0 ;  /* 0x2000000cff197230 */ /* 0x104fe40000004100 */
[----:B------:R-:W-:Y:S01]  /*7ae0*/  @!P4 FADD.FTZ R3, -R3, -RZ ;  /* 0x800000ff0303c221 */ /* 0x000fe20000010100 */
[----:B------:R-:W-:Y:S02]  /*7af0*/  HADD2.F32 R23, -RZ, R12.H1_H1 ;  /* 0x3000000cff177230 */ /* 0x000fe40000004100 */
[----:B------:R-:W-:Y:S01]  /*7b00*/  @!P4 FADD.FTZ R4, -R4, -RZ ;  /* 0x800000ff0404c221 */ /* 0x000fe20000010100 */
[--C-:B------:R-:W-:Y:S01]  /*7b10*/  HADD2.F32 R12, -RZ, R11.reuse.H0_H0 ;  /* 0x2000000bff0c7230 */ /* 0x100fe20000004100 */
[----:B------:R-:W-:Y:S01]  /*7b20*/  MOV R9, R7 ;  /* 0x0000000700097202 */ /* 0x000fe20000000f00 */
[----:B------:R-:W-:Y:S02]  /*7b30*/  HADD2.F32 R11, -RZ, R11.H1_H1 ;  /* 0x3000000bff0b7230 */ /* 0x000fe40000004100 */
[----:B------:R-:W-:Y:S01]  /*7b40*/  @!P4 FADD.FTZ R8, -R8, -RZ ;  /* 0x800000ff0808c221 */ /* 0x000fe20000010100 */
[----:B------:R-:W-:Y:S02]  /*7b50*/  HADD2.F32 R7, -RZ, R39.H0_H0 ;  /* 0x20000027ff077230 */ /* 0x000fe40000004100 */
[----:B------:R-:W-:Y:S01]  /*7b60*/  FMUL.FTZ R3, R12, R3 ;  /* 0x000000030c037220 */ /* 0x000fe20000410000 */
[----:B------:R-:W-:Y:S02]  /*7b70*/  HADD2.F32 R0, -RZ, R36.H0_H0 ;  /* 0x20000024ff007230 */ /* 0x000fe40000004100 */
[----:B------:R-:W-:Y:S01]  /*7b80*/  FMUL.FTZ R4, R11, R4 ;  /* 0x000000040b047220 */ /* 0x000fe20000410000 */
        /* <DEDUP_REMOVED lines=14> */
[--C-:B---3--:R-:W-:Y:S02]  /*7c70*/  HADD2.F32 R10, -RZ, R28.reuse.H0_H0 ;  /* 0x2000001cff0a7230 */ /* 0x108fe40000004100 */
[----:B------:R-:W-:Y:S01]  /*7c80*/  @!P4 FADD.FTZ R2, -R2, -RZ ;  /* 0x800000ff0202c221 */ /* 0x000fe20000010100 */
[----:B------:R-:W-:Y:S02]  /*7c90*/  HADD2.F32 R12, -RZ, R28.H1_H1 ;  /* 0x3000001cff0c7230 */ /* 0x000fe40000004100 */
[----:B------:R-:W-:Y:S01]  /*7ca0*/  FMUL.FTZ R8, R9, R8 ;  /* 0x0000000809087220 */ /* 0x000fe20000410000 */
[--C-:B------:R-:W-:Y:S02]  /*7cb0*/  HADD2.F32 R9, -RZ, R22.reuse.H0_H0 ;  /* 0x20000016ff097230 */ /* 0x100fe40000004100 */
[----:B------:R-:W-:Y:S01]  /*7cc0*/  FMUL.FTZ R6, R11, R6 ;  /* 0x000000060b067220 */ /* 0x000fe20000410000 */
[----:B------:R-:W-:Y:S02]  /*7cd0*/  HADD2.F32 R11, -RZ, R22.H1_H1 ;  /* 0x30000016ff0b7230 */ /* 0x000fe40000004100 */
[----:B------:R-:W-:Y:S01]  /*7ce0*/  FMUL.FTZ R2, R23, R2 ;  /* 0x0000000217027220 */ /* 0x000fe20000410000 */
[----:B------:R-:W-:Y:S02]  /*7cf0*/  HADD2.F32 R22, -RZ, R35.H0_H0 ;  /* 0x20000023ff167230 */ /* 0x000fe40000004100 */
[----:B------:R-:W-:Y:S01]  /*7d00*/  FFMA.FTZ R0, R9, R10, R0 ;  /* 0x0000000a09007223 */ /* 0x000fe20000010000 */
[--C-:B------:R-:W-:Y:S02]  /*7d10*/  HADD2.F32 R23, -RZ, R29.reuse.H0_H0 ;  /* 0x2000001dff177230 */ /* 0x100fe40000004100 */
[----:B------:R-:W-:Y:S01]  /*7d20*/  FFMA.FTZ R2, R11, R12, R2 ;  /* 0x0000000c0b027223 */ /* 0x000fe20000010002 */
[----:B------:R-:W-:Y:S02]  /*7d30*/  HADD2.F32 R24, -RZ, R29.H1_H1 ;  /* 0x3000001dff187230 */ /* 0x000fe40000004100 */
[----:B------:R-:W-:Y:S02]  /*7d40*/  HADD2.F32 R9, -RZ, R35.H1_H1 ;  /* 0x30000023ff097230 */ /* 0x000fe40000004100 */
[----:B------:R-:W-:Y:S01]  /*7d50*/  FFMA.FTZ R3, R22, R23, R3 ;  /* 0x0000001716037223 */ /* 0x000fe20000010003 */
[----:B------:R-:W-:Y:S01]  /*7d60*/  HADD2.F32 R25, -RZ, R30.H0_H0 ;  /* 0x2000001eff197230 */ /* 0x000fe20000004100 */
[----:B------:R-:W-:Y:S01]  /*7d70*/  F2FP.F16.F32.PACK_AB R0, R2, R0 ;  /* 0x000000000200723e */ /* 0x000fe200000000ff */
[----:B------:R-:W-:Y:S02]  /*7d80*/  HADD2.F32 R10, -RZ, R32.H0_H0 ;  /* 0x20000020ff0a7230 */ /* 0x000fe40000004100 */
[----:B------:R-:W-:Y:S01]  /*7d90*/  FFMA.FTZ R4, R9, R24, R4 ;  /* 0x0000001809047223 */ /* 0x000fe20000010004 */
[----:B------:R-:W-:Y:S02]  /*7da0*/  HADD2.F32 R26, -RZ, R30.H1_H1 ;  /* 0x3000001eff1a7230 */ /* 0x000fe40000004100 */
[----:B------:R-:W-:Y:S02]  /*7db0*/  HADD2.F32 R11, -RZ, R32.H1_H1 ;  /* 0x30000020ff0b7230 */ /* 0x000fe40000004100 */
[----:B------:R-:W-:Y:S01]  /*7dc0*/  FFMA.FTZ R5, R10, R25, R5 ;  /* 0x000000190a057223 */ /* 0x000fe20000010005 */
[----:B------:R-:W-:Y:S01]  /*7dd0*/  F2FP.F16.F32.PACK_AB R9, R4, R3 ;  /* 0x000000030409723e */ /* 0x000fe200000000ff */
[----:B------:R-:W-:Y:S02]  /*7de0*/  HADD2.F32 R27, -RZ, R31.H0_H0 ;  /* 0x2000001fff1b7230 */ /* 0x000fe40000004100 */
        /* <DEDUP_REMOVED lines=8> */
[----:B------:R-:W-:Y:S02]  /*7e70*/  MOV R8, R0 ;  /* 0x0000000000087202 */ /* 0x000fe40000000f00 */
.L_x_3606:
[----:B------:R-:W-:Y:S05]  /*7e80*/  BSYNC B0 ;  /* 0x0000000000007941 */ /* 0x000fea0003800000 */
.L_x_3605:
[----:B------:R-:W-:Y:S01]  /*7e90*/  LEA.HI.X R49, R144, R83, R92, 0x1, P2 ;  /* 0x0000005390317211 */ /* 0x000fe200010f0c5c */
[----:B------:R-:W-:Y:S01]  /*7ea0*/  BSSY B0, `(.L_x_3607) ;  /* 0x0000064000007945 */ /* 0x000fe20003800000 */
[----:B------:R-:W-:Y:S02]  /*7eb0*/  LEA.HI.X R47, R94, R113, R93, 0x1, P1 ;  /* 0x000000715e2f7211 */ /* 0x000fe400008f0c5d */
[----:B------:R-:W-:Y:S01]  /*7ec0*/  ISETP.GE.AND P2, PT, R15, UR4, PT ;  /* 0x000000040f007c0c */ /* 0x000fe2000bf46270 */
[----:B-----5:R4:W-:Y:S01]  /*7ed0*/  STG.E.128 desc[UR6][R48.64], R8 ;  /* 0x0000000830007986 */ /* 0x0209e2000c101d06 */
[C---:B------:R-:W-:Y:S02]  /*7ee0*/  LEA R42, P4, R95.reuse, R84, 0x1 ;  /* 0x000000545f2a7211 */ /* 0x040fe400078808ff */
[C---:B------:R-:W-:Y:S01]  /*7ef0*/  LEA R40, P0, R98.reuse, R116, 0x1 ;  /* 0x0000007462287211 */ /* 0x040fe200078008ff */
[----:B------:R4:W5:Y:S01]  /*7f00*/  LDG.E.128 R24, desc[UR6][R46.64] ;  /* 0x000000062e187981 */ /* 0x000962000c1e1d00 */
[----:B------:R-:W-:Y:S02]  /*7f10*/  LEA.HI.X R43, R95, R83, R96, 0x1, P4 ;  /* 0x000000535f2b7211 */ /* 0x000fe400020f0c60 */
[----:B------:R-:W-:Y:S05]  /*7f20*/  LEA.HI.X R41, R98, R113, R97, 0x1, P0 ;  /* 0x0000007162297211 */ /* 0x000fea00000f0c61 */
[----:B------:R-:W-:Y:S05]  /*7f30*/  @P2 BRA `(.L_x_3608) ;  /* 0x0000000400682947 */ /* 0x000fea0003800000 */
        /* <DEDUP_REMOVED lines=17> */
[----:B------:R1:W2:Y:S01]  /*8050*/  LDG.E.128 R4, desc[UR6][R2.64] ;  /* 0x0000000602047981 */ /* 0x0002a2000c1e1d00 */
[----:B------:R-:W-:Y:S02]  /*8060*/  MOV R0, RZ ;  /* 0x000000ff00007202 */ /* 0x000fe40000000f00 */
[----:B------:R-:W-:Y:S04]  /*8070*/  @P1 IADD3 R0, RZ, -UR18, RZ ;  /* 0x80000012ff001c10 */ /* 0x000fe8000fffe0ff */
[----:B----4-:R-:W-:Y:S01]  /*8080*/  IADD3 R9, P0, R69, R0, RZ ;  /* 0x0000000045097210 */ /* 0x010fe20007f1e0ff */
[----:B------:R-:W1:Y:S03]  /*8090*/  LDG.E.128 R36, desc[UR6][R36.64] ;  /* 0x0000000624247981 */ /* 0x000e66000c1e1d00 */
[----:B------:R-:W-:Y:S02]  /*80a0*/  LEA.HI.X.SX32 R0, R0, R68, 0x1, P0 ;  /* 0x0000004400007211 */ /* 0x000fe400000f0eff */
[C---:B------:R-:W-:Y:S04]  /*80b0*/  LEA R28, P0, R9.reuse, R120, 0x1 ;  /* 0x00000078091c7211 */ /* 0x040fe800078008ff */
[----:B------:R-:W-:Y:S06]  /*80c0*/  LEA.HI.X R29, R9, R121, R0, 0x1, P0 ;  /* 0x00000079091d7211 */ /* 0x000fec00000f0c00 */
[----:B------:R-:W4:Y:S01]  /*80d0*/  LDG.E.128 R28, desc[UR6][R28.64] ;  /* 0x000000061c1c7981 */ /* 0x000f22000c1e1d00 */
[--C-:B-1----:R-:W-:Y:S01]  /*80e0*/  HADD2.F32 R3, -RZ, R37.reuse.H0_H0 ;  /* 0x20000025ff037230 */ /* 0x102fe20000004100 */
[----:B--2---:R-:W-:Y:S01]  /*80f0*/  MOV R12, R4 ;  /* 0x00000004000c7202 */ /* 0x004fe20000000f00 */
[----:B------:R-:W-:Y:S01]  /*8100*/  HADD2.F32 R4, -RZ, R37.H1_H1 ;  /* 0x30000025ff047230 */ /* 0x000fe20000004100 */
[----:B------:R-:W-:Y:S01]  /*8110*/  MOV R11, R5 ;  /* 0x00000005000b7202 */ /* 0x000fe20000000f00 */
[----:B------:R-:W-:Y:S01]  /*8120*/  HADD2.F32 R8, -RZ, R39.H1_H1 ;  /* 0x30000027ff087230 */ /* 0x000fe20000004100 */
        /* <DEDUP_REMOVED lines=27> */
[--C-:B----4-:R-:W-:Y:S02]  /*82e0*/  HADD2.F32 R10, -RZ, R28.reuse.H0_H0 ;  /* 0x2000001cff0a7230 */ /* 0x110fe40000004100 */
        /* <DEDUP_REMOVED lines=14> */
[----:B------:R-:W-:Y:S02]  /*83d0*/  HADD2.F32 R25, -RZ, R30.H0_H0 ;  /* 0x2000001eff197230 */ /* 0x000fe40000004100 */
[----:B------:R-:W-:Y:S02]  /*83e0*/  HADD2.F32 R10, -RZ, R32.H0_H0 ;  /* 0x20000020ff0a7230 */ /* 0x000fe40000004100 */
[----:B------:R-:W-:Y:S01]  /*83f0*/  FFMA.FTZ R4, R9, R24, R4 ;  /* 0x0000001809047223 */ /* 0x000fe20000010004 */
[----:B------:R-:W-:Y:S01]  /*8400*/  HADD2.F32 R26, -RZ, R30.H1_H1 ;  /* 0x3000001eff1a7230 */ /* 0x000fe20000004100 */
[----:B------:R-:W-:Y:S01]  /*8410*/  F2FP.F16.F32.PACK_AB R24, R2, R0 ;  /* 0x000000000218723e */ /* 0x000fe200000000ff */
        /* <DEDUP_REMOVED lines=12> */
.L_x_3608:
[----:B------:R-:W-:Y:S05]  /*84e0*/  BSYNC B0 ;  /* 0x0000000000007941 */ /* 0x000fea0003800000 */
.L_x_3607:
[----:B-----5:R1:W-:Y:S01]  /*84f0*/  STG.E.128 desc[UR6][R42.64], R24 ;  /* 0x000000182a007986 */ /* 0x0203e2000c101d06 */
[----:B------:R-:W-:Y:S01]  /*8500*/  ISETP.GE.AND P1, PT, R14, UR4, PT ;  /* 0x000000040e007c0c */ /* 0x000fe2000bf26270 */
[----:B------:R-:W-:Y:S01]  /*8510*/  BSSY B0, `(.L_x_3609) ;  /* 0x0000060000007945 */ /* 0x000fe20003800000 */
[C---:B----4-:R-:W-:Y:S01]  /*8520*/  LEA R46, P0, R99.reuse, R84, 0x1 ;  /* 0x00000054632e7211 */ /* 0x050fe200078008ff */
[----:B------:R1:W5:Y:S03]  /*8530*/  LDG.E.128 R8, desc[UR6][R40.64] ;  /* 0x0000000628087981 */ /* 0x000366000c1e1d00 */
[----:B------:R-:W-:Y:S07]  /*8540*/  LEA.HI.X R47, R99, R83, R100, 0x1, P0 ;  /* 0x00000053632f7211 */ /* 0x000fee00000f0c64 */
        /* <DEDUP_REMOVED lines=92> */
.L_x_3610:
[----:B------:R-:W-:Y:S05]  /*8b10*/  BSYNC B0 ;  /* 0x0000000000007941 */ /* 0x000fea0003800000 */
.L_x_3609:
[----:B-----5:R4:W-:Y:S02]  /*8b20*/  STG.E.128 desc[UR6][R46.64], R8 ;  /* 0x000000082e007986 */ /* 0x0209e4000c101d06 */
.L_x_3604:
[----:B------:R-:W-:Y:S05]  /*8b30*/  BSYNC B1 ;  /* 0x0000000000017941 */ /* 0x000fea0003800000 */
.L_x_3603:
[C---:B------:R-:W-:Y:S01]  /*8b40*/  ISETP.GE.AND P0, PT, R59.reuse, R132, PT ;  /* 0x000000843b00720c */ /* 0x040fe20003f06270 */
[----:B------:R-:W-:Y:S03]  /*8b50*/  BSSY B1, `(.L_x_3611) ;  /* 0x0000138000017945 */ /* 0x000fe60003800000 */
[----:B------:R-:W-:Y:S11]  /*8b60*/  ISETP.GE.AND P0, PT, R59, R130, !P0 ;  /* 0x000000823b00720c */ /* 0x000ff60004706270 */
[----:B------:R-:W-:Y:S02]  /*8b70*/  @!UPT UIADD3 URZ, URZ, URZ, URZ ;  /* 0x0000003f3f3ff290 */ /* 0x000fe4000fffe03f */
[----:B------:R-:W-:Y:S05]  /*8b80*/  @!P0 BRA `(.L_x_3612) ;  /* 0x0000001000d08947 */ /* 0x000fea0003800000 */
[----:B----4-:R-:W4:Y:S01]  /*8b90*/  LDC.64 R4, c[0x0][0x338] ;  /* 0x0000ce00ff047b82 */ /* 0x010f220000000a00 */
[----:B-123--:R-:W-:Y:S01]  /*8ba0*/  MOV R117, R113 ;  /* 0x0000007100757202 */ /* 0x00efe20000000f00 */
[----:B------:R-:W-:Y:S01]  /*8bb0*/  BSSY B0, `(.L_x_3613) ;  /* 0x0000066000007945 */ /* 0x000fe20003800000 */
[----:B------:R-:W-:Y:S02]  /*8bc0*/  ISETP.GE.AND P0, PT, R18, UR4, PT ;  /* 0x0000000412007c0c */ /* 0x000fe4000bf06270 */
[----:B------:R-:W-:Y:S03]  /*8bd0*/  MOV R85, R83 ;  /* 0x0000005300557202 */ /* 0x000fe60000000f00 */
[----:B------:R-:W1:Y:S01]  /*8be0*/  LDC.64 R2, c[0x0][0x248] ;  /* 0x00009200ff027b82 */ /* 0x000e620000000a00 */
[----:B----4-:R-:W-:Y:S04]  /*8bf0*/  IMAD.WIDE.U32 R6, R4, 0x60, R116 ;  /* 0x0000006004067825 */ /* 0x010fe800078e0074 */
[----:B------:R-:W-:Y:S02]  /*8c00*/  IMAD R5, R5, 0x60, RZ ;  /* 0x0000006005057824 */ /* 0x000fe400078e02ff */
[----:B-1----:R-:W-:Y:S03]  /*8c10*/  IMAD.WIDE.U32 R46, R2, 0x60, R84 ;  /* 0x00000060022e7825 */ /* 0x002fe600078e0054 */
[----:B------:R-:W-:Y:S01]  /*8c20*/  IADD3 R7, R7, R5, RZ ;  /* 0x0000000507077210 */ /* 0x000fe20007ffe0ff */
[----:B------:R-:W-:Y:S04]  /*8c30*/  IMAD R34, R3, 0x60, RZ ;  /* 0x0000006003227824 */ /* 0x000fe800078e02ff */
[----:B------:R1:W5:Y:S01]  /*8c40*/  LDG.E.128 R8, desc[UR6][R6.64] ;  /* 0x0000000606087981 */ /* 0x000362000c1e1d00 */
        /* <DEDUP_REMOVED lines=16> */
[C---:B------:R-:W-:Y:S04]  /*8d50*/  LEA R36, P0, R0.reuse, R118, 0x1 ;  /* 0x0000007600247211 */ /* 0x040fe800078008ff */
[----:B------:R-:W-:Y:S02]  /*8d60*/  LEA.HI.X R37, R0, R119, R4, 0x1, P0 ;  /* 0x0000007700257211 */ /* 0x000fe400000f0c04 */
[----:B-1----:R1:W2:Y:S01]  /*8d70*/  LDG.E.128 R4, desc[UR6][R2.64] ;  /* 0x0000000602047981 */ /* 0x0022a2000c1e1d00 */
[----:B------:R-:W-:Y:S02]  /*8d80*/  MOV R0, RZ ;  /* 0x000000ff00007202 */ /* 0x000fe40000000f00 */
[----:B------:R-:W-:Y:S04]  /*8d90*/  @P1 IADD3 R0, RZ, -UR18, RZ ;  /* 0x80000012ff001c10 */ /* 0x000fe8000fffe0ff */
[----:B------:R-:W-:Y:S01]  /*8da0*/  IADD3 R23, P0, R73, R0, RZ ;  /* 0x0000000049177210 */ /* 0x000fe20007f1e0ff */
[----:B------:R-:W1:Y:S03]  /*8db0*/  LDG.E.128 R36, desc[UR6][R36.64] ;  /* 0x0000000624247981 */ /* 0x000e66000c1e1d00 */
[----:B------:R-:W-:Y:S02]  /*8dc0*/  LEA.HI.X.SX32 R0, R0, R72, 0x1, P0 ;  /* 0x0000004800007211 */ /* 0x000fe400000f0eff */
[C---:B------:R-:W-:Y:S04]  /*8dd0*/  LEA R24, P0, R23.reuse, R120, 0x1 ;  /* 0x0000007817187211 */ /* 0x040fe800078008ff */
[----:B------:R-:W-:Y:S05]  /*8de0*/  LEA.HI.X R25, R23, R121, R0, 0x1, P0 ;  /* 0x0000007917197211 */ /* 0x000fea00000f0c00 */
[----:B------:R3:W4:Y:S01]  /*8df0*/  LDG.E.128 R28, desc[UR6][R24.64] ;  /* 0x00000006181c7981 */ /* 0x000722000c1e1d00 */
[--C-:B-1----:R-:W-:Y:S01]  /*8e00*/  HADD2.F32 R3, -RZ, R37.reuse.H0_H0 ;  /* 0x20000025ff037230 */ /* 0x102fe20000004100 */
[----:B--2---:R-:W-:Y:S01]  /*8e10*/  MOV R12, R4 ;  /* 0x00000004000c7202 */ /* 0x004fe20000000f00 */
[----:B------:R-:W-:Y:S01]  /*8e20*/  HADD2.F32 R4, -RZ, R37.H1_H1 ;  /* 0x30000025ff047230 */ /* 0x000fe20000004100 */
[----:B------:R-:W-:Y:S01]  /*8e30*/  MOV R11, R5 ;  /* 0x00000005000b7202 */ /* 0x000fe20000000f00 */
[----:B------:R-:W-:Y:S01]  /*8e40*/  HADD2.F32 R8, -RZ, R39.H1_H1 ;  /* 0x30000027ff087230 */ /* 0x000fe20000004100 */
[----:B------:R-:W-:Y:S01]  /*8e50*/  MOV R10, R6 ;  /* 0x00000006000a7202 */ /* 0x000fe20000000f00 */
[--C-:B---3--:R-:W-:Y:S02]  /*8e60*/  HADD2.F32 R25, -RZ, R12.reuse.H0_H0 ;  /* 0x2000000cff197230 */ /* 0x108fe40000004100 */
        /* <DEDUP_REMOVED lines=58> */
.L_x_3614:
[----:B------:R-:W-:Y:S05]  /*9210*/  BSYNC B0 ;  /* 0x0000000000007941 */ /* 0x000fea0003800000 */
.L_x_3613:
[C---:B------:R-:W-:Y:S01]  /*9220*/  LEA R2, P4, R102.reuse, R116, 0x1 ;  /* 0x0000007466027211 */ /* 0x040fe200078808ff */
[----:B------:R-:W-:Y:S01]  /*9230*/  IMAD.IADD R47, R47, 0x1, R34 ;  /* 0x000000012f2f7824 */ /* 0x000fe200078e0222 */
[----:B------:R-:W-:Y:S01]  /*9240*/  ISETP.GE.AND P2, PT, R15, UR4, PT ;  /* 0x000000040f007c0c */ /* 0x000fe2000bf46270 */
[----:B------:R-:W-:Y:S01]  /*9250*/  BSSY B0, `(.L_x_3615) ;  /* 0x0000063000007945 */ /* 0x000fe20003800000 */
[----:B------:R-:W-:Y:S02]  /*9260*/  LEA.HI.X R3, R102, R113, R101, 0x1, P4 ;  /* 0x0000007166037211 */ /* 0x000fe400020f0c65 */
[----:B-----5:R2:W-:Y:S01]  /*9270*/  STG.E.128 desc[UR6][R46.64], R8 ;  /* 0x000000082e007986 */ /* 0x0205e2000c101d06 */
[C---:B------:R-:W-:Y:S02]  /*9280*/  LEA R42, P1, R103.reuse, R84, 0x1 ;  /* 0x00000054672a7211 */ /* 0x040fe400078208ff */
[C---:B------:R-:W-:Y:S02]  /*9290*/  LEA R40, P0, R106.reuse, R116, 0x1 ;  /* 0x000000746a287211 */ /* 0x040fe400078008ff */
[----:B------:R2:W5:Y:S01]  /*92a0*/  LDG.E.128 R24, desc[UR6][R2.64] ;  /* 0x0000000602187981 */ /* 0x000562000c1e1d00 */
[----:B------:R-:W-:Y:S02]  /*92b0*/  LEA.HI.X R43, R103, R83, R104, 0x1, P1 ;  /* 0x00000053672b7211 */ /* 0x000fe400008f0c68 */
[----:B------:R-:W-:Y:S01]  /*92c0*/  LEA.HI.X R41, R106, R113, R105, 0x1, P0 ;  /* 0x000000716a297211 */ /* 0x000fe200000f0c69 */
[----:B------:R-:W-:Y:S07]  /*92d0*/  @P2 BRA `(.L_x_3616) ;  /* 0x0000000400682947 */ /* 0x000fee0003800000 */
        /* <DEDUP_REMOVED lines=11> */
[----:B--2---:R-:W-:Y:S02]  /*9390*/  LEA R2, P0, R5, R2, 0x1 ;  /* 0x0000000205027211 */ /* 0x004fe400078008ff */
        /* <DEDUP_REMOVED lines=12> */
[----:B------:R-:W-:Y:S06]  /*9460*/  LEA.HI.X R29, R9, R121, R0, 0x1, P0 ;  /* 0x00000079091d7211 */ /* 0x000fec00000f0c00 */
[----:B------:R-:W3:Y:S01]  /*9470*/  LDG.E.128 R28, desc[UR6][R28.64] ;  /* 0x000000061c1c7981 */ /* 0x000ee2000c1e1d00 */
        /* <DEDUP_REMOVED lines=64> */
.L_x_3616:
[----:B------:R-:W-:Y:S05]  /*9880*/  BSYNC B0 ;  /* 0x0000000000007941 */ /* 0x000fea0003800000 */
.L_x_3615:
[----:B-----5:R3:W-:Y:S01]  /*9890*/  STG.E.128 desc[UR6][R42.64], R24 ;  /* 0x000000182a007986 */ /* 0x0207e2000c101d06 */
[----:B------:R-:W-:Y:S01]  /*98a0*/  ISETP.GE.AND P1, PT, R14, UR4, PT ;  /* 0x000000040e007c0c */ /* 0x000fe2000bf26270 */
[----:B------:R-:W-:Y:S01]  /*98b0*/  BSSY B0, `(.L_x_3617) ;  /* 0x0000060000007945 */ /* 0x000fe20003800000 */
[C---:B--2---:R-:W-:Y:S01]  /*98c0*/  LEA R46, P0, R107.reuse, R84, 0x1 ;  /* 0x000000546b2e7211 */ /* 0x044fe200078008ff */
        /* <DEDUP_REMOVED lines=26> */
[C---:B---3--:R-:W-:Y:S04]  /*9a70*/  LEA R24, P0, R23.reuse, R120, 0x1 ;  /* 0x0000007817187211 */ /* 0x048fe800078008ff */
        /* <DEDUP_REMOVED lines=67> */
.L_x_3618:
[----:B------:R-:W-:Y:S05]  /*9eb0*/  BSYNC B0 ;  /* 0x0000000000007941 */ /* 0x000fea0003800000 */
.L_x_3617:
[----:B-----5:R2:W-:Y:S02]  /*9ec0*/  STG.E.128 desc[UR6][R46.64], R8 ;  /* 0x000000082e007986 */ /* 0x0205e4000c101d06 */
.L_x_3612:
[----:B------:R-:W-:Y:S05]  /*9ed0*/  BSYNC B1 ;  /* 0x0000000000017941 */ /* 0x000fea0003800000 */
.L_x_3611:
[----:B-1----:R-:W1:Y:S01]  /*9ee0*/  LDC R3, c[0x0][0x2e0] ;  /* 0x0000b800ff037b82 */ /* 0x002e620000000800 */
[----:B------:R-:W-:Y:S01]  /*9ef0*/  UMOV UR4, UR5 ;  /* 0x0000000500047c82 */ /* 0x000fe20008000000 */
[----:B-1----:R-:W-:Y:S05]  /*9f00*/  IMAD.U32 R3, R3, -0x20, RZ ;  /* 0xffffffe003037824 */ /* 0x002fea00078e00ff */
[C---:B------:R-:W-:Y:S02]  /*9f10*/  LEA R120, P1, R3.reuse, R120, 0x1 ;  /* 0x0000007803787211 */ /* 0x040fe400078208ff */
[C---:B------:R-:W-:Y:S02]  /*9f20*/  LEA R118, P0, R3.reuse, R118, 0x1 ;  /* 0x0000007603767211 */ /* 0x040fe400078008ff */
[C---:B------:R-:W-:Y:S02]  /*9f30*/  LEA.HI.X.SX32 R121, R3.reuse, R121, 0x1, P1 ;  /* 0x0000007903797211 */ /* 0x040fe400008f0eff */
[----:B------:R-:W-:Y:S01]  /*9f40*/  LEA.HI.X.SX32 R119, R3, R119, 0x1, P0 ;  /* 0x0000007703777211 */ /* 0x000fe200000f0eff */
[----:B------:R-:W-:Y:S08]  /*9f50*/  BRA `(.L_x_3586) ;  /* 0x0000000000c87947 */ /* 0x000ff00003800000 */
.L_x_3576:
[----:B------:R-:W-:Y:S01]  /*9f60*/  @P6 IMAD.MOV.U32 R117, RZ, RZ, R113 ;  /* 0x000000ffff756224 */ /* 0x000fe200078e0071 */
[C---:B------:R-:W-:Y:S01]  /*9f70*/  @P5 LEA R2, P0, R89.reuse, R116, 0x1 ;  /* 0x0000007459025211 */ /* 0x040fe200078008ff */
[----:B------:R-:W-:Y:S01]  /*9f80*/  @P6 IMAD.MOV.U32 R85, RZ, RZ, R83 ;  /* 0x000000ffff556224 */ /* 0x000fe200078e0053 */
[----:B------:R-:W-:Y:S02]  /*9f90*/  UMOV UR4, URZ ;  /* 0x0000003f00047c82 */ /* 0x000fe40008000000 */
[----:B----4-:R-:W2:Y:S01]  /*9fa0*/  @P6 LDG.E.128 R4, desc[UR6][R116.64] ;  /* 0x0000000674046981 */ /* 0x010ea2000c1e1d00 */
[----:B------:R-:W-:Y:S02]  /*9fb0*/  @P5 LEA.HI.X R3, R89, R113, R88, 0x1, P0 ;  /* 0x0000007159035211 */ /* 0x000fe400000f0c58 */
[C---:B------:R-:W-:Y:S04]  /*9fc0*/  @P5 LEA R34, P0, R54.reuse, R84, 0x1 ;  /* 0x0000005436225211 */ /* 0x040fe800078008ff */
[----:B------:R-:W-:Y:S02]  /*9fd0*/  @P5 LEA.HI.X R35, R54, R83, R53, 0x1, P0 ;  /* 0x0000005336235211 */ /* 0x000fe400000f0c35 */
[C---:B------:R-:W-:Y:S04]  /*9fe0*/  ISETP.GE.AND P0, PT, R60.reuse, R132, PT ;  /* 0x000000843c00720c */ /* 0x040fe80003f06270 */
[----:B------:R-:W-:Y:S11]  /*9ff0*/  ISETP.GE.AND P0, PT, R60, R130, !P0 ;  /* 0x000000823c00720c */ /* 0x000ff60004706270 */
[----:B------:R-:W-:Y:S02]  /*a000*/  @!UPT UIADD3 URZ, URZ, URZ, URZ ;  /* 0x0000003f3f3ff290 */ /* 0x000fe4000fffe03f */
[C---:B------:R-:W-:Y:S04]  /*a010*/  @P0 LEA R32, P1, R91.reuse, R116, 0x1 ;  /* 0x000000745b200211 */ /* 0x040fe800078208ff */
[----:B------:R-:W-:Y:S02]  /*a020*/  @P0 LEA.HI.X R33, R91, R113, R90, 0x1, P1 ;  /* 0x000000715b210211 */ /* 0x000fe400008f0c5a */
[C---:B------:R-:W-:Y:S04]  /*a030*/  @P0 LEA R22, P1, R144.reuse, R84, 0x1 ;  /* 0x0000005490160211 */ /* 0x040fe800078208ff */
[----:B------:R-:W-:Y:S02]  /*a040*/  @P0 LEA.HI.X R23, R144, R83, R92, 0x1, P1 ;  /* 0x0000005390170211 */ /* 0x000fe400008f0c5c */
[C---:B------:R-:W-:Y:S04]  /*a050*/  ISETP.GE.AND P1, PT, R59.reuse, R132, PT ;  /* 0x000000843b00720c */ /* 0x040fe80003f26270 */
[----:B------:R-:W-:Y:S01]  /*a060*/  ISETP.GE.AND P1, PT, R59, R130, !P1 ;  /* 0x000000823b00720c */ /* 0x000fe20004f26270 */
[----:B--2---:R-:W-:Y:S04]  /*a070*/  @P6 STG.E.128 desc[UR6][R84.64], R4 ;  /* 0x0000000454006986 */ /* 0x004fe8000c101d06 */
[----:B------:R-:W2:Y:S04]  /*a080*/  @P6 LDG.E.128 R28, desc[UR6][R116.64+0x80] ;  /* 0x00008006741c6981 */ /* 0x000ea8000c1e1d00 */
[----:B--2---:R-:W-:Y:S04]  /*a090*/  @P6 STG.E.128 desc[UR6][R84.64+0x80], R28 ;  /* 0x0000801c54006986 */ /* 0x004fe8000c101d06 */
[----:B------:R1:W2:Y:S02]  /*a0a0*/  @P6 LDG.E.128 R24, desc[UR6][R116.64+0x100] ;  /* 0x0001000674186981 */ /* 0x0002a4000c1e1d00 */
[----:B-1----:R-:W-:Y:S02]  /*a0b0*/  @P1 IMAD.MOV.U32 R117, RZ, RZ, R113 ;  /* 0x000000ffff751224 */ /* 0x002fe400078e0071 */
[----:B--2---:R1:W-:Y:S04]  /*a0c0*/  @P6 STG.E.128 desc[UR6][R84.64+0x100], R24 ;  /* 0x0001001854006986 */ /* 0x0043e8000c101d06 */
[----:B------:R-:W2:Y:S01]  /*a0d0*/  @P5 LDG.E.128 R8, desc[UR6][R2.64] ;  /* 0x0000000602085981 */ /* 0x000ea2000c1e1d00 */
[----:B-1----:R-:W-:Y:S03]  /*a0e0*/  @P1 IMAD.MOV.U32 R85, RZ, RZ, R83 ;  /* 0x000000ffff551224 */ /* 0x002fe600078e0053 */
[----:B--2---:R-:W-:Y:S04]  /*a0f0*/  @P5 STG.E.128 desc[UR6][R34.64], R8 ;  /* 0x0000000822005986 */ /* 0x004fe8000c101d06 */
[----:B------:R-:W2:Y:S04]  /*a100*/  @P5 LDG.E.128 R4, desc[UR6][R2.64+0x80] ;  /* 0x0000800602045981 */ /* 0x000ea8000c1e1d00 */
[----:B--2---:R-:W-:Y:S04]  /*a110*/  @P5 STG.E.128 desc[UR6][R34.64+0x80], R4 ;  /* 0x0000800422005986 */ /* 0x004fe8000c101d06 */
[----:B------:R1:W2:Y:S02]  /*a120*/  @P5 LDG.E.128 R28, desc[UR6][R2.64+0x100] ;  /* 0x00010006021c5981 */ /* 0x0002a4000c1e1d00 */
[----:B-1----:R-:W1:Y:S02]  /*a130*/  @P1 LDC.64 R2, c[0x0][0x338] ;  /* 0x0000ce00ff021b82 */ /* 0x002e640000000a00 */
[----:B-1----:R-:W-:Y:S01]  /*a140*/  @P1 IMAD R3, R3, 0x60, RZ ;  /* 0x0000006003031824 */ /* 0x002fe200078e02ff */
[----:B--2---:R1:W-:Y:S04]  /*a150*/  @P5 STG.E.128 desc[UR6][R34.64+0x100], R28 ;  /* 0x0001001c22005986 */ /* 0x0043e8000c101d06 */
[----:B------:R-:W2:Y:S01]  /*a160*/  @P0 LDG.E.128 R24, desc[UR6][R32.64] ;  /* 0x0000000620180981 */ /* 0x000ea2000c1e1d00 */
[----:B-1----:R-:W-:Y:S04]  /*a170*/  @P1 IMAD.WIDE.U32 R28, R2, 0x60, R116 ;  /* 0x00000060021c1825 */ /* 0x002fe800078e0074 */
[----:B------:R-:W-:Y:S02]  /*a180*/  @P1 IMAD.IADD R29, R29, 0x1, R3 ;  /* 0x000000011d1d1824 */ /* 0x000fe400078e0203 */
[----:B------:R-:W1:Y:S02]  /*a190*/  @P1 LDC.64 R2, c[0x0][0x248] ;  /* 0x00009200ff021b82 */ /* 0x000e640000000a00 */
[----:B-1----:R-:W-:Y:S04]  /*a1a0*/  @P1 IMAD.WIDE.U32 R30, R2, 0x60, R84 ;  /* 0x00000060021e1825 */ /* 0x002fe800078e0054 */
[----:B------:R-:W-:Y:S04]  /*a1b0*/  @P1 IMAD R3, R3, 0x60, RZ ;  /* 0x0000006003031824 */ /* 0x000fe800078e02ff */
[----:B------:R-:W-:Y:S01]  /*a1c0*/  @P1 IMAD.IADD R31, R31, 0x1, R3 ;  /* 0x000000011f1f1824 */ /* 0x000fe200078e0203 */
[----:B--2---:R-:W-:Y:S04]  /*a1d0*/  @P0 STG.E.128 desc[UR6][R22.64], R24 ;  /* 0x0000001816000986 */ /* 0x004fe8000c101d06 */
[----:B------:R-:W2:Y:S04]  /*a1e0*/  @P0 LDG.E.128 R8, desc[UR6][R32.64+0x80] ;  /* 0x0000800620080981 */ /* 0x000ea8000c1e1d00 */
[----:B--2---:R1:W-:Y:S04]  /*a1f0*/  @P0 STG.E.128 desc[UR6][R22.64+0x80], R8 ;  /* 0x0000800816000986 */ /* 0x0043e8000c101d06 */
[----:B------:R-:W2:Y:S04]  /*a200*/  @P0 LDG.E.128 R4, desc[UR6][R32.64+0x100] ;  /* 0x0001000620040981 */ /* 0x000ea8000c1e1d00 */
[----:B--2---:R2:W-:Y:S04]  /*a210*/  @P0 STG.E.128 desc[UR6][R22.64+0x100], R4 ;  /* 0x0001000416000986 */ /* 0x0045e8000c101d06 */
[----:B-1----:R-:W3:Y:S04]  /*a220*/  @P1 LDG.E.128 R8, desc[UR6][R28.64] ;  /* 0x000000061c081981 */ /* 0x002ee8000c1e1d00 */
[----:B---3--:R1:W-:Y:S04]  /*a230*/  @P1 STG.E.128 desc[UR6][R30.64], R8 ;  /* 0x000000081e001986 */ /* 0x0083e8000c101d06 */
[----:B------:R-:W3:Y:S04]  /*a240*/  @P1 LDG.E.128 R24, desc[UR6][R28.64+0x80] ;  /* 0x000080061c181981 */ /* 0x000ee8000c1e1d00 */
[----:B---3--:R1:W-:Y:S04]  /*a250*/  @P1 STG.E.128 desc[UR6][R30.64+0x80], R24 ;  /* 0x000080181e001986 */ /* 0x0083e8000c101d06 */
[----:B--2---:R-:W2:Y:S04]  /*a260*/  @P1 LDG.E.128 R4, desc[UR6][R28.64+0x100] ;  /* 0x000100061c041981 */ /* 0x004ea8000c1e1d00 */
[----:B--2---:R1:W-:Y:S02]  /*a270*/  @P1 STG.E.128 desc[UR6][R30.64+0x100], R4 ;  /* 0x000100041e001986 */ /* 0x0043e4000c101d06 */
.L_x_3586:
[----:B------:R-:W5:Y:S01]  /*a280*/  LDC R0, c[0x0][0x338] ;  /* 0x0000ce00ff007b82 */ /* 0x000f620000000800 */
[----:B--23--:R-:W-:Y:S02]  /*a290*/  IMAD.MOV.U32 R117, RZ, RZ, R113 ;  /* 0x000000ffff757224 */ /* 0x00cfe400078e0071 */
[----:B-----5:R-:W-:Y:S05]  /*a2a0*/  IMAD.U32 R3, R0, -0x40, RZ ;  /* 0xffffffc000037824 */ /* 0x020fea00078e00ff */
[C---:B------:R-:W-:Y:S04]  /*a2b0*/  LEA R116, P0, R3.reuse, R116, 0x1 ;  /* 0x0000007403747211 */ /* 0x040fe800078008ff */
[----:B------:R-:W-:Y:S01]  /*a2c0*/  LEA.HI.X.SX32 R113, R3, R117, 0x1, P0 ;  /* 0x0000007503717211 */ /* 0x000fe200000f0eff */
[----:B------:R-:W-:Y:S08]  /*a2d0*/  @!P3 BRA `(.L_x_3619) ;  /* 0x000000040034b947 */ /* 0x000ff00003800000 */
[----:B------:R-:W-:Y:S04]  /*a2e0*/  IADD3 R3, R13, -0x1, RZ ;  /* 0xffffffff0d037810 */ /* 0x000fe80007ffe0ff */
[----:B------:R-:W-:Y:S11]  /*a2f0*/  ISETP.GT.AND P0, PT, R3, R82, PT ;  /* 0x000000520300720c */ /* 0x000ff60003f04270 */
[----:B------:R-:W-:Y:S02]  /*a300*/  @!UPT UIADD3 URZ, URZ, URZ, URZ ;  /* 0x0000003f3f3ff290 */ /* 0x000fe4000fffe03f */
[----:B------:R-:W-:Y:S05]  /*a310*/  @!P0 BRA `(.L_x_3620) ;  /* 0x0000000400488947 */ /* 0x000fea0003800000 */
[----:B-1--4-:R-:W-:Y:S01]  /*a320*/  IMAD.MOV.U32 R8, RZ, RZ, RZ ;  /* 0x000000ffff087224 */ /* 0x012fe200078e00ff */
[----:B------:R-:W1:Y:S01]  /*a330*/  LDC R2, c[0x0][0x380] ;  /* 0x0000e000ff027b82 */ /* 0x000e620000000800 */
[----:B------:R-:W-:Y:S02]  /*a340*/  IADD3 R17, R17, -0x80, RZ ;  /* 0xffffff8011117810 */ /* 0x000fe40007ffe0ff */
[----:B------:R-:W-:Y:S02]  /*a350*/  IABS R7, R16 ;  /* 0x0000001000077213 */ /* 0x000fe40000000000 */
[----:B------:R-:W-:Y:S02]  /*a360*/  IABS R5, R17 ;  /* 0x0000001100057213 */ /* 0x000fe40000000000 */
[----:B-1----:R-:W-:Y:S04]  /*a370*/  IABS R3, R2 ;  /* 0x0000000200037213 */ /* 0x002fe80000000000 */
[----:B------:R-:W1:Y:S10]  /*a380*/  I2F.RP R6, R3 ;  /* 0x0000000300067306 */ /* 0x000e740000209400 */
[----:B-1----:R-:W1:Y:S02]  /*a390*/  MUFU.RCP R0, R6 ;  /* 0x0000000600007308 */ /* 0x002e640000001000 */
[----:B-1----:R-:W-:Y:S08]  /*a3a0*/  VIADD R4, R0, 0xffffffe ;  /* 0x0ffffffe00047836 */ /* 0x002ff00000000000 */
[----:B------:R-:W1:Y:S02]  /*a3b0*/  F2I.FTZ.U32.TRUNC.NTZ R9, R4 ;  /* 0x0000000400097305 */ /* 0x000e64000021f000 */
[--C-:B-1----:R-:W-:Y:S04]  /*a3c0*/  IMAD.MOV R0, RZ, RZ, -R9.reuse ;  /* 0x000000ffff007224 */ /* 0x102fe800078e0a09 */
[----:B------:R-:W-:Y:S04]  /*a3d0*/  IMAD R0, R0, R3, RZ ;  /* 0x0000000300007224 */ /* 0x000fe800078e02ff */
[----:B------:R-:W-:Y:S06]  /*a3e0*/  IMAD.HI.U32 R0, R9, R0, R8 ;  /* 0x0000000009007227 */ /* 0x000fec00078e0008 */
[C---:B------:R-:W-:Y:S04]  /*a3f0*/  IMAD.HI.U32 R4, R0.reuse, R5, RZ ;  /* 0x0000000500047227 */ /* 0x040fe800078e00ff */
[----:B------:R-:W-:Y:S04]  /*a400*/  IMAD.HI.U32 R0, R0, R7, RZ ;  /* 0x0000000700007227 */ /* 0x000fe800078e00ff */
[----:B------:R-:W-:Y:S01]  /*a410*/  IMAD.MOV R6, RZ, RZ, -R4 ;  /* 0x000000ffff067224 */ /* 0x000fe200078e0a04 */
[----:B------:R-:W-:Y:S03]  /*a420*/  IADD3 R8, -R0, RZ, RZ ;  /* 0x000000ff00087210 */ /* 0x000fe60007ffe1ff */
[C---:B------:R-:W-:Y:S02]  /*a430*/  IMAD R5, R3.reuse, R6, R5 ;  /* 0x0000000603057224 */ /* 0x040fe400078e0205 */
[C---:B------:R-:W-:Y:S03]  /*a440*/  IMAD R7, R3.reuse, R8, R7 ;  /* 0x0000000803077224 */ /* 0x040fe600078e0207 */
[C---:B------:R-:W-:Y:S02]  /*a450*/  ISETP.GT.U32.AND P0, PT, R3.reuse, R5, PT ;  /* 0x000000050300720c */ /* 0x040fe40003f04070 */
[----:B------:R-:W-:Y:S11]  /*a460*/  ISETP.GT.U32.AND P4, PT, R3, R7, PT ;  /* 0x000000070300720c */ /* 0x000ff60003f84070 */
[----:B------:R-:W-:Y:S01]  /*a470*/  @!P0 IADD3 R4, R4, 0x1, RZ ;  /* 0x0000000104048810 */ /* 0x000fe20007ffe0ff */
[--C-:B------:R-:W-:Y:S01]  /*a480*/  @!P0 IMAD.IADD R5, R5, 0x1, -R3.reuse ;  /* 0x0000000105058824 */ /* 0x100fe200078e0a03 */
[----:B------:R-:W-:Y:S01]  /*a490*/  ISETP.NE.AND P0, PT, R2, RZ, PT ;  /* 0x000000ff0200720c */ /* 0x000fe20003f05270 */
[----:B------:R-:W-:Y:S02]  /*a4a0*/  @!P4 IMAD.IADD R7, R7, 0x1, -R3 ;  /* 0x000000010707c824 */ /* 0x000fe400078e0a03 */
[----:B------:R-:W-:Y:S01]  /*a4b0*/  @!P4 VIADD R0, R0, 0x1 ;  /* 0x000000010000c836 */ /* 0x000fe20000000000 */
[-C--:B------:R-:W-:Y:S02]  /*a4c0*/  ISETP.GE.U32.AND P5, PT, R5, R3.reuse, PT ;  /* 0x000000030500720c */ /* 0x080fe40003fa6070 */
[----:B------:R-:W-:Y:S02]  /*a4d0*/  ISETP.GE.U32.AND P6, PT, R7, R3, PT ;  /* 0x000000030700720c */ /* 0x000fe40003fc6070 */
[-C--:B------:R-:W-:Y:S02]  /*a4e0*/  LOP3.LUT R3, R17, R2.reuse, RZ, 0x3c, !PT ;  /* 0x0000000211037212 */ /* 0x080fe400078e3cff */
[-C--:B------:R-:W-:Y:S02]  /*a4f0*/  LOP3.LUT R5, R16, R2.reuse, RZ, 0x3c, !PT ;  /* 0x0000000210057212 */ /* 0x080fe400078e3cff */
[----:B------:R-:W-:Y:S02]  /*a500*/  ISETP.GE.AND P1, PT, R3, RZ, PT ;  /* 0x000000ff0300720c */ /* 0x000fe40003f26270 */
[----:B------:R-:W-:Y:S02]  /*a510*/  ISETP.GE.AND P2, PT, R5, RZ, PT ;  /* 0x000000ff0500720c */ /* 0x000fe40003f46270 */
[----:B------:R-:W-:Y:S01]  /*a520*/  LOP3.LUT R3, RZ, R2, RZ, 0x33, !PT ;  /* 0x00000002ff037212 */ /* 0x000fe200078e33ff */
[----:B------:R-:W-:Y:S02]  /*a530*/  @P5 VIADD R4, R4, 0x1 ;  /* 0x0000000104045836 */ /* 0x000fe40000000000 */
[----:B------:R-:W-:Y:S06]  /*a540*/  @P6 IADD3 R0, R0, 0x1, RZ ;  /* 0x0000000100006810 */ /* 0x000fec0007ffe0ff */
[----:B------:R-:W-:Y:S02]  /*a550*/  @!P1 IMAD.MOV R4, RZ, RZ, -R4 ;  /* 0x000000ffff049224 */ /* 0x000fe400078e0a04 */
[----:B------:R-:W-:Y:S03]  /*a560*/  @!P2 IADD3 R0, -R0, RZ, RZ ;  /* 0x000000ff0000a210 */ /* 0x000fe60007ffe1ff */
[C---:B------:R-:W-:Y:S02]  /*a570*/  SEL R4, R3.reuse, R4, !P0 ;  /* 0x0000000403047207 */ /* 0x040fe40004000000 */
[----:B------:R-:W-:Y:S01]  /*a580*/  SEL R3, R3, R0, !P0 ;  /* 0x0000000003037207 */ /* 0x000fe20004000000 */
[----:B------:R-:W-:Y:S01]  /*a590*/  IMAD.IADD R0, R17, 0x1, -R16 ;  /* 0x0000000111007824 */ /* 0x000fe200078e0a10 */
[CC--:B------:R-:W-:Y:S02]  /*a5a0*/  LEA R24, P1, R4.reuse, R208.reuse, 0x2 ;  /* 0x000000d004187211 */ /* 0x0c0fe400078210ff */
[C---:B------:R-:W-:Y:S02]  /*a5b0*/  LEA R22, P0, R3.reuse, R208, 0x2 ;  /* 0x000000d003167211 */ /* 0x040fe400078010ff */
[-C--:B------:R-:W-:Y:S02]  /*a5c0*/  LEA.HI.X.SX32 R25, R4, R209.reuse, 0x2, P1 ;  /* 0x000000d104197211 */ /* 0x080fe400008f16ff */
[C---:B------:R-:W-:Y:S02]  /*a5d0*/  LEA.HI.X.SX32 R23, R3.reuse, R209, 0x2, P0 ;  /* 0x000000d103177211 */ /* 0x040fe400000f16ff */
[----:B------:R-:W-:Y:S01]  /*a5e0*/  IADD3 R3, R3, -R4, RZ ;  /* 0x8000000403037210 */ /* 0x000fe20007ffe0ff */
[----:B------:R-:W2:Y:S04]  /*a5f0*/  LDG.E R5, desc[UR6][R24.64] ;  /* 0x0000000618057981 */ /* 0x000ea8000c1e1900 */
[----:B------:R-:W-:Y:S01]  /*a600*/  IMAD R0, R3, R2, R0 ;  /* 0x0000000203007224 */ /* 0x000fe200078e0200 */
[----:B------:R-:W2:Y:S03]  /*a610*/  LDG.E R6, desc[UR6][R22.64] ;  /* 0x0000000616067981 */ /* 0x000ea6000c1e1900 */
[----:B------:R-:W-:Y:S04]  /*a620*/  IMAD.WIDE.U32 R10, R0, UR16, RZ ;  /* 0x00000010000a7c25 */ /* 0x000fe8000f8e00ff */
[----:B--2---:R-:W-:Y:S01]  /*a630*/  IMAD.IADD R8, R5, 0x1, -R6 ;  /* 0x0000000105087824 */ /* 0x004fe200078e0a06 */
[----:B------:R-:W-:Y:S03]  /*a640*/  SHF.R.S32.HI R5, RZ, 0x1f, R0 ;  /* 0x0000001fff057819 */ /* 0x000fe60000011400 */
[----:B------:R-:W-:Y:S01]  /*a650*/  IMAD.WIDE.U32 R16, R8, UR12, RZ ;  /* 0x0000000c08107c25 */ /* 0x000fe2000f8e00ff */
[----:B------:R-:W-:Y:S03]  /*a660*/  SHF.R.S32.HI R6, RZ, 0x1f, R8 ;  /* 0x0000001fff067819 */ /* 0x000fe60000011408 */
[C---:B------:R-:W-:Y:S02]  /*a670*/  IMAD R4, R5.reuse, UR16, RZ ;  /* 0x0000001005047c24 */ /* 0x040fe4000f8e02ff */
[----:B------:R-:W-:Y:S02]  /*a680*/  IMAD R3, R6, UR12, RZ ;  /* 0x0000000c06037c24 */ /* 0x000fe4000f8e02ff */
[----:B------:R-:W-:Y:S02]  /*a690*/  IMAD R4, R0, UR17, R4 ;  /* 0x0000001100047c24 */ /* 0x000fe4000f8e0204 */
[----:B------:R-:W-:Y:S02]  /*a6a0*/  IMAD R3, R8, UR13, R3 ;  /* 0x0000000d08037c24 */ /* 0x000fe4000f8e0203 */
[----:B------:R-:W-:Y:S01]  /*a6b0*/  IMAD R5, R5, UR10, RZ ;  /* 0x0000000a05057c24 */ /* 0x000fe2000f8e02ff */
[----:B------:R-:W-:Y:S01]  /*a6c0*/  IADD3 R11, R11, R4, RZ ;  /* 0x000000040b0b7210 */ /* 0x000fe20007ffe0ff */
[----:B------:R-:W-:Y:S02]  /*a6d0*/  IMAD.IADD R7, R17, 0x1, R3 ;  /* 0x0000000111077824 */ /* 0x000fe400078e0203 */
[----:B------:R-:W-:Y:S01]  /*a6e0*/  IMAD R3, R6, UR14, RZ ;  /* 0x0000000e06037c24 */ /* 0x000fe2000f8e02ff */
[----:B------:R-:W-:Y:S01]  /*a6f0*/  MOV R6, R16 ;  /* 0x0000001000067202 */ /* 0x000fe20000000f00 */
        /* <DEDUP_REMOVED lines=11> */
.L_x_3619:
[----:B------:R-:W2:Y:S01]  /*a7b0*/  LDC R2, c[0x0][0x250] ;  /* 0x00009400ff027b82 */ /* 0x000ea20000000800 */
[----:B------:R-:W-:Y:S07]  /*a7c0*/  IMAD.MOV.U32 R85, RZ, RZ, R83 ;  /* 0x000000ffff557224 */ /* 0x000fee00078e0053 */
[----:B------:R-:W1:Y:S02]  /*a7d0*/  LDC R0, c[0x0][0x248] ;  /* 0x00009200ff007b82 */ /* 0x000e640000000800 */
[----:B-1--4-:R-:W-:Y:S02]  /*a7e0*/  IMAD.U32 R5, R0, -0x40, RZ ;  /* 0xffffffc000057824 */ /* 0x012fe400078e00ff */
[----:B--2---:R-:W-:Y:S03]  /*a7f0*/  IMAD.U32 R3, R2, -0x40, RZ ;  /* 0xffffffc002037824 */ /* 0x004fe600078e00ff */
[----:B------:R-:W-:Y:S02]  /*a800*/  LEA R84, P0, R5, R84, 0x1 ;  /* 0x0000005405547211 */ /* 0x000fe400078008ff */
[----:B------:R-:W-:Y:S02]  /*a810*/  LEA R86, P1, R3, R86, 0x1 ;  /* 0x0000005603567211 */ /* 0x000fe400078208ff */
[----:B------:R-:W-:Y:S02]  /*a820*/  LEA.HI.X.SX32 R83, R5, R85, 0x1, P0 ;  /* 0x0000005505537211 */ /* 0x000fe400000f0eff */
[----:B------:R-:W-:Y:S09]  /*a830*/  LEA.HI.X.SX32 R87, R3, R87, 0x1, P1 ;  /* 0x0000005703577211 */ /* 0x000ff200008f0eff */
.L_x_3620:
[----:B------:R-:W-:Y:S04]  /*a840*/  IADD3 R13, R13, -0x1, RZ ;  /* 0xffffffff0d0d7810 */ /* 0x000fe80007ffe0ff */
[----:B------:R-:W-:Y:S11]  /*a850*/  ISETP.GT.AND P0, PT, R13, R82, PT ;  /* 0x000000520d00720c */ /* 0x000ff60003f04270 */
[----:B------:R-:W-:Y:S02]  /*a860*/  @!UPT UIADD3 URZ, URZ, URZ, URZ ;  /* 0x0000003f3f3ff290 */ /* 0x000fe4000fffe03f */
[----:B------:R-:W-:Y:S05]  /*a870*/  @P0 BRA `(.L_x_3621) ;  /* 0xffffff7c00900947 */ /* 0x000fea000383ffff */
.L_x_3575:
[----:B------:R-:W2:Y:S01]  /*a880*/  S2UR UR4, SR_CgaCtaId ;  /* 0x00000000000479c3 */ /* 0x000ea20000008800 */
[----:B------:R-:W-:Y:S01]  /*a890*/  ULDC UR5, c[0x0][0x2e0] ;  /* 0x0000b80000057ab9 */ /* 0x000fe20000000800 */
[----:B------:R-:W-:-:S06]  /*a8a0*/  UMOV UR10, 0x400 ;  /* 0x00000400000a7882 */ /* 0x000fcc0000000000 */
[----:B------:R-:W-:Y:S01]  /*a8b0*/  BAR.SYNC.DEFER_BLOCKING 0x0 ;  /* 0x0000000000007b1d */ /* 0x000fe20000010000 */
[----:B------:R-:W-:-:S07]  /*a8c0*/  ISETP.NE.AND P0, PT, RZ, UR5, PT ;  /* 0x00000005ff007c0c */ /* 0x000fce000bf05270 */
[----:B-1--4-:R-:W1:Y:S01]  /*a8d0*/  LDC.64 R4, c[0x0][0x240] ;  /* 0x00009000ff047b82 */ /* 0x012e620000000a00 */
[----:B------:R-:W-:Y:S01]  /*a8e0*/  BSSY B2, `(.L_x_3622) ;  /* 0x00006dd000027945 */ /* 0x000fe20003800000 */
[----:B--2---:R-:W-:-:S06]  /*a8f0*/  ULEA UR4, UR4, UR10, 0x18 ;  /* 0x0000000a04047291 */ /* 0x004fcc000f8ec03f */
[----:B------:R-:W-:Y:S02]  /*a900*/  LEA R211, R129, UR4, 0x1 ;  /* 0x0000000481d37c11 */ /* 0x000fe4000f8e08ff */
[C---:B-1----:R-:W-:Y:S01]  /*a910*/  SHF.L.U64.HI R21, R4.reuse, 0x4, R5 ;  /* 0x0000000404157819 */ /* 0x042fe20000010205 */
[----:B------:R-:W-:Y:S01]  /*a920*/  IMAD.SHL.U32 R23, R4, 0x10, RZ ;  /* 0x0000001004177824 */ /* 0x000fe200078e00ff */
[----:B------:R-:W-:Y:S06]  /*a930*/  @!P0 BRA `(.L_x_3623) ;  /* 0x0000006800b08947 */ /* 0x000fec0003800000 */
[----:B------:R-:W-:Y:S01]  /*a940*/  ISETP.NE.U32.AND P0, PT, RZ, UR8, PT ;  /* 0x00000008ff007c0c */ /* 0x000fe2000bf05070 */
[----:B------:R-:W-:-:S03]  /*a950*/  IMAD.MOV.U32 R0, RZ, RZ, RZ ;  /* 0x000000ffff007224 */ /* 0x000fc600078e00ff */
[----:B------:R-:W-:Y:S01]  /*a960*/  ISETP.NE.AND.EX P0, PT, RZ, UR9, PT, P0 ;  /* 0x00000009ff007c0c */ /* 0x000fe2000bf05300 */
[----:B------:R-:W-:Y:S01]  /*a970*/  ULDC.U8 UR10, c[0x0][0x3c3] ;  /* 0x0000f0c0000a7ab9 */ /* 0x000fe20000000000 */
[----:B------:R-:W-:Y:S01]  /*a980*/  IMAD.MOV.U32 R138, RZ, RZ, R136 ;  /* 0x000000ffff8a7224 */ /* 0x000fe200078e0088 */
[----:B------:R-:W-:Y:S01]  /*a990*/  IADD3 R23, P1, R23, R136, RZ ;  /* 0x0000008817177210 */ /* 0x000fe20007f3e0ff */
[----:B------:R-:W-:-:S09]  /*a9a0*/  ULDC.64 UR8, c[0x0][0x210] ;  /* 0x0000840000087ab9 */ /* 0x000fd20000000a00 */
[----:B------:R-:W2:Y:S01]  /*a9b0*/  @P0 LDG.E R0, desc[UR6][R140.64] ;  /* 0x000000068c000981 */ /* 0x000ea2000c1e1900 */
[C---:B------:R-:W-:Y:S01]  /*a9c0*/  LEA R2, P0, R4.reuse, R136, 0x5 ;  /* 0x0000008804027211 */ /* 0x040fe200078028ff */
[----:B------:R-:W-:Y:S01]  /*a9d0*/  IMAD.WIDE.U32 R8, R4, 0x30, R138 ;  /* 0x0000003004087825 */ /* 0x000fe200078e008a */
[----:B------:R-:W-:Y:S02]  /*a9e0*/  LEA R38, P2, R136, UR8, 0x1 ;  /* 0x0000000888267c11 */ /* 0x000fe4000f8408ff */
[----:B------:R-:W-:Y:S01]  /*a9f0*/  LEA.HI.X R3, R4, R139, R5, 0x5, P0 ;  /* 0x0000008b04037211 */ /* 0x000fe200000f2c05 */
[----:B------:R-:W-:Y:S01]  /*aa00*/  IMAD R5, R5, 0x30, RZ ;  /* 0x0000003005057824 */ /* 0x000fe200078e02ff */
[----:B------:R-:W-:Y:S01]  /*aa10*/  ISETP.NE.AND P0, PT, RZ, UR10, PT ;  /* 0x0000000aff007c0c */ /* 0x000fe2000bf05270 */
[----:B------:R-:W-:Y:S01]  /*aa20*/  IMAD.X R6, R21, 0x1, R139, P1 ;  /* 0x0000000115067824 */ /* 0x000fe200008e068b */
[----:B------:R-:W-:Y:S01]  /*aa30*/  LEA R36, P1, R23, UR8, 0x1 ;  /* 0x0000000817247c11 */ /* 0x000fe2000f8208ff */
[----:B------:R-:W-:Y:S01]  /*aa40*/  IMAD.IADD R14, R204, 0x1, -R131 ;  /* 0x00000001cc0e7824 */ /* 0x000fe200078e0a83 */
[----:B------:R-:W-:Y:S01]  /*aa50*/  LEA.HI.X R39, R136, UR9, R139, 0x1, P2 ;  /* 0x0000000988277c11 */ /* 0x000fe200090f0c8b */
[----:B------:R-:W-:Y:S01]  /*aa60*/  IMAD.IADD R5, R9, 0x1, R5 ;  /* 0x0000000109057824 */ /* 0x000fe200078e0205 */
[----:B------:R-:W-:-:S02]  /*aa70*/  LEA R16, P4, R2, UR8, 0x1 ;  /* 0x0000000802107c11 */ /* 0x000fc4000f8808ff */
[----:B------:R-:W-:Y:S02]  /*aa80*/  LEA R12, P2, R8, UR8, 0x1 ;  /* 0x00000008080c7c11 */ /* 0x000fe4000f8408ff */
[----:B------:R-:W-:Y:S02]  /*aa90*/  LEA.HI.X R37, R23, UR9, R6, 0x1, P1 ;  /* 0x0000000917257c11 */ /* 0x000fe400088f0c06 */
[----:B------:R-:W-:Y:S02]  /*aaa0*/  ISETP.GE.AND P1, PT, R206, R14, PT ;  /* 0x0000000ece00720c */ /* 0x000fe40003f26270 */
[----:B------:R-:W-:Y:S02]  /*aab0*/  LEA.HI.X R17, R2, UR9, R3, 0x1, P4 ;  /* 0x0000000902117c11 */ /* 0x000fe4000a0f0c03 */
[----:B------:R-:W-:Y:S02]  /*aac0*/  LEA.HI.X R13, R8, UR9, R5, 0x1, P2 ;  /* 0x00000009080d7c11 */ /* 0x000fe400090f0c05 */
        /* <DEDUP_REMOVED lines=19> */
[----:B------:R1:W5:Y:S04]  /*ac00*/  LDG.E.128 R20, desc[UR6][R38.64+0x80] ;  /* 0x0000800626147981 */ /* 0x000368000c1e1d00 */
[----:B------:R1:W5:Y:S04]  /*ac10*/  LDG.E.128 R8, desc[UR6][R38.64+0x100] ;  /* 0x0001000626087981 */ /* 0x000368000c1e1d00 */
[----:B------:R1:W5:Y:S01]  /*ac20*/  LDG.E.128 R28, desc[UR6][R38.64] ;  /* 0x00000006261c7981 */ /* 0x000362000c1e1d00 */
[----:B------:R-:W-:Y:S01]  /*ac30*/  ISETP.GE.AND P0, PT, R18, UR5, PT ;  /* 0x0000000512007c0c */ /* 0x000fe2000bf06270 */
[----:B------:R-:W-:-:S12]  /*ac40*/  BSSY B0, `(.L_x_3627) ;  /* 0x000002b000007945 */ /* 0x000fd80003800000 */
[----:B------:R-:W-:Y:S05]  /*ac50*/  @P0 BRA `(.L_x_3628) ;  /* 0x0000000000a40947 */ /* 0x000fea0003800000 */
[----:B------:R-:W2:Y:S04]  /*ac60*/  LDG.E.64 R2, desc[UR6][R24.64] ;  /* 0x0000000618027981 */ /* 0x000ea8000c1e1b00 */
[----:B------:R-:W3:Y:S01]  /*ac70*/  LDG.E.64 R4, desc[UR6][R26.64] ;  /* 0x000000061a047981 */ /* 0x000ee2000c1e1b00 */
[--C-:B-----5:R-:W-:Y:S01]  /*ac80*/  HADD2.F32 R33, -RZ, R31.reuse.H0_H0 ;  /* 0x2000001fff217230 */ /* 0x120fe20000004100 */
[----:B------:R-:W-:Y:S01]  /*ac90*/  MOV R32, R30 ;  /* 0x0000001e00207202 */ /* 0x000fe20000000f00 */
[----:B------:R-:W-:Y:S02]  /*aca0*/  HADD2.F32 R31, -RZ, R31.H1_H1 ;  /* 0x3000001fff1f7230 */ /* 0x000fe40000004100 */
[--C-:B------:R-:W-:Y:S02]  /*acb0*/  HADD2.F32 R34, -RZ, R29.reuse.H1_H1 ;  /* 0x3000001dff227230 */ /* 0x100fe40000004100 */
[----:B-1----:R-:W-:-:S02]  /*acc0*/  HADD2.F32 R38, -RZ, R29.H0_H0 ;  /* 0x2000001dff267230 */ /* 0x002fc40000004100 */
        /* <DEDUP_REMOVED lines=34> */
.L_x_3628:
[----:B------:R-:W-:Y:S05]  /*aef0*/  BSYNC B0 ;  /* 0x0000000000007941 */ /* 0x000fea0003800000 */
.L_x_3627:
[----:B-----5:R2:W-:Y:S01]  /*af00*/  STS.128 [R211], R28 ;  /* 0x0000001cd3007388 */ /* 0x0205e20000000c00 */
[----:B------:R-:W-:Y:S01]  /*af10*/  IADD3 R0, R18, 0x40, RZ ;  /* 0x0000004012007810 */ /* 0x000fe20007ffe0ff */
[----:B------:R-:W-:Y:S03]  /*af20*/  BSSY B0, `(.L_x_3629) ;  /* 0x000002c000007945 */ /* 0x000fe60003800000 */
[----:B------:R-:W-:-:S13]  /*af30*/  ISETP.GE.AND P0, PT, R0, UR5, PT ;  /* 0x0000000500007c0c */ /* 0x000fda000bf06270 */
[----:B------:R-:W-:Y:S05]  /*af40*/  @P0 BRA `(.L_x_3630) ;  /* 0x0000000000a40947 */ /* 0x000fea0003800000 */
[----:B------:R-:W3:Y:S04]  /*af50*/  LDG.E.64 R2, desc[UR6][R24.64+0x40] ;  /* 0x0000400618027981 */ /* 0x000ee8000c1e1b00 */
[----:B------:R-:W4:Y:S01]  /*af60*/  LDG.E.64 R4, desc[UR6][R26.64+0x40] ;  /* 0x000040061a047981 */ /* 0x000f22000c1e1b00 */
[--C-:B--2---:R-:W-:Y:S01]  /*af70*/  HADD2.F32 R29, -RZ, R23.reuse.H0_H0 ;  /* 0x20000017ff1d7230 */ /* 0x104fe20000004100 */
        /* <DEDUP_REMOVED lines=38> */
.L_x_3630:
[----:B------:R-:W-:Y:S05]  /*b1e0*/  BSYNC B0 ;  /* 0x0000000000007941 */ /* 0x000fea0003800000 */
.L_x_3629:
[----:B------:R3:W-:Y:S01]  /*b1f0*/  STS.128 [R211+0x2000], R20 ;  /* 0x00200014d3007388 */ /* 0x0007e20000000c00 */
[----:B------:R-:W-:Y:S01]  /*b200*/  IADD3 R0, R18, 0x80, RZ ;  /* 0x0000008012007810 */ /* 0x000fe20007ffe0ff */
[----:B------:R-:W-:Y:S03]  /*b210*/  BSSY B0, `(.L_x_3631) ;  /* 0x000002a000007945 */ /* 0x000fe60003800000 */
[----:B------:R-:W-:-:S13]  /*b220*/  ISETP.GE.AND P0, PT, R0, UR5, PT ;  /* 0x0000000500007c0c */ /* 0x000fda000bf06270 */
[----:B------:R-:W-:Y:S05]  /*b230*/  @P0 BRA `(.L_x_3632) ;  /* 0x00000000009c0947 */ /* 0x000fea0003800000 */
[----:B------:R-:W4:Y:S04]  /*b240*/  LDG.E.64 R2, desc[UR6][R24.64+0x80] ;  /* 0x0000800618027981 */ /* 0x000f28000c1e1b00 */
[----:B------:R-:W5:Y:S01]  /*b250*/  LDG.E.64 R4, desc[UR6][R26.64+0x80] ;  /* 0x000080061a047981 */ /* 0x000f62000c1e1b00 */
[--C-:B------:R-:W-:Y:S01]  /*b260*/  HADD2.F32 R15, -RZ, R11.reuse.H1_H1 ;  /* 0x3000000bff0f7230 */ /* 0x100fe20000004100 */
[----:B---3--:R-:W-:Y:S01]  /*b270*/  MOV R20, R10 ;  /* 0x0000000a00147202 */ /* 0x008fe20000000f00 */
[----:B------:R-:W-:Y:S02]  /*b280*/  HADD2.F32 R21, -RZ, R11.H0_H0 ;  /* 0x2000000bff157230 */ /* 0x000fe40000004100 */
[--C-:B------:R-:W-:Y:S02]  /*b290*/  HADD2.F32 R22, -RZ, R9.reuse.H1_H1 ;  /* 0x30000009ff167230 */ /* 0x100fe40000004100 */
[----:B--2---:R-:W-:-:S02]  /*b2a0*/  HADD2.F32 R28, -RZ, R9.H0_H0 ;  /* 0x20000009ff1c7230 */ /* 0x004fc40000004100 */
[----:B----4-:R-:W-:Y:S02]  /*b2b0*/  HADD2.F32 R0, -RZ, R3.H1_H1 ;  /* 0x30000003ff007230 */ /* 0x010fe40000004100 */
[----:B------:R-:W-:Y:S02]  /*b2c0*/  HADD2.F32 R7, -RZ, R2.H1_H1 ;  /* 0x30000002ff077230 */ /* 0x000fe40000004100 */
[----:B-----5:R-:W-:Y:S02]  /*b2d0*/  HADD2.F32 R11, -RZ, R5.H1_H1 ;  /* 0x30000005ff0b7230 */ /* 0x020fe40000004100 */
        /* <DEDUP_REMOVED lines=29> */
.L_x_3632:
[----:B------:R-:W-:Y:S05]  /*b4b0*/  BSYNC B0 ;  /* 0x0000000000007941 */ /* 0x000fea0003800000 */
.L_x_3631:
[----:B------:R4:W-:Y:S02]  /*b4c0*/  STS.128 [R211+0x4000], R8 ;  /* 0x00400008d3007388 */ /* 0x0009e40000000c00 */
.L_x_3626:
[----:B------:R-:W-:Y:S05]  /*b4d0*/  BSYNC B1 ;  /* 0x0000000000017941 */ /* 0x000fea0003800000 */
.L_x_3625:
[----:B------:R-:W-:Y:S01]  /*b4e0*/  VIADD R3, R206, 0x10 ;  /* 0x00000010ce037836 */ /* 0x000fe20000000000 */
[----:B------:R-:W-:Y:S04]  /*b4f0*/  BSSY B1, `(.L_x_3633) ;  /* 0x000008f000017945 */ /* 0x000fe80003800000 */
[----:B------:R-:W-:-:S04]  /*b500*/  ISETP.GE.AND P0, PT, R3, R14, PT ;  /* 0x0000000e0300720c */ /* 0x000fc80003f06270 */
[----:B------:R-:W-:-:S13]  /*b510*/  ISETP.LT.OR P0, PT, R55, -0x87, P0 ;  /* 0xffffff793700780c */ /* 0x000fda0000701670 */
[----:B------:R-:W-:Y:S05]  /*b520*/  @P0 BRA `(.L_x_3634) ;  /* 0x00000008002c0947 */ /* 0x000fea0003800000 */
[----:B---3--:R3:W5:Y:S04]  /*b530*/  LDG.E.128 R20, desc[UR6][R36.64+0x80] ;  /* 0x0000800624147981 */ /* 0x008768000c1e1d00 */
[----:B----4-:R3:W5:Y:S04]  /*b540*/  LDG.E.128 R8, desc[UR6][R36.64+0x100] ;  /* 0x0001000624087981 */ /* 0x010768000c1e1d00 */
[----:B--2---:R3:W5:Y:S01]  /*b550*/  LDG.E.128 R28, desc[UR6][R36.64] ;  /* 0x00000006241c7981 */ /* 0x004762000c1e1d00 */
        /* <DEDUP_REMOVED lines=8> */
[--C-:B---3--:R-:W-:Y:S02]  /*b5e0*/  HADD2.F32 R36, -RZ, R29.reuse.H0_H0 ;  /* 0x2000001dff247230 */ /* 0x108fe40000004100 */
        /* <DEDUP_REMOVED lines=34> */
.L_x_3636:
[----:B------:R-:W-:Y:S05]  /*b810*/  BSYNC B0 ;  /* 0x0000000000007941 */ /* 0x000fea0003800000 */
.L_x_3635:
[----:B-----5:R2:W-:Y:S01]  /*b820*/  STS.128 [R211+0x800], R28 ;  /* 0x0008001cd3007388 */ /* 0x0205e20000000c00 */
[----:B------:R-:W-:Y:S01]  /*b830*/  IADD3 R0, R18, 0x40, RZ ;  /* 0x0000004012007810 */ /* 0x000fe20007ffe0ff */
[----:B------:R-:W-:Y:S03]  /*b840*/  BSSY B0, `(.L_x_3637) ;  /* 0x000002b000007945 */ /* 0x000fe60003800000 */
[----:B------:R-:W-:-:S13]  /*b850*/  ISETP.GE.AND P0, PT, R0, UR5, PT ;  /* 0x0000000500007c0c */ /* 0x000fda000bf06270 */
[----:B------:R-:W-:Y:S05]  /*b860*/  @P0 BRA `(.L_x_3638) ;  /* 0x0000000000a00947 */ /* 0x000fea0003800000 */
[----:B------:R-:W4:Y:S04]  /*b870*/  LDG.E.64 R4, desc[UR6][R24.64+0x40] ;  /* 0x0000400618047981 */ /* 0x000f28000c1e1b00 */
[----:B------:R-:W5:Y:S01]  /*b880*/  LDG.E.64 R6, desc[UR6][R26.64+0x40] ;  /* 0x000040061a067981 */ /* 0x000f62000c1e1b00 */
[--C-:B--2---:R-:W-:Y:S01]  /*b890*/  HADD2.F32 R29, -RZ, R23.reuse.H0_H0 ;  /* 0x20000017ff1d7230 */ /* 0x104fe20000004100 */
[----:B------:R-:W-:Y:S01]  /*b8a0*/  MOV R30, R22 ;  /* 0x00000016001e7202 */ /* 0x000fe20000000f00 */
[----:B------:R-:W-:Y:S02]  /*b8b0*/  HADD2.F32 R23, -RZ, R23.H1_H1 ;  /* 0x30000017ff177230 */ /* 0x000fe40000004100 */
[--C-:B------:R-:W-:Y:S02]  /*b8c0*/  HADD2.F32 R32, -RZ, R21.reuse.H0_H0 ;  /* 0x20000015ff207230 */ /* 0x100fe40000004100 */
[----:B------:R-:W-:-:S02]  /*b8d0*/  HADD2.F32 R31, -RZ, R21.H1_H1 ;  /* 0x30000015ff1f7230 */ /* 0x000fc40000004100 */
[----:B----4-:R-:W-:Y:S02]  /*b8e0*/  HADD2.F32 R0, -RZ, R5.H1_H1 ;  /* 0x30000005ff007230 */ /* 0x010fe40000004100 */
[----:B------:R-:W-:Y:S02]  /*b8f0*/  HADD2.F32 R22, -RZ, R4.H1_H1 ;  /* 0x30000004ff167230 */ /* 0x000fe40000004100 */
[----:B-----5:R-:W-:Y:S02]  /*b900*/  HADD2.F32 R2, -RZ, R7.H1_H1 ;  /* 0x30000007ff027230 */ /* 0x020fe40000004100 */
        /* <DEDUP_REMOVED lines=30> */
.L_x_3638:
[----:B------:R-:W-:Y:S05]  /*baf0*/  BSYNC B0 ;  /* 0x0000000000007941 */ /* 0x000fea0003800000 */
.L_x_3637:
[----:B------:R4:W-:Y:S01]  /*bb00*/  STS.128 [R211+0x2800], R20 ;  /* 0x00280014d3007388 */ /* 0x0009e20000000c00 */
[----:B------:R-:W-:Y:S01]  /*bb10*/  IADD3 R0, R18, 0x80, RZ ;  /* 0x0000008012007810 */ /* 0x000fe20007ffe0ff */
[----:B------:R-:W-:Y:S03]  /*bb20*/  BSSY B0, `(.L_x_3639) ;  /* 0x000002a000007945 */ /* 0x000fe60003800000 */
[----:B------:R-:W-:-:S13]  /*bb30*/  ISETP.GE.AND P0, PT, R0, UR5, PT ;  /* 0x0000000500007c0c */ /* 0x000fda000bf06270 */
[----:B------:R-:W-:Y:S05]  /*bb40*/  @P0 BRA `(.L_x_3640) ;  /* 0x00000000009c0947 */ /* 0x000fea0003800000 */
[----:B------:R-:W5:Y:S04]  /*bb50*/  LDG.E.64 R4, desc[UR6][R24.64+0x80] ;  /* 0x0000800618047981 */ /* 0x000f68000c1e1b00 */
[----:B------:R-:W3:Y:S01]  /*bb60*/  LDG.E.64 R6, desc[UR6][R26.64+0x80] ;  /* 0x000080061a067981 */ /* 0x000ee2000c1e1b00 */
[--C-:B------:R-:W-:Y:S01]  /*bb70*/  HADD2.F32 R15, -RZ, R11.reuse.H1_H1 ;  /* 0x3000000bff0f7230 */ /* 0x100fe20000004100 */
[----:B----4-:R-:W-:Y:S01]  /*bb80*/  MOV R22, R10 ;  /* 0x0000000a00167202 */ /* 0x010fe20000000f00 */
[----:B------:R-:W-:Y:S02]  /*bb90*/  HADD2.F32 R21, -RZ, R11.H0_H0 ;  /* 0x2000000bff157230 */ /* 0x000fe40000004100 */
[--C-:B------:R-:W-:Y:S02]  /*bba0*/  HADD2.F32 R23, -RZ, R9.reuse.H1_H1 ;  /* 0x30000009ff177230 */ /* 0x100fe40000004100 */
[----:B--2---:R-:W-:-:S02]  /*bbb0*/  HADD2.F32 R28, -RZ, R9.H0_H0 ;  /* 0x20000009ff1c7230 */ /* 0x004fc40000004100 */
[----:B-----5:R-:W-:Y:S02]  /*bbc0*/  HADD2.F32 R0, -RZ, R5.H1_H1 ;  /* 0x30000005ff007230 */ /* 0x020fe40000004100 */
        /* <DEDUP_REMOVED lines=13> */
[----:B------:R-:W-:Y:S01]  /*bca0*/  HADD2.F32 R21, -RZ, R8.H1_H1 ;  /* 0x30000008ff157230 */ /* 0x000fe20000004100 */
[----:B------:R-:W-:Y:S01]  /*bcb0*/  F2FP.F16.F32.PACK_AB R11, R0, R11 ;  /* 0x0000000b000b723e */ /* 0x000fe200000000ff */
        /* <DEDUP_REMOVED lines=13> */
[----:B------:R-:W-:-:S03]  /*bd90*/  FFMA.FTZ R5, R7, R22, R5 ;  /* 0x0000001607057223 */ /* 0x000fc60000010005 */
[----:B------:R-:W-:Y:S02]  /*bda0*/  F2FP.F16.F32.PACK_AB R8, R8, R23 ;  /* 0x000000170808723e */ /* 0x000fe400000000ff */
[----:B------:R-:W-:Y:S02]  /*bdb0*/  F2FP.F16.F32.PACK_AB R10, R5, R4 ;  /* 0x00000004050a723e */ /* 0x000fe400000000ff */
.L_x_3640:
[----:B------:R-:W-:Y:S05]  /*bdc0*/  BSYNC B0 ;  /* 0x0000000000007941 */ /* 0x000fea0003800000 */
.L_x_3639:
[----:B------:R1:W-:Y:S02]  /*bdd0*/  STS.128 [R211+0x4800], R8 ;  /* 0x00480008d3007388 */ /* 0x0003e40000000c00 */
.L_x_3634:
[----:B------:R-:W-:Y:S05]  /*bde0*/  BSYNC B1 ;  /* 0x0000000000017941 */ /* 0x000fea0003800000 */
.L_x_3633:
[----:B------:R-:W-:Y:S01]  /*bdf0*/  VIADD R15, R206, 0x20 ;  /* 0x00000020ce0f7836 */ /* 0x000fe20000000000 */
[----:B------:R-:W-:Y:S04]  /*be00*/  BSSY B1, `(.L_x_3641) ;  /* 0x000008b000017945 */ /* 0x000fe80003800000 */
[----:B------:R-:W-:-:S04]  /*be10*/  ISETP.GE.AND P0, PT, R15, R14, PT ;  /* 0x0000000e0f00720c */ /* 0x000fc80003f06270 */
[----:B------:R-:W-:-:S13]  /*be20*/  ISETP.LT.OR P0, PT, R55, -0x107, P0 ;  /* 0xfffffef93700780c */ /* 0x000fda0000701670 */
[----:B------:R-:W-:Y:S05]  /*be30*/  @P0 BRA `(.L_x_3642) ;  /* 0x00000008001c0947 */ /* 0x000fea0003800000 */
[----:B---34-:R3:W5:Y:S04]  /*be40*/  LDG.E.128 R20, desc[UR6][R16.64+0x80] ;  /* 0x0000800610147981 */ /* 0x018768000c1e1d00 */
[----:B-1----:R3:W5:Y:S04]  /*be50*/  LDG.E.128 R8, desc[UR6][R16.64+0x100] ;  /* 0x0001000610087981 */ /* 0x002768000c1e1d00 */
[----:B--2---:R3:W5:Y:S01]  /*be60*/  LDG.E.128 R28, desc[UR6][R16.64] ;  /* 0x00000006101c7981 */ /* 0x004762000c1e1d00 */
[----:B------:R-:W-:Y:S01]  /*be70*/  ISETP.GE.AND P0, PT, R18, UR5, PT ;  /* 0x0000000512007c0c */ /* 0x000fe2000bf06270 */
[----:B------:R-:W-:-:S12]  /*be80*/  BSSY B0, `(.L_x_3643) ;  /* 0x0000028000007945 */ /* 0x000fd80003800000 */
[----:B------:R-:W-:Y:S05]  /*be90*/  @P0 BRA `(.L_x_3644) ;  /* 0x0000000000980947 */ /* 0x000fea0003800000 */
[----:B------:R-:W2:Y:S04]  /*bea0*/  LDG.E.64 R4, desc[UR6][R24.64] ;  /* 0x0000000618047981 */ /* 0x000ea8000c1e1b00 */
[----:B------:R-:W3:Y:S01]  /*beb0*/  LDG.E.64 R6, desc[UR6][R26.64] ;  /* 0x000000061a067981 */ /* 0x000ee2000c1e1b00 */
[--C-:B-----5:R-:W-:Y:S02]  /*bec0*/  HADD2.F32 R34, -RZ, R29.reuse.H0_H0 ;  /* 0x2000001dff227230 */ /* 0x120fe40000004100 */
[----:B------:R-:W-:Y:S02]  /*bed0*/  HADD2.F32 R32, -RZ, R29.H1_H1 ;  /* 0x3000001dff207230 */ /* 0x000fe40000004100 */
[--C-:B------:R-:W-:Y:S02]  /*bee0*/  HADD2.F32 R33, -RZ, R31.reuse.H1_H1 ;  /* 0x3000001fff217230 */ /* 0x100fe40000004100 */
[----:B------:R-:W-:-:S02]  /*bef0*/  HADD2.F32 R35, -RZ, R31.H0_H0 ;  /* 0x2000001fff237230 */ /* 0x000fc40000004100 */
[----:B--2---:R-:W-:Y:S02]  /*bf00*/  HADD2.F32 R29, -RZ, R4.H1_H1 ;  /* 0x30000004ff1d7230 */ /* 0x004fe40000004100 */
[----:B------:R-:W-:Y:S02]  /*bf10*/  HADD2.F32 R0, -RZ, R5.H1_H1 ;  /* 0x30000005ff007230 */ /* 0x000fe40000004100 */
[----:B---3--:R-:W-:Y:S02]  /*bf20*/  HADD2.F32 R16, -RZ, R6.H1_H1 ;  /* 0x30000006ff107230 */ /* 0x008fe40000004100 */
        /* <DEDUP_REMOVED lines=29> */
.L_x_3644:
[----:B------:R-:W-:Y:S05]  /*c100*/  BSYNC B0 ;  /* 0x0000000000007941 */ /* 0x000fea0003800000 */
.L_x_3643:
[----:B-----5:R1:W-:Y:S01]  /*c110*/  STS.128 [R211+0x1000], R28 ;  /* 0x0010001cd3007388 */ /* 0x0203e20000000c00 */
[----:B------:R-:W-:Y:S01]  /*c120*/  IADD3 R0, R18, 0x40, RZ ;  /* 0x0000004012007810 */ /* 0x000fe20007ffe0ff */
[----:B------:R-:W-:Y:S03]  /*c130*/  BSSY B0, `(.L_x_3645) ;  /* 0x0000029000007945 */ /* 0x000fe60003800000 */
[----:B------:R-:W-:-:S13]  /*c140*/  ISETP.GE.AND P0, PT, R0, UR5, PT ;  /* 0x0000000500007c0c */ /* 0x000fda000bf06270 */
[----:B------:R-:W-:Y:S05]  /*c150*/  @P0 BRA `(.L_x_3646) ;  /* 0x0000000000980947 */ /* 0x000fea0003800000 */
[----:B------:R-:W2:Y:S04]  /*c160*/  LDG.E.64 R4, desc[UR6][R24.64+0x40] ;  /* 0x0000400618047981 */ /* 0x000ea8000c1e1b00 */
[----:B------:R-:W3:Y:S01]  /*c170*/  LDG.E.64 R6, desc[UR6][R26.64+0x40] ;  /* 0x000040061a067981 */ /* 0x000ee2000c1e1b00 */
[--C-:B-1----:R-:W-:Y:S02]  /*c180*/  HADD2.F32 R30, -RZ, R21.reuse.H0_H0 ;  /* 0x20000015ff1e7230 */ /* 0x102fe40000004100 */
        /* <DEDUP_REMOVED lines=35> */
.L_x_3646:
[----:B------:R-:W-:Y:S05]  /*c3c0*/  BSYNC B0 ;  /* 0x0000000000007941 */ /* 0x000fea0003800000 */
.L_x_3645:
[----:B------:R2:W-:Y:S01]  /*c3d0*/  STS.128 [R211+0x3000], R20 ;  /* 0x00300014d3007388 */ /* 0x0005e20000000c00 */
[----:B------:R-:W-:Y:S01]  /*c3e0*/  IADD3 R0, R18, 0x80, RZ ;  /* 0x0000008012007810 */ /* 0x000fe20007ffe0ff */
[----:B------:R-:W-:Y:S03]  /*c3f0*/  BSSY B0, `(.L_x_3647) ;  /* 0x000002a000007945 */ /* 0x000fe60003800000 */
[----:B------:R-:W-:-:S13]  /*c400*/  ISETP.GE.AND P0, PT, R0, UR5, PT ;  /* 0x0000000500007c0c */ /* 0x000fda000bf06270 */
[----:B------:R-:W-:Y:S05]  /*c410*/  @P0 BRA `(.L_x_3648) ;  /* 0x00000000009c0947 */ /* 0x000fea0003800000 */
[----:B------:R-:W4:Y:S04]  /*c420*/  LDG.E.64 R4, desc[UR6][R24.64+0x80] ;  /* 0x0000800618047981 */ /* 0x000f28000c1e1b00 */
[----:B------:R-:W5:Y:S01]  /*c430*/  LDG.E.64 R6, desc[UR6][R26.64+0x80] ;  /* 0x000080061a067981 */ /* 0x000f62000c1e1b00 */
[--C-:B---3--:R-:W-:Y:S01]  /*c440*/  HADD2.F32 R17, -RZ, R11.reuse.H1_H1 ;  /* 0x3000000bff117230 */ /* 0x108fe20000004100 */
[----:B--2---:R-:W-:Y:S01]  /*c450*/  MOV R20, R10 ;  /* 0x0000000a00147202 */ /* 0x004fe20000000f00 */
[----:B------:R-:W-:Y:S02]  /*c460*/  HADD2.F32 R21, -RZ, R11.H0_H0 ;  /* 0x2000000bff157230 */ /* 0x000fe40000004100 */
[--C-:B------:R-:W-:Y:S02]  /*c470*/  HADD2.F32 R23, -RZ, R9.reuse.H1_H1 ;  /* 0x30000009ff177230 */ /* 0x100fe40000004100 */
[----:B------:R-:W-:-:S02]  /*c480*/  HADD2.F32 R22, -RZ, R9.H0_H0 ;  /* 0x20000009ff167230 */ /* 0x000fc40000004100 */
        /* <DEDUP_REMOVED lines=32> */
.L_x_3648:
[----:B------:R-:W-:Y:S05]  /*c690*/  BSYNC B0 ;  /* 0x0000000000007941 */ /* 0x000fea0003800000 */
.L_x_3647:
[----:B------:R4:W-:Y:S02]  /*c6a0*/  STS.128 [R211+0x5000], R8 ;  /* 0x00500008d3007388 */ /* 0x0009e40000000c00 */
.L_x_3642:
[----:B------:R-:W-:Y:S05]  /*c6b0*/  BSYNC B1 ;  /* 0x0000000000017941 */ /* 0x000fea0003800000 */
.L_x_3641:
[----:B---3--:R-:W-:-:S05]  /*c6c0*/  VIADD R17, R206, 0x30 ;  /* 0x00000030ce117836 */ /* 0x008fca0000000000 */
[----:B------:R-:W-:-:S04]  /*c6d0*/  ISETP.GE.AND P0, PT, R17, R14, PT ;  /* 0x0000000e1100720c */ /* 0x000fc80003f06270 */
[----:B------:R-:W-:-:S13]  /*c6e0*/  ISETP.LT.OR P0, PT, R55, -0x187, P0 ;  /* 0xfffffe793700780c */ /* 0x000fda0000701670 */
[----:B------:R-:W-:Y:S05]  /*c6f0*/  @P0 BRA `(.L_x_3649) ;  /* 0x0000004c00ec0947 */ /* 0x000fea0003800000 */
[----:B--2-4-:R2:W5:Y:S04]  /*c700*/  LDG.E.128 R20, desc[UR6][R12.64+0x80] ;  /* 0x000080060c147981 */ /* 0x014568000c1e1d00 */
[----:B-1----:R2:W5:Y:S04]  /*c710*/  LDG.E.128 R8, desc[UR6][R12.64+0x100] ;  /* 0x000100060c087981 */ /* 0x002568000c1e1d00 */
[----:B------:R2:W5:Y:S01]  /*c720*/  LDG.E.128 R28, desc[UR6][R12.64] ;  /* 0x000000060c1c7981 */ /* 0x000562000c1e1d00 */
        /* <DEDUP_REMOVED lines=41> */
.L_x_3651:
[----:B------:R-:W-:Y:S05]  /*c9c0*/  BSYNC B0 ;  /* 0x0000000000007941 */ /* 0x000fea0003800000 */
.L_x_3650:
[----:B-----5:R1:W-:Y:S01]  /*c9d0*/  STS.128 [R211+0x1800], R28 ;  /* 0x0018001cd3007388 */ /* 0x0203e20000000c00 */
[----:B------:R-:W-:Y:S01]  /*c9e0*/  IADD3 R0, R18, 0x40, RZ ;  /* 0x0000004012007810 */ /* 0x000fe20007ffe0ff */
[----:B------:R-:W-:Y:S03]  /*c9f0*/  BSSY B0, `(.L_x_3652) ;  /* 0x0000029000007945 */ /* 0x000fe60003800000 */
[----:B------:R-:W-:-:S13]  /*ca00*/  ISETP.GE.AND P0, PT, R0, UR5, PT ;  /* 0x0000000500007c0c */ /* 0x000fda000bf06270 */
[----:B------:R-:W-:Y:S05]  /*ca10*/  @P0 BRA `(.L_x_3653) ;  /* 0x0000000000980947 */ /* 0x000fea0003800000 */
[----:B------:R-:W3:Y:S04]  /*ca20*/  LDG.E.64 R4, desc[UR6][R24.64+0x40] ;  /* 0x0000400618047981 */ /* 0x000ee8000c1e1b00 */
[----:B------:R-:W2:Y:S01]  /*ca30*/  LDG.E.64 R6, desc[UR6][R26.64+0x40] ;  /* 0x000040061a067981 */ /* 0x000ea2000c1e1b00 */
[--C-:B------:R-:W-:Y:S02]  /*ca40*/  HADD2.F32 R16, -RZ, R21.reuse.H0_H0 ;  /* 0x20000015ff107230 */ /* 0x100fe40000004100 */
[----:B------:R-:W-:Y:S02]  /*ca50*/  HADD2.F32 R14, -RZ, R21.H1_H1 ;  /* 0x30000015ff0e7230 */ /* 0x000fe40000004100 */
[--C-:B-1----:R-:W-:Y:S02]  /*ca60*/  HADD2.F32 R29, -RZ, R23.reuse.H1_H1 ;  /* 0x30000017ff1d7230 */ /* 0x102fe40000004100 */
        /* <DEDUP_REMOVED lines=33> */
.L_x_3653:
[----:B------:R-:W-:Y:S05]  /*cc80*/  BSYNC B0 ;  /* 0x0000000000007941 */ /* 0x000fea0003800000 */
.L_x_3652:
[----:B------:R3:W-:Y:S01]  /*cc90*/  STS.128 [R211+0x3800], R20 ;  /* 0x00380014d3007388 */ /* 0x0007e20000000c00 */
[----:B------:R-:W-:Y:S01]  /*cca0*/  IADD3 R18, R18, 0x80, RZ ;  /* 0x0000008012127810 */ /* 0x000fe20007ffe0ff */
[----:B------:R-:W-:Y:S03]  /*ccb0*/  BSSY B0, `(.L_x_3654) ;  /* 0x0000029000007945 */ /* 0x000fe60003800000 */
[----:B------:R-:W-:-:S13]  /*ccc0*/  ISETP.GE.AND P0, PT, R18, UR5, PT ;  /* 0x0000000512007c0c */ /* 0x000fda000bf06270 */
[----:B------:R-:W-:Y:S05]  /*ccd0*/  @P0 BRA `(.L_x_3655) ;  /* 0x0000000000980947 */ /* 0x000fea0003800000 */
[----:B------:R-:W4:Y:S04]  /*cce0*/  LDG.E.64 R24, desc[UR6][R24.64+0x80] ;  /* 0x0000800618187981 */ /* 0x000f28000c1e1b00 */
[----:B------:R-:W5:Y:S01]  /*ccf0*/  LDG.E.64 R26, desc[UR6][R26.64+0x80] ;  /* 0x000080061a1a7981 */ /* 0x000f62000c1e1b00 */
[--C-:B--2---:R-:W-:Y:S02]  /*cd00*/  HADD2.F32 R13, -RZ, R11.reuse.H0_H0 ;  /* 0x2000000bff0d7230 */ /* 0x104fe40000004100 */
[----:B------:R-:W-:Y:S02]  /*cd10*/  HADD2.F32 R11, -RZ, R11.H1_H1 ;  /* 0x3000000bff0b7230 */ /* 0x000fe40000004100 */
[--C-:B------:R-:W-:Y:S02]  /*cd20*/  HADD2.F32 R6, -RZ, R9.reuse.H1_H1 ;  /* 0x30000009ff067230 */ /* 0x100fe40000004100 */
[----:B------:R-:W-:-:S02]  /*cd30*/  HADD2.F32 R12, -RZ, R9.H0_H0 ;  /* 0x20000009ff0c7230 */ /* 0x000fc40000004100 */
[----:B----4-:R-:W-:Y:S02]  /*cd40*/  HADD2.F32 R0, -RZ, R25.H1_H1 ;  /* 0x30000019ff007230 */ /* 0x010fe40000004100 */
[----:B------:R-:W-:Y:S02]  /*cd50*/  HADD2.F32 R7, -RZ, R24.H1_H1 ;  /* 0x30000018ff077230 */ /* 0x000fe40000004100 */
[----:B-----5:R-:W-:Y:S02]  /*cd60*/  HADD2.F32 R2, -RZ, R27.H1_H1 ;  /* 0x3000001bff027230 */ /* 0x020fe40000004100 */
[C---:B------:R-:W-:Y:S01]  /*cd70*/  FMUL.FTZ R5, R0.reuse, R11 ;  /* 0x0000000b00057220 */ /* 0x040fe20000410000 */
[----:B------:R-:W-:Y:S02]  /*cd80*/  HADD2.F32 R4, -RZ, R26.H1_H1 ;  /* 0x3000001aff047230 */ /* 0x000fe40000004100 */
[-C--:B------:R-:W-:Y:S01]  /*cd90*/  FMUL.FTZ R0, R0, R13.reuse ;  /* 0x0000000d00007220 */ /* 0x080fe20000410000 */
[C---:B------:R-:W-:Y:S01]  /*cda0*/  FMUL.FTZ R9, R7.reuse, R6 ;  /* 0x0000000607097220 */ /* 0x040fe20000410000 */
[-C--:B------:R-:W-:Y:S01]  /*cdb0*/  FMUL.FTZ R7, R7, R12.reuse ;  /* 0x0000000c07077220 */ /* 0x080fe20000410000 */
[C---:B------:R-:W-:Y:S01]  /*cdc0*/  FFMA.FTZ R5, R2.reuse, R13, -R5 ;  /* 0x0000000d02057223 */ /* 0x040fe20000010805 */
[----:B------:R-:W-:Y:S01]  /*cdd0*/  FFMA.FTZ R0, R2, R11, R0 ;  /* 0x0000000b02007223 */ /* 0x000fe20000010000 */
[----:B------:R-:W-:Y:S01]  /*cde0*/  FFMA.FTZ R9, R4, R12, -R9 ;  /* 0x0000000c04097223 */ /* 0x000fe20000010809 */
[----:B------:R-:W-:-:S02]  /*cdf0*/  HADD2.F32 R2, -RZ, R10.H0_H0 ;  /* 0x2000000aff027230 */ /* 0x000fc40000004100 */
[----:B------:R-:W-:Y:S01]  /*ce00*/  FFMA.FTZ R4, R4, R6, R7 ;  /* 0x0000000604047223 */ /* 0x000fe20000010007 */
[----:B------:R-:W-:Y:S02]  /*ce10*/  HADD2.F32 R24, -RZ, R24.H0_H0 ;  /* 0x20000018ff187230 */ /* 0x000fe40000004100 */
[----:B------:R-:W-:Y:S02]  /*ce20*/  HADD2.F32 R25, -RZ, R25.H0_H0 ;  /* 0x20000019ff197230 */ /* 0x000fe40000004100 */
[----:B------:R-:W-:Y:S01]  /*ce30*/  HADD2.F32 R11, -RZ, R8.H1_H1 ;  /* 0x30000008ff0b7230 */ /* 0x000fe20000004100 */
[----:B------:R-:W-:Y:S01]  /*ce40*/  F2FP.F16.F32.PACK_AB R9, R4, R9 ;  /* 0x000000090409723e */ /* 0x000fe200000000ff */
[----:B------:R-:W-:Y:S02]  /*ce50*/  HADD2.F32 R10, -RZ, R10.H1_H1 ;  /* 0x3000000aff0a7230 */ /* 0x000fe40000004100 */
[----:B------:R-:W-:Y:S02]  /*ce60*/  HADD2.F32 R7, -RZ, R8.H0_H0 ;  /* 0x20000008ff077230 */ /* 0x000fe40000004100 */
[----:B------:R-:W-:Y:S01]  /*ce70*/  FMUL.FTZ R13, R24, R11 ;  /* 0x0000000b180d7220 */ /* 0x000fe20000410000 */
[----:B------:R-:W-:-:S02]  /*ce80*/  HADD2.F32 R26, -RZ, R26.H0_H0 ;  /* 0x2000001aff1a7230 */ /* 0x000fc40000004100 */
[C---:B------:R-:W-:Y:S01]  /*ce90*/  FMUL.FTZ R6, R25.reuse, R10 ;  /* 0x0000000a19067220 */ /* 0x040fe20000410000 */
[----:B------:R-:W-:Y:S02]  /*cea0*/  HADD2.F32 R27, -RZ, R27.H0_H0 ;  /* 0x2000001bff1b7230 */ /* 0x000fe40000004100 */
[-C--:B------:R-:W-:Y:S01]  /*ceb0*/  FMUL.FTZ R24, R24, R7.reuse ;  /* 0x0000000718187220 */ /* 0x080fe20000410000 */
[-C--:B------:R-:W-:Y:S01]  /*cec0*/  FMUL.FTZ R25, R25, R2.reuse ;  /* 0x0000000219197220 */ /* 0x080fe20000410000 */
[C---:B------:R-:W-:Y:S02]  /*ced0*/  FFMA.FTZ R13, R26.reuse, R7, -R13 ;  /* 0x000000071a0d7223 */ /* 0x040fe4000001080d */
[----:B------:R-:W-:Y:S01]  /*cee0*/  FFMA.FTZ R24, R26, R11, R24 ;  /* 0x0000000b1a187223 */ /* 0x000fe20000010018 */
[C---:B------:R-:W-:Y:S01]  /*cef0*/  FFMA.FTZ R6, R27.reuse, R2, -R6 ;  /* 0x000000021b067223 */ /* 0x040fe20000010806 */
[----:B------:R-:W-:Y:S01]  /*cf00*/  FFMA.FTZ R25, R27, R10, R25 ;  /* 0x0000000a1b197223 */ /* 0x000fe20000010019 */
[----:B------:R-:W-:-:S02]  /*cf10*/  F2FP.F16.F32.PACK_AB R11, R0, R5 ;  /* 0x00000005000b723e */ /* 0x000fc400000000ff */
[----:B------:R-:W-:Y:S02]  /*cf20*/  F2FP.F16.F32.PACK_AB R8, R24, R13 ;  /* 0x0000000d1808723e */ /* 0x000fe400000000ff */
[----:B------:R-:W-:Y:S02]  /*cf30*/  F2FP.F16.F32.PACK_AB R10, R25, R6 ;  /* 0x00000006190a723e */ /* 0x000fe400000000ff */
.L_x_3655:
[----:B------:R-:W-:Y:S05]  /*cf40*/  BSYNC B0 ;  /* 0x0000000000007941 */ /* 0x000fea0003800000 */
.L_x_3654:
[----:B------:R4:W-:Y:S01]  /*cf50*/  STS.128 [R211+0x5800], R8 ;  /* 0x00580008d3007388 */ /* 0x0009e20000000c00 */
[----:B------:R-:W-:Y:S05]  /*cf60*/  BRA `(.L_x_3649) ;  /* 0x0000004400d07947 */ /* 0x000fea0003800000 */
.L_x_3624:
[----:B------:R-:W-:Y:S04]  /*cf70*/  BSSY B1, `(.L_x_3656) ;  /* 0x000010c000017945 */ /* 0x000fe80003800000 */
[----:B------:R-:W-:Y:S05]  /*cf80*/  @!P1 BRA `(.L_x_3657) ;  /* 0x0000001000289947 */ /* 0x000fea0003800000 */
[----:B------:R1:W5:Y:S04]  /*cf90*/  LDG.E.128 R24, desc[UR6][R38.64+0x80] ;  /* 0x0000800626187981 */ /* 0x000368000c1e1d00 */
[----:B------:R1:W5:Y:S04]  /*cfa0*/  LDG.E.128 R20, desc[UR6][R38.64+0x100] ;  /* 0x0001000626147981 */ /* 0x000368000c1e1d00 */
        /* <DEDUP_REMOVED lines=27> */
[----:B------:R-:W-:Y:S02]  /*d160*/  HADD2.F32 R44, -RZ, R31.H0_H0 ;  /* 0x2000001fff2c7230 */ /* 0x000fe40000004100 */
        /* <DEDUP_REMOVED lines=27> */
[----:B-----5:R-:W-:Y:S02]  /*d320*/  HADD2.F32 R3, -RZ, R33.H0_H0 ;  /* 0x20000021ff037230 */ /* 0x020fe40000004100 */
[--C-:B----4-:R-:W-:Y:S02]  /*d330*/  HADD2.F32 R5, -RZ, R9.reuse.H0_H0 ;  /* 0x20000009ff057230 */ /* 0x110fe40000004100 */
[----:B------:R-:W-:-:S02]  /*d340*/  HADD2.F32 R15, -RZ, R9.H1_H1 ;  /* 0x30000009ff0f7230 */ /* 0x000fc40000004100 */
[----:B------:R-:W-:Y:S02]  /*d350*/  HADD2.F32 R33, -RZ, R33.H1_H1 ;  /* 0x30000021ff217230 */ /* 0x000fe40000004100 */
[----:B------:R-:W-:Y:S02]  /*d360*/  HADD2.F32 R7, -RZ, R35.H0_H0 ;  /* 0x20000023ff077230 */ /* 0x000fe40000004100 */
[----:B------:R-:W-:Y:S02]  /*d370*/  HADD2.F32 R9, -RZ, R11.H0_H0 ;  /* 0x2000000bff097230 */ /* 0x000fe40000004100 */
[----:B------:R-:W-:Y:S01]  /*d380*/  @!P0 FADD.FTZ R41, -R41, -RZ ;  /* 0x800000ff29298221 */ /* 0x000fe20000010100 */
[----:B------:R-:W-:Y:S02]  /*d390*/  HADD2.F32 R28, -RZ, R28.H1_H1 ;  /* 0x3000001cff1c7230 */ /* 0x000fe40000004100 */
[----:B------:R-:W-:Y:S01]  /*d3a0*/  FFMA.FTZ R3, R3, R5, R42 ;  /* 0x0000000503037223 */ /* 0x000fe2000001002a */
[----:B------:R-:W-:-:S02]  /*d3b0*/  HADD2.F32 R29, -RZ, R8.H0_H0 ;  /* 0x20000008ff1d7230 */ /* 0x000fc40000004100 */
[----:B------:R-:W-:Y:S01]  /*d3c0*/  FFMA.FTZ R46, R33, R15, R46 ;  /* 0x0000000f212e7223 */ /* 0x000fe2000001002e */
[----:B------:R-:W-:Y:S01]  /*d3d0*/  FFMA.FTZ R7, R7, R9, R44 ;  /* 0x0000000907077223 */ /* 0x000fe2000001002c */
[----:B------:R-:W-:Y:S02]  /*d3e0*/  HADD2.F32 R5, -RZ, R32.H0_H0 ;  /* 0x20000020ff057230 */ /* 0x000fe40000004100 */
[----:B------:R-:W-:Y:S01]  /*d3f0*/  FMUL.FTZ R41, R28, R41 ;  /* 0x000000291c297220 */ /* 0x000fe20000410000 */
        /* <DEDUP_REMOVED lines=17> */
.L_x_3659:
[----:B------:R-:W-:Y:S05]  /*d510*/  BSYNC B0 ;  /* 0x0000000000007941 */ /* 0x000fea0003800000 */
.L_x_3658:
[----:B-----5:R2:W-:Y:S01]  /*d520*/  STS.128 [R211], R32 ;  /* 0x00000020d3007388 */ /* 0x0205e20000000c00 */
[----:B------:R-:W-:Y:S01]  /*d530*/  IADD3 R4, R18, 0x40, RZ ;  /* 0x0000004012047810 */ /* 0x000fe20007ffe0ff */
[----:B------:R-:W-:Y:S03]  /*d540*/  BSSY B0, `(.L_x_3660) ;  /* 0x0000055000007945 */ /* 0x000fe60003800000 */
[----:B------:R-:W-:-:S13]  /*d550*/  ISETP.GE.AND P0, PT, R4, UR5, PT ;  /* 0x0000000504007c0c */ /* 0x000fda000bf06270 */
        /* <DEDUP_REMOVED lines=27> */
[--C-:B------:R-:W-:Y:S02]  /*d710*/  HADD2.F32 R32, -RZ, R5.reuse.H1_H1 ;  /* 0x30000005ff207230 */ /* 0x100fe40000004100 */
[----:B------:R-:W-:-:S02]  /*d720*/  HADD2.F32 R4, -RZ, R5.H0_H0 ;  /* 0x20000005ff047230 */ /* 0x000fc40000004100 */
        /* <DEDUP_REMOVED lines=23> */
[--C-:B------:R-:W-:Y:S02]  /*d8a0*/  HADD2.F32 R3, -RZ, R24.reuse.H0_H0 ;  /* 0x20000018ff037230 */ /* 0x100fe40000004100 */
[----:B------:R-:W-:Y:S01]  /*d8b0*/  FMUL.FTZ R7, R4, R7 ;  /* 0x0000000704077220 */ /* 0x000fe20000410000 */
[----:B------:R-:W-:Y:S02]  /*d8c0*/  HADD2.F32 R15, -RZ, R24.H1_H1 ;  /* 0x30000018ff0f7230 */ /* 0x000fe40000004100 */
[----:B------:R-:W-:Y:S01]  /*d8d0*/  @!P0 FADD.FTZ R5, -R5, -RZ ;  /* 0x800000ff05058221 */ /* 0x000fe20000010100 */
[----:B----4-:R-:W-:-:S02]  /*d8e0*/  HADD2.F32 R4, -RZ, R8.H0_H0 ;  /* 0x20000008ff047230 */ /* 0x010fc40000004100 */
        /* <DEDUP_REMOVED lines=26> */
.L_x_3661:
[----:B------:R-:W-:Y:S05]  /*da90*/  BSYNC B0 ;  /* 0x0000000000007941 */ /* 0x000fea0003800000 */
.L_x_3660:
[----:B------:R3:W-:Y:S01]  /*daa0*/  STS.128 [R211+0x2000], R24 ;  /* 0x00200018d3007388 */ /* 0x0007e20000000c00 */
        /* <DEDUP_REMOVED lines=12> */
[----:B---3--:R-:W-:Y:S01]  /*db70*/  IMAD.WIDE R24, R7, 0x2, R38 ;  /* 0x0000000207187825 */ /* 0x008fe200078e0226 */
        /* <DEDUP_REMOVED lines=12> */
[----:B------:R-:W5:Y:S01]  /*dc40*/  LDG.E.128 R8, desc[UR6][R10.64+0x100] ;  /* 0x000100060a087981 */ /* 0x000f62000c1e1d00 */
[----:B---3--:R-:W-:Y:S02]  /*dc50*/  HADD2.F32 R31, -RZ, R25.H0_H0 ;  /* 0x20000019ff1f7230 */ /* 0x008fe40000004100 */
[----:B------:R-:W-:Y:S02]  /*dc60*/  HADD2.F32 R30, -RZ, R24.H0_H0 ;  /* 0x20000018ff1e7230 */ /* 0x000fe40000004100 */
[--C-:B----4-:R-:W-:Y:S02]  /*dc70*/  HADD2.F32 R3, -RZ, R4.reuse.H0_H0 ;  /* 0x20000004ff037230 */ /* 0x110fe40000004100 */
[----:B------:R-:W-:Y:S02]  /*dc80*/  HADD2.F32 R15, -RZ, R4.H1_H1 ;  /* 0x30000004ff0f7230 */ /* 0x000fe40000004100 */
[--C-:B------:R-:W-:Y:S02]  /*dc90*/  HADD2.F32 R28, -RZ, R5.reuse.H1_H1 ;  /* 0x30000005ff1c7230 */ /* 0x100fe40000004100 */
[----:B------:R-:W-:-:S02]  /*dca0*/  HADD2.F32 R4, -RZ, R5.H0_H0 ;  /* 0x20000005ff047230 */ /* 0x000fc40000004100 */
[----:B------:R-:W-:Y:S01]  /*dcb0*/  @!P0 FADD.FTZ R3, -R3, -RZ ;  /* 0x800000ff03038221 */ /* 0x000fe20000010100 */
        /* <DEDUP_REMOVED lines=12> */
[--C-:B------:R-:W-:Y:S02]  /*dd80*/  HADD2.F32 R3, -RZ, R27.reuse.H0_H0 ;  /* 0x2000001bff037230 */ /* 0x100fe40000004100 */
[----:B------:R-:W-:Y:S01]  /*dd90*/  @!P0 FADD.FTZ R29, -R29, -RZ ;  /* 0x800000ff1d1d8221 */ /* 0x000fe20000010100 */
[----:B------:R-:W-:Y:S02]  /*dda0*/  HADD2.F32 R26, -RZ, R26.H1_H1 ;  /* 0x3000001aff1a7230 */ /* 0x000fe40000004100 */
[----:B------:R-:W-:Y:S01]  /*ddb0*/  @!P0 FADD.FTZ R7, -R7, -RZ ;  /* 0x800000ff07078221 */ /* 0x000fe20000010100 */
[----:B------:R-:W-:-:S02]  /*ddc0*/  HADD2.F32 R4, -RZ, R27.H1_H1 ;  /* 0x3000001bff047230 */ /* 0x000fc40000004100 */
[----:B------:R-:W-:Y:S01]  /*ddd0*/  FMUL.FTZ R6, R3, R6 ;  /* 0x0000000603067220 */ /* 0x000fe20000410000 */
[----:B------:R-:W-:Y:S02]  /*dde0*/  HADD2.F32 R24, -RZ, R24.H1_H1 ;  /* 0x30000018ff187230 */ /* 0x000fe40000004100 */
[----:B------:R-:W-:Y:S01]  /*ddf0*/  @!P0 FADD.FTZ R15, -R15, -RZ ;  /* 0x800000ff0f0f8221 */ /* 0x000fe20000010100 */
[----:B------:R-:W-:Y:S01]  /*de00*/  FMUL.FTZ R29, R26, R29 ;  /* 0x0000001d1a1d7220 */ /* 0x000fe20000410000 */
[----:B------:R-:W-:Y:S01]  /*de10*/  FMUL.FTZ R7, R4, R7 ;  /* 0x0000000704077220 */ /* 0x000fe20000410000 */
[----:B-----5:R-:W-:Y:S02]  /*de20*/  HADD2.F32 R3, -RZ, R9.H0_H0 ;  /* 0x20000009ff037230 */ /* 0x020fe40000004100 */
[----:B------:R-:W-:Y:S01]  /*de30*/  @!P0 FADD.FTZ R5, -R5, -RZ ;  /* 0x800000ff05058221 */ /* 0x000fe20000010100 */
[--C-:B------:R-:W-:Y:S02]  /*de40*/  HADD2.F32 R4, -RZ, R21.reuse.H0_H0 ;  /* 0x20000015ff047230 */ /* 0x100fe40000004100 */
[----:B------:R-:W-:-:S02]  /*de50*/  HADD2.F32 R26, -RZ, R21.H1_H1 ;  /* 0x30000015ff1a7230 */ /* 0x000fc40000004100 */
[----:B------:R-:W-:Y:S02]  /*de60*/  HADD2.F32 R9, -RZ, R9.H1_H1 ;  /* 0x30000009ff097230 */ /* 0x000fe40000004100 */
[----:B------:R-:W-:Y:S01]  /*de70*/  FMUL.FTZ R24, R24, R15 ;  /* 0x0000000f18187220 */ /* 0x000fe20000410000 */
[--C-:B------:R-:W-:Y:S02]  /*de80*/  HADD2.F32 R21, -RZ, R8.reuse.H0_H0 ;  /* 0x20000008ff157230 */ /* 0x100fe40000004100 */
[----:B--2---:R-:W-:Y:S02]  /*de90*/  HADD2.F32 R33, -RZ, R8.H1_H1 ;  /* 0x30000008ff217230 */ /* 0x004fe40000004100 */
[----:B------:R-:W-:Y:S01]  /*dea0*/  FMUL.FTZ R5, R28, R5 ;  /* 0x000000051c057220 */ /* 0x000fe20000410000 */
[--C-:B------:R-:W-:Y:S02]  /*deb0*/  HADD2.F32 R27, -RZ, R11.reuse.H0_H0 ;  /* 0x2000000bff1b7230 */ /* 0x100fe40000004100 */
[----:B------:R-:W-:-:S02]  /*dec0*/  HADD2.F32 R8, -RZ, R11.H1_H1 ;  /* 0x3000000bff087230 */ /* 0x000fc40000004100 */
[----:B------:R-:W-:Y:S01]  /*ded0*/  FFMA.FTZ R3, R4, R3, R31 ;  /* 0x0000000304037223 */ /* 0x000fe2000001001f */
[--C-:B------:R-:W-:Y:S02]  /*dee0*/  HADD2.F32 R15, -RZ, R20.reuse.H0_H0 ;  /* 0x20000014ff0f7230 */ /* 0x100fe40000004100 */
[----:B------:R-:W-:Y:S01]  /*def0*/  FFMA.FTZ R26, R26, R9, R25 ;  /* 0x000000091a1a7223 */ /* 0x000fe20000010019 */
[----:B------:R-:W-:Y:S02]  /*df00*/  HADD2.F32 R11, -RZ, R20.H1_H1 ;  /* 0x30000014ff0b7230 */ /* 0x000fe40000004100 */
[----:B------:R-:W-:Y:S02]  /*df10*/  HADD2.F32 R28, -RZ, R10.H0_H0 ;  /* 0x2000000aff1c7230 */ /* 0x000fe40000004100 */
[----:B------:R-:W-:Y:S02]  /*df20*/  HADD2.F32 R20, -RZ, R22.H0_H0 ;  /* 0x20000016ff147230 */ /* 0x000fe40000004100 */
        /* <DEDUP_REMOVED lines=14> */
.L_x_3663:
[----:B------:R-:W-:Y:S05]  /*e010*/  BSYNC B0 ;  /* 0x0000000000007941 */ /* 0x000fea0003800000 */
.L_x_3662:
[----:B------:R4:W-:Y:S02]  /*e020*/  STS.128 [R211+0x4000], R20 ;  /* 0x00400014d3007388 */ /* 0x0009e40000000c00 */
.L_x_3657:
[----:B------:R-:W-:Y:S05]  /*e030*/  BSYNC B1 ;  /* 0x0000000000017941 */ /* 0x000fea0003800000 */
.L_x_3656:
        /* <DEDUP_REMOVED lines=34> */
[----:B--2---:R-:W-:Y:S02]  /*e260*/  HADD2.F32 R46, -RZ, R31.H1_H1 ;  /* 0x3000001fff2e7230 */ /* 0x004fe40000004100 */
[--C-:B----4-:R-:W-:Y:S02]  /*e270*/  HADD2.F32 R15, -RZ, R5.reuse.H0_H0 ;  /* 0x20000005ff0f7230 */ /* 0x110fe40000004100 */
[----:B-1----:R-:W-:Y:S02]  /*e280*/  HADD2.F32 R38, -RZ, R5.H1_H1 ;  /* 0x30000005ff267230 */ /* 0x002fe40000004100 */
        /* <DEDUP_REMOVED lines=27> */
[--C-:B---3--:R-:W-:Y:S02]  /*e440*/  HADD2.F32 R7, -RZ, R9.reuse.H0_H0 ;  /* 0x20000009ff077230 */ /* 0x108fe40000004100 */
        /* <DEDUP_REMOVED lines=29> */
.L_x_3667:
[----:B------:R-:W-:Y:S05]  /*e620*/  BSYNC B0 ;  /* 0x0000000000007941 */ /* 0x000fea0003800000 */
.L_x_3666:
[----:B-----5:R2:W-:Y:S01]  /*e630*/  STS.128 [R211+0x800], R32 ;  /* 0x00080020d3007388 */ /* 0x0205e20000000c00 */
        /* <DEDUP_REMOVED lines=17> */
[----:B------:R-:W1:Y:S01]  /*e750*/  LDG.E.128 R28, desc[UR6][R28.64+0x80] ;  /* 0x000080061c1c7981 */ /* 0x000e62000c1e1d00 */
        /* <DEDUP_REMOVED lines=9> */
[----:B-1----:R-:W-:Y:S02]  /*e7f0*/  HADD2.F32 R38, -RZ, R28.H0_H0 ;  /* 0x2000001cff267230 */ /* 0x002fe40000004100 */
[----:B--2---:R-:W-:Y:S02]  /*e800*/  HADD2.F32 R35, -RZ, R29.H0_H0 ;  /* 0x2000001dff237230 */ /* 0x004fe40000004100 */
        /* <DEDUP_REMOVED lines=8> */
[--C-:B------:R-:W-:Y:S02]  /*e890*/  HADD2.F32 R6, -RZ, R7.reuse.H0_H0 ;  /* 0x20000007ff067230 */ /* 0x100fe40000004100 */
[----:B------:R-:W-:Y:S02]  /*e8a0*/  HADD2.F32 R7, -RZ, R7.H1_H1 ;  /* 0x30000007ff077230 */ /* 0x000fe40000004100 */
[----:B------:R-:W-:Y:S01]  /*e8b0*/  FMUL.FTZ R38, R38, R15 ;  /* 0x0000000f26267220 */ /* 0x000fe20000410000 */
[----:B------:R-:W-:-:S02]  /*e8c0*/  HADD2.F32 R39, -RZ, R28.H1_H1 ;  /* 0x3000001cff277230 */ /* 0x000fc40000004100 */
[----:B------:R-:W-:Y:S01]  /*e8d0*/  FMUL.FTZ R35, R35, R4 ;  /* 0x0000000423237220 */ /* 0x000fe20000410000 */
[----:B------:R-:W-:Y:S02]  /*e8e0*/  HADD2.F32 R28, -RZ, R29.H1_H1 ;  /* 0x3000001dff1c7230 */ /* 0x000fe40000004100 */
[----:B------:R-:W-:Y:S01]  /*e8f0*/  @!P0 FADD.FTZ R32, -R32, -RZ ;  /* 0x800000ff20208221 */ /* 0x000fe20000010100 */
[----:B------:R-:W-:Y:S02]  /*e900*/  HADD2.F32 R29, -RZ, R30.H1_H1 ;  /* 0x3000001eff1d7230 */ /* 0x000fe40000004100 */
[----:B------:R-:W-:Y:S01]  /*e910*/  @!P0 FADD.FTZ R34, -R34, -RZ ;  /* 0x800000ff22228221 */ /* 0x000fe20000010100 */
[--C-:B------:R-:W-:Y:S02]  /*e920*/  HADD2.F32 R15, -RZ, R31.reuse.H0_H0 ;  /* 0x2000001fff0f7230 */ /* 0x100fe40000004100 */
[----:B------:R-:W-:Y:S01]  /*e930*/  @!P0 FADD.FTZ R6, -R6, -RZ ;  /* 0x800000ff06068221 */ /* 0x000fe20000010100 */
[----:B------:R-:W-:-:S02]  /*e940*/  HADD2.F32 R4, -RZ, R31.H1_H1 ;  /* 0x3000001fff047230 */ /* 0x000fc40000004100 */
[----:B------:R-:W-:Y:S01]  /*e950*/  @!P0 FADD.FTZ R7, -R7, -RZ ;  /* 0x800000ff07078221 */ /* 0x000fe20000010100 */
[----:B------:R-:W-:Y:S01]  /*e960*/  FMUL.FTZ R39, R39, R32 ;  /* 0x0000002027277220 */ /* 0x000fe20000410000 */
[----:B------:R-:W-:Y:S02]  /*e970*/  HADD2.F32 R32, -RZ, R30.H0_H0 ;  /* 0x2000001eff207230 */ /* 0x000fe40000004100 */
[----:B------:R-:W-:Y:S01]  /*e980*/  FMUL.FTZ R34, R29, R34 ;  /* 0x000000221d227220 */ /* 0x000fe20000410000 */
[----:B------:R-:W-:Y:S01]  /*e990*/  FMUL.FTZ R6, R15, R6 ;  /* 0x000000060f067220 */ /* 0x000fe20000410000 */
[----:B------:R-:W-:Y:S01]  /*e9a0*/  FMUL.FTZ R7, R4, R7 ;  /* 0x0000000704077220 */ /* 0x000fe20000410000 */
[----:B------:R-:W-:Y:S01]  /*e9b0*/  @!P0 FADD.FTZ R33, -R33, -RZ ;  /* 0x800000ff21218221 */ /* 0x000fe20000010100 */
[----:B------:R-:W-:Y:S01]  /*e9c0*/  @!P0 FADD.FTZ R5, -R5, -RZ ;  /* 0x800000ff05058221 */ /* 0x000fe20000010100 */
[--C-:B------:R-:W-:Y:S02]  /*e9d0*/  HADD2.F32 R15, -RZ, R24.reuse.H0_H0 ;  /* 0x20000018ff0f7230 */ /* 0x100fe40000004100 */
[----:B------:R-:W-:-:S02]  /*e9e0*/  HADD2.F32 R30, -RZ, R24.H1_H1 ;  /* 0x30000018ff1e7230 */ /* 0x000fc40000004100 */
[--C-:B-----5:R-:W-:Y:S02]  /*e9f0*/  HADD2.F32 R4, -RZ, R8.reuse.H0_H0 ;  /* 0x20000008ff047230 */ /* 0x120fe40000004100 */
[----:B------:R-:W-:Y:S02]  /*ea00*/  HADD2.F32 R29, -RZ, R8.H1_H1 ;  /* 0x30000008ff1d7230 */ /* 0x000fe40000004100 */
[----:B------:R-:W-:Y:S02]  /*ea10*/  HADD2.F32 R24, -RZ, R25.H0_H0 ;  /* 0x20000019ff187230 */ /* 0x000fe40000004100 */
[----:B------:R-:W-:Y:S02]  /*ea20*/  HADD2.F32 R8, -RZ, R9.H0_H0 ;  /* 0x20000009ff087230 */ /* 0x000fe40000004100 */
[----:B------:R-:W-:Y:S01]  /*ea30*/  FMUL.FTZ R28, R28, R33 ;  /* 0x000000211c1c7220 */ /* 0x000fe20000410000 */
[----:B------:R-:W-:Y:S01]  /*ea40*/  FMUL.FTZ R5, R32, R5 ;  /* 0x0000000520057220 */ /* 0x000fe20000410000 */
[----:B------:R-:W-:-:S02]  /*ea50*/  HADD2.F32 R32, -RZ, R10.H0_H0 ;  /* 0x2000000aff207230 */ /* 0x000fc40000004100 */
[----:B------:R-:W-:Y:S01]  /*ea60*/  FFMA.FTZ R4, R15, R4, R38 ;  /* 0x000000040f047223 */ /* 0x000fe20000010026 */
[----:B------:R-:W-:Y:S02]  /*ea70*/  HADD2.F32 R33, -RZ, R10.H1_H1 ;  /* 0x3000000aff217230 */ /* 0x000fe40000004100 */
[----:B------:R-:W-:Y:S01]  /*ea80*/  FFMA.FTZ R29, R30, R29, R39 ;  /* 0x0000001d1e1d7223 */ /* 0x000fe20000010027 */
[--C-:B------:R-:W-:Y:S02]  /*ea90*/  HADD2.F32 R31, -RZ, R11.reuse.H0_H0 ;  /* 0x2000000bff1f7230 */ /* 0x100fe40000004100 */
[----:B------:R-:W-:Y:S01]  /*eaa0*/  FFMA.FTZ R8, R24, R8, R35 ;  /* 0x0000000818087223 */ /* 0x000fe20000010023 */
[----:B------:R-:W-:Y:S02]  /*eab0*/  HADD2.F32 R10, -RZ, R11.H1_H1 ;  /* 0x3000000bff0a7230 */ /* 0x000fe40000004100 */
[----:B------:R-:W-:Y:S02]  /*eac0*/  HADD2.F32 R9, -RZ, R9.H1_H1 ;  /* 0x30000009ff097230 */ /* 0x000fe40000004100 */
[----:B------:R-:W-:-:S02]  /*ead0*/  HADD2.F32 R25, -RZ, R25.H1_H1 ;  /* 0x30000019ff197230 */ /* 0x000fc40000004100 */
[--C-:B------:R-:W-:Y:S02]  /*eae0*/  HADD2.F32 R24, -RZ, R26.reuse.H0_H0 ;  /* 0x2000001aff187230 */ /* 0x100fe40000004100 */
        /* <DEDUP_REMOVED lines=12> */
.L_x_3669:
[----:B------:R-:W-:Y:S05]  /*ebb0*/  BSYNC B0 ;  /* 0x0000000000007941 */ /* 0x000fea0003800000 */
.L_x_3668:
        /* <DEDUP_REMOVED lines=14> */
[----:B----4-:R-:W-:Y:S01]  /*eca0*/  IMAD.WIDE R24, R9, 0x2, R36 ;  /* 0x0000000209187825 */ /* 0x010fe200078e0224 */
        /* <DEDUP_REMOVED lines=28> */
[----:B------:R-:W-:Y:S01]  /*ee70*/  @!P0 FADD.FTZ R28, -R28, -RZ ;  /* 0x800000ff1c1c8221 */ /* 0x000fe20000010100 */
[--C-:B------:R-:W-:Y:S02]  /*ee80*/  HADD2.F32 R15, -RZ, R27.reuse.H0_H0 ;  /* 0x2000001bff0f7230 */ /* 0x100fe40000004100 */
[----:B------:R-:W-:Y:S01]  /*ee90*/  @!P0 FADD.FTZ R6, -R6, -RZ ;  /* 0x800000ff06068221 */ /* 0x000fe20000010100 */
[----:B------:R-:W-:Y:S02]  /*eea0*/  HADD2.F32 R4, -RZ, R27.H1_H1 ;  /* 0x3000001bff047230 */ /* 0x000fe40000004100 */
[----:B------:R-:W-:Y:S01]  /*eeb0*/  @!P0 FADD.FTZ R7, -R7, -RZ ;  /* 0x800000ff07078221 */ /* 0x000fe20000010100 */
[----:B------:R-:W-:Y:S02]  /*eec0*/  HADD2.F32 R24, -RZ, R25.H1_H1 ;  /* 0x30000019ff187230 */ /* 0x000fe40000004100 */
[----:B------:R-:W-:Y:S01]  /*eed0*/  @!P0 FADD.FTZ R29, -R29, -RZ ;  /* 0x800000ff1d1d8221 */ /* 0x000fe20000010100 */
[----:B------:R-:W-:Y:S01]  /*eee0*/  FMUL.FTZ R33, R33, R28 ;  /* 0x0000001c21217220 */ /* 0x000fe20000410000 */
[----:B------:R-:W-:-:S02]  /*eef0*/  HADD2.F32 R28, -RZ, R26.H0_H0 ;  /* 0x2000001aff1c7230 */ /* 0x000fc40000004100 */
[----:B------:R-:W-:Y:S01]  /*ef00*/  FMUL.FTZ R6, R15, R6 ;  /* 0x000000060f067220 */ /* 0x000fe20000410000 */
[----:B------:R-:W-:Y:S01]  /*ef10*/  FMUL.FTZ R7, R4, R7 ;  /* 0x0000000704077220 */ /* 0x000fe20000410000 */
[----:B------:R-:W-:Y:S02]  /*ef20*/  HADD2.F32 R25, -RZ, R26.H1_H1 ;  /* 0x3000001aff197230 */ /* 0x000fe40000004100 */
[----:B------:R-:W-:Y:S01]  /*ef30*/  @!P0 FADD.FTZ R5, -R5, -RZ ;  /* 0x800000ff05058221 */ /* 0x000fe20000010100 */
[----:B------:R-:W-:Y:S02]  /*ef40*/  HADD2.F32 R4, -RZ, R21.H0_H0 ;  /* 0x20000015ff047230 */ /* 0x000fe40000004100 */
[----:B------:R-:W-:Y:S01]  /*ef50*/  @!P0 FADD.FTZ R30, -R30, -RZ ;  /* 0x800000ff1e1e8221 */ /* 0x000fe20000010100 */
[----:B-----5:R-:W-:Y:S02]  /*ef60*/  HADD2.F32 R15, -RZ, R9.H0_H0 ;  /* 0x20000009ff0f7230 */ /* 0x020fe40000004100 */
[----:B------:R-:W-:Y:S01]  /*ef70*/  FMUL.FTZ R24, R24, R29 ;  /* 0x0000001d18187220 */ /* 0x000fe20000410000 */
[----:B------:R-:W-:-:S02]  /*ef80*/  HADD2.F32 R21, -RZ, R21.H1_H1 ;  /* 0x30000015ff157230 */ /* 0x000fc40000004100 */
[----:B------:R-:W-:Y:S02]  /*ef90*/  HADD2.F32 R9, -RZ, R9.H1_H1 ;  /* 0x30000009ff097230 */ /* 0x000fe40000004100 */
[----:B------:R-:W-:Y:S01]  /*efa0*/  FMUL.FTZ R5, R28, R5 ;  /* 0x000000051c057220 */ /* 0x000fe20000410000 */
[----:B------:R-:W-:Y:S01]  /*efb0*/  FMUL.FTZ R30, R25, R30 ;  /* 0x0000001e191e7220 */ /* 0x000fe20000410000 */
        /* <DEDUP_REMOVED lines=24> */
.L_x_3671:
[----:B------:R-:W-:Y:S05]  /*f140*/  BSYNC B0 ;  /* 0x0000000000007941 */ /* 0x000fea0003800000 */
.L_x_3670:
[----:B------:R1:W-:Y:S02]  /*f150*/  STS.128 [R211+0x4800], R20 ;  /* 0x00480014d3007388 */ /* 0x0003e40000000c00 */
.L_x_3665:
[----:B------:R-:W-:Y:S05]  /*f160*/  BSYNC B1 ;  /* 0x0000000000017941 */ /* 0x000fea0003800000 */
.L_x_3664:
        /* <DEDUP_REMOVED lines=34> */
[----:B--2---:R-:W-:Y:S01]  /*f390*/  MOV R36, R31 ;  /* 0x0000001f00247202 */ /* 0x004fe20000000f00 */
[--C-:B----4-:R-:W-:Y:S02]  /*f3a0*/  HADD2.F32 R31, -RZ, R5.reuse.H0_H0 ;  /* 0x20000005ff1f7230 */ /* 0x110fe40000004100 */
[----:B------:R-:W-:Y:S02]  /*f3b0*/  HADD2.F32 R37, -RZ, R5.H1_H1 ;  /* 0x30000005ff257230 */ /* 0x000fe40000004100 */
[--C-:B------:R-:W-:Y:S02]  /*f3c0*/  HADD2.F32 R5, -RZ, R7.reuse.H0_H0 ;  /* 0x20000007ff057230 */ /* 0x100fe40000004100 */
[----:B------:R-:W-:Y:S02]  /*f3d0*/  HADD2.F32 R7, -RZ, R7.H1_H1 ;  /* 0x30000007ff077230 */ /* 0x000fe40000004100 */
[----:B------:R-:W-:-:S02]  /*f3e0*/  HADD2.F32 R42, -RZ, R36.H0_H0 ;  /* 0x20000024ff2a7230 */ /* 0x000fc40000004100 */
[----:B------:R-:W-:Y:S01]  /*f3f0*/  @!P0 FADD.FTZ R5, -R5, -RZ ;  /* 0x800000ff05058221 */ /* 0x000fe20000010100 */
[--C-:B------:R-:W-:Y:S02]  /*f400*/  HADD2.F32 R38, -RZ, R4.reuse.H0_H0 ;  /* 0x20000004ff267230 */ /* 0x100fe40000004100 */
[----:B------:R-:W-:Y:S01]  /*f410*/  @!P0 FADD.FTZ R7, -R7, -RZ ;  /* 0x800000ff07078221 */ /* 0x000fe20000010100 */
[----:B------:R-:W-:Y:S02]  /*f420*/  HADD2.F32 R39, -RZ, R4.H1_H1 ;  /* 0x30000004ff277230 */ /* 0x000fe40000004100 */
[----:B------:R-:W-:Y:S02]  /*f430*/  HADD2.F32 R36, -RZ, R36.H1_H1 ;  /* 0x30000024ff247230 */ /* 0x000fe40000004100 */
[--C-:B------:R-:W-:Y:S02]  /*f440*/  HADD2.F32 R4, -RZ, R6.reuse.H0_H0 ;  /* 0x20000006ff047230 */ /* 0x100fe40000004100 */
[----:B------:R-:W-:-:S02]  /*f450*/  HADD2.F32 R6, -RZ, R6.H1_H1 ;  /* 0x30000006ff067230 */ /* 0x000fc40000004100 */
[----:B------:R-:W-:Y:S01]  /*f460*/  FMUL.FTZ R42, R42, R5 ;  /* 0x000000052a2a7220 */ /* 0x000fe20000410000 */
[--C-:B------:R-:W-:Y:S02]  /*f470*/  HADD2.F32 R40, -RZ, R29.reuse.H0_H0 ;  /* 0x2000001dff287230 */ /* 0x100fe40000004100 */
[----:B------:R-:W-:Y:S01]  /*f480*/  FMUL.FTZ R36, R36, R7 ;  /* 0x0000000724247220 */ /* 0x000fe20000410000 */
[----:B------:R-:W-:Y:S02]  /*f490*/  HADD2.F32 R44, -RZ, R29.H1_H1 ;  /* 0x3000001dff2c7230 */ /* 0x000fe40000004100 */
        /* <DEDUP_REMOVED lines=8> */
[----:B------:R-:W-:Y:S01]  /*f520*/  @!P0 FADD.FTZ R31, -R31, -RZ ;  /* 0x800000ff1f1f8221 */ /* 0x000fe20000010100 */
[----:B------:R-:W-:Y:S01]  /*f530*/  @!P0 FADD.FTZ R37, -R37, -RZ ;  /* 0x800000ff25258221 */ /* 0x000fe20000010100 */
[----:B------:R-:W-:Y:S01]  /*f540*/  FMUL.FTZ R39, R28, R39 ;  /* 0x000000271c277220 */ /* 0x000fe20000410000 */
[----:B------:R-:W-:Y:S01]  /*f550*/  FMUL.FTZ R4, R7, R4 ;  /* 0x0000000407047220 */ /* 0x000fe20000410000 */
[----:B------:R-:W-:Y:S01]  /*f560*/  FMUL.FTZ R6, R5, R6 ;  /* 0x0000000605067220 */ /* 0x000fe20000410000 */
[----:B------:R-:W-:Y:S01]  /*f570*/  FMUL.FTZ R38, R29, R38 ;  /* 0x000000261d267220 */ /* 0x000fe20000410000 */
[----:B-----5:R-:W-:-:S02]  /*f580*/  HADD2.F32 R5, -RZ, R33.H0_H0 ;  /* 0x20000021ff057230 */ /* 0x020fc40000004100 */
[--C-:B---3--:R-:W-:Y:S02]  /*f590*/  HADD2.F32 R7, -RZ, R9.reuse.H0_H0 ;  /* 0x20000009ff077230 */ /* 0x108fe40000004100 */
[----:B------:R-:W-:Y:S02]  /*f5a0*/  HADD2.F32 R28, -RZ, R9.H1_H1 ;  /* 0x30000009ff1c7230 */ /* 0x000fe40000004100 */
[----:B------:R-:W-:Y:S01]  /*f5b0*/  FMUL.FTZ R40, R40, R31 ;  /* 0x0000001f28287220 */ /* 0x000fe20000410000 */
[----:B------:R-:W-:Y:S02]  /*f5c0*/  HADD2.F32 R33, -RZ, R33.H1_H1 ;  /* 0x30000021ff217230 */ /* 0x000fe40000004100 */
[----:B------:R-:W-:Y:S01]  /*f5d0*/  FMUL.FTZ R44, R44, R37 ;  /* 0x000000252c2c7220 */ /* 0x000fe20000410000 */
[----:B------:R-:W-:Y:S02]  /*f5e0*/  HADD2.F32 R29, -RZ, R35.H0_H0 ;  /* 0x20000023ff1d7230 */ /* 0x000fe40000004100 */
[----:B------:R-:W-:-:S02]  /*f5f0*/  HADD2.F32 R9, -RZ, R11.H0_H0 ;  /* 0x2000000bff097230 */ /* 0x000fc40000004100 */
[----:B------:R-:W-:Y:S01]  /*f600*/  FFMA.FTZ R5, R5, R7, R40 ;  /* 0x0000000705057223 */ /* 0x000fe20000010028 */
[----:B------:R-:W-:Y:S01]  /*f610*/  FFMA.FTZ R28, R33, R28, R44 ;  /* 0x0000001c211c7223 */ /* 0x000fe2000001002c */
[----:B------:R-:W-:Y:S02]  /*f620*/  HADD2.F32 R31, -RZ, R8.H0_H0 ;  /* 0x20000008ff1f7230 */ /* 0x000fe40000004100 */
[----:B------:R-:W-:Y:S01]  /*f630*/  FFMA.FTZ R9, R29, R9, R42 ;  /* 0x000000091d097223 */ /* 0x000fe2000001002a */
[--C-:B------:R-:W-:Y:S02]  /*f640*/  HADD2.F32 R37, -RZ, R10.reuse.H0_H0 ;  /* 0x2000000aff257230 */ /* 0x100fe40000004100 */
[----:B------:R-:W-:Y:S02]  /*f650*/  HADD2.F32 R41, -RZ, R10.H1_H1 ;  /* 0x3000000aff297230 */ /* 0x000fe40000004100 */
[----:B------:R-:W-:Y:S02]  /*f660*/  HADD2.F32 R7, -RZ, R32.H0_H0 ;  /* 0x20000020ff077230 */ /* 0x000fe40000004100 */
[----:B------:R-:W-:-:S02]  /*f670*/  HADD2.F32 R29, -RZ, R34.H0_H0 ;  /* 0x20000022ff1d7230 */ /* 0x000fc40000004100 */
[----:B------:R-:W-:Y:S02]  /*f680*/  HADD2.F32 R33, -RZ, R34.H1_H1 ;  /* 0x30000022ff217230 */ /* 0x000fe40000004100 */
[----:B------:R-:W-:Y:S02]  /*f690*/  HADD2.F32 R11, -RZ, R11.H1_H1 ;  /* 0x3000000bff0b7230 */ /* 0x000fe40000004100 */
[----:B------:R-:W-:Y:S02]  /*f6a0*/  HADD2.F32 R8, -RZ, R8.H1_H1 ;  /* 0x30000008ff087230 */ /* 0x000fe40000004100 */
        /* <DEDUP_REMOVED lines=11> */
[----:B------:R-:W-:Y:S02]  /*f760*/  MOV R33, R5 ;  /* 0x0000000500217202 */ /* 0x000fe40000000f00 */
.L_x_3675:
[----:B------:R-:W-:Y:S05]  /*f770*/  BSYNC B0 ;  /* 0x0000000000007941 */ /* 0x000fea0003800000 */
.L_x_3674:
        /* <DEDUP_REMOVED lines=17> */
[----:B------:R-:W1:Y:S01]  /*f890*/  LDG.E.128 R28, desc[UR6][R28.64+0x80] ;  /* 0x000080061c1c7981 */ /* 0x000e62000c1e1d00 */
        /* <DEDUP_REMOVED lines=10> */
[----:B-1----:R-:W-:Y:S01]  /*f940*/  MOV R32, R31 ;  /* 0x0000001f00207202 */ /* 0x002fe20000000f00 */
[----:B------:R-:W-:Y:S02]  /*f950*/  HADD2.F32 R37, -RZ, R29.H0_H0 ;  /* 0x2000001dff257230 */ /* 0x000fe40000004100 */
[--C-:B--2---:R-:W-:Y:S02]  /*f960*/  HADD2.F32 R31, -RZ, R4.reuse.H0_H0 ;  /* 0x20000004ff1f7230 */ /* 0x104fe40000004100 */
[----:B------:R-:W-:Y:S02]  /*f970*/  HADD2.F32 R33, -RZ, R4.H1_H1 ;  /* 0x30000004ff217230 */ /* 0x000fe40000004100 */
[--C-:B------:R-:W-:Y:S02]  /*f980*/  HADD2.F32 R4, -RZ, R5.reuse.H0_H0 ;  /* 0x20000005ff047230 */ /* 0x100fe40000004100 */
[----:B------:R-:W-:Y:S01]  /*f990*/  @!P0 FADD.FTZ R31, -R31, -RZ ;  /* 0x800000ff1f1f8221 */ /* 0x000fe20000010100 */
[----:B------:R-:W-:-:S02]  /*f9a0*/  HADD2.F32 R34, -RZ, R5.H1_H1 ;  /* 0x30000005ff227230 */ /* 0x000fc40000004100 */
[----:B------:R-:W-:Y:S02]  /*f9b0*/  HADD2.F32 R36, -RZ, R28.H0_H0 ;  /* 0x2000001cff247230 */ /* 0x000fe40000004100 */
[----:B------:R-:W-:Y:S01]  /*f9c0*/  @!P0 FADD.FTZ R4, -R4, -RZ ;  /* 0x800000ff04048221 */ /* 0x000fe20000010100 */
[--C-:B------:R-:W-:Y:S02]  /*f9d0*/  HADD2.F32 R5, -RZ, R6.reuse.H0_H0 ;  /* 0x20000006ff057230 */ /* 0x100fe40000004100 */
[----:B------:R-:W-:Y:S02]  /*f9e0*/  HADD2.F32 R35, -RZ, R6.H1_H1 ;  /* 0x30000006ff237230 */ /* 0x000fe40000004100 */
[----:B------:R-:W-:Y:S02]  /*f9f0*/  HADD2.F32 R6, -RZ, R7.H0_H0 ;  /* 0x20000007ff067230 */ /* 0x000fe40000004100 */
[----:B------:R-:W-:Y:S01]  /*fa00*/  FMUL.FTZ R37, R37, R4 ;  /* 0x0000000425257220 */ /* 0x000fe20000410000 */
[----:B------:R-:W-:Y:S01]  /*fa10*/  FMUL.FTZ R36, R36, R31 ;  /* 0x0000001f24247220 */ /* 0x000fe20000410000 */
[----:B------:R-:W-:-:S02]  /*fa20*/  HADD2.F32 R4, -RZ, R30.H0_H0 ;  /* 0x2000001eff047230 */ /* 0x000fc40000004100 */
[----:B------:R-:W-:Y:S01]  /*fa30*/  @!P0 FADD.FTZ R33, -R33, -RZ ;  /* 0x800000ff21218221 */ /* 0x000fe20000010100 */
[----:B------:R-:W-:Y:S02]  /*fa40*/  HADD2.F32 R28, -RZ, R28.H1_H1 ;  /* 0x3000001cff1c7230 */ /* 0x000fe40000004100 */
[----:B------:R-:W-:Y:S01]  /*fa50*/  @!P0 FADD.FTZ R5, -R5, -RZ ;  /* 0x800000ff05058221 */ /* 0x000fe20000010100 */
[----:B------:R-:W-:Y:S02]  /*fa60*/  HADD2.F32 R30, -RZ, R30.H1_H1 ;  /* 0x3000001eff1e7230 */ /* 0x000fe40000004100 */
[----:B------:R-:W-:Y:S01]  /*fa70*/  @!P0 FADD.FTZ R35, -R35, -RZ ;  /* 0x800000ff23238221 */ /* 0x000fe20000010100 */
[----:B------:R-:W-:Y:S02]  /*fa80*/  HADD2.F32 R31, -RZ, R32.H0_H0 ;  /* 0x20000020ff1f7230 */ /* 0x000fe40000004100 */
[----:B------:R-:W-:Y:S01]  /*fa90*/  @!P0 FADD.FTZ R6, -R6, -RZ ;  /* 0x800000ff06068221 */ /* 0x000fe20000010100 */
[----:B------:R-:W-:-:S02]  /*faa0*/  HADD2.F32 R7, -RZ, R7.H1_H1 ;  /* 0x30000007ff077230 */ /* 0x000fc40000004100 */
[----:B------:R-:W-:Y:S01]  /*fab0*/  FMUL.FTZ R28, R28, R33 ;  /* 0x000000211c1c7220 */ /* 0x000fe20000410000 */
[----:B------:R-:W-:Y:S01]  /*fac0*/  FMUL.FTZ R5, R4, R5 ;  /* 0x0000000504057220 */ /* 0x000fe20000410000 */
[----:B------:R-:W-:Y:S01]  /*fad0*/  FMUL.FTZ R35, R30, R35 ;  /* 0x000000231e237220 */ /* 0x000fe20000410000 */
[----:B------:R-:W-:Y:S01]  /*fae0*/  FMUL.FTZ R6, R31, R6 ;  /* 0x000000061f067220 */ /* 0x000fe20000410000 */
[----:B------:R-:W-:Y:S02]  /*faf0*/  HADD2.F32 R29, -RZ, R29.H1_H1 ;  /* 0x3000001dff1d7230 */ /* 0x000fe40000004100 */
[----:B------:R-:W-:Y:S01]  /*fb00*/  @!P0 FADD.FTZ R34, -R34, -RZ ;  /* 0x800000ff22228221 */ /* 0x000fe20000010100 */
[--C-:B------:R-:W-:Y:S02]  /*fb10*/  HADD2.F32 R31, -RZ, R24.reuse.H0_H0 ;  /* 0x20000018ff1f7230 */ /* 0x100fe40000004100 */
[----:B------:R-:W-:Y:S02]  /*fb20*/  HADD2.F32 R33, -RZ, R24.H1_H1 ;  /* 0x30000018ff217230 */ /* 0x000fe40000004100 */
[----:B----4-:R-:W-:-:S02]  /*fb30*/  HADD2.F32 R4, -RZ, R8.H0_H0 ;  /* 0x20000008ff047230 */ /* 0x010fc40000004100 */
[----:B------:R-:W-:Y:S02]  /*fb40*/  HADD2.F32 R30, -RZ, R8.H1_H1 ;  /* 0x30000008ff1e7230 */ /* 0x000fe40000004100 */
[----:B------:R-:W-:Y:S01]  /*fb50*/  @!P0 FADD.FTZ R7, -R7, -RZ ;  /* 0x800000ff07078221 */ /* 0x000fe20000010100 */
[----:B------:R-:W-:Y:S02]  /*fb60*/  HADD2.F32 R32, -RZ, R32.H1_H1 ;  /* 0x30000020ff207230 */ /* 0x000fe40000004100 */
[----:B------:R-:W-:Y:S02]  /*fb70*/  HADD2.F32 R24, -RZ, R25.H0_H0 ;  /* 0x20000019ff187230 */ /* 0x000fe40000004100 */
[--C-:B------:R-:W-:Y:S02]  /*fb80*/  HADD2.F32 R8, -RZ, R9.reuse.H0_H0 ;  /* 0x20000009ff087230 */ /* 0x100fe40000004100 */
[----:B------:R-:W-:Y:S01]  /*fb90*/  FMUL.FTZ R29, R29, R34 ;  /* 0x000000221d1d7220 */ /* 0x000fe20000410000 */
[----:B------:R-:W-:Y:S01]  /*fba0*/  FMUL.FTZ R7, R32, R7 ;  /* 0x0000000720077220 */ /* 0x000fe20000410000 */
[----:B------:R-:W-:-:S02]  /*fbb0*/  HADD2.F32 R34, -RZ, R9.H1_H1 ;  /* 0x30000009ff227230 */ /* 0x000fc40000004100 */
[----:B------:R-:W-:Y:S01]  /*fbc0*/  FFMA.FTZ R33, R33, R30, R28 ;  /* 0x0000001e21217223 */ /* 0x000fe2000001001c */
[----:B------:R-:W-:Y:S01]  /*fbd0*/  FFMA.FTZ R8, R24, R8, R37 ;  /* 0x0000000818087223 */ /* 0x000fe20000010025 */
[----:B------:R-:W-:Y:S02]  /*fbe0*/  HADD2.F32 R32, -RZ, R10.H0_H0 ;  /* 0x2000000aff207230 */ /* 0x000fe40000004100 */
[--C-:B------:R-:W-:Y:S02]  /*fbf0*/  HADD2.F32 R9, -RZ, R11.reuse.H0_H0 ;  /* 0x2000000bff097230 */ /* 0x100fe40000004100 */
[----:B------:R-:W-:Y:S02]  /*fc00*/  HADD2.F32 R38, -RZ, R11.H1_H1 ;  /* 0x3000000bff267230 */ /* 0x000fe40000004100 */
[----:B------:R-:W-:Y:S02]  /*fc10*/  HADD2.F32 R24, -RZ, R26.H0_H0 ;  /* 0x2000001aff187230 */ /* 0x000fe40000004100 */
[----:B------:R-:W-:-:S02]  /*fc20*/  HADD2.F32 R10, -RZ, R10.H1_H1 ;  /* 0x3000000aff0a7230 */ /* 0x000fc40000004100 */
[----:B------:R-:W-:Y:S02]  /*fc30*/  HADD2.F32 R28, -RZ, R25.H1_H1 ;  /* 0x30000019ff1c7230 */ /* 0x000fe40000004100 */
        /* <DEDUP_REMOVED lines=13> */
.L_x_3677:
[----:B------:R-:W-:Y:S05]  /*fd10*/  BSYNC B0 ;  /* 0x0000000000007941 */ /* 0x000fea0003800000 */
.L_x_3676:
        /* <DEDUP_REMOVED lines=14> */
[----:B--2---:R-:W-:Y:S01]  /*fe00*/  IMAD.WIDE R24, R9, 0x2, R16 ;  /* 0x0000000209187825 */ /* 0x004fe200078e0210 */
        /* <DEDUP_REMOVED lines=22> */
[----:B-1----:R-:W-:Y:S02]  /*ff70*/  HADD2.F32 R33, -RZ, R25.H0_H0 ;  /* 0x20000019ff217230 */ /* 0x002fe40000004100 */
[----:B------:R-:W-:Y:S01]  /*ff80*/  FMUL.FTZ R31, R31, R16 ;  /* 0x000000101f1f7220 */ /* 0x000fe20000410000 */
[--C-:B------:R-:W-:Y:S02]  /*ff90*/  HADD2.F32 R6, -RZ, R7.reuse.H0_H0 ;  /* 0x20000007ff067230 */ /* 0x100fe40000004100 */
[----:B------:R-:W-:-:S02]  /*ffa0*/  HADD2.F32 R7, -RZ, R7.H1_H1 ;  /* 0x30000007ff077230 */ /* 0x000fc40000004100 */
[----:B------:R-:W-:Y:S01]  /*ffb0*/  @!P0 FADD.FTZ R5, -R5, -RZ ;  /* 0x800000ff05058221 */ /* 0x000fe20000010100 */
[----:B------:R-:W-:Y:S02]  /*ffc0*/  HADD2.F32 R16, -RZ, R26.H0_H0 ;  /* 0x2000001aff107230 */ /* 0x000fe40000004100 */
[----:B------:R-:W-:Y:S01]  /*ffd0*/  @!P0 FADD.FTZ R17, -R17, -RZ ;  /* 0x800000ff11118221 */ /* 0x000fe20000010100 */
[----:B------:R-:W-:Y:S02]  /*ffe0*/  HADD2.F32 R24, -RZ, R24.H1_H1 ;  /* 0x30000018ff187230 */ /* 0x000fe40000004100 */
[----:B------:R-:W-:Y:S01]  /*fff0*/  FMUL.FTZ R33, R33, R4 ;  /* 0x0000000421217220 */ /* 0x000fe20000410000 */
[----:B------:R-:W-:Y:S02]  /*10000*/  HADD2.F32 R26, -RZ, R26.H1_H1 ;  /* 0x3000001aff1a7230 */ /* 0x000fe40000004100 */
        /* <DEDUP_REMOVED lines=8> */
[----:B----4-:R-:W-:Y:S02]  /*10090*/  HADD2.F32 R16, -RZ, R9.H0_H0 ;  /* 0x20000009ff107230 */ /* 0x010fe40000004100 */
[----:B------:R-:W-:Y:S01]  /*100a0*/  FMUL.FTZ R25, R25, R28 ;  /* 0x0000001c19197220 */ /* 0x000fe20000410000 */
[----:B------:R-:W-:-:S02]  /*100b0*/  HADD2.F32 R17, -RZ, R27.H0_H0 ;  /* 0x2000001bff117230 */ /* 0x000fc40000004100 */
[----:B------:R-:W-:Y:S01]  /*100c0*/  @!P0 FADD.FTZ R6, -R6, -RZ ;  /* 0x800000ff06068221 */ /* 0x000fe20000010100 */
[----:B------:R-:W-:Y:S02]  /*100d0*/  HADD2.F32 R26, -RZ, R21.H1_H1 ;  /* 0x30000015ff1a7230 */ /* 0x000fe40000004100 */
[----:B------:R-:W-:Y:S01]  /*100e0*/  FMUL.FTZ R7, R4, R7 ;  /* 0x0000000704077220 */ /* 0x000fe20000410000 */
[----:B------:R-:W-:Y:S02]  /*100f0*/  HADD2.F32 R9, -RZ, R9.H1_H1 ;  /* 0x30000009ff097230 */ /* 0x000fe40000004100 */
[----:B------:R-:W-:Y:S02]  /*10100*/  HADD2.F32 R4, -RZ, R21.H0_H0 ;  /* 0x20000015ff047230 */ /* 0x000fe40000004100 */
[----:B------:R-:W-:Y:S01]  /*10110*/  FMUL.FTZ R6, R17, R6 ;  /* 0x0000000611067220 */ /* 0x000fe20000410000 */
        /* <DEDUP_REMOVED lines=8> */
[----:B------:R-:W-:Y:S02]  /*101a0*/  HADD2.F32 R30, -RZ, R10.H0_H0 ;  /* 0x2000000aff1e7230 */ /* 0x000fe40000004100 */
[----:B------:R-:W-:-:S02]  /*101b0*/  HADD2.F32 R20, -RZ, R22.H0_H0 ;  /* 0x20000016ff147230 */ /* 0x000fc40000004100 */
        /* <DEDUP_REMOVED lines=14> */
.L_x_3679:
[----:B------:R-:W-:Y:S05]  /*102a0*/  BSYNC B0 ;  /* 0x0000000000007941 */ /* 0x000fea0003800000 */
.L_x_3678:
[----:B------:R4:W-:Y:S02]  /*102b0*/  STS.128 [R211+0x5000], R20 ;  /* 0x00500014d3007388 */ /* 0x0009e40000000c00 */
.L_x_3673:
[----:B------:R-:W-:Y:S05]  /*102c0*/  BSYNC B1 ;  /* 0x0000000000017941 */ /* 0x000fea0003800000 */
.L_x_3672:
        /* <DEDUP_REMOVED lines=34> */
[--C-:B----4-:R-:W-:Y:S02]  /*104f0*/  HADD2.F32 R14, -RZ, R5.reuse.H0_H0 ;  /* 0x20000005ff0e7230 */ /* 0x110fe40000004100 */
        /* <DEDUP_REMOVED lines=8> */
[----:B------:R-:W-:Y:S02]  /*10580*/  HADD2.F32 R40, -RZ, R31.H1_H1 ;  /* 0x3000001fff287230 */ /* 0x000fe40000004100 */
[----:B------:R-:W-:Y:S02]  /*10590*/  HADD2.F32 R6, -RZ, R6.H1_H1 ;  /* 0x30000006ff067230 */ /* 0x000fe40000004100 */
[----:B------:R-:W-:Y:S01]  /*105a0*/  FMUL.FTZ R38, R38, R5 ;  /* 0x0000000526267220 */ /* 0x000fe20000410000 */
[----:B------:R-:W-:-:S02]  /*105b0*/  HADD2.F32 R31, -RZ, R28.H0_H0 ;  /* 0x2000001cff1f7230 */ /* 0x000fc40000004100 */
[----:B------:R-:W-:Y:S01]  /*105c0*/  FMUL.FTZ R40, R40, R7 ;  /* 0x0000000728287220 */ /* 0x000fe20000410000 */
[----:B------:R-:W-:Y:S02]  /*105d0*/  HADD2.F32 R28, -RZ, R28.H1_H1 ;  /* 0x3000001cff1c7230 */ /* 0x000fe40000004100 */
[----:B------:R-:W-:Y:S01]  /*105e0*/  @!P0 FADD.FTZ R37, -R37, -RZ ;  /* 0x800000ff25258221 */ /* 0x000fe20000010100 */
[--C-:B------:R-:W-:Y:S02]  /*105f0*/  HADD2.F32 R5, -RZ, R30.reuse.H1_H1 ;  /* 0x3000001eff057230 */ /* 0x100fe40000004100 */
[----:B------:R-:W-:Y:S01]  /*10600*/  @!P0 FADD.FTZ R6, -R6, -RZ ;  /* 0x800000ff06068221 */ /* 0x000fe20000010100 */
[----:B------:R-:W-:Y:S02]  /*10610*/  HADD2.F32 R39, -RZ, R29.H0_H0 ;  /* 0x2000001dff277230 */ /* 0x000fe40000004100 */
        /* <DEDUP_REMOVED lines=8> */
[--C-:B--2---:R-:W-:Y:S02]  /*106a0*/  HADD2.F32 R5, -RZ, R9.reuse.H0_H0 ;  /* 0x20000009ff057230 */ /* 0x104fe40000004100 */
[----:B------:R-:W-:Y:S01]  /*106b0*/  FMUL.FTZ R39, R39, R14 ;  /* 0x0000000e27277220 */ /* 0x000fe20000410000 */
[----:B------:R-:W-:-:S02]  /*106c0*/  HADD2.F32 R28, -RZ, R9.H1_H1 ;  /* 0x30000009ff1c7230 */ /* 0x000fc40000004100 */
[----:B------:R-:W-:Y:S01]  /*106d0*/  FMUL.FTZ R29, R29, R16 ;  /* 0x000000101d1d7220 */ /* 0x000fe20000410000 */
[----:B-----5:R-:W-:Y:S02]  /*106e0*/  HADD2.F32 R7, -RZ, R35.H0_H0 ;  /* 0x20000023ff077230 */ /* 0x020fe40000004100 */
[----:B------:R-:W-:Y:S01]  /*106f0*/  @!P0 FADD.FTZ R36, -R36, -RZ ;  /* 0x800000ff24248221 */ /* 0x000fe20000010100 */
[----:B------:R-:W-:Y:S02]  /*10700*/  HADD2.F32 R9, -RZ, R11.H0_H0 ;  /* 0x2000000bff097230 */ /* 0x000fe40000004100 */
[--C-:B------:R-:W-:Y:S02]  /*10710*/  HADD2.F32 R14, -RZ, R33.reuse.H0_H0 ;  /* 0x20000021ff0e7230 */ /* 0x100fe40000004100 */
[----:B------:R-:W-:Y:S02]  /*10720*/  HADD2.F32 R16, -RZ, R33.H1_H1 ;  /* 0x30000021ff107230 */ /* 0x000fe40000004100 */
        /* <DEDUP_REMOVED lines=23> */
.L_x_3681:
[----:B------:R-:W-:Y:S05]  /*108a0*/  BSYNC B0 ;  /* 0x0000000000007941 */ /* 0x000fea0003800000 */
.L_x_3680:
        /* <DEDUP_REMOVED lines=28> */
[----:B-1----:R-:W-:Y:S02]  /*10a70*/  HADD2.F32 R35, -RZ, R28.H0_H0 ;  /* 0x2000001cff237230 */ /* 0x002fe40000004100 */
        /* <DEDUP_REMOVED lines=19> */
[----:B------:R-:W-:Y:S02]  /*10bb0*/  HADD2.F32 R29, -RZ, R29.H1_H1 ;  /* 0x3000001dff1d7230 */ /* 0x000fe40000004100 */
[----:B------:R-:W-:Y:S01]  /*10bc0*/  FMUL.FTZ R5, R14, R5 ;  /* 0x000000050e057220 */ /* 0x000fe20000410000 */
[----:B------:R-:W-:Y:S01]  /*10bd0*/  FMUL.FTZ R7, R4, R7 ;  /* 0x0000000704077220 */ /* 0x000fe20000410000 */
[----:B------:R-:W-:Y:S01]  /*10be0*/  @!P0 FADD.FTZ R32, -R32, -RZ ;  /* 0x800000ff20208221 */ /* 0x000fe20000010100 */
[----:B------:R-:W-:Y:S01]  /*10bf0*/  FMUL.FTZ R39, R39, R16 ;  /* 0x0000001027277220 */ /* 0x000fe20000410000 */
[----:B------:R-:W-:-:S02]  /*10c00*/  HADD2.F32 R30, -RZ, R30.H1_H1 ;  /* 0x3000001eff1e7230 */ /* 0x000fc40000004100 */
[----:B------:R-:W-:Y:S01]  /*10c10*/  @!P0 FADD.FTZ R33, -R33, -RZ ;  /* 0x800000ff21218221 */ /* 0x000fe20000010100 */
[----:B------:R-:W-:Y:S02]  /*10c20*/  HADD2.F32 R4, -RZ, R24.H0_H0 ;  /* 0x20000018ff047230 */ /* 0x000fe40000004100 */
[--C-:B----4-:R-:W-:Y:S02]  /*10c30*/  HADD2.F32 R14, -RZ, R8.reuse.H0_H0 ;  /* 0x20000008ff0e7230 */ /* 0x110fe40000004100 */
[----:B------:R-:W-:Y:S02]  /*10c40*/  HADD2.F32 R28, -RZ, R8.H1_H1 ;  /* 0x30000008ff1c7230 */ /* 0x000fe40000004100 */
[----:B------:R-:W-:Y:S02]  /*10c50*/  HADD2.F32 R24, -RZ, R24.H1_H1 ;  /* 0x30000018ff187230 */ /* 0x000fe40000004100 */
[----:B------:R-:W-:Y:S02]  /*10c60*/  HADD2.F32 R16, -RZ, R25.H0_H0 ;  /* 0x20000019ff107230 */ /* 0x000fe40000004100 */
[----:B------:R-:W-:-:S02]  /*10c70*/  HADD2.F32 R8, -RZ, R9.H0_H0 ;  /* 0x20000009ff087230 */ /* 0x000fc40000004100 */
[----:B------:R-:W-:Y:S01]  /*10c80*/  FMUL.FTZ R29, R29, R32 ;  /* 0x000000201d1d7220 */ /* 0x000fe20000410000 */
[----:B------:R-:W-:Y:S02]  /*10c90*/  HADD2.F32 R41, -RZ, R31.H0_H0 ;  /* 0x2000001fff297230 */ /* 0x000fe40000004100 */
[----:B------:R-:W-:Y:S01]  /*10ca0*/  @!P0 FADD.FTZ R6, -R6, -RZ ;  /* 0x800000ff06068221 */ /* 0x000fe20000010100 */
[----:B------:R-:W-:Y:S01]  /*10cb0*/  FMUL.FTZ R33, R30, R33 ;  /* 0x000000211e217220 */ /* 0x000fe20000410000 */
[----:B------:R-:W-:Y:S02]  /*10cc0*/  HADD2.F32 R32, -RZ, R9.H1_H1 ;  /* 0x30000009ff207230 */ /* 0x000fe40000004100 */
[----:B------:R-:W-:Y:S01]  /*10cd0*/  FFMA.FTZ R4, R4, R14, R35 ;  /* 0x0000000e04047223 */ /* 0x000fe20000010023 */
[----:B------:R-:W-:Y:S02]  /*10ce0*/  HADD2.F32 R30, -RZ, R10.H0_H0 ;  /* 0x2000000aff1e7230 */ /* 0x000fe40000004100 */
[----:B------:R-:W-:Y:S01]  /*10cf0*/  FFMA.FTZ R39, R24, R28, R39 ;  /* 0x0000001c18277223 */ /* 0x000fe20000010027 */
[----:B------:R-:W-:-:S02]  /*10d00*/  HADD2.F32 R9, -RZ, R11.H0_H0 ;  /* 0x2000000bff097230 */ /* 0x000fc40000004100 */
[----:B------:R-:W-:Y:S01]  /*10d10*/  FFMA.FTZ R8, R16, R8, R37 ;  /* 0x0000000810087223 */ /* 0x000fe20000010025 */
[----:B------:R-:W-:Y:S02]  /*10d20*/  HADD2.F32 R34, -RZ, R11.H1_H1 ;  /* 0x3000000bff227230 */ /* 0x000fe40000004100 */
[----:B------:R-:W-:Y:S02]  /*10d30*/  HADD2.F32 R14, -RZ, R26.H0_H0 ;  /* 0x2000001aff0e7230 */ /* 0x000fe40000004100 */
[----:B------:R-:W-:Y:S01]  /*10d40*/  FMUL.FTZ R6, R41, R6 ;  /* 0x0000000629067220 */ /* 0x000fe20000410000 */
        /* <DEDUP_REMOVED lines=14> */
.L_x_3683:
[----:B------:R-:W-:Y:S05]  /*10e30*/  BSYNC B0 ;  /* 0x0000000000007941 */ /* 0x000fea0003800000 */
.L_x_3682:
[----:B------:R3:W-:Y:S01]  /*10e40*/  STS.128 [R211+0x3800], R24 ;  /* 0x00380018d3007388 */ /* 0x0007e20000000c00 */
[----:B------:R-:W-:Y:S01]  /*10e50*/  IADD3 R18, R18, 0x80, RZ ;  /* 0x0000008012127810 */ /* 0x000fe20007ffe0ff */
[----:B------:R-:W-:Y:S03]  /*10e60*/  BSSY B0, `(.L_x_3684) ;  /* 0x0000057000007945 */ /* 0x000fe60003800000 */
[----:B------:R-:W-:-:S13]  /*10e70*/  ISETP.GE.AND P0, PT, R18, UR5, PT ;  /* 0x0000000512007c0c */ /* 0x000fda000bf06270 */
        /* <DEDUP_REMOVED lines=11> */
[----:B---3--:R-:W-:Y:S01]  /*10f30*/  IMAD.WIDE R24, R125, 0x2, R12 ;  /* 0x000000027d187825 */ /* 0x008fe200078e020c */
        /* <DEDUP_REMOVED lines=14> */
[----:B----4-:R-:W-:Y:S02]  /*11020*/  HADD2.F32 R0, -RZ, R5.H0_H0 ;  /* 0x20000005ff007230 */ /* 0x010fe40000004100 */
[--C-:B------:R-:W-:Y:S02]  /*11030*/  HADD2.F32 R2, -RZ, R4.reuse.H0_H0 ;  /* 0x20000004ff027230 */ /* 0x100fe40000004100 */
[----:B--2---:R-:W-:Y:S02]  /*11040*/  HADD2.F32 R12, -RZ, R4.H1_H1 ;  /* 0x30000004ff0c7230 */ /* 0x004fe40000004100 */
[----:B------:R-:W-:Y:S01]  /*11050*/  @!P0 FADD.FTZ R0, -R0, -RZ ;  /* 0x800000ff00008221 */ /* 0x000fe20000010100 */
[----:B------:R-:W-:-:S02]  /*11060*/  HADD2.F32 R4, -RZ, R6.H0_H0 ;  /* 0x20000006ff047230 */ /* 0x000fc40000004100 */
[----:B------:R-:W-:Y:S02]  /*11070*/  HADD2.F32 R13, -RZ, R6.H1_H1 ;  /* 0x30000006ff0d7230 */ /* 0x000fe40000004100 */
[--C-:B------:R-:W-:Y:S02]  /*11080*/  HADD2.F32 R6, -RZ, R7.reuse.H0_H0 ;  /* 0x20000007ff067230 */ /* 0x100fe40000004100 */
[----:B------:R-:W-:Y:S02]  /*11090*/  HADD2.F32 R7, -RZ, R7.H1_H1 ;  /* 0x30000007ff077230 */ /* 0x000fe40000004100 */
[----:B------:R-:W-:Y:S02]  /*110a0*/  HADD2.F32 R5, -RZ, R5.H1_H1 ;  /* 0x30000005ff057230 */ /* 0x000fe40000004100 */
[----:B------:R-:W-:Y:S01]  /*110b0*/  FMUL.FTZ R19, R19, R0 ;  /* 0x0000000013137220 */ /* 0x000fe20000410000 */
[----:B------:R-:W-:Y:S02]  /*110c0*/  HADD2.F32 R14, -RZ, R25.H1_H1 ;  /* 0x30000019ff0e7230 */ /* 0x000fe40000004100 */
[----:B------:R-:W-:Y:S01]  /*110d0*/  @!P0 FADD.FTZ R2, -R2, -RZ ;  /* 0x800000ff02028221 */ /* 0x000fe20000010100 */
[----:B------:R-:W-:-:S02]  /*110e0*/  HADD2.F32 R25, -RZ, R24.H0_H0 ;  /* 0x20000018ff197230 */ /* 0x000fc40000004100 */
[----:B------:R-:W-:Y:S01]  /*110f0*/  @!P0 FADD.FTZ R7, -R7, -RZ ;  /* 0x800000ff07078221 */ /* 0x000fe20000010100 */
[----:B------:R-:W-:Y:S02]  /*11100*/  HADD2.F32 R0, -RZ, R27.H1_H1 ;  /* 0x3000001bff007230 */ /* 0x000fe40000004100 */
[----:B------:R-:W-:Y:S01]  /*11110*/  @!P0 FADD.FTZ R5, -R5, -RZ ;  /* 0x800000ff05058221 */ /* 0x000fe20000010100 */
[----:B------:R-:W-:Y:S01]  /*11120*/  FMUL.FTZ R25, R25, R2 ;  /* 0x0000000219197220 */ /* 0x000fe20000410000 */
[----:B-----5:R-:W-:Y:S02]  /*11130*/  HADD2.F32 R2, -RZ, R9.H0_H0 ;  /* 0x20000009ff027230 */ /* 0x020fe40000004100 */
[----:B------:R-:W-:Y:S01]  /*11140*/  FMUL.FTZ R7, R0, R7 ;  /* 0x0000000700077220 */ /* 0x000fe20000410000 */
[----:B------:R-:W-:Y:S01]  /*11150*/  FMUL.FTZ R14, R14, R5 ;  /* 0x000000050e0e7220 */ /* 0x000fe20000410000 */
[----:B------:R-:W-:Y:S02]  /*11160*/  HADD2.F32 R0, -RZ, R21.H0_H0 ;  /* 0x20000015ff007230 */ /* 0x000fe40000004100 */
[----:B------:R-:W-:Y:S01]  /*11170*/  @!P0 FADD.FTZ R12, -R12, -RZ ;  /* 0x800000ff0c0c8221 */ /* 0x000fe20000010100 */
[----:B------:R-:W-:-:S02]  /*11180*/  HADD2.F32 R29, -RZ, R24.H1_H1 ;  /* 0x30000018ff1d7230 */ /* 0x000fc40000004100 */
[----:B------:R-:W-:Y:S01]  /*11190*/  @!P0 FADD.FTZ R6, -R6, -RZ ;  /* 0x800000ff06068221 */ /* 0x000fe20000010100 */
[----:B------:R-:W-:Y:S02]  /*111a0*/  HADD2.F32 R5, -RZ, R27.H0_H0 ;  /* 0x2000001bff057230 */ /* 0x000fe40000004100 */
[----:B------:R-:W-:Y:S02]  /*111b0*/  HADD2.F32 R21, -RZ, R21.H1_H1 ;  /* 0x30000015ff157230 */ /* 0x000fe40000004100 */
[----:B------:R-:W-:Y:S02]  /*111c0*/  HADD2.F32 R9, -RZ, R9.H1_H1 ;  /* 0x30000009ff097230 */ /* 0x000fe40000004100 */
[--C-:B------:R-:W-:Y:S02]  /*111d0*/  HADD2.F32 R31, -RZ, R26.reuse.H0_H0 ;  /* 0x2000001aff1f7230 */ /* 0x100fe40000004100 */
[----:B------:R-:W-:Y:S01]  /*111e0*/  @!P0 FADD.FTZ R4, -R4, -RZ ;  /* 0x800000ff04048221 */ /* 0x000fe20000010100 */
[----:B------:R-:W-:-:S02]  /*111f0*/  HADD2.F32 R26, -RZ, R26.H1_H1 ;  /* 0x3000001aff1a7230 */ /* 0x000fc40000004100 */
[----:B------:R-:W-:Y:S01]  /*11200*/  @!P0 FADD.FTZ R13, -R13, -RZ ;  /* 0x800000ff0d0d8221 */ /* 0x000fe20000010100 */
[----:B------:R-:W-:Y:S01]  /*11210*/  FMUL.FTZ R29, R29, R12 ;  /* 0x0000000c1d1d7220 */ /* 0x000fe20000410000 */
[----:B------:R-:W-:Y:S01]  /*11220*/  FMUL.FTZ R6, R5, R6 ;  /* 0x0000000605067220 */ /* 0x000fe20000410000 */
[--C-:B------:R-:W-:Y:S02]  /*11230*/  HADD2.F32 R27, -RZ, R11.reuse.H0_H0 ;  /* 0x2000000bff1b7230 */ /* 0x100fe40000004100 */
[----:B------:R-:W-:Y:S01]  /*11240*/  FFMA.FTZ R9, R21, R9, R14 ;  /* 0x0000000915097223 */ /* 0x000fe2000001000e */
[----:B------:R-:W-:Y:S02]  /*11250*/  HADD2.F32 R16, -RZ, R11.H1_H1 ;  /* 0x3000000bff107230 */ /* 0x000fe40000004100 */
[----:B------:R-:W-:Y:S01]  /*11260*/  FFMA.FTZ R0, R0, R2, R19 ;  /* 0x0000000200007223 */ /* 0x000fe20000010013 */
[----:B------:R-:W-:Y:S02]  /*11270*/  HADD2.F32 R12, -RZ, R20.H0_H0 ;  /* 0x20000014ff0c7230 */ /* 0x000fe40000004100 */
[----:B------:R-:W-:-:S02]  /*11280*/  HADD2.F32 R5, -RZ, R8.H0_H0 ;  /* 0x20000008ff057230 */ /* 0x000fc40000004100 */
[----:B------:R-:W-:Y:S02]  /*11290*/  HADD2.F32 R11, -RZ, R10.H0_H0 ;  /* 0x2000000aff0b7230 */ /* 0x000fe40000004100 */
[----:B------:R-:W-:Y:S02]  /*112a0*/  HADD2.F32 R21, -RZ, R22.H0_H0 ;  /* 0x20000016ff157230 */ /* 0x000fe40000004100 */
[----:B------:R-:W-:Y:S01]  /*112b0*/  FMUL.FTZ R4, R31, R4 ;  /* 0x000000041f047220 */ /* 0x000fe20000410000 */
[----:B------:R-:W-:Y:S02]  /*112c0*/  HADD2.F32 R8, -RZ, R8.H1_H1 ;  /* 0x30000008ff087230 */ /* 0x000fe40000004100 */
        /* <DEDUP_REMOVED lines=16> */
.L_x_3685:
[----:B------:R-:W-:Y:S05]  /*113d0*/  BSYNC B0 ;  /* 0x0000000000007941 */ /* 0x000fea0003800000 */
.L_x_3684:
[----:B------:R4:W-:Y:S01]  /*113e0*/  STS.128 [R211+0x5800], R20 ;  /* 0x00580014d3007388 */ /* 0x0009e20000000c00 */
[----:B------:R-:W-:Y:S05]  /*113f0*/  BRA `(.L_x_3649) ;  /* 0x0000000000ac7947 */ /* 0x000fea0003800000 */
.L_x_3623:
[----:B------:R-:W-:Y:S02]  /*11400*/  IMAD.IADD R0, R204, 0x1, -R131 ;  /* 0x00000001cc007824 */ /* 0x000fe400078e0a83 */
[C---:B------:R-:W-:Y:S02]  /*11410*/  VIADD R3, R206.reuse, 0x10 ;  /* 0x00000010ce037836 */ /* 0x040fe40000000000 */
[C---:B------:R-:W-:Y:S01]  /*11420*/  VIADD R15, R206.reuse, 0x20 ;  /* 0x00000020ce0f7836 */ /* 0x040fe20000000000 */
[CC--:B------:R-:W-:Y:S01]  /*11430*/  ISETP.GE.AND P6, PT, R206.reuse, R0.reuse, PT ;  /* 0x00000000ce00720c */ /* 0x0c0fe20003fc6270 */
[----:B------:R-:W-:Y:S01]  /*11440*/  VIADD R17, R206, 0x30 ;  /* 0x00000030ce117836 */ /* 0x000fe20000000000 */
[-C--:B------:R-:W-:Y:S02]  /*11450*/  ISETP.GE.AND P5, PT, R3, R0.reuse, PT ;  /* 0x000000000300720c */ /* 0x080fe40003fa6270 */
[-C--:B------:R-:W-:Y:S02]  /*11460*/  ISETP.GE.AND P4, PT, R15, R0.reuse, PT ;  /* 0x000000000f00720c */ /* 0x080fe40003f86270 */
[----:B------:R-:W-:-:S07]  /*11470*/  ISETP.GE.AND P2, PT, R17, R0, PT ;  /* 0x000000001100720c */ /* 0x000fce0003f46270 */
[----:B------:R-:W1:Y:S02]  /*11480*/  @!P6 LDC.64 R12, c[0x0][0x210] ;  /* 0x00008400ff0ceb82 */ /* 0x000e640000000a00 */
[----:B------:R-:W-:-:S04]  /*11490*/  @!P5 IADD3 R23, P1, R23, R136, RZ ;  /* 0x000000881717d210 */ /* 0x000fc80007f3e0ff */
[----:B------:R-:W-:Y:S02]  /*114a0*/  @!P2 IMAD.MOV.U32 R137, RZ, RZ, R139 ;  /* 0x000000ffff89a224 */ /* 0x000fe400078e008b */
[----:B------:R-:W2:Y:S01]  /*114b0*/  @!P5 LDC.64 R10, c[0x0][0x210] ;  /* 0x00008400ff0adb82 */ /* 0x000ea20000000a00 */
[----:B------:R-:W-:-:S07]  /*114c0*/  @!P2 IMAD R2, R5, 0x30, RZ ;  /* 0x000000300502a824 */ /* 0x000fce00078e02ff */
[----:B------:R-:W3:Y:S08]  /*114d0*/  @!P4 LDC.64 R8, c[0x0][0x210] ;  /* 0x00008400ff08cb82 */ /* 0x000ef00000000a00 */
[----:B------:R-:W4:Y:S01]  /*114e0*/  @!P2 LDC.64 R6, c[0x0][0x210] ;  /* 0x00008400ff06ab82 */ /* 0x000f220000000a00 */
[----:B-1----:R-:W-:Y:S01]  /*114f0*/  @!P6 LEA R18, P0, R136, R12, 0x1 ;  /* 0x0000000c8812e211 */ /* 0x002fe200078008ff */
[----:B------:R-:W-:-:S02]  /*11500*/  @!P5 IMAD.X R12, R21, 0x1, R139, P1 ;  /* 0x00000001150cd824 */ /* 0x000fc400008e068b */
[----:B------:R-:W-:Y:S01]  /*11510*/  @!P2 IMAD.WIDE.U32 R20, R4, 0x30, R136 ;  /* 0x000000300414a825 */ /* 0x000fe200078e0088 */
[----:B------:R-:W-:Y:S02]  /*11520*/  @!P6 LEA.HI.X R19, R136, R13, R139, 0x1, P0 ;  /* 0x0000000d8813e211 */ /* 0x000fe400000f0c8b */
[C---:B------:R-:W-:Y:S01]  /*11530*/  @!P4 LEA R0, P0, R4.reuse, R136, 0x5 ;  /* 0x000000880400c211 */ /* 0x040fe200078028ff */
[----:B------:R-:W-:Y:S01]  /*11540*/  @!P2 IMAD.IADD R2, R21, 0x1, R2 ;  /* 0x000000011502a824 */ /* 0x000fe200078e0202 */
[C---:B--2---:R-:W-:Y:S01]  /*11550*/  @!P5 LEA R10, P1, R23.reuse, R10, 0x1 ;  /* 0x0000000a170ad211 */ /* 0x044fe200078208ff */
[----:B------:R-:W-:Y:S01]  /*11560*/  @!PT LDS RZ, [RZ] ;  /* 0x00000000fffff984 */ /* 0x000fe20000000800 */
[----:B------:R-:W-:Y:S01]  /*11570*/  @!PT LDS RZ, [RZ] ;  /* 0x00000000fffff984 */ /* 0x000fe20000000800 */
[----:B------:R-:W-:Y:S01]  /*11580*/  @!PT LDS RZ, [RZ] ;  /* 0x00000000fffff984 */ /* 0x000fe20000000800 */
[----:B------:R1:W-:Y:S01]  /*11590*/  @!P6 LDGSTS.E.BYPASS.LTC128B.128 [R211], desc[UR6][R18.64] ;  /* 0x0000000012d3efae */ /* 0x0003e2000b901d46 */
[----:B------:R-:W-:Y:S02]  /*115a0*/  @!P4 LEA.HI.X R4, R4, R139, R5, 0x5, P0 ;  /* 0x0000008b0404c211 */ /* 0x000fe400000f2c05 */
[----:B------:R-:W-:Y:S01]  /*115b0*/  @!P5 LEA.HI.X R11, R23, R11, R12, 0x1, P1 ;  /* 0x0000000b170bd211 */ /* 0x000fe200008f0c0c */
[----:B------:R1:W-:Y:S01]  /*115c0*/  @!P6 LDGSTS.E.BYPASS.LTC128B.128 [R211+0x2000], desc[UR6][R18.64+0x80] ;  /* 0x0200008012d3efae */ /* 0x0003e2000b901d46 */
[----:B---3--:R-:W-:-:S03]  /*115d0*/  @!P4 LEA R8, P1, R0, R8, 0x1 ;  /* 0x000000080008c211 */ /* 0x008fc600078208ff */
[----:B------:R1:W-:Y:S01]  /*115e0*/  @!P6 LDGSTS.E.BYPASS.LTC128B.128 [R211+0x4000], desc[UR6][R18.64+0x100] ;  /* 0x0400010012d3efae */ /* 0x0003e2000b901d46 */
[----:B------:R-:W-:-:S03]  /*115f0*/  @!P4 LEA.HI.X R9, R0, R9, R4, 0x1, P1 ;  /* 0x000000090009c211 */ /* 0x000fc600008f0c04 */
[----:B------:R1:W-:Y:S01]  /*11600*/  @!P5 LDGSTS.E.BYPASS.LTC128B.128 [R211+0x800], desc[UR6][R10.64] ;  /* 0x008000000ad3dfae */ /* 0x0003e2000b901d46 */
[----:B----4-:R-:W-:-:S03]  /*11610*/  @!P2 LEA R6, P0, R20, R6, 0x1 ;  /* 0x000000061406a211 */ /* 0x010fc600078008ff */
[----:B------:R1:W-:Y:S01]  /*11620*/  @!P5 LDGSTS.E.BYPASS.LTC128B.128 [R211+0x2800], desc[UR6][R10.64+0x80] ;  /* 0x028000800ad3dfae */ /* 0x0003e2000b901d46 */
[----:B------:R-:W-:-:S03]  /*11630*/  @!P2 LEA.HI.X R7, R20, R7, R2, 0x1, P0 ;  /* 0x000000071407a211 */ /* 0x000fc600000f0c02 */
[----:B------:R1:W-:Y:S04]  /*11640*/  @!P5 LDGSTS.E.BYPASS.LTC128B.128 [R211+0x4800], desc[UR6][R10.64+0x100] ;  /* 0x048001000ad3dfae */ /* 0x0003e8000b901d46 */
[----:B------:R1:W-:Y:S04]  /*11650*/  @!P4 LDGSTS.E.BYPASS.LTC128B.128 [R211+0x1000], desc[UR6][R8.64] ;  /* 0x0100000008d3cfae */ /* 0x0003e8000b901d46 */
[----:B------:R1:W-:Y:S04]  /*11660*/  @!P4 LDGSTS.E.BYPASS.LTC128B.128 [R211+0x3000], desc[UR6][R8.64+0x80] ;  /* 0x0300008008d3cfae */ /* 0x0003e8000b901d46 */
[----:B------:R1:W-:Y:S04]  /*11670*/  @!P4 LDGSTS.E.BYPASS.LTC128B.128 [R211+0x5000], desc[UR6][R8.64+0x100] ;  /* 0x0500010008d3cfae */ /* 0x0003e8000b901d46 */
[----:B------:R1:W-:Y:S04]  /*11680*/  @!P2 LDGSTS.E.BYPASS.LTC128B.128 [R211+0x1800], desc[UR6][R6.64] ;  /* 0x0180000006d3afae */ /* 0x0003e8000b901d46 */
[----:B------:R1:W-:Y:S04]  /*11690*/  @!P2 LDGSTS.E.BYPASS.LTC128B.128 [R211+0x3800], desc[UR6][R6.64+0x80] ;  /* 0x0380008006d3afae */ /* 0x0003e8000b901d46 */
[----:B------:R1:W-:Y:S02]  /*116a0*/  @!P2 LDGSTS.E.BYPASS.LTC128B.128 [R211+0x5800], desc[UR6][R6.64+0x100] ;  /* 0x0580010006d3afae */ /* 0x0003e4000b901d46 */
.L_x_3649:
[----:B------:R-:W-:Y:S05]  /*116b0*/  BSYNC B2 ;  /* 0x0000000000027941 */ /* 0x000fea0003800000 */
.L_x_3622:
[----:B------:R-:W-:Y:S01]  /*116c0*/  LEA R4, R133, 0xffffffc0, 0x6 ;  /* 0xffffffc085047811 */ /* 0x000fe200078e30ff */
[----:B------:R-:W-:Y:S01]  /*116d0*/  IMAD.SHL.U32 R59, R58, 0x40, RZ ;  /* 0x000000403a3b7824 */ /* 0x000fe200078e00ff */
[----:B------:R-:W-:Y:S02]  /*116e0*/  LOP3.LUT R2, R128, 0xfffffff0, RZ, 0xc0, !PT ;  /* 0xfffffff080027812 */ /* 0x000fe400078ec0ff */
[----:B------:R-:W-:Y:S01]  /*116f0*/  LOP3.LUT R5, R58, 0xfffffff8, RZ, 0xc0, !PT ;  /* 0xfffffff83a057812 */ /* 0x000fe200078ec0ff */
[----:B------:R-:W-:Y:S01]  /*11700*/  IMAD.IADD R0, R57, 0x1, -R4 ;  /* 0x0000000139007824 */ /* 0x000fe200078e0a04 */
[----:B------:R-:W-:Y:S02]  /*11710*/  SHF.R.S32.HI R197, RZ, 0x4, R128 ;  /* 0x00000004ffc57819 */ /* 0x000fe40000011480 */
[----:B------:R-:W-:Y:S01]  /*11720*/  IADD3 R2, -R5, R55, -R2 ;  /* 0x0000003705027210 */ /* 0x000fe20007ffe902 */
[----:B------:R-:W-:Y:S01]  /*11730*/  IMAD.SHL.U32 R5, R56, 0x40, RZ ;  /* 0x0000004038057824 */ /* 0x000fe200078e00ff */
[----:B------:R-:W-:-:S02]  /*11740*/  ISETP.GE.AND P2, PT, R17, R0, PT ;  /* 0x000000001100720c */ /* 0x000fc40003f46270 */
[-C--:B------:R-:W-:Y:S02]  /*11750*/  ISETP.GE.AND P4, PT, R15, R0.reuse, PT ;  /* 0x000000000f00720c */ /* 0x080fe40003f86270 */
[-C--:B------:R-:W-:Y:S02]  /*11760*/  ISETP.GE.AND P5, PT, R3, R0.reuse, PT ;  /* 0x000000000300720c */ /* 0x080fe40003fa6270 */
[----:B------:R-:W-:Y:S02]  /*11770*/  ISETP.GE.AND P6, PT, R206, R0, PT ;  /* 0x00000000ce00720c */ /* 0x000fe40003fc6270 */
[----:B------:R-:W-:Y:S02]  /*11780*/  LEA.HI R128, R128, R197, RZ, 0x1 ;  /* 0x000000c580807211 */ /* 0x000fe400078f08ff */
[----:B------:R-:W-:Y:S02]  /*11790*/  LOP3.LUT R5, R5, 0x1c0, RZ, 0xc0, !PT ;  /* 0x000001c005057812 */ /* 0x000fe400078ec0ff */
[----:B------:R-:W-:Y:S01]  /*117a0*/  LOP3.LUT R128, R128, 0xfffffffe, RZ, 0xc0, !PT ;  /* 0xfffffffe80807812 */ /* 0x000fe200078ec0ff */
[----:B-1----:R-:W1:Y:S01]  /*117b0*/  @!P2 LDC.64 R6, c[0x0][0x248] ;  /* 0x00009200ff06ab82 */ /* 0x002e620000000a00 */
[----:B------:R-:W-:Y:S01]  /*117c0*/  @!P2 IMAD.MOV.U32 R198, RZ, RZ, R200 ;  /* 0x000000ffffc6a224 */ /* 0x000fe200078e00c8 */
[----:B------:R-:W-:-:S02]  /*117d0*/  LOP3.LUT R59, R59, 0xfffffe00, RZ, 0xc0, !PT ;  /* 0xfffffe003b3b7812 */ /* 0x000fc400078ec0ff */
[----:B--2---:R-:W-:Y:S01]  /*117e0*/  @!P5 LEA R12, P1, R54, R200, 0x1 ;  /* 0x000000c8360cd211 */ /* 0x004fe200078208ff */
[----:B------:R-:W-:-:S03]  /*117f0*/  IMAD.IADD R197, R197, 0x1, -R128 ;  /* 0x00000001c5c57824 */ /* 0x000fc600078e0a80 */
[----:B----4-:R-:W2:Y:S01]  /*11800*/  @!P4 LDC.64 R8, c[0x0][0x248] ;  /* 0x00009200ff08cb82 */ /* 0x010ea20000000a00 */
[----:B------:R-:W-:Y:S01]  /*11810*/  @!P5 LEA.HI.X R13, R54, R199, R53, 0x1, P1 ;  /* 0x000000c7360dd211 */ /* 0x000fe200008f0c35 */
[----:B-1----:R-:W-:-:S04]  /*11820*/  @!P2 IMAD.WIDE.U32 R10, R6, 0x60, R198 ;  /* 0x00000060060aa825 */ /* 0x002fc800078e00c6 */
[----:B------:R-:W-:Y:S02]  /*11830*/  @!P6 IMAD.MOV.U32 R198, RZ, RZ, R200 ;  /* 0x000000ffffc6e224 */ /* 0x000fe400078e00c8 */
[----:B------:R-:W-:Y:S01]  /*11840*/  @!P2 IMAD R7, R7, 0x60, RZ ;  /* 0x000000600707a824 */ /* 0x000fe200078e02ff */
[C---:B--2---:R-:W-:Y:S02]  /*11850*/  @!P4 LEA R6, P0, R8.reuse, R200, 0x6 ;  /* 0x000000c80806c211 */ /* 0x044fe400078030ff */
[----:B------:R-:W-:Y:S01]  /*11860*/  @!PT LDS RZ, [RZ] ;  /* 0x00000000fffff984 */ /* 0x000fe20000000800 */
[----:B------:R-:W-:Y:S01]  /*11870*/  @!PT LDS RZ, [RZ] ;  /* 0x00000000fffff984 */ /* 0x000fe20000000800 */
[----:B------:R-:W-:Y:S01]  /*11880*/  @!PT LDS RZ, [RZ] ;  /* 0x00000000fffff984 */ /* 0x000fe20000000800 */
[----:B------:R-:W-:Y:S01]  /*11890*/  @!P6 LDGSTS.E.BYPASS.LTC128B.128 [R211+0x6000], desc[UR6][R198.64] ;  /* 0x06000000c6d3efae */ /* 0x000fe2000b901d46 */
[----:B------:R-:W-:Y:S01]  /*118a0*/  @!P2 IMAD.IADD R11, R7, 0x1, R11 ;  /* 0x00000001070ba824 */ /* 0x000fe200078e020b */
[----:B------:R-:W-:Y:S02]  /*118b0*/  @!P4 LEA.HI.X R7, R8, R199, R9, 0x6, P0 ;  /* 0x000000c70807c211 */ /* 0x000fe400000f3409 */
[----:B------:R-:W-:Y:S01]  /*118c0*/  @!P6 LDGSTS.E.BYPASS.LTC128B.128 [R211+0x8000], desc[UR6][R198.64+0x80] ;  /* 0x08000080c6d3efae */ /* 0x000fe2000b901d46 */
[----:B------:R-:W-:-:S03]  /*118d0*/  ISETP.GE.AND P0, PT, R206, R0, PT ;  /* 0x00000000ce00720c */ /* 0x000fc60003f06270 */
[----:B------:R-:W-:Y:S01]  /*118e0*/  @!P6 LDGSTS.E.BYPASS.LTC128B.128 [R211+0xa000], desc[UR6][R198.64+0x100] ;  /* 0x0a000100c6d3efae */ /* 0x000fe2000b901d46 */
[-C--:B------:R-:W-:Y:S01]  /*118f0*/  ISETP.GE.AND P6, PT, R3, R0.reuse, PT ;  /* 0x000000000300720c */ /* 0x080fe20003fc6270 */
[----:B------:R-:W-:Y:S02]  /*11900*/  IMAD.SHL.U32 R3, R127, 0x40, RZ ;  /* 0x000000407f037824 */ /* 0x000fe400078e00ff */
[----:B------:R-:W-:Y:S03]  /*11910*/  @!P5 LDGSTS.E.BYPASS.LTC128B.128 [R211+0x6800], desc[UR6][R12.64] ;  /* 0x068000000cd3dfae */ /* 0x000fe6000b901d46 */
[----:B------:R-:W-:Y:S01]  /*11920*/  LOP3.LUT R3, R3, 0x1c0, RZ, 0xc0, !PT ;  /* 0x000001c003037812 */ /* 0x000fe200078ec0ff */
[----:B------:R-:W-:Y:S04]  /*11930*/  @!P5 LDGSTS.E.BYPASS.LTC128B.128 [R211+0x8800], desc[UR6][R12.64+0x80] ;  /* 0x088000800cd3dfae */ /* 0x000fe8000b901d46 */
[----:B------:R-:W-:Y:S01]  /*11940*/  @!P5 LDGSTS.E.BYPASS.LTC128B.128 [R211+0xa800], desc[UR6][R12.64+0x100] ;  /* 0x0a8001000cd3dfae */ /* 0x000fe2000b901d46 */
[----:B------:R-:W-:-:S03]  /*11950*/  ISETP.GE.AND P5, PT, R15, R0, PT ;  /* 0x000000000f00720c */ /* 0x000fc60003fa6270 */
[----:B------:R-:W-:Y:S04]  /*11960*/  @!P4 LDGSTS.E.BYPASS.LTC128B.128 [R211+0x7000], desc[UR6][R6.64] ;  /* 0x0700000006d3cfae */ /* 0x000fe8000b901d46 */
[----:B------:R-:W-:Y:S04]  /*11970*/  @!P4 LDGSTS.E.BYPASS.LTC128B.128 [R211+0x9000], desc[UR6][R6.64+0x80] ;  /* 0x0900008006d3cfae */ /* 0x000fe8000b901d46 */
[----:B------:R1:W-:Y:S01]  /*11980*/  @!P4 LDGSTS.E.BYPASS.LTC128B.128 [R211+0xb000], desc[UR6][R6.64+0x100] ;  /* 0x0b00010006d3cfae */ /* 0x0003e2000b901d46 */
[----:B------:R-:W-:Y:S01]  /*11990*/  ISETP.GE.AND P4, PT, R17, R0, PT ;  /* 0x000000001100720c */ /* 0x000fe20003f86270 */
[----:B------:R-:W-:Y:S01]  /*119a0*/  IMAD.SHL.U32 R0, R206, 0x8, RZ ;  /* 0x00000008ce007824 */ /* 0x000fe200078e00ff */
[----:B------:R-:W2:Y:S01]  /*119b0*/  @!P5 LDC.64 R8, c[0x0][0x250] ;  /* 0x00009400ff08db82 */ /* 0x000ea20000000a00 */
[----:B------:R-:W-:Y:S04]  /*119c0*/  @!P2 LDGSTS.E.BYPASS.LTC128B.128 [R211+0x7800], desc[UR6][R10.64] ;  /* 0x078000000ad3afae */ /* 0x000fe8000b901d46 */
[----:B------:R-:W-:Y:S04]  /*119d0*/  @!P2 LDGSTS.E.BYPASS.LTC128B.128 [R211+0x9800], desc[UR6][R10.64+0x80] ;  /* 0x098000800ad3afae */ /* 0x000fe8000b901d46 */
[----:B------:R4:W-:Y:S01]  /*119e0*/  @!P2 LDGSTS.E.BYPASS.LTC128B.128 [R211+0xb800], desc[UR6][R10.64+0x100] ;  /* 0x0b8001000ad3afae */ /* 0x0009e2000b901d46 */
[----:B------:R-:W-:-:S02]  /*119f0*/  R2P PR, R2, 0x6 ;  /* 0x0000000602007804 */ /* 0x000fc40000000000 */
[----:B------:R-:W-:Y:S01]  /*11a00*/  LOP3.LUT R2, R5, 0x8, R0, 0xf8, !PT ;  /* 0x0000000805027812 */ /* 0x000fe200078ef800 */
[----:B------:R-:W0:Y:S01]  /*11a10*/  LDGDEPBAR ;  /* 0x00000000000079af */ /* 0x000e220000000000 */
[----:B------:R-:W-:Y:S01]  /*11a20*/  SHF.R.U32.HI R5, RZ, 0x3, R5 ;  /* 0x00000003ff057819 */ /* 0x000fe20000011605 */
[----:B------:R-:W-:-:S03]  /*11a30*/  IMAD.SHL.U32 R0, R197, 0x8, RZ ;  /* 0x00000008c5007824 */ /* 0x000fc600078e00ff */
[----:B------:R-:W-:Y:S02]  /*11a40*/  LOP3.LUT R2, R2, R5, RZ, 0x3c, !PT ;  /* 0x0000000502027212 */ /* 0x000fe400078e3cff */
[----:B------:R-:W-:Y:S02]  /*11a50*/  LOP3.LUT R0, R3, 0x8, R0, 0xf8, !PT ;  /* 0x0000000803007812 */ /* 0x000fe400078ef800 */
[----:B------:R-:W-:Y:S01]  /*11a60*/  SHF.R.U32.HI R5, RZ, 0x3, R3 ;  /* 0x00000003ff057819 */ /* 0x000fe20000011603 */
[----:B------:R-:W-:Y:S01]  /*11a70*/  IMAD R197, R197, 0x200, R2 ;  /* 0x00000200c5c57824 */ /* 0x000fe200078e0202 */
[----:B-1----:R-:W1:Y:S01]  /*11a80*/  @!P4 LDC.64 R6, c[0x0][0x250] ;  /* 0x00009400ff06cb82 */ /* 0x002e620000000a00 */
[----:B------:R-:W-:-:S03]  /*11a90*/  SHF.R.S32.HI R2, RZ, 0x1f, R55 ;  /* 0x0000001fff027819 */ /* 0x000fc60000011437 */
[----:B------:R-:W-:Y:S02]  /*11aa0*/  LEA R197, R197, UR4, 0x1 ;  /* 0x00000004c5c57c11 */ /* 0x000fe4000f8e08ff */
[----:B------:R-:W-:Y:S02]  /*11ab0*/  LEA.HI R3, R2, R55, RZ, 0x5 ;  /* 0x0000003702037211 */ /* 0x000fe400078f28ff */
[----:B------:R-:W-:Y:S01]  /*11ac0*/  LOP3.LUT R2, R0, R5, RZ, 0x3c, !PT ;  /* 0x0000000500027212 */ /* 0x000fe200078e3cff */
[----:B------:R-:W-:Y:S01]  /*11ad0*/  IMAD.MOV.U32 R5, RZ, RZ, 0x20 ;  /* 0x00000020ff057424 */ /* 0x000fe200078e00ff */
[----:B------:R-:W-:Y:S01]  /*11ae0*/  SHF.R.S32.HI R0, RZ, 0x5, R3 ;  /* 0x00000005ff007819 */ /* 0x000fe20000011403 */
[----:B------:R-:W-:Y:S01]  /*11af0*/  VIADD R195, R197, 0x6020 ;  /* 0x00006020c5c37836 */ /* 0x000fe20000000000 */
[----:B------:R-:W-:-:S04]  /*11b00*/  DEPBAR.LE SB0, 0x0 ;  /* 0x000080000000791a */ /* 0x000fc80000000000 */
[----:B------:R-:W-:Y:S01]  /*11b10*/  BAR.SYNC.DEFER_BLOCKING 0x0 ;  /* 0x0000000000007b1d */ /* 0x000fe20000010000 */
[----:B------:R-:W-:Y:S01]  /*11b20*/  IMAD R3, R0, 0x400, R59 ;  /* 0x0000040000037824 */ /* 0x000fe200078e023b */
[----:B------:R-:W-:Y:S01]  /*11b30*/  SEL R5, R5, 0xffffffe0, !P2 ;  /* 0xffffffe005057807 */ /* 0x000fe20005000000 */
[----:B------:R-:W-:Y:S02]  /*11b40*/  VIADD R0, R197, 0x6000 ;  /* 0x00006000c5007836 */ /* 0x000fe40000000000 */
[----:B------:R-:W-:Y:S02]  /*11b50*/  IMAD.IADD R198, R2, 0x1, R3 ;  /* 0x0000000102c67824 */ /* 0x000fe400078e0203 */
[----:B-1----:R-:W-:-:S03]  /*11b60*/  @!P4 IMAD R7, R7, 0x60, RZ ;  /* 0x000000600707c824 */ /* 0x002fc600078e02ff */
[----:B------:R-:W-:-:S05]  /*11b70*/  LEA R198, R198, UR4, 0x1 ;  /* 0x00000004c6c67c11 */ /* 0x000fca000f8e08ff */
[----:B------:R-:W-:Y:S01]  /*11b80*/  IMAD R194, R5, 0x2, R198 ;  /* 0x0000000205c27824 */ /* 0x000fe200078e02c6 */
        /* <DEDUP_REMOVED lines=9> */
[----:B----4-:R-:W-:-:S03]  /*11c20*/  @!P6 LEA R10, P0, R123, R202, 0x1 ;  /* 0x000000ca7b0ae211 */ /* 0x010fc600078008ff */
[----:B------:R-:W-:Y:S01]  /*11c30*/  @P6 STS.128 [R211+0xc800], RZ ;  /* 0x00c800ffd3006388 */ /* 0x000fe20000000c00 */
[-C--:B------:R-:W-:Y:S02]  /*11c40*/  @!P6 LEA.HI.X R11, R123, R203.reuse, R122, 0x1, P0 ;  /* 0x000000cb7b0be211 */ /* 0x080fe400000f0c7a */
[C---:B--2---:R-:W-:Y:S01]  /*11c50*/  @!P5 LEA R12, P0, R8.reuse, R202, 0x6 ;  /* 0x000000ca080cd211 */ /* 0x044fe200078030ff */
[----:B------:R-:W-:Y:S03]  /*11c60*/  @P6 STS.128 [R211+0xe800], RZ ;  /* 0x00e800ffd3006388 */ /* 0x000fe60000000c00 */
[----:B------:R-:W-:Y:S01]  /*11c70*/  @!P5 LEA.HI.X R13, R8, R203, R9, 0x6, P0 ;  /* 0x000000cb080dd211 */ /* 0x000fe200000f3409 */
[----:B------:R-:W-:Y:S01]  /*11c80*/  @!P4 IMAD.WIDE.U32 R8, R6, 0x60, R202 ;  /* 0x000000600608c825 */ /* 0x000fe200078e00ca */
[----:B------:R-:W-:Y:S03]  /*11c90*/  @P6 STS.128 [R211+0x10800], RZ ;  /* 0x010800ffd3006388 */ /* 0x000fe60000000c00 */
[----:B------:R-:W-:Y:S01]  /*11ca0*/  @!P4 IMAD.IADD R15, R7, 0x1, R9 ;  /* 0x00000001070fc824 */ /* 0x000fe200078e0209 */
[----:B------:R-:W-:Y:S01]  /*11cb0*/  @!PT LDS RZ, [RZ] ;  /* 0x00000000fffff984 */ /* 0x000fe20000000800 */
[----:B------:R-:W-:Y:S01]  /*11cc0*/  @!PT LDS RZ, [RZ] ;  /* 0x00000000fffff984 */ /* 0x000fe20000000800 */
[----:B------:R-:W-:Y:S01]  /*11cd0*/  @!PT LDS RZ, [RZ] ;  /* 0x00000000fffff984 */ /* 0x000fe20000000800 */
[----:B------:R-:W-:Y:S01]  /*11ce0*/  @!P6 LDGSTS.E.BYPASS.LTC128B.128 [R211+0xc800], desc[UR6][R10.64] ;  /* 0x0c8000000ad3efae */ /* 0x000fe2000b901d46 */
[----:B------:R-:W-:-:S02]  /*11cf0*/  @!P4 IMAD.MOV.U32 R14, RZ, RZ, R8 ;  /* 0x000000ffff0ec224 */ /* 0x000fc400078e0008 */
[----:B------:R-:W-:Y:S01]  /*11d00*/  IMAD.MOV.U32 R7, RZ, RZ, 0x10 ;  /* 0x00000010ff077424 */ /* 0x000fe200078e00ff */
[----:B------:R-:W-:Y:S04]  /*11d10*/  @!P6 LDGSTS.E.BYPASS.LTC128B.128 [R211+0xe800], desc[UR6][R10.64+0x80] ;  /* 0x0e8000800ad3efae */ /* 0x000fe8000b901d46 */
[----:B------:R1:W-:Y:S01]  /*11d20*/  @!P6 LDGSTS.E.BYPASS.LTC128B.128 [R211+0x10800], desc[UR6][R10.64+0x100] ;  /* 0x108001000ad3efae */ /* 0x0003e2000b901d46 */
[----:B------:R-:W-:Y:S02]  /*11d30*/  SEL R7, R7, 0xfffffff0, !P1 ;  /* 0xfffffff007077807 */ /* 0x000fe40004800000 */
[----:B------:R-:W-:Y:S01]  /*11d40*/  R2P PR, R56, 0x6 ;  /* 0x0000000638007804 */ /* 0x000fe20000000000 */
[----:B------:R-:W-:Y:S02]  /*11d50*/  @P5 STS.128 [R211+0xd000], RZ ;  /* 0x00d000ffd3005388 */ /* 0x000fe40000000c00 */
[----:B------:R-:W-:-:S02]  /*11d60*/  IMAD R196, R7, 0x2, R198 ;  /* 0x0000000207c47824 */ /* 0x000fc400078e02c6 */
[----:B------:R-:W-:Y:S02]  /*11d70*/  @P5 STS.128 [R211+0xf000], RZ ;  /* 0x00f000ffd3005388 */ /* 0x000fe40000000c00 */
[----:B------:R-:W-:Y:S02]  /*11d80*/  IMAD R193, R5, 0x2, R196 ;  /* 0x0000000205c17824 */ /* 0x000fe400078e02c4 */
[----:B------:R-:W-:Y:S04]  /*11d90*/  @P5 STS.128 [R211+0x11000], RZ ;  /* 0x011000ffd3005388 */ /* 0x000fe80000000c00 */
[----:B------:R-:W-:Y:S01]  /*11da0*/  @!PT LDS RZ, [RZ] ;  /* 0x00000000fffff984 */ /* 0x000fe20000000800 */
[----:B------:R-:W-:Y:S01]  /*11db0*/  @!PT LDS RZ, [RZ] ;  /* 0x00000000fffff984 */ /* 0x000fe20000000800 */
[----:B------:R-:W-:Y:S01]  /*11dc0*/  @!PT LDS RZ, [RZ] ;  /* 0x00000000fffff984 */ /* 0x000fe20000000800 */
[----:B------:R-:W-:Y:S01]  /*11dd0*/  @!P5 LDGSTS.E.BYPASS.LTC128B.128 [R211+0xd000], desc[UR6][R12.64] ;  /* 0x0d0000000cd3dfae */ /* 0x000fe2000b901d46 */
[----:B------:R-:W-:Y:S02]  /*11de0*/  @P1 VIADD R195, R0, 0xffffffe0 ;  /* 0xffffffe000c31836 */ /* 0x000fe40000000000 */
[----:B------:R-:W-:Y:S01]  /*11df0*/  IMAD.MOV.U32 R0, RZ, RZ, 0x40 ;  /* 0x00000040ff007424 */ /* 0x000fe200078e00ff */
[----:B------:R-:W-:Y:S01]  /*11e00*/  @!P5 LDGSTS.E.BYPASS.LTC128B.128 [R211+0xf000], desc[UR6][R12.64+0x80] ;  /* 0x0f0000800cd3dfae */ /* 0x000fe2000b901d46 */
[----:B------:R-:W-:-:S02]  /*11e10*/  VIADD R187, R195, 0x800 ;  /* 0x00000800c3bb7836 */ /* 0x000fc40000000000 */
[C---:B------:R-:W-:Y:S01]  /*11e20*/  VIADD R186, R195.reuse, 0x1000 ;  /* 0x00001000c3ba7836 */ /* 0x040fe20000000000 */
[----:B------:R-:W-:Y:S01]  /*11e30*/  @!P5 LDGSTS.E.BYPASS.LTC128B.128 [R211+0x11000], desc[UR6][R12.64+0x100] ;  /* 0x110001000cd3dfae */ /* 0x000fe2000b901d46 */
[----:B------:R-:W-:Y:S01]  /*11e40*/  SEL R0, R0, 0xffffffc0, !P2 ;  /* 0xffffffc000007807 */ /* 0x000fe20005000000 */
[C---:B------:R-:W-:Y:S02]  /*11e50*/  VIADD R185, R195.reuse, 0x1800 ;  /* 0x00001800c3b97836 */ /* 0x040fe40000000000 */
[----:B------:R-:W-:Y:S01]  /*11e60*/  @P4 STS.128 [R211+0xd800], RZ ;  /* 0x00d800ffd3004388 */ /* 0x000fe20000000c00 */
[----:B------:R-:W-:Y:S02]  /*11e70*/  VIADD R183, R195, 0x2000 ;  /* 0x00002000c3b77836 */ /* 0x000fe40000000000 */
[----:B------:R-:W-:Y:S01]  /*11e80*/  IMAD.IADD R191, R197, 0x1, R0 ;  /* 0x00000001c5bf7824 */ /* 0x000fe200078e0200 */
[----:B------:R-:W-:Y:S01]  /*11e90*/  @P4 STS.128 [R211+0xf800], RZ ;  /* 0x00f800ffd3004388 */ /* 0x000fe20000000c00 */
[----:B------:R-:W-:-:S02]  /*11ea0*/  IMAD.IADD R184, R0, 0x1, R195 ;  /* 0x0000000100b87824 */ /* 0x000fc400078e02c3 */
[----:B------:R-:W-:Y:S01]  /*11eb0*/  IMAD.SHL.U32 R0, R55, 0x2, RZ ;  /* 0x0000000237007824 */ /* 0x000fe200078e00ff */
[----:B------:R-:W-:Y:S01]  /*11ec0*/  @P4 STS.128 [R211+0x11800], RZ ;  /* 0x011800ffd3004388 */ /* 0x000fe20000000c00 */
[C---:B------:R-:W-:Y:S02]  /*11ed0*/  VIADD R182, R195.reuse, 0x2800 ;  /* 0x00002800c3b67836 */ /* 0x040fe40000000000 */
[C---:B------:R-:W-:Y:S01]  /*11ee0*/  VIADD R181, R195.reuse, 0x3000 ;  /* 0x00003000c3b57836 */ /* 0x040fe20000000000 */
[----:B------:R-:W-:Y:S01]  /*11ef0*/  @!PT LDS RZ, [RZ] ;  /* 0x00000000fffff984 */ /* 0x000fe20000000800 */
[----:B------:R-:W-:Y:S01]  /*11f00*/  @!PT LDS RZ, [RZ] ;  /* 0x00000000fffff984 */ /* 0x000fe20000000800 */
[----:B------:R-:W-:Y:S01]  /*11f10*/  @!PT LDS RZ, [RZ] ;  /* 0x00000000fffff984 */ /* 0x000fe20000000800 */
[----:B------:R-:W-:Y:S01]  /*11f20*/  @!P4 LDGSTS.E.BYPASS.LTC128B.128 [R211+0xd800], desc[UR6][R14.64] ;  /* 0x0d8000000ed3cfae */ /* 0x000fe2000b901d46 */
[----:B------:R-:W-:Y:S01]  /*11f30*/  LOP3.LUT R0, R0, 0x6, RZ, 0xc0, !PT ;  /* 0x0000000600007812 */ /* 0x000fe200078ec0ff */
[C---:B------:R-:W-:Y:S02]  /*11f40*/  VIADD R180, R195.reuse, 0x3800 ;  /* 0x00003800c3b47836 */ /* 0x040fe40000000000 */
[----:B------:R-:W-:Y:S01]  /*11f50*/  @!P4 LDGSTS.E.BYPASS.LTC128B.128 [R211+0xf800], desc[UR6][R14.64+0x80] ;  /* 0x0f8000800ed3cfae */ /* 0x000fe2000b901d46 */
[----:B------:R-:W-:-:S02]  /*11f60*/  VIADD R179, R195, 0x4000 ;  /* 0x00004000c3b37836 */ /* 0x000fc40000000000 */
[----:B------:R-:W-:Y:S01]  /*11f70*/  IMAD R3, R133, 0x40, R0 ;  /* 0x0000004085037824 */ /* 0x000fe200078e0200 */
[----:B------:R2:W-:Y:S01]  /*11f80*/  @!P4 LDGSTS.E.BYPASS.LTC128B.128 [R211+0x11800], desc[UR6][R14.64+0x100] ;  /* 0x118001000ed3cfae */ /* 0x0005e2000b901d46 */
[----:B------:R-:W-:Y:S02]  /*11f90*/  VIADD R178, R195, 0x4800 ;  /* 0x00004800c3b27836 */ /* 0x000fe40000000000 */
[C---:B------:R-:W-:Y:S01]  /*11fa0*/  VIADD R0, R3.reuse, 0xffffffc1 ;  /* 0xffffffc103007836 */ /* 0x040fe20000000000 */
[----:B-1----:R-:W-:Y:S01]  /*11fb0*/  LDSM.16.M88.4 R8, [R198] ;  /* 0x00000000c608783b */ /* 0x002fe20000000200 */
[----:B------:R-:W-:Y:S02]  /*11fc0*/  VIADD R6, R3, 0xffffffc0 ;  /* 0xffffffc003067836 */ /* 0x000fe40000000000 */
[----:B------:R-:W-:Y:S01]  /*11fd0*/  VIADD R177, R195, 0x5000 ;  /* 0x00005000c3b17836 */ /* 0x000fe20000000000 */
[----:B------:R-:W1:Y:S01]  /*11fe0*/  LDSM.16.M88.4 R16, [R197+0x6800] ;  /* 0x00680000c510783b */ /* 0x000e620000000200 */
[-C--:B------:R-:W-:Y:S01]  /*11ff0*/  ISETP.GE.AND P2, PT, R0, R57.reuse, PT ;  /* 0x000000390000720c */ /* 0x080fe20003f46270 */
[C---:B------:R-:W-:Y:S01]  /*12000*/  VIADD R0, R3.reuse, 0xffffffd1 ;  /* 0xffffffd103007836 */ /* 0x040fe20000000000 */
[----:B------:R-:W-:Y:S01]  /*12010*/  ISETP.GE.AND P4, PT, R6, R57, PT ;  /* 0x000000390600720c */ /* 0x000fe20003f86270 */
[----:B---3--:R-:W3:Y:S01]  /*12020*/  LDSM.16.M88.4 R24, [R197+0x6000] ;  /* 0x00600000c518783b */ /* 0x008ee20000000200 */
[----:B------:R-:W-:-:S02]  /*12030*/  VIADD R6, R3, 0xffffffd0 ;  /* 0xffffffd003067836 */ /* 0x000fc40000000000 */
[-C--:B------:R-:W-:Y:S01]  /*12040*/  ISETP.GE.AND P5, PT, R0, R57.reuse, PT ;  /* 0x000000390000720c */ /* 0x080fe20003fa6270 */
[----:B------:R-:W4:Y:S01]  /*12050*/  LDSM.16.M88.4 R68, [R197+0x7000] ;  /* 0x00700000c544783b */ /* 0x000f220000000200 */
[C---:B------:R-:W-:Y:S01]  /*12060*/  VIADD R0, R3.reuse, 0xffffffd9 ;  /* 0xffffffd903007836 */ /* 0x040fe20000000000 */
[----:B------:R-:W-:Y:S01]  /*12070*/  ISETP.GE.AND P6, PT, R6, R57, PT ;  /* 0x000000390600720c */ /* 0x000fe20003fc6270 */
[----:B------:R-:W-:Y:S01]  /*12080*/  VIADD R6, R3, 0xffffffd8 ;  /* 0xffffffd803067836 */ /* 0x000fe20000000000 */
[----:B------:R-:W5:Y:S01]  /*12090*/  LDSM.16.M88.4 R36, [R197+0x7800] ;  /* 0x00780000c524783b */ /* 0x000f620000000200 */
[----:B------:R-:W-:-:S03]  /*120a0*/  VIADD R176, R195, 0x5800 ;  /* 0x00005800c3b07836 */ /* 0x000fc60000000000 */
        /* <DEDUP_REMOVED lines=8> */
[----:B------:R-:W1:Y:S01]  /*12130*/  LDSM.16.M88.4 R76, [R191+0x6800] ;  /* 0x00680000bf4c783b */ /* 0x000e620000000200 */
[C---:B------:R-:W-:Y:S03]  /*12140*/  HMMA.16816.F32 R16, R8.reuse, R18, RZ ;  /* 0x000000120810723c */ /* 0x040fe600000018ff */
[----:B------:R-:W-:Y:S03]  /*12150*/  LDSM.16.M88.4 R48, [R184] ;  /* 0x00000000b830783b */ /* 0x000fe60000000200 */
[C---:B---3--:R-:W-:Y:S01]  /*12160*/  HMMA.16816.F32 R28, R8.reuse, R24, RZ ;  /* 0x00000018081c723c */ /* 0x048fe200000018ff */
[----:B------:R-:W0:Y:S05]  /*12170*/  LDGDEPBAR ;  /* 0x00000000000079af */ /* 0x000e2a0000000000 */
[C---:B------:R-:W-:Y:S06]  /*12180*/  HMMA.16816.F32 R24, R8.reuse, R26, RZ ;  /* 0x0000001a0818723c */ /* 0x040fec00000018ff */
[C---:B----4-:R-:W-:Y:S06]  /*12190*/  HMMA.16816.F32 R72, R8.reuse, R68, RZ ;  /* 0x000000440848723c */ /* 0x050fec00000018ff */
[C---:B------:R-:W-:Y:S06]  /*121a0*/  HMMA.16816.F32 R68, R8.reuse, R70, RZ ;  /* 0x000000460844723c */ /* 0x040fec00000018ff */
[C---:B-----5:R-:W-:Y:S06]  /*121b0*/  HMMA.16816.F32 R64, R8.reuse, R36, RZ ;  /* 0x000000240840723c */ /* 0x060fec00000018ff */
        /* <DEDUP_REMOVED lines=21> */
[C---:B---3--:R-:W-:Y:S06]  /*12310*/  HMMA.16816.F32 R72, R60.reuse, R36, R72 ;  /* 0x000000243c48723c */ /* 0x048fec0000001848 */
[C---:B------:R-:W-:Y:S01]  /*12320*/  HMMA.16816.F32 R68, R60.reuse, R38, R68 ;  /* 0x000000263c44723c */ /* 0x040fe20000001844 */
[----:B------:R-:W3:Y:S05]  /*12330*/  LDSM.16.M88.4 R36, [R184+0x1800] ;  /* 0x00180000b824783b */ /* 0x000eea0000000200 */
[C---:B--2---:R-:W-:Y:S06]  /*12340*/  HMMA.16816.F32 R64, R60.reuse, R12, R64 ;  /* 0x0000000c3c40723c */ /* 0x044fec0000001840 */
[----:B------:R-:W-:Y:S01]  /*12350*/  HMMA.16816.F32 R60, R60, R14, R8 ;  /* 0x0000000e3c3c723c */ /* 0x000fe20000001808 */
[----:B------:R-:W2:Y:S04]  /*12360*/  LDSM.16.M88.4 R12, [R197+0x8000] ;  /* 0x00800000c50c783b */ /* 0x000ea80000000200 */
[----:B------:R-:W2:Y:S01]  /*12370*/  LDSM.16.M88.4 R8, [R197+0x8800] ;  /* 0x00880000c508783b */ /* 0x000ea20000000200 */
        /* <DEDUP_REMOVED lines=12> */
[----:B------:R-:W5:Y:S01]  /*12440*/  LDSM.16.M88.4 R32, [R195+0x3800] ;  /* 0x00380000c320783b */ /* 0x000f620000000200 */
        /* <DEDUP_REMOVED lines=21> */
[----:B------:R-:W-:Y:S05]  /*125a0*/  LDSM.16.M88.4 R36, [R184+0x3000] ;  /* 0x00300000b824783b */ /* 0x000fea0000000200 */
[C---:B-----5:R-:W-:Y:S06]  /*125b0*/  HMMA.16816.F32 R64, R48.reuse, R32, R64 ;  /* 0x000000203040723c */ /* 0x060fec0000001840 */
[----:B------:R-:W-:Y:S01]  /*125c0*/  HMMA.16816.F32 R76, R48, R34, R76 ;  /* 0x00000022304c723c */ /* 0x000fe2000000184c */
[----:B------:R-:W3:Y:S04]  /*125d0*/  LDSM.16.M88.4 R32, [R184+0x2800] ;  /* 0x00280000b820783b */ /* 0x000ee80000000200 */
[----:B------:R-:W-:Y:S01]  /*125e0*/  LDSM.16.M88.4 R48, [R197+0xa000] ;  /* 0x00a00000c530783b */ /* 0x000fe20000000200 */
[C---:B--2---:R-:W-:Y:S06]  /*125f0*/  HMMA.16816.F32 R28, R12.reuse, R8, R28 ;  /* 0x000000080c1c723c */ /* 0x044fec000000181c */
[C---:B------:R-:W-:Y:S01]  /*12600*/  HMMA.16816.F32 R24, R12.reuse, R10, R24 ;  /* 0x0000000a0c18723c */ /* 0x040fe20000001818 */
[----:B------:R-:W2:Y:S05]  /*12610*/  LDSM.16.M88.4 R8, [R184+0x3800] ;  /* 0x00380000b808783b */ /* 0x000eaa0000000200 */
        /* <DEDUP_REMOVED lines=12> */
[C---:B---3--:R-:W-:Y:S06]  /*126e0*/  HMMA.16816.F32 R20, R44.reuse, R32, R20 ;  /* 0x000000202c14723c */ /* 0x048fec0000001814 */
[C---:B------:R-:W-:Y:S01]  /*126f0*/  HMMA.16816.F32 R16, R44.reuse, R34, R16 ;  /* 0x000000222c10723c */ /* 0x040fe20000001810 */
[----:B------:R-:W-:Y:S05]  /*12700*/  LDSM.16.M88.4 R32, [R197+0xb800] ;  /* 0x00b80000c520783b */ /* 0x000fea0000000200 */
[C---:B------:R-:W-:Y:S01]  /*12710*/  HMMA.16816.F32 R84, R44.reuse, R36, R72 ;  /* 0x000000242c54723c */ /* 0x040fe20000001848 */
[----:B------:R-:W3:Y:S05]  /*12720*/  LDSM.16.M88.4 R72, [R195+0x4000] ;  /* 0x00400000c348783b */ /* 0x000eea0000000200 */
[C---:B------:R-:W-:Y:S01]  /*12730*/  HMMA.16816.F32 R68, R44.reuse, R38, R68 ;  /* 0x000000262c44723c */ /* 0x040fe20000001844 */
[----:B------:R-:W3:Y:S05]  /*12740*/  LDSM.16.M88.4 R36, [R195+0x4800] ;  /* 0x00480000c324783b */ /* 0x000eea0000000200 */
[C---:B--2---:R-:W-:Y:S06]  /*12750*/  HMMA.16816.F32 R64, R44.reuse, R8, R64 ;  /* 0x000000082c40723c */ /* 0x044fec0000001840 */
[----:B------:R-:W-:Y:S01]  /*12760*/  HMMA.16816.F32 R76, R44, R10, R76 ;  /* 0x0000000a2c4c723c */ /* 0x000fe2000000184c */
[----:B------:R-:W2:Y:S04]  /*12770*/  LDSM.16.M88.4 R8, [R195+0x5000] ;  /* 0x00500000c308783b */ /* 0x000ea80000000200 */
        /* <DEDUP_REMOVED lines=10> */
[C---:B---3--:R-:W-:Y:S06]  /*12820*/  HMMA.16816.F32 R28, R80.reuse, R72, R28 ;  /* 0x00000048501c723c */ /* 0x048fec000000181c */
[C---:B------:R-:W-:Y:S06]  /*12830*/  HMMA.16816.F32 R24, R80.reuse, R74, R24 ;  /* 0x0000004a5018723c */ /* 0x040fec0000001818 */
[C---:B------:R-:W-:Y:S06]  /*12840*/  HMMA.16816.F32 R20, R80.reuse, R36, R20 ;  /* 0x000000245014723c */ /* 0x040fec0000001814 */
[C---:B------:R-:W-:Y:S01]  /*12850*/  HMMA.16816.F32 R16, R80.reuse, R38, R16 ;  /* 0x000000265010723c */ /* 0x040fe20000001810 */
[----:B------:R-:W-:Y:S05]  /*12860*/  LDSM.16.M88.4 R36, [R193+0x4000] ;  /* 0x00400000c124783b */ /* 0x000fea0000000200 */
[C---:B--2---:R-:W-:Y:S06]  /*12870*/  HMMA.16816.F32 R84, R80.reuse, R8, R84 ;  /* 0x000000085054723c */ /* 0x044fec0000001854 */
[----:B------:R-:W-:Y:S01]  /*12880*/  HMMA.16816.F32 R68, R80, R10, R68 ;  /* 0x0000000a5044723c */ /* 0x000fe20000001844 */
[----:B------:R-:W2:Y:S05]  /*12890*/  LDSM.16.M88.4 R8, [R184+0x4000] ;  /* 0x00400000b808783b */ /* 0x000eaa0000000200 */
[C---:B------:R-:W-:Y:S06]  /*128a0*/  HMMA.16816.F32 R76, R60.reuse, R34, R76 ;  /* 0x000000223c4c723c */ /* 0x040fec000000184c */
[----:B------:R-:W-:Y:S01]  /*128b0*/  HMMA.16816.F32 R64, R60, R32, R64 ;  /* 0x000000203c40723c */ /* 0x000fe20000001840 */
[----:B------:R-:W3:Y:S04]  /*128c0*/  LDSM.16.M88.4 R32, [R191+0xb000] ;  /* 0x00b00000bf20783b */ /* 0x000ee80000000200 */
[----:B------:R-:W4:Y:S01]  /*128d0*/  LDSM.16.M88.4 R60, [R191+0xb800] ;  /* 0x00b80000bf3c783b */ /* 0x000f220000000200 */
[C---:B-1----:R-:W-:Y:S06]  /*128e0*/  HMMA.16816.F32 R28, R40.reuse, R12, R28 ;  /* 0x0000000c281c723c */ /* 0x042fec000000181c */
[----:B------:R-:W-:Y:S01]  /*128f0*/  HMMA.16816.F32 R24, R40, R14, R24 ;  /* 0x0000000e2818723c */ /* 0x000fe20000001818 */
[----:B------:R-:W-:Y:S05]  /*12900*/  LDSM.16.M88.4 R12, [R184+0x5000] ;  /* 0x00500000b80c783b */ /* 0x000fea0000000200 */
[C---:B------:R-:W-:Y:S06]  /*12910*/  HMMA.16816.F32 R76, R80.reuse, R46, R76 ;  /* 0x0000002e504c723c */ /* 0x040fec000000184c */
[----:B------:R-:W-:Y:S01]  /*12920*/  HMMA.16816.F32 R64, R80, R44, R64 ;  /* 0x0000002c5040723c */ /* 0x000fe20000001840 */
[----:B------:R-:W1:Y:S05]  /*12930*/  LDSM.16.M88.4 R44, [R184+0x4800] ;  /* 0x00480000b82c783b */ /* 0x000e6a0000000200 */
[C---:B--2---:R-:W-:Y:S06]  /*12940*/  HMMA.16816.F32 R28, R36.reuse, R8, R28 ;  /* 0x00000008241c723c */ /* 0x044fec000000181c */
[----:B------:R-:W-:Y:S01]  /*12950*/  HMMA.16816.F32 R24, R36, R10, R24 ;  /* 0x0000000a2418723c */ /* 0x000fe20000001818 */
[----:B------:R-:W2:Y:S01]  /*12960*/  LDSM.16.M88.4 R8, [R184+0x5800] ;  /* 0x00580000b808783b */ /* 0x000ea20000000200 */
[----:B------:R-:W-:-:S04]  /*12970*/  DEPBAR.LE SB0, 0x0 ;  /* 0x000080000000791a */ /* 0x000fc80000000000 */
[C---:B------:R-:W-:Y:S06]  /*12980*/  HMMA.16816.F32 R20, R40.reuse, R48, R20 ;  /* 0x000000302814723c */ /* 0x040fec0000001814 */
[C---:B---3--:R-:W-:Y:S06]  /*12990*/  HMMA.16816.F32 R84, R40.reuse, R32, R84 ;  /* 0x000000202854723c */ /* 0x048fec0000001854 */
[----:B----4-:R-:W-:Y:S01]  /*129a0*/  HMMA.16816.F32 R76, R40, R62, R76 ;  /* 0x0000003e284c723c */ /* 0x010fe2000000184c */
[----:B------:R-:W-:Y:S01]  /*129b0*/  VIADD R32, R3, 0xffffffc9 ;  /* 0xffffffc903207836 */ /* 0x000fe20000000000 */
[----:B------:R-:W-:-:S04]  /*129c0*/  FSEL R30, R30, -INF , !P4 ;  /* 0xff8000001e1e7808 */ /* 0x000fc80006000000 */
[C---:B------:R-:W-:Y:S01]  /*129d0*/  HMMA.16816.F32 R16, R40.reuse, R50, R16 ;  /* 0x000000322810723c */ /* 0x040fe20000001810 */
[----:B------:R-:W-:Y:S01]  /*129e0*/  BAR.SYNC.DEFER_BLOCKING 0x0 ;  /* 0x0000000000007b1d */ /* 0x000fe20000010000 */
[-C--:B------:R-:W-:Y:S02]  /*129f0*/  ISETP.GE.AND P0, PT, R32, R57.reuse, PT ;  /* 0x000000392000720c */ /* 0x080fe40003f06270 */
[----:B------:R-:W-:Y:S02]  /*12a00*/  FSEL R32, R28, -INF , !P4 ;  /* 0xff8000001c207808 */ /* 0x000fe40006000000 */
[----:B------:R-:W-:Y:S01]  /*12a10*/  HMMA.16816.F32 R68, R40, R34, R68 ;  /* 0x000000222844723c */ /* 0x000fe20000001844 */
[----:B------:R-:W-:Y:S02]  /*12a20*/  FSEL R28, R31, -INF , !P2 ;  /* 0xff8000001f1c7808 */ /* 0x000fe40005000000 */
[----:B------:R-:W-:Y:S01]  /*12a30*/  ISETP.GE.AND P4, PT, R6, R57, PT ;  /* 0x000000390600720c */ /* 0x000fe20003f86270 */
[----:B------:R-:W-:-:S02]  /*12a40*/  VIADD R6, R3, 0xffffffe0 ;  /* 0xffffffe003067836 */ /* 0x000fc40000000000 */
[----:B------:R-:W-:Y:S01]  /*12a50*/  HMMA.16816.F32 R64, R40, R60, R64 ;  /* 0x0000003c2840723c */ /* 0x000fe20000001840 */
[----:B------:R-:W-:-:S05]  /*12a60*/  VIADD R34, R3, 0xffffffc8 ;  /* 0xffffffc803227836 */ /* 0x000fca0000000000 */
[C---:B-1----:R-:W-:Y:S01]  /*12a70*/  HMMA.16816.F32 R20, R36.reuse, R44, R20 ;  /* 0x0000002c2414723c */ /* 0x042fe20000001814 */
[-C--:B------:R-:W-:Y:S02]  /*12a80*/  ISETP.GE.AND P1, PT, R34, R57.reuse, PT ;  /* 0x000000392200720c */ /* 0x080fe40003f26270 */
[----:B------:R-:W-:Y:S02]  /*12a90*/  FSEL R34, R29, -INF , !P2 ;  /* 0xff8000001d227808 */ /* 0x000fe40005000000 */
[----:B------:R-:W-:Y:S01]  /*12aa0*/  ISETP.GE.AND P2, PT, R0, R57, PT ;  /* 0x000000390000720c */ /* 0x000fe20003f46270 */
[----:B------:R-:W-:Y:S01]  /*12ab0*/  HMMA.16816.F32 R84, R36, R12, R84 ;  /* 0x0000000c2454723c */ /* 0x000fe20000001854 */
[----:B------:R-:W-:Y:S01]  /*12ac0*/  VIADD R0, R3, 0xffffffe1 ;  /* 0xffffffe103007836 */ /* 0x000fe20000000000 */
[----:B------:R-:W-:Y:S02]  /*12ad0*/  FSEL R40, R24, -INF , !P1 ;  /* 0xff80000018287808 */ /* 0x000fe40004800000 */
[----:B------:R-:W-:-:S02]  /*12ae0*/  FSEL R24, R27, -INF , !P0 ;  /* 0xff8000001b187808 */ /* 0x000fc40004000000 */
[C---:B--2---:R-:W-:Y:S01]  /*12af0*/  HMMA.16816.F32 R76, R36.reuse, R10, R76 ;  /* 0x0000000a244c723c */ /* 0x044fe2000000184c */
[----:B------:R-:W-:Y:S02]  /*12b00*/  FSEL R42, R25, -INF , !P0 ;  /* 0xff800000192a7808 */ /* 0x000fe40004000000 */
[-C--:B------:R-:W-:Y:S01]  /*12b10*/  ISETP.GE.AND P0, PT, R0, R57.reuse, PT ;  /* 0x000000390000720c */ /* 0x080fe20003f06270 */
[C---:B------:R-:W-:Y:S01]  /*12b20*/  VIADD R0, R3.reuse, 0xffffffe8 ;  /* 0xffffffe803007836 */ /* 0x040fe20000000000 */
[----:B------:R-:W-:Y:S01]  /*12b30*/  FSEL R26, R26, -INF , !P1 ;  /* 0xff8000001a1a7808 */ /* 0x000fe20004800000 */
[----:B------:R-:W-:Y:S01]  /*12b40*/  HMMA.16816.F32 R16, R36, R46, R16 ;  /* 0x0000002e2410723c */ /* 0x000fe20000001810 */
[C---:B------:R-:W-:Y:S01]  /*12b50*/  VIADD R10, R3.reuse, 0xfffffff9 ;  /* 0xfffffff9030a7836 */ /* 0x040fe20000000000 */
[----:B------:R-:W-:Y:S01]  /*12b60*/  ISETP.GE.AND P1, PT, R6, R57, PT ;  /* 0x000000390600720c */ /* 0x000fe20003f26270 */
[----:B------:R-:W-:-:S03]  /*12b70*/  VIADD R6, R3, 0xffffffe9 ;  /* 0xffffffe903067836 */ /* 0x000fc60000000000 */
[C---:B------:R-:W-:Y:S01]  /*12b80*/  HMMA.16816.F32 R68, R36.reuse, R14, R68 ;  /* 0x0000000e2444723c */ /* 0x040fe20000001844 */
[----:B------:R-:W-:Y:S02]  /*12b90*/  FSEL R22, R22, -INF , !P6 ;  /* 0xff80000016167808 */ /* 0x000fe40007000000 */
[----:B------:R-:W-:Y:S02]  /*12ba0*/  FSEL R20, R20, -INF , !P6 ;  /* 0xff80000014147808 */ /* 0x000fe40007000000 */
[-C--:B------:R-:W-:Y:S01]  /*12bb0*/  ISETP.GE.AND P6, PT, R0, R57.reuse, PT ;  /* 0x000000390000720c */ /* 0x080fe20003fc6270 */
[----:B------:R-:W-:Y:S01]  /*12bc0*/  HMMA.16816.F32 R64, R36, R8, R64 ;  /* 0x000000082440723c */ /* 0x000fe20000001840 */
[----:B------:R-:W-:Y:S01]  /*12bd0*/  FSEL R212, R87, -INF , !P0 ;  /* 0xff80000057d47808 */ /* 0x000fe20004000000 */
[----:B------:R-:W-:Y:S01]  /*12be0*/  VIADD R14, R3, 0xfffffff1 ;  /* 0xfffffff1030e7836 */ /* 0x000fe20000000000 */
[----:B------:R-:W-:Y:S02]  /*12bf0*/  FSEL R216, R85, -INF , !P0 ;  /* 0xff80000055d87808 */ /* 0x000fe40004000000 */
[----:B------:R-:W-:-:S02]  /*12c00*/  ISETP.GE.AND P0, PT, R10, R57, PT ;  /* 0x000000390a00720c */ /* 0x000fc40003f06270 */
[----:B------:R-:W-:Y:S02]  /*12c10*/  FSEL R12, R23, -INF , !P5 ;  /* 0xff800000170c7808 */ /* 0x000fe40006800000 */
[----:B------:R-:W-:Y:S02]  /*12c20*/  FSEL R0, R21, -INF , !P5 ;  /* 0xff80000015007808 */ /* 0x000fe40006800000 */
[----:B------:R-:W-:Y:S01]  /*12c30*/  ISETP.GE.AND P5, PT, R6, R57, PT ;  /* 0x000000390600720c */ /* 0x000fe20003fa6270 */
[----:B------:R-:W-:Y:S01]  /*12c40*/  VIADD R6, R3, 0xfffffff0 ;  /* 0xfffffff003067836 */ /* 0x000fe20000000000 */
[----:B------:R-:W-:Y:S02]  /*12c50*/  FSEL R158, R79, -INF , !P0 ;  /* 0xff8000004f9e7808 */ /* 0x000fe40004000000 */
[----:B------:R-:W-:Y:S02]  /*12c60*/  FSEL R169, R77, -INF , !P0 ;  /* 0xff8000004da97808 */ /* 0x000fe40004000000 */
[----:B------:R-:W-:-:S02]  /*12c70*/  ISETP.GE.AND P0, PT, R133, 0x2, PT ;  /* 0x000000028500780c */ /* 0x000fc40003f06270 */
[----:B------:R-:W-:Y:S02]  /*12c80*/  FSEL R18, R18, -INF , !P4 ;  /* 0xff80000012127808 */ /* 0x000fe40006000000 */
[----:B------:R-:W-:Y:S02]  /*12c90*/  FSEL R16, R16, -INF , !P4 ;  /* 0xff80000010107808 */ /* 0x000fe40006000000 */
[-C--:B------:R-:W-:Y:S02]  /*12ca0*/  ISETP.GE.AND P4, PT, R6, R57.reuse, PT ;  /* 0x000000390600720c */ /* 0x080fe40003f86270 */
[----:B------:R-:W-:Y:S02]  /*12cb0*/  FSEL R6, R19, -INF , !P2 ;  /* 0xff80000013067808 */ /* 0x000fe40005000000 */
[----:B------:R-:W-:Y:S02]  /*12cc0*/  FSEL R8, R17, -INF , !P2 ;  /* 0xff80000011087808 */ /* 0x000fe40005000000 */
[----:B------:R-:W-:Y:S01]  /*12cd0*/  ISETP.GE.AND P2, PT, R14, R57, PT ;  /* 0x000000390e00720c */ /* 0x000fe20003f46270 */
[----:B------:R-:W-:Y:S01]  /*12ce0*/  VIADD R14, R3, 0xfffffff8 ;  /* 0xfffffff8030e7836 */ /* 0x000fe20000000000 */
[----:B------:R-:W-:-:S02]  /*12cf0*/  FSEL R160, R86, -INF , !P1 ;  /* 0xff80000056a07808 */ /* 0x000fc40004800000 */
[----:B------:R-:W-:Y:S02]  /*12d00*/  FSEL R154, R84, -INF , !P1 ;  /* 0xff800000549a7808 */ /* 0x000fe40004800000 */
        /* <DEDUP_REMOVED lines=14> */
[C---:B------:R-:W-:Y:S01]  /*12df0*/  VIADD R36, R4.reuse, 0xffffffc0 ;  /* 0xffffffc004247836 */ /* 0x040fe20000000000 */
[----:B------:R-:W-:Y:S01]  /*12e00*/  IABS R13, R4 ;  /* 0x00000004000d7213 */ /* 0x000fe20000000000 */
[----:B------:R-:W-:Y:S01]  /*12e10*/  ULDC.64 UR10, c[0x0][0x248] ;  /* 0x00009200000a7ab9 */ /* 0x000fe20000000a00 */
[----:B------:R-:W-:Y:S02]  /*12e20*/  ULDC.64 UR8, c[0x0][0x230] ;  /* 0x00008c0000087ab9 */ /* 0x000fe40000000a00 */
[----:B------:R-:W-:Y:S02]  /*12e30*/  IABS R11, R36 ;  /* 0x00000024000b7213 */ /* 0x000fe40000000000 */
[-C--:B-1----:R-:W-:Y:S02]  /*12e40*/  IABS R3, R9.reuse ;  /* 0x0000000900037213 */ /* 0x082fe40000000000 */
[----:B------:R-:W-:-:S02]  /*12e50*/  LOP3.LUT R4, R4, R9, RZ, 0x3c, !PT ;  /* 0x0000000904047212 */ /* 0x000fc400078e3cff */
[----:B------:R-:W1:Y:S01]  /*12e60*/  I2F.RP R17, R3 ;  /* 0x0000000300117306 */ /* 0x000e620000209400 */
[----:B------:R-:W-:Y:S02]  /*12e70*/  LOP3.LUT R36, R36, R9, RZ, 0x3c, !PT ;  /* 0x0000000924247212 */ /* 0x000fe400078e3cff */
[----:B------:R-:W-:-:S05]  /*12e80*/  ISETP.GE.AND P4, PT, R4, RZ, PT ;  /* 0x000000ff0400720c */ /* 0x000fca0003f86270 */
        /* <DEDUP_REMOVED lines=21> */
[----:B------:R-:W-:-:S02]  /*12fe0*/  @!P2 IADD3 R15, R15, 0x1, RZ ;  /* 0x000000010f0fa810 */ /* 0x000fc40007ffe0ff */
[----:B------:R-:W-:Y:S02]  /*12ff0*/  ISETP.NE.AND P2, PT, R9, RZ, PT ;  /* 0x000000ff0900720c */ /* 0x000fe40003f45270 */
        /* <DEDUP_REMOVED lines=16> */
[----:B------:R-:W-:-:S04]  /*13100*/  IMAD R10, R9, UR11, R10 ;  /* 0x0000000b090a7c24 */ /* 0x000fc8000f8e020a */
[----:B------:R-:W-:Y:S01]  /*13110*/  IMAD.IADD R15, R15, 0x1, R10 ;  /* 0x000000010f0f7824 */ /* 0x000fe200078e020a */
[----:B--2---:R-:W-:-:S04]  /*13120*/  IADD3 R4, -R11, R4, RZ ;  /* 0x000000040b047210 */ /* 0x004fc80007ffe1ff */
[----:B------:R-:W-:Y:S01]  /*13130*/  SHF.R.S32.HI R3, RZ, 0x1f, R4 ;  /* 0x0000001fff037819 */ /* 0x000fe20000011404 */
[----:B------:R-:W-:-:S04]  /*13140*/  IMAD.WIDE.U32 R14, R4, UR8, R14 ;  /* 0x00000008040e7c25 */ /* 0x000fc8000f8e000e */
[----:B------:R-:W-:Y:S02]  /*13150*/  IMAD R3, R3, UR8, RZ ;  /* 0x0000000803037c24 */ /* 0x000fe4000f8e02ff */
[----:B------:R-:W-:Y:S02]  /*13160*/  IMAD.MOV.U32 R9, RZ, RZ, R14 ;  /* 0x000000ffff097224 */ /* 0x000fe400078e000e */
[----:B------:R-:W-:-:S05]  /*13170*/  IMAD R3, R4, UR9, R3 ;  /* 0x0000000904037c24 */ /* 0x000fca000f8e0203 */
[----:B------:R-:W-:Y:S01]  /*13180*/  IADD3 R3, R15, R3, RZ ;  /* 0x000000030f037210 */ /* 0x000fe20007ffe0ff */
[----:B------:R-:W-:Y:S06]  /*13190*/  BRA `(.L_x_3688) ;  /* 0x0000000000107947 */ /* 0x000fec0003800000 */
.L_x_3687:
[----:B------:R-:W-:Y:S02]  /*131a0*/  ULDC UR10, c[0x0][0x248] ;  /* 0x00009200000a7ab9 */ /* 0x000fe40000000800 */
[----:B------:R-:W-:-:S06]  /*131b0*/  USHF.L.U32 UR5, UR10, 0x6, URZ ;  /* 0x000000060a057899 */ /* 0x000fcc000800063f */
[----:B------:R-:W-:-:S04]  /*131c0*/  IADD3 R9, RZ, -UR5, RZ ;  /* 0x80000005ff097c10 */ /* 0x000fc8000fffe0ff */
[----:B------:R-:W-:-:S07]  /*131d0*/  SHF.R.S32.HI R3, RZ, 0x1f, R9 ;  /* 0x0000001fff037819 */ /* 0x000fce0000011409 */
.L_x_3688:
[----:B------:R-:W-:Y:S01]  /*131e0*/  IADD3 R54, P2, P1, R134, R9, R54 ;  /* 0x0000000986367210 */ /* 0x000fe2000795e036 */
[----:B------:R-:W-:Y:S01]  /*131f0*/  ULDC.64 UR8, c[0x0][0x218] ;  /* 0x0000860000087ab9 */ /* 0x000fe20000000a00 */
[C---:B------:R-:W-:Y:S01]  /*13200*/  LEA R200, P5, R9.reuse, R200, 0x1 ;  /* 0x000000c809c87211 */ /* 0x040fe200078a08ff */
[----:B------:R-:W-:Y:S01]  /*13210*/  USHF.L.U32 UR11, UR10, 0x5, URZ ;  /* 0x000000050a0b7899 */ /* 0x000fe2000800063f */
[C---:B------:R-:W-:Y:S01]  /*13220*/  IADD3 R134, P4, R9.reuse, R134, RZ ;  /* 0x0000008609867210 */ /* 0x040fe20007f9e0ff */
[----:B------:R-:W-:Y:S01]  /*13230*/  ULDC UR5, c[0x0][0x24c] ;  /* 0x0000930000057ab9 */ /* 0x000fe20000000800 */
[----:B------:R-:W-:Y:S01]  /*13240*/  LEA.HI.X R199, R9, R199, R3, 0x1, P5 ;  /* 0x000000c709c77211 */ /* 0x000fe200028f0c03 */
[----:B------:R-:W-:Y:S01]  /*13250*/  USHF.L.U64.HI UR5, UR10, 0x5, UR5 ;  /* 0x000000050a057899 */ /* 0x000fe20008010205 */
[----:B------:R-:W-:Y:S01]  /*13260*/  IADD3.X R53, R52, R3, R53, P2, P1 ;  /* 0x0000000334357210 */ /* 0x000fe200017e2435 */
[----:B------:R-:W-:Y:S01]  /*13270*/  IMAD.X R3, R3, 0x1, R52, P4 ;  /* 0x0000000103037824 */ /* 0x000fe200020e0634 */
[----:B------:R-:W-:Y:S01]  /*13280*/  LEA R14, P2, R134, UR8, 0x1 ;  /* 0x00000008860e7c11 */ /* 0x000fe2000f8408ff */
[----:B------:R-:W-:Y:S01]  /*13290*/  IMAD.MOV.U32 R201, RZ, RZ, R199 ;  /* 0x000000ffffc97224 */ /* 0x000fe200078e00c7 */
[----:B------:R-:W-:-:S02]  /*132a0*/  LEA R10, P1, R54, UR8, 0x1 ;  /* 0x00000008360a7c11 */ /* 0x000fc4000f8208ff */
[----:B------:R-:W-:Y:S02]  /*132b0*/  LEA.HI.X R15, R134, UR9, R3, 0x1, P2 ;  /* 0x00000009860f7c11 */ /* 0x000fe400090f0c03 */
[----:B------:R-:W-:Y:S01]  /*132c0*/  IADD3 R36, P2, R200, UR11, RZ ;  /* 0x0000000bc8247c10 */ /* 0x000fe2000ff5e0ff */
[----:B------:R-:W-:Y:S01]  /*132d0*/  @!PT LDS RZ, [RZ] ;  /* 0x00000000fffff984 */ /* 0x000fe20000000800 */
[----:B------:R-:W-:Y:S01]  /*132e0*/  @!PT LDS RZ, [RZ] ;  /* 0x00000000fffff984 */ /* 0x000fe20000000800 */
[----:B------:R-:W-:Y:S01]  /*132f0*/  @!PT LDS RZ, [RZ] ;  /* 0x00000000fffff984 */ /* 0x000fe20000000800 */
[----:B------:R1:W-:Y:S01]  /*13300*/  LDGSTS.E.BYPASS.LTC128B.128 [R211+0x6000], desc[UR6][R200.64] ;  /* 0x06000000c8d37fae */ /* 0x0003e2000b901d46 */
[----:B------:R-:W-:Y:S02]  /*13310*/  LEA.HI.X R11, R54, UR9, R53, 0x1, P1 ;  /* 0x00000009360b7c11 */ /* 0x000fe400088f0c35 */
[----:B------:R-:W-:Y:S01]  /*13320*/  IADD3.X R37, R199, UR5, RZ, P2, !PT ;  /* 0x00000005c7257c10 */ /* 0x000fe200097fe4ff */
[----:B------:R1:W-:Y:S01]  /*13330*/  LDGSTS.E.BYPASS.LTC128B.128 [R211+0x8000], desc[UR6][R14.64+0x80] ;  /* 0x080000800ed37fae */ /* 0x0003e2000b901d46 */
[----:B------:R-:W-:Y:S02]  /*13340*/  IADD3 R44, P2, R36, UR11, RZ ;  /* 0x0000000b242c7c10 */ /* 0x000fe4000ff5e0ff */
[----:B------:R-:W-:Y:S01]  /*13350*/  IADD3 R38, P1, R10, UR11, RZ ;  /* 0x0000000b0a267c10 */ /* 0x000fe2000ff3e0ff */
[----:B------:R1:W-:Y:S01]  /*13360*/  LDGSTS.E.BYPASS.LTC128B.128 [R211+0xa000], desc[UR6][R14.64+0x100] ;  /* 0x0a0001000ed37fae */ /* 0x0003e2000b901d46 */
[----:B------:R-:W-:-:S02]  /*13370*/  IADD3.X R45, R37, UR5, RZ, P2, !PT ;  /* 0x00000005252d7c10 */ /* 0x000fc400097fe4ff */
[----:B------:R-:W-:Y:S01]  /*13380*/  IADD3.X R39, R11, UR5, RZ, P1, !PT ;  /* 0x000000050b277c10 */ /* 0x000fe20008ffe4ff */
[----:B------:R1:W-:Y:S01]  /*13390*/  LDGSTS.E.BYPASS.LTC128B.128 [R211+0x6800], desc[UR6][R36.64] ;  /* 0x0680000024d37fae */ /* 0x0003e2000b901d46 */
[----:B------:R-:W-:Y:S02]  /*133a0*/  IADD3 R46, P2, R44, UR11, RZ ;  /* 0x0000000b2c2e7c10 */ /* 0x000fe4000ff5e0ff */
[----:B------:R-:W-:Y:S01]  /*133b0*/  IADD3 R48, P1, R38, UR11, RZ ;  /* 0x0000000b26307c10 */ /* 0x000fe2000ff3e0ff */
[----:B------:R1:W-:Y:S01]  /*133c0*/  LDGSTS.E.BYPASS.LTC128B.128 [R211+0x8800], desc[UR6][R10.64+0x80] ;  /* 0x088000800ad37fae */ /* 0x0003e2000b901d46 */
[----:B------:R-:W-:Y:S02]  /*133d0*/  IADD3.X R47, R45, UR5, RZ, P2, !PT ;  /* 0x000000052d2f7c10 */ /* 0x000fe400097fe4ff */
[----:B------:R-:W-:Y:S01]  /*133e0*/  IADD3.X R49, R39, UR5, RZ, P1, !PT ;  /* 0x0000000527317c10 */ /* 0x000fe20008ffe4ff */
        /* <DEDUP_REMOVED lines=8> */
.L_x_3686:
        /* <DEDUP_REMOVED lines=31> */
[----:B------:R-:W-:Y:S01]  /*13660*/  IADD3 R192, R59, R2, RZ ;  /* 0x000000023bc07210 */ /* 0x000fe20007ffe0ff */
[----:B------:R-:W1:Y:S03]  /*13670*/  SHFL.BFLY PT, R9, R10, 0x2, 0x1f ;  /* 0x0c401f000a097f89 */ /* 0x000e6600000e0000 */
[----:B------:R-:W-:Y:S01]  /*13680*/  LEA R192, R192, UR4, 0x1 ;  /* 0x00000004c0c07c11 */ /* 0x000fe2000f8e08ff */
[----:B------:R-:W2:Y:S03]  /*13690*/  SHFL.BFLY PT, R4, R11, 0x2, 0x1f ;  /* 0x0c401f000b047f89 */ /* 0x000ea600000e0000 */
[-C--:B------:R-:W-:Y:S01]  /*136a0*/  LEA R190, R7, R192.reuse, 0x1 ;  /* 0x000000c007be7211 */ /* 0x080fe200078e08ff */
[----:B------:R-:W-:Y:S01]  /*136b0*/  LDSM.16.MT88.4 R68, [R192+0xe000] ;  /* 0x00e00000c044783b */ /* 0x000fe20000004200 */
[----:B------:R-:W-:-:S02]  /*136c0*/  LEA R189, R5, R192, 0x1 ;  /* 0x000000c005bd7211 */ /* 0x000fc400078e08ff */
[----:B------:R-:W-:Y:S01]  /*136d0*/  LEA R188, R5, R190, 0x1 ;  /* 0x000000be05bc7211 */ /* 0x000fe200078e08ff */
        /* <DEDUP_REMOVED lines=34> */
[----:B------:R-:W-:Y:S01]  /*13900*/  FFMA.FTZ R134, R12, UR5, -R165 ;  /* 0x000000050c867c23 */ /* 0x000fe200080108a5 */
[----:B------:R-:W-:Y:S01]  /*13910*/  LDSM.16.MT88.4 R8, [R192+0xe800] ;  /* 0x00e80000c008783b */ /* 0x000fe20000004200 */
[--C-:B------:R-:W-:Y:S01]  /*13920*/  FFMA.FTZ R149, R20, UR5, -R171.reuse ;  /* 0x0000000514957c23 */ /* 0x100fe200080108ab */
[----:B------:R-:W-:Y:S01]  /*13930*/  FFMA.FTZ R145, R16, UR5, -R171 ;  /* 0x0000000510917c23 */ /* 0x000fe200080108ab */
[--C-:B------:R-:W-:Y:S01]  /*13940*/  FFMA.FTZ R147, R22, UR5, -R165.reuse ;  /* 0x0000000516937c23 */ /* 0x100fe200080108a5 */
[----:B------:R-:W1:Y:S01]  /*13950*/  LDSM.16.MT88.4 R12, [R190+0xc800] ;  /* 0x00c80000be0c783b */ /* 0x000e620000004200 */
[----:B------:R-:W2:Y:S01]  /*13960*/  MUFU.EX2 R150, R150 ;  /* 0x0000009600967308 */ /* 0x000ea20000000800 */
[--C-:B------:R-:W-:Y:S01]  /*13970*/  FFMA.FTZ R135, R18, UR5, -R165.reuse ;  /* 0x0000000512877c23 */ /* 0x100fe200080108a5 */
[----:B------:R-:W-:Y:S01]  /*13980*/  FFMA.FTZ R2, R6, UR5, -R165 ;  /* 0x0000000506027c23 */ /* 0x000fe200080108a5 */
[----:B------:R-:W4:Y:S01]  /*13990*/  LDSM.16.MT88.4 R20, [R189+0xe800] ;  /* 0x00e80000bd14783b */ /* 0x000f220000004200 */
[--C-:B------:R-:W-:Y:S01]  /*139a0*/  FFMA.FTZ R154, R154, UR5, -R171.reuse ;  /* 0x000000059a9a7c23 */ /* 0x100fe200080108ab */
[--C-:B------:R-:W-:Y:S01]  /*139b0*/  FFMA.FTZ R159, R216, UR5, -R171.reuse ;  /* 0x00000005d89f7c23 */ /* 0x100fe200080108ab */
[--C-:B------:R-:W-:Y:S01]  /*139c0*/  FFMA.FTZ R156, R156, UR5, -R171.reuse ;  /* 0x000000059c9c7c23 */ /* 0x100fe200080108ab */
[----:B------:R-:W5:Y:S01]  /*139d0*/  LDSM.16.MT88.4 R16, [R188+0xe800] ;  /* 0x00e80000bc10783b */ /* 0x000f620000004200 */
[----:B------:R-:W-:Y:S01]  /*139e0*/  MUFU.EX2 R151, R151 ;  /* 0x0000009700977308 */ /* 0x000fe20000000800 */
[----:B------:R-:W-:Y:S01]  /*139f0*/  FFMA.FTZ R161, R214, UR5, -R171 ;  /* 0x00000005d6a17c23 */ /* 0x000fe200080108ab */
[--C-:B------:R-:W-:Y:S01]  /*13a00*/  FFMA.FTZ R160, R160, UR5, -R165.reuse ;  /* 0x00000005a0a07c23 */ /* 0x100fe200080108a5 */
[----:B------:R-:W-:Y:S01]  /*13a10*/  LDSM.16.MT88.4 R32, [R189+0xc800] ;  /* 0x00c80000bd20783b */ /* 0x000fe20000004200 */
[--C-:B------:R-:W-:Y:S01]  /*13a20*/  FFMA.FTZ R163, R212, UR5, -R165.reuse ;  /* 0x00000005d4a37c23 */ /* 0x100fe200080108a5 */
[--C-:B------:R-:W-:Y:S01]  /*13a30*/  FFMA.FTZ R166, R166, UR5, -R165.reuse ;  /* 0x00000005a6a67c23 */ /* 0x100fe200080108a5 */
[----:B------:R-:W-:Y:S01]  /*13a40*/  FFMA.FTZ R167, R210, UR5, -R165 ;  /* 0x00000005d2a77c23 */ /* 0x000fe200080108a5 */
[----:B------:R-:W-:Y:S01]  /*13a50*/  LDSM.16.MT88.4 R136, [R192+0xc800] ;  /* 0x00c80000c088783b */ /* 0x000fe20000004200 */
[----:B------:R-:W3:Y:S01]  /*13a60*/  MUFU.EX2 R146, R146 ;  /* 0x0000009200927308 */ /* 0x000ee20000000800 */
[----:B--2---:R-:W-:Y:S01]  /*13a70*/  F2FP.F16.F32.PACK_AB R116, R150, R155 ;  /* 0x0000009b9674723e */ /* 0x004fe200000000ff */
        /* <DEDUP_REMOVED lines=11> */
[----:B------:R-:W-:-:S03]  /*13b30*/  FADD.FTZ R150, R155, R150 ;  /* 0x000000969b967221 */ /* 0x000fc60000010000 */
[----:B------:R-:W2:Y:S01]  /*13b40*/  MUFU.EX2 R157, R157 ;  /* 0x0000009d009d7308 */ /* 0x000ea20000000800 */
[----:B---3--:R-:W-:Y:S01]  /*13b50*/  F2FP.F16.F32.PACK_AB R118, R146, R151 ;  /* 0x000000979276723e */ /* 0x008fe200000000ff */
[----:B------:R-:W-:-:S04]  /*13b60*/  FADD.FTZ R151, R151, R150 ;  /* 0x0000009697977221 */ /* 0x000fc80000010000 */
[----:B------:R-:W-:Y:S02]  /*13b70*/  FADD.FTZ R146, R146, R151 ;  /* 0x0000009792927221 */ /* 0x000fe40000010000 */
        /* <DEDUP_REMOVED lines=45> */
[C---:B------:R-:W-:Y:S05]  /*13e50*/  HMMA.16816.F32 R64, R4.reuse, R8, R64 ;  /* 0x000000080440723c */ /* 0x040fea0000001840 */
[----:B------:R-:W-:Y:S01]  /*13e60*/  MUFU.EX2 R160, R160 ;  /* 0x000000a000a07308 */ /* 0x000fe20000000800 */
[----:B------:R-:W-:Y:S01]  /*13e70*/  HMMA.16816.F32 R68, R4, R10, R68 ;  /* 0x0000000a0444723c */ /* 0x000fe20000001844 */
[----:B------:R-:W3:Y:S05]  /*13e80*/  LDSM.16.MT88.4 R8, [R190+0x10800] ;  /* 0x01080000be08783b */ /* 0x000eea0000004200 */
        /* <DEDUP_REMOVED lines=76> */
[C---:B-----5:R-:W-:Y:S06]  /*14350*/  HMMA.16816.F32 R96, R4.reuse, R16, R96 ;  /* 0x000000100460723c */ /* 0x060fec0000001860 */
        /* <DEDUP_REMOVED lines=67> */
[----:B------:R-:W-:Y:S01]  /*14790*/  ULDC.64 UR4, c[0x0][0x250] ;  /* 0x0000940000047ab9 */ /* 0x000fe20000000a00 */
[----:B------:R-:W-:Y:S01]  /*147a0*/  ULDC UR8, c[0x0][0x250] ;  /* 0x0000940000087ab9 */ /* 0x000fe20000000800 */
[----:B------:R-:W-:Y:S01]  /*147b0*/  USHF.L.U64.HI UR12, UR4, 0x5, UR5 ;  /* 0x00000005040c7899 */ /* 0x000fe20008010205 */
[----:B------:R-:W-:Y:S01]  /*147c0*/  IADD3 R213, R133, -0x2, RZ ;  /* 0xfffffffe85d57810 */ /* 0x000fe20007ffe0ff */
[----:B------:R-:W-:Y:S01]  /*147d0*/  USHF.L.U32 UR13, UR4, 0x5, URZ ;  /* 0x00000005040d7899 */ /* 0x000fe2000800063f */
[----:B------:R-:W-:Y:S01]  /*147e0*/  MOV R0, R3 ;  /* 0x0000000300007202 */ /* 0x000fe20000000f00 */
[----:B------:R-:W-:Y:S01]  /*147f0*/  ULEA UR4, -UR8, URZ, 0x6 ;  /* 0x0000003f08047291 */ /* 0x000fe2000f8e313f */
[----:B------:R-:W-:Y:S01]  /*14800*/  IMAD.MOV.U32 R133, RZ, RZ, R132 ;  /* 0x000000ffff857224 */ /* 0x000fe200078e0084 */
[----:B------:R-:W-:Y:S01]  /*14810*/  ULDC UR11, c[0x0][0x248] ;  /* 0x00009200000b7ab9 */ /* 0x000fe20000000800 */
[----:B------:R-:W-:Y:S01]  /*14820*/  ULDC UR8, c[0x0][0x24c] ;  /* 0x0000930000087ab9 */ /* 0x000fe20000000800 */
[----:B------:R-:W-:-:S02]  /*14830*/  USHF.R.S32.HI UR9, URZ, 0x1f, UR4 ;  /* 0x0000001f3f097899 */ /* 0x000fc40008011404 */
[----:B------:R-:W-:Y:S01]  /*14840*/  MOV R212, UR4 ;  /* 0x0000000400d47c02 */ /* 0x000fe20008000f00 */
[----:B------:R-:W-:Y:S02]  /*14850*/  USHF.L.U64.HI UR8, UR11, 0x5, UR8 ;  /* 0x000000050b087899 */ /* 0x000fe40008010208 */
[----:B------:R-:W-:Y:S01]  /*14860*/  USHF.L.U32 UR5, UR11, 0x5, URZ ;  /* 0x000000050b057899 */ /* 0x000fe2000800063f */
[----:B------:R-:W-:Y:S01]  /*14870*/  IMAD.U32 R210, RZ, RZ, UR9 ;  /* 0x00000009ffd27e24 */ /* 0x000fe2000f8e00ff */
[----:B------:R-:W-:-:S10]  /*14880*/  ULDC UR4, c[0x0][0x2ec] ;  /* 0x0000bb0000047ab9 */ /* 0x000fd40000000800 */
.L_x_3693:
        /* <DEDUP_REMOVED lines=66> */
.L_x_3690:
        /* <DEDUP_REMOVED lines=8> */
[----:B------:R-:W-:Y:S01]  /*14d30*/  IADD3 R4, P0, R6, UR13, RZ ;  /* 0x0000000d06047c10 */ /* 0x000fe2000ff1e0ff */
[----:B------:R-:W-:Y:S03]  /*14d40*/  LDGSTS.E.BYPASS.LTC128B.128 [R211+0xe000], desc[UR6][R202.64+0x80] ;  /* 0x0e000080cad37fae */ /* 0x000fe6000b901d46 */
[----:B------:R-:W-:Y:S01]  /*14d50*/  IADD3.X R5, R7, UR12, RZ, P0, !PT ;  /* 0x0000000c07057c10 */ /* 0x000fe200087fe4ff */
[----:B------:R-:W-:Y:S01]  /*14d60*/  LDGSTS.E.BYPASS.LTC128B.128 [R211+0x10000], desc[UR6][R202.64+0x100] ;  /* 0x10000100cad37fae */ /* 0x000fe2000b901d46 */
[----:B------:R-:W-:Y:S03]  /*14d70*/  IADD3 R2, P0, R4, UR13, RZ ;  /* 0x0000000d04027c10 */ /* 0x000fe6000ff1e0ff */
[----:B------:R-:W-:Y:S01]  /*14d80*/  LDGSTS.E.BYPASS.LTC128B.128 [R211+0xc800], desc[UR6][R6.64] ;  /* 0x0c80000006d37fae */ /* 0x000fe2000b901d46 */
[----:B------:R-:W-:Y:S02]  /*14d90*/  IADD3.X R3, R5, UR12, RZ, P0, !PT ;  /* 0x0000000c05037c10 */ /* 0x000fe400087fe4ff */
[----:B------:R-:W-:Y:S01]  /*14da0*/  ISETP.GE.AND P0, PT, R213, 0x1, PT ;  /* 0x00000001d500780c */ /* 0x000fe20003f06270 */
[----:B------:R-:W-:Y:S04]  /*14db0*/  LDGSTS.E.BYPASS.LTC128B.128 [R211+0xe800], desc[UR6][R6.64+0x80] ;  /* 0x0e80008006d37fae */ /* 0x000fe8000b901d46 */
[----:B------:R-:W-:Y:S04]  /*14dc0*/  LDGSTS.E.BYPASS.LTC128B.128 [R211+0x10800], desc[UR6][R6.64+0x100] ;  /* 0x1080010006d37fae */ /* 0x000fe8000b901d46 */
[----:B------:R-:W-:Y:S04]  /*14dd0*/  LDGSTS.E.BYPASS.LTC128B.128 [R211+0xd000], desc[UR6][R4.64] ;  /* 0x0d00000004d37fae */ /* 0x000fe8000b901d46 */
[----:B------:R-:W-:Y:S04]  /*14de0*/  LDGSTS.E.BYPASS.LTC128B.128 [R211+0xf000], desc[UR6][R4.64+0x80] ;  /* 0x0f00008004d37fae */ /* 0x000fe8000b901d46 */
[----:B------:R1:W-:Y:S04]  /*14df0*/  LDGSTS.E.BYPASS.LTC128B.128 [R211+0x11000], desc[UR6][R4.64+0x100] ;  /* 0x1100010004d37fae */ /* 0x0003e8000b901d46 */
[----:B------:R2:W-:Y:S04]  /*14e00*/  LDGSTS.E.BYPASS.LTC128B.128 [R211+0xd800], desc[UR6][R2.64] ;  /* 0x0d80000002d37fae */ /* 0x0005e8000b901d46 */
[----:B------:R2:W-:Y:S04]  /*14e10*/  LDGSTS.E.BYPASS.LTC128B.128 [R211+0xf800], desc[UR6][R2.64+0x80] ;  /* 0x0f80008002d37fae */ /* 0x0005e8000b901d46 */
[----:B------:R2:W-:Y:S04]  /*14e20*/  LDGSTS.E.BYPASS.LTC128B.128 [R211+0x11800], desc[UR6][R2.64+0x100] ;  /* 0x1180010002d37fae */ /* 0x0005e8000b901d46 */
[----:B------:R-:W-:Y:S04]  /*14e30*/  LDSM.16.M88.4 R32, [R198] ;  /* 0x00000000c620783b */ /* 0x000fe80000000200 */
[----:B------:R-:W1:Y:S04]  /*14e40*/  LDSM.16.M88.4 R8, [R197+0x6000] ;  /* 0x00600000c508783b */ /* 0x000e680000000200 */
[----:B------:R-:W3:Y:S04]  /*14e50*/  LDSM.16.M88.4 R16, [R197+0x6800] ;  /* 0x00680000c510783b */ /* 0x000ee80000000200 */
[----:B------:R-:W4:Y:S04]  /*14e60*/  LDSM.16.M88.4 R24, [R197+0x7000] ;  /* 0x00700000c518783b */ /* 0x000f280000000200 */
[----:B------:R-:W5:Y:S04]  /*14e70*/  LDSM.16.M88.4 R136, [R197+0x7800] ;  /* 0x00780000c588783b */ /* 0x000f680000000200 */
[----:B------:R-:W0:Y:S04]  /*14e80*/  LDGDEPBAR ;  /* 0x00000000000079af */ /* 0x000e280000000000 */
[----:B------:R-:W-:Y:S04]  /*14e90*/  LDSM.16.M88.4 R140, [R196] ;  /* 0x00000000c48c783b */ /* 0x000fe80000000200 */
[----:B------:R-:W2:Y:S04]  /*14ea0*/  LDSM.16.M88.4 R144, [R195] ;  /* 0x00000000c390783b */ /* 0x000ea80000000200 */
[----:B------:R-:W2:Y:S04]  /*14eb0*/  LDSM.16.M88.4 R148, [R187] ;  /* 0x00000000bb94783b */ /* 0x000ea80000000200 */
[----:B------:R-:W2:Y:S04]  /*14ec0*/  LDSM.16.M88.4 R152, [R186] ;  /* 0x00000000ba98783b */ /* 0x000ea80000000200 */
[----:B------:R-:W2:Y:S01]  /*14ed0*/  LDSM.16.M88.4 R156, [R185] ;  /* 0x00000000b99c783b */ /* 0x000ea20000000200 */
        /* <DEDUP_REMOVED lines=15> */
[----:B------:R-:W-:Y:S05]  /*14fd0*/  LDSM.16.M88.4 R144, [R193] ;  /* 0x00000000c190783b */ /* 0x000fea0000000200 */
[C---:B------:R-:W-:Y:S06]  /*14fe0*/  HMMA.16816.F32 R12, R140.reuse, R148, R12 ;  /* 0x000000948c0c723c */ /* 0x040fec000000180c */
[C---:B------:R-:W-:Y:S01]  /*14ff0*/  HMMA.16816.F32 R16, R140.reuse, R150, R16 ;  /* 0x000000968c10723c */ /* 0x040fe20000001810 */
[----:B------:R-:W2:Y:S05]  /*15000*/  LDSM.16.M88.4 R148, [R184] ;  /* 0x00000000b894783b */ /* 0x000eaa0000000200 */
        /* <DEDUP_REMOVED lines=16> */
[C---:B------:R-:W-:Y:S06]  /*15110*/  HMMA.16816.F32 R28, R160.reuse, R172, R28 ;  /* 0x000000aca01c723c */ /* 0x040fec000000181c */
[----:B------:R-:W-:Y:S01]  /*15120*/  HMMA.16816.F32 R32, R160, R174, R32 ;  /* 0x000000aea020723c */ /* 0x000fe20000001820 */
[----:B------:R-:W3:Y:S04]  /*15130*/  LDSM.16.M88.4 R160, [R197+0x9000] ;  /* 0x00900000c5a0783b */ /* 0x000ee80000000200 */
[----:B------:R-:W3:Y:S01]  /*15140*/  LDSM.16.M88.4 R172, [R197+0x9800] ;  /* 0x00980000c5ac783b */ /* 0x000ee20000000200 */
[C---:B--2---:R-:W-:Y:S06]  /*15150*/  HMMA.16816.F32 R4, R144.reuse, R148, R4 ;  /* 0x000000949004723c */ /* 0x044fec0000001804 */
[C---:B------:R-:W-:Y:S01]  /*15160*/  HMMA.16816.F32 R8, R144.reuse, R150, R8 ;  /* 0x000000969008723c */ /* 0x040fe20000001808 */
[----:B------:R-:W-:Y:S05]  /*15170*/  LDSM.16.M88.4 R148, [R183] ;  /* 0x00000000b794783b */ /* 0x000fea0000000200 */
[C---:B----4-:R-:W-:Y:S06]  /*15180*/  HMMA.16816.F32 R12, R144.reuse, R152, R12 ;  /* 0x00000098900c723c */ /* 0x050fec000000180c */
[C---:B------:R-:W-:Y:S01]  /*15190*/  HMMA.16816.F32 R16, R144.reuse, R154, R16 ;  /* 0x0000009a9010723c */ /* 0x040fe20000001810 */
[----:B------:R-:W-:Y:S05]  /*151a0*/  LDSM.16.M88.4 R152, [R182] ;  /* 0x00000000b698783b */ /* 0x000fea0000000200 */
[C---:B-----5:R-:W-:Y:S06]  /*151b0*/  HMMA.16816.F32 R20, R144.reuse, R140, R20 ;  /* 0x0000008c9014723c */ /* 0x060fec0000001814 */
[C---:B------:R-:W-:Y:S01]  /*151c0*/  HMMA.16816.F32 R24, R144.reuse, R142, R24 ;  /* 0x0000008e9018723c */ /* 0x040fe20000001818 */
[----:B------:R-:W2:Y:S05]  /*151d0*/  LDSM.16.M88.4 R140, [R196+0x2000] ;  /* 0x00200000c48c783b */ /* 0x000eaa0000000200 */
        /* <DEDUP_REMOVED lines=22> */
[----:B------:R-:W-:Y:S05]  /*15340*/  LDSM.16.M88.4 R152, [R184+0x2800] ;  /* 0x00280000b898783b */ /* 0x000fea0000000200 */
[C---:B----4-:R-:W-:Y:S06]  /*15350*/  HMMA.16816.F32 R20, R140.reuse, R144, R20 ;  /* 0x000000908c14723c */ /* 0x050fec0000001814 */
[C---:B------:R-:W-:Y:S01]  /*15360*/  HMMA.16816.F32 R24, R140.reuse, R146, R24 ;  /* 0x000000928c18723c */ /* 0x040fe20000001818 */
[----:B------:R-:W2:Y:S05]  /*15370*/  LDSM.16.M88.4 R144, [R193+0x2000] ;  /* 0x00200000c190783b */ /* 0x000eaa0000000200 */
        /* <DEDUP_REMOVED lines=20> */
[C---:B------:R-:W-:Y:S06]  /*154c0*/  HMMA.16816.F32 R12, R144.reuse, R152, R12 ;  /* 0x00000098900c723c */ /* 0x040fec000000180c */
[C---:B------:R-:W-:Y:S01]  /*154d0*/  HMMA.16816.F32 R16, R144.reuse, R154, R16 ;  /* 0x0000009a9010723c */ /* 0x040fe20000001810 */
[----:B------:R-:W-:Y:S05]  /*154e0*/  LDSM.16.M88.4 R152, [R178] ;  /* 0x00000000b298783b */ /* 0x000fea0000000200 */
[C---:B----4-:R-:W-:Y:S06]  /*154f0*/  HMMA.16816.F32 R20, R144.reuse, R140, R20 ;  /* 0x0000008c9014723c */ /* 0x050fec0000001814 */
[C---:B------:R-:W-:Y:S01]  /*15500*/  HMMA.16816.F32 R24, R144.reuse, R142, R24 ;  /* 0x0000008e9018723c */ /* 0x040fe20000001818 */
[----:B------:R-:W2:Y:S05]  /*15510*/  LDSM.16.M88.4 R140, [R196+0x4000] ;  /* 0x00400000c48c783b */ /* 0x000eaa0000000200 */
        /* <DEDUP_REMOVED lines=36> */
[C---:B---3--:R-:W-:Y:S06]  /*15760*/  HMMA.16816.F32 R20, R160.reuse, R136, R20 ;  /* 0x00000088a014723c */ /* 0x048fec0000001814 */
[C---:B------:R-:W-:Y:S06]  /*15770*/  HMMA.16816.F32 R24, R160.reuse, R138, R24 ;  /* 0x0000008aa018723c */ /* 0x040fec0000001818 */
[C---:B------:R-:W-:Y:S06]  /*15780*/  HMMA.16816.F32 R28, R160.reuse, R172, R28 ;  /* 0x000000aca01c723c */ /* 0x040fec000000181c */
[----:B------:R-:W-:Y:S06]  /*15790*/  HMMA.16816.F32 R32, R160, R174, R32 ;  /* 0x000000aea020723c */ /* 0x000fec0000001820 */
[C---:B--2---:R-:W-:Y:S06]  /*157a0*/  HMMA.16816.F32 R4, R144.reuse, R148, R4 ;  /* 0x000000949004723c */ /* 0x044fec0000001804 */
        /* <DEDUP_REMOVED lines=76> */
.L_x_3692:
[C---:B------:R-:W-:Y:S04]  /*15c70*/  LEA R200, P0, R140.reuse, R200, 0x1 ;  /* 0x000000c88cc87211 */ /* 0x040fe800078008ff */
[----:B------:R-:W-:Y:S02]  /*15c80*/  LEA.HI.X R199, R140, R199, R132, 0x1, P0 ;  /* 0x000000c78cc77211 */ /* 0x000fe400000f0c84 */
[----:B------:R-:W-:Y:S03]  /*15c90*/  IADD3 R136, P0, R200, UR5, RZ ;  /* 0x00000005c8887c10 */ /* 0x000fe6000ff1e0ff */
[----:B------:R-:W-:Y:S01]  /*15ca0*/  IMAD.MOV.U32 R201, RZ, RZ, R199 ;  /* 0x000000ffffc97224 */ /* 0x000fe200078e00c7 */
[----:B------:R-:W-:Y:S02]  /*15cb0*/  IADD3.X R137, R199, UR8, RZ, P0, !PT ;  /* 0x00000008c7897c10 */ /* 0x000fe400087fe4ff */
[----:B------:R-:W-:Y:S02]  /*15cc0*/  IADD3 R134, P0, R136, UR5, RZ ;  /* 0x0000000588867c10 */ /* 0x000fe4000ff1e0ff */
[----:B------:R-:W-:Y:S01]  /*15cd0*/  @!PT LDS RZ, [RZ] ;  /* 0x00000000fffff984 */ /* 0x000fe20000000800 */
[----:B------:R-:W-:Y:S01]  /*15ce0*/  @!PT LDS RZ, [RZ] ;  /* 0x00000000fffff984 */ /* 0x000fe20000000800 */
[----:B------:R-:W-:Y:S01]  /*15cf0*/  @!PT LDS RZ, [RZ] ;  /* 0x00000000fffff984 */ /* 0x000fe20000000800 */
[----:B------:R1:W-:Y:S02]  /*15d00*/  LDGSTS.E.BYPASS.LTC128B.128 [R211+0x6000], desc[UR6][R200.64] ;  /* 0x06000000c8d37fae */ /* 0x0003e4000b901d46 */
[----:B------:R-:W-:Y:S02]  /*15d10*/  IADD3.X R135, R137, UR8, RZ, P0, !PT ;  /* 0x0000000889877c10 */ /* 0x000fe400087fe4ff */
        /* <DEDUP_REMOVED lines=14> */
.L_x_3691:
        /* <DEDUP_REMOVED lines=412> */
.L_x_3689:
        /* <DEDUP_REMOVED lines=255> */
[----:B---3--:R-:W1:Y:S01]  /*187b0*/  S2R R21, SR_CTAID.Y ;  /* 0x0000000000157919 */ /* 0x008e620000002600 */
        /* <DEDUP_REMOVED lines=8> */
.L_x_3694:
[----:B------:R-:W1:Y:S01]  /*18840*/  S2R R32, SR_CTAID.Z ;  /* 0x0000000000207919 */ /* 0x000e620000002700 */
[----:B------:R-:W1:Y:S01]  /*18850*/  LDC R3, c[0x0][0x270] ;  /* 0x00009c00ff037b82 */ /* 0x000e620000000800 */
[----:B---3--:R-:W1:Y:S07]  /*18860*/  S2R R21, SR_CTAID.Y ;  /* 0x0000000000157919 */ /* 0x008e6e0000002600 */
[----:B------:R-:W2:Y:S01]  /*18870*/  LDC R2, c[0x0][0x2c4] ;  /* 0x0000b100ff027b82 */ /* 0x000ea20000000800 */
[----:B-1----:R-:W-:-:S04]  /*18880*/  IMAD R3, R21, R3, R32 ;  /* 0x0000000315037224 */ /* 0x002fc800078e0220 */
[----:B--2---:R-:W-:-:S07]  /*18890*/  IMAD R2, R3, R2, RZ ;  /* 0x0000000203027224 */ /* 0x004fce00078e02ff */
.L_x_3695:
        /* <DEDUP_REMOVED lines=29> */
.L_x_3697:
[----:B------:R-:W-:Y:S05]  /*18a70*/  BSYNC B0 ;  /* 0x0000000000007941 */ /* 0x000fea0003800000 */
.L_x_3696:
[----:B------:R-:W3:Y:S01]  /*18a80*/  S2UR UR5, SR_CTAID.X ;  /* 0x00000000000579c3 */ /* 0x000ee20000002500 */
[----:B------:R-:W-:Y:S01]  /*18a90*/  LEA.HI R7, R7, R0, RZ, 0x3 ;  /* 0x0000000007077211 */ /* 0x000fe200078f18ff */
[----:B------:R4:W4:Y:S01]  /*18aa0*/  LDS.128 R12, [R211+0x1800] ;  /* 0x00180000d30c7984 */ /* 0x0009220000000c00 */
[----:B-12---:R-:W-:Y:S01]  /*18ab0*/  SHF.R.S32.HI R9, RZ, 0x1f, R6 ;  /* 0x0000001fff097819 */ /* 0x006fe20000011406 */
[----:B------:R-:W-:Y:S01]  /*18ac0*/  BSSY B0, `(.L_x_3698) ;  /* 0x0000038000007945 */ /* 0x000fe20003800000 */
[----:B------:R-:W-:Y:S01]  /*18ad0*/  LOP3.LUT R7, R7, 0xfffffff8, RZ, 0xc0, !PT ;  /* 0xfffffff807077812 */ /* 0x000fe200078ec0ff */
[----:B------:R1:W2:Y:S01]  /*18ae0*/  LDS.128 R16, [R211+0x5800] ;  /* 0x00580000d3107984 */ /* 0x0002a20000000c00 */
[----:B------:R-:W-:Y:S01]  /*18af0*/  LEA.HI R6, R9, R6, RZ, 0x3 ;  /* 0x0000000609067211 */ /* 0x000fe200078f18ff */
[----:B------:R-:W5:Y:S01]  /*18b00*/  LDC.64 R2, c[0x0][0x290] ;  /* 0x0000a400ff027b82 */ /* 0x000f620000000a00 */
[----:B------:R-:W-:Y:S01]  /*18b10*/  SHF.R.S32.HI R23, RZ, 0x1f, R21 ;  /* 0x0000001fff177819 */ /* 0x000fe20000011415 */
[----:B------:R-:W-:Y:S01]  /*18b20*/  IMAD.IADD R7, R0, 0x1, -R7 ;  /* 0x0000000100077824 */ /* 0x000fe200078e0a07 */
[----:B------:R-:W-:Y:S01]  /*18b30*/  SHF.R.S32.HI R0, RZ, 0x3, R6 ;  /* 0x00000003ff007819 */ /* 0x000fe20000011406 */
[----:B------:R1:W1:Y:S01]  /*18b40*/  LDS.128 R8, [R211+0x3800] ;  /* 0x00380000d3087984 */ /* 0x0002620000000c00 */
[----:B------:R-:W-:Y:S01]  /*18b50*/  ISETP.NE.AND P0, PT, R205, -0x1, PT ;  /* 0xffffffffcd00780c */ /* 0x000fe20003f05270 */
[----:B------:R-:W-:Y:S01]  /*18b60*/  IMAD.SHL.U32 R22, R7, 0x8, RZ ;  /* 0x0000000807167824 */ /* 0x000fe200078e00ff */
[----:B------:R-:W-:Y:S01]  /*18b70*/  SHF.R.S32.HI R7, RZ, 0x1f, R32 ;  /* 0x0000001fff077819 */ /* 0x000fe20000011420 */
[----:B------:R-:W4:Y:S01]  /*18b80*/  LDC.64 R4, c[0x0][0x298] ;  /* 0x0000a600ff047b82 */ /* 0x000f220000000a00 */
[----:B------:R-:W-:Y:S01]  /*18b90*/  VIADD R6, R0, 0x10 ;  /* 0x0000001000067836 */ /* 0x000fe20000000000 */
[----:B---3--:R-:W-:-:S04]  /*18ba0*/  USHF.L.U32 UR5, UR5, 0x6, URZ ;  /* 0x0000000605057899 */ /* 0x008fc8000800063f */
[----:B------:R-:W-:Y:S02]  /*18bb0*/  USHF.R.S32.HI UR4, URZ, 0x1f, UR5 ;  /* 0x0000001f3f047899 */ /* 0x000fe40008011405 */
[----:B------:R-:W-:Y:S01]  /*18bc0*/  IADD3 R25, R204, -UR5, RZ ;  /* 0x80000005cc197c10 */ /* 0x000fe2000fffe0ff */
[----:B-----5:R-:W-:-:S03]  /*18bd0*/  IMAD.WIDE.U32 R28, R21, R2, RZ ;  /* 0x00000002151c7225 */ /* 0x020fc600078e00ff */
[----:B------:R-:W-:Y:S01]  /*18be0*/  ISETP.GE.AND P3, PT, R6, R25, PT ;  /* 0x000000190600720c */ /* 0x000fe20003f66270 */
[----:B------:R-:W-:Y:S01]  /*18bf0*/  IMAD R6, R23, R2, RZ ;  /* 0x0000000217067224 */ /* 0x000fe200078e02ff */
[----:B------:R-:W-:Y:S01]  /*18c00*/  SHF.R.S32.HI R23, RZ, 0x1f, R22 ;  /* 0x0000001fff177819 */ /* 0x000fe20000011416 */
[----:B----4-:R-:W-:-:S04]  /*18c10*/  IMAD.WIDE.U32 R26, R205, R4, RZ ;  /* 0x00000004cd1a7225 */ /* 0x010fc800078e00ff */
[----:B------:R-:W-:Y:S01]  /*18c20*/  IMAD R3, R21, R3, R6 ;  /* 0x0000000315037224 */ /* 0x000fe200078e0206 */
[----:B------:R-:W-:Y:S01]  /*18c30*/  SEL R2, R28, R26, !P0 ;  /* 0x0000001a1c027207 */ /* 0x000fe20004000000 */
[----:B------:R-:W-:-:S04]  /*18c40*/  IMAD.WIDE.U32 R22, R4, UR5, R22 ;  /* 0x0000000504167c25 */ /* 0x000fc8000f8e0016 */
[----:B------:R-:W-:Y:S02]  /*18c50*/  IMAD R6, R4, UR4, RZ ;  /* 0x0000000404067c24 */ /* 0x000fe4000f8e02ff */
[----:B------:R-:W-:Y:S02]  /*18c60*/  IMAD R20, R205, R5, R27 ;  /* 0x00000005cd147224 */ /* 0x000fe400078e021b */
[----:B------:R-:W-:Y:S01]  /*18c70*/  @!P0 IMAD.IADD R20, R29, 0x1, R3 ;  /* 0x000000011d148824 */ /* 0x000fe200078e0203 */
[----:B------:R-:W-:Y:S01]  /*18c80*/  IADD3 R22, P0, R2, R22, RZ ;  /* 0x0000001602167210 */ /* 0x000fe20007f1e0ff */
[----:B------:R-:W-:Y:S01]  /*18c90*/  IMAD R3, R5, UR5, R6 ;  /* 0x0000000505037c24 */ /* 0x000fe2000f8e0206 */
[----:B------:R-:W-:Y:S01]  /*18ca0*/  ULDC.64 UR4, c[0x0][0x2a0] ;  /* 0x0000a80000047ab9 */ /* 0x000fe20000000a00 */
[C---:B------:R-:W-:Y:S01]  /*18cb0*/  VIADD R2, R0.reuse, 0x30 ;  /* 0x0000003000027836 */ /* 0x040fe20000000000 */
[----:B------:R-:W-:Y:S01]  /*18cc0*/  IADD3 R6, R0, 0x20, RZ ;  /* 0x0000002000067810 */ /* 0x000fe20007ffe0ff */
[----:B------:R-:W-:Y:S01]  /*18cd0*/  IMAD R7, R7, UR4, RZ ;  /* 0x0000000407077c24 */ /* 0x000fe2000f8e02ff */
[----:B------:R-:W-:Y:S01]  /*18ce0*/  IADD3.X R23, R20, R3, R23, P0, !PT ;  /* 0x0000000314177210 */ /* 0x000fe200007fe417 */
[----:B------:R3:W4:Y:S01]  /*18cf0*/  LDS.128 R28, [R211] ;  /* 0x00000000d31c7984 */ /* 0x0007220000000c00 */
[-C--:B------:R-:W-:Y:S01]  /*18d00*/  ISETP.GE.AND P2, PT, R6, R25.reuse, PT ;  /* 0x000000190600720c */ /* 0x080fe20003f46270 */
[----:B------:R-:W-:Y:S01]  /*18d10*/  IMAD R35, R32, UR5, R7 ;  /* 0x0000000520237c24 */ /* 0x000fe2000f8e0207 */
[-C--:B------:R-:W-:Y:S01]  /*18d20*/  ISETP.GE.AND P1, PT, R2, R25.reuse, PT ;  /* 0x000000190200720c */ /* 0x080fe20003f26270 */
[----:B------:R-:W-:Y:S01]  /*18d30*/  IMAD.WIDE.U32 R32, R32, UR4, R22 ;  /* 0x0000000420207c25 */ /* 0x000fe2000f8e0016 */
[----:B------:R-:W-:Y:S01]  /*18d40*/  ISETP.GE.AND P0, PT, R0, R25, PT ;  /* 0x000000190000720c */ /* 0x000fe20003f06270 */
[----:B------:R3:W1:Y:S03]  /*18d50*/  LDS.128 R20, [R211+0x4000] ;  /* 0x00400000d3147984 */ /* 0x0006660000000c00 */
[----:B------:R-:W-:Y:S01]  /*18d60*/  IADD3 R35, R35, R33, RZ ;  /* 0x0000002123237210 */ /* 0x000fe20007ffe0ff */
[----:B------:R3:W1:Y:S08]  /*18d70*/  LDS.128 R24, [R211+0x2000] ;  /* 0x00200000d3187984 */ /* 0x0006700000000c00 */
[----:B--2---:R-:W-:Y:S05]  /*18d80*/  @P0 BRA `(.L_x_3699) ;  /* 0x00000000002c0947 */ /* 0x004fea0003800000 */
        /* <DEDUP_REMOVED lines=8> */
[----:B----4-:R2:W-:Y:S04]  /*18e10*/  STG.E.128 desc[UR6][R36.64], R28 ;  /* 0x0000001c24007986 */ /* 0x0105e8000c101d06 */
[----:B-1----:R2:W-:Y:S04]  /*18e20*/  STG.E.128 desc[UR6][R36.64+0x80], R24 ;  /* 0x0000801824007986 */ /* 0x0025e8000c101d06 */
[----:B------:R2:W-:Y:S02]  /*18e30*/  STG.E.128 desc[UR6][R36.64+0x100], R20 ;  /* 0x0001001424007986 */ /* 0x0005e4000c101d06 */
.L_x_3699:
[----:B------:R-:W-:Y:S05]  /*18e40*/  BSYNC B0 ;  /* 0x0000000000007941 */ /* 0x000fea0003800000 */
.L_x_3698:
[----:B--2-4-:R2:W4:Y:S01]  /*18e50*/  LDS.128 R28, [R211+0x800] ;  /* 0x00080000d31c7984 */ /* 0x0145220000000c00 */
[----:B------:R-:W-:Y:S03]  /*18e60*/  BSSY B0, `(.L_x_3700) ;  /* 0x0000012000007945 */ /* 0x000fe60003800000 */
[----:B-1----:R2:W1:Y:S04]  /*18e70*/  LDS.128 R24, [R211+0x2800] ;  /* 0x00280000d3187984 */ /* 0x0024680000000c00 */
        /* <DEDUP_REMOVED lines=13> */
[----:B----4-:R4:W-:Y:S04]  /*18f50*/  STG.E.128 desc[UR6][R36.64], R28 ;  /* 0x0000001c24007986 */ /* 0x0109e8000c101d06 */
[----:B-1----:R4:W-:Y:S04]  /*18f60*/  STG.E.128 desc[UR6][R36.64+0x80], R24 ;  /* 0x0000801824007986 */ /* 0x0029e8000c101d06 */
[----:B------:R4:W-:Y:S02]  /*18f70*/  STG.E.128 desc[UR6][R36.64+0x100], R20 ;  /* 0x0001001424007986 */ /* 0x0009e4000c101d06 */
.L_x_3701:
[----:B------:R-:W-:Y:S05]  /*18f80*/  BSYNC B0 ;  /* 0x0000000000007941 */ /* 0x000fea0003800000 */
.L_x_3700:
[----:B-1--4-:R1:W4:Y:S01]  /*18f90*/  LDS.128 R24, [R211+0x1000] ;  /* 0x00100000d3187984 */ /* 0x0123220000000c00 */
        /* <DEDUP_REMOVED lines=18> */
.L_x_3703:
[----:B------:R-:W-:Y:S05]  /*190c0*/  BSYNC B0 ;  /* 0x0000000000007941 */ /* 0x000fea0003800000 */
.L_x_3702:
[----:B------:R-:W-:Y:S05]  /*190d0*/  @P1 EXIT ;  /* 0x000000000000194d */ /* 0x000fea0003800000 */
        /* <DEDUP_REMOVED lines=15> */
.L_x_3704:
        /* <DEDUP_REMOVED lines=11> */
.L_x_7468:


//--------------------- .text._ZN5flash24flash_fwd_splitkv_kernelI23Flash_fwd_kernel_traitsILi192ELi64ELi64ELi4ELb0ELb0EN7cutlass6half_tE19Flash_kernel_traitsILi192ELi64ELi64ELi4ES3_EELb0ELb0ELb0ELb0ELb1ELb1ELb0ELb1EEEvNS_16Flash_fwd_paramsE --------------------------
	.section	.text._ZN5flash24flash_fwd_splitkv_kernelI23Flash_fwd_kernel_traitsILi192ELi64ELi64ELi4ELb0ELb0EN7cutlass6half_tE19Flash_kernel_traitsILi192ELi64ELi64ELi4ES3_EELb0ELb0ELb0ELb0ELb1ELb1ELb0ELb1EEEvNS_16Flash_fwd_paramsE,"ax",@progbits
	.align	128
        .global         _ZN5flash24flash_fwd_splitkv_kernelI23Flash_fwd_kernel_traitsILi192ELi64ELi64ELi4ELb0ELb0EN7cutlass6half_tE19Flash_kernel_traitsILi192ELi64ELi64ELi4ES3_EELb0ELb0ELb0ELb0ELb1ELb1ELb0ELb1EEEvNS_16Flash_fwd_paramsE
        .type           _ZN5flash24flash_fwd_splitkv_kernelI23Flash_fwd_kernel_traitsILi192ELi64ELi64ELi4ELb0ELb0EN7cutlass6half_tE19Flash_kernel_traitsILi192ELi64ELi64ELi4ES3_EELb0ELb0ELb0ELb0ELb1ELb1ELb0ELb1EEEvNS_16Flash_fwd_paramsE,@function
        .size           _ZN5flash24flash_fwd_splitkv_kernelI23Flash_fwd_kernel_traitsILi192ELi64ELi64ELi4ELb0ELb0EN7cutlass6half_tE19Flash_kernel_traitsILi192ELi64ELi64ELi4ES3_EELb0ELb0ELb0ELb0ELb1ELb1ELb0ELb1EEEvNS_16Flash_fwd_paramsE,(.L_x_7469 - _ZN5flash24flash_fwd_splitkv_kernelI23Flash_fwd_kernel_traitsILi192ELi64ELi64ELi4ELb0ELb0EN7cutlass6half_tE19Flash_kernel_traitsILi192ELi64ELi64ELi4ES3_EELb0ELb0ELb0ELb0ELb1ELb1ELb0ELb1EEEvNS_16Flash_fwd_paramsE)
        .other          _ZN5flash24flash_fwd_splitkv_kernelI23Flash_fwd_kernel_traitsILi192ELi64ELi64ELi4ELb0ELb0EN7cutlass6half_tE19Flash_kernel_traitsILi192ELi64ELi64ELi4ES3_EELb0ELb0ELb0ELb0ELb1ELb1ELb0ELb1EEEvNS_16Flash_fwd_paramsE,@"STO_CUDA_ENTRY STV_DEFAULT"
_ZN5flash24flash_fwd_splitkv_kernelI23Flash_fwd_kernel_traitsILi192ELi64ELi64ELi4ELb0ELb0EN7cutlass6half_tE19Flash_kernel_traitsILi192ELi64ELi64ELi4ES3_EELb0ELb0ELb0ELb0ELb1ELb1ELb0ELb1EEEvNS_16Flash_fwd_paramsE:
.text._ZN5flash24flash_fwd_splitkv_kernelI23Flash_fwd_kernel_traitsILi192ELi64ELi64ELi4ELb0ELb0EN7cutlass6half_tE19Flash_kernel_traitsILi192ELi64ELi64ELi4ES3_EELb0ELb0ELb0ELb0ELb1ELb1ELb0ELb1EEEvNS_16Flash_fwd_paramsE:
        /* <DEDUP_REMOVED lines=41> */
.L_x_3705:
[----:B------:R-:W2:Y:S02]  /*0290*/  LDC R79, c[0x0][0x2c8] ;  /* 0x0000b200ff4f7b82 */ /* 0x000ea40000000800 */
.L_x_3706:
        /* <DEDUP_REMOVED lines=86> */
.L_x_3709:
[----:B------:R-:W-:Y:S05]  /*0800*/  BSYNC B0 ;  /* 0x0000000000007941 */ /* 0x000fea0003800000 */
.L_x_3708:
        /* <DEDUP_REMOVED lines=18> */
.L_x_3711:
[----:B------:R-:W-:Y:S05]  /*0930*/  BSYNC B0 ;  /* 0x0000000000007941 */ /* 0x000fea0003800000 */
.L_x_3710:
        /* <DEDUP_REMOVED lines=17> */
.L_x_3713:
[----:B------:R-:W-:Y:S05]  /*0a50*/  BSYNC B0 ;  /* 0x0000000000007941 */ /* 0x000fea0003800000 */
.L_x_3712:
        /* <DEDUP_REMOVED lines=15> */
.L_x_3715:
[----:B------:R-:W-:Y:S05]  /*0b50*/  BSYNC B0 ;  /* 0x0000000000007941 */ /* 0x000fea0003800000 */
.L_x_3714:
        /* <DEDUP_REMOVED lines=15> */
.L_x_3707:
        /* <DEDUP_REMOVED lines=22> */
.L_x_3716:
        /* <DEDUP_REMOVED lines=82> */
.L_x_3717:
        /* <DEDUP_REMOVED lines=48> */
.L_x_3719:
        /* <DEDUP_REMOVED lines=29> */
.L_x_3718:
        /* <DEDUP_REMOVED lines=242> */
.L_x_3766:
        /* <DEDUP_REMOVED lines=217> */
.L_x_3724:
[----:B------:R-:W-:Y:S05]  /*3450*/  BSYNC B0 ;  /* 0x0000000000007941 */ /* 0x000fea0003800000 */
.L_x_3723:
        /* <DEDUP_REMOVED lines=159> */
.L_x_3726:
[----:B------:R-:W-:Y:S05]  /*3e50*/  BSYNC B0 ;  /* 0x0000000000007941 */ /* 0x000fea0003800000 */
.L_x_3725:
        /* <DEDUP_REMOVED lines=167> */
.L_x_3728:
[----:B------:R-:W-:Y:S05]  /*48d0*/  BSYNC B0 ;  /* 0x0000000000007941 */ /* 0x000fea0003800000 */
.L_x_3727:
        /* <DEDUP_REMOVED lines=173> */
.L_x_3730:
[----:B------:R-:W-:Y:S05]  /*53b0*/  BSYNC B0 ;  /* 0x0000000000007941 */ /* 0x000fea0003800000 */
.L_x_3729:
[----:B-1----:R-:W-:Y:S01]  /*53c0*/  MOV R20, R49 ;  /* 0x0000003100147202 */ /* 0x002fe20000000f00 */
[----:B------:R-:W-:Y:S01]  /*53d0*/  IMAD.MOV.U32 R44, RZ, RZ, R51 ;  /* 0x000000ffff2c7224 */ /* 0x000fe200078e0033 */
[----:B------:R-:W-:Y:S01]  /*53e0*/  MOV R21, R48 ;  /* 0x0000003000157202 */ /* 0x000fe20000000f00 */
[----:B------:R-:W-:Y:S01]  /*53f0*/  IMAD.MOV.U32 R45, RZ, RZ, R50 ;  /* 0x000000ffff2d7224 */ /* 0x000fe200078e0032 */
[----:B------:R-:W-:Y:S01]  /*5400*/  UMOV UR4, UR19 ;  /* 0x0000001300047c82 */ /* 0x000fe20008000000 */
[----:B------:R-:W-:Y:S05]  /*5410*/  BRA `(.L_x_3731) ;  /* 0x0000004c00987947 */ /* 0x000fea0003800000 */
.L_x_3722:
        /* <DEDUP_REMOVED lines=95> */
.L_x_3735:
[----:B------:R-:W-:Y:S05]  /*5a10*/  BSYNC B0 ;  /* 0x0000000000007941 */ /* 0x000fea0003800000 */
.L_x_3734:
        /* <DEDUP_REMOVED lines=88> */
.L_x_3737:
[----:B------:R-:W-:Y:S05]  /*5fa0*/  BSYNC B0 ;  /* 0x0000000000007941 */ /* 0x000fea0003800000 */
.L_x_3736:
        /* <DEDUP_REMOVED lines=91> */
.L_x_3739:
[----:B------:R-:W-:Y:S05]  /*6560*/  BSYNC B0 ;  /* 0x0000000000007941 */ /* 0x000fea0003800000 */
.L_x_3738:
[----:B-----5:R1:W-:Y:S02]  /*6570*/  STG.E.128 desc[UR6][R84.64+0x100], R48 ;  /* 0x0001003054007986 */ /* 0x0203e4000c101d06 */
.L_x_3733:
[----:B------:R-:W-:Y:S05]  /*6580*/  BSYNC B1 ;  /* 0x0000000000017941 */ /* 0x000fea0003800000 */
.L_x_3732:
        /* <DEDUP_REMOVED lines=101> */
.L_x_3743:
[----:B------:R-:W-:Y:S05]  /*6be0*/  BSYNC B0 ;  /* 0x0000000000007941 */ /* 0x000fea0003800000 */
.L_x_3742:
        /* <DEDUP_REMOVED lines=92> */
.L_x_3745:
[----:B------:R-:W-:Y:S05]  /*71b0*/  BSYNC B0 ;  /* 0x0000000000007941 */ /* 0x000fea0003800000 */
.L_x_3744:
        /* <DEDUP_REMOVED lines=97> */
.L_x_3747:
[----:B------:R-:W-:Y:S05]  /*77d0*/  BSYNC B0 ;  /* 0x0000000000007941 */ /* 0x000fea0003800000 */
.L_x_3746:
[----:B-----5:R4:W-:Y:S02]  /*77e0*/  STG.E.128 desc[UR6][R146.64+0x100], R24 ;  /* 0x0001001892007986 */ /* 0x0209e4000c101d06 */
.L_x_3741:
[----:B------:R-:W-:Y:S05]  /*77f0*/  BSYNC B1 ;  /* 0x0000000000017941 */ /* 0x000fea0003800000 */
.L_x_3740:
        /* <DEDUP_REMOVED lines=104> */
.L_x_3751:
[----:B------:R-:W-:Y:S05]  /*7e80*/  BSYNC B0 ;  /* 0x0000000000007941 */ /* 0x000fea0003800000 */
.L_x_3750:
        /* <DEDUP_REMOVED lines=101> */
.L_x_3753:
[----:B------:R-:W-:Y:S05]  /*84e0*/  BSYNC B0 ;  /* 0x0000000000007941 */ /* 0x000fea0003800000 */
.L_x_3752:
        /* <DEDUP_REMOVED lines=98> */
.L_x_3755:
[----:B------:R-:W-:Y:S05]  /*8b10*/  BSYNC B0 ;  /* 0x0000000000007941 */ /* 0x000fea0003800000 */
.L_x_3754:
[----:B-----5:R4:W-:Y:S02]  /*8b20*/  STG.E.128 desc[UR6][R46.64], R8 ;  /* 0x000000082e007986 */ /* 0x0209e4000c101d06 */
.L_x_3749:
[----:B------:R-:W-:Y:S05]  /*8b30*/  BSYNC B1 ;  /* 0x0000000000017941 */ /* 0x000fea0003800000 */
.L_x_3748:
        /* <DEDUP_REMOVED lines=109> */
.L_x_3759:
[----:B------:R-:W-:Y:S05]  /*9210*/  BSYNC B0 ;  /* 0x0000000000007941 */ /* 0x000fea0003800000 */
.L_x_3758:
        /* <DEDUP_REMOVED lines=102> */
.L_x_3761:
[----:B------:R-:W-:Y:S05]  /*9880*/  BSYNC B0 ;  /* 0x0000000000007941 */ /* 0x000fea0003800000 */
.L_x_3760:
        /* <DEDUP_REMOVED lines=98> */
.L_x_3763:
[----:B------:R-:W-:Y:S05]  /*9eb0*/  BSYNC B0 ;  /* 0x0000000000007941 */ /* 0x000fea0003800000 */
.L_x_3762:
[----:B-----5:R2:W-:Y:S02]  /*9ec0*/  STG.E.128 desc[UR6][R46.64], R8 ;  /* 0x000000082e007986 */ /* 0x0205e4000c101d06 */
.L_x_3757:
[----:B------:R-:W-:Y:S05]  /*9ed0*/  BSYNC B1 ;  /* 0x0000000000017941 */ /* 0x000fea0003800000 */
.L_x_3756:
        /* <DEDUP_REMOVED lines=8> */
.L_x_3721:
        /* <DEDUP_REMOVED lines=50> */
.L_x_3731:
        /* <DEDUP_REMOVED lines=83> */
.L_x_3764:
        /* <DEDUP_REMOVED lines=9> */
.L_x_3765:
[----:B------:R-:W-:Y:S04]  /*a840*/  IADD3 R13, R13, -0x1, RZ ;  /* 0xffffffff0d0d7810 */ /* 0x000fe80007ffe0ff */
[----:B------:R-:W-:Y:S11]  /*a850*/  ISETP.GT.AND P0, PT, R13, R82, PT ;  /* 0x000000520d00720c */ /* 0x000ff60003f04270 */
[----:B------:R-:W-:Y:S02]  /*a860*/  @!UPT UIADD3 URZ, URZ, URZ, URZ ;  /* 0x0000003f3f3ff290 */ /* 0x000fe4000fffe03f */
[----:B------:R-:W-:Y:S05]  /*a870*/  @P0 BRA `(.L_x_3766) ;  /* 0xffffff7c00900947 */ /* 0x000fea000383ffff */
.L_x_3720:
        /* <DEDUP_REMOVED lines=103> */
.L_x_3773:
[----:B------:R-:W-:Y:S05]  /*aef0*/  BSYNC B0 ;  /* 0x0000000000007941 */ /* 0x000fea0003800000 */
.L_x_3772:
        /* <DEDUP_REMOVED lines=46> */
.L_x_3775:
[----:B------:R-:W-:Y:S05]  /*b1e0*/  BSYNC B0 ;  /* 0x0000000000007941 */ /* 0x000fea0003800000 */
.L_x_3774:
        /* <DEDUP_REMOVED lines=44> */
.L_x_3777:
[----:B------:R-:W-:Y:S05]  /*b4b0*/  BSYNC B0 ;  /* 0x0000000000007941 */ /* 0x000fea0003800000 */
.L_x_3776:
[----:B------:R4:W-:Y:S02]  /*b4c0*/  STS.128 [R219+0x4000], R8 ;  /* 0x00400008db007388 */ /* 0x0009e40000000c00 */
.L_x_3771:
[----:B------:R-:W-:Y:S05]  /*b4d0*/  BSYNC B1 ;  /* 0x0000000000017941 */ /* 0x000fea0003800000 */
.L_x_3770:
        /* <DEDUP_REMOVED lines=51> */
.L_x_3781:
[----:B------:R-:W-:Y:S05]  /*b810*/  BSYNC B0 ;  /* 0x0000000000007941 */ /* 0x000fea0003800000 */
.L_x_3780:
        /* <DEDUP_REMOVED lines=45> */
.L_x_3783:
[----:B------:R-:W-:Y:S05]  /*baf0*/  BSYNC B0 ;  /* 0x0000000000007941 */ /* 0x000fea0003800000 */
.L_x_3782:
        /* <DEDUP_REMOVED lines=44> */
.L_x_3785:
[----:B------:R-:W-:Y:S05]  /*bdc0*/  BSYNC B0 ;  /* 0x0000000000007941 */ /* 0x000fea0003800000 */
.L_x_3784:
[----:B------:R1:W-:Y:S02]  /*bdd0*/  STS.128 [R219+0x4800], R8 ;  /* 0x00480008db007388 */ /* 0x0003e40000000c00 */
.L_x_3779:
[----:B------:R-:W-:Y:S05]  /*bde0*/  BSYNC B1 ;  /* 0x0000000000017941 */ /* 0x000fea0003800000 */
.L_x_3778:
        /* <DEDUP_REMOVED lines=49> */
.L_x_3789:
[----:B------:R-:W-:Y:S05]  /*c100*/  BSYNC B0 ;  /* 0x0000000000007941 */ /* 0x000fea0003800000 */
.L_x_3788:
        /* <DEDUP_REMOVED lines=43> */
.L_x_3791:
[----:B------:R-:W-:Y:S05]  /*c3c0*/  BSYNC B0 ;  /* 0x0000000000007941 */ /* 0x000fea0003800000 */
.L_x_3790:
        /* <DEDUP_REMOVED lines=44> */
.L_x_3793:
[----:B------:R-:W-:Y:S05]  /*c690*/  BSYNC B0 ;  /* 0x0000000000007941 */ /* 0x000fea0003800000 */
.L_x_3792:
[----:B------:R4:W-:Y:S02]  /*c6a0*/  STS.128 [R219+0x5000], R8 ;  /* 0x00500008db007388 */ /* 0x0009e40000000c00 */
.L_x_3787:
[----:B------:R-:W-:Y:S05]  /*c6b0*/  BSYNC B1 ;  /* 0x0000000000017941 */ /* 0x000fea0003800000 */
.L_x_3786:
        /* <DEDUP_REMOVED lines=48> */
.L_x_3796:
[----:B------:R-:W-:Y:S05]  /*c9c0*/  BSYNC B0 ;  /* 0x0000000000007941 */ /* 0x000fea0003800000 */
.L_x_3795:
        /* <DEDUP_REMOVED lines=43> */
.L_x_3798:
[----:B------:R-:W-:Y:S05]  /*cc80*/  BSYNC B0 ;  /* 0x0000000000007941 */ /* 0x000fea0003800000 */
.L_x_3797:
        /* <DEDUP_REMOVED lines=43> */
.L_x_3800:
[----:B------:R-:W-:Y:S05]  /*cf40*/  BSYNC B0 ;  /* 0x0000000000007941 */ /* 0x000fea0003800000 */
.L_x_3799:
[----:B------:R4:W-:Y:S01]  /*cf50*/  STS.128 [R219+0x5800], R8 ;  /* 0x00580008db007388 */ /* 0x0009e20000000c00 */
[----:B------:R-:W-:Y:S05]  /*cf60*/  BRA `(.L_x_3794) ;  /* 0x0000004400d07947 */ /* 0x000fea0003800000 */
.L_x_3769:
        /* <DEDUP_REMOVED lines=90> */
.L_x_3804:
[----:B------:R-:W-:Y:S05]  /*d510*/  BSYNC B0 ;  /* 0x0000000000007941 */ /* 0x000fea0003800000 */
.L_x_3803:
        /* <DEDUP_REMOVED lines=87> */
.L_x_3806:
[----:B------:R-:W-:Y:S05]  /*da90*/  BSYNC B0 ;  /* 0x0000000000007941 */ /* 0x000fea0003800000 */
.L_x_3805:
        /* <DEDUP_REMOVED lines=87> */
.L_x_3808:
[----:B------:R-:W-:Y:S05]  /*e010*/  BSYNC B0 ;  /* 0x0000000000007941 */ /* 0x000fea0003800000 */
.L_x_3807:
[----:B------:R4:W-:Y:S02]  /*e020*/  STS.128 [R219+0x4000], R20 ;  /* 0x00400014db007388 */ /* 0x0009e40000000c00 */
.L_x_3802:
[----:B------:R-:W-:Y:S05]  /*e030*/  BSYNC B1 ;  /* 0x0000000000017941 */ /* 0x000fea0003800000 */
.L_x_3801:
        /* <DEDUP_REMOVED lines=94> */
.L_x_3812:
[----:B------:R-:W-:Y:S05]  /*e620*/  BSYNC B0 ;  /* 0x0000000000007941 */ /* 0x000fea0003800000 */
.L_x_3811:
        /* <DEDUP_REMOVED lines=88> */
.L_x_3814:
[----:B------:R-:W-:Y:S05]  /*ebb0*/  BSYNC B0 ;  /* 0x0000000000007941 */ /* 0x000fea0003800000 */
.L_x_3813:
        /* <DEDUP_REMOVED lines=88> */
.L_x_3816:
[----:B------:R-:W-:Y:S05]  /*f140*/  BSYNC B0 ;  /* 0x0000000000007941 */ /* 0x000fea0003800000 */
.L_x_3815:
[----:B------:R1:W-:Y:S02]  /*f150*/  STS.128 [R219+0x4800], R20 ;  /* 0x00480014db007388 */ /* 0x0003e40000000c00 */
.L_x_3810:
[----:B------:R-:W-:Y:S05]  /*f160*/  BSYNC B1 ;  /* 0x0000000000017941 */ /* 0x000fea0003800000 */
.L_x_3809:
        /* <DEDUP_REMOVED lines=96> */
.L_x_3820:
[----:B------:R-:W-:Y:S05]  /*f770*/  BSYNC B0 ;  /* 0x0000000000007941 */ /* 0x000fea0003800000 */
.L_x_3819:
        /* <DEDUP_REMOVED lines=89> */
.L_x_3822:
[----:B------:R-:W-:Y:S05]  /*fd10*/  BSYNC B0 ;  /* 0x0000000000007941 */ /* 0x000fea0003800000 */
.L_x_3821:
        /* <DEDUP_REMOVED lines=88> */
.L_x_3824:
[----:B------:R-:W-:Y:S05]  /*102a0*/  BSYNC B0 ;  /* 0x0000000000007941 */ /* 0x000fea0003800000 */
.L_x_3823:
[----:B------:R4:W-:Y:S02]  /*102b0*/  STS.128 [R219+0x5000], R20 ;  /* 0x00500014db007388 */ /* 0x0009e40000000c00 */
.L_x_3818:
[----:B------:R-:W-:Y:S05]  /*102c0*/  BSYNC B1 ;  /* 0x0000000000017941 */ /* 0x000fea0003800000 */
.L_x_3817:
        /* <DEDUP_REMOVED lines=93> */
.L_x_3826:
[----:B------:R-:W-:Y:S05]  /*108a0*/  BSYNC B0 ;  /* 0x0000000000007941 */ /* 0x000fea0003800000 */
.L_x_3825:
        /* <DEDUP_REMOVED lines=88> */
.L_x_3828:
[----:B------:R-:W-:Y:S05]  /*10e30*/  BSYNC B0 ;  /* 0x0000000000007941 */ /* 0x000fea0003800000 */
.L_x_3827:
        /* <DEDUP_REMOVED lines=89> */
.L_x_3830:
[----:B------:R-:W-:Y:S05]  /*113d0*/  BSYNC B0 ;  /* 0x0000000000007941 */ /* 0x000fea0003800000 */
.L_x_3829:
[----:B------:R4:W-:Y:S01]  /*113e0*/  STS.128 [R219+0x5800], R20 ;  /* 0x00580014db007388 */ /* 0x0009e20000000c00 */
[----:B------:R-:W-:Y:S05]  /*113f0*/  BRA `(.L_x_3794) ;  /* 0x0000000000ac7947 */ /* 0x000fea0003800000 */
.L_x_3768:
        /* <DEDUP_REMOVED lines=43> */
.L_x_3794:
[----:B------:R-:W-:Y:S05]  /*116b0*/  BSYNC B2 ;  /* 0x0000000000027941 */ /* 0x000fea0003800000 */
.L_x_3767:
[----:B------:R-:W-:Y:S01]  /*116c0*/  LEA R4, R133, 0xffffffc0, 0x6 ;  /* 0xffffffc085047811 */ /* 0x000fe200078e30ff */
[----:B------:R-:W-:Y:S01]  /*116d0*/  IMAD.SHL.U32 R59, R58, 0x40, RZ ;  /* 0x000000403a3b7824 */ /* 0x000fe200078e00ff */
[----:B------:R-:W-:Y:S01]  /*116e0*/  LOP3.LUT R2, R128, 0xfffffff0, RZ, 0xc0, !PT ;  /* 0xfffffff080027812 */ /* 0x000fe200078ec0ff */
[----:B------:R-:W-:Y:S01]  /*116f0*/  ULDC UR5, c[0x0][0x39c] ;  /* 0x0000e70000057ab9 */ /* 0x000fe20000000800 */
        /* <DEDUP_REMOVED lines=96> */
[----:B------:R-:W-:-:S03]  /*11d00*/  IMAD.MOV.U32 R7, RZ, RZ, 0x10 ;  /* 0x00000010ff077424 */ /* 0x000fc600078e00ff */
[----:B------:R-:W-:Y:S02]  /*11d10*/  @!P6 LDGSTS.E.BYPASS.LTC128B.128 [R219+0xe800], desc[UR6][R10.64+0x80] ;  /* 0x0e8000800adbefae */ /* 0x000fe4000b901d46 */
[----:B------:R-:W-:Y:S02]  /*11d20*/  SEL R7, R7, 0xfffffff0, !P1 ;  /* 0xfffffff007077807 */ /* 0x000fe40004800000 */
[----:B------:R-:W-:Y:S01]  /*11d30*/  @!P6 LDGSTS.E.BYPASS.LTC128B.128 [R219+0x10800], desc[UR6][R10.64+0x100] ;  /* 0x108001000adbefae */ /* 0x000fe2000b901d46 */
[----:B------:R-:W-:Y:S02]  /*11d40*/  R2P PR, R56, 0x6 ;  /* 0x0000000638007804 */ /* 0x000fe40000000000 */
[----:B------:R-:W-:Y:S01]  /*11d50*/  IMAD R204, R7, 0x2, R206 ;  /* 0x0000000207cc7824 */ /* 0x000fe200078e02ce */
[----:B------:R-:W-:Y:S03]  /*11d60*/  @P5 STS.128 [R219+0xd000], RZ ;  /* 0x00d000ffdb005388 */ /* 0x000fe60000000c00 */
[----:B------:R-:W-:Y:S01]  /*11d70*/  IMAD R201, R5, 0x2, R204 ;  /* 0x0000000205c97824 */ /* 0x000fe200078e02cc */
[----:B------:R-:W-:Y:S04]  /*11d80*/  @P5 STS.128 [R219+0xf000], RZ ;  /* 0x00f000ffdb005388 */ /* 0x000fe80000000c00 */
[----:B------:R-:W-:Y:S02]  /*11d90*/  @P5 STS.128 [R219+0x11000], RZ ;  /* 0x011000ffdb005388 */ /* 0x000fe40000000c00 */
[----:B------:R-:W-:-:S02]  /*11da0*/  @P1 VIADD R203, R0, 0xffffffe0 ;  /* 0xffffffe000cb1836 */ /* 0x000fc40000000000 */
[----:B------:R-:W-:Y:S01]  /*11db0*/  @!PT LDS RZ, [RZ] ;  /* 0x00000000fffff984 */ /* 0x000fe20000000800 */
[----:B------:R-:W-:Y:S01]  /*11dc0*/  @!PT LDS RZ, [RZ] ;  /* 0x00000000fffff984 */ /* 0x000fe20000000800 */
[----:B------:R-:W-:Y:S01]  /*11dd0*/  @!PT LDS RZ, [RZ] ;  /* 0x00000000fffff984 */ /* 0x000fe20000000800 */
[----:B------:R-:W-:Y:S01]  /*11de0*/  @!P5 LDGSTS.E.BYPASS.LTC128B.128 [R219+0xd000], desc[UR6][R12.64] ;  /* 0x0d0000000cdbdfae */ /* 0x000fe2000b901d46 */
[----:B------:R-:W-:Y:S02]  /*11df0*/  IMAD.MOV.U32 R0, RZ, RZ, 0x40 ;  /* 0x00000040ff007424 */ /* 0x000fe400078e00ff */
[C---:B------:R-:W-:Y:S01]  /*11e00*/  VIADD R195, R203.reuse, 0x800 ;  /* 0x00000800cbc37836 */ /* 0x040fe20000000000 */
[----:B------:R-:W-:Y:S01]  /*11e10*/  @!P5 LDGSTS.E.BYPASS.LTC128B.128 [R219+0xf000], desc[UR6][R12.64+0x80] ;  /* 0x0f0000800cdbdfae */ /* 0x000fe2000b901d46 */
[C---:B------:R-:W-:Y:S01]  /*11e20*/  VIADD R194, R203.reuse, 0x1000 ;  /* 0x00001000cbc27836 */ /* 0x040fe20000000000 */
[----:B------:R-:W-:Y:S01]  /*11e30*/  SEL R0, R0, 0xffffffc0, !P2 ;  /* 0xffffffc000007807 */ /* 0x000fe20005000000 */
[C---:B------:R-:W-:Y:S01]  /*11e40*/  VIADD R193, R203.reuse, 0x1800 ;  /* 0x00001800cbc17836 */ /* 0x040fe20000000000 */
[----:B------:R1:W-:Y:S01]  /*11e50*/  @!P5 LDGSTS.E.BYPASS.LTC128B.128 [R219+0x11000], desc[UR6][R12.64+0x100] ;  /* 0x110001000cdbdfae */ /* 0x0003e2000b901d46 */
[----:B------:R-:W-:Y:S02]  /*11e60*/  VIADD R191, R203, 0x2000 ;  /* 0x00002000cbbf7836 */ /* 0x000fe40000000000 */
[----:B------:R-:W-:Y:S01]  /*11e70*/  IMAD.IADD R199, R205, 0x1, R0 ;  /* 0x00000001cdc77824 */ /* 0x000fe200078e0200 */
[----:B------:R-:W-:Y:S01]  /*11e80*/  @P4 STS.128 [R219+0xd800], RZ ;  /* 0x00d800ffdb004388 */ /* 0x000fe20000000c00 */
[----:B------:R-:W-:-:S02]  /*11e90*/  IMAD.IADD R192, R0, 0x1, R203 ;  /* 0x0000000100c07824 */ /* 0x000fc400078e02cb */
[C---:B------:R-:W-:Y:S01]  /*11ea0*/  VIADD R190, R203.reuse, 0x2800 ;  /* 0x00002800cbbe7836 */ /* 0x040fe20000000000 */
[----:B------:R-:W-:Y:S01]  /*11eb0*/  @P4 STS.128 [R219+0xf800], RZ ;  /* 0x00f800ffdb004388 */ /* 0x000fe20000000c00 */
[C---:B------:R-:W-:Y:S02]  /*11ec0*/  VIADD R189, R203.reuse, 0x3000 ;  /* 0x00003000cbbd7836 */ /* 0x040fe40000000000 */
[C---:B------:R-:W-:Y:S01]  /*11ed0*/  VIADD R188, R203.reuse, 0x3800 ;  /* 0x00003800cbbc7836 */ /* 0x040fe20000000000 */
[----:B------:R-:W-:Y:S01]  /*11ee0*/  @P4 STS.128 [R219+0x11800], RZ ;  /* 0x011800ffdb004388 */ /* 0x000fe20000000c00 */
[C---:B------:R-:W-:Y:S02]  /*11ef0*/  VIADD R187, R203.reuse, 0x4000 ;  /* 0x00004000cbbb7836 */ /* 0x040fe40000000000 */
[C---:B------:R-:W-:Y:S01]  /*11f00*/  VIADD R186, R203.reuse, 0x4800 ;  /* 0x00004800cbba7836 */ /* 0x040fe20000000000 */
[----:B------:R-:W-:Y:S01]  /*11f10*/  @!PT LDS RZ, [RZ] ;  /* 0x00000000fffff984 */ /* 0x000fe20000000800 */
[----:B------:R-:W-:Y:S01]  /*11f20*/  @!PT LDS RZ, [RZ] ;  /* 0x00000000fffff984 */ /* 0x000fe20000000800 */
[----:B------:R-:W-:Y:S01]  /*11f30*/  @!PT LDS RZ, [RZ] ;  /* 0x00000000fffff984 */ /* 0x000fe20000000800 */
[----:B------:R-:W-:Y:S01]  /*11f40*/  @!P4 LDGSTS.E.BYPASS.LTC128B.128 [R219+0xd800], desc[UR6][R8.64] ;  /* 0x0d80000008dbcfae */ /* 0x000fe2000b901d46 */
[----:B------:R-:W-:-:S02]  /*11f50*/  VIADD R185, R203, 0x5000 ;  /* 0x00005000cbb97836 */ /* 0x000fc40000000000 */
[----:B------:R-:W-:Y:S01]  /*11f60*/  VIADD R184, R203, 0x5800 ;  /* 0x00005800cbb87836 */ /* 0x000fe20000000000 */
[----:B------:R-:W-:Y:S04]  /*11f70*/  @!P4 LDGSTS.E.BYPASS.LTC128B.128 [R219+0xf800], desc[UR6][R8.64+0x80] ;  /* 0x0f80008008dbcfae */ /* 0x000fe8000b901d46 */
[----:B------:R2:W-:Y:S04]  /*11f80*/  @!P4 LDGSTS.E.BYPASS.LTC128B.128 [R219+0x11800], desc[UR6][R8.64+0x100] ;  /* 0x1180010008dbcfae */ /* 0x0005e8000b901d46 */
[----:B-1----:R-:W-:Y:S04]  /*11f90*/  LDSM.16.M88.4 R12, [R206] ;  /* 0x00000000ce0c783b */ /* 0x002fe80000000200 */
[----:B------:R-:W1:Y:S04]  /*11fa0*/  LDSM.16.M88.4 R28, [R205+0x6000] ;  /* 0x00600000cd1c783b */ /* 0x000e680000000200 */
[----:B------:R-:W-:Y:S04]  /*11fb0*/  LDSM.16.M88.4 R76, [R204] ;  /* 0x00000000cc4c783b */ /* 0x000fe80000000200 */
[----:B------:R-:W-:Y:S04]  /*11fc0*/  LDSM.16.M88.4 R72, [R203] ;  /* 0x00000000cb48783b */ /* 0x000fe80000000200 */
[----:B------:R-:W4:Y:S04]  /*11fd0*/  LDSM.16.M88.4 R68, [R205+0x6800] ;  /* 0x00680000cd44783b */ /* 0x000f280000000200 */
[----:B------:R-:W5:Y:S04]  /*11fe0*/  LDSM.16.M88.4 R60, [R205+0x7000] ;  /* 0x00700000cd3c783b */ /* 0x000f680000000200 */
[----:B------:R-:W5:Y:S04]  /*11ff0*/  LDSM.16.M88.4 R36, [R205+0x7800] ;  /* 0x00780000cd24783b */ /* 0x000f680000000200 */
[----:B------:R-:W-:Y:S04]  /*12000*/  LDSM.16.M88.4 R84, [R202] ;  /* 0x00000000ca54783b */ /* 0x000fe80000000200 */
[----:B------:R-:W5:Y:S04]  /*12010*/  LDSM.16.M88.4 R96, [R199+0x6000] ;  /* 0x00600000c760783b */ /* 0x000f680000000200 */
[----:B---3--:R-:W3:Y:S04]  /*12020*/  LDSM.16.M88.4 R24, [R203+0x800] ;  /* 0x00080000cb18783b */ /* 0x008ee80000000200 */
[----:B------:R-:W3:Y:S01]  /*12030*/  LDSM.16.M88.4 R32, [R203+0x1000] ;  /* 0x00100000cb20783b */ /* 0x000ee20000000200 */
[C---:B-1----:R-:W-:Y:S03]  /*12040*/  HMMA.16816.F32 R16, R12.reuse, R28, RZ ;  /* 0x0000001c0c10723c */ /* 0x042fe600000018ff */
[----:B------:R-:W1:Y:S04]  /*12050*/  LDSM.16.M88.4 R48, [R203+0x1800] ;  /* 0x00180000cb30783b */ /* 0x000e680000000200 */
[----:B------:R-:W-:Y:S01]  /*12060*/  LDSM.16.M88.4 R20, [R201] ;  /* 0x00000000c914783b */ /* 0x000fe20000000200 */
[C---:B------:R-:W-:Y:S03]  /*12070*/  HMMA.16816.F32 R28, R12.reuse, R30, RZ ;  /* 0x0000001e0c1c723c */ /* 0x040fe600000018ff */
[----:B------:R-:W1:Y:S03]  /*12080*/  LDSM.16.M88.4 R92, [R192] ;  /* 0x00000000c05c783b */ /* 0x000e660000000200 */
[C---:B----4-:R-:W-:Y:S01]  /*12090*/  HMMA.16816.F32 R40, R12.reuse, R68, RZ ;  /* 0x000000440c28723c */ /* 0x050fe200000018ff */
[----:B--2---:R-:W2:Y:S04]  /*120a0*/  LDSM.16.M88.4 R8, [R199+0x6800] ;  /* 0x00680000c708783b */ /* 0x004ea80000000200 */
[----:B------:R-:W4:Y:S01]  /*120b0*/  LDSM.16.M88.4 R44, [R199+0x7000] ;  /* 0x00700000c72c783b */ /* 0x000f220000000200 */
[----:B-----5:R-:W-:Y:S03]  /*120c0*/  HMMA.16816.F32 R64, R12, R60, RZ ;  /* 0x0000003c0c40723c */ /* 0x020fe600000018ff */
[----:B------:R-:W5:Y:S03]  /*120d0*/  LDSM.16.M88.4 R80, [R199+0x7800] ;  /* 0x00780000c750783b */ /* 0x000f660000000200 */
[C---:B------:R-:W-:Y:S01]  /*120e0*/  HMMA.16816.F32 R16, R76.reuse, R72, R16 ;  /* 0x000000484c10723c */ /* 0x040fe20000001810 */
[----:B------:R-:W-:Y:S04]  /*120f0*/  LDSM.16.M88.4 R104, [R199+0x8800] ;  /* 0x00880000c768783b */ /* 0x000fe80000000200 */
[----:B------:R-:W-:Y:S01]  /*12100*/  LDSM.16.M88.4 R100, [R205+0xa000] ;  /* 0x00a00000cd64783b */ /* 0x000fe20000000200 */
[----:B------:R-:W-:Y:S03]  /*12110*/  HMMA.16816.F32 R28, R76, R74, R28 ;  /* 0x0000004a4c1c723c */ /* 0x000fe6000000181c */
[----:B------:R-:W-:Y:S03]  /*12120*/  LDSM.16.M88.4 R72, [R205+0x8000] ;  /* 0x00800000cd48783b */ /* 0x000fe60000000200 */
[C---:B------:R-:W-:Y:S01]  /*12130*/  HMMA.16816.F32 R68, R12.reuse, R70, RZ ;  /* 0x000000460c44723c */ /* 0x040fe200000018ff */
[----:B------:R-:W0:Y:S05]  /*12140*/  LDGDEPBAR ;  /* 0x00000000000079af */ /* 0x000e2a0000000000 */
[C---:B------:R-:W-:Y:S06]  /*12150*/  HMMA.16816.F32 R60, R12.reuse, R62, RZ ;  /* 0x0000003e0c3c723c */ /* 0x040fec00000018ff */
[C---:B------:R-:W-:Y:S06]  /*12160*/  HMMA.16816.F32 R88, R12.reuse, R36, RZ ;  /* 0x000000240c58723c */ /* 0x040fec00000018ff */
[----:B------:R-:W-:Y:S01]  /*12170*/  HMMA.16816.F32 R12, R12, R38, RZ ;  /* 0x000000260c0c723c */ /* 0x000fe200000018ff */
[----:B------:R-:W-:Y:S05]  /*12180*/  LDSM.16.M88.4 R36, [R192+0x800] ;  /* 0x00080000c024783b */ /* 0x000fea0000000200 */
        /* <DEDUP_REMOVED lines=19> */
[C---:B----4-:R-:W-:Y:S06]  /*122c0*/  HMMA.16816.F32 R64, R84.reuse, R44, R64 ;  /* 0x0000002c5440723c */ /* 0x050fec0000001840 */
        /* <DEDUP_REMOVED lines=39> */
[----:B------:R-:W-:Y:S01]  /*12540*/  HMMA.16816.F32 R68, R96, R22, R68 ;  /* 0x000000166044723c */ /* 0x000fe20000001844 */
[----:B------:R-:W1:Y:S05]  /*12550*/  LDSM.16.M88.4 R20, [R203+0x4000] ;  /* 0x00400000cb14783b */ /* 0x000e6a0000000200 */
[----:B------:R-:W-:Y:S06]  /*12560*/  HMMA.16816.F32 R40, R80, R104, R40 ;  /* 0x000000685028723c */ /* 0x000fec0000001828 */
[C---:B----4-:R-:W-:Y:S06]  /*12570*/  HMMA.16816.F32 R64, R96.reuse, R8, R64 ;  /* 0x000000086040723c */ /* 0x050fec0000001840 */
        /* <DEDUP_REMOVED lines=20> */
[C---:B------:R-:W-:Y:S06]  /*126c0*/  HMMA.16816.F32 R88, R80.reuse, R72, R88 ;  /* 0x000000485058723c */ /* 0x040fec0000001858 */
[----:B------:R-:W-:Y:S01]  /*126d0*/  HMMA.16816.F32 R84, R80, R74, R84 ;  /* 0x0000004a5054723c */ /* 0x000fe20000001854 */
[----:B------:R-:W4:Y:S05]  /*126e0*/  LDSM.16.M88.4 R72, [R192+0x3800] ;  /* 0x00380000c048783b */ /* 0x000f2a0000000200 */
[C---:B--2---:R-:W-:Y:S06]  /*126f0*/  HMMA.16816.F32 R104, R48.reuse, R92, R104 ;  /* 0x0000005c3068723c */ /* 0x044fec0000001868 */
[----:B------:R-:W-:Y:S06]  /*12700*/  HMMA.16816.F32 R60, R48, R94, R60 ;  /* 0x0000005e303c723c */ /* 0x000fec000000183c */
[C---:B------:R-:W-:Y:S06]  /*12710*/  HMMA.16816.F32 R16, R12.reuse, R8, R16 ;  /* 0x000000080c10723c */ /* 0x040fec0000001810 */
[----:B------:R-:W-:Y:S01]  /*12720*/  HMMA.16816.F32 R28, R12, R10, R28 ;  /* 0x0000000a0c1c723c */ /* 0x000fe2000000181c */
[----:B------:R-:W2:Y:S05]  /*12730*/  LDSM.16.M88.4 R8, [R203+0x5000] ;  /* 0x00500000cb08783b */ /* 0x000eaa0000000200 */
[----:B------:R-:W-:Y:S01]  /*12740*/  HMMA.16816.F32 R68, R36, R34, R68 ;  /* 0x000000222444723c */ /* 0x000fe20000001844 */
[----:B------:R-:W-:Y:S05]  /*12750*/  LDSM.16.M88.4 R32, [R192+0x4800] ;  /* 0x00480000c020783b */ /* 0x000fea0000000200 */
[----:B---3--:R-:W-:Y:S06]  /*12760*/  HMMA.16816.F32 R40, R24, R96, R40 ;  /* 0x000000601828723c */ /* 0x008fec0000001828 */
[C---:B-1----:R-:W-:Y:S06]  /*12770*/  HMMA.16816.F32 R104, R36.reuse, R20, R104 ;  /* 0x000000142468723c */ /* 0x042fec0000001868 */
[----:B------:R-:W-:Y:S01]  /*12780*/  HMMA.16816.F32 R60, R36, R22, R60 ;  /* 0x00000016243c723c */ /* 0x000fe2000000183c */
[----:B------:R-:W1:Y:S05]  /*12790*/  LDSM.16.M88.4 R20, [R205+0xb800] ;  /* 0x00b80000cd14783b */ /* 0x000e6a0000000200 */
[C---:B----4-:R-:W-:Y:S06]  /*127a0*/  HMMA.16816.F32 R88, R48.reuse, R72, R88 ;  /* 0x000000483058723c */ /* 0x050fec0000001858 */
[----:B------:R-:W-:Y:S06]  /*127b0*/  HMMA.16816.F32 R84, R48, R74, R84 ;  /* 0x0000004a3054723c */ /* 0x000fec0000001854 */
[----:B------:R-:W-:Y:S06]  /*127c0*/  HMMA.16816.F32 R28, R100, R66, R28 ;  /* 0x00000042641c723c */ /* 0x000fec000000181c */
[----:B------:R-:W-:Y:S06]  /*127d0*/  HMMA.16816.F32 R68, R24, R98, R68 ;  /* 0x000000621844723c */ /* 0x000fec0000001844 */
[----:B------:R-:W-:Y:S06]  /*127e0*/  HMMA.16816.F32 R40, R12, R44, R40 ;  /* 0x0000002c0c28723c */ /* 0x000fec0000001828 */
[C---:B--2---:R-:W-:Y:S06]  /*127f0*/  HMMA.16816.F32 R104, R24.reuse, R8, R104 ;  /* 0x000000081868723c */ /* 0x044fec0000001868 */
[----:B------:R-:W-:Y:S01]  /*12800*/  HMMA.16816.F32 R60, R24, R10, R60 ;  /* 0x0000000a183c723c */ /* 0x000fe2000000183c */
[----:B------:R-:W2:Y:S01]  /*12810*/  LDSM.16.M88.4 R8, [R203+0x5800] ;  /* 0x00580000cb08783b */ /* 0x000ea20000000200 */
[----:B------:R-:W-:Y:S01]  /*12820*/  FMUL.FTZ R28, R28, UR5 ;  /* 0x000000051c1c7c20 */ /* 0x000fe20008410000 */
[----:B------:R-:W-:Y:S01]  /*12830*/  FMUL.FTZ R29, R29, UR5 ;  /* 0x000000051d1d7c20 */ /* 0x000fe20008410000 */
[----:B------:R-:W-:-:S02]  /*12840*/  FMUL.FTZ R30, R30, UR5 ;  /* 0x000000051e1e7c20 */ /* 0x000fc40008410000 */
[----:B------:R-:W-:Y:S01]  /*12850*/  HMMA.16816.F32 R16, R100, R64, R16 ;  /* 0x000000406410723c */ /* 0x000fe20000001810 */
[----:B------:R-:W3:Y:S01]  /*12860*/  LDSM.16.M88.4 R64, [R199+0xb000] ;  /* 0x00b00000c740783b */ /* 0x000ee20000000200 */
[----:B------:R-:W-:Y:S04]  /*12870*/  MUFU.TANH R45, R30 ;  /* 0x0000001e002d7308 */ /* 0x000fe80000002400 */
[C---:B-1----:R-:W-:Y:S06]  /*12880*/  HMMA.16816.F32 R88, R36.reuse, R20, R88 ;  /* 0x000000142458723c */ /* 0x042fec0000001858 */
[----:B------:R-:W-:Y:S01]  /*12890*/  HMMA.16816.F32 R84, R36, R22, R84 ;  /* 0x000000162454723c */ /* 0x000fe20000001854 */
[----:B------:R-:W-:Y:S05]  /*128a0*/  LDSM.16.M88.4 R20, [R192+0x5800] ;  /* 0x00580000c014783b */ /* 0x000fea0000000200 */
[----:B------:R-:W-:Y:S06]  /*128b0*/  HMMA.16816.F32 R68, R12, R46, R68 ;  /* 0x0000002e0c44723c */ /* 0x000fec0000001844 */
[----:B------:R-:W-:Y:S01]  /*128c0*/  HMMA.16816.F32 R40, R100, R32, R40 ;  /* 0x000000206428723c */ /* 0x000fe20000001828 */
[----:B------:R-:W-:Y:S01]  /*128d0*/  MUFU.TANH R32, R28 ;  /* 0x0000001c00207308 */ /* 0x000fe20000002400 */
[----:B------:R-:W-:Y:S01]  /*128e0*/  FMUL.FTZ R46, R31, UR5 ;  /* 0x000000051f2e7c20 */ /* 0x000fe20008410000 */
[----:B------:R-:W-:Y:S01]  /*128f0*/  FMUL.FTZ R0, R16, UR5 ;  /* 0x0000000510007c20 */ /* 0x000fe20008410000 */
[----:B------:R-:W-:Y:S01]  /*12900*/  FMUL.FTZ R3, R17, UR5 ;  /* 0x0000000511037c20 */ /* 0x000fe20008410000 */
[----:B------:R-:W-:Y:S01]  /*12910*/  FMUL.FTZ R6, R18, UR5 ;  /* 0x0000000512067c20 */ /* 0x000fe20008410000 */
[----:B------:R-:W-:-:S02]  /*12920*/  FMUL.FTZ R44, R19, UR5 ;  /* 0x00000005132c7c20 */ /* 0x000fc40008410000 */
[----:B------:R-:W1:Y:S01]  /*12930*/  LDSM.16.M88.4 R16, [R192+0x5000] ;  /* 0x00500000c010783b */ /* 0x000e620000000200 */
[----:B------:R4:W-:Y:S01]  /*12940*/  MUFU.TANH R33, R29 ;  /* 0x0000001d00217308 */ /* 0x0009e20000002400 */
[C---:B--2---:R-:W-:Y:S06]  /*12950*/  HMMA.16816.F32 R88, R24.reuse, R8, R88 ;  /* 0x000000081858723c */ /* 0x044fec0000001858 */
[----:B------:R-:W-:Y:S01]  /*12960*/  HMMA.16816.F32 R84, R24, R10, R84 ;  /* 0x0000000a1854723c */ /* 0x000fe20000001854 */
[----:B------:R-:W2:Y:S05]  /*12970*/  MUFU.TANH R0, R0 ;  /* 0x0000000000007308 */ /* 0x000eaa0000002400 */
[----:B---3--:R-:W-:Y:S01]  /*12980*/  HMMA.16816.F32 R60, R12, R66, R60 ;  /* 0x000000420c3c723c */ /* 0x008fe2000000183c */
[----:B------:R-:W-:Y:S01]  /*12990*/  IMAD.SHL.U32 R10, R55, 0x2, RZ ;  /* 0x00000002370a7824 */ /* 0x000fe200078e00ff */
[----:B----4-:R-:W3:Y:S01]  /*129a0*/  LDSM.16.M88.4 R28, [R199+0xb800] ;  /* 0x00b80000c71c783b */ /* 0x010ee20000000200 */
[----:B------:R-:W-:Y:S01]  /*129b0*/  MUFU.TANH R3, R3 ;  /* 0x0000000300037308 */ /* 0x000fe20000002400 */
[----:B------:R-:W-:-:S04]  /*129c0*/  DEPBAR.LE SB0, 0x0 ;  /* 0x000080000000791a */ /* 0x000fc80000000000 */
[----:B------:R-:W-:Y:S01]  /*129d0*/  HMMA.16816.F32 R104, R12, R64, R104 ;  /* 0x000000400c68723c */ /* 0x000fe20000001868 */
[----:B------:R-:W-:Y:S02]  /*129e0*/  LOP3.LUT R10, R10, 0x6, RZ, 0xc0, !PT ;  /* 0x000000060a0a7812 */ /* 0x000fe400078ec0ff */
[----:B------:R-:W4:Y:S03]  /*129f0*/  MUFU.TANH R44, R44 ;  /* 0x0000002c002c7308 */ /* 0x000f260000002400 */
[----:B------:R-:W-:Y:S01]  /*12a00*/  IMAD R11, R133, 0x40, R10 ;  /* 0x00000040850b7824 */ /* 0x000fe200078e020a */
[C---:B------:R-:W-:Y:S03]  /*12a10*/  HMMA.16816.F32 R68, R100.reuse, R34, R68 ;  /* 0x000000226444723c */ /* 0x040fe60000001844 */
[----:B------:R-:W-:Y:S01]  /*12a20*/  VIADD R10, R11, 0xffffffc0 ;  /* 0xffffffc00b0a7836 */ /* 0x000fe20000000000 */
[----:B------:R-:W5:Y:S03]  /*12a30*/  MUFU.TANH R46, R46 ;  /* 0x0000002e002e7308 */ /* 0x000f660000002400 */
[----:B------:R-:W-:Y:S01]  /*12a40*/  FMUL.FTZ R34, R40, UR5 ;  /* 0x0000000528227c20 */ /* 0x000fe20008410000 */
[-C--:B------:R-:W-:Y:S01]  /*12a50*/  ISETP.GE.AND P5, PT, R10, R57.reuse, PT ;  /* 0x000000390a00720c */ /* 0x080fe20003fa6270 */
[C---:B-1----:R-:W-:Y:S01]  /*12a60*/  HMMA.16816.F32 R60, R100.reuse, R18, R60 ;  /* 0x00000012643c723c */ /* 0x042fe2000000183c */
[----:B------:R-:W-:Y:S01]  /*12a70*/  FMUL.FTZ R40, R42, UR5 ;  /* 0x000000052a287c20 */ /* 0x000fe20008410000 */
[----:B------:R-:W-:Y:S01]  /*12a80*/  FMUL.FTZ R35, R41, UR5 ;  /* 0x0000000529237c20 */ /* 0x000fe20008410000 */
[----:B--2---:R-:W-:Y:S01]  /*12a90*/  FSEL R26, R0, -INF , !P5 ;  /* 0xff800000001a7808 */ /* 0x004fe20006800000 */
[----:B------:R-:W-:Y:S01]  /*12aa0*/  VIADD R0, R11, 0xffffffd9 ;  /* 0xffffffd90b007836 */ /* 0x000fe20000000000 */
[----:B------:R-:W-:Y:S01]  /*12ab0*/  MUFU.TANH R34, R34 ;  /* 0x0000002200227308 */ /* 0x000fe20000002400 */
[----:B------:R-:W-:Y:S01]  /*12ac0*/  FMUL.FTZ R41, R43, UR5 ;  /* 0x000000052b297c20 */ /* 0x000fe20008410000 */
[C---:B------:R-:W-:Y:S01]  /*12ad0*/  VIADD R10, R11.reuse, 0xffffffd1 ;  /* 0xffffffd10b0a7836 */ /* 0x040fe20000000000 */
[----:B------:R-:W-:Y:S04]  /*12ae0*/  HMMA.16816.F32 R104, R100, R16, R104 ;  /* 0x000000106468723c */ /* 0x000fe80000001868 */
[----:B------:R-:W-:Y:S01]  /*12af0*/  ISETP.GE.AND P6, PT, R10, R57, PT ;  /* 0x000000390a00720c */ /* 0x000fe20003fc6270 */
[----:B------:R-:W-:Y:S01]  /*12b00*/  MUFU.TANH R40, R40 ;  /* 0x0000002800287308 */ /* 0x000fe20000002400 */
[----:B------:R-:W-:-:S02]  /*12b10*/  VIADD R10, R11, 0xffffffd8 ;  /* 0xffffffd80b0a7836 */ /* 0x000fc40000000000 */
[----:B------:R-:W-:Y:S01]  /*12b20*/  FMUL.FTZ R17, R68, UR5 ;  /* 0x0000000544117c20 */ /* 0x000fe20008410000 */
[----:B------:R-:W-:Y:S01]  /*12b30*/  FMUL.FTZ R8, R70, UR5 ;  /* 0x0000000546087c20 */ /* 0x000fe20008410000 */
[----:B------:R-:W-:Y:S01]  /*12b40*/  FMUL.FTZ R9, R69, UR5 ;  /* 0x0000000545097c20 */ /* 0x000fe20008410000 */
[C---:B---3--:R-:W-:Y:S01]  /*12b50*/  HMMA.16816.F32 R88, R12.reuse, R28, R88 ;  /* 0x0000001c0c58723c */ /* 0x048fe20000001858 */
[----:B------:R-:W-:Y:S01]  /*12b60*/  FMUL.FTZ R36, R71, UR5 ;  /* 0x0000000547247c20 */ /* 0x000fe20008410000 */
[----:B------:R-:W1:Y:S04]  /*12b70*/  MUFU.TANH R6, R6 ;  /* 0x0000000600067308 */ /* 0x000e680000002400 */
[----:B------:R-:W-:Y:S01]  /*12b80*/  HMMA.16816.F32 R84, R12, R30, R84 ;  /* 0x0000001e0c54723c */ /* 0x000fe20000001854 */
[----:B------:R-:W-:Y:S01]  /*12b90*/  FMUL.FTZ R60, R60, UR5 ;  /* 0x000000053c3c7c20 */ /* 0x000fe20008410000 */
[----:B------:R-:W-:Y:S01]  /*12ba0*/  FMUL.FTZ R62, R62, UR5 ;  /* 0x000000053e3e7c20 */ /* 0x000fe20008410000 */
[----:B------:R-:W-:Y:S01]  /*12bb0*/  FMUL.FTZ R61, R61, UR5 ;  /* 0x000000053d3d7c20 */ /* 0x000fe20008410000 */
[----:B------:R-:W-:Y:S01]  /*12bc0*/  FMUL.FTZ R63, R63, UR5 ;  /* 0x000000053f3f7c20 */ /* 0x000fe20008410000 */
[----:B------:R-:W-:Y:S02]  /*12bd0*/  MUFU.TANH R35, R35 ;  /* 0x0000002300237308 */ /* 0x000fe40000002400 */
[----:B------:R-:W-:-:S02]  /*12be0*/  VIADD R14, R11, 0xffffffc1 ;  /* 0xffffffc10b0e7836 */ /* 0x000fc40000000000 */
[----:B------:R-:W-:Y:S01]  /*12bf0*/  FMUL.FTZ R104, R104, UR5 ;  /* 0x0000000568687c20 */ /* 0x000fe20008410000 */
[----:B------:R-:W-:Y:S02]  /*12c00*/  VIADD R12, R11, 0xffffffc8 ;  /* 0xffffffc80b0c7836 */ /* 0x000fe40000000000 */
[----:B------:R-:W-:Y:S01]  /*12c10*/  FMUL.FTZ R106, R106, UR5 ;  /* 0x000000056a6a7c20 */ /* 0x000fe20008410000 */
[----:B------:R-:W-:Y:S01]  /*12c20*/  FMUL.FTZ R105, R105, UR5 ;  /* 0x0000000569697c20 */ /* 0x000fe20008410000 */
[-C--:B------:R-:W-:Y:S01]  /*12c30*/  ISETP.GE.AND P4, PT, R14, R57.reuse, PT ;  /* 0x000000390e00720c */ /* 0x080fe20003f86270 */
[C---:B------:R-:W-:Y:S01]  /*12c40*/  VIADD R14, R11.reuse, 0xffffffc9 ;  /* 0xffffffc90b0e7836 */ /* 0x040fe20000000000 */
[-C--:B------:R-:W-:Y:S01]  /*12c50*/  ISETP.GE.AND P2, PT, R12, R57.reuse, PT ;  /* 0x000000390c00720c */ /* 0x080fe20003f46270 */
[----:B------:R-:W2:Y:S01]  /*12c60*/  MUFU.TANH R41, R41 ;  /* 0x0000002900297308 */ /* 0x000ea20000002400 */
[----:B----4-:R-:W-:Y:S01]  /*12c70*/  FSEL R44, R44, -INF , !P4 ;  /* 0xff8000002c2c7808 */ /* 0x010fe20006000000 */
[----:B------:R-:W-:Y:S01]  /*12c80*/  VIADD R12, R11, 0xffffffd0 ;  /* 0xffffffd00b0c7836 */ /* 0x000fe20000000000 */
[----:B------:R-:W-:Y:S01]  /*12c90*/  FSEL R28, R3, -INF , !P4 ;  /* 0xff800000031c7808 */ /* 0x000fe20006000000 */
[C---:B------:R-:W-:Y:S01]  /*12ca0*/  HMMA.16816.F32 R88, R100.reuse, R20, R88 ;  /* 0x000000146458723c */ /* 0x040fe20000001858 */
[-C--:B------:R-:W-:Y:S01]  /*12cb0*/  ISETP.GE.AND P4, PT, R0, R57.reuse, PT ;  /* 0x000000390000720c */ /* 0x080fe20003f86270 */
[----:B------:R-:W-:Y:S01]  /*12cc0*/  VIADD R0, R11, 0xffffffe0 ;  /* 0xffffffe00b007836 */ /* 0x000fe20000000000 */
[----:B------:R-:W-:Y:S01]  /*12cd0*/  FSEL R32, R32, -INF , !P2 ;  /* 0xff80000020207808 */ /* 0x000fe20005000000 */
[----:B------:R-:W-:Y:S01]  /*12ce0*/  MUFU.TANH R17, R17 ;  /* 0x0000001100117308 */ /* 0x000fe20000002400 */
[-C--:B------:R-:W-:Y:S01]  /*12cf0*/  ISETP.GE.AND P1, PT, R14, R57.reuse, PT ;  /* 0x000000390e00720c */ /* 0x080fe20003f26270 */
[----:B------:R-:W-:Y:S01]  /*12d00*/  HMMA.16816.F32 R84, R100, R22, R84 ;  /* 0x000000166454723c */ /* 0x000fe20000001854 */
[----:B------:R-:W-:Y:S01]  /*12d10*/  FSEL R20, R45, -INF , !P2 ;  /* 0xff8000002d147808 */ /* 0x000fe20005000000 */
[----:B------:R-:W-:Y:S01]  /*12d20*/  FMUL.FTZ R107, R107, UR5 ;  /* 0x000000056b6b7c20 */ /* 0x000fe20008410000 */
[-C--:B------:R-:W-:Y:S01]  /*12d30*/  ISETP.GE.AND P2, PT, R0, R57.reuse, PT ;  /* 0x000000390000720c */ /* 0x080fe20003f46270 */
[----:B------:R-:W-:Y:S01]  /*12d40*/  VIADD R0, R11, 0xffffffe1 ;  /* 0xffffffe10b007836 */ /* 0x000fe20000000000 */
[----:B-----5:R-:W-:Y:S01]  /*12d50*/  FSEL R46, R46, -INF , !P1 ;  /* 0xff8000002e2e7808 */ /* 0x020fe20004800000 */
[----:B------:R-:W3:Y:S01]  /*12d60*/  MUFU.TANH R8, R8 ;  /* 0x0000000800087308 */ /* 0x000ee20000002400 */
[----:B------:R-:W-:Y:S01]  /*12d70*/  FSEL R22, R33, -INF , !P1 ;  /* 0xff80000021167808 */ /* 0x000fe20004800000 */
[C---:B------:R-:W-:Y:S01]  /*12d80*/  VIADD R30, R11.reuse, 0xfffffff1 ;  /* 0xfffffff10b1e7836 */ /* 0x040fe20000000000 */
[-C--:B------:R-:W-:Y:S01]  /*12d90*/  ISETP.GE.AND P1, PT, R0, R57.reuse, PT ;  /* 0x000000390000720c */ /* 0x080fe20003f26270 */
[----:B------:R-:W-:Y:S01]  /*12da0*/  VIADD R0, R11, 0xffffffe8 ;  /* 0xffffffe80b007836 */ /* 0x000fe20000000000 */
[----:B------:R-:W-:-:S02]  /*12db0*/  ISETP.GE.AND P0, PT, R12, R57, PT ;  /* 0x000000390c00720c */ /* 0x000fc40003f06270 */
[----:B-1----:R-:W-:Y:S01]  /*12dc0*/  FSEL R24, R6, -INF , !P5 ;  /* 0xff80000006187808 */ /* 0x002fe20006800000 */
[----:B------:R-:W-:Y:S01]  /*12dd0*/  MUFU.TANH R9, R9 ;  /* 0x0000000900097308 */ /* 0x000fe20000002400 */
[----:B------:R-:W-:Y:S02]  /*12de0*/  FSEL R12, R40, -INF , !P0 ;  /* 0xff800000280c7808 */ /* 0x000fe40004000000 */
[----:B------:R-:W-:Y:S01]  /*12df0*/  FSEL R18, R34, -INF , !P0 ;  /* 0xff80000022127808 */ /* 0x000fe20004000000 */
[----:B------:R-:W-:Y:S01]  /*12e00*/  FMUL.FTZ R88, R88, UR5 ;  /* 0x0000000558587c20 */ /* 0x000fe20008410000 */
[-C--:B------:R-:W-:Y:S01]  /*12e10*/  ISETP.GE.AND P0, PT, R0, R57.reuse, PT ;  /* 0x000000390000720c */ /* 0x080fe20003f06270 */
[----:B------:R-:W-:Y:S01]  /*12e20*/  VIADD R0, R11, 0xffffffe9 ;  /* 0xffffffe90b007836 */ /* 0x000fe20000000000 */
[-C--:B------:R-:W-:Y:S01]  /*12e30*/  ISETP.GE.AND P5, PT, R10, R57.reuse, PT ;  /* 0x000000390a00720c */ /* 0x080fe20003fa6270 */
[----:B------:R-:W1:Y:S01]  /*12e40*/  MUFU.TANH R36, R36 ;  /* 0x0000002400247308 */ /* 0x000e620000002400 */
[----:B--2---:R-:W-:Y:S01]  /*12e50*/  FSEL R10, R41, -INF , !P6 ;  /* 0xff800000290a7808 */ /* 0x004fe20007000000 */
[----:B------:R-:W-:Y:S01]  /*12e60*/  FMUL.FTZ R90, R90, UR5 ;  /* 0x000000055a5a7c20 */ /* 0x000fe20008410000 */
[----:B------:R-:W-:Y:S01]  /*12e70*/  FSEL R16, R35, -INF , !P6 ;  /* 0xff80000023107808 */ /* 0x000fe20007000000 */
[----:B------:R-:W-:Y:S01]  /*12e80*/  FMUL.FTZ R89, R89, UR5 ;  /* 0x0000000559597c20 */ /* 0x000fe20008410000 */
[----:B------:R-:W-:Y:S01]  /*12e90*/  ISETP.GE.AND P6, PT, R0, R57, PT ;  /* 0x000000390000720c */ /* 0x000fe20003fc6270 */
[----:B------:R-:W-:-:S02]  /*12ea0*/  VIADD R0, R11, 0xfffffff0 ;  /* 0xfffffff00b007836 */ /* 0x000fc40000000000 */
[----:B------:R-:W-:Y:S01]  /*12eb0*/  FMUL.FTZ R91, R91, UR5 ;  /* 0x000000055b5b7c20 */ /* 0x000fe20008410000 */
[----:B------:R-:W2:Y:S01]  /*12ec0*/  MUFU.TANH R156, R60 ;  /* 0x0000003c009c7308 */ /* 0x000ea20000002400 */
[----:B------:R-:W-:Y:S01]  /*12ed0*/  FMUL.FTZ R84, R84, UR5 ;  /* 0x0000000554547c20 */ /* 0x000fe20008410000 */
[----:B------:R-:W-:Y:S01]  /*12ee0*/  FMUL.FTZ R86, R86, UR5 ;  /* 0x0000000556567c20 */ /* 0x000fe20008410000 */
[----:B------:R-:W-:Y:S01]  /*12ef0*/  FMUL.FTZ R85, R85, UR5 ;  /* 0x0000000555557c20 */ /* 0x000fe20008410000 */
[----:B------:R-:W-:Y:S01]  /*12f00*/  FMUL.FTZ R87, R87, UR5 ;  /* 0x0000000557577c20 */ /* 0x000fe20008410000 */
[----:B---3--:R-:W-:Y:S02]  /*12f10*/  FSEL R8, R8, -INF , !P5 ;  /* 0xff80000008087808 */ /* 0x008fe40006800000 */
[----:B------:R-:W-:Y:S01]  /*12f20*/  FSEL R14, R17, -INF , !P5 ;  /* 0xff800000110e7808 */ /* 0x000fe20006800000 */
[----:B------:R-:W3:Y:S01]  /*12f30*/  MUFU.TANH R166, R62 ;  /* 0x0000003e00a67308 */ /* 0x000ee20000002400 */
[----:B------:R-:W-:-:S02]  /*12f40*/  ISETP.GE.AND P5, PT, R0, R57, PT ;  /* 0x000000390000720c */ /* 0x000fc40003fa6270 */
[----:B-1----:R-:W-:Y:S02]  /*12f50*/  FSEL R6, R36, -INF , !P4 ;  /* 0xff80000024067808 */ /* 0x002fe40006000000 */
[----:B------:R-:W-:Y:S02]  /*12f60*/  FSEL R0, R9, -INF , !P4 ;  /* 0xff80000009007808 */ /* 0x000fe40006000000 */
[----:B------:R-:W-:Y:S01]  /*12f70*/  ISETP.GE.AND P4, PT, R30, R57, PT ;  /* 0x000000391e00720c */ /* 0x000fe20003f86270 */
[----:B------:R-:W1:Y:S01]  /*12f80*/  MUFU.TANH R154, R104 ;  /* 0x00000068009a7308 */ /* 0x000e620000002400 */
[----:B--2---:R-:W-:Y:S01]  /*12f90*/  FSEL R156, R156, -INF , !P0 ;  /* 0xff8000009c9c7808 */ /* 0x004fe20004000000 */
[----:B------:R-:W-:-:S06]  /*12fa0*/  VIADD R30, R11, 0xfffffff8 ;  /* 0xfffffff80b1e7836 */ /* 0x000fcc0000000000 */
[----:B------:R-:W2:Y:S01]  /*12fb0*/  MUFU.TANH R160, R106 ;  /* 0x0000006a00a07308 */ /* 0x000ea20000002400 */
[----:B---3--:R-:W-:Y:S02]  /*12fc0*/  FSEL R166, R166, -INF , !P0 ;  /* 0xff800000a6a67808 */ /* 0x008fe40004000000 */
[----:B------:R-:W-:-:S05]  /*12fd0*/  ISETP.GE.AND P0, PT, R133, 0x2, PT ;  /* 0x000000028500780c */ /* 0x000fca0003f06270 */
[----:B------:R-:W3:Y:S01]  /*12fe0*/  MUFU.TANH R182, R105 ;  /* 0x0000006900b67308 */ /* 0x000ee20000002400 */
[----:B-1----:R-:W-:-:S07]  /*12ff0*/  FSEL R154, R154, -INF , !P2 ;  /* 0xff8000009a9a7808 */ /* 0x002fce0005000000 */
[----:B------:R-:W1:Y:S01]  /*13000*/  MUFU.TANH R178, R107 ;  /* 0x0000006b00b27308 */ /* 0x000e620000002400 */
[----:B--2---:R-:W-:Y:S02]  /*13010*/  FSEL R160, R160, -INF , !P2 ;  /* 0xff800000a0a07808 */ /* 0x004fe40005000000 */
[----:B------:R-:W-:Y:S01]  /*13020*/  ISETP.GE.AND P2, PT, R30, R57, PT ;  /* 0x000000391e00720c */ /* 0x000fe20003f46270 */
[----:B------:R-:W-:-:S04]  /*13030*/  VIADD R30, R11, 0xfffffff9 ;  /* 0xfffffff90b1e7836 */ /* 0x000fc80000000000 */
        /* <DEDUP_REMOVED lines=48> */
[C---:B------:R-:W-:Y:S01]  /*13340*/  IMAD R34, R3.reuse, R34, R13 ;  /* 0x0000002203227224 */ /* 0x040fe200078e020d */
[----:B------:R-:W-:Y:S01]  /*13350*/  LOP3.LUT R13, RZ, R9, RZ, 0x33, !PT ;  /* 0x00000009ff0d7212 */ /* 0x000fe200078e33ff */
        /* <DEDUP_REMOVED lines=10> */
[----:B------:R-:W-:-:S07]  /*13400*/  ISETP.NE.AND P2, PT, R9, RZ, PT ;  /* 0x000000ff0900720c */ /* 0x000fce0003f45270 */
        /* <DEDUP_REMOVED lines=25> */
.L_x_3832:
[----:B------:R-:W-:Y:S02]  /*135a0*/  ULDC UR10, c[0x0][0x248] ;  /* 0x00009200000a7ab9 */ /* 0x000fe40000000800 */
[----:B------:R-:W-:-:S06]  /*135b0*/  USHF.L.U32 UR5, UR10, 0x6, URZ ;  /* 0x000000060a057899 */ /* 0x000fcc000800063f */
[----:B------:R-:W-:-:S04]  /*135c0*/  IADD3 R9, RZ, -UR5, RZ ;  /* 0x80000005ff097c10 */ /* 0x000fc8000fffe0ff */
[----:B------:R-:W-:-:S07]  /*135d0*/  SHF.R.S32.HI R3, RZ, 0x1f, R9 ;  /* 0x0000001fff037819 */ /* 0x000fce0000011409 */
.L_x_3833:
        /* <DEDUP_REMOVED lines=41> */
.L_x_3831:
[----:B------:R-:W-:Y:S01]  /*13870*/  FMNMX.FTZ R3, R26, R28, !PT ;  /* 0x0000001c1a037209 */ /* 0x000fe20007810000 */
        /* <DEDUP_REMOVED lines=26> */
[----:B-1----:R-:W-:Y:S02]  /*13a20*/  FMNMX.FTZ R30, R170, R3, !PT ;  /* 0x00000003aa1e7209 */ /* 0x002fe40007810000 */
        /* <DEDUP_REMOVED lines=43> */
[----:B------:R-:W-:Y:S01]  /*13ce0*/  MUFU.EX2 R155, R155 ;  /* 0x0000009b009b7308 */ /* 0x000fe20000000800 */
[--C-:B------:R-:W-:Y:S01]  /*13cf0*/  FFMA.FTZ R147, R12, UR5, -R165.reuse ;  /* 0x000000050c937c23 */ /* 0x100fe200080108a5 */
[--C-:B------:R-:W-:Y:S01]  /*13d00*/  FFMA.FTZ R134, R10, UR5, -R165.reuse ;  /* 0x000000050a867c23 */ /* 0x100fe200080108a5 */
[----:B------:R-:W-:Y:S01]  /*13d10*/  FFMA.FTZ R135, R8, UR5, -R165 ;  /* 0x0000000508877c23 */ /* 0x000fe200080108a5 */
[----:B------:R-:W1:Y:S01]  /*13d20*/  LDSM.16.MT88.4 R12, [R198+0xc800] ;  /* 0x00c80000c60c783b */ /* 0x000e620000004200 */
[--C-:B------:R-:W-:Y:S01]  /*13d30*/  FFMA.FTZ R149, R18, UR5, -R171.reuse ;  /* 0x0000000512957c23 */ /* 0x100fe200080108ab */
[--C-:B------:R-:W-:Y:S01]  /*13d40*/  FFMA.FTZ R144, R16, UR5, -R171.reuse ;  /* 0x0000000510907c23 */ /* 0x100fe200080108ab */
[----:B------:R-:W-:Y:S01]  /*13d50*/  FFMA.FTZ R0, R0, UR5, -R171 ;  /* 0x0000000500007c23 */ /* 0x000fe200080108ab */
[----:B------:R-:W2:Y:S01]  /*13d60*/  MUFU.EX2 R150, R150 ;  /* 0x0000009600967308 */ /* 0x000ea20000000800 */
        /* <DEDUP_REMOVED lines=226> */
[----:B------:R-:W-:Y:S01]  /*14b90*/  ULDC UR4, c[0x0][0x250] ;  /* 0x0000940000047ab9 */ /* 0x000fe20000000800 */
[----:B------:R-:W-:Y:S01]  /*14ba0*/  ULDC.64 UR12, c[0x0][0x250] ;  /* 0x00009400000c7ab9 */ /* 0x000fe20000000a00 */
[----:B------:R-:W-:Y:S01]  /*14bb0*/  ULEA UR4, -UR4, URZ, 0x6 ;  /* 0x0000003f04047291 */ /* 0x000fe2000f8e313f */
[----:B------:R-:W-:Y:S01]  /*14bc0*/  IADD3 R221, R133, -0x2, RZ ;  /* 0xfffffffe85dd7810 */ /* 0x000fe20007ffe0ff */
[----:B------:R-:W-:Y:S01]  /*14bd0*/  IMAD.MOV.U32 R135, RZ, RZ, R132 ;  /* 0x000000ffff877224 */ /* 0x000fe200078e0084 */
[----:B------:R-:W-:Y:S01]  /*14be0*/  MOV R0, R3 ;  /* 0x0000000300007202 */ /* 0x000fe20000000f00 */
[----:B------:R-:W-:Y:S01]  /*14bf0*/  USHF.R.S32.HI UR9, URZ, 0x1f, UR4 ;  /* 0x0000001f3f097899 */ /* 0x000fe20008011404 */
[----:B------:R-:W-:Y:S01]  /*14c00*/  ULDC UR11, c[0x0][0x248] ;  /* 0x00009200000b7ab9 */ /* 0x000fe20000000800 */
[----:B------:R-:W-:Y:S01]  /*14c10*/  ULDC UR8, c[0x0][0x24c] ;  /* 0x0000930000087ab9 */ /* 0x000fe20000000800 */
[----:B------:R-:W-:Y:S01]  /*14c20*/  USHF.L.U64.HI UR13, UR12, 0x5, UR13 ;  /* 0x000000050c0d7899 */ /* 0x000fe2000801020d */
[----:B------:R-:W-:-:S02]  /*14c30*/  MOV R220, UR4 ;  /* 0x0000000400dc7c02 */ /* 0x000fc40008000f00 */
[----:B------:R-:W-:Y:S01]  /*14c40*/  IMAD.U32 R218, RZ, RZ, UR9 ;  /* 0x00000009ffda7e24 */ /* 0x000fe2000f8e00ff */
[----:B------:R-:W-:Y:S02]  /*14c50*/  USHF.L.U32 UR14, UR12, 0x5, URZ ;  /* 0x000000050c0e7899 */ /* 0x000fe4000800063f */
[----:B------:R-:W-:Y:S02]  /*14c60*/  USHF.L.U64.HI UR8, UR11, 0x5, UR8 ;  /* 0x000000050b087899 */ /* 0x000fe40008010208 */
[----:B------:R-:W-:Y:S01]  /*14c70*/  USHF.L.U32 UR5, UR11, 0x5, URZ ;  /* 0x000000050b057899 */ /* 0x000fe2000800063f */
[----:B------:R-:W-:Y:S01]  /*14c80*/  ULDC UR12, c[0x0][0x39c] ;  /* 0x0000e700000c7ab9 */ /* 0x000fe20000000800 */
[----:B------:R-:W-:-:S10]  /*14c90*/  ULDC UR4, c[0x0][0x2ec] ;  /* 0x0000bb0000047ab9 */ /* 0x000fd40000000800 */
.L_x_3838:
        /* <DEDUP_REMOVED lines=66> */
.L_x_3835:
        /* <DEDUP_REMOVED lines=17> */
[----:B------:R-:W-:Y:S05]  /*151d0*/  LDGSTS.E.BYPASS.LTC128B.128 [R219+0x10800], desc[UR6][R6.64+0x100] ;  /* 0x1080010006db7fae */ /* 0x000fea000b901d46 */
[----:B------:R-:W-:Y:S05]  /*151e0*/  LDGSTS.E.BYPASS.LTC128B.128 [R219+0xd000], desc[UR6][R4.64] ;  /* 0x0d00000004db7fae */ /* 0x000fea000b901d46 */
[----:B------:R-:W-:Y:S05]  /*151f0*/  LDGSTS.E.BYPASS.LTC128B.128 [R219+0xf000], desc[UR6][R4.64+0x80] ;  /* 0x0f00008004db7fae */ /* 0x000fea000b901d46 */
[----:B------:R1:W-:Y:S05]  /*15200*/  LDGSTS.E.BYPASS.LTC128B.128 [R219+0x11000], desc[UR6][R4.64+0x100] ;  /* 0x1100010004db7fae */ /* 0x0003ea000b901d46 */
[----:B------:R2:W-:Y:S05]  /*15210*/  LDGSTS.E.BYPASS.LTC128B.128 [R219+0xd800], desc[UR6][R2.64] ;  /* 0x0d80000002db7fae */ /* 0x0005ea000b901d46 */
[----:B------:R2:W-:Y:S05]  /*15220*/  LDGSTS.E.BYPASS.LTC128B.128 [R219+0xf800], desc[UR6][R2.64+0x80] ;  /* 0x0f80008002db7fae */ /* 0x0005ea000b901d46 */
[----:B------:R2:W-:Y:S05]  /*15230*/  LDGSTS.E.BYPASS.LTC128B.128 [R219+0x11800], desc[UR6][R2.64+0x100] ;  /* 0x1180010002db7fae */ /* 0x0005ea000b901d46 */
[----:B------:R-:W-:Y:S05]  /*15240*/  LDSM.16.M88.4 R32, [R206] ;  /* 0x00000000ce20783b */ /* 0x000fea0000000200 */
[----:B------:R-:W1:Y:S05]  /*15250*/  LDSM.16.M88.4 R8, [R205+0x6000] ;  /* 0x00600000cd08783b */ /* 0x000e6a0000000200 */
[----:B------:R-:W3:Y:S05]  /*15260*/  LDSM.16.M88.4 R16, [R205+0x6800] ;  /* 0x00680000cd10783b */ /* 0x000eea0000000200 */
[----:B------:R-:W4:Y:S05]  /*15270*/  LDSM.16.M88.4 R24, [R205+0x7000] ;  /* 0x00700000cd18783b */ /* 0x000f2a0000000200 */
[----:B------:R-:W5:Y:S05]  /*15280*/  LDSM.16.M88.4 R136, [R205+0x7800] ;  /* 0x00780000cd88783b */ /* 0x000f6a0000000200 */
[----:B------:R-:W0:Y:S05]  /*15290*/  LDGDEPBAR ;  /* 0x00000000000079af */ /* 0x000e2a0000000000 */
[----:B------:R-:W-:Y:S05]  /*152a0*/  LDSM.16.M88.4 R140, [R204] ;  /* 0x00000000cc8c783b */ /* 0x000fea0000000200 */
[----:B------:R-:W2:Y:S05]  /*152b0*/  LDSM.16.M88.4 R144, [R203] ;  /* 0x00000000cb90783b */ /* 0x000eaa0000000200 */
[----:B------:R-:W2:Y:S05]  /*152c0*/  LDSM.16.M88.4 R148, [R195] ;  /* 0x00000000c394783b */ /* 0x000eaa0000000200 */
[----:B------:R-:W2:Y:S01]  /*152d0*/  LDSM.16.M88.4 R152, [R194] ;  /* 0x00000000c298783b */ /* 0x000ea20000000200 */
[C---:B-1----:R-:W-:Y:S04]  /*152e0*/  HMMA.16816.F32 R4, R32.reuse, R8, RZ ;  /* 0x000000082004723c */ /* 0x042fe800000018ff */
[----:B------:R-:W1:Y:S02]  /*152f0*/  LDSM.16.M88.4 R156, [R193] ;  /* 0x00000000c19c783b */ /* 0x000e640000000200 */
[C---:B------:R-:W-:Y:S03]  /*15300*/  HMMA.16816.F32 R8, R32.reuse, R10, RZ ;  /* 0x0000000a2008723c */ /* 0x040fe600000018ff */
[----:B------:R-:W-:Y:S03]  /*15310*/  LDSM.16.M88.4 R160, [R202] ;  /* 0x00000000caa0783b */ /* 0x000fe60000000200 */
[C---:B---3--:R-:W-:Y:S02]  /*15320*/  HMMA.16816.F32 R12, R32.reuse, R16, RZ ;  /* 0x00000010200c723c */ /* 0x048fe400000018ff */
[----:B------:R-:W3:Y:S04]  /*15330*/  LDSM.16.M88.4 R164, [R199+0x6000] ;  /* 0x00600000c7a4783b */ /* 0x000ee80000000200 */
[C---:B------:R-:W-:Y:S01]  /*15340*/  HMMA.16816.F32 R16, R32.reuse, R18, RZ ;  /* 0x000000122010723c */ /* 0x040fe200000018ff */
[----:B------:R-:W-:Y:S05]  /*15350*/  LDSM.16.M88.4 R168, [R199+0x7000] ;  /* 0x00700000c7a8783b */ /* 0x000fea0000000200 */
[C---:B----4-:R-:W-:Y:S01]  /*15360*/  HMMA.16816.F32 R20, R32.reuse, R24, RZ ;  /* 0x000000182014723c */ /* 0x050fe200000018ff */
[----:B------:R-:W-:Y:S05]  /*15370*/  LDSM.16.M88.4 R172, [R199+0x7800] ;  /* 0x00780000c7ac783b */ /* 0x000fea0000000200 */
[C---:B------:R-:W-:Y:S01]  /*15380*/  HMMA.16816.F32 R24, R32.reuse, R26, RZ ;  /* 0x0000001a2018723c */ /* 0x040fe200000018ff */
[----:B------:R-:W-:Y:S05]  /*15390*/  LDSM.16.M88.4 R176, [R201] ;  /* 0x00000000c9b0783b */ /* 0x000fea0000000200 */
[C---:B-----5:R-:W-:Y:S01]  /*153a0*/  HMMA.16816.F32 R28, R32.reuse, R136, RZ ;  /* 0x00000088201c723c */ /* 0x060fe200000018ff */
[----:B------:R-:W-:Y:S05]  /*153b0*/  LDSM.16.M88.4 R180, [R192] ;  /* 0x00000000c0b4783b */ /* 0x000fea0000000200 */
[----:B------:R-:W-:Y:S01]  /*153c0*/  HMMA.16816.F32 R32, R32, R138, RZ ;  /* 0x0000008a2020723c */ /* 0x000fe200000018ff */
[----:B------:R-:W4:Y:S05]  /*153d0*/  LDSM.16.M88.4 R136, [R199+0x6800] ;  /* 0x00680000c788783b */ /* 0x000f2a0000000200 */
        /* <DEDUP_REMOVED lines=11> */
[----:B------:R-:W1:Y:S05]  /*15490*/  LDSM.16.M88.4 R140, [R192+0x800] ;  /* 0x00080000c08c783b */ /* 0x000e6a0000000200 */
[C---:B---3--:R-:W-:Y:S01]  /*154a0*/  HMMA.16816.F32 R4, R160.reuse, R164, R4 ;  /* 0x000000a4a004723c */ /* 0x048fe20000001804 */
[----:B------:R-:W2:Y:S05]  /*154b0*/  LDSM.16.M88.4 R156, [R205+0x8000] ;  /* 0x00800000cd9c783b */ /* 0x000eaa0000000200 */
[C---:B------:R-:W-:Y:S01]  /*154c0*/  HMMA.16816.F32 R8, R160.reuse, R166, R8 ;  /* 0x000000a6a008723c */ /* 0x040fe20000001808 */
[----:B------:R-:W-:Y:S05]  /*154d0*/  LDSM.16.M88.4 R164, [R205+0x9800] ;  /* 0x00980000cda4783b */ /* 0x000fea0000000200 */
[C---:B----4-:R-:W-:Y:S06]  /*154e0*/  HMMA.16816.F32 R12, R160.reuse, R136, R12 ;  /* 0x00000088a00c723c */ /* 0x050fec000000180c */
[C---:B------:R-:W-:Y:S01]  /*154f0*/  HMMA.16816.F32 R16, R160.reuse, R138, R16 ;  /* 0x0000008aa010723c */ /* 0x040fe20000001810 */
[----:B------:R-:W3:Y:S05]  /*15500*/  LDSM.16.M88.4 R136, [R205+0x8800] ;  /* 0x00880000cd88783b */ /* 0x000eea0000000200 */
[C---:B------:R-:W-:Y:S06]  /*15510*/  HMMA.16816.F32 R20, R160.reuse, R168, R20 ;  /* 0x000000a8a014723c */ /* 0x040fec0000001814 */
[C---:B------:R-:W-:Y:S01]  /*15520*/  HMMA.16816.F32 R24, R160.reuse, R170, R24 ;  /* 0x000000aaa018723c */ /* 0x040fe20000001818 */
[----:B------:R-:W-:Y:S05]  /*15530*/  LDSM.16.M88.4 R168, [R204+0x2000] ;  /* 0x00200000cca8783b */ /* 0x000fea0000000200 */
[C---:B------:R-:W-:Y:S06]  /*15540*/  HMMA.16816.F32 R28, R160.reuse, R172, R28 ;  /* 0x000000aca01c723c */ /* 0x040fec000000181c */
[----:B------:R-:W-:Y:S01]  /*15550*/  HMMA.16816.F32 R32, R160, R174, R32 ;  /* 0x000000aea020723c */ /* 0x000fe20000001820 */
[----:B------:R-:W4:Y:S05]  /*15560*/  LDSM.16.M88.4 R160, [R205+0x9000] ;  /* 0x00900000cda0783b */ /* 0x000f2a0000000200 */
[C---:B------:R-:W-:Y:S01]  /*15570*/  HMMA.16816.F32 R4, R176.reuse, R180, R4 ;  /* 0x000000b4b004723c */ /* 0x040fe20000001804 */
[----:B------:R-:W5:Y:S05]  /*15580*/  LDSM.16.M88.4 R172, [R191] ;  /* 0x00000000bfac783b */ /* 0x000f6a0000000200 */
        /* <DEDUP_REMOVED lines=10> */
[----:B------:R-:W1:Y:S05]  /*15630*/  LDSM.16.M88.4 R148, [R188] ;  /* 0x00000000bc94783b */ /* 0x000e6a0000000200 */
[C---:B--2---:R-:W-:Y:S01]  /*15640*/  HMMA.16816.F32 R4, R152.reuse, R156, R4 ;  /* 0x0000009c9804723c */ /* 0x044fe20000001804 */
[----:B------:R-:W2:Y:S05]  /*15650*/  LDSM.16.M88.4 R176, [R202+0x2000] ;  /* 0x00200000cab0783b */ /* 0x000eaa0000000200 */
[C---:B------:R-:W-:Y:S01]  /*15660*/  HMMA.16816.F32 R8, R152.reuse, R158, R8 ;  /* 0x0000009e9808723c */ /* 0x040fe20000001808 */
[----:B------:R-:W-:Y:S05]  /*15670*/  LDSM.16.M88.4 R156, [R199+0x9800] ;  /* 0x00980000c79c783b */ /* 0x000fea0000000200 */
[C---:B---3--:R-:W-:Y:S06]  /*15680*/  HMMA.16816.F32 R12, R152.reuse, R136, R12 ;  /* 0x00000088980c723c */ /* 0x048fec000000180c */
[C---:B------:R-:W-:Y:S01]  /*15690*/  HMMA.16816.F32 R16, R152.reuse, R138, R16 ;  /* 0x0000008a9810723c */ /* 0x040fe20000001810 */
[----:B------:R-:W3:Y:S05]  /*156a0*/  LDSM.16.M88.4 R136, [R199+0x8800] ;  /* 0x00880000c788783b */ /* 0x000eea0000000200 */
[C---:B----4-:R-:W-:Y:S06]  /*156b0*/  HMMA.16816.F32 R20, R152.reuse, R160, R20 ;  /* 0x000000a09814723c */ /* 0x050fec0000001814 */
[C---:B------:R-:W-:Y:S01]  /*156c0*/  HMMA.16816.F32 R24, R152.reuse, R162, R24 ;  /* 0x000000a29818723c */ /* 0x040fe20000001818 */
[----:B------:R-:W-:Y:S05]  /*156d0*/  LDSM.16.M88.4 R160, [R201+0x2000] ;  /* 0x00200000c9a0783b */ /* 0x000fea0000000200 */
[C---:B------:R-:W-:Y:S06]  /*156e0*/  HMMA.16816.F32 R28, R152.reuse, R164, R28 ;  /* 0x000000a4981c723c */ /* 0x040fec000000181c */
[----:B------:R-:W-:Y:S01]  /*156f0*/  HMMA.16816.F32 R32, R152, R166, R32 ;  /* 0x000000a69820723c */ /* 0x000fe20000001820 */
[----:B------:R-:W4:Y:S05]  /*15700*/  LDSM.16.M88.4 R152, [R199+0x9000] ;  /* 0x00900000c798783b */ /* 0x000f2a0000000200 */
[C---:B-----5:R-:W-:Y:S01]  /*15710*/  HMMA.16816.F32 R4, R168.reuse, R172, R4 ;  /* 0x000000aca804723c */ /* 0x060fe20000001804 */
[----:B------:R-:W5:Y:S05]  /*15720*/  LDSM.16.M88.4 R164, [R192+0x2000] ;  /* 0x00200000c0a4783b */ /* 0x000f6a0000000200 */
        /* <DEDUP_REMOVED lines=10> */
[----:B------:R-:W1:Y:S05]  /*157d0*/  LDSM.16.M88.4 R148, [R192+0x3800] ;  /* 0x00380000c094783b */ /* 0x000e6a0000000200 */
[C---:B--2---:R-:W-:Y:S01]  /*157e0*/  HMMA.16816.F32 R4, R176.reuse, R180, R4 ;  /* 0x000000b4b004723c */ /* 0x044fe20000001804 */
[----:B------:R-:W2:Y:S05]  /*157f0*/  LDSM.16.M88.4 R168, [R206+0x4000] ;  /* 0x00400000cea8783b */ /* 0x000eaa0000000200 */
[C---:B------:R-:W-:Y:S01]  /*15800*/  HMMA.16816.F32 R8, R176.reuse, R182, R8 ;  /* 0x000000b6b008723c */ /* 0x040fe20000001808 */
[----:B------:R-:W-:Y:S05]  /*15810*/  LDSM.16.M88.4 R180, [R187] ;  /* 0x00000000bbb4783b */ /* 0x000fea0000000200 */
[C---:B---3--:R-:W-:Y:S06]  /*15820*/  HMMA.16816.F32 R12, R176.reuse, R136, R12 ;  /* 0x00000088b00c723c */ /* 0x048fec000000180c */
[C---:B------:R-:W-:Y:S01]  /*15830*/  HMMA.16816.F32 R16, R176.reuse, R138, R16 ;  /* 0x0000008ab010723c */ /* 0x040fe20000001810 */
[----:B------:R-:W3:Y:S05]  /*15840*/  LDSM.16.M88.4 R136, [R205+0xa800] ;  /* 0x00a80000cd88783b */ /* 0x000eea0000000200 */
[C---:B----4-:R-:W-:Y:S06]  /*15850*/  HMMA.16816.F32 R20, R176.reuse, R152, R20 ;  /* 0x00000098b014723c */ /* 0x050fec0000001814 */
[C---:B------:R-:W-:Y:S01]  /*15860*/  HMMA.16816.F32 R24, R176.reuse, R154, R24 ;  /* 0x0000009ab018723c */ /* 0x040fe20000001818 */
[----:B------:R-:W4:Y:S05]  /*15870*/  LDSM.16.M88.4 R152, [R205+0xb000] ;  /* 0x00b00000cd98783b */ /* 0x000f2a0000000200 */
        /* <DEDUP_REMOVED lines=38> */
[C---:B--2---:R-:W-:Y:S06]  /*15ae0*/  HMMA.16816.F32 R4, R160.reuse, R164, R4 ;  /* 0x000000a4a004723c */ /* 0x044fec0000001804 */
[C---:B------:R-:W-:Y:S06]  /*15af0*/  HMMA.16816.F32 R8, R160.reuse, R166, R8 ;  /* 0x000000a6a008723c */ /* 0x040fec0000001808 */
[C---:B---3--:R-:W-:Y:S06]  /*15b00*/  HMMA.16816.F32 R12, R160.reuse, R136, R12 ;  /* 0x00000088a00c723c */ /* 0x048fec000000180c */
[C---:B------:R-:W-:Y:S01]  /*15b10*/  HMMA.16816.F32 R16, R160.reuse, R138, R16 ;  /* 0x0000008aa010723c */ /* 0x040fe20000001810 */
[----:B------:R-:W1:Y:S05]  /*15b20*/  LDSM.16.M88.4 R136, [R192+0x4800] ;  /* 0x00480000c088783b */ /* 0x000e6a0000000200 */
[C---:B----4-:R-:W-:Y:S06]  /*15b30*/  HMMA.16816.F32 R20, R160.reuse, R152, R20 ;  /* 0x00000098a014723c */ /* 0x050fec0000001814 */
        /* <DEDUP_REMOVED lines=88> */
[----:B--2---:R-:W1:Y:S02]  /*160c0*/  MUFU.RCP R3, R7 ;  /* 0x0000000700037308 */ /* 0x004e640000001000 */
        /* <DEDUP_REMOVED lines=20> */
[----:B------:R-:W1:Y:S02]  /*16210*/  LDC R5, c[0x0][0x24c] ;  /* 0x00009300ff057b82 */ /* 0x000e640000000800 */
        /* <DEDUP_REMOVED lines=26> */
[----:B------:R-:W-:Y:S04]  /*163c0*/  IMAD R4, R4, UR11, RZ ;  /* 0x0000000b04047c24 */ /* 0x000fe8000f8e02ff */
[C---:B-1----:R-:W-:Y:S02]  /*163d0*/  IMAD R4, R8.reuse, R5, R4 ;  /* 0x0000000508047224 */ /* 0x042fe400078e0204 */
[----:B------:R-:W-:Y:S04]  /*163e0*/  IMAD.WIDE.U32 R8, R8, UR11, RZ ;  /* 0x0000000b08087c25 */ /* 0x000fe8000f8e00ff */
[----:B------:R-:W-:Y:S01]  /*163f0*/  IMAD.IADD R9, R9, 0x1, R4 ;  /* 0x0000000109097824 */ /* 0x000fe200078e0204 */
[----:B--2---:R-:W-:Y:S04]  /*16400*/  IADD3 R6, -R7, R6, RZ ;  /* 0x0000000607067210 */ /* 0x004fe80007ffe1ff */
[----:B------:R-:W-:Y:S01]  /*16410*/  SHF.R.S32.HI R5, RZ, 0x1f, R6 ;  /* 0x0000001fff057819 */ /* 0x000fe20000011406 */
[CC--:B---3--:R-:W-:Y:S04]  /*16420*/  IMAD.WIDE.U32 R8, R6.reuse, R2.reuse, R8 ;  /* 0x0000000206087225 */ /* 0x0c8fe800078e0008 */
[----:B------:R-:W-:Y:S04]  /*16430*/  IMAD R5, R5, R2, RZ ;  /* 0x0000000205057224 */ /* 0x000fe800078e02ff */
[----:B------:R-:W-:Y:S05]  /*16440*/  IMAD R5, R6, R3, R5 ;  /* 0x0000000306057224 */ /* 0x000fea00078e0205 */
[----:B------:R-:W-:Y:S07]  /*16450*/  IADD3 R5, R9, R5, RZ ;  /* 0x0000000509057210 */ /* 0x000fee0007ffe0ff */
.L_x_3837:
        /* <DEDUP_REMOVED lines=25> */
.L_x_3836:
[----:B-12---:R-:W-:Y:S01]  /*165f0*/  FMNMX.FTZ R2, R173, R135, !PT ;  /* 0x00000087ad027209 */ /* 0x006fe20007810000 */
        /* <DEDUP_REMOVED lines=93> */
[--C-:B------:R-:W-:Y:S01]  /*16bd0*/  FFMA.FTZ R183, R163, UR4, -R144.reuse ;  /* 0x00000004a3b77c23 */ /* 0x100fe20008010890 */
[----:B------:R-:W-:Y:S03]  /*16be0*/  FFMA.FTZ R222, R157, UR4, -R144 ;  /* 0x000000049dde7c23 */ /* 0x000fe60008010890 */
[----:B------:R-:W4:Y:S01]  /*16bf0*/  MUFU.EX2 R166, R166 ;  /* 0x000000a600a67308 */ /* 0x000f220000000800 */
[----:B-1----:R-:W-:Y:S01]  /*16c00*/  F2FP.F16.F32.PACK_AB R128, R169, R173 ;  /* 0x000000ada980723e */ /* 0x002fe200000000ff */
[----:B------:R-:W1:Y:S01]  /*16c10*/  LDSM.16.MT88.4 R104, [R198+0xe000] ;  /* 0x00e00000c668783b */ /* 0x000e620000004200 */
[----:B------:R-:W-:Y:S01]  /*16c20*/  FFMA.FTZ R224, R153, UR4, -R148 ;  /* 0x0000000499e07c23 */ /* 0x000fe20008010894 */
[----:B------:R-:W-:Y:S01]  /*16c30*/  FFMA.FTZ R226, R149, UR4, -R144 ;  /* 0x0000000495e27c23 */ /* 0x000fe20008010890 */
[----:B------:R-:W-:Y:S01]  /*16c40*/  FFMA.FTZ R228, R146, UR4, -R148 ;  /* 0x0000000492e47c23 */ /* 0x000fe20008010894 */
[--C-:B------:R-:W-:Y:S01]  /*16c50*/  FFMA.FTZ R134, R134, UR4, -R144.reuse ;  /* 0x0000000486867c23 */ /* 0x100fe20008010890 */
[----:B------:R-:W-:Y:S03]  /*16c60*/  FFMA.FTZ R133, R133, UR4, -R144 ;  /* 0x0000000485857c23 */ /* 0x000fe60008010890 */
        /* <DEDUP_REMOVED lines=8> */
[----:B------:R-:W5:Y:S01]  /*16cf0*/  MUFU.EX2 R167, R167 ;  /* 0x000000a700a77308 */ /* 0x000f620000000800 */
[----:B----4-:R-:W-:Y:S01]  /*16d00*/  F2FP.F16.F32.PACK_AB R129, R166, R171 ;  /* 0x000000aba681723e */ /* 0x010fe200000000ff */
        /* <DEDUP_REMOVED lines=13> */
[C---:B------:R-:W-:Y:S03]  /*16de0*/  FMUL.FTZ R52, R2.reuse, R52 ;  /* 0x0000003402347220 */ /* 0x040fe60000410000 */
[----:B------:R-:W4:Y:S01]  /*16df0*/  MUFU.EX2 R164, R164 ;  /* 0x000000a400a47308 */ /* 0x000f220000000800 */
[----:B-----5:R-:W-:Y:S01]  /*16e00*/  F2FP.F16.F32.PACK_AB R130, R167, R168 ;  /* 0x000000a8a782723e */ /* 0x020fe200000000ff */
        /* <DEDUP_REMOVED lines=36> */
[----:B------:R-:W-:Y:S01]  /*17050*/  FMUL.FTZ R25, R2, R109 ;  /* 0x0000006d02197220 */ /* 0x000fe20000410000 */
[----:B------:R-:W-:Y:S01]  /*17060*/  FMUL.FTZ R75, R0, R75 ;  /* 0x0000004b004b7220 */ /* 0x000fe20000410000 */
[C---:B------:R-:W-:Y:S01]  /*17070*/  FMUL.FTZ R76, R2.reuse, R76 ;  /* 0x0000004c024c7220 */ /* 0x040fe20000410000 */
[C---:B------:R-:W-:Y:S03]  /*17080*/  HMMA.16816.F32 R16, R128.reuse, R26, R16 ;  /* 0x0000001a8010723c */ /* 0x040fe60000001810 */
[----:B------:R-:W-:Y:S01]  /*17090*/  FMUL.FTZ R77, R2, R77 ;  /* 0x0000004d024d7220 */ /* 0x000fe20000410000 */
[C---:B------:R-:W-:Y:S01]  /*170a0*/  FMUL.FTZ R78, R0.reuse, R78 ;  /* 0x0000004e004e7220 */ /* 0x040fe20000410000 */
[C---:B------:R-:W-:Y:S01]  /*170b0*/  FMUL.FTZ R79, R0.reuse, R79 ;  /* 0x0000004f004f7220 */ /* 0x040fe20000410000 */
[C---:B------:R-:W-:Y:S01]  /*170c0*/  HMMA.16816.F32 R20, R128.reuse, R32, R20 ;  /* 0x000000208014723c */ /* 0x040fe20000001814 */
[----:B------:R-:W-:Y:S04]  /*170d0*/  MUFU.EX2 R180, R180 ;  /* 0x000000b400b47308 */ /* 0x000fe80000000800 */
[C---:B------:R-:W-:Y:S01]  /*170e0*/  FMUL.FTZ R26, R0.reuse, R110 ;  /* 0x0000006e001a7220 */ /* 0x040fe20000410000 */
[----:B------:R-:W-:Y:S01]  /*170f0*/  FMUL.FTZ R27, R0, R111 ;  /* 0x0000006f001b7220 */ /* 0x000fe20000410000 */
[C---:B------:R-:W-:Y:S01]  /*17100*/  FMUL.FTZ R32, R2.reuse, R100 ;  /* 0x0000006402207220 */ /* 0x040fe20000410000 */
[----:B------:R-:W4:Y:S03]  /*17110*/  LDSM.16.MT88.4 R108, [R197+0xe000] ;  /* 0x00e00000c56c783b */ /* 0x000f260000004200 */
[----:B------:R-:W-:Y:S01]  /*17120*/  MUFU.EX2 R183, R183 ;  /* 0x000000b700b77308 */ /* 0x000fe20000000800 */
[C---:B------:R-:W-:Y:S01]  /*17130*/  FMUL.FTZ R33, R2.reuse, R101 ;  /* 0x0000006502217220 */ /* 0x040fe20000410000 */
[C---:B------:R-:W-:Y:S01]  /*17140*/  FMUL.FTZ R80, R2.reuse, R80 ;  /* 0x0000005002507220 */ /* 0x040fe20000410000 */
[C---:B------:R-:W-:Y:S03]  /*17150*/  HMMA.16816.F32 R24, R128.reuse, R34, R24 ;  /* 0x000000228018723c */ /* 0x040fe60000001818 */
[----:B------:R-:W-:Y:S01]  /*17160*/  FMUL.FTZ R81, R2, R81 ;  /* 0x0000005102517220 */ /* 0x000fe20000410000 */
[C---:B------:R-:W-:Y:S01]  /*17170*/  FMUL.FTZ R82, R0.reuse, R82 ;  /* 0x0000005200527220 */ /* 0x040fe20000410000 */
[C---:B------:R-:W-:Y:S01]  /*17180*/  FMUL.FTZ R83, R0.reuse, R83 ;  /* 0x0000005300537220 */ /* 0x040fe20000410000 */
[C---:B---3--:R-:W-:Y:S01]  /*17190*/  HMMA.16816.F32 R28, R128.reuse, R136, R28 ;  /* 0x00000088801c723c */ /* 0x048fe2000000181c */
[----:B------:R-:W-:Y:S04]  /*171a0*/  MUFU.EX2 R182, R182 ;  /* 0x000000b600b67308 */ /* 0x000fe80000000800 */
[C---:B------:R-:W-:Y:S01]  /*171b0*/  FMUL.FTZ R34, R0.reuse, R102 ;  /* 0x0000006600227220 */ /* 0x040fe20000410000 */
[----:B------:R-:W-:Y:S01]  /*171c0*/  FMUL.FTZ R35, R0, R103 ;  /* 0x0000006700237220 */ /* 0x000fe20000410000 */
[----:B------:R-:W-:Y:S01]  /*171d0*/  FFMA.FTZ R174, R181, UR4, -R148 ;  /* 0x00000004b5ae7c23 */ /* 0x000fe20008010894 */
[----:B------:R-:W3:Y:S03]  /*171e0*/  LDSM.16.MT88.4 R100, [R196+0xe000] ;  /* 0x00e00000c464783b */ /* 0x000ee60000004200 */
[----:B------:R-:W-:Y:S01]  /*171f0*/  MUFU.EX2 R222, R222 ;  /* 0x000000de00de7308 */ /* 0x000fe20000000800 */
[----:B------:R-:W-:Y:S01]  /*17200*/  FFMA.FTZ R181, R141, UR4, -R144 ;  /* 0x000000048db57c23 */ /* 0x000fe20008010890 */
[C---:B------:R-:W-:Y:S01]  /*17210*/  FMUL.FTZ R84, R2.reuse, R84 ;  /* 0x0000005402547220 */ /* 0x040fe20000410000 */
[C---:B------:R-:W-:Y:S02]  /*17220*/  HMMA.16816.F32 R32, R128.reuse, R138, R32 ;  /* 0x0000008a8020723c */ /* 0x040fe40000001820 */
[----:B------:R-:W-:Y:S01]  /*17230*/  LDSM.16.MT88.4 R136, [R198+0xe800] ;  /* 0x00e80000c688783b */ /* 0x000fe20000004200 */
[----:B------:R-:W-:Y:S01]  /*17240*/  FMUL.FTZ R85, R2, R85 ;  /* 0x0000005502557220 */ /* 0x000fe20000410000 */
[C---:B------:R-:W-:Y:S02]  /*17250*/  FMUL.FTZ R86, R0.reuse, R86 ;  /* 0x0000005600567220 */ /* 0x040fe40000410000 */
[C---:B--2---:R-:W-:Y:S01]  /*17260*/  HMMA.16816.F32 R36, R128.reuse, R120, R36 ;  /* 0x000000788024723c */ /* 0x044fe20000001824 */
[----:B------:R-:W-:Y:S03]  /*17270*/  MUFU.EX2 R174, R174 ;  /* 0x000000ae00ae7308 */ /* 0x000fe60000000800 */
[----:B------:R-:W-:Y:S02]  /*17280*/  LDSM.16.MT88.4 R140, [R197+0xe800] ;  /* 0x00e80000c58c783b */ /* 0x000fe40000004200 */
[C---:B------:R-:W-:Y:S05]  /*17290*/  HMMA.16816.F32 R40, R128.reuse, R122, R40 ;  /* 0x0000007a8028723c */ /* 0x040fea0000001828 */
[----:B------:R-:W-:Y:S01]  /*172a0*/  MUFU.EX2 R181, R181 ;  /* 0x000000b500b57308 */ /* 0x000fe20000000800 */
[----:B------:R-:W-:Y:S01]  /*172b0*/  FMUL.FTZ R87, R0, R87 ;  /* 0x0000005700577220 */ /* 0x000fe20000410000 */
[C---:B-1----:R-:W-:Y:S01]  /*172c0*/  HMMA.16816.F32 R44, R128.reuse, R104, R44 ;  /* 0x00000068802c723c */ /* 0x042fe2000000182c */
[----:B------:R-:W-:Y:S03]  /*172d0*/  LDSM.16.MT88.4 R120, [R196+0xc800] ;  /* 0x00c80000c478783b */ /* 0x000fe60000004200 */
[----:B------:R-:W-:Y:S02]  /*172e0*/  FFMA.FTZ R170, R233, UR4, -R148 ;  /* 0x00000004e9aa7c23 */ /* 0x000fe40008010894 */
[C---:B------:R-:W-:Y:S02]  /*172f0*/  HMMA.16816.F32 R48, R128.reuse, R106, R48 ;  /* 0x0000006a8030723c */ /* 0x040fe40000001830 */
[----:B------:R-:W-:Y:S01]  /*17300*/  MUFU.EX2 R224, R224 ;  /* 0x000000e000e07308 */ /* 0x000fe20000000800 */
[----:B------:R-:W1:Y:S02]  /*17310*/  LDSM.16.MT88.4 R104, [R198+0x10000] ;  /* 0x01000000c668783b */ /* 0x000e640000004200 */
[----:B------:R-:W-:Y:S01]  /*17320*/  FFMA.FTZ R233, R147, UR4, -R144 ;  /* 0x0000000493e97c23 */ /* 0x000fe20008010890 */
[C---:B----4-:R-:W-:Y:S06]  /*17330*/  HMMA.16816.F32 R52, R128.reuse, R108, R52 ;  /* 0x0000006c8034723c */ /* 0x050fec0000001834 */
[----:B------:R-:W-:Y:S01]  /*17340*/  MUFU.EX2 R170, R170 ;  /* 0x000000aa00aa7308 */ /* 0x000fe20000000800 */
[--C-:B------:R-:W-:Y:S01]  /*17350*/  FFMA.FTZ R179, R179, UR4, -R148.reuse ;  /* 0x00000004b3b37c23 */ /* 0x100fe20008010894 */
[C---:B------:R-:W-:Y:S01]  /*17360*/  HMMA.16816.F32 R56, R128.reuse, R110, R56 ;  /* 0x0000006e8038723c */ /* 0x040fe20000001838 */
[----:B------:R-:W-:Y:S02]  /*17370*/  LDSM.16.MT88.4 R108, [R200+0xc800] ;  /* 0x00c80000c86c783b */ /* 0x000fe40000004200 */
[--C-:B------:R-:W-:Y:S03]  /*17380*/  FFMA.FTZ R231, R231, UR4, -R148.reuse ;  /* 0x00000004e7e77c23 */ /* 0x100fe60008010894 */
[C---:B---3--:R-:W-:Y:S02]  /*17390*/  HMMA.16816.F32 R60, R128.reuse, R100, R60 ;  /* 0x00000064803c723c */ /* 0x048fe4000000183c */
[----:B------:R-:W-:Y:S03]  /*173a0*/  MUFU.EX2 R179, R179 ;  /* 0x000000b300b37308 */ /* 0x000fe60000000800 */
[C---:B------:R-:W-:Y:S01]  /*173b0*/  FMUL.FTZ R88, R2.reuse, R88 ;  /* 0x0000005802587220 */ /* 0x040fe20000410000 */
[C---:B------:R-:W-:Y:S01]  /*173c0*/  HMMA.16816.F32 R64, R128.reuse, R102, R64 ;  /* 0x000000668040723c */ /* 0x040fe20000001840 */
[----:B------:R-:W2:Y:S05]  /*173d0*/  LDSM.16.MT88.4 R100, [R197+0x10000] ;  /* 0x01000000c564783b */ /* 0x000eaa0000004200 */
[----:B------:R3:W4:Y:S01]  /*173e0*/  MUFU.EX2 R175, R231 ;  /* 0x000000e700af7308 */ /* 0x0007220000000800 */
[----:B------:R-:W-:Y:S01]  /*173f0*/  FMUL.FTZ R89, R2, R89 ;  /* 0x0000005902597220 */ /* 0x000fe20000410000 */
[C---:B------:R-:W-:Y:S03]  /*17400*/  HMMA.16816.F32 R68, R128.reuse, R112, R68 ;  /* 0x000000708044723c */ /* 0x040fe60000001844 */
[C---:B------:R-:W-:Y:S03]  /*17410*/  FMUL.FTZ R90, R0.reuse, R90 ;  /* 0x0000005a005a7220 */ /* 0x040fe60000410000 */
[C---:B------:R-:W-:Y:S01]  /*17420*/  HMMA.16816.F32 R72, R128.reuse, R114, R72 ;  /* 0x000000728048723c */ /* 0x040fe20000001848 */
[----:B------:R-:W-:Y:S01]  /*17430*/  LDSM.16.MT88.4 R112, [R198+0xc800] ;  /* 0x00c80000c670783b */ /* 0x000fe20000004200 */
[----:B------:R-:W-:Y:S03]  /*17440*/  MUFU.EX2 R226, R226 ;  /* 0x000000e200e27308 */ /* 0x000fe60000000800 */
[----:B------:R-:W-:Y:S01]  /*17450*/  FMUL.FTZ R91, R0, R91 ;  /* 0x0000005b005b7220 */ /* 0x000fe20000410000 */
[C---:B------:R-:W-:Y:S01]  /*17460*/  FMUL.FTZ R92, R2.reuse, R92 ;  /* 0x0000005c025c7220 */ /* 0x040fe20000410000 */
[C---:B-1----:R-:W-:Y:S05]  /*17470*/  HMMA.16816.F32 R76, R128.reuse, R104, R76 ;  /* 0x00000068804c723c */ /* 0x042fea000000184c */
[----:B------:R-:W-:Y:S01]  /*17480*/  MUFU.EX2 R233, R233 ;  /* 0x000000e900e97308 */ /* 0x000fe20000000800 */
[--C-:B---3--:R-:W-:Y:S01]  /*17490*/  FFMA.FTZ R231, R151, UR4, -R148.reuse ;  /* 0x0000000497e77c23 */ /* 0x108fe20008010894 */
[----:B------:R-:W-:Y:S01]  /*174a0*/  FMUL.FTZ R93, R2, R93 ;  /* 0x0000005d025d7220 */ /* 0x000fe20000410000 */
[C---:B------:R-:W-:Y:S01]  /*174b0*/  HMMA.16816.F32 R80, R128.reuse, R106, R80 ;  /* 0x0000006a8050723c */ /* 0x040fe20000001850 */
[----:B------:R-:W1:Y:S02]  /*174c0*/  LDSM.16.MT88.4 R104, [R196+0x10000] ;  /* 0x01000000c468783b */ /* 0x000e640000004200 */
[C---:B------:R-:W-:Y:S01]  /*174d0*/  FMUL.FTZ R94, R0.reuse, R94 ;  /* 0x0000005e005e7220 */ /* 0x040fe20000410000 */
[----:B------:R-:W-:Y:S01]  /*174e0*/  FMUL.FTZ R95, R0, R95 ;  /* 0x0000005f005f7220 */ /* 0x000fe20000410000 */
[C---:B------:R-:W-:Y:S01]  /*174f0*/  FMUL.FTZ R96, R2.reuse, R96 ;  /* 0x0000006002607220 */ /* 0x040fe20000410000 */
[----:B------:R-:W-:Y:S01]  /*17500*/  FMUL.FTZ R97, R2, R97 ;  /* 0x0000006102617220 */ /* 0x000fe20000410000 */
[----:B------:R-:W-:Y:S01]  /*17510*/  MUFU.EX2 R231, R231 ;  /* 0x000000e700e77308 */ /* 0x000fe20000000800 */
[C---:B------:R-:W-:Y:S03]  /*17520*/  FMUL.FTZ R98, R0.reuse, R98 ;  /* 0x0000006200627220 */ /* 0x040fe60000410000 */
[----:B------:R-:W-:Y:S01]  /*17530*/  FMUL.FTZ R99, R0, R99 ;  /* 0x0000006300637220 */ /* 0x000fe20000410000 */
[----:B------:R-:W-:Y:S01]  /*17540*/  FFMA.FTZ R178, R229, UR4, -R148 ;  /* 0x00000004e5b27c23 */ /* 0x000fe20008010894 */
[----:B------:R-:W-:Y:S01]  /*17550*/  FFMA.FTZ R229, R155, UR4, -R144 ;  /* 0x000000049be57c23 */ /* 0x000fe20008010890 */
[--C-:B------:R-:W-:Y:S01]  /*17560*/  FFMA.FTZ R209, R227, UR4, -R148.reuse ;  /* 0x00000004e3d17c23 */ /* 0x100fe20008010894 */
[C---:B--2---:R-:W-:Y:S01]  /*17570*/  HMMA.16816.F32 R84, R128.reuse, R100, R84 ;  /* 0x000000648054723c */ /* 0x044fe20000001854 */
[----:B------:R-:W-:Y:S01]  /*17580*/  LDSM.16.MT88.4 R152, [R197+0xf800] ;  /* 0x00f80000c598783b */ /* 0x000fe20000004200 */
[----:B------:R-:W-:Y:S01]  /*17590*/  MUFU.EX2 R228, R228 ;  /* 0x000000e400e47308 */ /* 0x000fe20000000800 */
[--C-:B------:R-:W-:Y:S01]  /*175a0*/  FFMA.FTZ R227, R159, UR4, -R148.reuse ;  /* 0x000000049fe37c23 */ /* 0x100fe20008010894 */
[----:B------:R-:W-:Y:S01]  /*175b0*/  FFMA.FTZ R148, R145, UR4, -R148 ;  /* 0x0000000491947c23 */ /* 0x000fe20008010894 */
[----:B------:R-:W-:Y:S01]  /*175c0*/  FFMA.FTZ R173, R2, R225, R173 ;  /* 0x000000e102ad7223 */ /* 0x000fe200000100ad */
[C---:B------:R-:W-:Y:S03]  /*175d0*/  HMMA.16816.F32 R88, R128.reuse, R102, R88 ;  /* 0x000000668058723c */ /* 0x040fe60000001858 */
[----:B------:R-:W-:Y:S03]  /*175e0*/  LDSM.16.MT88.4 R144, [R200+0xf800] ;  /* 0x00f80000c890783b */ /* 0x000fe60000004200 */
[----:B------:R2:W-:Y:S01]  /*175f0*/  MUFU.EX2 R235, R148 ;  /* 0x0000009400eb7308 */ /* 0x0005e20000000800 */
[----:B----4-:R-:W-:Y:S01]  /*17600*/  F2FP.F16.F32.PACK_AB R100, R175, R170 ;  /* 0x000000aaaf64723e */ /* 0x010fe200000000ff */
[----:B------:R-:W-:Y:S03]  /*17610*/  FFMA.FTZ R171, R0, R223, R171 ;  /* 0x000000df00ab7223 */ /* 0x000fe600000100ab */
[----:B------:R-:W-:Y:S01]  /*17620*/  F2FP.F16.F32.PACK_AB R101, R177, R172 ;  /* 0x000000acb165723e */ /* 0x000fe200000000ff */
[----:B------:R-:W-:Y:S01]  /*17630*/  FADD.FTZ R173, R169, R173 ;  /* 0x000000ada9ad7221 */ /* 0x000fe20000010000 */
[----:B------:R-:W-:Y:S01]  /*17640*/  LDSM.16.MT88.4 R156, [R196+0xf800] ;  /* 0x00f80000c49c783b */ /* 0x000fe20000004200 */
[----:B------:R-:W-:Y:S02]  /*17650*/  F2FP.F16.F32.PACK_AB R102, R179, R174 ;  /* 0x000000aeb366723e */ /* 0x000fe400000000ff */
[----:B------:R-:W-:Y:S01]  /*17660*/  MUFU.EX2 R178, R178 ;  /* 0x000000b200b27308 */ /* 0x000fe20000000800 */
[----:B------:R-:W-:Y:S01]  /*17670*/  F2FP.F16.F32.PACK_AB R103, R181, R176 ;  /* 0x000000b0b567723e */ /* 0x000fe200000000ff */
[----:B------:R-:W-:Y:S01]  /*17680*/  FADD.FTZ R166, R166, R171 ;  /* 0x000000aba6a67221 */ /* 0x000fe20000010000 */
[----:B------:R-:W-:Y:S01]  /*17690*/  IADD3 R0, R221, -0x1, RZ ;  /* 0xffffffffdd007810 */ /* 0x000fe20007ffe0ff */
[----:B------:R-:W-:Y:S01]  /*176a0*/  FADD.FTZ R168, R168, R173 ;  /* 0x000000ada8a87221 */ /* 0x000fe20000010000 */
[C---:B-1----:R-:W-:Y:S01]  /*176b0*/  HMMA.16816.F32 R92, R128.reuse, R104, R92 ;  /* 0x00000068805c723c */ /* 0x042fe2000000185c */
[----:B--2---:R-:W-:Y:S04]  /*176c0*/  LDSM.16.MT88.4 R148, [R198+0xf800] ;  /* 0x00f80000c694783b */ /* 0x004fe80000004200 */
[----:B------:R-:W1:Y:S01]  /*176d0*/  MUFU.EX2 R209, R209 ;  /* 0x000000d100d17308 */ /* 0x000e620000000800 */
[----:B------:R-:W-:Y:S01]  /*176e0*/  FADD.FTZ R165, R165, R166 ;  /* 0x000000a6a5a57221 */ /* 0x000fe20000010000 */
[----:B------:R-:W-:Y:S01]  /*176f0*/  FADD.FTZ R167, R167, R168 ;  /* 0x000000a8a7a77221 */ /* 0x000fe20000010000 */
[----:B------:R-:W-:Y:S01]  /*17700*/  HMMA.16816.F32 R96, R128, R106, R96 ;  /* 0x0000006a8060723c */ /* 0x000fe20000001860 */
[----:B------:R-:W2:Y:S06]  /*17710*/  LDSM.16.MT88.4 R104, [R196+0xe800] ;  /* 0x00e80000c468783b */ /* 0x000eac0000004200 */
        /* <DEDUP_REMOVED lines=17> */
[----:B------:R-:W5:Y:S04]  /*17830*/  LDSM.16.MT88.4 R116, [R197+0x10800] ;  /* 0x01080000c574783b */ /* 0x000f680000004200 */
        /* <DEDUP_REMOVED lines=14> */
[----:B------:R-:W-:Y:S04]  /*17920*/  LDSM.16.MT88.4 R136, [R200+0xf000] ;  /* 0x00f00000c888783b */ /* 0x000fe80000004200 */
[----:B------:R-:W-:Y:S01]  /*17930*/  MOV R0, R3 ;  /* 0x0000000300007202 */ /* 0x000fe20000000f00 */
        /* <DEDUP_REMOVED lines=103> */
.L_x_3834:
        /* <DEDUP_REMOVED lines=264> */
.L_x_3839:
[----:B------:R-:W1:Y:S01]  /*19030*/  S2R R32, SR_CTAID.Z ;  /* 0x0000000000207919 */ /* 0x000e620000002700 */
[----:B------:R-:W1:Y:S01]  /*19040*/  LDC R3, c[0x0][0x270] ;  /* 0x00009c00ff037b82 */ /* 0x000e620000000800 */
[----:B---3--:R-:W1:Y:S07]  /*19050*/  S2R R21, SR_CTAID.Y ;  /* 0x0000000000157919 */ /* 0x008e6e0000002600 */
[----:B------:R-:W2:Y:S01]  /*19060*/  LDC R2, c[0x0][0x2c4] ;  /* 0x0000b100ff027b82 */ /* 0x000ea20000000800 */
[----:B-1----:R-:W-:-:S04]  /*19070*/  IMAD R3, R21, R3, R32 ;  /* 0x0000000315037224 */ /* 0x002fc800078e0220 */
[----:B--2---:R-:W-:-:S07]  /*19080*/  IMAD R2, R3, R2, RZ ;  /* 0x0000000203027224 */ /* 0x004fce00078e02ff */
.L_x_3840:
        /* <DEDUP_REMOVED lines=29> */
.L_x_3842:
[----:B------:R-:W-:Y:S05]  /*19260*/  BSYNC B0 ;  /* 0x0000000000007941 */ /* 0x000fea0003800000 */
.L_x_3841:
        /* <DEDUP_REMOVED lines=60> */
.L_x_3844:
[----:B------:R-:W-:Y:S05]  /*19630*/  BSYNC B0 ;  /* 0x0000000000007941 */ /* 0x000fea0003800000 */
.L_x_3843:
        /* <DEDUP_REMOVED lines=19> */
.L_x_3846:
[----:B------:R-:W-:Y:S05]  /*19770*/  BSYNC B0 ;  /* 0x0000000000007941 */ /* 0x000fea0003800000 */
.L_x_3845:
        /* <DEDUP_REMOVED lines=19> */
.L_x_3848:
[----:B------:R-:W-:Y:S05]  /*198b0*/  BSYNC B0 ;  /* 0x0000000000007941 */ /* 0x000fea0003800000 */
.L_x_3847:
        /* <DEDUP_REMOVED lines=16> */
.L_x_3849:
        /* <DEDUP_REMOVED lines=12> */
.L_x_7469:


//--------------------- .text._ZN5flash24flash_fwd_splitkv_kernelI23Flash_fwd_kernel_traitsILi192ELi64ELi64ELi4ELb0ELb0EN7cutlass6half_tE19Flash_kernel_traitsILi192ELi64ELi64ELi4ES3_EELb0ELb0ELb1ELb0ELb0ELb0ELb0ELb1EEEvNS_16Flash_fwd_paramsE --------------------------
	.section	.text._ZN5flash24flash_fwd_splitkv_kernelI23Flash_fwd_kernel_traitsILi192ELi64ELi64ELi4ELb0ELb0EN7cutlass6half_tE19Flash_kernel_traitsILi192ELi64ELi64ELi4ES3_EELb0ELb0ELb1ELb0ELb0ELb0ELb0ELb1EEEvNS_16Flash_fwd_paramsE,"ax",@progbits
	.align	128
        .global         _ZN5flash24flash_fwd_splitkv_kernelI23Flash_fwd_kernel_traitsILi192ELi64ELi64ELi4ELb0ELb0EN7cutlass6half_tE19Flash_kernel_traitsILi192ELi64ELi64ELi4ES3_EELb0ELb0ELb1ELb0ELb0ELb0ELb0ELb1EEEvNS_16Flash_fwd_paramsE
        .type           _ZN5flash24flash_fwd_splitkv_kernelI23Flash_fwd_kernel_traitsILi192ELi64ELi64ELi4ELb0ELb0EN7cutlass6half_tE19Flash_kernel_traitsILi192ELi64ELi64ELi4ES3_EELb0ELb0ELb1ELb0ELb0ELb0ELb0ELb1EEEvNS_16Flash_fwd_paramsE,@function
        .size           _ZN5flash24flash_fwd_splitkv_kernelI23Flash_fwd_kernel_traitsILi192ELi64ELi64ELi4ELb0ELb0EN7cutlass6half_tE19Flash_kernel_traitsILi192ELi64ELi64ELi4ES3_EELb0ELb0ELb1ELb0ELb0ELb0ELb0ELb1EEEvNS_16Flash_fwd_paramsE,(.L_x_7470 - _ZN5flash24flash_fwd_splitkv_kernelI23Flash_fwd_kernel_traitsILi192ELi64ELi64ELi4ELb0ELb0EN7cutlass6half_tE19Flash_kernel_traitsILi192ELi64ELi64ELi4ES3_EELb0ELb0ELb1ELb0ELb0ELb0ELb0ELb1EEEvNS_16Flash_fwd_paramsE)
        .other          _ZN5flash24flash_fwd_splitkv_kernelI23Flash_fwd_kernel_traitsILi192ELi64ELi64ELi4ELb0ELb0EN7cutlass6half_tE19Flash_kernel_traitsILi192ELi64ELi64ELi4ES3_EELb0ELb0ELb1ELb0ELb0ELb0ELb0ELb1EEEvNS_16Flash_fwd_paramsE,@"STO_CUDA_ENTRY STV_DEFAULT"
_ZN5flash24flash_fwd_splitkv_kernelI23Flash_fwd_kernel_traitsILi192ELi64ELi64ELi4ELb0ELb0EN7cutlass6half_tE19Flash_kernel_traitsILi192ELi64ELi64ELi4ES3_EELb0ELb0ELb1ELb0ELb0ELb0ELb0ELb1EEEvNS_16Flash_fwd_paramsE:
.text._ZN5flash24flash_fwd_splitkv_kernelI23Flash_fwd_kernel_traitsILi192ELi64ELi64ELi4ELb0ELb0EN7cutlass6half_tE19Flash_kernel_traitsILi192ELi64ELi64ELi4ES3_EELb0ELb0ELb1ELb0ELb0ELb0ELb0ELb1EEEvNS_16Flash_fwd_paramsE:
        /* <DEDUP_REMOVED lines=15> */
[----:B------:R-:W4:Y:S01]  /*00f0*/  @P0 LDG.E R199, desc[UR6][R4.64+0x4] ;  /* 0x0000040604c70981 */ /* 0x000f22000c1e1900 */
        /* <DEDUP_REMOVED lines=25> */
.L_x_3850:
[----:B------:R-:W2:Y:S02]  /*0290*/  LDC R4, c[0x0][0x2c8] ;  /* 0x0000b200ff047b82 */ /* 0x000ea40000000800 */
.L_x_3851:
        /* <DEDUP_REMOVED lines=33> */
[----:B------:R-:W-:Y:S01]  /*04b0*/  SHF.R.S32.HI R7, RZ, 0x1f, R64 ;  /* 0x0000001fff077819 */ /* 0x000fe20000011440 */
[----:B------:R-:W-:Y:S01]  /*04c0*/  BSSY B0, `(.L_x_3853) ;  /* 0x0000037000007945 */ /* 0x000fe20003800000 */
[----:B------:R-:W-:Y:S02]  /*04d0*/  LEA.HI R6, R6, R61, RZ, 0x3 ;  /* 0x0000003d06067211 */ /* 0x000fe400078f18ff */
[----:B------:R-:W-:Y:S02]  /*04e0*/  IADD3 R199, -R64, R199, RZ ;  /* 0x000000c740c77210 */ /* 0x000fe40007ffe1ff */
[----:B------:R-:W-:-:S02]  /*04f0*/  LOP3.LUT R0, R6, 0xfffffff8, RZ, 0xc0, !PT ;  /* 0xfffffff806007812 */ /* 0x000fc400078ec0ff */
[----:B------:R-:W-:Y:S01]  /*0500*/  SHF.R.S32.HI R6, RZ, 0x3, R6 ;  /* 0x00000003ff067819 */ /* 0x000fe20000011406 */
[----:B------:R-:W2:Y:S02]  /*0510*/  @!P0 LDC.64 R2, c[0x0][0x290] ;  /* 0x0000a400ff028b82 */ /* 0x000ea40000000a00 */
[----:B------:R-:W-:-:S05]  /*0520*/  IMAD.IADD R0, R61, 0x1, -R0 ;  /* 0x000000013d007824 */ /* 0x000fca00078e0a00 */
[----:B------:R-:W-:Y:S01]  /*0530*/  ISETP.NE.AND P6, PT, R0, RZ, PT ;  /* 0x000000ff0000720c */ /* 0x000fe20003fc5270 */
[-C--:B-1----:R-:W-:Y:S02]  /*0540*/  IMAD R7, R7, R4.reuse, RZ ;  /* 0x0000000407077224 */ /* 0x082fe400078e02ff */
[----:B------:R-:W-:-:S04]  /*0550*/  @P0 IMAD.WIDE.U32 R10, R200, R4, RZ ;  /* 0x00000004c80a0225 */ /* 0x000fc800078e00ff */
[-C--:B------:R-:W-:Y:S02]  /*0560*/  IMAD R7, R64, R5.reuse, R7 ;  /* 0x0000000540077224 */ /* 0x080fe400078e0207 */
[----:B------:R-:W-:Y:S02]  /*0570*/  @P0 IMAD R200, R200, R5, R11 ;  /* 0x00000005c8c80224 */ /* 0x000fe400078e020b */
[-C--:B--2---:R-:W-:Y:S02]  /*0580*/  @!P0 IMAD R8, R91, R2.reuse, RZ ;  /* 0x000000025b088224 */ /* 0x084fe400078e02ff */
[----:B------:R-:W-:Y:S01]  /*0590*/  @!P0 IMAD.WIDE.U32 R14, R13, R2, RZ ;  /* 0x000000020d0e8225 */ /* 0x000fe200078e00ff */
[----:B------:R-:W-:-:S03]  /*05a0*/  SHF.R.S32.HI R2, RZ, 0x1f, R150 ;  /* 0x0000001fff027819 */ /* 0x000fc60000011496 */
[C---:B------:R-:W-:Y:S02]  /*05b0*/  @!P0 IMAD R3, R13.reuse, R3, R8 ;  /* 0x000000030d038224 */ /* 0x040fe400078e0208 */
[----:B------:R-:W-:Y:S02]  /*05c0*/  IMAD.SHL.U32 R8, R0, 0x8, RZ ;  /* 0x0000000800087824 */ /* 0x000fe400078e00ff */
[----:B------:R-:W-:Y:S01]  /*05d0*/  IMAD R13, R13, UR4, R150 ;  /* 0x000000040d0d7c24 */ /* 0x000fe2000f8e0296 */
[----:B------:R-:W-:Y:S01]  /*05e0*/  ULDC UR4, c[0x0][0x2c4] ;  /* 0x0000b10000047ab9 */ /* 0x000fe20000000800 */
[----:B------:R-:W-:Y:S01]  /*05f0*/  @!P0 IMAD.MOV.U32 R10, RZ, RZ, R14 ;  /* 0x000000ffff0a8224 */ /* 0x000fe200078e000e */
[----:B------:R-:W-:Y:S01]  /*0600*/  SHF.R.S32.HI R9, RZ, 0x1f, R8 ;  /* 0x0000001fff097819 */ /* 0x000fe20000011408 */
[----:B------:R-:W-:Y:S01]  /*0610*/  IMAD R13, R13, UR4, R64 ;  /* 0x000000040d0d7c24 */ /* 0x000fe2000f8e0240 */
[----:B------:R-:W-:Y:S01]  /*0620*/  @!P0 IADD3 R200, R15, R3, RZ ;  /* 0x000000030fc88210 */ /* 0x000fe20007ffe0ff */
[----:B------:R-:W-:Y:S01]  /*0630*/  ULDC.64 UR4, c[0x0][0x2a0] ;  /* 0x0000a80000047ab9 */ /* 0x000fe20000000a00 */
[----:B------:R-:W-:-:S02]  /*0640*/  VIADD R0, R6, 0x10 ;  /* 0x0000001006007836 */ /* 0x000fc40000000000 */
[----:B------:R-:W-:-:S03]  /*0650*/  IMAD.WIDE.U32 R64, R64, R4, R8 ;  /* 0x0000000440407225 */ /* 0x000fc600078e0008 */
[-C--:B------:R-:W-:Y:S01]  /*0660*/  ISETP.GE.AND P1, PT, R0, R199.reuse, PT ;  /* 0x000000c70000720c */ /* 0x080fe20003f26270 */
[----:B------:R-:W-:Y:S01]  /*0670*/  IMAD R17, R2, UR4, RZ ;  /* 0x0000000402117c24 */ /* 0x000fe2000f8e02ff */
[----:B------:R-:W-:Y:S02]  /*0680*/  IADD3 R10, P0, R10, R64, RZ ;  /* 0x000000400a0a7210 */ /* 0x000fe40007f1e0ff */
[----:B------:R-:W-:Y:S01]  /*0690*/  ISETP.GE.OR P4, PT, R0, R199, P6 ;  /* 0x000000c70000720c */ /* 0x000fe20003786670 */
[----:B------:R-:W-:Y:S01]  /*06a0*/  IMAD R17, R150, UR5, R17 ;  /* 0x0000000596117c24 */ /* 0x000fe2000f8e0211 */
[----:B------:R-:W-:Y:S02]  /*06b0*/  IADD3.X R11, R200, R65, R7, P0, !PT ;  /* 0x00000041c80b7210 */ /* 0x000fe400007fe407 */
[----:B------:R-:W-:Y:S02]  /*06c0*/  ISETP.GE.AND P0, PT, R6, R199, PT ;  /* 0x000000c70600720c */ /* 0x000fe40003f06270 */
[----:B------:R-:W-:Y:S01]  /*06d0*/  SHF.R.S32.HI R2, RZ, 0x1f, R6 ;  /* 0x0000001fff027819 */ /* 0x000fe20000011406 */
[----:B------:R-:W-:Y:S01]  /*06e0*/  IMAD.WIDE.U32 R150, R150, UR4, R10 ;  /* 0x0000000496967c25 */ /* 0x000fe2000f8e000a */
[----:B------:R-:W-:-:S02]  /*06f0*/  IADD3 R10, R6, 0x20, RZ ;  /* 0x00000020060a7810 */ /* 0x000fc40007ffe0ff */
[C---:B------:R-:W-:Y:S01]  /*0700*/  IADD3 R7, R8.reuse, 0x80, RZ ;  /* 0x0000008008077810 */ /* 0x040fe20007ffe0ff */
[----:B------:R-:W-:Y:S02]  /*0710*/  VIADD R11, R8, 0x40 ;  /* 0x00000040080b7836 */ /* 0x000fe40000000000 */
[----:B------:R-:W-:-:S04]  /*0720*/  IMAD.IADD R17, R151, 0x1, R17 ;  /* 0x0000000197117824 */ /* 0x000fc800078e0211 */
        /* <DEDUP_REMOVED lines=16> */
.L_x_3854:
[----:B------:R-:W-:Y:S05]  /*0830*/  BSYNC B0 ;  /* 0x0000000000007941 */ /* 0x000fea0003800000 */
.L_x_3853:
        /* <DEDUP_REMOVED lines=21> */
.L_x_3856:
[----:B------:R-:W-:Y:S05]  /*0990*/  BSYNC B0 ;  /* 0x0000000000007941 */ /* 0x000fea0003800000 */
.L_x_3855:
        /* <DEDUP_REMOVED lines=22> */
.L_x_3858:
[----:B------:R-:W-:Y:S05]  /*0b00*/  BSYNC B0 ;  /* 0x0000000000007941 */ /* 0x000fea0003800000 */
.L_x_3857:
        /* <DEDUP_REMOVED lines=22> */
.L_x_3860:
[----:B------:R-:W-:Y:S05]  /*0c70*/  BSYNC B0 ;  /* 0x0000000000007941 */ /* 0x000fea0003800000 */
.L_x_3859:
        /* <DEDUP_REMOVED lines=15> */
.L_x_3852:
[----:B------:R-:W1:Y:S01]  /*0d70*/  LDC.64 R2, c[0x0][0x368] ;  /* 0x0000da00ff027b82 */ /* 0x000e620000000a00 */
        /* <DEDUP_REMOVED lines=11> */
[----:B------:R-:W-:Y:S01]  /*0e30*/  R2UR UR13, R91 ;  /* 0x000000005b0d72ca */ /* 0x000fe200000e0000 */
[----:B------:R-:W-:Y:S01]  /*0e40*/  ULDC.64 UR4, c[0x0][0x378] ;  /* 0x0000de0000047ab9 */ /* 0x000fe20000000a00 */
[C---:B------:R-:W-:Y:S02]  /*0e50*/  R2UR UR14, R93.reuse ;  /* 0x000000005d0e72ca */ /* 0x040fe400000e0000 */
[----:B------:R-:W-:-:S09]  /*0e60*/  R2UR UR12, R93 ;  /* 0x000000005d0c72ca */ /* 0x000fd200000e0000 */
[----:B------:R-:W-:Y:S02]  /*0e70*/  UIMAD UR13, UR13, UR4, URZ ;  /* 0x000000040d0d72a4 */ /* 0x000fe4000f8e023f */
[----:B------:R-:W-:Y:S02]  /*0e80*/  UIMAD.WIDE.U32 UR14, UR14, UR4, URZ ;  /* 0x000000040e0e72a5 */ /* 0x000fe4000f8e003f */
[----:B------:R-:W-:Y:S02]  /*0e90*/  UIMAD UR5, UR12, UR5, UR13 ;  /* 0x000000050c0572a4 */ /* 0x000fe4000f8e020d */
[----:B------:R-:W-:Y:S02]  /*0ea0*/  ULEA UR10, UP1, UR14, UR10, 0x2 ;  /* 0x0000000a0e0a7291 */ /* 0x000fe4000f82103f */
[----:B------:R-:W-:Y:S02]  /*0eb0*/  UIADD3 UR5, UR15, UR5, URZ ;  /* 0x000000050f057290 */ /* 0x000fe4000fffe03f */
[----:B------:R-:W-:-:S02]  /*0ec0*/  UISETP.NE.U32.AND UP0, UPT, UR10, URZ, UPT ;  /* 0x0000003f0a00728c */ /* 0x000fc4000bf05070 */
[----:B------:R-:W-:Y:S01]  /*0ed0*/  USHF.L.U64.HI UR5, UR14, 0x2, UR5 ;  /* 0x000000020e057899 */ /* 0x000fe20008010205 */
[----:B------:R-:W-:-:S03]  /*0ee0*/  IMAD.U32 R202, RZ, RZ, UR10 ;  /* 0x0000000affca7e24 */ /* 0x000fc6000f8e00ff */
[----:B------:R-:W-:-:S04]  /*0ef0*/  UIADD3.X UR5, UR5, UR11, URZ, UP1, !UPT ;  /* 0x0000000b05057290 */ /* 0x000fc80008ffe43f */
[----:B------:R-:W-:Y:S02]  /*0f00*/  UISETP.NE.AND.EX UP0, UPT, UR5, URZ, UPT, UP0 ;  /* 0x0000003f0500728c */ /* 0x000fe4000bf05300 */
[----:B------:R-:W-:-:S09]  /*0f10*/  IMAD.U32 R203, RZ, RZ, UR5 ;  /* 0x00000005ffcb7e24 */ /* 0x000fd2000f8e00ff */
.L_x_3861:
[----:B------:R-:W-:-:S13]  /*0f20*/  PLOP3.LUT P0, PT, PT, PT, UP0, 0x40, 0x0 ;  /* 0x000000000000781c */ /* 0x000fda0003f0e808 */
[----:B------:R-:W-:Y:S05]  /*0f30*/  @P0 BRA `(.L_x_3862) ;  /* 0x00000004003c0947 */ /* 0x000fea0003800000 */
        /* <DEDUP_REMOVED lines=28> */
[----:B------:R-:W-:-:S06]  /*1100*/  IMAD.WIDE R4, R9, 0x4, R202 ;  /* 0x0000000409047825 */ /* 0x000fcc00078e02ca */
[----:B------:R1:W4:Y:S01]  /*1110*/  LDG.E R4, desc[UR6][R4.64] ;  /* 0x0000000604047981 */ /* 0x000322000c1e1900 */
[----:B--2---:R-:W-:Y:S02]  /*1120*/  IABS R2, R7 ;  /* 0x0000000700027213 */ /* 0x004fe40000000000 */
[----:B------:R-:W-:Y:S02]  /*1130*/  IADD3 R6, -R9, RZ, RZ ;  /* 0x000000ff09067210 */ /* 0x000fe40007ffe1ff */
[----:B------:R-:W2:Y:S03]  /*1140*/  I2F.RP R3, R2 ;  /* 0x0000000200037306 */ /* 0x000ea60000209400 */
[----:B------:R-:W-:-:S05]  /*1150*/  IMAD R17, R8, R6, R17 ;  /* 0x0000000608117224 */ /* 0x000fca00078e0211 */
[----:B------:R-:W-:-:S05]  /*1160*/  SHF.R.S32.HI R15, RZ, 0x1f, R17 ;  /* 0x0000001fff0f7819 */ /* 0x000fca0000011411 */
[----:B---3--:R-:W-:Y:S01]  /*1170*/  IMAD R6, R15, R160, RZ ;  /* 0x000000a00f067224 */ /* 0x008fe200078e02ff */
[----:B--2---:R-:W2:Y:S03]  /*1180*/  MUFU.RCP R10, R3 ;  /* 0x00000003000a7308 */ /* 0x004ea60000001000 */
[----:B------:R-:W-:Y:S01]  /*1190*/  IMAD R6, R17, R161, R6 ;  /* 0x000000a111067224 */ /* 0x000fe200078e0206 */
[----:B-1----:R-:W-:Y:S02]  /*11a0*/  IABS R5, R150 ;  /* 0x0000009600057213 */ /* 0x002fe40000000000 */
[----:B--2---:R-:W-:-:S04]  /*11b0*/  IADD3 R10, R10, 0xffffffe, RZ ;  /* 0x0ffffffe0a0a7810 */ /* 0x004fc80007ffe0ff */
[----:B------:R-:W1:Y:S02]  /*11c0*/  F2I.FTZ.U32.TRUNC.NTZ R11, R10 ;  /* 0x0000000a000b7305 */ /* 0x000e64000021f000 */
[----:B-1----:R-:W-:Y:S01]  /*11d0*/  IMAD.MOV R0, RZ, RZ, -R11 ;  /* 0x000000ffff007224 */ /* 0x002fe200078e0a0b */
[----:B------:R-:W-:-:S03]  /*11e0*/  MOV R10, RZ ;  /* 0x000000ff000a7202 */ /* 0x000fc60000000f00 */
[----:B------:R-:W-:-:S04]  /*11f0*/  IMAD R0, R0, R2, RZ ;  /* 0x0000000200007224 */ /* 0x000fc800078e02ff */
[----:B------:R-:W-:-:S06]  /*1200*/  IMAD.HI.U32 R0, R11, R0, R10 ;  /* 0x000000000b007227 */ /* 0x000fcc00078e000a */
        /* <DEDUP_REMOVED lines=21> */
[C---:B------:R-:W-:Y:S02]  /*1360*/  IMAD R3, R4.reuse, R3, R5 ;  /* 0x0000000304037224 */ /* 0x040fe400078e0205 */
[----:B------:R-:W-:Y:S02]  /*1370*/  IMAD.IADD R11, R11, 0x1, R9 ;  /* 0x000000010b0b7824 */ /* 0x000fe400078e0209 */
[----:B------:R-:W-:-:S04]  /*1380*/  IMAD.WIDE.U32 R26, R4, R2, RZ ;  /* 0x00000002041a7225 */ /* 0x000fc800078e00ff */
[----:B------:R-:W-:-:S04]  /*1390*/  IMAD.WIDE.U32 R8, R17, R160, R10 ;  /* 0x000000a011087225 */ /* 0x000fc800078e000a */
[----:B------:R-:W-:Y:S01]  /*13a0*/  IMAD.IADD R23, R27, 0x1, R3 ;  /* 0x000000011b177824 */ /* 0x000fe200078e0203 */
[----:B------:R-:W-:Y:S01]  /*13b0*/  IADD3 R11, R9, R6, RZ ;  /* 0x00000006090b7210 */ /* 0x000fe20007ffe0ff */
[----:B------:R-:W-:Y:S01]  /*13c0*/  IMAD R9, R7, UR4, RZ ;  /* 0x0000000407097c24 */ /* 0x000fe2000f8e02ff */
[----:B------:R-:W-:-:S03]  /*13d0*/  MOV R10, R8 ;  /* 0x00000008000a7202 */ /* 0x000fc60000000f00 */
[C---:B------:R-:W-:Y:S02]  /*13e0*/  IMAD R9, R0.reuse, UR5, R9 ;  /* 0x0000000500097c24 */ /* 0x040fe4000f8e0209 */
[----:B------:R-:W-:-:S05]  /*13f0*/  IMAD.WIDE.U32 R10, R0, UR4, R10 ;  /* 0x00000004000a7c25 */ /* 0x000fca000f8e000a */
[----:B------:R-:W-:Y:S02]  /*1400*/  IADD3 R11, R11, R9, RZ ;  /* 0x000000090b0b7210 */ /* 0x000fe40007ffe0ff */
[----:B------:R-:W-:Y:S01]  /*1410*/  MOV R8, R10 ;  /* 0x0000000a00087202 */ /* 0x000fe20000000f00 */
[----:B------:R-:W-:Y:S06]  /*1420*/  BRA `(.L_x_3863) ;  /* 0x0000000400307947 */ /* 0x000fec0003800000 */
.L_x_3862:
[----:B------:R-:W1:Y:S01]  /*1430*/  LDC R11, c[0x0][0x278] ;  /* 0x00009e00ff0b7b82 */ /* 0x000e620000000800 */
[----:B------:R-:W-:Y:S02]  /*1440*/  IABS R4, R150 ;  /* 0x0000009600047213 */ /* 0x000fe40000000000 */
        /* <DEDUP_REMOVED lines=12> */
[----:B------:R-:W-:-:S04]  /*1510*/  IMAD R5, R0, R3, RZ ;  /* 0x0000000300057224 */ /* 0x000fc800078e02ff */
[----:B------:R-:W-:Y:S01]  /*1520*/  IMAD.HI.U32 R5, R7, R5, R6 ;  /* 0x0000000507057227 */ /* 0x000fe200078e0006 */
[----:B------:R-:W-:-:S03]  /*1530*/  LOP3.LUT R6, R150, R11, RZ, 0x3c, !PT ;  /* 0x0000000b96067212 */ /* 0x000fc600078e3cff */
[----:B--2---:R-:W-:Y:S01]  /*1540*/  @P3 IMAD R7, R18, R161, RZ ;  /* 0x000000a112073224 */ /* 0x004fe200078e02ff */
[----:B------:R-:W-:Y:S01]  /*1550*/  ISETP.GE.AND P1, PT, R6, RZ, PT ;  /* 0x000000ff0600720c */ /* 0x000fe20003f26270 */
[----:B------:R-:W-:-:S04]  /*1560*/  IMAD.HI.U32 R0, R5, R4, RZ ;  /* 0x0000000405007227 */ /* 0x000fc800078e00ff */
[----:B------:R-:W-:Y:S02]  /*1570*/  IMAD.MOV R2, RZ, RZ, -R0 ;  /* 0x000000ffff027224 */ /* 0x000fe400078e0a00 */
[----:B------:R-:W-:-:S04]  /*1580*/  @P3 IMAD.WIDE.U32 R18, R18, R160, RZ ;  /* 0x000000a012123225 */ /* 0x000fc800078e00ff */
[----:B------:R-:W-:Y:S01]  /*1590*/  IMAD R2, R3, R2, R4 ;  /* 0x0000000203027224 */ /* 0x000fe200078e0204 */
[----:B------:R-:W-:Y:S01]  /*15a0*/  @P3 IADD3 R7, R19, R7, RZ ;  /* 0x0000000713073210 */ /* 0x000fe20007ffe0ff */
[----:B------:R-:W1:Y:S01]  /*15b0*/  @P3 LDC.64 R4, c[0x0][0x250] ;  /* 0x00009400ff043b82 */ /* 0x000e620000000a00 */
[----:B------:R-:W-:Y:S02]  /*15c0*/  @P3 MOV R10, R18 ;  /* 0x00000012000a3202 */ /* 0x000fe40000000f00 */
[----:B------:R-:W-:-:S13]  /*15d0*/  ISETP.GT.U32.AND P0, PT, R3, R2, PT ;  /* 0x000000020300720c */ /* 0x000fda0003f04070 */
        /* <DEDUP_REMOVED lines=21> */
.L_x_3864:
[----:B------:R-:W-:Y:S01]  /*1730*/  @!P0 LOP3.LUT R0, RZ, R11, RZ, 0x33, !PT ;  /* 0x0000000bff008212 */ /* 0x000fe200078e33ff */
[----:B------:R-:W-:Y:S01]  /*1740*/  IMAD R6, R15, R160, RZ ;  /* 0x000000a00f067224 */ /* 0x000fe200078e02ff */
[----:B------:R-:W-:Y:S02]  /*1750*/  MOV R11, R7 ;  /* 0x00000007000b7202 */ /* 0x000fe40000000f00 */
[----:B------:R-:W-:Y:S01]  /*1760*/  SHF.R.S32.HI R7, RZ, 0x1f, R0 ;  /* 0x0000001fff077819 */ /* 0x000fe20000011400 */
[-C--:B------:R-:W-:Y:S01]  /*1770*/  IMAD R6, R161, R17.reuse, R6 ;  /* 0x00000011a1067224 */ /* 0x080fe200078e0206 */
[----:B------:R-:W-:Y:S01]  /*1780*/  @P3 IADD3 R8, R9, R8, RZ ;  /* 0x0000000809083210 */ /* 0x000fe20007ffe0ff */
[----:B------:R-:W-:-:S04]  /*1790*/  IMAD.WIDE.U32 R10, R160, R17, R10 ;  /* 0x00000011a00a7225 */ /* 0x000fc800078e000a */
[----:B-1----:R-:W-:Y:S01]  /*17a0*/  @P3 IMAD.WIDE.U32 R26, R8, R4, RZ ;  /* 0x00000004081a3225 */ /* 0x002fe200078e00ff */
[----:B------:R-:W-:-:S03]  /*17b0*/  IADD3 R11, R11, R6, RZ ;  /* 0x000000060b0b7210 */ /* 0x000fc60007ffe0ff */
[-C--:B--2---:R-:W-:Y:S02]  /*17c0*/  IMAD R6, R7, R2.reuse, RZ ;  /* 0x0000000207067224 */ /* 0x084fe400078e02ff */
[----:B------:R-:W-:-:S04]  /*17d0*/  IMAD.WIDE.U32 R10, R0, R2, R10 ;  /* 0x00000002000a7225 */ /* 0x000fc800078e000a */
[----:B------:R-:W-:Y:S02]  /*17e0*/  IMAD R3, R0, R3, R6 ;  /* 0x0000000300037224 */ /* 0x000fe400078e0206 */
        /* <DEDUP_REMOVED lines=16> */
.L_x_3863:
[----:B------:R1:W5:Y:S01]  /*18f0*/  @P4 LDG.E R6, desc[UR6][R158.64] ;  /* 0x000000069e064981 */ /* 0x000362000c1e1900 */
[----:B------:R-:W-:Y:S01]  /*1900*/  SHF.R.S32.HI R14, RZ, 0x1f, R61 ;  /* 0x0000001fff0e7819 */ /* 0x000fe2000001143d */
[----:B------:R-:W-:Y:S01]  /*1910*/  ULDC.64 UR4, c[0x0][0x268] ;  /* 0x00009a0000047ab9 */ /* 0x000fe20000000a00 */
[----:B------:R-:W-:Y:S01]  /*1920*/  ISETP.NE.AND P0, PT, R200, -0x1, PT ;  /* 0xffffffffc800780c */ /* 0x000fe20003f05270 */
[----:B------:R-:W-:Y:S01]  /*1930*/  IMAD R19, R7, UR4, RZ ;  /* 0x0000000407137c24 */ /* 0x000fe2000f8e02ff */
[CC--:B------:R-:W-:Y:S01]  /*1940*/  LEA.HI R4, R14.reuse, R61.reuse, RZ, 0x3 ;  /* 0x0000003d0e047211 */ /* 0x0c0fe200078f18ff */
[----:B------:R-:W-:Y:S01]  /*1950*/  ULDC UR18, c[0x0][0x2d0] ;  /* 0x0000b40000127ab9 */ /* 0x000fe20000000800 */
[-C--:B------:R-:W-:Y:S01]  /*1960*/  LEA.HI R16, R14, R61.reuse, RZ, 0x4 ;  /* 0x0000003d0e107211 */ /* 0x080fe200078f20ff */
[----:B------:R-:W-:Y:S01]  /*1970*/  IMAD R146, R0, UR5, R19 ;  /* 0x0000000500927c24 */ /* 0x000fe2000f8e0213 */
[----:B------:R-:W-:Y:S01]  /*1980*/  SHF.R.S32.HI R152, RZ, 0x3, R4 ;  /* 0x00000003ff987819 */ /* 0x000fe20000011404 */
[----:B------:R-:W2:Y:S01]  /*1990*/  LDC R139, c[0x0][0x2e0] ;  /* 0x0000b800ff8b7b82 */ /* 0x000ea20000000800 */
[----:B------:R-:W-:Y:S01]  /*19a0*/  SHF.R.S32.HI R2, RZ, 0x4, R16 ;  /* 0x00000004ff027819 */ /* 0x000fe20000011410 */
[----:B------:R-:W-:Y:S01]  /*19b0*/  ULDC.64 UR10, c[0x0][0x258] ;  /* 0x00009600000a7ab9 */ /* 0x000fe20000000a00 */
[----:B------:R-:W-:Y:S01]  /*19c0*/  LOP3.LUT R4, R4, 0xfffffff8, RZ, 0xc0, !PT ;  /* 0xfffffff804047812 */ /* 0x000fe200078ec0ff */
[----:B------:R-:W-:Y:S01]  /*19d0*/  IMAD.SHL.U32 R141, R152, 0x40, RZ ;  /* 0x00000040988d7824 */ /* 0x000fe200078e00ff */
[C---:B------:R-:W-:Y:S01]  /*19e0*/  LEA.HI R65, R16.reuse, R2, RZ, 0x1 ;  /* 0x0000000210417211 */ /* 0x040fe200078f08ff */
[----:B------:R-:W-:Y:S01]  /*19f0*/  IMAD.MOV.U32 R45, RZ, RZ, 0x10 ;  /* 0x00000010ff2d7424 */ /* 0x000fe200078e00ff */
[----:B------:R-:W-:Y:S01]  /*1a00*/  LOP3.LUT R16, R16, 0xfffffff0, RZ, 0xc0, !PT ;  /* 0xfffffff010107812 */ /* 0x000fe200078ec0ff */
[----:B------:R-:W-:Y:S01]  /*1a10*/  IMAD.IADD R63, R61, 0x1, -R4 ;  /* 0x000000013d3f7824 */ /* 0x000fe200078e0a04 */
[----:B------:R-:W-:Y:S01]  /*1a20*/  LOP3.LUT R65, R65, 0xfffffffe, RZ, 0xc0, !PT ;  /* 0xfffffffe41417812 */ /* 0x000fe200078ec0ff */
[----:B------:R-:W3:Y:S01]  /*1a30*/  @!P0 LDC.64 R4, c[0x0][0x228] ;  /* 0x00008a00ff048b82 */ /* 0x000ee20000000a00 */
[----:B------:R-:W-:Y:S01]  /*1a40*/  LOP3.LUT R141, R141, 0x1c0, RZ, 0xc0, !PT ;  /* 0x000001c08d8d7812 */ /* 0x000fe200078ec0ff */
[----:B------:R-:W-:Y:S01]  /*1a50*/  IMAD.IADD R9, R61, 0x1, -R16 ;  /* 0x000000013d097824 */ /* 0x000fe200078e0a10 */
[----:B------:R-:W-:Y:S01]  /*1a60*/  LEA.HI R18, R14, R61, RZ, 0x6 ;  /* 0x0000003d0e127211 */ /* 0x000fe200078f30ff */
[----:B------:R-:W-:Y:S01]  /*1a70*/  IMAD.IADD R65, R2, 0x1, -R65 ;  /* 0x0000000102417824 */ /* 0x000fe200078e0a41 */
[--C-:B------:R-:W-:Y:S01]  /*1a80*/  SHF.R.S32.HI R153, RZ, 0x1f, R152.reuse ;  /* 0x0000001fff997819 */ /* 0x100fe20000011498 */
[----:B------:R-:W-:Y:S01]  /*1a90*/  IMAD.SHL.U32 R12, R63, 0x8, RZ ;  /* 0x000000083f0c7824 */ /* 0x000fe200078e00ff */
[----:B------:R-:W-:Y:S01]  /*1aa0*/  SHF.R.S32.HI R16, RZ, 0x1f, R9 ;  /* 0x0000001fff107819 */ /* 0x000fe20000011409 */
[----:B------:R-:W4:Y:S01]  /*1ab0*/  LDC.64 R2, c[0x0][0x240] ;  /* 0x00009000ff027b82 */ /* 0x000f220000000a00 */
[----:B------:R-:W-:Y:S01]  /*1ac0*/  IMAD.SHL.U32 R18, R18, 0x8, RZ ;  /* 0x0000000812127824 */ /* 0x000fe200078e00ff */
[----:B------:R-:W-:Y:S01]  /*1ad0*/  SHF.R.S32.HI R86, RZ, 0x1f, R89 ;  /* 0x0000001fff567819 */ /* 0x000fe20000011459 */
[----:B------:R-:W-:Y:S01]  /*1ae0*/  IMAD.WIDE R20, R21, 0x40, R152 ;  /* 0x0000004015147825 */ /* 0x000fe200078e0298 */
[----:B------:R-:W-:-:S02]  /*1af0*/  LOP3.LUT R10, R141, 0x38, R12, 0xf8, !PT ;  /* 0x000000388d0a7812 */ /* 0x000fc400078ef80c */
[----:B------:R-:W-:Y:S01]  /*1b00*/  SHF.R.U32.HI R141, RZ, 0x3, R141 ;  /* 0x00000003ff8d7819 */ /* 0x000fe2000001168d */
[----:B------:R-:W-:Y:S01]  /*1b10*/  IMAD R145, R153, R160, RZ ;  /* 0x000000a099917224 */ /* 0x000fe200078e02ff */
[----:B------:R-:W-:Y:S01]  /*1b20*/  LEA.HI R16, R16, R9, RZ, 0x3 ;  /* 0x0000000910107211 */ /* 0x000fe200078f18ff */
[----:B------:R-:W-:Y:S01]  /*1b30*/  IMAD.MOV.U32 R46, RZ, RZ, 0x20 ;  /* 0x00000020ff2e7424 */ /* 0x000fe200078e00ff */
[----:B------:R-:W-:Y:S01]  /*1b40*/  LOP3.LUT R141, R10, R141, RZ, 0x3c, !PT ;  /* 0x0000008d0a8d7212 */ /* 0x000fe200078e3cff */
[----:B------:R-:W-:Y:S01]  /*1b50*/  VIADD R10, R12, 0x40 ;  /* 0x000000400c0a7836 */ /* 0x000fe20000000000 */
[C---:B------:R-:W-:Y:S01]  /*1b60*/  LOP3.LUT R22, R16.reuse, 0xfffffff8, RZ, 0xc0, !PT ;  /* 0xfffffff810167812 */ /* 0x040fe200078ec0ff */
[----:B------:R-:W-:Y:S01]  /*1b70*/  IMAD.SHL.U32 R16, R16, 0x40, RZ ;  /* 0x0000004010107824 */ /* 0x000fe200078e00ff */
[----:B------:R-:W-:Y:S01]  /*1b80*/  LOP3.LUT R141, R141, 0xfffffe00, R18, 0xf8, !PT ;  /* 0xfffffe008d8d7812 */ /* 0x000fe200078ef812 */
[----:B------:R-:W-:Y:S01]  /*1b90*/  IMAD R145, R152, R161, R145 ;  /* 0x000000a198917224 */ /* 0x000fe200078e0291 */
[C---:B------:R-:W-:Y:S01]  /*1ba0*/  ISETP.GE.AND P2, PT, R12.reuse, UR18, PT ;  /* 0x000000120c007c0c */ /* 0x040fe2000bf46270 */
[----:B---3--:R-:W-:Y:S01]  /*1bb0*/  @!P0 IMAD R24, R91, R4, RZ ;  /* 0x000000045b188224 */ /* 0x008fe200078e02ff */
[----:B------:R-:W-:Y:S01]  /*1bc0*/  IADD3 R26, P1, R12, R26, RZ ;  /* 0x0000001a0c1a7210 */ /* 0x000fe20007f3e0ff */
[----:B------:R-:W-:Y:S01]  /*1bd0*/  IMAD.IADD R22, R9, 0x1, -R22 ;  /* 0x0000000109167824 */ /* 0x000fe200078e0a16 */
[----:B------:R-:W-:Y:S01]  /*1be0*/  SEL R9, RZ, 0x1, P2 ;  /* 0x00000001ff097807 */ /* 0x000fe20001000000 */
[C---:B------:R-:W-:Y:S01]  /*1bf0*/  @!P0 IMAD R5, R93.reuse, R5, R24 ;  /* 0x000000055d058224 */ /* 0x040fe200078e0218 */
[----:B-----5:R-:W-:Y:S01]  /*1c00*/  SHF.R.S32.HI R13, RZ, 0x1f, R12 ;  /* 0x0000001fff0d7819 */ /* 0x020fe2000001140c */
[----:B------:R-:W-:Y:S01]  /*1c10*/  @!P0 IMAD.WIDE.U32 R24, R93, R4, RZ ;  /* 0x000000045d188225 */ /* 0x000fe200078e00ff */
[----:B------:R-:W-:-:S02]  /*1c20*/  LOP3.LUT P3, RZ, R22, 0x4, RZ, 0xc0, !PT ;  /* 0x0000000416ff7812 */ /* 0x000fc4000786c0ff */
[----:B------:R-:W-:Y:S01]  /*1c30*/  LOP3.LUT P2, RZ, R22, 0x2, RZ, 0xc0, !PT ;  /* 0x0000000216ff7812 */ /* 0x000fe2000784c0ff */
[----:B----4-:R-:W-:Y:S01]  /*1c40*/  @P0 IMAD.WIDE.U32 R18, R200, R2, RZ ;  /* 0x00000002c8120225 */ /* 0x010fe200078e00ff */
[----:B------:R-:W-:Y:S02]  /*1c50*/  LEA.HI R86, R86, R89, RZ, 0x6 ;  /* 0x0000005956567211 */ /* 0x000fe400078f30ff */
[----:B------:R-:W-:Y:S01]  /*1c60*/  SHF.R.S32.HI R151, RZ, 0x1f, R150 ;  /* 0x0000001fff977819 */ /* 0x000fe20000011496 */
[----:B------:R-:W-:Y:S01]  /*1c70*/  @!P0 IMAD.MOV.U32 R18, RZ, RZ, R24 ;  /* 0x000000ffff128224 */ /* 0x000fe200078e0018 */
[----:B------:R-:W-:Y:S01]  /*1c80*/  SHF.R.S32.HI R86, RZ, 0x6, R86 ;  /* 0x00000006ff567819 */ /* 0x000fe20000011456 */
[----:B------:R-:W-:Y:S01]  /*1c90*/  @P0 IMAD R19, R200, R3, R19 ;  /* 0x00000003c8130224 */ /* 0x000fe200078e0213 */
[----:B------:R-:W-:Y:S01]  /*1ca0*/  LEA.HI R62, R14, R61, RZ, 0x5 ;  /* 0x0000003d0e3e7211 */ /* 0x000fe200078f28ff */
[----:B------:R-:W-:Y:S01]  /*1cb0*/  IMAD.SHL.U32 R47, R22, 0x40, RZ ;  /* 0x00000040162f7824 */ /* 0x000fe200078e00ff */
[----:B------:R-:W-:Y:S01]  /*1cc0*/  VIMNMX R86, RZ, R86, !PT ;  /* 0x00000056ff567248 */ /* 0x000fe20007fe0100 */
[----:B------:R-:W-:Y:S01]  /*1cd0*/  @!P0 IMAD.IADD R19, R25, 0x1, R5 ;  /* 0x0000000119138824 */ /* 0x000fe200078e0205 */
[----:B------:R-:W-:Y:S01]  /*1ce0*/  IADD3 R22, P0, R12, R18, RZ ;  /* 0x000000120c167210 */ /* 0x000fe20007f1e0ff */
[----:B------:R-:W-:Y:S01]  /*1cf0*/  IMAD.X R27, R13, 0x1, R23, P1 ;  /* 0x000000010d1b7824 */ /* 0x000fe200008e0617 */
[----:B------:R-:W-:Y:S01]  /*1d00*/  ISETP.GE.AND P1, PT, R10, UR18, PT ;  /* 0x000000120a007c0c */ /* 0x000fe2000bf26270 */
[----:B------:R-:W-:Y:S01]  /*1d10*/  IMAD.SHL.U32 R4, R65, 0x8, RZ ;  /* 0x0000000841047824 */ /* 0x000fe200078e00ff */
[----:B------:R-:W-:Y:S01]  /*1d20*/  LOP3.LUT R47, R47, 0x1c0, RZ, 0xc0, !PT ;  /* 0x000001c02f2f7812 */ /* 0x000fe200078ec0ff */
[----:B------:R-:W-:Y:S01]  /*1d30*/  IMAD.X R23, R13, 0x1, R19, P0 ;  /* 0x000000010d177824 */ /* 0x000fe200000e0613 */
[----:B------:R-:W-:Y:S01]  /*1d40*/  IADD3 R17, P0, R152, R17, RZ ;  /* 0x0000001198117210 */ /* 0x000fe20007f1e0ff */
[----:B------:R-:W-:Y:S01]  /*1d50*/  IMAD.WIDE.U32 R26, R0, UR4, R26 ;  /* 0x00000004001a7c25 */ /* 0x000fe2000f8e001a */
[----:B------:R-:W-:Y:S01]  /*1d60*/  SEL R140, RZ, 0xffffffff, P1 ;  /* 0xffffffffff8c7807 */ /* 0x000fe20000800000 */
[----:B------:R-:W-:Y:S01]  /*1d70*/  ULDC.64 UR4, c[0x0][0x250] ;  /* 0x0000940000047ab9 */ /* 0x000fe20000000a00 */
[----:B------:R-:W-:Y:S01]  /*1d80*/  LOP3.LUT R18, R47, 0x8, R4, 0xf8, !PT ;  /* 0x000000082f127812 */ /* 0x000fe200078ef804 */
[-C--:B------:R-:W-:Y:S01]  /*1d90*/  IMAD R4, R21, R2.reuse, RZ ;  /* 0x0000000215047224 */ /* 0x080fe200078e02ff */
[----:B------:R-:W-:Y:S01]  /*1da0*/  SHF.R.U32.HI R47, RZ, 0x3, R47 ;  /* 0x00000003ff2f7819 */ /* 0x000fe2000001162f */
[----:B------:R-:W-:Y:S01]  /*1db0*/  IMAD.WIDE.U32 R22, R20, R2, R22 ;  /* 0x0000000214167225 */ /* 0x000fe200078e0016 */
[----:B--2---:R-:W-:Y:S01]  /*1dc0*/  LEA.HI R139, R139, R139, RZ, 0x1 ;  /* 0x0000008b8b8b7211 */ /* 0x004fe200078f08ff */
[----:B------:R-:W-:Y:S01]  /*1dd0*/  USHF.L.U64.HI UR19, UR4, 0x4, UR5 ;  /* 0x0000000404137899 */ /* 0x000fe20008010205 */
[----:B------:R-:W-:Y:S01]  /*1de0*/  LOP3.LUT R47, R18, R47, RZ, 0x3c, !PT ;  /* 0x0000002f122f7212 */ /* 0x000fe200078e3cff */
[----:B------:R-:W-:Y:S01]  /*1df0*/  IMAD.X R2, R153, 0x1, R15, P0 ;  /* 0x0000000199027824 */ /* 0x000fe200000e060f */
[----:B------:R-:W-:Y:S01]  /*1e00*/  IADD3 R142, P0, R12, R8, RZ ;  /* 0x000000080c8e7210 */ /* 0x000fe20007f1e0ff */
[----:B------:R-:W-:Y:S01]  /*1e10*/  IMAD.SHL.U32 R140, R140, 0x2, RZ ;  /* 0x000000028c8c7824 */ /* 0x000fe200078e00ff */
[----:B------:R-:W-:Y:S01]  /*1e20*/  USHF.L.U32 UR20, UR4, 0x4, URZ ;  /* 0x0000000404147899 */ /* 0x000fe2000800063f */
[----:B------:R-:W-:Y:S01]  /*1e30*/  IMAD R4, R20, R3, R4 ;  /* 0x0000000314047224 */ /* 0x000fe200078e0204 */
[----:B------:R-:W-:Y:S01]  /*1e40*/  LOP3.LUT R47, R47, 0xfffffe00, R16, 0xf8, !PT ;  /* 0xfffffe002f2f7812 */ /* 0x000fe200078ef810 */
[----:B------:R-:W-:Y:S01]  /*1e50*/  IMAD.X R143, R13, 0x1, R11, P0 ;  /* 0x000000010d8f7824 */ /* 0x000fe200000e060b */
[----:B------:R-:W-:Y:S01]  /*1e60*/  ISETP.GT.AND P0, PT, R60, R86, PT ;  /* 0x000000563c00720c */ /* 0x000fe20003f04270 */
[----:B------:R-:W-:Y:S01]  /*1e70*/  IMAD.IADD R147, R27, 0x1, R146 ;  /* 0x000000011b937824 */ /* 0x000fe200078e0292 */
[----:B------:R-:W-:Y:S01]  /*1e80*/  LOP3.LUT R140, R140, 0x2, R9, 0xe2, !PT ;  /* 0x000000028c8c7812 */ /* 0x000fe200078ee209 */
[----:B------:R-:W-:Y:S01]  /*1e90*/  VIADD R9, R12, 0x80 ;  /* 0x000000800c097836 */ /* 0x000fe20000000000 */
[----:B------:R-:W-:Y:S01]  /*1ea0*/  SHF.L.U64.HI R197, R160, 0x4, R161 ;  /* 0x00000004a0c57819 */ /* 0x000fe200000102a1 */
[----:B------:R-:W-:Y:S01]  /*1eb0*/  IMAD.MOV.U32 R146, RZ, RZ, R26 ;  /* 0x000000ffff927224 */ /* 0x000fe200078e001a */
[----:B------:R-:W-:Y:S01]  /*1ec0*/  SHF.R.S32.HI R62, RZ, 0x5, R62 ;  /* 0x00000005ff3e7819 */ /* 0x000fe2000001143e */
[----:B------:R-:W-:Y:S01]  /*1ed0*/  IMAD R2, R2, UR4, RZ ;  /* 0x0000000402027c24 */ /* 0x000fe2000f8e02ff */
[----:B------:R-:W-:Y:S01]  /*1ee0*/  ISETP.GE.AND P1, PT, R9, UR18, PT ;  /* 0x0000001209007c0c */ /* 0x000fe2000bf26270 */
[----:B------:R-:W-:Y:S01]  /*1ef0*/  IMAD.IADD R23, R23, 0x1, R4 ;  /* 0x0000000117177824 */ /* 0x000fe200078e0204 */
[----:B------:R-:W-:Y:S01]  /*1f00*/  SHF.R.S32.HI R137, RZ, 0x1, R139 ;  /* 0x00000001ff897819 */ /* 0x000fe2000001148b */
[----:B------:R-:W-:Y:S01]  /*1f10*/  IMAD R157, R151, UR10, RZ ;  /* 0x0000000a979d7c24 */ /* 0x000fe2000f8e02ff */
[----:B------:R-:W-:Y:S01]  /*1f20*/  SEL R5, RZ, 0x4, P1 ;  /* 0x00000004ff057807 */ /* 0x000fe20000800000 */
[----:B------:R-:W-:Y:S01]  /*1f30*/  IMAD R149, R17, UR5, R2 ;  /* 0x0000000511957c24 */ /* 0x000fe2000f8e0202 */
[----:B------:R-:W-:Y:S01]  /*1f40*/  SEL R45, R45, 0xfffffff0, !P2 ;  /* 0xfffffff02d2d7807 */ /* 0x000fe20005000000 */
[----:B------:R-:W-:Y:S01]  /*1f50*/  IMAD.WIDE.U32 R146, R17, UR4, R146 ;  /* 0x0000000411927c25 */ /* 0x000fe2000f8e0092 */
[----:B------:R-:W-:-:S02]  /*1f60*/  LOP3.LUT R140, R140, R5, RZ, 0xfc, !PT ;  /* 0x000000058c8c7212 */ /* 0x000fc400078efcff */
[----:B------:R-:W-:Y:S01]  /*1f70*/  SEL R46, R46, 0xffffffe0, !P3 ;  /* 0xffffffe02e2e7807 */ /* 0x000fe20005800000 */
[C---:B------:R-:W-:Y:S02]  /*1f80*/  IMAD R157, R150.reuse, UR11, R157 ;  /* 0x0000000b969d7c24 */ /* 0x040fe4000f8e029d */
[----:B------:R-:W-:-:S04]  /*1f90*/  IMAD.WIDE.U32 R154, R150, UR10, R22 ;  /* 0x0000000a969a7c25 */ /* 0x000fc8000f8e0016 */
[----:B------:R-:W-:-:S04]  /*1fa0*/  IMAD.WIDE.U32 R142, R152, R160, R142 ;  /* 0x000000a0988e7225 */ /* 0x000fc800078e008e */
[----:B------:R-:W-:Y:S02]  /*1fb0*/  IMAD.SHL.U32 R198, R160, 0x10, RZ ;  /* 0x00000010a0c67824 */ /* 0x000fe400078e00ff */
[----:B------:R-:W-:Y:S02]  /*1fc0*/  IMAD.SHL.U32 R138, R63, 0x4, RZ ;  /* 0x000000043f8a7824 */ /* 0x000fe400078e00ff */
[----:B------:R-:W-:Y:S02]  /*1fd0*/  IMAD.IADD R145, R143, 0x1, R145 ;  /* 0x000000018f917824 */ /* 0x000fe400078e0291 */
[----:B------:R-:W-:Y:S02]  /*1fe0*/  IMAD.IADD R149, R147, 0x1, R149 ;  /* 0x0000000193957824 */ /* 0x000fe400078e0295 */
[----:B------:R-:W-:Y:S02]  /*1ff0*/  IMAD.IADD R157, R155, 0x1, R157 ;  /* 0x000000019b9d7824 */ /* 0x000fe400078e029d */
[----:B------:R-:W-:Y:S01]  /*2000*/  @!P4 IMAD.MOV.U32 R6, RZ, RZ, RZ ;  /* 0x000000ffff06c224 */ /* 0x000fe200078e00ff */
[----:B-1----:R-:W-:Y:S06]  /*2010*/  @!P0 BRA `(.L_x_3865) ;  /* 0x0000009400388947 */ /* 0x002fec0003800000 */
[----:B------:R-:W1:Y:S01]  /*2020*/  LDC.64 R2, c[0x0][0x338] ;  /* 0x0000ce00ff027b82 */ /* 0x000e620000000a00 */
[----:B------:R-:W-:Y:S01]  /*2030*/  ULDC.64 UR12, c[0x0][0x330] ;  /* 0x0000cc00000c7ab9 */ /* 0x000fe20000000a00 */
[----:B------:R-:W-:Y:S01]  /*2040*/  LEA R15, R60, 0xffffffc0, 0x6 ;  /* 0xffffffc03c0f7811 */ /* 0x000fe200078e30ff */
[----:B------:R-:W-:Y:S01]  /*2050*/  IMAD R4, R91, UR12, RZ ;  /* 0x0000000c5b047c24 */ /* 0x000fe2000f8e02ff */
[----:B------:R-:W-:Y:S01]  /*2060*/  SHF.R.S32.HI R14, RZ, 0x1f, R89 ;  /* 0x0000001fff0e7819 */ /* 0x000fe20000011459 */
[----:B------:R-:W-:Y:S01]  /*2070*/  ULDC.64 UR10, c[0x0][0x328] ;  /* 0x0000ca00000a7ab9 */ /* 0x000fe20000000a00 */
[----:B------:R-:W-:Y:S01]  /*2080*/  SHF.R.S32.HI R11, RZ, 0x1f, R15 ;  /* 0x0000001fff0b7819 */ /* 0x000fe2000001140f */
[----:B------:R-:W-:Y:S01]  /*2090*/  IMAD R5, R93, UR13, R4 ;  /* 0x0000000d5d057c24 */ /* 0x000fe2000f8e0204 */
[----:B------:R-:W-:Y:S01]  /*20a0*/  IADD3 R8, P1, P0, R15, R152, -R89 ;  /* 0x000000980f087210 */ /* 0x000fe2000783e859 */
[----:B------:R-:W-:Y:S01]  /*20b0*/  IMAD R4, R91, UR10, RZ ;  /* 0x0000000a5b047c24 */ /* 0x000fe2000f8e02ff */
[----:B------:R-:W-:Y:S01]  /*20c0*/  ULDC.64 UR16, c[0x0][0x340] ;  /* 0x0000d00000107ab9 */ /* 0x000fe20000000a00 */
[----:B------:R-:W-:Y:S01]  /*20d0*/  IMAD.WIDE.U32 R16, R93, UR12, R12 ;  /* 0x0000000c5d107c25 */ /* 0x000fe2000f8e000c */
[----:B------:R-:W-:Y:S01]  /*20e0*/  IADD3.X R11, R11, R153, ~R14, P1, P0 ;  /* 0x000000990b0b7210 */ /* 0x000fe20000fe0c0e */
[----:B------:R-:W-:Y:S01]  /*20f0*/  ULDC.64 UR12, c[0x0][0x350] ;  /* 0x0000d400000c7ab9 */ /* 0x000fe20000000a00 */
[----:B------:R-:W-:Y:S01]  /*2100*/  UIMAD.WIDE.U32 UR28, UR4, 0x20, URZ ;  /* 0x00000020041c78a5 */ /* 0x000fe2000f8e003f */
[C---:B------:R-:W-:Y:S01]  /*2110*/  IMAD.WIDE.U32 R18, R93.reuse, UR10, R12 ;  /* 0x0000000a5d127c25 */ /* 0x040fe2000f8e000c */
[----:B------:R-:W-:Y:S01]  /*2120*/  USHF.L.U32 UR24, UR5, 0x5, URZ ;  /* 0x0000000505187899 */ /* 0x000fe2000800063f */
[----:B------:R-:W-:Y:S01]  /*2130*/  LOP3.LUT R120, R140, 0xffff, RZ, 0xc0, !PT ;  /* 0x0000ffff8c787812 */ /* 0x000fe200078ec0ff */
[----:B------:R-:W-:Y:S01]  /*2140*/  UIMAD.WIDE.U32 UR22, UR4, 0x60, URZ ;  /* 0x00000060041678a5 */ /* 0x000fe2000f8e003f */
[----:B------:R-:W-:Y:S01]  /*2150*/  IMAD R4, R93, UR11, R4 ;  /* 0x0000000b5d047c24 */ /* 0x000fe2000f8e0204 */
[----:B------:R-:W-:Y:S01]  /*2160*/  ULDC.64 UR10, c[0x0][0x348] ;  /* 0x0000d200000a7ab9 */ /* 0x000fe20000000a00 */
[----:B------:R-:W-:Y:S01]  /*2170*/  IMAD.IADD R17, R17, 0x1, R5 ;  /* 0x0000000111117824 */ /* 0x000fe200078e0205 */
[----:B------:R-:W-:Y:S01]  /*2180*/  UIMAD UR21, UR5, 0x60, URZ ;  /* 0x00000060051578a4 */ /* 0x000fe2000f8e023f */
[----:B------:R-:W-:Y:S01]  /*2190*/  IMAD R5, R11, UR16, RZ ;  /* 0x000000100b057c24 */ /* 0x000fe2000f8e02ff */
[----:B------:R-:W-:Y:S01]  /*21a0*/  ULDC.64 UR14, c[0x0][0x218] ;  /* 0x00008600000e7ab9 */ /* 0x000fe20000000a00 */
[----:B------:R-:W-:Y:S01]  /*21b0*/  IMAD.IADD R19, R19, 0x1, R4 ;  /* 0x0000000113137824 */ /* 0x000fe200078e0204 */
[----:B------:R-:W-:Y:S01]  /*21c0*/  ULDC.64 UR4, c[0x0][0x318] ;  /* 0x0000c60000047ab9 */ /* 0x000fe20000000a00 */
[-C--:B-1----:R-:W-:Y:S01]  /*21d0*/  IMAD R11, R11, R2.reuse, RZ ;  /* 0x000000020b0b7224 */ /* 0x082fe200078e02ff */
[----:B------:R-:W-:Y:S01]  /*21e0*/  SHF.L.U64.HI R88, R2, 0x4, R3 ;  /* 0x0000000402587819 */ /* 0x000fe20000010203 */
[C---:B------:R-:W-:Y:S01]  /*21f0*/  IMAD R5, R8.reuse, UR17, R5 ;  /* 0x0000001108057c24 */ /* 0x040fe2000f8e0205 */
[----:B------:R-:W-:Y:S01]  /*2200*/  SHF.L.U32 R84, R137, 0x5, RZ ;  /* 0x0000000589547819 */ /* 0x000fe200000006ff */
[----:B------:R-:W-:Y:S01]  /*2210*/  IMAD.WIDE.U32 R16, R8, UR16, R16 ;  /* 0x0000001008107c25 */ /* 0x000fe2000f8e0010 */
[----:B------:R-:W-:Y:S01]  /*2220*/  USHF.L.U64.HI UR25, UR16, 0x5, UR17 ;  /* 0x0000000510197899 */ /* 0x000fe20008010211 */
[----:B------:R-:W-:Y:S01]  /*2230*/  LOP3.LUT R136, R120, 0x1, RZ, 0xc0, !PT ;  /* 0x0000000178887812 */ /* 0x000fe200078ec0ff */
[----:B------:R-:W-:Y:S01]  /*2240*/  USHF.L.U32 UR26, UR16, 0x5, URZ ;  /* 0x00000005101a7899 */ /* 0x000fe2000800063f */
[C---:B------:R-:W-:Y:S01]  /*2250*/  IMAD R11, R8.reuse, R3, R11 ;  /* 0x00000003080b7224 */ /* 0x040fe200078e020b */
[----:B------:R-:W-:Y:S01]  /*2260*/  USHF.L.U64.HI UR27, UR16, 0x4, UR17 ;  /* 0x00000004101b7899 */ /* 0x000fe20008010211 */
[----:B------:R-:W-:Y:S01]  /*2270*/  IMAD.WIDE.U32 R18, R8, R2, R18 ;  /* 0x0000000208127225 */ /* 0x000fe200078e0012 */
[----:B------:R-:W-:Y:S01]  /*2280*/  USHF.L.U32 UR30, UR16, 0x4, URZ ;  /* 0x00000004101e7899 */ /* 0x000fe2000800063f */
[----:B------:R-:W-:Y:S01]  /*2290*/  LOP3.LUT R135, R120, 0x2, RZ, 0xc0, !PT ;  /* 0x0000000278877812 */ /* 0x000fe200078ec0ff */
[----:B------:R-:W-:Y:S01]  /*22a0*/  UIMAD.WIDE.U32 UR32, UR16, 0x60, URZ ;  /* 0x00000060102078a5 */ /* 0x000fe2000f8e003f */
[----:B------:R-:W-:Y:S01]  /*22b0*/  IMAD.IADD R17, R17, 0x1, R5 ;  /* 0x0000000111117824 */ /* 0x000fe200078e0205 */
[----:B------:R-:W-:Y:S01]  /*22c0*/  SHF.L.U64.HI R90, R2, 0x5, R3 ;  /* 0x00000005025a7819 */ /* 0x000fe20000010203 */
[----:B------:R-:W-:Y:S01]  /*22d0*/  IMAD.IADD R6, R15, 0x1, R6 ;  /* 0x000000010f067824 */ /* 0x000fe200078e0206 */
[----:B------:R-:W-:Y:S01]  /*22e0*/  LOP3.LUT R120, R120, 0x4, RZ, 0xc0, !PT ;  /* 0x0000000478787812 */ /* 0x000fe200078ec0ff */
[----:B------:R-:W-:Y:S01]  /*22f0*/  IMAD.IADD R19, R19, 0x1, R11 ;  /* 0x0000000113137824 */ /* 0x000fe200078e020b */
[----:B------:R-:W-:Y:S01]  /*2300*/  SHF.R.S32.HI R83, RZ, 0x1f, R84 ;  /* 0x0000001fff537819 */ /* 0x000fe20000011454 */
[C---:B------:R-:W-:Y:S01]  /*2310*/  IMAD R127, R7.reuse, UR12, RZ ;  /* 0x0000000c077f7c24 */ /* 0x040fe2000f8e02ff */
[----:B------:R-:W-:Y:S01]  /*2320*/  USHF.L.U64.HI UR27, UR30, 0x1, UR27 ;  /* 0x000000011e1b7899 */ /* 0x000fe2000801021b */
[----:B------:R-:W-:Y:S01]  /*2330*/  IMAD R129, R7, UR10, RZ ;  /* 0x0000000a07817c24 */ /* 0x000fe2000f8e02ff */
[----:B------:R-:W-:Y:S01]  /*2340*/  USHF.L.U64.HI UR25, UR26, 0x1, UR25 ;  /* 0x000000011a197899 */ /* 0x000fe20008010219 */
[----:B------:R-:W-:Y:S01]  /*2350*/  IMAD R7, R152, R137, R138 ;  /* 0x0000008998077224 */ /* 0x000fe200078e028a */
[----:B------:R-:W-:Y:S01]  /*2360*/  ULDC.U8 UR34, c[0x0][0x3c3] ;  /* 0x0000f0c000227ab9 */ /* 0x000fe20000000000 */
[C---:B------:R-:W-:Y:S01]  /*2370*/  IMAD R127, R0.reuse, UR13, R127 ;  /* 0x0000000d007f7c24 */ /* 0x040fe2000f8e027f */
[----:B------:R-:W-:Y:S01]  /*2380*/  ULDC UR31, c[0x0][0x2e0] ;  /* 0x0000b800001f7ab9 */ /* 0x000fe20000000800 */
[----:B------:R-:W-:Y:S01]  /*2390*/  IMAD.WIDE.U32 R14, R0, UR12, R16 ;  /* 0x0000000c000e7c25 */ /* 0x000fe2000f8e0010 */
[----:B------:R-:W-:Y:S01]  /*23a0*/  ULDC.64 UR12, c[0x0][0x220] ;  /* 0x00008800000c7ab9 */ /* 0x000fe20000000a00 */
[----:B------:R-:W-:-:S02]  /*23b0*/  UIADD3 UR21, UR23, UR21, URZ ;  /* 0x0000001517157290 */ /* 0x000fc4000fffe03f */
[C---:B------:R-:W-:Y:S01]  /*23c0*/  IMAD R129, R0.reuse, UR11, R129 ;  /* 0x0000000b00817c24 */ /* 0x040fe2000f8e0281 */
[----:B------:R-:W-:Y:S01]  /*23d0*/  USHF.L.U32 UR30, UR30, 0x1, URZ ;  /* 0x000000011e1e7899 */ /* 0x000fe2000800063f */
[----:B------:R-:W-:Y:S01]  /*23e0*/  IMAD.WIDE.U32 R4, R0, UR10, R18 ;  /* 0x0000000a00047c25 */ /* 0x000fe2000f8e0012 */
[----:B------:R-:W-:Y:S01]  /*23f0*/  ULDC.64 UR10, c[0x0][0x320] ;  /* 0x0000c800000a7ab9 */ /* 0x000fe20000000a00 */
[----:B------:R-:W-:Y:S02]  /*2400*/  USHF.L.U32 UR26, UR26, 0x1, URZ ;  /* 0x000000011a1a7899 */ /* 0x000fe4000800063f */
[----:B------:R-:W-:Y:S02]  /*2410*/  IMAD R132, R137, R6, RZ ;  /* 0x0000000689847224 */ /* 0x000fe400078e02ff */
[----:B------:R-:W-:Y:S02]  /*2420*/  IMAD.IADD R0, R138, 0x1, R7 ;  /* 0x000000018a007824 */ /* 0x000fe400078e0207 */
[----:B------:R-:W-:Y:S01]  /*2430*/  IMAD.IADD R127, R15, 0x1, R127 ;  /* 0x000000010f7f7824 */ /* 0x000fe200078e027f */
[----:B------:R-:W-:Y:S01]  /*2440*/  SHF.R.S32.HI R133, RZ, 0x1f, R132 ;  /* 0x0000001fff857819 */ /* 0x000fe20000011484 */
[----:B------:R-:W-:Y:S01]  /*2450*/  IMAD.IADD R129, R5, 0x1, R129 ;  /* 0x0000000105817824 */ /* 0x000fe200078e0281 */
[----:B------:R-:W-:Y:S01]  /*2460*/  IADD3 R48, P1, R132, R7, RZ ;  /* 0x0000000784307210 */ /* 0x000fe20007f3e0ff */
[----:B------:R-:W-:Y:S01]  /*2470*/  IMAD.SHL.U32 R95, R2, 0x10, RZ ;  /* 0x00000010025f7824 */ /* 0x000fe200078e00ff */
[----:B------:R-:W-:Y:S01]  /*2480*/  IADD3 R132, P0, R132, R0, RZ ;  /* 0x0000000084847210 */ /* 0x000fe20007f1e0ff */
[----:B------:R-:W-:Y:S01]  /*2490*/  IMAD.SHL.U32 R87, R137, 0x10, RZ ;  /* 0x0000001089577824 */ /* 0x000fe200078e00ff */
[-C--:B------:R-:W-:Y:S01]  /*24a0*/  LEA.HI.X.SX32 R7, R7, R133.reuse, 0x1, P1 ;  /* 0x0000008507077211 */ /* 0x080fe200008f0eff */
[----:B------:R-:W-:Y:S01]  /*24b0*/  IMAD.SHL.U32 R5, R161, 0x20, RZ ;  /* 0x00000020a1057824 */ /* 0x000fe200078e00ff */
[----:B------:R-:W-:Y:S01]  /*24c0*/  LEA.HI.X.SX32 R133, R0, R133, 0x1, P0 ;  /* 0x0000008500857211 */ /* 0x000fe200000f0eff */
[C---:B------:R-:W-:Y:S01]  /*24d0*/  VIADD R82, R87.reuse, 0x40 ;  /* 0x0000004057527836 */ /* 0x040fe20000000000 */
[----:B------:R-:W-:Y:S01]  /*24e0*/  LEA R118, P1, R14, UR10, 0x1 ;  /* 0x0000000a0e767c11 */ /* 0x000fe2000f8208ff */
[C---:B------:R-:W-:Y:S01]  /*24f0*/  VIADD R78, R87.reuse, 0x80 ;  /* 0x00000080574e7836 */ /* 0x040fe20000000000 */
[----:B------:R-:W-:Y:S01]  /*2500*/  LEA R128, P0, R4, UR4, 0x1 ;  /* 0x0000000404807c11 */ /* 0x000fe2000f8008ff */
[C---:B------:R-:W-:Y:S01]  /*2510*/  IMAD.IADD R76, R87.reuse, 0x1, R82 ;  /* 0x00000001574c7824 */ /* 0x040fe200078e0252 */
[----:B------:R-:W-:Y:S01]  /*2520*/  LEA.HI.X R127, R14, UR11, R127, 0x1, P1 ;  /* 0x0000000b0e7f7c11 */ /* 0x000fe200088f0c7f */
[----:B------:R-:W-:Y:S01]  /*2530*/  ULDC.64 UR10, c[0x0][0x360] ;  /* 0x0000d800000a7ab9 */ /* 0x000fe20000000a00 */
[C---:B------:R-:W-:Y:S01]  /*2540*/  SHF.L.U64.HI R0, R48.reuse, 0x1, R7 ;  /* 0x0000000130007819 */ /* 0x040fe20000010207 */
[----:B------:R-:W-:Y:S01]  /*2550*/  IMAD.SHL.U32 R48, R48, 0x2, RZ ;  /* 0x0000000230307824 */ /* 0x000fe200078e00ff */
[----:B------:R-:W-:Y:S01]  /*2560*/  LEA.HI.X R129, R4, UR5, R129, 0x1, P0 ;  /* 0x0000000504817c11 */ /* 0x000fe200080f0c81 */
[----:B------:R-:W-:Y:S01]  /*2570*/  ULDC.64 UR4, c[0x0][0x358] ;  /* 0x0000d60000047ab9 */ /* 0x000fe20000000a00 */
[----:B------:R-:W-:Y:S01]  /*2580*/  LEA R122, P1, R142, UR14, 0x1 ;  /* 0x0000000e8e7a7c11 */ /* 0x000fe2000f8208ff */
[----:B------:R-:W-:Y:S01]  /*2590*/  IMAD.IADD R74, R87, 0x1, R78 ;  /* 0x00000001574a7824 */ /* 0x000fe200078e024e */
[----:B------:R-:W-:Y:S01]  /*25a0*/  LEA R124, P0, R146, UR12, 0x1 ;  /* 0x0000000c927c7c11 */ /* 0x000fe2000f8008ff */
[----:B------:R-:W-:Y:S01]  /*25b0*/  IMAD R80, R137, 0x30, RZ ;  /* 0x0000003089507824 */ /* 0x000fe200078e02ff */
[----:B------:R-:W-:Y:S01]  /*25c0*/  LEA.HI.X R123, R142, UR15, R145, 0x1, P1 ;  /* 0x0000000f8e7b7c11 */ /* 0x000fe200088f0c91 */
[C---:B------:R-:W-:Y:S01]  /*25d0*/  IMAD.IADD R72, R87.reuse, 0x1, R76 ;  /* 0x0000000157487824 */ /* 0x040fe200078e024c */
[----:B------:R-:W-:Y:S01]  /*25e0*/  LEA.HI.X R125, R146, UR13, R149, 0x1, P0 ;  /* 0x0000000d927d7c11 */ /* 0x000fe200080f0c95 */
[----:B------:R-:W-:Y:S01]  /*25f0*/  IMAD.IADD R70, R87, 0x1, R74 ;  /* 0x0000000157467824 */ /* 0x000fe200078e024a */
[----:B------:R-:W-:Y:S01]  /*2600*/  IADD3 R16, P1, R48, UR10, RZ ;  /* 0x0000000a30107c10 */ /* 0x000fe2000ff3e0ff */
[----:B------:R-:W-:Y:S01]  /*2610*/  IMAD.WIDE.U32 R160, R160, 0x20, RZ ;  /* 0x00000020a0a07825 */ /* 0x000fe200078e00ff */
[----:B------:R-:W-:Y:S01]  /*2620*/  IADD3 R48, P0, R48, UR4, RZ ;  /* 0x0000000430307c10 */ /* 0x000fe2000ff1e0ff */
[----:B------:R-:W-:Y:S01]  /*2630*/  UIMAD UR12, UR17, 0x60, URZ ;  /* 0x00000060110c78a4 */ /* 0x000fe2000f8e023f */
[C---:B------:R-:W-:Y:S01]  /*2640*/  IADD3.X R17, R0.reuse, UR11, RZ, P1, !PT ;  /* 0x0000000b00117c10 */ /* 0x040fe20008ffe4ff */
[----:B------:R-:W-:Y:S01]  /*2650*/  UIADD3 UR13, UR29, UR24, URZ ;  /* 0x000000181d0d7290 */ /* 0x000fe2000fffe03f */
[----:B------:R-:W-:Y:S01]  /*2660*/  IADD3.X R49, R0, UR5, RZ, P0, !PT ;  /* 0x0000000500317c10 */ /* 0x000fe200087fe4ff */
[----:B------:R-:W-:Y:S01]  /*2670*/  IMAD.SHL.U32 R97, R2, 0x20, RZ ;  /* 0x0000002002617824 */ /* 0x000fe200078e00ff */
[----:B------:R-:W-:Y:S01]  /*2680*/  IADD3 R103, P1, R198, 0x40, RZ ;  /* 0x00000040c6677810 */ /* 0x000fe20007f3e0ff */
[----:B------:R-:W-:Y:S01]  /*2690*/  VIADD R68, R152, 0x10 ;  /* 0x0000001098447836 */ /* 0x000fe20000000000 */
[----:B------:R-:W-:Y:S01]  /*26a0*/  IADD3 R111, P0, R198, 0x80, RZ ;  /* 0x00000080c66f7810 */ /* 0x000fe20007f1e0ff */
[----:B------:R-:W-:Y:S01]  /*26b0*/  VIADD R67, R152, 0x20 ;  /* 0x0000002098437836 */ /* 0x000fe20000000000 */
[C---:B------:R-:W-:Y:S01]  /*26c0*/  SHF.L.U64.HI R133, R132.reuse, 0x1, R133 ;  /* 0x0000000184857819 */ /* 0x040fe20000010285 */
[--C-:B------:R-:W-:Y:S01]  /*26d0*/  IMAD.X R98, RZ, RZ, R197.reuse, P1 ;  /* 0x000000ffff627224 */ /* 0x100fe200008e06c5 */
[----:B------:R-:W-:Y:S01]  /*26e0*/  SHF.L.U32 R132, R132, 0x1, RZ ;  /* 0x0000000184847819 */ /* 0x000fe200000006ff */
[--C-:B------:R-:W-:Y:S01]  /*26f0*/  IMAD.X R106, RZ, RZ, R197.reuse, P0 ;  /* 0x000000ffff6a7224 */ /* 0x100fe200000e06c5 */
[-C--:B------:R-:W-:Y:S01]  /*2700*/  IADD3 R105, P1, R103, R198.reuse, RZ ;  /* 0x000000c667697210 */ /* 0x080fe20007f3e0ff */
[----:B------:R-:W-:Y:S01]  /*2710*/  VIADD R66, R152, 0x30 ;  /* 0x0000003098427836 */ /* 0x000fe20000000000 */
[-C--:B------:R-:W-:Y:S01]  /*2720*/  IADD3 R113, P0, R111, R198.reuse, RZ ;  /* 0x000000c66f717210 */ /* 0x080fe20007f1e0ff */
[----:B------:R-:W-:Y:S01]  /*2730*/  IMAD.MOV.U32 R11, RZ, RZ, R60 ;  /* 0x000000ffff0b7224 */ /* 0x000fe200078e003c */
[----:B------:R-:W-:Y:S01]  /*2740*/  IADD3 R130, P3, R132, UR10, RZ ;  /* 0x0000000a84827c10 */ /* 0x000fe2000ff7e0ff */
[----:B------:R-:W-:Y:S01]  /*2750*/  IMAD.X R100, R98, 0x1, R197, P1 ;  /* 0x0000000162647824 */ /* 0x000fe200008e06c5 */
[----:B------:R-:W-:Y:S01]  /*2760*/  IADD3 R132, P2, R132, UR4, RZ ;  /* 0x0000000484847c10 */ /* 0x000fe2000ff5e0ff */
[----:B------:R-:W-:Y:S01]  /*2770*/  IMAD.IADD R92, R161, 0x1, R5 ;  /* 0x00000001a15c7824 */ /* 0x000fe200078e0205 */
[----:B------:R-:W-:Y:S01]  /*2780*/  IADD3.X R108, R106, R197, RZ, P0, !PT ;  /* 0x000000c56a6c7210 */ /* 0x000fe200007fe4ff */
[----:B------:R-:W-:Y:S01]  /*2790*/  USHF.L.U32 UR24, UR28, 0x1, URZ ;  /* 0x000000011c187899 */ /* 0x000fe2000800063f */
[----:B------:R-:W-:Y:S01]  /*27a0*/  IADD3.X R131, R133, UR11, RZ, P3, !PT ;  /* 0x0000000b85837c10 */ /* 0x000fe20009ffe4ff */
[----:B------:R-:W-:Y:S01]  /*27b0*/  USHF.L.U64.HI UR28, UR28, 0x1, UR13 ;  /* 0x000000011c1c7899 */ /* 0x000fe2000801020d */
[-C--:B------:R-:W-:Y:S01]  /*27c0*/  IADD3 R117, P1, R105, R198.reuse, RZ ;  /* 0x000000c669757210 */ /* 0x080fe20007f3e0ff */
[----:B------:R-:W-:Y:S01]  /*27d0*/  UIADD3 UR35, UR33, UR12, URZ ;  /* 0x0000000c21237290 */ /* 0x000fe2000fffe03f */
[----:B------:R-:W-:Y:S01]  /*27e0*/  IADD3 R121, P0, R113, R198, RZ ;  /* 0x000000c671797210 */ /* 0x000fe20007f1e0ff */
[----:B------:R-:W-:Y:S01]  /*27f0*/  ULDC UR4, c[0x0][0x2e0] ;  /* 0x0000b80000047ab9 */ /* 0x000fe20000000800 */
[----:B------:R-:W-:Y:S01]  /*2800*/  IADD3.X R133, R133, UR5, RZ, P2, !PT ;  /* 0x0000000585857c10 */ /* 0x000fe200097fe4ff */
[--C-:B------:R-:W-:Y:S01]  /*2810*/  IMAD.X R112, R100, 0x1, R197.reuse, P1 ;  /* 0x0000000164707824 */ /* 0x100fe200008e06c5 */
[C---:B------:R-:W-:Y:S01]  /*2820*/  IADD3 R94, P3, R95.reuse, 0x40, RZ ;  /* 0x000000405f5e7810 */ /* 0x040fe20007f7e0ff */
[----:B------:R-:W-:Y:S01]  /*2830*/  IMAD.X R116, R108, 0x1, R197, P0 ;  /* 0x000000016c747824 */ /* 0x000fe200000e06c5 */
[----:B------:R-:W-:Y:S01]  /*2840*/  IADD3 R102, P2, R95, 0x80, RZ ;  /* 0x000000805f667810 */ /* 0x000fe20007f5e0ff */
[----:B------:R-:W-:Y:S01]  /*2850*/  ULDC UR5, c[0x0][0x2e0] ;  /* 0x0000b80000057ab9 */ /* 0x000fe20000000800 */
[-C--:B------:R-:W-:Y:S01]  /*2860*/  IADD3 R96, P1, R94, R95.reuse, RZ ;  /* 0x0000005f5e607210 */ /* 0x080fe20007f3e0ff */
[----:B------:R-:W-:Y:S01]  /*2870*/  ULDC.64 UR10, c[0x0][0x248] ;  /* 0x00009200000a7ab9 */ /* 0x000fe20000000a00 */
[-C--:B------:R-:W-:Y:S01]  /*2880*/  IADD3 R104, P0, R102, R95.reuse, RZ ;  /* 0x0000005f66687210 */ /* 0x080fe20007f1e0ff */
[--C-:B------:R-:W-:Y:S01]  /*2890*/  IMAD.X R107, RZ, RZ, R88.reuse, P2 ;  /* 0x000000ffff6b7224 */ /* 0x100fe200010e0658 */
[----:B------:R-:W-:Y:S01]  /*28a0*/  IADD3.X R99, RZ, R88, RZ, P3, !PT ;  /* 0x00000058ff637210 */ /* 0x000fe20001ffe4ff */
[----:B------:R-:W-:Y:S01]  /*28b0*/  ULDC.64 UR16, c[0x0][0x250] ;  /* 0x0000940000107ab9 */ /* 0x000fe20000000a00 */
[-C--:B------:R-:W-:Y:S01]  /*28c0*/  IADD3 R115, P3, R96, R95.reuse, RZ ;  /* 0x0000005f60737210 */ /* 0x080fe20007f7e0ff */
[--C-:B------:R-:W-:Y:S01]  /*28d0*/  IMAD.X R109, R107, 0x1, R88.reuse, P0 ;  /* 0x000000016b6d7824 */ /* 0x100fe200000e0658 */
[----:B------:R-:W-:Y:S01]  /*28e0*/  IADD3 R119, P2, R104, R95, RZ ;  /* 0x0000005f68777210 */ /* 0x000fe20007f5e0ff */
[----:B------:R-:W-:Y:S01]  /*28f0*/  IMAD.X R101, R99, 0x1, R88, P1 ;  /* 0x0000000163657824 */ /* 0x000fe200008e0658 */
[----:B------:R-:W-:Y:S01]  /*2900*/  SHF.R.S32.HI R85, RZ, 0x1f, R87 ;  /* 0x0000001fff557819 */ /* 0x000fe20000011457 */
[----:B------:R-:W-:Y:S01]  /*2910*/  ULDC.64 UR12, c[0x0][0x230] ;  /* 0x00008c00000c7ab9 */ /* 0x000fe20000000a00 */
[----:B------:R-:W-:Y:S01]  /*2920*/  SHF.R.S32.HI R79, RZ, 0x1f, R80 ;  /* 0x0000001fff4f7819 */ /* 0x000fe20000011450 */
[----:B------:R-:W-:Y:S01]  /*2930*/  IMAD.X R110, R101, 0x1, R88, P3 ;  /* 0x00000001656e7824 */ /* 0x000fe200018e0658 */
[----:B------:R-:W-:Y:S01]  /*2940*/  SHF.R.S32.HI R81, RZ, 0x1f, R82 ;  /* 0x0000001fff517819 */ /* 0x000fe20000011452 */
[----:B------:R-:W-:Y:S01]  /*2950*/  IMAD.X R114, R109, 0x1, R88, P2 ;  /* 0x000000016d727824 */ /* 0x000fe200010e0658 */
[----:B------:R-:W-:Y:S01]  /*2960*/  SHF.R.S32.HI R77, RZ, 0x1f, R78 ;  /* 0x0000001fff4d7819 */ /* 0x000fe2000001144e */
[----:B------:R-:W-:Y:S01]  /*2970*/  ULDC.64 UR14, c[0x0][0x238] ;  /* 0x00008e00000e7ab9 */ /* 0x000fe20000000a00 */
[----:B------:R-:W-:-:S02]  /*2980*/  SHF.R.S32.HI R75, RZ, 0x1f, R76 ;  /* 0x0000001fff4b7819 */ /* 0x000fc4000001144c */
[----:B------:R-:W-:Y:S02]  /*2990*/  SHF.R.S32.HI R73, RZ, 0x1f, R74 ;  /* 0x0000001fff497819 */ /* 0x000fe4000001144a */
[----:B------:R-:W-:Y:S02]  /*29a0*/  SHF.R.S32.HI R71, RZ, 0x1f, R72 ;  /* 0x0000001fff477819 */ /* 0x000fe40000011448 */
[----:B------:R-:W-:-:S07]  /*29b0*/  SHF.R.S32.HI R69, RZ, 0x1f, R70 ;  /* 0x0000001fff457819 */ /* 0x000fce0000011446 */
.L_x_3958:
[----:B------:R-:W-:Y:S01]  /*29c0*/  IMAD.SHL.U32 R15, R11, 0x40, RZ ;  /* 0x000000400b0f7824 */ /* 0x000fe200078e00ff */
[----:B------:R-:W1:Y:S01]  /*29d0*/  LDC R0, c[0x0][0x340] ;  /* 0x0000d000ff007b82 */ /* 0x000e620000000800 */
[----:B------:R-:W-:Y:S01]  /*29e0*/  BSSY B0, `(.L_x_3866) ;  /* 0x0000015000007945 */ /* 0x000fe20003800000 */
[----:B------:R-:W-:Y:S02]  /*29f0*/  IMAD.MOV.U32 R126, RZ, RZ, R118 ;  /* 0x000000ffff7e7224 */ /* 0x000fe400078e0076 */
[----:B------:R-:W-:Y:S04]  /*2a00*/  VIADD R14, R15, 0xffffffc0 ;  /* 0xffffffc00f0e7836 */ /* 0x000fe80000000000 */
[--C-:B------:R-:W-:Y:S02]  /*2a10*/  IMAD.IADD R165, R134, 0x1, -R14.reuse ;  /* 0x0000000186a57824 */ /* 0x100fe400078e0a0e */
[----:B------:R-:W-:Y:S03]  /*2a20*/  IMAD.IADD R163, R89, 0x1, -R14 ;  /* 0x0000000159a37824 */ /* 0x000fe600078e0a0e */
[-C--:B------:R-:W-:Y:S02]  /*2a30*/  ISETP.GE.AND P2, PT, R152, R165.reuse, PT ;  /* 0x000000a59800720c */ /* 0x080fe40003f46270 */
[----:B------:R-:W-:Y:S02]  /*2a40*/  ISETP.GE.AND P3, PT, R68, R165, PT ;  /* 0x000000a54400720c */ /* 0x000fe40003f66270 */
[----:B------:R-:W-:Y:S02]  /*2a50*/  ISETP.GE.AND P2, PT, R152, R163, !P2 ;  /* 0x000000a39800720c */ /* 0x000fe40005746270 */
[-C--:B------:R-:W-:Y:S02]  /*2a60*/  ISETP.GE.AND P0, PT, R67, R165.reuse, PT ;  /* 0x000000a54300720c */ /* 0x080fe40003f06270 */
[----:B------:R-:W-:Y:S02]  /*2a70*/  ISETP.GE.AND P1, PT, R66, R165, PT ;  /* 0x000000a54200720c */ /* 0x000fe40003f26270 */
[----:B------:R-:W-:Y:S07]  /*2a80*/  ISETP.GE.AND P3, PT, R68, R163, !P3 ;  /* 0x000000a34400720c */ /* 0x000fee0005f66270 */
[----:B--234-:R-:W-:Y:S06]  /*2a90*/  @!P2 BRA `(.L_x_3867) ;  /* 0x000000000024a947 */ /* 0x01cfec0003800000 */
        /* <DEDUP_REMOVED lines=9> */
.L_x_3867:
[----:B------:R-:W-:Y:S05]  /*2b30*/  BSYNC B0 ;  /* 0x0000000000007941 */ /* 0x000fea0003800000 */
.L_x_3866:
[----:B------:R-:W-:Y:S04]  /*2b40*/  BSSY B0, `(.L_x_3868) ;  /* 0x0000012000007945 */ /* 0x000fe80003800000 */
[----:B------:R-:W-:Y:S05]  /*2b50*/  @!P3 BRA `(.L_x_3869) ;  /* 0x000000000040b947 */ /* 0x000fea0003800000 */
[----:B------:R-:W-:Y:S01]  /*2b60*/  ISETP.NE.AND P4, PT, R136, RZ, PT ;  /* 0x000000ff8800720c */ /* 0x000fe20003f85270 */
[----:B--2---:R-:W-:Y:S01]  /*2b70*/  IMAD.U32 R5, RZ, RZ, UR20 ;  /* 0x00000014ff057e24 */ /* 0x004fe2000f8e00ff */
[----:B------:R-:W-:Y:S01]  /*2b80*/  IADD3 R28, P3, R126, UR30, RZ ;  /* 0x0000001e7e1c7c10 */ /* 0x000fe2000ff7e0ff */
[----:B------:R-:W-:Y:S02]  /*2b90*/  IMAD.U32 R3, RZ, RZ, UR20 ;  /* 0x00000014ff037e24 */ /* 0x000fe4000f8e00ff */
[----:B------:R-:W-:Y:S01]  /*2ba0*/  IMAD.U32 R2, RZ, RZ, UR19 ;  /* 0x00000013ff027e24 */ /* 0x000fe2000f8e00ff */
[----:B------:R-:W-:Y:S02]  /*2bb0*/  IADD3.X R29, R127, UR27, RZ, P3, !PT ;  /* 0x0000001b7f1d7c10 */ /* 0x000fe40009ffe4ff */
[----:B------:R-:W-:Y:S02]  /*2bc0*/  ISETP.NE.AND P3, PT, R135, RZ, PT ;  /* 0x000000ff8700720c */ /* 0x000fe40003f65270 */
[----:B------:R-:W-:Y:S03]  /*2bd0*/  LEA R18, P5, R5, R124, 0x1 ;  /* 0x0000007c05127211 */ /* 0x000fe600078a08ff */
[----:B------:R-:W2:Y:S01]  /*2be0*/  @P4 LDG.E.128 R24, desc[UR6][R28.64] ;  /* 0x000000061c184981 */ /* 0x000ea2000c1e1d00 */
[----:B------:R-:W-:Y:S05]  /*2bf0*/  LEA.HI.X R19, R3, R125, R2, 0x1, P5 ;  /* 0x0000007d03137211 */ /* 0x000fea00028f0c02 */
[----:B--2---:R3:W-:Y:S01]  /*2c00*/  @P4 STG.E.128 desc[UR6][R18.64], R24 ;  /* 0x0000001812004986 */ /* 0x0047e2000c101d06 */
[----:B------:R-:W-:Y:S03]  /*2c10*/  ISETP.NE.AND P4, PT, R120, RZ, PT ;  /* 0x000000ff7800720c */ /* 0x000fe60003f85270 */
[----:B------:R-:W2:Y:S04]  /*2c20*/  @P3 LDG.E.128 R20, desc[UR6][R28.64+0x80] ;  /* 0x000080061c143981 */ /* 0x000ea8000c1e1d00 */
[----:B--2---:R3:W-:Y:S06]  /*2c30*/  @P3 STG.E.128 desc[UR6][R18.64+0x80], R20 ;  /* 0x0000801412003986 */ /* 0x0047ec000c101d06 */
[----:B------:R-:W2:Y:S04]  /*2c40*/  @P4 LDG.E.128 R4, desc[UR6][R28.64+0x100] ;  /* 0x000100061c044981 */ /* 0x000ea8000c1e1d00 */
[----:B--2---:R3:W-:Y:S02]  /*2c50*/  @P4 STG.E.128 desc[UR6][R18.64+0x100], R4 ;  /* 0x0001000412004986 */ /* 0x0047e4000c101d06 */
.L_x_3869:
[----:B------:R-:W-:Y:S05]  /*2c60*/  BSYNC B0 ;  /* 0x0000000000007941 */ /* 0x000fea0003800000 */
.L_x_3868:
[-C--:B------:R-:W-:Y:S01]  /*2c70*/  ISETP.GE.AND P0, PT, R67, R163.reuse, !P0 ;  /* 0x000000a34300720c */ /* 0x080fe20004706270 */
[----:B------:R-:W-:Y:S01]  /*2c80*/  BSSY B0, `(.L_x_3870) ;  /* 0x0000012000007945 */ /* 0x000fe20003800000 */
[----:B------:R-:W-:Y:S01]  /*2c90*/  ISETP.NE.AND P5, PT, RZ, UR4, PT ;  /* 0x00000004ff007c0c */ /* 0x000fe2000bfa5270 */
[----:B-1----:R-:W-:Y:S01]  /*2ca0*/  IMAD.U32 R3, R0, -0x40, RZ ;  /* 0xffffffc000037824 */ /* 0x002fe200078e00ff */
[----:B------:R-:W-:Y:S09]  /*2cb0*/  ISETP.GE.AND P1, PT, R66, R163, !P1 ;  /* 0x000000a34200720c */ /* 0x000ff20004f26270 */
[----:B------:R-:W-:Y:S05]  /*2cc0*/  @!P0 BRA `(.L_x_3871) ;  /* 0x0000000000348947 */ /* 0x000fea0003800000 */
[----:B------:R-:W-:Y:S02]  /*2cd0*/  ISETP.NE.AND P3, PT, R136, RZ, PT ;  /* 0x000000ff8800720c */ /* 0x000fe40003f65270 */
[----:B------:R-:W-:Y:S02]  /*2ce0*/  IADD3 R28, P0, R126, UR26, RZ ;  /* 0x0000001a7e1c7c10 */ /* 0x000fe4000ff1e0ff */
[----:B---3--:R-:W-:Y:S02]  /*2cf0*/  IADD3 R18, P4, R124, UR24, RZ ;  /* 0x000000187c127c10 */ /* 0x008fe4000ff9e0ff */
[----:B------:R-:W-:Y:S02]  /*2d00*/  IADD3.X R29, R127, UR25, RZ, P0, !PT ;  /* 0x000000197f1d7c10 */ /* 0x000fe400087fe4ff */
[----:B------:R-:W-:Y:S02]  /*2d10*/  ISETP.NE.AND P0, PT, R135, RZ, PT ;  /* 0x000000ff8700720c */ /* 0x000fe40003f05270 */
[----:B------:R-:W-:Y:S03]  /*2d20*/  IADD3.X R19, R125, UR28, RZ, P4, !PT ;  /* 0x0000001c7d137c10 */ /* 0x000fe6000a7fe4ff */
[----:B--2---:R-:W2:Y:S04]  /*2d30*/  @P3 LDG.E.128 R24, desc[UR6][R28.64] ;  /* 0x000000061c183981 */ /* 0x004ea8000c1e1d00 */
[----:B--2---:R1:W-:Y:S01]  /*2d40*/  @P3 STG.E.128 desc[UR6][R18.64], R24 ;  /* 0x0000001812003986 */ /* 0x0043e2000c101d06 */
[----:B------:R-:W-:Y:S03]  /*2d50*/  ISETP.NE.AND P3, PT, R120, RZ, PT ;  /* 0x000000ff7800720c */ /* 0x000fe60003f65270 */
[----:B------:R-:W2:Y:S04]  /*2d60*/  @P0 LDG.E.128 R20, desc[UR6][R28.64+0x80] ;  /* 0x000080061c140981 */ /* 0x000ea8000c1e1d00 */
[----:B--2---:R1:W-:Y:S06]  /*2d70*/  @P0 STG.E.128 desc[UR6][R18.64+0x80], R20 ;  /* 0x0000801412000986 */ /* 0x0043ec000c101d06 */
[----:B------:R-:W2:Y:S04]  /*2d80*/  @P3 LDG.E.128 R4, desc[UR6][R28.64+0x100] ;  /* 0x000100061c043981 */ /* 0x000ea8000c1e1d00 */
[----:B--2---:R1:W-:Y:S02]  /*2d90*/  @P3 STG.E.128 desc[UR6][R18.64+0x100], R4 ;  /* 0x0001000412003986 */ /* 0x0043e4000c101d06 */
.L_x_3871:
[----:B------:R-:W-:Y:S05]  /*2da0*/  BSYNC B0 ;  /* 0x0000000000007941 */ /* 0x000fea0003800000 */
.L_x_3870:
[----:B------:R-:W-:Y:S01]  /*2db0*/  LEA R118, P0, R3, R126, 0x1 ;  /* 0x0000007e03767211 */ /* 0x000fe200078008ff */
[----:B------:R-:W-:Y:S04]  /*2dc0*/  BSSY B0, `(.L_x_3872) ;  /* 0x000000f000007945 */ /* 0x000fe80003800000 */
[----:B------:R-:W-:Y:S08]  /*2dd0*/  @!P1 BRA `(.L_x_3873) ;  /* 0x0000000000349947 */ /* 0x000ff00003800000 */
[----:B------:R-:W-:Y:S02]  /*2de0*/  ISETP.NE.AND P3, PT, R136, RZ, PT ;  /* 0x000000ff8800720c */ /* 0x000fe40003f65270 */
[----:B------:R-:W-:Y:S02]  /*2df0*/  IADD3 R28, P1, R126, UR32, RZ ;  /* 0x000000207e1c7c10 */ /* 0x000fe4000ff3e0ff */
[----:B-1-3--:R-:W-:Y:S02]  /*2e00*/  IADD3 R18, P4, R124, UR22, RZ ;  /* 0x000000167c127c10 */ /* 0x00afe4000ff9e0ff */
        /* <DEDUP_REMOVED lines=10> */
.L_x_3873:
[----:B------:R-:W-:Y:S05]  /*2eb0*/  BSYNC B0 ;  /* 0x0000000000007941 */ /* 0x000fea0003800000 */
.L_x_3872:
[----:B------:R-:W-:Y:S01]  /*2ec0*/  LEA.HI.X.SX32 R127, R3, R127, 0x1, P0 ;  /* 0x0000007f037f7211 */ /* 0x000fe200000f0eff */
[----:B------:R-:W-:Y:S06]  /*2ed0*/  @!P5 BRA `(.L_x_3874) ;  /* 0x000000780088d947 */ /* 0x000fec0003800000 */
[----:B------:R-:W-:Y:S11]  /*2ee0*/  ISETP.NE.AND P0, PT, RZ, UR34, PT ;  /* 0x00000022ff007c0c */ /* 0x000ff6000bf05270 */
[----:B------:R-:W-:Y:S02]  /*2ef0*/  @!UPT UIADD3 URZ, URZ, URZ, URZ ;  /* 0x0000003f3f3ff290 */ /* 0x000fe4000fffe03f */
[----:B------:R-:W-:Y:S05]  /*2f00*/  @!P0 BRA `(.L_x_3875) ;  /* 0x0000002c004c8947 */ /* 0x000fea0003800000 */
[----:B------:R-:W-:Y:S04]  /*2f10*/  BSSY B1, `(.L_x_3876) ;  /* 0x00000a3000017945 */ /* 0x000fe80003800000 */
[----:B------:R-:W-:Y:S05]  /*2f20*/  @!P2 BRA `(.L_x_3877) ;  /* 0x000000080084a947 */ /* 0x000fea0003800000 */
[----:B------:R-:W5:Y:S01]  /*2f30*/  LDC R3, c[0x0][0x2d0] ;  /* 0x0000b400ff037b82 */ /* 0x000f620000000800 */
[----:B------:R-:W-:Y:S01]  /*2f40*/  BSSY B0, `(.L_x_3878) ;  /* 0x0000037000007945 */ /* 0x000fe20003800000 */
[-C--:B-----5:R-:W-:Y:S02]  /*2f50*/  ISETP.GE.AND P0, PT, R12, R3.reuse, PT ;  /* 0x000000030c00720c */ /* 0x0a0fe40003f06270 */
[-C--:B------:R-:W-:Y:S02]  /*2f60*/  ISETP.GE.AND P2, PT, R10, R3.reuse, PT ;  /* 0x000000030a00720c */ /* 0x080fe40003f46270 */
[----:B------:R-:W-:Y:S09]  /*2f70*/  ISETP.GE.AND P1, PT, R9, R3, PT ;  /* 0x000000030900720c */ /* 0x000ff20003f26270 */
        /* <DEDUP_REMOVED lines=51> */
.L_x_3879:
[----:B------:R-:W-:Y:S05]  /*32b0*/  BSYNC B0 ;  /* 0x0000000000007941 */ /* 0x000fea0003800000 */
.L_x_3878:
[----:B------:R-:W-:Y:S04]  /*32c0*/  BSSY B0, `(.L_x_3880) ;  /* 0x0000034000007945 */ /* 0x000fe80003800000 */
        /* <DEDUP_REMOVED lines=51> */
.L_x_3881:
[----:B------:R-:W-:Y:S05]  /*3600*/  BSYNC B0 ;  /* 0x0000000000007941 */ /* 0x000fea0003800000 */
.L_x_3880:
        /* <DEDUP_REMOVED lines=51> */
.L_x_3877:
[----:B------:R-:W-:Y:S05]  /*3940*/  BSYNC B1 ;  /* 0x0000000000017941 */ /* 0x000fea0003800000 */
.L_x_3876:
[C---:B------:R-:W-:Y:S01]  /*3950*/  ISETP.GE.AND P0, PT, R68.reuse, R165, PT ;  /* 0x000000a54400720c */ /* 0x040fe20003f06270 */
[----:B------:R-:W-:Y:S03]  /*3960*/  BSSY B1, `(.L_x_3882) ;  /* 0x00000b4000017945 */ /* 0x000fe60003800000 */
[----:B------:R-:W-:Y:S11]  /*3970*/  ISETP.GE.AND P0, PT, R68, R163, !P0 ;  /* 0x000000a34400720c */ /* 0x000ff60004706270 */
[----:B------:R-:W-:Y:S02]  /*3980*/  @!UPT UIADD3 URZ, URZ, URZ, URZ ;  /* 0x0000003f3f3ff290 */ /* 0x000fe4000fffe03f */
[----:B------:R-:W-:Y:S05]  /*3990*/  @!P0 BRA `(.L_x_3883) ;  /* 0x0000000800c08947 */ /* 0x000fea0003800000 */
[C---:B-1234-:R-:W-:Y:S01]  /*39a0*/  SHF.L.U64.HI R5, R87.reuse, 0x1, R85 ;  /* 0x0000000157057819 */ /* 0x05efe20000010255 */
        /* <DEDUP_REMOVED lines=15> */
[----:B------:R-:W2:Y:S08]  /*3aa0*/  LDG.E.128 R20, desc[UR6][R36.64] ;  /* 0x0000000624147981 */ /* 0x000eb0000c1e1d00 */
        /* <DEDUP_REMOVED lines=48> */
.L_x_3885:
[----:B------:R-:W-:Y:S05]  /*3db0*/  BSYNC B0 ;  /* 0x0000000000007941 */ /* 0x000fea0003800000 */
.L_x_3884:
[----:B------:R-:W-:Y:S04]  /*3dc0*/  BSSY B0, `(.L_x_3886) ;  /* 0x0000037000007945 */ /* 0x000fe80003800000 */
[----:B------:R-:W-:Y:S05]  /*3dd0*/  @P2 BRA `(.L_x_3887) ;  /* 0x0000000000d42947 */ /* 0x000fea0003800000 */
[----:B------:R-:W-:Y:S02]  /*3de0*/  LEA R36, P2, R94, R128, 0x1 ;  /* 0x000000805e247211 */ /* 0x000fe400078408ff */
[----:B------:R-:W-:Y:S02]  /*3df0*/  ISETP.GE.AND P0, PT, R10, UR4, PT ;  /* 0x000000040a007c0c */ /* 0x000fe4000bf06270 */
[----:B------:R-:W-:Y:S02]  /*3e00*/  LEA.HI.X R37, R94, R129, R99, 0x1, P2 ;  /* 0x000000815e257211 */ /* 0x000fe400010f0c63 */
[----:B-1----:R-:W-:Y:S03]  /*3e10*/  LEA R38, P2, R103, R122, 0x1 ;  /* 0x0000007a67267211 */ /* 0x002fe600078408ff */
        /* <DEDUP_REMOVED lines=49> */
.L_x_3887:
[----:B------:R-:W-:Y:S05]  /*4130*/  BSYNC B0 ;  /* 0x0000000000007941 */ /* 0x000fea0003800000 */
.L_x_3886:
[----:B------:R-:W-:Y:S05]  /*4140*/  @P1 BRA `(.L_x_3883) ;  /* 0x0000000000d41947 */ /* 0x000fea0003800000 */
[C---:B------:R-:W-:Y:S02]  /*4150*/  LEA R36, P1, R102.reuse, R128, 0x1 ;  /* 0x0000008066247211 */ /* 0x040fe400078208ff */
[----:B------:R-:W-:Y:S02]  /*4160*/  ISETP.GE.AND P0, PT, R9, UR4, PT ;  /* 0x0000000409007c0c */ /* 0x000fe4000bf06270 */
[----:B------:R-:W-:Y:S02]  /*4170*/  LEA.HI.X R37, R102, R129, R107, 0x1, P1 ;  /* 0x0000008166257211 */ /* 0x000fe400008f0c6b */
[----:B-12---:R-:W-:Y:S03]  /*4180*/  LEA R38, P1, R111, R122, 0x1 ;  /* 0x0000007a6f267211 */ /* 0x006fe600078208ff */
[----:B------:R-:W2:Y:S08]  /*4190*/  LDG.E.128 R20, desc[UR6][R36.64] ;  /* 0x0000000624147981 */ /* 0x000eb0000c1e1d00 */
        /* <DEDUP_REMOVED lines=48> */
.L_x_3883:
[----:B------:R-:W-:Y:S05]  /*44a0*/  BSYNC B1 ;  /* 0x0000000000017941 */ /* 0x000fea0003800000 */
.L_x_3882:
        /* <DEDUP_REMOVED lines=70> */
.L_x_3891:
[----:B------:R-:W-:Y:S05]  /*4910*/  BSYNC B0 ;  /* 0x0000000000007941 */ /* 0x000fea0003800000 */
.L_x_3890:
        /* <DEDUP_REMOVED lines=55> */
.L_x_3893:
[----:B------:R-:W-:Y:S05]  /*4c90*/  BSYNC B0 ;  /* 0x0000000000007941 */ /* 0x000fea0003800000 */
.L_x_3892:
        /* <DEDUP_REMOVED lines=54> */
.L_x_3889:
[----:B------:R-:W-:Y:S05]  /*5000*/  BSYNC B1 ;  /* 0x0000000000017941 */ /* 0x000fea0003800000 */
.L_x_3888:
        /* <DEDUP_REMOVED lines=75> */
.L_x_3897:
[----:B------:R-:W-:Y:S05]  /*54c0*/  BSYNC B0 ;  /* 0x0000000000007941 */ /* 0x000fea0003800000 */
.L_x_3896:
[----:B------:R-:W-:Y:S04]  /*54d0*/  BSSY B0, `(.L_x_3898) ;  /* 0x0000037000007945 */ /* 0x000fe80003800000 */
[----:B------:R-:W-:Y:S05]  /*54e0*/  @P2 BRA `(.L_x_3899) ;  /* 0x0000000000d42947 */ /* 0x000fea0003800000 */
[C---:B------:R-:W-:Y:S02]  /*54f0*/  LEA R36, P2, R115.reuse, R128, 0x1 ;  /* 0x0000008073247211 */ /* 0x040fe400078408ff */
[----:B------:R-:W-:Y:S02]  /*5500*/  ISETP.GE.AND P0, PT, R10, UR4, PT ;  /* 0x000000040a007c0c */ /* 0x000fe4000bf06270 */
[----:B------:R-:W-:Y:S02]  /*5510*/  LEA.HI.X R37, R115, R129, R110, 0x1, P2 ;  /* 0x0000008173257211 */ /* 0x000fe400010f0c6e */
[----:B------:R-:W-:Y:S03]  /*5520*/  LEA R38, P2, R117, R122, 0x1 ;  /* 0x0000007a75267211 */ /* 0x000fe600078408ff */
[----:B-1----:R-:W2:Y:S08]  /*5530*/  LDG.E.128 R20, desc[UR6][R36.64] ;  /* 0x0000000624147981 */ /* 0x002eb0000c1e1d00 */
        /* <DEDUP_REMOVED lines=48> */
.L_x_3899:
[----:B------:R-:W-:Y:S05]  /*5840*/  BSYNC B0 ;  /* 0x0000000000007941 */ /* 0x000fea0003800000 */
.L_x_3898:
[----:B------:R-:W-:Y:S05]  /*5850*/  @P1 BRA `(.L_x_3895) ;  /* 0x0000000000d41947 */ /* 0x000fea0003800000 */
[----:B------:R-:W-:Y:S02]  /*5860*/  LEA R36, P1, R119, R128, 0x1 ;  /* 0x0000008077247211 */ /* 0x000fe400078208ff */
[----:B------:R-:W-:Y:S02]  /*5870*/  ISETP.GE.AND P0, PT, R9, UR4, PT ;  /* 0x0000000409007c0c */ /* 0x000fe4000bf06270 */
[----:B------:R-:W-:Y:S02]  /*5880*/  LEA.HI.X R37, R119, R129, R114, 0x1, P1 ;  /* 0x0000008177257211 */ /* 0x000fe400008f0c72 */
[----:B--2---:R-:W-:Y:S03]  /*5890*/  LEA R38, P1, R121, R122, 0x1 ;  /* 0x0000007a79267211 */ /* 0x004fe600078208ff */
[----:B-1----:R-:W2:Y:S08]  /*58a0*/  LDG.E.128 R20, desc[UR6][R36.64] ;  /* 0x0000000624147981 */ /* 0x002eb0000c1e1d00 */
        /* <DEDUP_REMOVED lines=48> */
.L_x_3895:
[----:B------:R-:W-:Y:S05]  /*5bb0*/  BSYNC B1 ;  /* 0x0000000000017941 */ /* 0x000fea0003800000 */
.L_x_3894:
        /* <DEDUP_REMOVED lines=8> */
.L_x_3875:
[----:B------:R-:W-:Y:S04]  /*5c40*/  BSSY B2, `(.L_x_3901) ;  /* 0x0000123000027945 */ /* 0x000fe80003800000 */
[----:B------:R-:W-:Y:S05]  /*5c50*/  @!P2 BRA `(.L_x_3902) ;  /* 0x000000100084a947 */ /* 0x000fea0003800000 */
[----:B------:R-:W5:Y:S01]  /*5c60*/  LDC R167, c[0x0][0x2d0] ;  /* 0x0000b400ffa77b82 */ /* 0x000f620000000800 */
[----:B------:R-:W-:Y:S01]  /*5c70*/  BSSY B1, `(.L_x_3903) ;  /* 0x000005f000017945 */ /* 0x000fe20003800000 */
[----:B-----5:R-:W-:Y:S11]  /*5c80*/  ISETP.GE.AND P0, PT, R12, R167, PT ;  /* 0x000000a70c00720c */ /* 0x020ff60003f06270 */
        /* <DEDUP_REMOVED lines=23> */
[----:B-1234-:R-:W-:Y:S02]  /*5e00*/  LEA R20, P1, R169, R128, 0x1 ;  /* 0x00000080a9147211 */ /* 0x01efe400078208ff */
        /* <DEDUP_REMOVED lines=67> */
.L_x_3906:
[----:B------:R-:W-:Y:S05]  /*6240*/  BSYNC B0 ;  /* 0x0000000000007941 */ /* 0x000fea0003800000 */
.L_x_3905:
[----:B-----5:R1:W-:Y:S02]  /*6250*/  STG.E.128 desc[UR6][R122.64], R52 ;  /* 0x000000347a007986 */ /* 0x0203e4000c101d06 */
.L_x_3904:
[----:B------:R-:W-:Y:S05]  /*6260*/  BSYNC B1 ;  /* 0x0000000000017941 */ /* 0x000fea0003800000 */
.L_x_3903:
[----:B------:R-:W-:Y:S01]  /*6270*/  ISETP.GE.AND P0, PT, R10, R167, PT ;  /* 0x000000a70a00720c */ /* 0x000fe20003f06270 */
[----:B------:R-:W-:Y:S11]  /*6280*/  BSSY B1, `(.L_x_3907) ;  /* 0x000005f000017945 */ /* 0x000ff60003800000 */
[----:B------:R-:W-:Y:S01]  /*6290*/  @!UPT UIADD3 URZ, URZ, URZ, URZ ;  /* 0x0000003f3f3ff290 */ /* 0x000fe2000fffe03f */
[----:B------:R-:W-:Y:S05]  /*62a0*/  @P0 BRA `(.L_x_3908) ;  /* 0x0000000400700947 */ /* 0x000fea0003800000 */
[----:B------:R-:W-:Y:S01]  /*62b0*/  ISETP.GE.AND P0, PT, R10, UR4, PT ;  /* 0x000000040a007c0c */ /* 0x000fe2000bf06270 */
[----:B-1----:R1:W5:Y:S01]  /*62c0*/  LDG.E.128 R52, desc[UR6][R128.64+0x80] ;  /* 0x0000800680347981 */ /* 0x002362000c1e1d00 */
        /* <DEDUP_REMOVED lines=20> */
[C---:B--234-:R-:W-:Y:S02]  /*6410*/  LEA R20, P1, R50.reuse, R168, 0x1 ;  /* 0x000000a832147211 */ /* 0x05cfe400078208ff */
        /* <DEDUP_REMOVED lines=67> */
.L_x_3910:
[----:B------:R-:W-:Y:S05]  /*6850*/  BSYNC B0 ;  /* 0x0000000000007941 */ /* 0x000fea0003800000 */
.L_x_3909:
[----:B-----5:R1:W-:Y:S02]  /*6860*/  STG.E.128 desc[UR6][R122.64+0x80], R52 ;  /* 0x000080347a007986 */ /* 0x0203e4000c101d06 */
.L_x_3908:
[----:B------:R-:W-:Y:S05]  /*6870*/  BSYNC B1 ;  /* 0x0000000000017941 */ /* 0x000fea0003800000 */
.L_x_3907:
[----:B------:R-:W-:Y:S11]  /*6880*/  ISETP.GE.AND P0, PT, R9, R167, PT ;  /* 0x000000a70900720c */ /* 0x000ff60003f06270 */
[----:B------:R-:W-:Y:S02]  /*6890*/  @!UPT UIADD3 URZ, URZ, URZ, URZ ;  /* 0x0000003f3f3ff290 */ /* 0x000fe4000fffe03f */
        /* <DEDUP_REMOVED lines=91> */
.L_x_3912:
[----:B------:R-:W-:Y:S05]  /*6e50*/  BSYNC B0 ;  /* 0x0000000000007941 */ /* 0x000fea0003800000 */
.L_x_3911:
[----:B-----5:R1:W-:Y:S02]  /*6e60*/  STG.E.128 desc[UR6][R122.64+0x100], R52 ;  /* 0x000100347a007986 */ /* 0x0203e4000c101d06 */
.L_x_3902:
[----:B------:R-:W-:Y:S05]  /*6e70*/  BSYNC B2 ;  /* 0x0000000000027941 */ /* 0x000fea0003800000 */
.L_x_3901:
        /* <DEDUP_REMOVED lines=29> */
[C---:B-1-34-:R-:W-:Y:S02]  /*7050*/  LEA R18, P0, R164.reuse, R168, 0x1 ;  /* 0x000000a8a4127211 */ /* 0x05afe400078008ff */
[C---:B------:R-:W-:Y:S02]  /*7060*/  IADD3 R126, P2, R87.reuse, R162, RZ ;  /* 0x000000a2577e7210 */ /* 0x040fe40007f5e0ff */
[----:B------:R-:W-:Y:S02]  /*7070*/  LEA.HI.X.SX32 R19, R164, R169, 0x1, P0 ;  /* 0x000000a9a4137211 */ /* 0x000fe400000f0eff */
[----:B------:R-:W-:Y:S02]  /*7080*/  LEA R168, P0, R126, R130, 0x1 ;  /* 0x000000827ea87211 */ /* 0x000fe400078008ff */
[----:B------:R-:W-:Y:S01]  /*7090*/  LEA.HI.X.SX32 R162, R162, R85, 0x1, P2 ;  /* 0x00000055a2a27211 */ /* 0x000fe200010f0eff */
[----:B------:R-:W3:Y:S03]  /*70a0*/  LDG.E.128 R28, desc[UR6][R18.64] ;  /* 0x00000006121c7981 */ /* 0x000ee6000c1e1d00 */
        /* <DEDUP_REMOVED lines=8> */
[----:B------:R1:W4:Y:S02]  /*7130*/  LDG.E.128 R52, desc[UR6][R36.64] ;  /* 0x0000000624347981 */ /* 0x000324000c1e1d00 */
[----:B-1----:R-:W-:Y:S02]  /*7140*/  HADD2.F32 R37, -RZ, R56.H1_H1 ;  /* 0x30000038ff257230 */ /* 0x002fe40000004100 */
[--C-:B---3--:R-:W-:Y:S01]  /*7150*/  HADD2.F32 R34, -RZ, R28.reuse.H0_H0 ;  /* 0x2000001cff227230 */ /* 0x108fe20000004100 */
[----:B--2---:R-:W-:Y:S01]  /*7160*/  MOV R26, R30 ;  /* 0x0000001e001a7202 */ /* 0x004fe20000000f00 */
        /* <DEDUP_REMOVED lines=57> */
.L_x_3918:
[----:B------:R-:W-:Y:S05]  /*7500*/  BSYNC B0 ;  /* 0x0000000000007941 */ /* 0x000fea0003800000 */
.L_x_3917:
[----:B-----5:R1:W-:Y:S02]  /*7510*/  STG.E.128 desc[UR6][R172.64], R56 ;  /* 0x00000038ac007986 */ /* 0x0203e4000c101d06 */
.L_x_3916:
[----:B------:R-:W-:Y:S05]  /*7520*/  BSYNC B1 ;  /* 0x0000000000017941 */ /* 0x000fea0003800000 */
.L_x_3915:
        /* <DEDUP_REMOVED lines=23> */
[----:B---34-:R-:W-:Y:S02]  /*76a0*/  LEA R18, P0, R164, R168, 0x1 ;  /* 0x000000a8a4127211 */ /* 0x018fe400078008ff */
[----:B------:R-:W-:Y:S02]  /*76b0*/  IADD3 R126, P2, R82, R162, RZ ;  /* 0x000000a2527e7210 */ /* 0x000fe40007f5e0ff */
[----:B------:R-:W-:Y:S02]  /*76c0*/  LEA.HI.X.SX32 R19, R164, R169, 0x1, P0 ;  /* 0x000000a9a4137211 */ /* 0x000fe400000f0eff */
[----:B-1----:R-:W-:Y:S02]  /*76d0*/  LEA R168, P0, R126, R130, 0x1 ;  /* 0x000000827ea87211 */ /* 0x002fe400078008ff */
        /* <DEDUP_REMOVED lines=71> */
.L_x_3922:
[----:B------:R-:W-:Y:S05]  /*7b50*/  BSYNC B0 ;  /* 0x0000000000007941 */ /* 0x000fea0003800000 */
.L_x_3921:
[----:B-----5:R1:W-:Y:S02]  /*7b60*/  STG.E.128 desc[UR6][R172.64], R56 ;  /* 0x00000038ac007986 */ /* 0x0203e4000c101d06 */
.L_x_3920:
[----:B------:R-:W-:Y:S05]  /*7b70*/  BSYNC B1 ;  /* 0x0000000000017941 */ /* 0x000fea0003800000 */
.L_x_3919:
        /* <DEDUP_REMOVED lines=97> */
.L_x_3924:
[----:B------:R-:W-:Y:S05]  /*8190*/  BSYNC B0 ;  /* 0x0000000000007941 */ /* 0x000fea0003800000 */
.L_x_3923:
[----:B-----5:R1:W-:Y:S02]  /*81a0*/  STG.E.128 desc[UR6][R166.64], R56 ;  /* 0x00000038a6007986 */ /* 0x0203e4000c101d06 */
.L_x_3914:
[----:B------:R-:W-:Y:S05]  /*81b0*/  BSYNC B2 ;  /* 0x0000000000027941 */ /* 0x000fea0003800000 */
.L_x_3913:
        /* <DEDUP_REMOVED lines=104> */
.L_x_3930:
[----:B------:R-:W-:Y:S05]  /*8840*/  BSYNC B0 ;  /* 0x0000000000007941 */ /* 0x000fea0003800000 */
.L_x_3929:
[----:B-----5:R1:W-:Y:S02]  /*8850*/  STG.E.128 desc[UR6][R172.64], R56 ;  /* 0x00000038ac007986 */ /* 0x0203e4000c101d06 */
.L_x_3928:
[----:B------:R-:W-:Y:S05]  /*8860*/  BSYNC B1 ;  /* 0x0000000000017941 */ /* 0x000fea0003800000 */
.L_x_3927:
        /* <DEDUP_REMOVED lines=98> */
.L_x_3934:
[----:B------:R-:W-:Y:S05]  /*8e90*/  BSYNC B0 ;  /* 0x0000000000007941 */ /* 0x000fea0003800000 */
.L_x_3933:
[----:B-----5:R1:W-:Y:S02]  /*8ea0*/  STG.E.128 desc[UR6][R172.64], R56 ;  /* 0x00000038ac007986 */ /* 0x0203e4000c101d06 */
.L_x_3932:
[----:B------:R-:W-:Y:S05]  /*8eb0*/  BSYNC B1 ;  /* 0x0000000000017941 */ /* 0x000fea0003800000 */
.L_x_3931:
        /* <DEDUP_REMOVED lines=97> */
.L_x_3936:
[----:B------:R-:W-:Y:S05]  /*94d0*/  BSYNC B0 ;  /* 0x0000000000007941 */ /* 0x000fea0003800000 */
.L_x_3935:
[----:B-----5:R1:W-:Y:S02]  /*94e0*/  STG.E.128 desc[UR6][R166.64], R56 ;  /* 0x00000038a6007986 */ /* 0x0203e4000c101d06 */
.L_x_3926:
[----:B------:R-:W-:Y:S05]  /*94f0*/  BSYNC B2 ;  /* 0x0000000000027941 */ /* 0x000fea0003800000 */
.L_x_3925:
        /* <DEDUP_REMOVED lines=108> */
.L_x_3942:
[----:B------:R-:W-:Y:S05]  /*9bc0*/  BSYNC B0 ;  /* 0x0000000000007941 */ /* 0x000fea0003800000 */
.L_x_3941:
[----:B-----5:R1:W-:Y:S02]  /*9bd0*/  STG.E.128 desc[UR6][R168.64], R56 ;  /* 0x00000038a8007986 */ /* 0x0203e4000c101d06 */
.L_x_3940:
[----:B------:R-:W-:Y:S05]  /*9be0*/  BSYNC B1 ;  /* 0x0000000000017941 */ /* 0x000fea0003800000 */
.L_x_3939:
        /* <DEDUP_REMOVED lines=98> */
.L_x_3946:
[----:B------:R-:W-:Y:S05]  /*a210*/  BSYNC B0 ;  /* 0x0000000000007941 */ /* 0x000fea0003800000 */
.L_x_3945:
[----:B-----5:R1:W-:Y:S02]  /*a220*/  STG.E.128 desc[UR6][R168.64], R56 ;  /* 0x00000038a8007986 */ /* 0x0203e4000c101d06 */
.L_x_3944:
[----:B------:R-:W-:Y:S05]  /*a230*/  BSYNC B1 ;  /* 0x0000000000017941 */ /* 0x000fea0003800000 */
.L_x_3943:
        /* <DEDUP_REMOVED lines=22> */
[C---:B---34-:R-:W-:Y:S02]  /*a3a0*/  LEA R18, P0, R165.reuse, R166, 0x1 ;  /* 0x000000a6a5127211 */ /* 0x058fe400078008ff */
[----:B------:R-:W-:Y:S02]  /*a3b0*/  IADD3 R126, P2, R70, R164, RZ ;  /* 0x000000a4467e7210 */ /* 0x000fe40007f5e0ff */
[----:B------:R-:W-:Y:S02]  /*a3c0*/  LEA.HI.X.SX32 R19, R165, R167, 0x1, P0 ;  /* 0x000000a7a5137211 */ /* 0x000fe400000f0eff */
[----:B------:R-:W-:Y:S02]  /*a3d0*/  LEA.HI.X.SX32 R164, R164, R69, 0x1, P2 ;  /* 0x00000045a4a47211 */ /* 0x000fe400010f0eff */
[C---:B-1----:R-:W-:Y:S01]  /*a3e0*/  LEA R166, P0, R126.reuse, R130, 0x1 ;  /* 0x000000827ea67211 */ /* 0x042fe200078008ff */
        /* <DEDUP_REMOVED lines=70> */
.L_x_3948:
[----:B------:R-:W-:Y:S05]  /*a850*/  BSYNC B0 ;  /* 0x0000000000007941 */ /* 0x000fea0003800000 */
.L_x_3947:
[----:B-----5:R1:W-:Y:S02]  /*a860*/  STG.E.128 desc[UR6][R162.64], R56 ;  /* 0x00000038a2007986 */ /* 0x0203e4000c101d06 */
.L_x_3938:
[----:B------:R-:W-:Y:S05]  /*a870*/  BSYNC B2 ;  /* 0x0000000000027941 */ /* 0x000fea0003800000 */
.L_x_3937:
        /* <DEDUP_REMOVED lines=8> */
.L_x_3874:
        /* <DEDUP_REMOVED lines=11> */
[----:B-1234-:R-:W2:Y:S04]  /*a9b0*/  @P2 LDG.E.128 R24, desc[UR6][R128.64] ;  /* 0x0000000680182981 */ /* 0x01eea8000c1e1d00 */
[----:B--2---:R1:W-:Y:S01]  /*a9c0*/  @P2 STG.E.128 desc[UR6][R122.64], R24 ;  /* 0x000000187a002986 */ /* 0x0043e2000c101d06 */
[----:B------:R-:W-:Y:S03]  /*a9d0*/  ISETP.NE.AND P2, PT, R120, RZ, PT ;  /* 0x000000ff7800720c */ /* 0x000fe60003f45270 */
[----:B------:R-:W2:Y:S04]  /*a9e0*/  @P4 LDG.E.128 R20, desc[UR6][R128.64+0x80] ;  /* 0x0000800680144981 */ /* 0x000ea8000c1e1d00 */
[----:B--2---:R1:W-:Y:S06]  /*a9f0*/  @P4 STG.E.128 desc[UR6][R122.64+0x80], R20 ;  /* 0x000080147a004986 */ /* 0x0043ec000c101d06 */
[----:B------:R-:W2:Y:S04]  /*aa00*/  @P2 LDG.E.128 R4, desc[UR6][R128.64+0x100] ;  /* 0x0001000680042981 */ /* 0x000ea8000c1e1d00 */
[----:B--2---:R1:W-:Y:S02]  /*aa10*/  @P2 STG.E.128 desc[UR6][R122.64+0x100], R4 ;  /* 0x000100047a002986 */ /* 0x0043e4000c101d06 */
.L_x_3950:
[----:B------:R-:W-:Y:S05]  /*aa20*/  BSYNC B0 ;  /* 0x0000000000007941 */ /* 0x000fea0003800000 */
.L_x_3949:
        /* <DEDUP_REMOVED lines=24> */
.L_x_3952:
[----:B------:R-:W-:Y:S05]  /*abb0*/  BSYNC B0 ;  /* 0x0000000000007941 */ /* 0x000fea0003800000 */
.L_x_3951:
        /* <DEDUP_REMOVED lines=24> */
.L_x_3954:
[----:B------:R-:W-:Y:S05]  /*ad40*/  BSYNC B0 ;  /* 0x0000000000007941 */ /* 0x000fea0003800000 */
.L_x_3953:
[----:B------:R-:W-:Y:S01]  /*ad50*/  UMOV UR4, URZ ;  /* 0x0000003f00047c82 */ /* 0x000fe20008000000 */
[----:B------:R-:W-:Y:S04]  /*ad60*/  BSSY B0, `(.L_x_3900) ;  /* 0x000001b000007945 */ /* 0x000fe80003800000 */
[----:B------:R-:W-:Y:S05]  /*ad70*/  @!P0 BRA `(.L_x_3955) ;  /* 0x0000000000648947 */ /* 0x000fea0003800000 */
[----:B------:R-:W-:Y:S02]  /*ad80*/  ISETP.NE.AND P1, PT, R136, RZ, PT ;  /* 0x000000ff8800720c */ /* 0x000fe40003f25270 */
[----:B------:R-:W-:Y:S11]  /*ad90*/  ISETP.NE.AND P3, PT, R135, RZ, PT ;  /* 0x000000ff8700720c */ /* 0x000ff60003f65270 */
[----:B------:R-:W2:Y:S02]  /*ada0*/  @P1 LDC.64 R2, c[0x0][0x338] ;  /* 0x0000ce00ff021b82 */ /* 0x000ea40000000a00 */
[----:B------:R-:W-:Y:S02]  /*adb0*/  @P3 LEA R28, P0, R115, R128, 0x1 ;  /* 0x00000080731c3211 */ /* 0x000fe400078008ff */
[----:B-1----:R-:W-:Y:S02]  /*adc0*/  @P3 LEA R30, P2, R117, R122, 0x1 ;  /* 0x0000007a751e3211 */ /* 0x002fe400078408ff */
[----:B------:R-:W-:Y:S02]  /*add0*/  @P3 LEA.HI.X R29, R115, R129, R110, 0x1, P0 ;  /* 0x00000081731d3211 */ /* 0x000fe400000f0c6e */
[----:B------:R-:W-:Y:S01]  /*ade0*/  @P3 LEA.HI.X R31, R117, R123, R112, 0x1, P2 ;  /* 0x0000007b751f3211 */ /* 0x000fe200010f0c70 */
[----:B--234-:R-:W-:Y:S04]  /*adf0*/  @P1 IMAD.WIDE.U32 R4, R2, 0x60, R128 ;  /* 0x0000006002041825 */ /* 0x01cfe800078e0080 */
        /* <DEDUP_REMOVED lines=17> */
.L_x_3955:
[----:B------:R-:W-:Y:S05]  /*af10*/  BSYNC B0 ;  /* 0x0000000000007941 */ /* 0x000fea0003800000 */
.L_x_3900:
[----:B------:R-:W-:Y:S01]  /*af20*/  PLOP3.LUT P0, PT, PT, PT, UP0, 0x40, 0x0 ;  /* 0x000000000000781c */ /* 0x000fe20003f0e808 */
[----:B------:R-:W5:Y:S02]  /*af30*/  LDC R0, c[0x0][0x338] ;  /* 0x0000ce00ff007b82 */ /* 0x000f640000000800 */
[----:B-----5:R-:W-:Y:S05]  /*af40*/  IMAD.U32 R3, R0, -0x40, RZ ;  /* 0xffffffc000037824 */ /* 0x020fea00078e00ff */
[C---:B-1----:R-:W-:Y:S04]  /*af50*/  LEA R128, P1, R3.reuse, R128, 0x1 ;  /* 0x0000008003807211 */ /* 0x042fe800078208ff */
[----:B------:R-:W-:Y:S01]  /*af60*/  LEA.HI.X.SX32 R129, R3, R129, 0x1, P1 ;  /* 0x0000008103817211 */ /* 0x000fe200008f0eff */
[----:B------:R-:W-:Y:S08]  /*af70*/  @P0 BRA `(.L_x_3956) ;  /* 0x0000000400300947 */ /* 0x000ff00003800000 */
[----:B------:R-:W-:Y:S04]  /*af80*/  IADD3 R3, R11, -0x1, RZ ;  /* 0xffffffff0b037810 */ /* 0x000fe80007ffe0ff */
[----:B------:R-:W-:Y:S11]  /*af90*/  ISETP.GT.AND P0, PT, R3, R86, PT ;  /* 0x000000560300720c */ /* 0x000ff60003f04270 */
[----:B------:R-:W-:Y:S02]  /*afa0*/  @!UPT UIADD3 URZ, URZ, URZ, URZ ;  /* 0x0000003f3f3ff290 */ /* 0x000fe4000fffe03f */
[----:B------:R-:W-:Y:S05]  /*afb0*/  @!P0 BRA `(.L_x_3957) ;  /* 0x0000000400408947 */ /* 0x000fea0003800000 */
[----:B--234-:R-:W-:Y:S01]  /*afc0*/  IMAD.MOV.U32 R22, RZ, RZ, RZ ;  /* 0x000000ffff167224 */ /* 0x01cfe200078e00ff */
        /* <DEDUP_REMOVED lines=71> */
.L_x_3956:
[----:B------:R-:W1:Y:S08]  /*b440*/  LDC R2, c[0x0][0x250] ;  /* 0x00009400ff027b82 */ /* 0x000e700000000800 */
[----:B------:R-:W2:Y:S02]  /*b450*/  LDC R0, c[0x0][0x248] ;  /* 0x00009200ff007b82 */ /* 0x000ea40000000800 */
[----:B--234-:R-:W-:Y:S02]  /*b460*/  IMAD.U32 R5, R0, -0x40, RZ ;  /* 0xffffffc000057824 */ /* 0x01cfe400078e00ff */
[----:B-1----:R-:W-:Y:S03]  /*b470*/  IMAD.U32 R3, R2, -0x40, RZ ;  /* 0xffffffc002037824 */ /* 0x002fe600078e00ff */
[----:B------:R-:W-:Y:S02]  /*b480*/  LEA R122, P0, R5, R122, 0x1 ;  /* 0x0000007a057a7211 */ /* 0x000fe400078008ff */
[----:B------:R-:W-:Y:S02]  /*b490*/  LEA R124, P1, R3, R124, 0x1 ;  /* 0x0000007c037c7211 */ /* 0x000fe400078208ff */
[----:B------:R-:W-:Y:S02]  /*b4a0*/  LEA.HI.X.SX32 R123, R5, R123, 0x1, P0 ;  /* 0x0000007b057b7211 */ /* 0x000fe400000f0eff */
[----:B------:R-:W-:Y:S09]  /*b4b0*/  LEA.HI.X.SX32 R125, R3, R125, 0x1, P1 ;  /* 0x0000007d037d7211 */ /* 0x000ff200008f0eff */
.L_x_3957:
[----:B------:R-:W-:Y:S04]  /*b4c0*/  IADD3 R11, R11, -0x1, RZ ;  /* 0xffffffff0b0b7810 */ /* 0x000fe80007ffe0ff */
[----:B------:R-:W-:Y:S11]  /*b4d0*/  ISETP.GT.AND P0, PT, R11, R86, PT ;  /* 0x000000560b00720c */ /* 0x000ff60003f04270 */
[----:B------:R-:W-:Y:S02]  /*b4e0*/  @!UPT UIADD3 URZ, URZ, URZ, URZ ;  /* 0x0000003f3f3ff290 */ /* 0x000fe4000fffe03f */
[----:B------:R-:W-:Y:S05]  /*b4f0*/  @P0 BRA `(.L_x_3958) ;  /* 0xffffff7400300947 */ /* 0x000fea000383ffff */
.L_x_3865:
[----:B------:R-:W1:Y:S01]  /*b500*/  S2UR UR5, SR_CgaCtaId ;  /* 0x00000000000579c3 */ /* 0x000e620000008800 */
[----:B------:R-:W-:Y:S01]  /*b510*/  ULDC UR4, c[0x0][0x2e0] ;  /* 0x0000b80000047ab9 */ /* 0x000fe20000000800 */
[----:B------:R-:W-:-:S06]  /*b520*/  UMOV UR10, 0x400 ;  /* 0x00000400000a7882 */ /* 0x000fcc0000000000 */
[----:B------:R-:W-:Y:S01]  /*b530*/  BAR.SYNC.DEFER_BLOCKING 0x0 ;  /* 0x0000000000007b1d */ /* 0x000fe20000010000 */
[----:B------:R-:W-:Y:S02]  /*b540*/  ISETP.NE.AND P2, PT, RZ, UR4, PT ;  /* 0x00000004ff007c0c */ /* 0x000fe4000bf45270 */
[----:B------:R-:W-:Y:S02]  /*b550*/  ISETP.GE.AND P1, PT, R9, UR18, PT ;  /* 0x0000001209007c0c */ /* 0x000fe4000bf26270 */
[----:B------:R-:W-:-:S03]  /*b560*/  ISETP.GE.AND P0, PT, R10, UR18, PT ;  /* 0x000000120a007c0c */ /* 0x000fc6000bf06270 */
[----:B--234-:R-:W2:Y:S01]  /*b570*/  LDC.64 R4, c[0x0][0x240] ;  /* 0x00009000ff047b82 */ /* 0x01cea20000000a00 */
        /* <DEDUP_REMOVED lines=16> */
[--C-:B------:R-:W-:Y:S01]  /*b680*/  IMAD.X R6, R11, 0x1, R157.reuse, P3 ;  /* 0x000000010b067824 */ /* 0x100fe200018e069d */
[----:B------:R-:W-:Y:S01]  /*b690*/  LEA R32, P3, R15, UR8, 0x1 ;  /* 0x000000080f207c11 */ /* 0x000fe2000f8608ff */
[C---:B------:R-:W-:Y:S01]  /*b6a0*/  IMAD.WIDE.U32 R16, R4.reuse, 0x30, R156 ;  /* 0x0000003004107825 */ /* 0x040fe200078e009c */
[----:B------:R-:W-:Y:S02]  /*b6b0*/  LEA.HI.X R7, R4, R157, R5, 0x5, P2 ;  /* 0x0000009d04077211 */ /* 0x000fe400010f2c05 */
[----:B------:R-:W-:Y:S01]  /*b6c0*/  LEA R14, P2, R2, UR8, 0x1 ;  /* 0x00000008020e7c11 */ /* 0x000fe2000f8408ff */
[----:B------:R-:W-:Y:S01]  /*b6d0*/  IMAD.IADD R3, R199, 0x1, -R64 ;  /* 0x00000001c7037824 */ /* 0x000fe200078e0a40 */
[----:B------:R-:W-:-:S02]  /*b6e0*/  LEA.HI.X R33, R15, UR9, R6, 0x1, P3 ;  /* 0x000000090f217c11 */ /* 0x000fc400098f0c06 */
[----:B------:R-:W-:Y:S01]  /*b6f0*/  LEA.HI.X R15, R2, UR9, R7, 0x1, P2 ;  /* 0x00000009020f7c11 */ /* 0x000fe200090f0c07 */
[----:B------:R-:W-:Y:S01]  /*b700*/  IMAD R7, R5, 0x30, RZ ;  /* 0x0000003005077824 */ /* 0x000fe200078e02ff */
[----:B------:R-:W-:Y:S02]  /*b710*/  ISETP.NE.AND P2, PT, RZ, UR10, PT ;  /* 0x0000000aff007c0c */ /* 0x000fe4000bf45270 */
[----:B------:R-:W-:Y:S01]  /*b720*/  LEA.HI.X R21, R154, UR9, R157, 0x1, P4 ;  /* 0x000000099a157c11 */ /* 0x000fe2000a0f0c9d */
[----:B------:R-:W-:Y:S01]  /*b730*/  IMAD.IADD R2, R17, 0x1, R7 ;  /* 0x0000000111027824 */ /* 0x000fe200078e0207 */
[----:B------:R-:W-:Y:S02]  /*b740*/  LEA R22, P4, R16, UR8, 0x1 ;  /* 0x0000000810167c11 */ /* 0x000fe4000f8808ff */
[----:B------:R-:W-:Y:S02]  /*b750*/  ISETP.GE.AND P3, PT, R152, R3, PT ;  /* 0x000000039800720c */ /* 0x000fe40003f66270 */
[----:B------:R-:W-:-:S02]  /*b760*/  LEA.HI.X R23, R16, UR9, R2, 0x1, P4 ;  /* 0x0000000910177c11 */ /* 0x000fc4000a0f0c02 */
        /* <DEDUP_REMOVED lines=30> */
[----:B-----5:R-:W-:Y:S01]  /*b950*/  MOV R25, R31 ;  /* 0x0000001f00197202 */ /* 0x020fe20000000f00 */
[--C-:B------:R-:W-:Y:S02]  /*b960*/  HADD2.F32 R24, -RZ, R29.reuse.H0_H0 ;  /* 0x2000001dff187230 */ /* 0x100fe40000004100 */
[----:B------:R-:W-:Y:S02]  /*b970*/  HADD2.F32 R31, -RZ, R29.H1_H1 ;  /* 0x3000001dff1f7230 */ /* 0x000fe40000004100 */
[----:B------:R-:W-:-:S02]  /*b980*/  HADD2.F32 R29, -RZ, R25.H0_H0 ;  /* 0x20000019ff1d7230 */ /* 0x000fc40000004100 */
[----:B------:R-:W-:Y:S02]  /*b990*/  HADD2.F32 R25, -RZ, R25.H1_H1 ;  /* 0x30000019ff197230 */ /* 0x000fe40000004100 */
[----:B---3--:R-:W-:Y:S02]  /*b9a0*/  HADD2.F32 R0, -RZ, R5.H1_H1 ;  /* 0x30000005ff007230 */ /* 0x008fe40000004100 */
[----:B------:R-:W-:Y:S02]  /*b9b0*/  HADD2.F32 R8, -RZ, R4.H1_H1 ;  /* 0x30000004ff087230 */ /* 0x000fe40000004100 */
        /* <DEDUP_REMOVED lines=32> */
.L_x_3967:
[----:B------:R-:W-:Y:S05]  /*bbc0*/  BSYNC B0 ;  /* 0x0000000000007941 */ /* 0x000fea0003800000 */
.L_x_3966:
[----:B-----5:R3:W-:Y:S02]  /*bbd0*/  STS.128 [R201], R28 ;  /* 0x0000001cc9007388 */ /* 0x0207e40000000c00 */
.L_x_3965:
[----:B------:R-:W-:Y:S05]  /*bbe0*/  BSYNC B1 ;  /* 0x0000000000017941 */ /* 0x000fea0003800000 */
.L_x_3964:
        /* <DEDUP_REMOVED lines=9> */
[----:B-----5:R-:W-:Y:S01]  /*bc80*/  MOV R25, R31 ;  /* 0x0000001f00197202 */ /* 0x020fe20000000f00 */
[--C-:B------:R-:W-:Y:S02]  /*bc90*/  HADD2.F32 R24, -RZ, R29.reuse.H0_H0 ;  /* 0x2000001dff187230 */ /* 0x100fe40000004100 */
[----:B------:R-:W-:Y:S02]  /*bca0*/  HADD2.F32 R31, -RZ, R29.H1_H1 ;  /* 0x3000001dff1f7230 */ /* 0x000fe40000004100 */
        /* <DEDUP_REMOVED lines=36> */
.L_x_3971:
[----:B------:R-:W-:Y:S05]  /*bef0*/  BSYNC B0 ;  /* 0x0000000000007941 */ /* 0x000fea0003800000 */
.L_x_3970:
[----:B-----5:R1:W-:Y:S02]  /*bf00*/  STS.128 [R201+0x2000], R28 ;  /* 0x0020001cc9007388 */ /* 0x0203e40000000c00 */
.L_x_3969:
[----:B------:R-:W-:Y:S05]  /*bf10*/  BSYNC B1 ;  /* 0x0000000000017941 */ /* 0x000fea0003800000 */
.L_x_3968:
        /* <DEDUP_REMOVED lines=8> */
[--C-:B-12--5:R-:W-:Y:S02]  /*bfa0*/  HADD2.F32 R21, -RZ, R31.reuse.H1_H1 ;  /* 0x3000001fff157230 */ /* 0x126fe40000004100 */
[----:B------:R-:W-:Y:S02]  /*bfb0*/  HADD2.F32 R25, -RZ, R31.H0_H0 ;  /* 0x2000001fff197230 */ /* 0x000fe40000004100 */
[--C-:B------:R-:W-:Y:S02]  /*bfc0*/  HADD2.F32 R20, -RZ, R29.reuse.H0_H0 ;  /* 0x2000001dff147230 */ /* 0x100fe40000004100 */
[----:B------:R-:W-:-:S02]  /*bfd0*/  HADD2.F32 R29, -RZ, R29.H1_H1 ;  /* 0x3000001dff1d7230 */ /* 0x000fc40000004100 */
[----:B---3--:R-:W-:Y:S02]  /*bfe0*/  HADD2.F32 R0, -RZ, R5.H1_H1 ;  /* 0x30000005ff007230 */ /* 0x008fe40000004100 */
        /* <DEDUP_REMOVED lines=32> */
.L_x_3973:
[----:B------:R-:W-:Y:S05]  /*c1f0*/  BSYNC B0 ;  /* 0x0000000000007941 */ /* 0x000fea0003800000 */
.L_x_3972:
[----:B-----5:R3:W-:Y:S02]  /*c200*/  STS.128 [R201+0x4000], R28 ;  /* 0x0040001cc9007388 */ /* 0x0207e40000000c00 */
.L_x_3963:
[----:B------:R-:W-:Y:S05]  /*c210*/  BSYNC B2 ;  /* 0x0000000000027941 */ /* 0x000fea0003800000 */
.L_x_3962:
        /* <DEDUP_REMOVED lines=52> */
[----:B------:R-:W-:Y:S02]  /*c560*/  MOV R29, R8 ;  /* 0x00000008001d7202 */ /* 0x000fe40000000f00 */
.L_x_3979:
[----:B------:R-:W-:Y:S05]  /*c570*/  BSYNC B0 ;  /* 0x0000000000007941 */ /* 0x000fea0003800000 */
.L_x_3978:
[----:B-----5:R3:W-:Y:S02]  /*c580*/  STS.128 [R201+0x800], R28 ;  /* 0x0008001cc9007388 */ /* 0x0207e40000000c00 */
.L_x_3977:
[----:B------:R-:W-:Y:S05]  /*c590*/  BSYNC B1 ;  /* 0x0000000000017941 */ /* 0x000fea0003800000 */
.L_x_3976:
        /* <DEDUP_REMOVED lines=9> */
[--C-:B-----5:R-:W-:Y:S02]  /*c630*/  HADD2.F32 R24, -RZ, R29.reuse.H0_H0 ;  /* 0x2000001dff187230 */ /* 0x120fe40000004100 */
[----:B------:R-:W-:Y:S02]  /*c640*/  HADD2.F32 R16, -RZ, R29.H1_H1 ;  /* 0x3000001dff107230 */ /* 0x000fe40000004100 */
[--C-:B------:R-:W-:Y:S02]  /*c650*/  HADD2.F32 R25, -RZ, R31.reuse.H1_H1 ;  /* 0x3000001fff197230 */ /* 0x100fe40000004100 */
        /* <DEDUP_REMOVED lines=34> */
.L_x_3983:
[----:B------:R-:W-:Y:S05]  /*c880*/  BSYNC B0 ;  /* 0x0000000000007941 */ /* 0x000fea0003800000 */
.L_x_3982:
[----:B-----5:R1:W-:Y:S02]  /*c890*/  STS.128 [R201+0x2800], R28 ;  /* 0x0028001cc9007388 */ /* 0x0203e40000000c00 */
.L_x_3981:
[----:B------:R-:W-:Y:S05]  /*c8a0*/  BSYNC B1 ;  /* 0x0000000000017941 */ /* 0x000fea0003800000 */
.L_x_3980:
        /* <DEDUP_REMOVED lines=8> */
[----:B-----5:R-:W-:Y:S02]  /*c930*/  HADD2.F32 R16, -RZ, R33.H1_H1 ;  /* 0x30000021ff107230 */ /* 0x020fe40000004100 */
[----:B------:R-:W-:Y:S02]  /*c940*/  HADD2.F32 R25, -RZ, R35.H1_H1 ;  /* 0x30000023ff197230 */ /* 0x000fe40000004100 */
[----:B------:R-:W-:Y:S02]  /*c950*/  HADD2.F32 R24, -RZ, R33.H0_H0 ;  /* 0x20000021ff187230 */ /* 0x000fe40000004100 */
[----:B-1----:R-:W-:-:S02]  /*c960*/  HADD2.F32 R29, -RZ, R35.H0_H0 ;  /* 0x20000023ff1d7230 */ /* 0x002fc40000004100 */
        /* <DEDUP_REMOVED lines=32> */
.L_x_3985:
[----:B------:R-:W-:Y:S05]  /*cb70*/  BSYNC B0 ;  /* 0x0000000000007941 */ /* 0x000fea0003800000 */
.L_x_3984:
[----:B-----5:R2:W-:Y:S02]  /*cb80*/  STS.128 [R201+0x4800], R32 ;  /* 0x00480020c9007388 */ /* 0x0205e40000000c00 */
.L_x_3975:
[----:B------:R-:W-:Y:S05]  /*cb90*/  BSYNC B2 ;  /* 0x0000000000027941 */ /* 0x000fea0003800000 */
.L_x_3974:
        /* <DEDUP_REMOVED lines=24> */
[CC--:B------:R-:W-:Y:S01]  /*cd20*/  FMUL.FTZ R21, R17.reuse, R16.reuse ;  /* 0x0000001011157220 */ /* 0x0c0fe20000410000 */
[----:B------:R-:W-:Y:S02]  /*cd30*/  HADD2.F32 R2, -RZ, R7.H1_H1 ;  /* 0x30000007ff027230 */ /* 0x000fe40000004100 */
[C---:B------:R-:W-:Y:S01]  /*cd40*/  FMUL.FTZ R11, R0.reuse, R25 ;  /* 0x00000019000b7220 */ /* 0x040fe20000410000 */
[----:B------:R-:W-:Y:S01]  /*cd50*/  FMUL.FTZ R17, R17, R31 ;  /* 0x0000001f11117220 */ /* 0x000fe20000410000 */
[----:B------:R-:W-:Y:S01]  /*cd60*/  FMUL.FTZ R0, R0, R29 ;  /* 0x0000001d00007220 */ /* 0x000fe20000410000 */
        /* <DEDUP_REMOVED lines=25> */
.L_x_3991:
[----:B------:R-:W-:Y:S05]  /*cf00*/  BSYNC B0 ;  /* 0x0000000000007941 */ /* 0x000fea0003800000 */
.L_x_3990:
[----:B-----5:R3:W-:Y:S02]  /*cf10*/  STS.128 [R201+0x1000], R28 ;  /* 0x0010001cc9007388 */ /* 0x0207e40000000c00 */
.L_x_3989:
[----:B------:R-:W-:Y:S05]  /*cf20*/  BSYNC B1 ;  /* 0x0000000000017941 */ /* 0x000fea0003800000 */
.L_x_3988:
        /* <DEDUP_REMOVED lines=47> */
.L_x_3995:
[----:B------:R-:W-:Y:S05]  /*d220*/  BSYNC B0 ;  /* 0x0000000000007941 */ /* 0x000fea0003800000 */
.L_x_3994:
[----:B-----5:R3:W-:Y:S02]  /*d230*/  STS.128 [R201+0x3000], R28 ;  /* 0x0030001cc9007388 */ /* 0x0207e40000000c00 */
.L_x_3993:
[----:B------:R-:W-:Y:S05]  /*d240*/  BSYNC B1 ;  /* 0x0000000000017941 */ /* 0x000fea0003800000 */
.L_x_3992:
        /* <DEDUP_REMOVED lines=8> */
[----:B-1---5:R-:W-:Y:S02]  /*d2d0*/  HADD2.F32 R14, -RZ, R29.H1_H1 ;  /* 0x3000001dff0e7230 */ /* 0x022fe40000004100 */
[----:B------:R-:W-:Y:S02]  /*d2e0*/  HADD2.F32 R21, -RZ, R31.H1_H1 ;  /* 0x3000001fff157230 */ /* 0x000fe40000004100 */
[----:B------:R-:W-:Y:S02]  /*d2f0*/  HADD2.F32 R16, -RZ, R29.H0_H0 ;  /* 0x2000001dff107230 */ /* 0x000fe40000004100 */
        /* <DEDUP_REMOVED lines=33> */
.L_x_3997:
[----:B------:R-:W-:Y:S05]  /*d510*/  BSYNC B0 ;  /* 0x0000000000007941 */ /* 0x000fea0003800000 */
.L_x_3996:
[----:B-----5:R3:W-:Y:S02]  /*d520*/  STS.128 [R201+0x5000], R28 ;  /* 0x0050001cc9007388 */ /* 0x0207e40000000c00 */
.L_x_3987:
[----:B------:R-:W-:Y:S05]  /*d530*/  BSYNC B2 ;  /* 0x0000000000027941 */ /* 0x000fea0003800000 */
.L_x_3986:
        /* <DEDUP_REMOVED lines=15> */
[--C-:B-----5:R-:W-:Y:S02]  /*d630*/  HADD2.F32 R13, -RZ, R31.reuse.H1_H1 ;  /* 0x3000001fff0d7230 */ /* 0x120fe40000004100 */
[----:B------:R-:W-:Y:S02]  /*d640*/  HADD2.F32 R15, -RZ, R31.H0_H0 ;  /* 0x2000001fff0f7230 */ /* 0x000fe40000004100 */
[--C-:B------:R-:W-:Y:S02]  /*d650*/  HADD2.F32 R17, -RZ, R29.reuse.H1_H1 ;  /* 0x3000001dff117230 */ /* 0x100fe40000004100 */
[----:B------:R-:W-:-:S02]  /*d660*/  HADD2.F32 R14, -RZ, R29.H0_H0 ;  /* 0x2000001dff0e7230 */ /* 0x000fc40000004100 */
        /* <DEDUP_REMOVED lines=32> */
.L_x_4002:
[----:B------:R-:W-:Y:S05]  /*d870*/  BSYNC B0 ;  /* 0x0000000000007941 */ /* 0x000fea0003800000 */
.L_x_4001:
[----:B-----5:R3:W-:Y:S02]  /*d880*/  STS.128 [R201+0x1800], R28 ;  /* 0x0018001cc9007388 */ /* 0x0207e40000000c00 */
.L_x_4000:
[----:B------:R-:W-:Y:S05]  /*d890*/  BSYNC B1 ;  /* 0x0000000000017941 */ /* 0x000fea0003800000 */
.L_x_3999:
        /* <DEDUP_REMOVED lines=8> */
[----:B------:R-:W3:Y:S01]  /*d920*/  LDG.E.64 R4, desc[UR6][R26.64+0x40] ;  /* 0x000040061a047981 */ /* 0x000ee2000c1e1b00 */
[----:B-----5:R-:W-:Y:S02]  /*d930*/  MOV R17, R13 ;  /* 0x0000000d00117202 */ /* 0x020fe40000000f00 */
[----:B------:R-:W-:-:S03]  /*d940*/  MOV R13, R15 ;  /* 0x0000000f000d7202 */ /* 0x000fc60000000f00 */
[----:B------:R-:W-:Y:S02]  /*d950*/  HADD2.F32 R21, -RZ, R17.H0_H0 ;  /* 0x20000011ff157230 */ /* 0x000fe40000004100 */
[--C-:B------:R-:W-:Y:S02]  /*d960*/  HADD2.F32 R15, -RZ, R13.reuse.H0_H0 ;  /* 0x2000000dff0f7230 */ /* 0x100fe40000004100 */
[----:B------:R-:W-:Y:S02]  /*d970*/  HADD2.F32 R13, -RZ, R13.H1_H1 ;  /* 0x3000000dff0d7230 */ /* 0x000fe40000004100 */
[----:B------:R-:W-:Y:S02]  /*d980*/  HADD2.F32 R17, -RZ, R17.H1_H1 ;  /* 0x30000011ff117230 */ /* 0x000fe40000004100 */
[----:B--2---:R-:W-:Y:S02]  /*d990*/  HADD2.F32 R0, -RZ, R3.H1_H1 ;  /* 0x30000003ff007230 */ /* 0x004fe40000004100 */
[----:B------:R-:W-:-:S02]  /*d9a0*/  HADD2.F32 R8, -RZ, R2.H1_H1 ;  /* 0x30000002ff087230 */ /* 0x000fc40000004100 */
        /* <DEDUP_REMOVED lines=30> */
.L_x_4006:
[----:B------:R-:W-:Y:S05]  /*db90*/  BSYNC B0 ;  /* 0x0000000000007941 */ /* 0x000fea0003800000 */
.L_x_4005:
[----:B-----5:R1:W-:Y:S02]  /*dba0*/  STS.128 [R201+0x3800], R12 ;  /* 0x0038000cc9007388 */ /* 0x0203e40000000c00 */
.L_x_4004:
[----:B------:R-:W-:Y:S05]  /*dbb0*/  BSYNC B1 ;  /* 0x0000000000017941 */ /* 0x000fea0003800000 */
.L_x_4003:
        /* <DEDUP_REMOVED lines=8> */
[----:B-----5:R-:W-:Y:S01]  /*dc40*/  MOV R11, R15 ;  /* 0x0000000f000b7202 */ /* 0x020fe20000000f00 */
[--C-:B------:R-:W-:Y:S02]  /*dc50*/  HADD2.F32 R17, -RZ, R13.reuse.H0_H0 ;  /* 0x2000000dff117230 */ /* 0x100fe40000004100 */
[----:B------:R-:W-:Y:S02]  /*dc60*/  HADD2.F32 R15, -RZ, R13.H1_H1 ;  /* 0x3000000dff0f7230 */ /* 0x000fe40000004100 */
[----:B------:R-:W-:-:S02]  /*dc70*/  HADD2.F32 R13, -RZ, R11.H0_H0 ;  /* 0x2000000bff0d7230 */ /* 0x000fc40000004100 */
[----:B------:R-:W-:Y:S02]  /*dc80*/  HADD2.F32 R11, -RZ, R11.H1_H1 ;  /* 0x3000000bff0b7230 */ /* 0x000fe40000004100 */
[----:B--2---:R-:W-:Y:S02]  /*dc90*/  HADD2.F32 R0, -RZ, R3.H1_H1 ;  /* 0x30000003ff007230 */ /* 0x004fe40000004100 */
[----:B------:R-:W-:Y:S02]  /*dca0*/  HADD2.F32 R8, -RZ, R2.H1_H1 ;  /* 0x30000002ff087230 */ /* 0x000fe40000004100 */
[----:B---3--:R-:W-:Y:S02]  /*dcb0*/  HADD2.F32 R6, -RZ, R5.H1_H1 ;  /* 0x30000005ff067230 */ /* 0x008fe40000004100 */
[C---:B------:R-:W-:Y:S01]  /*dcc0*/  FMUL.FTZ R9, R0.reuse, R11 ;  /* 0x0000000b00097220 */ /* 0x040fe20000410000 */
[----:B------:R-:W-:Y:S01]  /*dcd0*/  FMUL.FTZ R0, R0, R13 ;  /* 0x0000000d00007220 */ /* 0x000fe20000410000 */
[----:B------:R-:W-:-:S02]  /*dce0*/  HADD2.F32 R7, -RZ, R4.H1_H1 ;  /* 0x30000004ff077230 */ /* 0x000fc40000004100 */
[----:B------:R-:W-:Y:S01]  /*dcf0*/  FMUL.FTZ R10, R8, R15 ;  /* 0x0000000f080a7220 */ /* 0x000fe20000410000 */
[C---:B------:R-:W-:Y:S01]  /*dd00*/  FFMA.FTZ R9, R6.reuse, R13, -R9 ;  /* 0x0000000d06097223 */ /* 0x040fe20000010809 */
[----:B------:R-:W-:Y:S01]  /*dd10*/  FFMA.FTZ R0, R6, R11, R0 ;  /* 0x0000000b06007223 */ /* 0x000fe20000010000 */
[-C--:B------:R-:W-:Y:S01]  /*dd20*/  FMUL.FTZ R8, R8, R17.reuse ;  /* 0x0000001108087220 */ /* 0x080fe20000410000 */
[----:B------:R-:W-:Y:S02]  /*dd30*/  HADD2.F32 R2, -RZ, R2.H0_H0 ;  /* 0x20000002ff027230 */ /* 0x000fe40000004100 */
[C---:B------:R-:W-:Y:S01]  /*dd40*/  FFMA.FTZ R10, R7.reuse, R17, -R10 ;  /* 0x00000011070a7223 */ /* 0x040fe2000001080a */
[--C-:B------:R-:W-:Y:S02]  /*dd50*/  HADD2.F32 R11, -RZ, R12.reuse.H0_H0 ;  /* 0x2000000cff0b7230 */ /* 0x100fe40000004100 */
[----:B------:R-:W-:Y:S01]  /*dd60*/  FFMA.FTZ R7, R7, R15, R8 ;  /* 0x0000000f07077223 */ /* 0x000fe20000010008 */
[----:B------:R-:W-:Y:S01]  /*dd70*/  HADD2.F32 R13, -RZ, R12.H1_H1 ;  /* 0x3000000cff0d7230 */ /* 0x000fe20000004100 */
[----:B------:R-:W-:Y:S01]  /*dd80*/  F2FP.F16.F32.PACK_AB R0, R0, R9 ;  /* 0x000000090000723e */ /* 0x000fe200000000ff */
[----:B------:R-:W-:-:S02]  /*dd90*/  HADD2.F32 R6, -RZ, R14.H0_H0 ;  /* 0x2000000eff067230 */ /* 0x000fc40000004100 */
[C---:B------:R-:W-:Y:S01]  /*dda0*/  FMUL.FTZ R8, R2.reuse, R11 ;  /* 0x0000000b02087220 */ /* 0x040fe20000410000 */
[----:B------:R-:W-:Y:S02]  /*ddb0*/  HADD2.F32 R3, -RZ, R3.H0_H0 ;  /* 0x20000003ff037230 */ /* 0x000fe40000004100 */
[----:B------:R-:W-:Y:S01]  /*ddc0*/  FMUL.FTZ R15, R2, R13 ;  /* 0x0000000d020f7220 */ /* 0x000fe20000410000 */
[----:B------:R-:W-:Y:S02]  /*ddd0*/  HADD2.F32 R14, -RZ, R14.H1_H1 ;  /* 0x3000000eff0e7230 */ /* 0x000fe40000004100 */
        /* <DEDUP_REMOVED lines=12> */
.L_x_4008:
[----:B------:R-:W-:Y:S05]  /*dea0*/  BSYNC B0 ;  /* 0x0000000000007941 */ /* 0x000fea0003800000 */
.L_x_4007:
[----:B-----5:R1:W-:Y:S01]  /*deb0*/  STS.128 [R201+0x5800], R12 ;  /* 0x0058000cc9007388 */ /* 0x0203e20000000c00 */
[----:B------:R-:W-:Y:S05]  /*dec0*/  BRA `(.L_x_3998) ;  /* 0x0000004c00f07947 */ /* 0x000fea0003800000 */
.L_x_3961:
        /* <DEDUP_REMOVED lines=45> */
[----:B------:R-:W-:Y:S02]  /*e1a0*/  HADD2.F32 R38, -RZ, R25.H1_H1 ;  /* 0x30000019ff267230 */ /* 0x000fe40000004100 */
[----:B------:R-:W-:Y:S02]  /*e1b0*/  HADD2.F32 R40, -RZ, R27.H1_H1 ;  /* 0x3000001bff287230 */ /* 0x000fe40000004100 */
[----:B------:R-:W-:-:S02]  /*e1c0*/  HADD2.F32 R6, -RZ, R6.H1_H1 ;  /* 0x30000006ff067230 */ /* 0x000fc40000004100 */
[----:B------:R-:W-:Y:S01]  /*e1d0*/  FMUL.FTZ R36, R36, R5 ;  /* 0x0000000524247220 */ /* 0x000fe20000410000 */
[----:B------:R-:W-:Y:S02]  /*e1e0*/  HADD2.F32 R37, -RZ, R25.H0_H0 ;  /* 0x20000019ff257230 */ /* 0x000fe40000004100 */
[----:B------:R-:W-:Y:S01]  /*e1f0*/  FMUL.FTZ R38, R38, R11 ;  /* 0x0000000b26267220 */ /* 0x000fe20000410000 */
[----:B------:R-:W-:Y:S01]  /*e200*/  FMUL.FTZ R40, R40, R7 ;  /* 0x0000000728287220 */ /* 0x000fe20000410000 */
[----:B------:R-:W-:Y:S02]  /*e210*/  HADD2.F32 R5, -RZ, R26.H1_H1 ;  /* 0x3000001aff057230 */ /* 0x000fe40000004100 */
        /* <DEDUP_REMOVED lines=11> */
[----:B--2---:R-:W-:Y:S02]  /*e2d0*/  HADD2.F32 R5, -RZ, R17.H0_H0 ;  /* 0x20000011ff057230 */ /* 0x004fe40000004100 */
[----:B------:R-:W-:-:S02]  /*e2e0*/  HADD2.F32 R29, -RZ, R29.H1_H1 ;  /* 0x3000001dff1d7230 */ /* 0x000fc40000004100 */
[----:B------:R-:W-:Y:S02]  /*e2f0*/  HADD2.F32 R7, -RZ, R31.H0_H0 ;  /* 0x2000001fff077230 */ /* 0x000fe40000004100 */
[----:B------:R-:W-:Y:S02]  /*e300*/  HADD2.F32 R17, -RZ, R17.H1_H1 ;  /* 0x30000011ff117230 */ /* 0x000fe40000004100 */
[----:B------:R-:W-:Y:S02]  /*e310*/  HADD2.F32 R11, -RZ, R19.H0_H0 ;  /* 0x20000013ff0b7230 */ /* 0x000fe40000004100 */
[----:B------:R-:W-:Y:S01]  /*e320*/  @!P2 FADD.FTZ R35, -R35, -RZ ;  /* 0x800000ff2323a221 */ /* 0x000fe20000010100 */
[----:B------:R-:W-:Y:S02]  /*e330*/  HADD2.F32 R24, -RZ, R24.H1_H1 ;  /* 0x30000018ff187230 */ /* 0x000fe40000004100 */
[----:B------:R-:W-:Y:S01]  /*e340*/  FFMA.FTZ R38, R29, R17, R38 ;  /* 0x000000111d267223 */ /* 0x000fe20000010026 */
[----:B------:R-:W-:-:S02]  /*e350*/  HADD2.F32 R25, -RZ, R16.H0_H0 ;  /* 0x20000010ff197230 */ /* 0x000fc40000004100 */
[----:B------:R-:W-:Y:S01]  /*e360*/  FFMA.FTZ R7, R7, R11, R36 ;  /* 0x0000000b07077223 */ /* 0x000fe20000010024 */
[--C-:B------:R-:W-:Y:S02]  /*e370*/  HADD2.F32 R27, -RZ, R18.reuse.H0_H0 ;  /* 0x20000012ff1b7230 */ /* 0x100fe40000004100 */
[----:B------:R-:W-:Y:S02]  /*e380*/  HADD2.F32 R39, -RZ, R18.H1_H1 ;  /* 0x30000012ff277230 */ /* 0x000fe40000004100 */
[----:B------:R-:W-:Y:S02]  /*e390*/  HADD2.F32 R11, -RZ, R28.H0_H0 ;  /* 0x2000001cff0b7230 */ /* 0x000fe40000004100 */
[--C-:B------:R-:W-:Y:S02]  /*e3a0*/  HADD2.F32 R17, -RZ, R30.reuse.H0_H0 ;  /* 0x2000001eff117230 */ /* 0x100fe40000004100 */
[----:B------:R-:W-:Y:S02]  /*e3b0*/  HADD2.F32 R29, -RZ, R30.H1_H1 ;  /* 0x3000001eff1d7230 */ /* 0x000fe40000004100 */
[----:B------:R-:W-:Y:S01]  /*e3c0*/  FMUL.FTZ R35, R24, R35 ;  /* 0x0000002318237220 */ /* 0x000fe20000410000 */
[----:B------:R-:W-:-:S02]  /*e3d0*/  HADD2.F32 R19, -RZ, R19.H1_H1 ;  /* 0x30000013ff137230 */ /* 0x000fc40000004100 */
[----:B------:R-:W-:Y:S01]  /*e3e0*/  FFMA.FTZ R5, R8, R5, R37 ;  /* 0x0000000508057223 */ /* 0x000fe20000010025 */
        /* <DEDUP_REMOVED lines=13> */
.L_x_4014:
[----:B------:R-:W-:Y:S05]  /*e4c0*/  BSYNC B0 ;  /* 0x0000000000007941 */ /* 0x000fea0003800000 */
.L_x_4013:
[----:B-----5:R3:W-:Y:S02]  /*e4d0*/  STS.128 [R201], R28 ;  /* 0x0000001cc9007388 */ /* 0x0207e40000000c00 */
.L_x_4012:
[----:B------:R-:W-:Y:S05]  /*e4e0*/  BSYNC B1 ;  /* 0x0000000000017941 */ /* 0x000fea0003800000 */
.L_x_4011:
        /* <DEDUP_REMOVED lines=60> */
[----:B---3--:R-:W-:Y:S02]  /*e8b0*/  HADD2.F32 R5, -RZ, R17.H0_H0 ;  /* 0x20000011ff057230 */ /* 0x008fe40000004100 */
        /* <DEDUP_REMOVED lines=30> */
.L_x_4018:
[----:B------:R-:W-:Y:S05]  /*eaa0*/  BSYNC B0 ;  /* 0x0000000000007941 */ /* 0x000fea0003800000 */
.L_x_4017:
[----:B-----5:R1:W-:Y:S02]  /*eab0*/  STS.128 [R201+0x2000], R28 ;  /* 0x0020001cc9007388 */ /* 0x0203e40000000c00 */
.L_x_4016:
[----:B------:R-:W-:Y:S05]  /*eac0*/  BSYNC B1 ;  /* 0x0000000000017941 */ /* 0x000fea0003800000 */
.L_x_4015:
        /* <DEDUP_REMOVED lines=89> */
.L_x_4020:
[----:B------:R-:W-:Y:S05]  /*f060*/  BSYNC B0 ;  /* 0x0000000000007941 */ /* 0x000fea0003800000 */
.L_x_4019:
[----:B-----5:R3:W-:Y:S02]  /*f070*/  STS.128 [R201+0x4000], R28 ;  /* 0x0040001cc9007388 */ /* 0x0207e40000000c00 */
.L_x_4010:
[----:B------:R-:W-:Y:S05]  /*f080*/  BSYNC B2 ;  /* 0x0000000000027941 */ /* 0x000fea0003800000 */
.L_x_4009:
        /* <DEDUP_REMOVED lines=49> */
[----:B------:R-:W-:Y:S01]  /*f3a0*/  @!P2 FADD.FTZ R7, -R7, -RZ ;  /* 0x800000ff0707a221 */ /* 0x000fe20000010100 */
[----:B------:R-:W-:-:S02]  /*f3b0*/  HADD2.F32 R38, -RZ, R25.H1_H1 ;  /* 0x30000019ff267230 */ /* 0x000fc40000004100 */
[----:B------:R-:W-:Y:S02]  /*f3c0*/  HADD2.F32 R40, -RZ, R27.H1_H1 ;  /* 0x3000001bff287230 */ /* 0x000fe40000004100 */
[----:B------:R-:W-:Y:S02]  /*f3d0*/  HADD2.F32 R6, -RZ, R6.H1_H1 ;  /* 0x30000006ff067230 */ /* 0x000fe40000004100 */
[----:B------:R-:W-:Y:S01]  /*f3e0*/  FMUL.FTZ R35, R35, R8 ;  /* 0x0000000823237220 */ /* 0x000fe20000410000 */
[----:B------:R-:W-:Y:S01]  /*f3f0*/  FMUL.FTZ R36, R36, R5 ;  /* 0x0000000524247220 */ /* 0x000fe20000410000 */
[----:B------:R-:W-:Y:S01]  /*f400*/  FMUL.FTZ R38, R38, R11 ;  /* 0x0000000b26267220 */ /* 0x000fe20000410000 */
[----:B------:R-:W-:Y:S01]  /*f410*/  FMUL.FTZ R40, R40, R7 ;  /* 0x0000000728287220 */ /* 0x000fe20000410000 */
[----:B------:R-:W-:Y:S02]  /*f420*/  HADD2.F32 R8, -RZ, R24.H0_H0 ;  /* 0x20000018ff087230 */ /* 0x000fe40000004100 */
[----:B------:R-:W-:Y:S01]  /*f430*/  @!P2 FADD.FTZ R21, -R21, -RZ ;  /* 0x800000ff1515a221 */ /* 0x000fe20000010100 */
[----:B------:R-:W-:-:S02]  /*f440*/  HADD2.F32 R5, -RZ, R26.H1_H1 ;  /* 0x3000001aff057230 */ /* 0x000fc40000004100 */
[----:B------:R-:W-:Y:S01]  /*f450*/  @!P2 FADD.FTZ R6, -R6, -RZ ;  /* 0x800000ff0606a221 */ /* 0x000fe20000010100 */
[----:B------:R-:W-:Y:S02]  /*f460*/  HADD2.F32 R11, -RZ, R24.H1_H1 ;  /* 0x30000018ff0b7230 */ /* 0x000fe40000004100 */
[----:B------:R-:W-:Y:S01]  /*f470*/  @!P2 FADD.FTZ R34, -R34, -RZ ;  /* 0x800000ff2222a221 */ /* 0x000fe20000010100 */
[----:B------:R-:W-:Y:S02]  /*f480*/  HADD2.F32 R7, -RZ, R26.H0_H0 ;  /* 0x2000001aff077230 */ /* 0x000fe40000004100 */
[----:B------:R-:W-:Y:S01]  /*f490*/  @!P2 FADD.FTZ R4, -R4, -RZ ;  /* 0x800000ff0404a221 */ /* 0x000fe20000010100 */
[----:B------:R-:W-:Y:S01]  /*f4a0*/  FMUL.FTZ R21, R8, R21 ;  /* 0x0000001508157220 */ /* 0x000fe20000410000 */
[----:B------:R-:W-:Y:S01]  /*f4b0*/  FMUL.FTZ R6, R5, R6 ;  /* 0x0000000605067220 */ /* 0x000fe20000410000 */
[----:B------:R-:W-:Y:S01]  /*f4c0*/  FMUL.FTZ R34, R11, R34 ;  /* 0x000000220b227220 */ /* 0x000fe20000410000 */
[----:B------:R-:W-:Y:S01]  /*f4d0*/  FMUL.FTZ R4, R7, R4 ;  /* 0x0000000407047220 */ /* 0x000fe20000410000 */
[----:B-----5:R-:W-:-:S02]  /*f4e0*/  HADD2.F32 R8, -RZ, R29.H0_H0 ;  /* 0x2000001dff087230 */ /* 0x020fc40000004100 */
[----:B--2---:R-:W-:Y:S02]  /*f4f0*/  HADD2.F32 R5, -RZ, R17.H0_H0 ;  /* 0x20000011ff057230 */ /* 0x004fe40000004100 */
[----:B------:R-:W-:Y:S02]  /*f500*/  HADD2.F32 R29, -RZ, R29.H1_H1 ;  /* 0x3000001dff1d7230 */ /* 0x000fe40000004100 */
[----:B------:R-:W-:Y:S02]  /*f510*/  HADD2.F32 R7, -RZ, R31.H0_H0 ;  /* 0x2000001fff077230 */ /* 0x000fe40000004100 */
[----:B------:R-:W-:Y:S02]  /*f520*/  HADD2.F32 R17, -RZ, R17.H1_H1 ;  /* 0x30000011ff117230 */ /* 0x000fe40000004100 */
        /* <DEDUP_REMOVED lines=24> */
.L_x_4026:
[----:B------:R-:W-:Y:S05]  /*f6b0*/  BSYNC B0 ;  /* 0x0000000000007941 */ /* 0x000fea0003800000 */
.L_x_4025:
[----:B-----5:R3:W-:Y:S02]  /*f6c0*/  STS.128 [R201+0x800], R28 ;  /* 0x0008001cc9007388 */ /* 0x0207e40000000c00 */
.L_x_4024:
[----:B------:R-:W-:Y:S05]  /*f6d0*/  BSYNC B1 ;  /* 0x0000000000017941 */ /* 0x000fea0003800000 */
.L_x_4023:
        /* <DEDUP_REMOVED lines=63> */
[----:B---3--:R-:W-:Y:S02]  /*fad0*/  HADD2.F32 R5, -RZ, R17.H0_H0 ;  /* 0x20000011ff057230 */ /* 0x008fe40000004100 */
        /* <DEDUP_REMOVED lines=27> */
.L_x_4030:
[----:B------:R-:W-:Y:S05]  /*fc90*/  BSYNC B0 ;  /* 0x0000000000007941 */ /* 0x000fea0003800000 */
.L_x_4029:
[----:B-----5:R1:W-:Y:S02]  /*fca0*/  STS.128 [R201+0x2800], R28 ;  /* 0x0028001cc9007388 */ /* 0x0203e40000000c00 */
.L_x_4028:
[----:B------:R-:W-:Y:S05]  /*fcb0*/  BSYNC B1 ;  /* 0x0000000000017941 */ /* 0x000fea0003800000 */
.L_x_4027:
        /* <DEDUP_REMOVED lines=15> */
[----:B-1-3--:R-:W-:Y:S01]  /*fdb0*/  IMAD.WIDE R28, R11, 0x2, R32 ;  /* 0x000000020b1c7825 */ /* 0x00afe200078e0220 */
        /* <DEDUP_REMOVED lines=73> */
.L_x_4032:
[----:B------:R-:W-:Y:S05]  /*10250*/  BSYNC B0 ;  /* 0x0000000000007941 */ /* 0x000fea0003800000 */
.L_x_4031:
[----:B-----5:R1:W-:Y:S02]  /*10260*/  STS.128 [R201+0x4800], R24 ;  /* 0x00480018c9007388 */ /* 0x0203e40000000c00 */
.L_x_4022:
[----:B------:R-:W-:Y:S05]  /*10270*/  BSYNC B2 ;  /* 0x0000000000027941 */ /* 0x000fea0003800000 */
.L_x_4021:
        /* <DEDUP_REMOVED lines=56> */
[--C-:B------:R-:W-:Y:S02]  /*10600*/  HADD2.F32 R5, -RZ, R30.reuse.H1_H1 ;  /* 0x3000001eff057230 */ /* 0x100fe40000004100 */
        /* <DEDUP_REMOVED lines=40> */
.L_x_4038:
[----:B------:R-:W-:Y:S05]  /*10890*/  BSYNC B0 ;  /* 0x0000000000007941 */ /* 0x000fea0003800000 */
.L_x_4037:
[----:B-----5:R3:W-:Y:S02]  /*108a0*/  STS.128 [R201+0x1000], R32 ;  /* 0x00100020c9007388 */ /* 0x0207e40000000c00 */
.L_x_4036:
[----:B------:R-:W-:Y:S05]  /*108b0*/  BSYNC B1 ;  /* 0x0000000000017941 */ /* 0x000fea0003800000 */
.L_x_4035:
        /* <DEDUP_REMOVED lines=90> */
.L_x_4042:
[----:B------:R-:W-:Y:S05]  /*10e60*/  BSYNC B0 ;  /* 0x0000000000007941 */ /* 0x000fea0003800000 */
.L_x_4041:
[----:B-----5:R3:W-:Y:S02]  /*10e70*/  STS.128 [R201+0x3000], R32 ;  /* 0x00300020c9007388 */ /* 0x0207e40000000c00 */
.L_x_4040:
[----:B------:R-:W-:Y:S05]  /*10e80*/  BSYNC B1 ;  /* 0x0000000000017941 */ /* 0x000fea0003800000 */
.L_x_4039:
        /* <DEDUP_REMOVED lines=89> */
.L_x_4044:
[----:B------:R-:W-:Y:S05]  /*11420*/  BSYNC B0 ;  /* 0x0000000000007941 */ /* 0x000fea0003800000 */
.L_x_4043:
[----:B-----5:R1:W-:Y:S02]  /*11430*/  STS.128 [R201+0x5000], R28 ;  /* 0x0050001cc9007388 */ /* 0x0203e40000000c00 */
.L_x_4034:
[----:B------:R-:W-:Y:S05]  /*11440*/  BSYNC B2 ;  /* 0x0000000000027941 */ /* 0x000fea0003800000 */
.L_x_4033:
        /* <DEDUP_REMOVED lines=21> */
[----:B--2---:R-:W-:Y:S01]  /*115a0*/  IMAD.WIDE R32, R7, 0x2, R22 ;  /* 0x0000000207207825 */ /* 0x004fe200078e0216 */
        /* <DEDUP_REMOVED lines=43> */
[----:B----4-:R-:W-:Y:S02]  /*11860*/  HADD2.F32 R4, -RZ, R12.H0_H0 ;  /* 0x2000000cff047230 */ /* 0x010fe40000004100 */
[----:B------:R-:W-:Y:S01]  /*11870*/  @!P2 FADD.FTZ R17, -R17, -RZ ;  /* 0x800000ff1111a221 */ /* 0x000fe20000010100 */
[----:B------:R-:W-:-:S02]  /*11880*/  HADD2.F32 R34, -RZ, R34.H1_H1 ;  /* 0x30000022ff227230 */ /* 0x000fc40000004100 */
[----:B------:R-:W-:Y:S02]  /*11890*/  HADD2.F32 R8, -RZ, R29.H0_H0 ;  /* 0x2000001dff087230 */ /* 0x000fe40000004100 */
[----:B------:R-:W-:Y:S02]  /*118a0*/  HADD2.F32 R11, -RZ, R13.H0_H0 ;  /* 0x2000000dff0b7230 */ /* 0x000fe40000004100 */
[----:B------:R-:W-:Y:S01]  /*118b0*/  FFMA.FTZ R3, R3, R4, R18 ;  /* 0x0000000403037223 */ /* 0x000fe20000010012 */
[----:B------:R-:W-:Y:S01]  /*118c0*/  FMUL.FTZ R17, R34, R17 ;  /* 0x0000001122117220 */ /* 0x000fe20000410000 */
[----:B------:R-:W-:Y:S02]  /*118d0*/  HADD2.F32 R32, -RZ, R14.H0_H0 ;  /* 0x2000000eff207230 */ /* 0x000fe40000004100 */
[----:B------:R-:W-:Y:S01]  /*118e0*/  FFMA.FTZ R8, R8, R11, R19 ;  /* 0x0000000b08087223 */ /* 0x000fe20000010013 */
[----:B------:R-:W-:Y:S02]  /*118f0*/  HADD2.F32 R4, -RZ, R30.H0_H0 ;  /* 0x2000001eff047230 */ /* 0x000fe40000004100 */
[----:B------:R-:W-:-:S02]  /*11900*/  HADD2.F32 R28, -RZ, R28.H1_H1 ;  /* 0x3000001cff1c7230 */ /* 0x000fc40000004100 */
[----:B------:R-:W-:Y:S02]  /*11910*/  HADD2.F32 R12, -RZ, R12.H1_H1 ;  /* 0x3000000cff0c7230 */ /* 0x000fe40000004100 */
[----:B------:R-:W-:Y:S02]  /*11920*/  HADD2.F32 R13, -RZ, R13.H1_H1 ;  /* 0x3000000dff0d7230 */ /* 0x000fe40000004100 */
[----:B------:R-:W-:Y:S02]  /*11930*/  HADD2.F32 R14, -RZ, R14.H1_H1 ;  /* 0x3000000eff0e7230 */ /* 0x000fe40000004100 */
[--C-:B------:R-:W-:Y:S02]  /*11940*/  HADD2.F32 R25, -RZ, R15.reuse.H0_H0 ;  /* 0x2000000fff197230 */ /* 0x100fe40000004100 */
        /* <DEDUP_REMOVED lines=15> */
.L_x_4048:
[----:B------:R-:W-:Y:S05]  /*11a40*/  BSYNC B0 ;  /* 0x0000000000007941 */ /* 0x000fea0003800000 */
.L_x_4047:
[----:B-----5:R3:W-:Y:S02]  /*11a50*/  STS.128 [R201+0x1800], R28 ;  /* 0x0018001cc9007388 */ /* 0x0207e40000000c00 */
.L_x_4046:
[----:B------:R-:W-:Y:S05]  /*11a60*/  BSYNC B1 ;  /* 0x0000000000017941 */ /* 0x000fea0003800000 */
.L_x_4045:
        /* <DEDUP_REMOVED lines=62> */
[----:B------:R-:W-:Y:S02]  /*11e50*/  HADD2.F32 R8, -RZ, R29.H0_H0 ;  /* 0x2000001dff087230 */ /* 0x000fe40000004100 */
[--C-:B------:R-:W-:Y:S02]  /*11e60*/  HADD2.F32 R10, -RZ, R13.reuse.H0_H0 ;  /* 0x2000000dff0a7230 */ /* 0x100fe40000004100 */
[----:B------:R-:W-:Y:S01]  /*11e70*/  FMUL.FTZ R11, R34, R11 ;  /* 0x0000000b220b7220 */ /* 0x000fe20000410000 */
[----:B------:R-:W-:Y:S02]  /*11e80*/  HADD2.F32 R32, -RZ, R13.H1_H1 ;  /* 0x3000000dff207230 */ /* 0x000fe40000004100 */
        /* <DEDUP_REMOVED lines=23> */
.L_x_4052:
[----:B------:R-:W-:Y:S05]  /*12000*/  BSYNC B0 ;  /* 0x0000000000007941 */ /* 0x000fea0003800000 */
.L_x_4051:
[----:B-----5:R3:W-:Y:S02]  /*12010*/  STS.128 [R201+0x3800], R28 ;  /* 0x0038001cc9007388 */ /* 0x0207e40000000c00 */
.L_x_4050:
[----:B------:R-:W-:Y:S05]  /*12020*/  BSYNC B1 ;  /* 0x0000000000017941 */ /* 0x000fea0003800000 */
.L_x_4049:
[----:B------:R1:W-:Y:S01]  /*12030*/  @P1 STS.128 [R201+0x5800], RZ ;  /* 0x005800ffc9001388 */ /* 0x0003e20000000c00 */
[----:B------:R-:W-:Y:S05]  /*12040*/  @P1 BRA `(.L_x_3998) ;  /* 0x0000000c00901947 */ /* 0x000fea0003800000 */
[----:B--23--:R2:W5:Y:S01]  /*12050*/  LDG.E.128 R12, desc[UR6][R22.64+0x100] ;  /* 0x00010006160c7981 */ /* 0x00c562000c1e1d00 */
        /* <DEDUP_REMOVED lines=19> */
[----:B------:R-:W3:Y:S01]  /*12190*/  LDG.E.128 R28, desc[UR6][R28.64] ;  /* 0x000000061c1c7981 */ /* 0x000ee2000c1e1d00 */
[----:B------:R-:W-:Y:S01]  /*121a0*/  LEA.HI.X R19, R5, UR9, R4, 0x1, P1 ;  /* 0x0000000905137c11 */ /* 0x000fe200088f0c04 */
[----:B------:R-:W-:Y:S01]  /*121b0*/  ULDC.64 UR8, c[0x0][0x358] ;  /* 0x0000d60000087ab9 */ /* 0x000fe20000000a00 */
[----:B------:R-:W-:-:S03]  /*121c0*/  @P0 IADD3 R3, -R139, RZ, RZ ;  /* 0x000000ff8b030210 */ /* 0x000fc60007ffe1ff */
[----:B------:R3:W4:Y:S01]  /*121d0*/  LDG.E.128 R4, desc[UR6][R18.64] ;  /* 0x0000000612047981 */ /* 0x000722000c1e1d00 */
        /* <DEDUP_REMOVED lines=8> */
[----:B------:R-:W-:Y:S02]  /*12260*/  HADD2.F32 R2, -RZ, R4.H0_H0 ;  /* 0x20000004ff027230 */ /* 0x000fe40000004100 */
[----:B------:R-:W-:Y:S02]  /*12270*/  HADD2.F32 R5, -RZ, R5.H1_H1 ;  /* 0x30000005ff057230 */ /* 0x000fe40000004100 */
[----:B------:R-:W-:Y:S01]  /*12280*/  @!P0 FADD.FTZ R0, -R0, -RZ ;  /* 0x800000ff00008221 */ /* 0x000fe20000010100 */
[----:B------:R-:W-:-:S02]  /*12290*/  HADD2.F32 R3, -RZ, R6.H0_H0 ;  /* 0x20000006ff037230 */ /* 0x000fc40000004100 */
[----:B------:R-:W-:Y:S01]  /*122a0*/  @!P0 FADD.FTZ R2, -R2, -RZ ;  /* 0x800000ff02028221 */ /* 0x000fe20000010100 */
[----:B------:R-:W-:Y:S02]  /*122b0*/  HADD2.F32 R17, -RZ, R6.H1_H1 ;  /* 0x30000006ff117230 */ /* 0x000fe40000004100 */
[--C-:B------:R-:W-:Y:S02]  /*122c0*/  HADD2.F32 R6, -RZ, R7.reuse.H0_H0 ;  /* 0x20000007ff067230 */ /* 0x100fe40000004100 */
[----:B------:R-:W-:Y:S01]  /*122d0*/  @!P0 FADD.FTZ R5, -R5, -RZ ;  /* 0x800000ff05058221 */ /* 0x000fe20000010100 */
[----:B------:R-:W-:Y:S02]  /*122e0*/  HADD2.F32 R7, -RZ, R7.H1_H1 ;  /* 0x30000007ff077230 */ /* 0x000fe40000004100 */
        /* <DEDUP_REMOVED lines=9> */
[----:B--2---:R-:W-:Y:S02]  /*12380*/  HADD2.F32 R23, -RZ, R28.H1_H1 ;  /* 0x3000001cff177230 */ /* 0x004fe40000004100 */
[----:B------:R-:W-:Y:S01]  /*12390*/  @!P0 FADD.FTZ R4, -R4, -RZ ;  /* 0x800000ff04048221 */ /* 0x000fe20000010100 */
[----:B------:R-:W-:-:S02]  /*123a0*/  HADD2.F32 R5, -RZ, R31.H0_H0 ;  /* 0x2000001fff057230 */ /* 0x000fc40000004100 */
[----:B------:R-:W-:Y:S01]  /*123b0*/  @!P0 FADD.FTZ R6, -R6, -RZ ;  /* 0x800000ff06068221 */ /* 0x000fe20000010100 */
[----:B------:R-:W-:Y:S01]  /*123c0*/  FMUL.FTZ R3, R2, R3 ;  /* 0x0000000302037220 */ /* 0x000fe20000410000 */
[----:B------:R-:W-:Y:S01]  /*123d0*/  FMUL.FTZ R7, R0, R7 ;  /* 0x0000000700077220 */ /* 0x000fe20000410000 */
[----:B-----5:R-:W-:Y:S02]  /*123e0*/  HADD2.F32 R0, -RZ, R13.H0_H0 ;  /* 0x2000000dff007230 */ /* 0x020fe40000004100 */
[----:B------:R-:W-:Y:S01]  /*123f0*/  FMUL.FTZ R23, R23, R4 ;  /* 0x0000000417177220 */ /* 0x000fe20000410000 */
[----:B------:R-:W-:Y:S02]  /*12400*/  HADD2.F32 R2, -RZ, R9.H0_H0 ;  /* 0x20000009ff027230 */ /* 0x000fe40000004100 */
[----:B------:R-:W-:Y:S01]  /*12410*/  FMUL.FTZ R6, R5, R6 ;  /* 0x0000000605067220 */ /* 0x000fe20000410000 */
[----:B------:R-:W-:Y:S02]  /*12420*/  HADD2.F32 R13, -RZ, R13.H1_H1 ;  /* 0x3000000dff0d7230 */ /* 0x000fe40000004100 */
[----:B------:R-:W-:-:S02]  /*12430*/  HADD2.F32 R9, -RZ, R9.H1_H1 ;  /* 0x30000009ff097230 */ /* 0x000fc40000004100 */
[----:B------:R-:W-:Y:S02]  /*12440*/  HADD2.F32 R4, -RZ, R12.H0_H0 ;  /* 0x2000000cff047230 */ /* 0x000fe40000004100 */
        /* <DEDUP_REMOVED lines=26> */
.L_x_4054:
[----:B------:R-:W-:Y:S05]  /*125f0*/  BSYNC B0 ;  /* 0x0000000000007941 */ /* 0x000fea0003800000 */
.L_x_4053:
[----:B-----5:R3:W-:Y:S01]  /*12600*/  STS.128 [R201+0x5800], R12 ;  /* 0x0058000cc9007388 */ /* 0x0207e20000000c00 */
[----:B------:R-:W-:Y:S05]  /*12610*/  BRA `(.L_x_3998) ;  /* 0x00000008001c7947 */ /* 0x000fea0003800000 */
.L_x_3960:
[----:B------:R-:W-:Y:S01]  /*12620*/  IMAD.IADD R3, R199, 0x1, -R64 ;  /* 0x00000001c7037824 */ /* 0x000fe200078e0a40 */
[----:B------:R-:W-:Y:S01]  /*12630*/  BSSY B0, `(.L_x_4055) ;  /* 0x0000024000007945 */ /* 0x000fe20003800000 */
[C---:B------:R-:W-:Y:S02]  /*12640*/  VIADD R20, R152.reuse, 0x10 ;  /* 0x0000001098147836 */ /* 0x040fe40000000000 */
[C---:B------:R-:W-:Y:S01]  /*12650*/  VIADD R24, R152.reuse, 0x20 ;  /* 0x0000002098187836 */ /* 0x040fe20000000000 */
[CC--:B------:R-:W-:Y:S01]  /*12660*/  ISETP.GE.AND P2, PT, R152.reuse, R3.reuse, PT ;  /* 0x000000039800720c */ /* 0x0c0fe20003f46270 */
[----:B------:R-:W-:Y:S01]  /*12670*/  VIADD R16, R152, 0x30 ;  /* 0x0000003098107836 */ /* 0x000fe20000000000 */
[-C--:B------:R-:W-:Y:S02]  /*12680*/  ISETP.GE.AND P6, PT, R20, R3.reuse, PT ;  /* 0x000000031400720c */ /* 0x080fe40003fc6270 */
[-C--:B------:R-:W-:Y:S02]  /*12690*/  ISETP.GE.AND P5, PT, R24, R3.reuse, PT ;  /* 0x000000031800720c */ /* 0x080fe40003fa6270 */
[----:B------:R-:W-:-:S07]  /*126a0*/  ISETP.GE.AND P4, PT, R16, R3, PT ;  /* 0x000000031000720c */ /* 0x000fce0003f86270 */
[----:B------:R-:W-:Y:S06]  /*126b0*/  @P2 BRA `(.L_x_4056) ;  /* 0x00000000006c2947 */ /* 0x000fec0003800000 */
        /* <DEDUP_REMOVED lines=27> */
.L_x_4056:
[----:B------:R-:W-:Y:S05]  /*12870*/  BSYNC B0 ;  /* 0x0000000000007941 */ /* 0x000fea0003800000 */
.L_x_4055:
[----:B------:R-:W-:Y:S04]  /*12880*/  BSSY B0, `(.L_x_4057) ;  /* 0x000001f000007945 */ /* 0x000fe80003800000 */
[----:B------:R-:W-:Y:S05]  /*12890*/  @P6 BRA `(.L_x_4058) ;  /* 0x0000000000746947 */ /* 0x000fea0003800000 */
[----:B------:R-:W-:Y:S01]  /*128a0*/  ULDC UR4, c[0x0][0x2d0] ;  /* 0x0000b40000047ab9 */ /* 0x000fe20000000800 */
[----:B-1-3--:R-:W1:Y:S01]  /*128b0*/  @!P0 LDC.64 R2, c[0x0][0x210] ;  /* 0x00008400ff028b82 */ /* 0x00ae620000000a00 */
[----:B------:R-:W-:Y:S02]  /*128c0*/  ISETP.GE.AND P3, PT, R12, UR4, PT ;  /* 0x000000040c007c0c */ /* 0x000fe4000bf66270 */
[----:B------:R-:W-:-:S05]  /*128d0*/  IADD3 R15, P2, R15, R154, RZ ;  /* 0x0000009a0f0f7210 */ /* 0x000fca0007f5e0ff */
[----:B------:R-:W-:-:S06]  /*128e0*/  IMAD.X R0, R11, 0x1, R157, P2 ;  /* 0x000000010b007824 */ /* 0x000fcc00010e069d */
        /* <DEDUP_REMOVED lines=24> */
.L_x_4058:
[----:B------:R-:W-:Y:S05]  /*12a70*/  BSYNC B0 ;  /* 0x0000000000007941 */ /* 0x000fea0003800000 */
.L_x_4057:
        /* <DEDUP_REMOVED lines=31> */
.L_x_4060:
[----:B------:R-:W-:Y:S05]  /*12c70*/  BSYNC B0 ;  /* 0x0000000000007941 */ /* 0x000fea0003800000 */
.L_x_4059:
        /* <DEDUP_REMOVED lines=33> */
.L_x_3998:
[----:B------:R-:W-:Y:S05]  /*12e90*/  BSYNC B3 ;  /* 0x0000000000037941 */ /* 0x000fea0003800000 */
.L_x_3959:
[----:B-1234-:R-:W-:Y:S01]  /*12ea0*/  LEA R3, R60, 0xffffffc0, 0x6 ;  /* 0xffffffc03c037811 */ /* 0x01efe200078e30ff */
[----:B------:R-:W-:Y:S01]  /*12eb0*/  ULDC.64 UR10, c[0x0][0x218] ;  /* 0x00008600000a7ab9 */ /* 0x000fe20000000a00 */
[----:B------:R-:W-:Y:S01]  /*12ec0*/  BSSY B0, `(.L_x_4061) ;  /* 0x000001d000007945 */ /* 0x000fe20003800000 */
[----:B------:R-:W-:Y:S02]  /*12ed0*/  LEA R204, P0, R142, UR10, 0x1 ;  /* 0x0000000a8ecc7c11 */ /* 0x000fe4000f8008ff */
[----:B------:R-:W-:Y:S01]  /*12ee0*/  IMAD.IADD R9, R134, 0x1, -R3 ;  /* 0x0000000186097824 */ /* 0x000fe200078e0a03 */
        /* <DEDUP_REMOVED lines=25> */
.L_x_4063:
[----:B------:R3:W-:Y:S02]  /*13080*/  STS.128 [R201+0xa000], RZ ;  /* 0x00a000ffc9007388 */ /* 0x0007e40000000c00 */
.L_x_4062:
[----:B------:R-:W-:Y:S05]  /*13090*/  BSYNC B0 ;  /* 0x0000000000007941 */ /* 0x000fea0003800000 */
.L_x_4061:
        /* <DEDUP_REMOVED lines=8> */
[C---:B------:R-:W-:Y:S02]  /*13120*/  @P0 LEA R6, P2, R5.reuse, UR10, 0x1 ;  /* 0x0000000a05060c11 */ /* 0x040fe4000f8408ff */
        /* <DEDUP_REMOVED lines=22> */
.L_x_4066:
[----:B------:R4:W-:Y:S02]  /*13290*/  STS.128 [R201+0xa800], RZ ;  /* 0x00a800ffc9007388 */ /* 0x0009e40000000c00 */
.L_x_4065:
[----:B------:R-:W-:Y:S05]  /*132a0*/  BSYNC B0 ;  /* 0x0000000000007941 */ /* 0x000fea0003800000 */
.L_x_4064:
        /* <DEDUP_REMOVED lines=34> */
.L_x_4069:
[----:B------:R4:W-:Y:S02]  /*134d0*/  STS.128 [R201+0xb000], RZ ;  /* 0x00b000ffc9007388 */ /* 0x0009e40000000c00 */
.L_x_4068:
[----:B------:R-:W-:Y:S05]  /*134e0*/  BSYNC B0 ;  /* 0x0000000000007941 */ /* 0x000fea0003800000 */
.L_x_4067:
[----:B-1----:R-:W1:Y:S01]  /*134f0*/  LDC.64 R6, c[0x0][0x3c8] ;  /* 0x0000f200ff067b82 */ /* 0x002e620000000a00 */
[----:B------:R-:W-:Y:S01]  /*13500*/  ISETP.GE.AND P0, PT, R16, R9, PT ;  /* 0x000000091000720c */ /* 0x000fe20003f06270 */
[----:B------:R-:W-:-:S12]  /*13510*/  BSSY B0, `(.L_x_4070) ;  /* 0x0000021000007945 */ /* 0x000fd80003800000 */
[----:B------:R-:W-:Y:S05]  /*13520*/  @P0 BRA `(.L_x_4071) ;  /* 0x00000000007c0947 */ /* 0x000fea0003800000 */
[----:B----4-:R-:W4:Y:S01]  /*13530*/  LDC.64 R4, c[0x0][0x248] ;  /* 0x00009200ff047b82 */ /* 0x010f220000000a00 */
[C---:B------:R-:W-:Y:S01]  /*13540*/  LOP3.LUT R0, R2.reuse, 0x1, RZ, 0xc0, !PT ;  /* 0x0000000102007812 */ /* 0x040fe200078ec0ff */
[----:B------:R-:W-:Y:S01]  /*13550*/  IMAD.MOV.U32 R144, RZ, RZ, R142 ;  /* 0x000000ffff907224 */ /* 0x000fe200078e008e */
[----:B------:R-:W-:Y:S02]  /*13560*/  LOP3.LUT P2, RZ, R2, 0x2, RZ, 0xc0, !PT ;  /* 0x0000000202ff7812 */ /* 0x000fe4000784c0ff */
        /* <DEDUP_REMOVED lines=27> */
.L_x_4071:
[----:B------:R-:W-:Y:S05]  /*13720*/  BSYNC B0 ;  /* 0x0000000000007941 */ /* 0x000fea0003800000 */
.L_x_4070:
[----:B------:R-:W-:Y:S01]  /*13730*/  ULDC.64 UR8, c[0x0][0x3d0] ;  /* 0x0000f40000087ab9 */ /* 0x000fe20000000a00 */
[----:B------:R-:W0:Y:S01]  /*13740*/  LDGDEPBAR ;  /* 0x00000000000079af */ /* 0x000e220000000000 */
[----:B------:R-:W-:Y:S01]  /*13750*/  IMAD R0, R91, UR8, RZ ;  /* 0x000000085b007c24 */ /* 0x000fe2000f8e02ff */
[----:B------:R-:W-:Y:S01]  /*13760*/  ULDC UR4, c[0x0][0x2e8] ;  /* 0x0000ba0000047ab9 */ /* 0x000fe20000000800 */
[----:B------:R-:W-:-:S04]  /*13770*/  IMAD.WIDE.U32 R150, R93, UR8, R150 ;  /* 0x000000085d967c25 */ /* 0x000fc8000f8e0096 */
[----:B------:R-:W-:Y:S01]  /*13780*/  IMAD R0, R93, UR9, R0 ;  /* 0x000000095d007c24 */ /* 0x000fe2000f8e0200 */
[----:B-1----:R-:W-:Y:S01]  /*13790*/  LEA R6, P0, R150, R6, 0x2 ;  /* 0x0000000696067211 */ /* 0x002fe200078010ff */
[----:B------:R-:W-:Y:S02]  /*137a0*/  ULDC.64 UR8, c[0x0][0x220] ;  /* 0x0000880000087ab9 */ /* 0x000fe40000000a00 */
[----:B------:R-:W-:-:S05]  /*137b0*/  IMAD.IADD R0, R151, 0x1, R0 ;  /* 0x0000000197007824 */ /* 0x000fca00078e0200 */
[----:B------:R-:W-:-:S05]  /*137c0*/  LEA.HI.X R7, R150, R7, R0, 0x2, P0 ;  /* 0x0000000796077211 */ /* 0x000fca00000f1400 */
[----:B----4-:R-:W4:Y:S01]  /*137d0*/  LDG.E R5, desc[UR6][R6.64] ;  /* 0x0000000606057981 */ /* 0x010f22000c1e1900 */
[----:B------:R-:W-:Y:S01]  /*137e0*/  ISETP.GE.AND P1, PT, R152, R9, PT ;  /* 0x000000099800720c */ /* 0x000fe20003f26270 */
[----:B------:R-:W4:Y:S01]  /*137f0*/  MUFU.RCP R0, UR4 ;  /* 0x0000000400007d08 */ /* 0x000f220008001000 */
[----:B------:R-:W-:-:S04]  /*13800*/  DEPBAR.LE SB0, 0x0 ;  /* 0x000080000000791a */ /* 0x000fc80000000000 */
[----:B------:R-:W-:Y:S01]  /*13810*/  BAR.SYNC.DEFER_BLOCKING 0x0 ;  /* 0x0000000000007b1d */ /* 0x000fe20000010000 */
[----:B------:R-:W-:-:S04]  /*13820*/  LEA R160, P0, R146, UR8, 0x1 ;  /* 0x0000000892a07c11 */ /* 0x000fc8000f8008ff */
[----:B------:R-:W-:Y:S01]  /*13830*/  LEA.HI.X R161, R146, UR9, R149, 0x1, P0 ;  /* 0x0000000992a17c11 */ /* 0x000fe200080f0c95 */
[----:B------:R-:W-:Y:S01]  /*13840*/  BSSY B0, `(.L_x_4072) ;  /* 0x000001d000007945 */ /* 0x000fe20003800000 */
[----:B------:R1:W-:Y:S04]  /*13850*/  @P1 STS.128 [R201+0xc000], RZ ;  /* 0x00c000ffc9001388 */ /* 0x0003e80000000c00 */
[----:B------:R1:W-:Y:S04]  /*13860*/  @P1 STS.128 [R201+0xe000], RZ ;  /* 0x00e000ffc9001388 */ /* 0x0003e80000000c00 */
[----:B------:R1:W-:Y:S01]  /*13870*/  @P1 STS.128 [R201+0x10000], RZ ;  /* 0x010000ffc9001388 */ /* 0x0003e20000000c00 */
[----:B----4-:R-:W-:-:S05]  /*13880*/  FMUL.FTZ R0, R5, R0 ;  /* 0x0000000005007220 */ /* 0x010fca0000410000 */
[----:B------:R-:W-:Y:S01]  /*13890*/  R2UR UR4, R0 ;  /* 0x00000000000472ca */ /* 0x000fe200000e0000 */
[----:B-1----:R-:W-:-:S14]  /*138a0*/  @P1 BRA `(.L_x_4073) ;  /* 0x0000000000581947 */ /* 0x002fdc0003800000 */
        /* <DEDUP_REMOVED lines=21> */
.L_x_4074:
[----:B------:R4:W-:Y:S02]  /*13a00*/  STS.128 [R201+0x10000], RZ ;  /* 0x010000ffc9007388 */ /* 0x0009e40000000c00 */
.L_x_4073:
[----:B------:R-:W-:Y:S05]  /*13a10*/  BSYNC B0 ;  /* 0x0000000000007941 */ /* 0x000fea0003800000 */
.L_x_4072:
[----:B------:R-:W-:Y:S01]  /*13a20*/  ISETP.GE.AND P0, PT, R20, R9, PT ;  /* 0x000000091400720c */ /* 0x000fe20003f06270 */
[----:B------:R-:W-:-:S12]  /*13a30*/  BSSY B0, `(.L_x_4075) ;  /* 0x0000025000007945 */ /* 0x000fd80003800000 */
[----:B------:R1:W-:Y:S04]  /*13a40*/  @P0 STS.128 [R201+0xc800], RZ ;  /* 0x00c800ffc9000388 */ /* 0x0003e80000000c00 */
[----:B------:R1:W-:Y:S04]  /*13a50*/  @P0 STS.128 [R201+0xe800], RZ ;  /* 0x00e800ffc9000388 */ /* 0x0003e80000000c00 */
[----:B------:R1:W-:Y:S01]  /*13a60*/  @P0 STS.128 [R201+0x10800], RZ ;  /* 0x010800ffc9000388 */ /* 0x0003e20000000c00 */
[----:B------:R-:W-:Y:S05]  /*13a70*/  @P0 BRA `(.L_x_4076) ;  /* 0x0000000000800947 */ /* 0x000fea0003800000 */
[C---:B------:R-:W-:Y:S01]  /*13a80*/  LOP3.LUT R0, R2.reuse, 0x1, RZ, 0xc0, !PT ;  /* 0x0000000102007812 */ /* 0x040fe200078ec0ff */
[----:B-1----:R-:W-:Y:S01]  /*13a90*/  IMAD.U32 R5, RZ, RZ, UR20 ;  /* 0x00000014ff057e24 */ /* 0x002fe2000f8e00ff */
[----:B------:R-:W-:Y:S01]  /*13aa0*/  LOP3.LUT P0, RZ, R2, 0x2, RZ, 0xc0, !PT ;  /* 0x0000000202ff7812 */ /* 0x000fe2000780c0ff */
[----:B------:R-:W-:Y:S01]  /*13ab0*/  IMAD.U32 R4, RZ, RZ, UR20 ;  /* 0x00000014ff047e24 */ /* 0x000fe2000f8e00ff */
[----:B------:R-:W-:Y:S01]  /*13ac0*/  ISETP.NE.U32.AND P1, PT, R0, 0x1, PT ;  /* 0x000000010000780c */ /* 0x000fe20003f25070 */
[----:B------:R-:W-:Y:S01]  /*13ad0*/  IMAD.U32 R0, RZ, RZ, UR19 ;  /* 0x00000013ff007e24 */ /* 0x000fe2000f8e00ff */
[----:B------:R-:W-:-:S04]  /*13ae0*/  IADD3 R7, P2, R146, UR20, RZ ;  /* 0x0000001492077c10 */ /* 0x000fc8000ff5e0ff */
[----:B------:R-:W-:-:S05]  /*13af0*/  IADD3.X R6, R149, UR19, RZ, P2, !PT ;  /* 0x0000001395067c10 */ /* 0x000fca00097fe4ff */
        /* <DEDUP_REMOVED lines=23> */
.L_x_4077:
[----:B------:R1:W-:Y:S02]  /*13c70*/  STS.128 [R201+0x10800], RZ ;  /* 0x010800ffc9007388 */ /* 0x0003e40000000c00 */
.L_x_4076:
[----:B------:R-:W-:Y:S05]  /*13c80*/  BSYNC B0 ;  /* 0x0000000000007941 */ /* 0x000fea0003800000 */
.L_x_4075:
        /* <DEDUP_REMOVED lines=37> */
.L_x_4080:
[----:B------:R1:W-:Y:S02]  /*13ee0*/  STS.128 [R201+0x11000], RZ ;  /* 0x011000ffc9007388 */ /* 0x0003e40000000c00 */
.L_x_4079:
[----:B------:R-:W-:Y:S05]  /*13ef0*/  BSYNC B0 ;  /* 0x0000000000007941 */ /* 0x000fea0003800000 */
.L_x_4078:
[----:B------:R-:W-:Y:S01]  /*13f00*/  ISETP.GE.AND P0, PT, R16, R9, PT ;  /* 0x000000091000720c */ /* 0x000fe20003f06270 */
[----:B------:R-:W-:Y:S01]  /*13f10*/  IMAD.SHL.U32 R0, R63, 0x40, RZ ;  /* 0x000000403f007824 */ /* 0x000fe200078e00ff */
[----:B------:R-:W-:Y:S01]  /*13f20*/  BSSY B0, `(.L_x_4081) ;  /* 0x000002d000007945 */ /* 0x000fe20003800000 */
[----:B------:R-:W-:Y:S02]  /*13f30*/  IMAD.SHL.U32 R152, R152, 0x8, RZ ;  /* 0x0000000898987824 */ /* 0x000fe400078e00ff */
[----:B------:R-:W-:Y:S01]  /*13f40*/  IMAD R196, R62, 0x400, R47 ;  /* 0x000004003ec47824 */ /* 0x000fe200078e022f */
[----:B-1----:R-:W-:-:S04]  /*13f50*/  LOP3.LUT R5, R0, 0x1c0, RZ, 0xc0, !PT ;  /* 0x000001c000057812 */ /* 0x002fc800078ec0ff */
[----:B------:R-:W-:Y:S02]  /*13f60*/  LOP3.LUT R0, R5, 0x8, R152, 0xf8, !PT ;  /* 0x0000000805007812 */ /* 0x000fe400078ef898 */
[----:B------:R-:W-:Y:S01]  /*13f70*/  SHF.R.U32.HI R5, RZ, 0x3, R5 ;  /* 0x00000003ff057819 */ /* 0x000fe20000011605 */
[----:B------:R1:W-:Y:S01]  /*13f80*/  @P0 STS.128 [R201+0xd800], RZ ;  /* 0x00d800ffc9000388 */ /* 0x0003e20000000c00 */
[----:B------:R-:W-:Y:S02]  /*13f90*/  LEA R196, R196, UR5, 0x1 ;  /* 0x00000005c4c47c11 */ /* 0x000fe4000f8e08ff */
[----:B------:R-:W-:Y:S01]  /*13fa0*/  LOP3.LUT R0, R0, R5, RZ, 0x3c, !PT ;  /* 0x0000000500007212 */ /* 0x000fe200078e3cff */
[----:B------:R1:W-:Y:S04]  /*13fb0*/  @P0 STS.128 [R201+0xf800], RZ ;  /* 0x00f800ffc9000388 */ /* 0x0003e80000000c00 */
[----:B------:R1:W-:Y:S01]  /*13fc0*/  @P0 STS.128 [R201+0x11800], RZ ;  /* 0x011800ffc9000388 */ /* 0x0003e20000000c00 */
[----:B------:R-:W-:-:S05]  /*13fd0*/  IMAD R195, R65, 0x200, R0 ;  /* 0x0000020041c37824 */ /* 0x000fca00078e0200 */
[----:B------:R-:W-:Y:S01]  /*13fe0*/  LEA R195, R195, UR5, 0x1 ;  /* 0x00000005c3c37c11 */ /* 0x000fe2000f8e08ff */
[----:B------:R-:W-:Y:S06]  /*13ff0*/  @P0 BRA `(.L_x_4082) ;  /* 0x00000000007c0947 */ /* 0x000fec0003800000 */
[----:B------:R-:W5:Y:S01]  /*14000*/  LDC.64 R4, c[0x0][0x250] ;  /* 0x00009400ff047b82 */ /* 0x000f620000000a00 */
[C---:B------:R-:W-:Y:S01]  /*14010*/  LOP3.LUT R0, R2.reuse, 0x1, RZ, 0xc0, !PT ;  /* 0x0000000102007812 */ /* 0x040fe200078ec0ff */
[----:B------:R-:W-:Y:S01]  /*14020*/  IMAD.MOV.U32 R148, RZ, RZ, R146 ;  /* 0x000000ffff947224 */ /* 0x000fe200078e0092 */
[----:B------:R-:W-:Y:S02]  /*14030*/  LOP3.LUT P2, RZ, R2, 0x2, RZ, 0xc0, !PT ;  /* 0x0000000202ff7812 */ /* 0x000fe4000784c0ff */
[----:B------:R-:W-:Y:S02]  /*14040*/  ISETP.NE.U32.AND P3, PT, R0, 0x1, PT ;  /* 0x000000010000780c */ /* 0x000fe40003f65070 */
[----:B------:R-:W-:Y:S01]  /*14050*/  LOP3.LUT P1, RZ, R2, 0x4, RZ, 0xc0, !PT ;  /* 0x0000000402ff7812 */ /* 0x000fe2000782c0ff */
[----:B-----5:R-:W-:-:S04]  /*14060*/  IMAD.WIDE.U32 R148, R4, 0x30, R148 ;  /* 0x0000003004947825 */ /* 0x020fc800078e0094 */
        /* <DEDUP_REMOVED lines=24> */
.L_x_4082:
[----:B------:R-:W-:Y:S05]  /*141f0*/  BSYNC B0 ;  /* 0x0000000000007941 */ /* 0x000fea0003800000 */
.L_x_4081:
[----:B------:R-:W-:Y:S01]  /*14200*/  LDSM.16.M88.4 R72, [R196] ;  /* 0x00000000c448783b */ /* 0x000fe20000000200 */
[----:B------:R-:W-:Y:S01]  /*14210*/  R2P PR, R63, 0x6 ;  /* 0x000000063f007804 */ /* 0x000fe20000000000 */
[C---:B------:R-:W-:Y:S01]  /*14220*/  VIADD R0, R195.reuse, 0x6000 ;  /* 0x00006000c3007836 */ /* 0x040fe20000000000 */
[----:B------:R-:W-:Y:S01]  /*14230*/  ISETP.GE.AND P3, PT, R60, 0x2, PT ;  /* 0x000000023c00780c */ /* 0x000fe20003f66270 */
[----:B------:R-:W5:Y:S01]  /*14240*/  LDSM.16.M88.4 R12, [R195+0x6000] ;  /* 0x00600000c30c783b */ /* 0x000f620000000200 */
[----:B------:R-:W-:Y:S02]  /*14250*/  VIADD R194, R195, 0x6020 ;  /* 0x00006020c3c27836 */ /* 0x000fe40000000000 */
[--C-:B------:R-:W-:Y:S01]  /*14260*/  IMAD R65, R45, 0x2, R196.reuse ;  /* 0x000000022d417824 */ /* 0x100fe200078e02c4 */
[----:B-1----:R-:W1:Y:S01]  /*14270*/  LDSM.16.M88.4 R4, [R195+0x6800] ;  /* 0x00680000c304783b */ /* 0x002e620000000200 */
        /* <DEDUP_REMOVED lines=8> */
[----:B------:R-:W-:Y:S01]  /*14300*/  VIADD R187, R194, 0x1000 ;  /* 0x00001000c2bb7836 */ /* 0x000fe20000000000 */
[----:B------:R-:W-:Y:S01]  /*14310*/  SEL R0, R0, 0xffffffc0, !P2 ;  /* 0xffffffc000007807 */ /* 0x000fe20005000000 */
[C---:B------:R-:W-:Y:S01]  /*14320*/  VIADD R186, R194.reuse, 0x1800 ;  /* 0x00001800c2ba7836 */ /* 0x040fe20000000000 */
[----:B------:R-:W4:Y:S01]  /*14330*/  LDSM.16.M88.4 R20, [R194] ;  /* 0x00000000c214783b */ /* 0x000f220000000200 */
[----:B------:R-:W-:Y:S02]  /*14340*/  VIADD R184, R194, 0x2000 ;  /* 0x00002000c2b87836 */ /* 0x000fe40000000000 */
[----:B------:R-:W-:Y:S01]  /*14350*/  IMAD.IADD R192, R195, 0x1, R0 ;  /* 0x00000001c3c07824 */ /* 0x000fe200078e0200 */
[----:B------:R-:W4:Y:S01]  /*14360*/  LDSM.16.M88.4 R56, [R194+0x800] ;  /* 0x00080000c238783b */ /* 0x000f220000000200 */
[----:B------:R-:W-:Y:S01]  /*14370*/  IMAD.IADD R185, R0, 0x1, R194 ;  /* 0x0000000100b97824 */ /* 0x000fe200078e02c2 */
[----:B------:R-:W-:Y:S01]  /*14380*/  SHF.R.S32.HI R0, RZ, 0x1f, R61 ;  /* 0x0000001fff007819 */ /* 0x000fe2000001143d */
[C---:B------:R-:W-:Y:S01]  /*14390*/  VIADD R183, R194.reuse, 0x2800 ;  /* 0x00002800c2b77836 */ /* 0x040fe20000000000 */
[----:B------:R-:W4:Y:S01]  /*143a0*/  LDSM.16.M88.4 R52, [R194+0x1000] ;  /* 0x00100000c234783b */ /* 0x000f220000000200 */
[----:B------:R-:W-:Y:S01]  /*143b0*/  VIADD R182, R194, 0x3000 ;  /* 0x00003000c2b67836 */ /* 0x000fe20000000000 */
[----:B------:R-:W-:Y:S01]  /*143c0*/  LEA.HI R0, R0, R61, RZ, 0x5 ;  /* 0x0000003d00007211 */ /* 0x000fe200078f28ff */
[C---:B------:R-:W-:Y:S01]  /*143d0*/  VIADD R181, R194.reuse, 0x3800 ;  /* 0x00003800c2b57836 */ /* 0x040fe20000000000 */
[----:B------:R-:W4:Y:S01]  /*143e0*/  LDSM.16.M88.4 R48, [R194+0x1800] ;  /* 0x00180000c230783b */ /* 0x000f220000000200 */
[----:B------:R-:W-:Y:S01]  /*143f0*/  VIADD R180, R194, 0x4000 ;  /* 0x00004000c2b47836 */ /* 0x000fe20000000000 */
[----:B------:R-:W-:Y:S01]  /*14400*/  LOP3.LUT R0, R0, 0xffffffe0, RZ, 0xc0, !PT ;  /* 0xffffffe000007812 */ /* 0x000fe200078ec0ff */
[C---:B------:R-:W-:Y:S01]  /*14410*/  VIADD R179, R194.reuse, 0x4800 ;  /* 0x00004800c2b37836 */ /* 0x040fe20000000000 */
[----:B------:R-:W-:Y:S01]  /*14420*/  LDSM.16.M88.4 R36, [R63] ;  /* 0x000000003f24783b */ /* 0x000fe20000000200 */
[----:B------:R-:W-:-:S02]  /*14430*/  VIADD R178, R194, 0x5000 ;  /* 0x00005000c2b27836 */ /* 0x000fc40000000000 */
[----:B------:R-:W-:Y:S01]  /*14440*/  IMAD.IADD R0, R61, 0x1, -R0 ;  /* 0x000000013d007824 */ /* 0x000fe200078e0a00 */
[----:B-----5:R-:W-:Y:S01]  /*14450*/  HMMA.16816.F32 R16, R72, R12, RZ ;  /* 0x0000000c4810723c */ /* 0x020fe200000018ff */
[----:B------:R-:W5:Y:S01]  /*14460*/  LDSM.16.M88.4 R32, [R192+0x6000] ;  /* 0x00600000c020783b */ /* 0x000f620000000200 */
[----:B------:R-:W-:-:S03]  /*14470*/  VIADD R177, R194, 0x5800 ;  /* 0x00005800c2b17836 */ /* 0x000fc60000000000 */
[----:B------:R-:W5:Y:S01]  /*14480*/  LDSM.16.M88.4 R28, [R192+0x6800] ;  /* 0x00680000c01c783b */ /* 0x000f620000000200 */
[C---:B------:R-:W-:Y:S03]  /*14490*/  HMMA.16816.F32 R12, R72.reuse, R14, RZ ;  /* 0x0000000e480c723c */ /* 0x040fe600000018ff */
[----:B------:R-:W-:Y:S03]  /*144a0*/  LDSM.16.M88.4 R68, [R44] ;  /* 0x000000002c44783b */ /* 0x000fe60000000200 */
[C---:B-1----:R-:W-:Y:S01]  /*144b0*/  HMMA.16816.F32 R8, R72.reuse, R4, RZ ;  /* 0x000000044808723c */ /* 0x042fe200000018ff */
[----:B------:R-:W0:Y:S05]  /*144c0*/  LDGDEPBAR ;  /* 0x00000000000079af */ /* 0x000e2a0000000000 */
[C---:B--2---:R-:W-:Y:S06]  /*144d0*/  HMMA.16816.F32 R84, R72.reuse, R80, RZ ;  /* 0x000000504854723c */ /* 0x044fec00000018ff */
[C---:B------:R-:W-:Y:S06]  /*144e0*/  HMMA.16816.F32 R4, R72.reuse, R6, RZ ;  /* 0x000000064804723c */ /* 0x040fec00000018ff */
[C---:B------:R-:W-:Y:S06]  /*144f0*/  HMMA.16816.F32 R80, R72.reuse, R82, RZ ;  /* 0x000000524850723c */ /* 0x040fec00000018ff */
[C---:B---3--:R-:W-:Y:S06]  /*14500*/  HMMA.16816.F32 R76, R72.reuse, R24, RZ ;  /* 0x00000018484c723c */ /* 0x048fec00000018ff */
[----:B------:R-:W-:Y:S01]  /*14510*/  HMMA.16816.F32 R72, R72, R26, RZ ;  /* 0x0000001a4848723c */ /* 0x000fe200000018ff */
[----:B------:R-:W1:Y:S05]  /*14520*/  LDSM.16.M88.4 R24, [R192+0x7000] ;  /* 0x00700000c018783b */ /* 0x000e6a0000000200 */
[C---:B----4-:R-:W-:Y:S06]  /*14530*/  HMMA.16816.F32 R16, R40.reuse, R20, R16 ;  /* 0x000000142810723c */ /* 0x050fec0000001810 */
[C---:B------:R-:W-:Y:S01]  /*14540*/  HMMA.16816.F32 R12, R40.reuse, R22, R12 ;  /* 0x00000016280c723c */ /* 0x040fe2000000180c */
[----:B------:R-:W2:Y:S05]  /*14550*/  LDSM.16.M88.4 R20, [R192+0x7800] ;  /* 0x00780000c014783b */ /* 0x000eaa0000000200 */
        /* <DEDUP_REMOVED lines=8> */
[----:B------:R-:W4:Y:S04]  /*145e0*/  LDSM.16.M88.4 R48, [R185+0x1000] ;  /* 0x00100000b930783b */ /* 0x000f280000000200 */
[----:B------:R-:W4:Y:S01]  /*145f0*/  LDSM.16.M88.4 R40, [R185+0x1800] ;  /* 0x00180000b928783b */ /* 0x000f220000000200 */
[C---:B-----5:R-:W-:Y:S06]  /*14600*/  HMMA.16816.F32 R16, R36.reuse, R32, R16 ;  /* 0x000000202410723c */ /* 0x060fec0000001810 */
        /* <DEDUP_REMOVED lines=15> */
[C---:B----4-:R-:W-:Y:S06]  /*14700*/  HMMA.16816.F32 R8, R68.reuse, R52, R8 ;  /* 0x000000344408723c */ /* 0x050fec0000001808 */
        /* <DEDUP_REMOVED lines=8> */
[----:B------:R-:W-:Y:S01]  /*14790*/  LDSM.16.M88.4 R68, [R185+0x2800] ;  /* 0x00280000b944783b */ /* 0x000fe20000000200 */
[C---:B-1----:R-:W-:Y:S06]  /*147a0*/  HMMA.16816.F32 R16, R28.reuse, R24, R16 ;  /* 0x000000181c10723c */ /* 0x042fec0000001810 */
[C---:B------:R-:W-:Y:S01]  /*147b0*/  HMMA.16816.F32 R12, R28.reuse, R26, R12 ;  /* 0x0000001a1c0c723c */ /* 0x040fe2000000180c */
[----:B------:R-:W1:Y:S05]  /*147c0*/  LDSM.16.M88.4 R24, [R194+0x2800] ;  /* 0x00280000c218783b */ /* 0x000e6a0000000200 */
[C---:B------:R-:W-:Y:S06]  /*147d0*/  HMMA.16816.F32 R8, R28.reuse, R32, R8 ;  /* 0x000000201c08723c */ /* 0x040fec0000001808 */
[C---:B------:R-:W-:Y:S01]  /*147e0*/  HMMA.16816.F32 R4, R28.reuse, R34, R4 ;  /* 0x000000221c04723c */ /* 0x040fe20000001804 */
[----:B------:R-:W4:Y:S05]  /*147f0*/  LDSM.16.M88.4 R32, [R194+0x3800] ;  /* 0x00380000c220783b */ /* 0x000f2a0000000200 */
[C---:B--2---:R-:W-:Y:S06]  /*14800*/  HMMA.16816.F32 R84, R28.reuse, R20, R84 ;  /* 0x000000141c54723c */ /* 0x044fec0000001854 */
[C---:B------:R-:W-:Y:S01]  /*14810*/  HMMA.16816.F32 R80, R28.reuse, R22, R80 ;  /* 0x000000161c50723c */ /* 0x040fe20000001850 */
[----:B------:R-:W2:Y:S05]  /*14820*/  LDSM.16.M88.4 R20, [R192+0x8000] ;  /* 0x00800000c014783b */ /* 0x000eaa0000000200 */
[C---:B-----5:R-:W-:Y:S06]  /*14830*/  HMMA.16816.F32 R76, R28.reuse, R36, R76 ;  /* 0x000000241c4c723c */ /* 0x060fec000000184c */
[----:B------:R-:W-:Y:S01]  /*14840*/  HMMA.16816.F32 R72, R28, R38, R72 ;  /* 0x000000261c48723c */ /* 0x000fe20000001848 */
[----:B------:R-:W5:Y:S04]  /*14850*/  LDSM.16.M88.4 R28, [R192+0x8800] ;  /* 0x00880000c01c783b */ /* 0x000f680000000200 */
[----:B------:R-:W5:Y:S01]  /*14860*/  LDSM.16.M88.4 R36, [R192+0x9000] ;  /* 0x00900000c024783b */ /* 0x000f620000000200 */
[C---:B---3--:R-:W-:Y:S06]  /*14870*/  HMMA.16816.F32 R16, R48.reuse, R40, R16 ;  /* 0x000000283010723c */ /* 0x048fec0000001810 */
[C---:B------:R-:W-:Y:S01]  /*14880*/  HMMA.16816.F32 R12, R48.reuse, R42, R12 ;  /* 0x0000002a300c723c */ /* 0x040fe2000000180c */
[----:B------:R-:W-:Y:S05]  /*14890*/  LDSM.16.M88.4 R40, [R185+0x2000] ;  /* 0x00200000b928783b */ /* 0x000fea0000000200 */
[C---:B-1----:R-:W-:Y:S06]  /*148a0*/  HMMA.16816.F32 R8, R48.reuse, R24, R8 ;  /* 0x000000183008723c */ /* 0x042fec0000001808 */
[C---:B------:R-:W-:Y:S01]  /*148b0*/  HMMA.16816.F32 R4, R48.reuse, R26, R4 ;  /* 0x0000001a3004723c */ /* 0x040fe20000001804 */
[----:B------:R-:W1:Y:S05]  /*148c0*/  LDSM.16.M88.4 R24, [R192+0x9800] ;  /* 0x00980000c018783b */ /* 0x000e6a0000000200 */
[C---:B------:R-:W-:Y:S06]  /*148d0*/  HMMA.16816.F32 R84, R48.reuse, R52, R84 ;  /* 0x000000343054723c */ /* 0x040fec0000001854 */
[C---:B------:R-:W-:Y:S01]  /*148e0*/  HMMA.16816.F32 R80, R48.reuse, R54, R80 ;  /* 0x000000363050723c */ /* 0x040fe20000001850 */
[----:B------:R-:W3:Y:S05]  /*148f0*/  LDSM.16.M88.4 R52, [R44+0x2000] ;  /* 0x002000002c34783b */ /* 0x000eea0000000200 */
[C---:B----4-:R-:W-:Y:S06]  /*14900*/  HMMA.16816.F32 R76, R48.reuse, R32, R76 ;  /* 0x00000020304c723c */ /* 0x050fec000000184c */
[----:B------:R-:W-:Y:S01]  /*14910*/  HMMA.16816.F32 R72, R48, R34, R72 ;  /* 0x000000223048723c */ /* 0x000fe20000001848 */
[----:B------:R-:W4:Y:S04]  /*14920*/  LDSM.16.M88.4 R32, [R185+0x3000] ;  /* 0x00300000b920783b */ /* 0x000f280000000200 */
[----:B------:R-:W-:Y:S01]  /*14930*/  LDSM.16.M88.4 R48, [R196+0x4000] ;  /* 0x00400000c430783b */ /* 0x000fe20000000200 */
[C---:B--2---:R-:W-:Y:S06]  /*14940*/  HMMA.16816.F32 R16, R56.reuse, R20, R16 ;  /* 0x000000143810723c */ /* 0x044fec0000001810 */
[C---:B------:R-:W-:Y:S01]  /*14950*/  HMMA.16816.F32 R12, R56.reuse, R22, R12 ;  /* 0x00000016380c723c */ /* 0x040fe2000000180c */
[----:B------:R-:W2:Y:S05]  /*14960*/  LDSM.16.M88.4 R20, [R185+0x3800] ;  /* 0x00380000b914783b */ /* 0x000eaa0000000200 */
[C---:B-----5:R-:W-:Y:S06]  /*14970*/  HMMA.16816.F32 R8, R56.reuse, R28, R8 ;  /* 0x0000001c3808723c */ /* 0x060fec0000001808 */
[C---:B------:R-:W-:Y:S01]  /*14980*/  HMMA.16816.F32 R4, R56.reuse, R30, R4 ;  /* 0x0000001e3804723c */ /* 0x040fe20000001804 */
[----:B------:R-:W5:Y:S05]  /*14990*/  LDSM.16.M88.4 R28, [R195+0xa000] ;  /* 0x00a00000c31c783b */ /* 0x000f6a0000000200 */
[C---:B------:R-:W-:Y:S06]  /*149a0*/  HMMA.16816.F32 R84, R56.reuse, R36, R84 ;  /* 0x000000243854723c */ /* 0x040fec0000001854 */
[C---:B------:R-:W-:Y:S01]  /*149b0*/  HMMA.16816.F32 R80, R56.reuse, R38, R80 ;  /* 0x000000263850723c */ /* 0x040fe20000001850 */
[----:B------:R-:W-:Y:S05]  /*149c0*/  LDSM.16.M88.4 R36, [R195+0xb000] ;  /* 0x00b00000c324783b */ /* 0x000fea0000000200 */
[C---:B-1----:R-:W-:Y:S06]  /*149d0*/  HMMA.16816.F32 R76, R56.reuse, R24, R76 ;  /* 0x00000018384c723c */ /* 0x042fec000000184c */
[----:B------:R-:W-:Y:S01]  /*149e0*/  HMMA.16816.F32 R72, R56, R26, R72 ;  /* 0x0000001a3848723c */ /* 0x000fe20000001848 */
[----:B------:R-:W1:Y:S04]  /*149f0*/  LDSM.16.M88.4 R24, [R195+0xa800] ;  /* 0x00a80000c318783b */ /* 0x000e680000000200 */
[----:B------:R-:W-:Y:S01]  /*14a00*/  LDSM.16.M88.4 R56, [R65+0x4000] ;  /* 0x004000004138783b */ /* 0x000fe20000000200 */
[C---:B---3--:R-:W-:Y:S06]  /*14a10*/  HMMA.16816.F32 R16, R52.reuse, R40, R16 ;  /* 0x000000283410723c */ /* 0x048fec0000001810 */
        /* <DEDUP_REMOVED lines=11> */
[----:B------:R-:W-:Y:S01]  /*14ad0*/  LDSM.16.M88.4 R52, [R63+0x4000] ;  /* 0x004000003f34783b */ /* 0x000fe20000000200 */
[C---:B-----5:R-:W-:Y:S06]  /*14ae0*/  HMMA.16816.F32 R16, R48.reuse, R28, R16 ;  /* 0x0000001c3010723c */ /* 0x060fec0000001810 */
[C---:B------:R-:W-:Y:S01]  /*14af0*/  HMMA.16816.F32 R12, R48.reuse, R30, R12 ;  /* 0x0000001e300c723c */ /* 0x040fe2000000180c */
[----:B------:R-:W-:Y:S05]  /*14b00*/  LDSM.16.M88.4 R28, [R194+0x5000] ;  /* 0x00500000c21c783b */ /* 0x000fea0000000200 */
[C---:B-1----:R-:W-:Y:S06]  /*14b10*/  HMMA.16816.F32 R8, R48.reuse, R24, R8 ;  /* 0x000000183008723c */ /* 0x042fec0000001808 */
[----:B------:R-:W-:Y:S01]  /*14b20*/  HMMA.16816.F32 R4, R48, R26, R4 ;  /* 0x0000001a3004723c */ /* 0x000fe20000001804 */
[----:B------:R-:W1:Y:S05]  /*14b30*/  LDSM.16.M88.4 R24, [R194+0x5800] ;  /* 0x00580000c218783b */ /* 0x000e6a0000000200 */
[C---:B---3--:R-:W-:Y:S06]  /*14b40*/  HMMA.16816.F32 R16, R56.reuse, R32, R16 ;  /* 0x000000203810723c */ /* 0x048fec0000001810 */
[----:B------:R-:W-:Y:S01]  /*14b50*/  HMMA.16816.F32 R12, R56, R34, R12 ;  /* 0x00000022380c723c */ /* 0x000fe2000000180c */
[----:B------:R-:W3:Y:S05]  /*14b60*/  LDSM.16.M88.4 R32, [R192+0xa800] ;  /* 0x00a80000c020783b */ /* 0x000eea0000000200 */
[C---:B------:R-:W-:Y:S06]  /*14b70*/  HMMA.16816.F32 R76, R48.reuse, R40, R76 ;  /* 0x00000028304c723c */ /* 0x040fec000000184c */
[C---:B------:R-:W-:Y:S06]  /*14b80*/  HMMA.16816.F32 R84, R48.reuse, R36, R84 ;  /* 0x000000243054723c */ /* 0x040fec0000001854 */
[----:B------:R-:W-:Y:S01]  /*14b90*/  HMMA.16816.F32 R80, R48, R38, R80 ;  /* 0x000000263050723c */ /* 0x000fe20000001850 */
[----:B------:R-:W4:Y:S05]  /*14ba0*/  LDSM.16.M88.4 R36, [R192+0xa000] ;  /* 0x00a00000c024783b */ /* 0x000f2a0000000200 */
[----:B--2---:R-:W-:Y:S06]  /*14bb0*/  HMMA.16816.F32 R8, R56, R20, R8 ;  /* 0x000000143808723c */ /* 0x004fec0000001808 */
[----:B------:R-:W-:Y:S01]  /*14bc0*/  HMMA.16816.F32 R72, R48, R42, R72 ;  /* 0x0000002a3048723c */ /* 0x000fe20000001848 */
[----:B------:R-:W2:Y:S04]  /*14bd0*/  LDSM.16.M88.4 R48, [R192+0xb800] ;  /* 0x00b80000c030783b */ /* 0x000ea80000000200 */
[----:B------:R-:W-:Y:S01]  /*14be0*/  LDSM.16.M88.4 R40, [R44+0x4000] ;  /* 0x004000002c28783b */ /* 0x000fe20000000200 */
[C---:B------:R-:W-:Y:S03]  /*14bf0*/  HMMA.16816.F32 R4, R56.reuse, R22, R4 ;  /* 0x000000163804723c */ /* 0x040fe60000001804 */
[----:B------:R-:W5:Y:S03]  /*14c00*/  LDSM.16.M88.4 R20, [R192+0xb000] ;  /* 0x00b00000c014783b */ /* 0x000f660000000200 */
[C---:B-1----:R-:W-:Y:S06]  /*14c10*/  HMMA.16816.F32 R76, R56.reuse, R24, R76 ;  /* 0x00000018384c723c */ /* 0x042fec000000184c */
[----:B------:R-:W-:Y:S06]  /*14c20*/  HMMA.16816.F32 R84, R56, R28, R84 ;  /* 0x0000001c3854723c */ /* 0x000fec0000001854 */
[C---:B---3--:R-:W-:Y:S06]  /*14c30*/  HMMA.16816.F32 R8, R52.reuse, R32, R8 ;  /* 0x000000203408723c */ /* 0x048fec0000001808 */
[----:B------:R-:W-:Y:S01]  /*14c40*/  HMMA.16816.F32 R32, R52, R34, R4 ;  /* 0x000000223420723c */ /* 0x000fe20000001804 */
[----:B------:R-:W1:Y:S05]  /*14c50*/  LDSM.16.M88.4 R4, [R185+0x5800] ;  /* 0x00580000b904783b */ /* 0x000e6a0000000200 */
[C---:B------:R-:W-:Y:S01]  /*14c60*/  HMMA.16816.F32 R80, R56.reuse, R30, R80 ;  /* 0x0000001e3850723c */ /* 0x040fe20000001850 */
[----:B------:R-:W3:Y:S05]  /*14c70*/  LDSM.16.M88.4 R28, [R185+0x4800] ;  /* 0x00480000b91c783b */ /* 0x000eea0000000200 */
[----:B------:R-:W-:Y:S01]  /*14c80*/  HMMA.16816.F32 R72, R56, R26, R72 ;  /* 0x0000001a3848723c */ /* 0x000fe20000001848 */
[----:B------:R-:W3:Y:S01]  /*14c90*/  LDSM.16.M88.4 R24, [R185+0x5000] ;  /* 0x00500000b918783b */ /* 0x000ee20000000200 */
[----:B------:R-:W-:-:S04]  /*14ca0*/  DEPBAR.LE SB0, 0x0 ;  /* 0x000080000000791a */ /* 0x000fc80000000000 */
[C---:B----4-:R-:W-:Y:S06]  /*14cb0*/  HMMA.16816.F32 R16, R52.reuse, R36, R16 ;  /* 0x000000243410723c */ /* 0x050fec0000001810 */
[C---:B--2---:R-:W-:Y:S06]  /*14cc0*/  HMMA.16816.F32 R76, R52.reuse, R48, R76 ;  /* 0x00000030344c723c */ /* 0x044fec000000184c */
[C---:B------:R-:W-:Y:S06]  /*14cd0*/  HMMA.16816.F32 R12, R52.reuse, R38, R12 ;  /* 0x00000026340c723c */ /* 0x040fec000000180c */
[C---:B-----5:R-:W-:Y:S06]  /*14ce0*/  HMMA.16816.F32 R84, R52.reuse, R20, R84 ;  /* 0x000000143454723c */ /* 0x060fec0000001854 */
[----:B------:R-:W-:Y:S01]  /*14cf0*/  HMMA.16816.F32 R80, R52, R22, R80 ;  /* 0x000000163450723c */ /* 0x000fe20000001850 */
[----:B------:R-:W-:-:S04]  /*14d00*/  SHF.R.S32.HI R21, RZ, 0x1f, R0 ;  /* 0x0000001fff157819 */ /* 0x000fc80000011400 */
[----:B------:R-:W-:Y:S01]  /*14d10*/  LEA.HI R0, R21, R0, RZ, 0x2 ;  /* 0x0000000015007211 */ /* 0x000fe200078f10ff */
[----:B------:R-:W-:Y:S01]  /*14d20*/  HMMA.16816.F32 R72, R52, R50, R72 ;  /* 0x000000323448723c */ /* 0x000fe20000001848 */
[----:B------:R-:W-:Y:S02]  /*14d30*/  IMAD.SHL.U32 R23, R61, 0x2, RZ ;  /* 0x000000023d177824 */ /* 0x000fe400078e00ff */
[----:B------:R-:W-:-:S03]  /*14d40*/  SHF.R.S32.HI R21, RZ, 0x2, R0 ;  /* 0x00000002ff157819 */ /* 0x000fc60000011400 */
[----:B------:R-:W-:Y:S01]  /*14d50*/  LOP3.LUT R23, R23, 0x6, RZ, 0xc0, !PT ;  /* 0x0000000617177812 */ /* 0x000fe200078ec0ff */
[----:B------:R-:W-:Y:S01]  /*14d60*/  HMMA.16816.F32 R16, R40, R68, R16 ;  /* 0x000000442810723c */ /* 0x000fe20000001810 */
[----:B------:R-:W-:-:S04]  /*14d70*/  IMAD R21, R62, 0x10, R21 ;  /* 0x000000103e157824 */ /* 0x000fc800078e0215 */
[----:B------:R-:W-:Y:S01]  /*14d80*/  IMAD.IADD R0, R64, 0x1, R21 ;  /* 0x0000000140007824 */ /* 0x000fe200078e0215 */
[C---:B-1----:R-:W-:Y:S04]  /*14d90*/  HMMA.16816.F32 R76, R40.reuse, R4, R76 ;  /* 0x00000004284c723c */ /* 0x042fe8000000184c */
[----:B------:R-:W-:Y:S02]  /*14da0*/  IADD3 R20, R134, R0, -R199 ;  /* 0x0000000086147210 */ /* 0x000fe40007ffe8c7 */
[----:B------:R-:W-:Y:S01]  /*14db0*/  HMMA.16816.F32 R12, R40, R70, R12 ;  /* 0x00000046280c723c */ /* 0x000fe2000000180c */
[----:B------:R-:W-:-:S04]  /*14dc0*/  IMAD R4, R60, 0x40, R23 ;  /* 0x000000403c047824 */ /* 0x000fc800078e0217 */
[C---:B------:R-:W-:Y:S01]  /*14dd0*/  VIADD R49, R4.reuse, 0xffffffc0 ;  /* 0xffffffc004317836 */ /* 0x040fe20000000000 */
[C---:B---3--:R-:W-:Y:S01]  /*14de0*/  HMMA.16816.F32 R8, R40.reuse, R28, R8 ;  /* 0x0000001c2808723c */ /* 0x048fe20000001808 */
[----:B------:R-:W-:Y:S02]  /*14df0*/  VIADD R39, R4, 0xffffffc9 ;  /* 0xffffffc904277836 */ /* 0x000fe40000000000 */
[----:B------:R-:W-:Y:S01]  /*14e00*/  IMAD.IADD R21, R20, 0x1, -R49 ;  /* 0x0000000114157824 */ /* 0x000fe200078e0a31 */
[-C--:B------:R-:W-:Y:S01]  /*14e10*/  ISETP.GE.AND P4, PT, R49, R134.reuse, PT ;  /* 0x000000863100720c */ /* 0x080fe20003f86270 */
[C---:B------:R-:W-:Y:S01]  /*14e20*/  VIADD R37, R4.reuse, 0xffffffd0 ;  /* 0xffffffd004257836 */ /* 0x040fe20000000000 */
[C---:B------:R-:W-:Y:S01]  /*14e30*/  HMMA.16816.F32 R32, R40.reuse, R30, R32 ;  /* 0x0000001e2820723c */ /* 0x040fe20000001820 */
[----:B------:R-:W-:Y:S01]  /*14e40*/  VIADD R23, R4, 0xffffffe1 ;  /* 0xffffffe104177836 */ /* 0x000fe20000000000 */
[----:B------:R-:W-:Y:S01]  /*14e50*/  IABS R21, R21 ;  /* 0x0000001500157213 */ /* 0x000fe20000000000 */
[----:B------:R-:W-:Y:S01]  /*14e60*/  IMAD.IADD R5, R20, 0x1, -R37 ;  /* 0x0000000114057824 */ /* 0x000fe200078e0a25 */
[----:B------:R-:W-:Y:S01]  /*14e70*/  ISETP.GE.AND P0, PT, R39, R134, PT ;  /* 0x000000862700720c */ /* 0x000fe20003f06270 */
[C---:B------:R-:W-:Y:S01]  /*14e80*/  VIADD R29, R4.reuse, 0xffffffd8 ;  /* 0xffffffd8041d7836 */ /* 0x040fe20000000000 */
[----:B------:R-:W-:Y:S01]  /*14e90*/  HMMA.16816.F32 R84, R40, R24, R84 ;  /* 0x000000182854723c */ /* 0x000fe20000001854 */
[----:B------:R-:W-:Y:S01]  /*14ea0*/  I2FP.F32.S32 R21, R21 ;  /* 0x0000001500157245 */ /* 0x000fe20000201400 */
[----:B------:R-:W-:Y:S01]  /*14eb0*/  VIADD R31, R4, 0xffffffd1 ;  /* 0xffffffd1041f7836 */ /* 0x000fe20000000000 */
[----:B------:R-:W-:-:S02]  /*14ec0*/  IABS R5, R5 ;  /* 0x0000000500057213 */ /* 0x000fc40000000000 */
[----:B------:R-:W-:Y:S01]  /*14ed0*/  ISETP.GE.AND P6, PT, R37, R134, PT ;  /* 0x000000862500720c */ /* 0x000fe20003fc6270 */
[C---:B------:R-:W-:Y:S01]  /*14ee0*/  HMMA.16816.F32 R80, R40.reuse, R26, R80 ;  /* 0x0000001a2850723c */ /* 0x040fe20000001850 */
[----:B------:R-:W-:Y:S02]  /*14ef0*/  VIADD R25, R4, 0xffffffe0 ;  /* 0xffffffe004197836 */ /* 0x000fe40000000000 */
[----:B------:R-:W-:Y:S01]  /*14f00*/  FFMA.FTZ R16, R21, -UR4, R16 ;  /* 0x8000000415107c23 */ /* 0x000fe20008010010 */
[----:B------:R-:W-:Y:S01]  /*14f10*/  I2FP.F32.S32 R5, R5 ;  /* 0x0000000500057245 */ /* 0x000fe20000201400 */
[----:B------:R-:W-:Y:S01]  /*14f20*/  IMAD.IADD R24, R20, 0x1, -R31 ;  /* 0x0000000114187824 */ /* 0x000fe200078e0a1f */
[----:B------:R-:W-:Y:S01]  /*14f30*/  BAR.SYNC.DEFER_BLOCKING 0x0 ;  /* 0x0000000000007b1d */ /* 0x000fe20000010000 */
[----:B------:R-:W-:Y:S01]  /*14f40*/  HMMA.16816.F32 R72, R40, R6, R72 ;  /* 0x000000062848723c */ /* 0x000fe20000001848 */
[----:B------:R-:W-:Y:S02]  /*14f50*/  VIADD R27, R4, 0xffffffd9 ;  /* 0xffffffd9041b7836 */ /* 0x000fe40000000000 */
[----:B------:R-:W-:Y:S01]  /*14f60*/  FFMA.FTZ R8, R5, -UR4, R8 ;  /* 0x8000000405087c23 */ /* 0x000fe20008010008 */
[----:B------:R-:W-:Y:S01]  /*14f70*/  IMAD.IADD R21, R20, 0x1, -R25 ;  /* 0x0000000114157824 */ /* 0x000fe200078e0a19 */
[----:B------:R-:W-:-:S02]  /*14f80*/  IABS R24, R24 ;  /* 0x0000001800187213 */ /* 0x000fc40000000000 */
[----:B------:R-:W-:Y:S01]  /*14f90*/  ISETP.GE.AND P5, PT, R31, R134, PT ;  /* 0x000000861f00720c */ /* 0x000fe20003fa6270 */
[----:B------:R-:W-:Y:S01]  /*14fa0*/  VIADD R43, R4, 0xffffffc1 ;  /* 0xffffffc1042b7836 */ /* 0x000fe20000000000 */
[----:B------:R-:W-:Y:S01]  /*14fb0*/  IABS R21, R21 ;  /* 0x0000001500157213 */ /* 0x000fe20000000000 */
[C---:B------:R-:W-:Y:S01]  /*14fc0*/  IMAD.IADD R6, R20.reuse, 0x1, -R39 ;  /* 0x0000000114067824 */ /* 0x040fe200078e0a27 */
[----:B------:R-:W-:Y:S01]  /*14fd0*/  I2FP.F32.S32 R24, R24 ;  /* 0x0000001800187245 */ /* 0x000fe20000201400 */
[----:B------:R-:W-:Y:S01]  /*14fe0*/  IMAD.IADD R22, R20, 0x1, -R43 ;  /* 0x0000000114167824 */ /* 0x000fe200078e0a2b */
[----:B------:R-:W-:Y:S01]  /*14ff0*/  I2FP.F32.S32 R21, R21 ;  /* 0x0000001500157245 */ /* 0x000fe20000201400 */
[----:B------:R-:W-:Y:S01]  /*15000*/  VIADD R41, R4, 0xffffffc8 ;  /* 0xffffffc804297836 */ /* 0x000fe20000000000 */
[----:B------:R-:W-:Y:S01]  /*15010*/  IABS R6, R6 ;  /* 0x0000000600067213 */ /* 0x000fe20000000000 */
[----:B------:R-:W-:Y:S01]  /*15020*/  FFMA.FTZ R9, R24, -UR4, R9 ;  /* 0x8000000418097c23 */ /* 0x000fe20008010009 */
[----:B------:R-:W-:Y:S01]  /*15030*/  IABS R22, R22 ;  /* 0x0000001600167213 */ /* 0x000fe20000000000 */
[----:B------:R-:W-:Y:S01]  /*15040*/  FFMA.FTZ R84, R21, -UR4, R84 ;  /* 0x8000000415547c23 */ /* 0x000fe20008010054 */
[----:B------:R-:W-:Y:S01]  /*15050*/  I2FP.F32.S32 R6, R6 ;  /* 0x0000000600067245 */ /* 0x000fe20000201400 */
[C---:B------:R-:W-:Y:S01]  /*15060*/  VIADD R21, R20.reuse, 0x8 ;  /* 0x0000000814157836 */ /* 0x040fe20000000000 */
[----:B------:R-:W-:Y:S01]  /*15070*/  I2FP.F32.S32 R22, R22 ;  /* 0x0000001600167245 */ /* 0x000fe20000201400 */
[----:B------:R-:W-:Y:S01]  /*15080*/  IMAD.IADD R7, R20, 0x1, -R41 ;  /* 0x0000000114077824 */ /* 0x000fe200078e0a29 */
[----:B------:R-:W-:Y:S01]  /*15090*/  ISETP.GE.AND P1, PT, R41, R134, PT ;  /* 0x000000862900720c */ /* 0x000fe20003f26270 */
[----:B------:R-:W-:Y:S01]  /*150a0*/  FFMA.FTZ R13, R6, -UR4, R13 ;  /* 0x80000004060d7c23 */ /* 0x000fe2000801000d */
[----:B------:R-:W-:-:S02]  /*150b0*/  IMAD.IADD R6, R20, 0x1, -R23 ;  /* 0x0000000114067824 */ /* 0x000fc400078e0a17 */
[----:B------:R-:W-:Y:S01]  /*150c0*/  FFMA.FTZ R17, R22, -UR4, R17 ;  /* 0x8000000416117c23 */ /* 0x000fe20008010011 */
[----:B------:R-:W-:Y:S01]  /*150d0*/  IMAD.IADD R22, R20, 0x1, -R27 ;  /* 0x0000000114167824 */ /* 0x000fe200078e0a1b */
[----:B------:R-:W-:Y:S01]  /*150e0*/  IABS R7, R7 ;  /* 0x0000000700077213 */ /* 0x000fe20000000000 */
[C---:B------:R-:W-:Y:S01]  /*150f0*/  IMAD.IADD R49, R21.reuse, 0x1, -R49 ;  /* 0x0000000115317824 */ /* 0x040fe200078e0a31 */
[----:B------:R-:W-:Y:S01]  /*15100*/  IABS R6, R6 ;  /* 0x0000000600067213 */ /* 0x000fe20000000000 */
[C---:B------:R-:W-:Y:S01]  /*15110*/  IMAD.IADD R41, R21.reuse, 0x1, -R41 ;  /* 0x0000000115297824 */ /* 0x040fe200078e0a29 */
[----:B------:R-:W-:Y:S01]  /*15120*/  IABS R22, R22 ;  /* 0x0000001600167213 */ /* 0x000fe20000000000 */
[C---:B------:R-:W-:Y:S01]  /*15130*/  IMAD.IADD R26, R21.reuse, 0x1, -R27 ;  /* 0x00000001151a7824 */ /* 0x040fe200078e0a1b */
[----:B------:R-:W-:Y:S01]  /*15140*/  I2FP.F32.S32 R6, R6 ;  /* 0x0000000600067245 */ /* 0x000fe20000201400 */
[----:B------:R-:W-:Y:S01]  /*15150*/  IMAD.IADD R24, R21, 0x1, -R23 ;  /* 0x0000000115187824 */ /* 0x000fe200078e0a17 */
[----:B------:R-:W-:-:S02]  /*15160*/  I2FP.F32.S32 R22, R22 ;  /* 0x0000001600167245 */ /* 0x000fc40000201400 */
[----:B------:R-:W-:Y:S01]  /*15170*/  I2FP.F32.S32 R7, R7 ;  /* 0x0000000700077245 */ /* 0x000fe20000201400 */
[----:B------:R-:W-:Y:S01]  /*15180*/  FFMA.FTZ R85, R6, -UR4, R85 ;  /* 0x8000000406557c23 */ /* 0x000fe20008010055 */
[C---:B------:R-:W-:Y:S02]  /*15190*/  IMAD.IADD R6, R21.reuse, 0x1, -R39 ;  /* 0x0000000115067824 */ /* 0x040fe400078e0a27 */
[----:B------:R-:W-:Y:S01]  /*151a0*/  FFMA.FTZ R5, R22, -UR4, R33 ;  /* 0x8000000416057c23 */ /* 0x000fe20008010021 */
[C---:B------:R-:W-:Y:S01]  /*151b0*/  IMAD.IADD R22, R21.reuse, 0x1, -R43 ;  /* 0x0000000115167824 */ /* 0x040fe200078e0a2b */
[----:B------:R-:W-:Y:S01]  /*151c0*/  IABS R39, R49 ;  /* 0x0000003100277213 */ /* 0x000fe20000000000 */
[----:B------:R-:W-:Y:S01]  /*151d0*/  IMAD.IADD R33, R21, 0x1, -R37 ;  /* 0x0000000115217824 */ /* 0x000fe200078e0a25 */
[----:B------:R-:W-:Y:S01]  /*151e0*/  IABS R6, R6 ;  /* 0x0000000600067213 */ /* 0x000fe20000000000 */
[----:B------:R-:W-:Y:S01]  /*151f0*/  FFMA.FTZ R12, R7, -UR4, R12 ;  /* 0x80000004070c7c23 */ /* 0x000fe2000801000c */
[----:B------:R-:W-:Y:S01]  /*15200*/  IABS R22, R22 ;  /* 0x0000001600167213 */ /* 0x000fe20000000000 */
[----:B------:R-:W-:Y:S01]  /*15210*/  IMAD.IADD R7, R20, 0x1, -R29 ;  /* 0x0000000114077824 */ /* 0x000fe200078e0a1d */
[----:B------:R-:W-:-:S02]  /*15220*/  I2FP.F32.S32 R39, R39 ;  /* 0x0000002700277245 */ /* 0x000fc40000201400 */
[----:B------:R-:W-:Y:S02]  /*15230*/  I2FP.F32.S32 R22, R22 ;  /* 0x0000001600167245 */ /* 0x000fe40000201400 */
[----:B------:R-:W-:Y:S01]  /*15240*/  IABS R37, R41 ;  /* 0x0000002900257213 */ /* 0x000fe20000000000 */
[----:B------:R-:W-:Y:S01]  /*15250*/  FFMA.FTZ R18, R39, -UR4, R18 ;  /* 0x8000000427127c23 */ /* 0x000fe20008010012 */
[----:B------:R-:W-:Y:S01]  /*15260*/  I2FP.F32.S32 R6, R6 ;  /* 0x0000000600067245 */ /* 0x000fe20000201400 */
[----:B------:R-:W-:Y:S01]  /*15270*/  FFMA.FTZ R22, R22, -UR4, R19 ;  /* 0x8000000416167c23 */ /* 0x000fe20008010013 */
[----:B------:R-:W-:Y:S02]  /*15280*/  I2FP.F32.S32 R37, R37 ;  /* 0x0000002500257245 */ /* 0x000fe40000201400 */
[----:B------:R-:W-:Y:S01]  /*15290*/  ISETP.GE.AND P2, PT, R43, R134, PT ;  /* 0x000000862b00720c */ /* 0x000fe20003f46270 */
[----:B------:R-:W-:Y:S01]  /*152a0*/  FFMA.FTZ R6, R6, -UR4, R15 ;  /* 0x8000000406067c23 */ /* 0x000fe2000801000f */
[----:B------:R-:W-:Y:S01]  /*152b0*/  FSEL R19, R16, -INF , !P4 ;  /* 0xff80000010137808 */ /* 0x000fe20006000000 */
[----:B------:R-:W-:Y:S01]  /*152c0*/  FFMA.FTZ R14, R37, -UR4, R14 ;  /* 0x80000004250e7c23 */ /* 0x000fe2000801000e */
[----:B------:R-:W-:-:S02]  /*152d0*/  FSEL R18, R18, -INF , !P4 ;  /* 0xff80000012127808 */ /* 0x000fc40006000000 */
[----:B------:R-:W-:Y:S01]  /*152e0*/  FSEL R16, R22, -INF , !P2 ;  /* 0xff80000016107808 */ /* 0x000fe20005000000 */
[----:B------:R-:W-:Y:S01]  /*152f0*/  IMAD.IADD R22, R21, 0x1, -R31 ;  /* 0x0000000115167824 */ /* 0x000fe200078e0a1f */
[----:B------:R-:W-:Y:S01]  /*15300*/  FSEL R15, R12, -INF , !P1 ;  /* 0xff8000000c0f7808 */ /* 0x000fe20004800000 */
[----:B------:R-:W-:Y:S01]  /*15310*/  VIADD R31, R4, 0xffffffe8 ;  /* 0xffffffe8041f7836 */ /* 0x000fe20000000000 */
[----:B------:R-:W-:Y:S01]  /*15320*/  ISETP.GE.AND P4, PT, R29, R134, PT ;  /* 0x000000861d00720c */ /* 0x000fe20003f86270 */
[C---:B------:R-:W-:Y:S01]  /*15330*/  IMAD.IADD R29, R21.reuse, 0x1, -R29 ;  /* 0x00000001151d7824 */ /* 0x040fe200078e0a1d */
[----:B------:R-:W-:Y:S01]  /*15340*/  FSEL R12, R6, -INF , !P0 ;  /* 0xff800000060c7808 */ /* 0x000fe20004000000 */
[----:B------:R-:W-:Y:S01]  /*15350*/  IMAD.IADD R6, R21, 0x1, -R25 ;  /* 0x0000000115067824 */ /* 0x000fe200078e0a19 */
[----:B------:R-:W-:Y:S02]  /*15360*/  FSEL R14, R14, -INF , !P1 ;  /* 0xff8000000e0e7808 */ /* 0x000fe40004800000 */
[----:B------:R-:W-:-:S02]  /*15370*/  FSEL R13, R13, -INF , !P0 ;  /* 0xff8000000d0d7808 */ /* 0x000fc40004000000 */
[-C--:B------:R-:W-:Y:S02]  /*15380*/  ISETP.GE.AND P1, PT, R25, R134.reuse, PT ;  /* 0x000000861900720c */ /* 0x080fe40003f26270 */
[----:B------:R-:W-:Y:S02]  /*15390*/  ISETP.GE.AND P0, PT, R23, R134, PT ;  /* 0x000000861700720c */ /* 0x000fe40003f06270 */
[----:B------:R-:W-:Y:S02]  /*153a0*/  IABS R22, R22 ;  /* 0x0000001600167213 */ /* 0x000fe40000000000 */
[----:B------:R-:W-:Y:S02]  /*153b0*/  IABS R26, R26 ;  /* 0x0000001a001a7213 */ /* 0x000fe40000000000 */
[----:B------:R-:W-:Y:S01]  /*153c0*/  IABS R25, R29 ;  /* 0x0000001d00197213 */ /* 0x000fe20000000000 */
[----:B------:R-:W-:Y:S01]  /*153d0*/  VIADD R29, R4, 0xffffffe9 ;  /* 0xffffffe9041d7836 */ /* 0x000fe20000000000 */
[----:B------:R-:W-:-:S02]  /*153e0*/  IABS R23, R6 ;  /* 0x0000000600177213 */ /* 0x000fc40000000000 */
[----:B------:R-:W-:Y:S01]  /*153f0*/  IABS R33, R33 ;  /* 0x0000002100217213 */ /* 0x000fe20000000000 */
[----:B------:R-:W-:Y:S01]  /*15400*/  IMAD.IADD R28, R20, 0x1, -R29 ;  /* 0x00000001141c7824 */ /* 0x000fe200078e0a1d */
[----:B------:R-:W-:Y:S02]  /*15410*/  I2FP.F32.S32 R22, R22 ;  /* 0x0000001600167245 */ /* 0x000fe40000201400 */
[----:B------:R-:W-:Y:S02]  /*15420*/  I2FP.F32.S32 R26, R26 ;  /* 0x0000001a001a7245 */ /* 0x000fe40000201400 */
[----:B------:R-:W-:Y:S01]  /*15430*/  IABS R7, R7 ;  /* 0x0000000700077213 */ /* 0x000fe20000000000 */
[----:B------:R-:W-:Y:S01]  /*15440*/  FFMA.FTZ R22, R22, -UR4, R11 ;  /* 0x8000000416167c23 */ /* 0x000fe2000801000b */
[----:B------:R-:W-:Y:S01]  /*15450*/  IABS R24, R24 ;  /* 0x0000001800187213 */ /* 0x000fe20000000000 */
[----:B------:R-:W-:Y:S01]  /*15460*/  FFMA.FTZ R35, R26, -UR4, R35 ;  /* 0x800000041a237c23 */ /* 0x000fe20008010023 */
[----:B------:R-:W-:-:S02]  /*15470*/  I2FP.F32.S32 R25, R25 ;  /* 0x0000001900197245 */ /* 0x000fc40000201400 */
[----:B------:R-:W-:Y:S02]  /*15480*/  I2FP.F32.S32 R23, R23 ;  /* 0x0000001700177245 */ /* 0x000fe40000201400 */
[----:B------:R-:W-:Y:S01]  /*15490*/  I2FP.F32.S32 R33, R33 ;  /* 0x0000002100217245 */ /* 0x000fe20000201400 */
[----:B------:R-:W-:Y:S01]  /*154a0*/  FFMA.FTZ R6, R25, -UR4, R34 ;  /* 0x8000000419067c23 */ /* 0x000fe20008010022 */
[----:B------:R-:W-:Y:S01]  /*154b0*/  I2FP.F32.S32 R7, R7 ;  /* 0x0000000700077245 */ /* 0x000fe20000201400 */
[----:B------:R-:W-:Y:S01]  /*154c0*/  FFMA.FTZ R86, R23, -UR4, R86 ;  /* 0x8000000417567c23 */ /* 0x000fe20008010056 */
[----:B------:R-:W-:Y:S01]  /*154d0*/  FSEL R17, R17, -INF , !P2 ;  /* 0xff80000011117808 */ /* 0x000fe20005000000 */
[----:B------:R-:W-:Y:S01]  /*154e0*/  FFMA.FTZ R10, R33, -UR4, R10 ;  /* 0x80000004210a7c23 */ /* 0x000fe2000801000a */
[----:B------:R-:W-:Y:S01]  /*154f0*/  I2FP.F32.S32 R24, R24 ;  /* 0x0000001800187245 */ /* 0x000fe20000201400 */
[C---:B------:R-:W-:Y:S01]  /*15500*/  VIADD R25, R4.reuse, 0xfffffff1 ;  /* 0xfffffff104197836 */ /* 0x040fe20000000000 */
[----:B------:R-:W-:Y:S01]  /*15510*/  ISETP.GE.AND P2, PT, R27, R134, PT ;  /* 0x000000861b00720c */ /* 0x000fe20003f46270 */
[----:B------:R-:W-:Y:S01]  /*15520*/  VIADD R27, R4, 0xfffffff0 ;  /* 0xfffffff0041b7836 */ /* 0x000fe20000000000 */
[----:B------:R-:W-:Y:S01]  /*15530*/  FSEL R11, R8, -INF , !P6 ;  /* 0xff800000080b7808 */ /* 0x000fe20007000000 */
[----:B------:R-:W-:-:S02]  /*15540*/  VIADD R23, R4, 0xfffffff8 ;  /* 0xfffffff804177836 */ /* 0x000fc40000000000 */
[----:B------:R-:W-:Y:S01]  /*15550*/  FFMA.FTZ R7, R7, -UR4, R32 ;  /* 0x8000000407077c23 */ /* 0x000fe20008010020 */
[----:B------:R-:W-:Y:S02]  /*15560*/  VIADD R33, R4, 0xfffffff9 ;  /* 0xfffffff904217836 */ /* 0x000fe40000000000 */
[----:B------:R-:W-:Y:S01]  /*15570*/  FFMA.FTZ R87, R24, -UR4, R87 ;  /* 0x8000000418577c23 */ /* 0x000fe20008010057 */
[----:B------:R-:W-:Y:S01]  /*15580*/  FSEL R8, R22, -INF , !P5 ;  /* 0xff80000016087808 */ /* 0x000fe20006800000 */
[C---:B------:R-:W-:Y:S01]  /*15590*/  IMAD.IADD R26, R20.reuse, 0x1, -R27 ;  /* 0x00000001141a7824 */ /* 0x040fe200078e0a1b */
[----:B------:R-:W-:Y:S01]  /*155a0*/  FSEL R4, R35, -INF , !P2 ;  /* 0xff80000023047808 */ /* 0x000fe20005000000 */
[----:B------:R-:W-:Y:S01]  /*155b0*/  IMAD.IADD R35, R20, 0x1, -R31 ;  /* 0x0000000114237824 */ /* 0x000fe200078e0a1f */
[----:B------:R-:W-:Y:S01]  /*155c0*/  FSEL R10, R10, -INF , !P6 ;  /* 0xff8000000a0a7808 */ /* 0x000fe20007000000 */
[C---:B------:R-:W-:Y:S01]  /*155d0*/  IMAD.IADD R24, R20.reuse, 0x1, -R25 ;  /* 0x0000000114187824 */ /* 0x040fe200078e0a19 */
[----:B------:R-:W-:Y:S01]  /*155e0*/  FSEL R9, R9, -INF , !P5 ;  /* 0xff80000009097808 */ /* 0x000fe20006800000 */
[C---:B------:R-:W-:Y:S01]  /*155f0*/  IMAD.IADD R22, R20.reuse, 0x1, -R23 ;  /* 0x0000000114167824 */ /* 0x040fe200078e0a17 */
[----:B------:R-:W-:Y:S01]  /*15600*/  FSEL R7, R7, -INF , !P4 ;  /* 0xff80000007077808 */ /* 0x000fe20006000000 */
[----:B------:R-:W-:Y:S01]  /*15610*/  IMAD.IADD R20, R20, 0x1, -R33 ;  /* 0x0000000114147824 */ /* 0x000fe200078e0a21 */
[----:B------:R-:W-:-:S02]  /*15620*/  FSEL R6, R6, -INF , !P4 ;  /* 0xff80000006067808 */ /* 0x000fc40006000000 */
[----:B------:R-:W-:Y:S02]  /*15630*/  FSEL R5, R5, -INF , !P2 ;  /* 0xff80000005057808 */ /* 0x000fe40005000000 */
[----:B------:R-:W-:Y:S02]  /*15640*/  FSEL R157, R84, -INF , !P1 ;  /* 0xff800000549d7808 */ /* 0x000fe40004800000 */
[----:B------:R-:W-:Y:S02]  /*15650*/  FSEL R206, R86, -INF , !P1 ;  /* 0xff80000056ce7808 */ /* 0x000fe40004800000 */
[-C--:B------:R-:W-:Y:S01]  /*15660*/  ISETP.GE.AND P6, PT, R31, R134.reuse, PT ;  /* 0x000000861f00720c */ /* 0x080fe20003fc6270 */
[----:B------:R-:W-:Y:S01]  /*15670*/  IMAD.IADD R31, R21, 0x1, -R31 ;  /* 0x00000001151f7824 */ /* 0x000fe200078e0a1f */
[-C--:B------:R-:W-:Y:S01]  /*15680*/  ISETP.GE.AND P5, PT, R29, R134.reuse, PT ;  /* 0x000000861d00720c */ /* 0x080fe20003fa6270 */
[----:B------:R-:W-:Y:S01]  /*15690*/  IMAD.IADD R29, R21, 0x1, -R29 ;  /* 0x00000001151d7824 */ /* 0x000fe200078e0a1d */
[-C--:B------:R-:W-:Y:S01]  /*156a0*/  ISETP.GE.AND P4, PT, R27, R134.reuse, PT ;  /* 0x000000861b00720c */ /* 0x080fe20003f86270 */
[----:B------:R-:W-:Y:S01]  /*156b0*/  IMAD.IADD R27, R21, 0x1, -R27 ;  /* 0x00000001151b7824 */ /* 0x000fe200078e0a1b */
[-C--:B------:R-:W-:Y:S01]  /*156c0*/  ISETP.GE.AND P2, PT, R25, R134.reuse, PT ;  /* 0x000000861900720c */ /* 0x080fe20003f46270 */
[----:B------:R-:W-:Y:S01]  /*156d0*/  IMAD.IADD R25, R21, 0x1, -R25 ;  /* 0x0000000115197824 */ /* 0x000fe200078e0a19 */
[----:B------:R-:W-:Y:S01]  /*156e0*/  ISETP.GE.AND P1, PT, R23, R134, PT ;  /* 0x000000861700720c */ /* 0x000fe20003f26270 */
[C---:B------:R-:W-:Y:S01]  /*156f0*/  IMAD.IADD R23, R21.reuse, 0x1, -R23 ;  /* 0x0000000115177824 */ /* 0x040fe200078e0a17 */
[----:B------:R-:W-:Y:S01]  /*15700*/  IABS R35, R35 ;  /* 0x0000002300237213 */ /* 0x000fe20000000000 */
[----:B------:R-:W-:Y:S01]  /*15710*/  IMAD.IADD R21, R21, 0x1, -R33 ;  /* 0x0000000115157824 */ /* 0x000fe200078e0a21 */
[----:B------:R-:W-:-:S02]  /*15720*/  IABS R24, R24 ;  /* 0x0000001800187213 */ /* 0x000fc40000000000 */
[----:B------:R-:W-:Y:S02]  /*15730*/  IABS R20, R20 ;  /* 0x0000001400147213 */ /* 0x000fe40000000000 */
[----:B------:R-:W-:Y:S02]  /*15740*/  I2FP.F32.S32 R35, R35 ;  /* 0x0000002300237245 */ /* 0x000fe40000201400 */
[----:B------:R-:W-:Y:S02]  /*15750*/  I2FP.F32.S32 R24, R24 ;  /* 0x0000001800187245 */ /* 0x000fe40000201400 */
[----:B------:R-:W-:Y:S01]  /*15760*/  I2FP.F32.S32 R20, R20 ;  /* 0x0000001400147245 */ /* 0x000fe20000201400 */
[----:B------:R-:W-:Y:S01]  /*15770*/  FFMA.FTZ R80, R35, -UR4, R80 ;  /* 0x8000000423507c23 */ /* 0x000fe20008010050 */
[----:B------:R-:W-:Y:S01]  /*15780*/  IABS R22, R22 ;  /* 0x0000001600167213 */ /* 0x000fe20000000000 */
[----:B------:R-:W-:Y:S01]  /*15790*/  FFMA.FTZ R77, R24, -UR4, R77 ;  /* 0x80000004184d7c23 */ /* 0x000fe2000801004d */
[----:B------:R-:W-:Y:S01]  /*157a0*/  IABS R28, R28 ;  /* 0x0000001c001c7213 */ /* 0x000fe20000000000 */
[----:B------:R-:W-:Y:S01]  /*157b0*/  FFMA.FTZ R73, R20, -UR4, R73 ;  /* 0x8000000414497c23 */ /* 0x000fe20008010049 */
[----:B------:R-:W-:-:S02]  /*157c0*/  IABS R26, R26 ;  /* 0x0000001a001a7213 */ /* 0x000fc40000000000 */
[----:B------:R-:W-:Y:S02]  /*157d0*/  IABS R31, R31 ;  /* 0x0000001f001f7213 */ /* 0x000fe40000000000 */
[----:B------:R-:W-:Y:S02]  /*157e0*/  IABS R29, R29 ;  /* 0x0000001d001d7213 */ /* 0x000fe40000000000 */
[----:B------:R-:W-:Y:S02]  /*157f0*/  IABS R27, R27 ;  /* 0x0000001b001b7213 */ /* 0x000fe40000000000 */
[----:B------:R-:W-:Y:S02]  /*15800*/  IABS R25, R25 ;  /* 0x0000001900197213 */ /* 0x000fe40000000000 */
[----:B------:R-:W-:Y:S02]  /*15810*/  IABS R23, R23 ;  /* 0x0000001700177213 */ /* 0x000fe40000000000 */
[----:B------:R-:W-:-:S02]  /*15820*/  IABS R21, R21 ;  /* 0x0000001500157213 */ /* 0x000fc40000000000 */
[----:B------:R-:W-:Y:S02]  /*15830*/  FSEL R169, R85, -INF , !P0 ;  /* 0xff80000055a97808 */ /* 0x000fe40004000000 */
[----:B------:R-:W-:Y:S02]  /*15840*/  FSEL R164, R87, -INF , !P0 ;  /* 0xff80000057a47808 */ /* 0x000fe40004000000 */
[----:B------:R-:W-:Y:S02]  /*15850*/  ISETP.GE.AND P0, PT, R33, R134, PT ;  /* 0x000000862100720c */ /* 0x000fe40003f06270 */
[----:B------:R-:W-:Y:S02]  /*15860*/  I2FP.F32.S32 R35, R22 ;  /* 0x0000001600237245 */ /* 0x000fe40000201400 */
[----:B------:R-:W-:Y:S02]  /*15870*/  I2FP.F32.S32 R28, R28 ;  /* 0x0000001c001c7245 */ /* 0x000fe40000201400 */
        /* <DEDUP_REMOVED lines=91> */
.L_x_4084:
[----:B------:R-:W1:Y:S02]  /*15e30*/  LDC R23, c[0x0][0x248] ;  /* 0x00009200ff177b82 */ /* 0x000e640000000800 */
[----:B-1----:R-:W-:-:S04]  /*15e40*/  LEA R23, -R23, RZ, 0x6 ;  /* 0x000000ff17177211 */ /* 0x002fc800078e31ff */
[----:B------:R-:W-:-:S07]  /*15e50*/  SHF.R.S32.HI R20, RZ, 0x1f, R23 ;  /* 0x0000001fff147819 */ /* 0x000fce0000011417 */
.L_x_4085:
[C---:B------:R-:W-:Y:S02]  /*15e60*/  LOP3.LUT P2, RZ, R2.reuse, 0x2, RZ, 0xc0, !PT ;  /* 0x0000000202ff7812 */ /* 0x040fe4000784c0ff */
[C---:B------:R-:W-:Y:S02]  /*15e70*/  LOP3.LUT P1, RZ, R2.reuse, 0x4, RZ, 0xc0, !PT ;  /* 0x0000000402ff7812 */ /* 0x040fe4000782c0ff */
[C---:B------:R-:W-:Y:S02]  /*15e80*/  IADD3 R3, P0, R23.reuse, R142, RZ ;  /* 0x0000008e17037210 */ /* 0x040fe40007f1e0ff */
[----:B------:R-:W-:Y:S02]  /*15e90*/  LOP3.LUT P6, RZ, R2, 0x1, RZ, 0xc0, !PT ;  /* 0x0000000102ff7812 */ /* 0x000fe400078cc0ff */
[----:B------:R-:W-:Y:S01]  /*15ea0*/  LEA R34, P5, R23, R204, 0x1 ;  /* 0x000000cc17227211 */ /* 0x000fe200078a08ff */
[----:B------:R-:W-:-:S03]  /*15eb0*/  IMAD.X R2, R20, 0x1, R145, P0 ;  /* 0x0000000114027824 */ /* 0x000fc600000e0691 */
[-C--:B------:R-:W-:Y:S02]  /*15ec0*/  LEA.HI.X R35, R23, R205.reuse, R20, 0x1, P5 ;  /* 0x000000cd17237211 */ /* 0x080fe400028f0c14 */
        /* <DEDUP_REMOVED lines=12> */
[----:B------:R-:W-:Y:S01]  /*15f90*/  @P6 LEA R30, P4, R21, R204, 0x1 ;  /* 0x000000cc151e6211 */ /* 0x000fe200078808ff */
[----:B------:R-:W-:Y:S01]  /*15fa0*/  @!PT LDS RZ, [RZ] ;  /* 0x00000000fffff984 */ /* 0x000fe20000000800 */
[----:B------:R-:W-:Y:S01]  /*15fb0*/  @!PT LDS RZ, [RZ] ;  /* 0x00000000fffff984 */ /* 0x000fe20000000800 */
[----:B------:R-:W-:Y:S01]  /*15fc0*/  @!PT LDS RZ, [RZ] ;  /* 0x00000000fffff984 */ /* 0x000fe20000000800 */
[----:B------:R1:W-:Y:S01]  /*15fd0*/  @P2 LDGSTS.E.BYPASS.LTC128B.128 [R201+0x8000], desc[UR6][R32.64+0x80] ;  /* 0x0800008020c92fae */ /* 0x0003e2000b901d46 */
[----:B------:R-:W-:Y:S01]  /*15fe0*/  @P2 LEA R28, P5, R23, UR10, 0x1 ;  /* 0x0000000a171c2c11 */ /* 0x000fe2000f8a08ff */
[----:B------:R-:W-:Y:S01]  /*15ff0*/  @P2 IMAD.X R2, R144, 0x1, R145, P0 ;  /* 0x0000000190022824 */ /* 0x000fe200000e0691 */
[C---:B------:R-:W-:Y:S01]  /*16000*/  @P6 LEA.HI.X R31, R21.reuse, R205, R144, 0x1, P4 ;  /* 0x000000cd151f6211 */ /* 0x040fe200020f0c90 */
[----:B------:R1:W-:Y:S01]  /*16010*/  @!P2 STS.128 [R201+0x8000], RZ ;  /* 0x008000ffc900a388 */ /* 0x0003e20000000c00 */
[----:B------:R-:W-:-:S02]  /*16020*/  @P1 IADD3 R3, P0, R21, R142, RZ ;  /* 0x0000008e15031210 */ /* 0x000fc40007f1e0ff */
[----:B------:R-:W-:Y:S01]  /*16030*/  IADD3 R21, P4, R21, R198, RZ ;  /* 0x000000c615157210 */ /* 0x000fe20007f9e0ff */
[----:B------:R-:W-:Y:S01]  /*16040*/  @!PT LDS RZ, [RZ] ;  /* 0x00000000fffff984 */ /* 0x000fe20000000800 */
[----:B------:R-:W-:Y:S01]  /*16050*/  @!PT LDS RZ, [RZ] ;  /* 0x00000000fffff984 */ /* 0x000fe20000000800 */
[----:B------:R-:W-:Y:S01]  /*16060*/  @!PT LDS RZ, [RZ] ;  /* 0x00000000fffff984 */ /* 0x000fe20000000800 */
[----:B------:R1:W-:Y:S01]  /*16070*/  @P1 LDGSTS.E.BYPASS.LTC128B.128 [R201+0xa000], desc[UR6][R26.64+0x100] ;  /* 0x0a0001001ac91fae */ /* 0x0003e2000b901d46 */
[----:B------:R-:W-:Y:S01]  /*16080*/  @P2 LEA.HI.X R29, R23, UR11, R2, 0x1, P5 ;  /* 0x0000000b171d2c11 */ /* 0x000fe2000a8f0c02 */
[C---:B------:R-:W-:Y:S01]  /*16090*/  @P1 IMAD.X R2, R144.reuse, 0x1, R145, P0 ;  /* 0x0000000190021824 */ /* 0x040fe200000e0691 */
[----:B------:R-:W-:Y:S01]  /*160a0*/  @P1 LEA R24, P0, R3, UR10, 0x1 ;  /* 0x0000000a03181c11 */ /* 0x000fe2000f8008ff */
[----:B------:R-:W-:Y:S01]  /*160b0*/  IMAD.X R144, R144, 0x1, R197, P4 ;  /* 0x0000000190907824 */ /* 0x000fe200020e06c5 */
[-C--:B------:R-:W-:Y:S01]  /*160c0*/  @P2 IADD3 R20, P4, R21, R142.reuse, RZ ;  /* 0x0000008e15142210 */ /* 0x080fe20007f9e0ff */
[----:B------:R1:W-:Y:S01]  /*160d0*/  @!P1 STS.128 [R201+0xa000], RZ ;  /* 0x00a000ffc9009388 */ /* 0x0003e20000000c00 */
[----:B------:R-:W-:Y:S02]  /*160e0*/  @P1 LEA.HI.X R25, R3, UR11, R2, 0x1, P0 ;  /* 0x0000000b03191c11 */ /* 0x000fe400080f0c02 */
[C---:B------:R-:W-:Y:S01]  /*160f0*/  @P1 IADD3 R2, P0, R21.reuse, R142, RZ ;  /* 0x0000008e15021210 */ /* 0x040fe20007f1e0ff */
[----:B------:R-:W-:Y:S01]  /*16100*/  @P2 IMAD.X R3, R144, 0x1, R145, P4 ;  /* 0x0000000190032824 */ /* 0x000fe200020e0691 */
[C---:B------:R-:W-:Y:S01]  /*16110*/  @P2 LEA R36, P4, R20.reuse, UR10, 0x1 ;  /* 0x0000000a14242c11 */ /* 0x040fe2000f8808ff */
[----:B------:R-:W-:Y:S01]  /*16120*/  @!PT LDS RZ, [RZ] ;  /* 0x00000000fffff984 */ /* 0x000fe20000000800 */
[----:B------:R-:W-:Y:S01]  /*16130*/  @!PT LDS RZ, [RZ] ;  /* 0x00000000fffff984 */ /* 0x000fe20000000800 */
[----:B------:R-:W-:Y:S01]  /*16140*/  @!PT LDS RZ, [RZ] ;  /* 0x00000000fffff984 */ /* 0x000fe20000000800 */
[----:B------:R1:W-:Y:S03]  /*16150*/  @P6 LDGSTS.E.BYPASS.LTC128B.128 [R201+0x6800], desc[UR6][R30.64] ;  /* 0x068000001ec96fae */ /* 0x0003e6000b901d46 */
[----:B------:R-:W-:Y:S01]  /*16160*/  @P2 LEA.HI.X R37, R20, UR11, R3, 0x1, P4 ;  /* 0x0000000b14252c11 */ /* 0x000fe2000a0f0c03 */
[----:B------:R-:W-:Y:S01]  /*16170*/  @P1 IMAD.X R3, R144, 0x1, R145, P0 ;  /* 0x0000000190031824 */ /* 0x000fe200000e0691 */
[C---:B------:R-:W-:Y:S01]  /*16180*/  @P6 LEA R20, P5, R21.reuse, R204, 0x1 ;  /* 0x000000cc15146211 */ /* 0x040fe200078a08ff */
[----:B------:R1:W-:Y:S01]  /*16190*/  @!P6 STS.128 [R201+0x6800], RZ ;  /* 0x006800ffc900e388 */ /* 0x0003e20000000c00 */
[----:B------:R-:W-:-:S02]  /*161a0*/  IADD3 R23, P4, R21, R198, RZ ;  /* 0x000000c615177210 */ /* 0x000fc40007f9e0ff */
[----:B------:R-:W-:Y:S01]  /*161b0*/  @P1 LEA R38, P0, R2, UR10, 0x1 ;  /* 0x0000000a02261c11 */ /* 0x000fe2000f8008ff */
[----:B------:R-:W-:Y:S01]  /*161c0*/  @!PT LDS RZ, [RZ] ;  /* 0x00000000fffff984 */ /* 0x000fe20000000800 */
[----:B------:R-:W-:Y:S01]  /*161d0*/  @!PT LDS RZ, [RZ] ;  /* 0x00000000fffff984 */ /* 0x000fe20000000800 */
[----:B------:R-:W-:Y:S01]  /*161e0*/  @!PT LDS RZ, [RZ] ;  /* 0x00000000fffff984 */ /* 0x000fe20000000800 */
[----:B------:R1:W-:Y:S01]  /*161f0*/  @P2 LDGSTS.E.BYPASS.LTC128B.128 [R201+0x8800], desc[UR6][R28.64+0x80] ;  /* 0x088000801cc92fae */ /* 0x0003e2000b901d46 */
[-C--:B------:R-:W-:Y:S01]  /*16200*/  @P6 LEA.HI.X R21, R21, R205.reuse, R144, 0x1, P5 ;  /* 0x000000cd15156211 */ /* 0x080fe200028f0c90 */
[----:B------:R-:W-:Y:S01]  /*16210*/  IMAD.X R144, R144, 0x1, R197, P4 ;  /* 0x0000000190907824 */ /* 0x000fe200020e06c5 */
[----:B------:R-:W-:Y:S01]  /*16220*/  @P1 LEA.HI.X R39, R2, UR11, R3, 0x1, P0 ;  /* 0x0000000b02271c11 */ /* 0x000fe200080f0c03 */
[----:B------:R1:W-:Y:S01]  /*16230*/  @!P2 STS.128 [R201+0x8800], RZ ;  /* 0x008800ffc900a388 */ /* 0x0003e20000000c00 */
[CC--:B------:R-:W-:Y:S02]  /*16240*/  @P2 IADD3 R2, P4, R23.reuse, R142.reuse, RZ ;  /* 0x0000008e17022210 */ /* 0x0c0fe40007f9e0ff */
[C---:B------:R-:W-:Y:S01]  /*16250*/  @P1 IADD3 R142, P0, R23.reuse, R142, RZ ;  /* 0x0000008e178e1210 */ /* 0x040fe20007f1e0ff */
[----:B------:R-:W-:Y:S01]  /*16260*/  @!PT LDS RZ, [RZ] ;  /* 0x00000000fffff984 */ /* 0x000fe20000000800 */
[----:B------:R-:W-:Y:S01]  /*16270*/  @!PT LDS RZ, [RZ] ;  /* 0x00000000fffff984 */ /* 0x000fe20000000800 */
[----:B------:R-:W-:Y:S01]  /*16280*/  @!PT LDS RZ, [RZ] ;  /* 0x00000000fffff984 */ /* 0x000fe20000000800 */
[----:B------:R1:W-:Y:S01]  /*16290*/  @P1 LDGSTS.E.BYPASS.LTC128B.128 [R201+0xa800], desc[UR6][R24.64+0x100] ;  /* 0x0a80010018c91fae */ /* 0x0003e2000b901d46 */
[C---:B------:R-:W-:Y:S01]  /*162a0*/  @P6 LEA R22, P5, R23.reuse, R204, 0x1 ;  /* 0x000000cc17166211 */ /* 0x040fe200078a08ff */
[--C-:B------:R-:W-:Y:S01]  /*162b0*/  @P2 IMAD.X R3, R144, 0x1, R145.reuse, P4 ;  /* 0x0000000190032824 */ /* 0x100fe200020e0691 */
[----:B------:R-:W-:Y:S01]  /*162c0*/  @P2 LEA R42, P4, R2, UR10, 0x1 ;  /* 0x0000000a022a2c11 */ /* 0x000fe2000f8808ff */
[----:B------:R1:W-:Y:S01]  /*162d0*/  @!P1 STS.128 [R201+0xa800], RZ ;  /* 0x00a800ffc9009388 */ /* 0x0003e20000000c00 */
[----:B------:R-:W-:Y:S01]  /*162e0*/  @P1 IMAD.X R145, R144, 0x1, R145, P0 ;  /* 0x0000000190911824 */ /* 0x000fe200000e0691 */
[----:B------:R-:W-:Y:S01]  /*162f0*/  @P6 LEA.HI.X R23, R23, R205, R144, 0x1, P5 ;  /* 0x000000cd17176211 */ /* 0x000fe200028f0c90 */
[----:B------:R-:W-:Y:S01]  /*16300*/  IMAD.MOV.U32 R204, RZ, RZ, R34 ;  /* 0x000000ffffcc7224 */ /* 0x000fe200078e0022 */
[----:B------:R-:W-:Y:S01]  /*16310*/  @!PT LDS RZ, [RZ] ;  /* 0x00000000fffff984 */ /* 0x000fe20000000800 */
[----:B------:R-:W-:Y:S01]  /*16320*/  @!PT LDS RZ, [RZ] ;  /* 0x00000000fffff984 */ /* 0x000fe20000000800 */
[----:B------:R-:W-:Y:S01]  /*16330*/  @!PT LDS RZ, [RZ] ;  /* 0x00000000fffff984 */ /* 0x000fe20000000800 */
[----:B------:R1:W-:Y:S01]  /*16340*/  @P6 LDGSTS.E.BYPASS.LTC128B.128 [R201+0x7000], desc[UR6][R20.64] ;  /* 0x0700000014c96fae */ /* 0x0003e2000b901d46 */
[----:B------:R-:W-:Y:S01]  /*16350*/  @P1 LEA R40, P0, R142, UR10, 0x1 ;  /* 0x0000000a8e281c11 */ /* 0x000fe2000f8008ff */
[----:B------:R-:W-:Y:S01]  /*16360*/  IMAD.MOV.U32 R205, RZ, RZ, R35 ;  /* 0x000000ffffcd7224 */ /* 0x000fe200078e0023 */
[----:B------:R-:W-:Y:S01]  /*16370*/  @P2 LEA.HI.X R43, R2, UR11, R3, 0x1, P4 ;  /* 0x0000000b022b2c11 */ /* 0x000fe2000a0f0c03 */
        /* <DEDUP_REMOVED lines=28> */
.L_x_4083:
        /* <DEDUP_REMOVED lines=79> */
[----:B------:R-:W4:Y:S01]  /*16a30*/  LDSM.16.MT88.4 R8, [R193+0xe800] ;  /* 0x00e80000c108783b */ /* 0x000f220000004200 */
[--C-:B------:R-:W-:Y:S01]  /*16a40*/  FFMA.FTZ R133, R4, UR6, -R167.reuse ;  /* 0x0000000604857c23 */ /* 0x100fe200080108a7 */
[--C-:B------:R-:W-:Y:S01]  /*16a50*/  FFMA.FTZ R158, R169, UR6, -R174.reuse ;  /* 0x00000006a99e7c23 */ /* 0x100fe200080108ae */
[--C-:B------:R-:W-:Y:S01]  /*16a60*/  FFMA.FTZ R162, R163, UR6, -R174.reuse ;  /* 0x00000006a3a27c23 */ /* 0x100fe200080108ae */
[----:B------:R-:W5:Y:S01]  /*16a70*/  LDSM.16.MT88.4 R16, [R189+0xe800] ;  /* 0x00e80000bd10783b */ /* 0x000f620000004200 */
[--C-:B------:R-:W-:Y:S01]  /*16a80*/  FFMA.FTZ R157, R157, UR6, -R174.reuse ;  /* 0x000000069d9d7c23 */ /* 0x100fe200080108ae */
[--C-:B------:R-:W-:Y:S01]  /*16a90*/  FFMA.FTZ R159, R159, UR6, -R174.reuse ;  /* 0x000000069f9f7c23 */ /* 0x100fe200080108ae */
[----:B------:R-:W-:Y:S01]  /*16aa0*/  MUFU.EX2 R152, R152 ;  /* 0x0000009800987308 */ /* 0x000fe20000000800 */
[----:B------:R-:W-:Y:S01]  /*16ab0*/  LDSM.16.MT88.4 R140, [R189+0x10000] ;  /* 0x01000000bd8c783b */ /* 0x000fe20000004200 */
[--C-:B------:R-:W-:Y:S01]  /*16ac0*/  FFMA.FTZ R163, R206, UR6, -R167.reuse ;  /* 0x00000006cea37c23 */ /* 0x100fe200080108a7 */
[--C-:B------:R-:W-:Y:S01]  /*16ad0*/  FFMA.FTZ R164, R164, UR6, -R167.reuse ;  /* 0x00000006a4a47c23 */ /* 0x100fe200080108a7 */
[--C-:B------:R-:W-:Y:S01]  /*16ae0*/  FFMA.FTZ R168, R168, UR6, -R167.reuse ;  /* 0x00000006a8a87c23 */ /* 0x100fe200080108a7 */
[----:B------:R-:W-:Y:S01]  /*16af0*/  LDSM.16.MT88.4 R32, [R190+0xc800] ;  /* 0x00c80000be20783b */ /* 0x000fe20000004200 */
[--C-:B------:R-:W-:Y:S01]  /*16b00*/  FFMA.FTZ R169, R176, UR6, -R167.reuse ;  /* 0x00000006b0a97c23 */ /* 0x100fe200080108a7 */
        /* <DEDUP_REMOVED lines=212> */
[----:B------:R-:W1:Y:S01]  /*17850*/  LDC R7, c[0x0][0x2c8] ;  /* 0x0000b200ff077b82 */ /* 0x000e620000000800 */
[----:B------:R-:W2:Y:S01]  /*17860*/  S2R R176, SR_TID.X ;  /* 0x0000000000b07919 */ /* 0x000ea20000002100 */
[----:B------:R-:W-:Y:S01]  /*17870*/  VIADD R5, R134, 0x3f ;  /* 0x0000003f86057836 */ /* 0x000fe20000000000 */
[----:B------:R-:W-:Y:S01]  /*17880*/  ULDC UR6, c[0x0][0x250] ;  /* 0x0000940000067ab9 */ /* 0x000fe20000000800 */
[----:B------:R-:W-:Y:S01]  /*17890*/  IMAD.MOV.U32 R133, RZ, RZ, R132 ;  /* 0x000000ffff857224 */ /* 0x000fe200078e0084 */
[----:B------:R-:W-:Y:S02]  /*178a0*/  ULEA UR6, -UR6, URZ, 0x6 ;  /* 0x0000003f06067291 */ /* 0x000fe4000f8e313f */
[----:B------:R-:W-:Y:S01]  /*178b0*/  SHF.R.S32.HI R2, RZ, 0x1f, R5 ;  /* 0x0000001fff027819 */ /* 0x000fe20000011405 */
[----:B------:R-:W-:Y:S01]  /*178c0*/  ULDC UR9, c[0x0][0x2d0] ;  /* 0x0000b40000097ab9 */ /* 0x000fe20000000800 */
[----:B------:R-:W-:Y:S02]  /*178d0*/  USHF.R.S32.HI UR5, URZ, 0x1f, UR6 ;  /* 0x0000001f3f057899 */ /* 0x000fe40008011406 */
[----:B------:R-:W-:Y:S01]  /*178e0*/  LEA.HI R2, R2, R5, RZ, 0x6 ;  /* 0x0000000502027211 */ /* 0x000fe200078f30ff */
[----:B------:R-:W-:Y:S01]  /*178f0*/  IMAD.U32 R207, RZ, RZ, UR6 ;  /* 0x00000006ffcf7e24 */ /* 0x000fe2000f8e00ff */
[----:B------:R-:W-:Y:S01]  /*17900*/  ULDC UR8, c[0x0][0x248] ;  /* 0x0000920000087ab9 */ /* 0x000fe20000000800 */
[----:B------:R-:W-:Y:S01]  /*17910*/  ULDC.64 UR10, c[0x0][0x208] ;  /* 0x00008200000a7ab9 */ /* 0x000fe20000000a00 */
[----:B------:R-:W-:Y:S01]  /*17920*/  SHF.R.S32.HI R2, RZ, 0x6, R2 ;  /* 0x00000006ff027819 */ /* 0x000fe20000011402 */
[----:B------:R-:W-:Y:S01]  /*17930*/  IMAD.U32 R206, RZ, RZ, UR5 ;  /* 0x00000005ffce7e24 */ /* 0x000fe2000f8e00ff */
[----:B------:R-:W-:Y:S01]  /*17940*/  ULDC UR5, c[0x0][0x2ec] ;  /* 0x0000bb0000057ab9 */ /* 0x000fe20000000800 */
[----:B-1----:R-:W-:-:S05]  /*17950*/  VIADD R7, R7, 0x3f ;  /* 0x0000003f07077836 */ /* 0x002fca0000000000 */
[----:B------:R-:W-:-:S04]  /*17960*/  SHF.R.S32.HI R4, RZ, 0x1f, R7 ;  /* 0x0000001fff047819 */ /* 0x000fc80000011407 */
[----:B------:R-:W-:Y:S02]  /*17970*/  LEA.HI R4, R4, R7, RZ, 0x6 ;  /* 0x0000000704047211 */ /* 0x000fe400078f30ff */
[----:B--2---:R-:W-:Y:S02]  /*17980*/  LOP3.LUT R9, R176, 0x3, RZ, 0xc0, !PT ;  /* 0x00000003b0097812 */ /* 0x004fe400078ec0ff */
[----:B------:R-:W-:-:S03]  /*17990*/  SHF.R.S32.HI R209, RZ, 0x6, R4 ;  /* 0x00000006ffd17819 */ /* 0x000fc60000011404 */
[----:B------:R-:W-:Y:S01]  /*179a0*/  IMAD R9, R9, -0x2, R0 ;  /* 0xfffffffe09097824 */ /* 0x000fe200078e0200 */
[----:B------:R-:W-:Y:S01]  /*179b0*/  VIMNMX R209, R209, R2, PT ;  /* 0x00000002d1d17248 */ /* 0x000fe20003fe0100 */
[----:B------:R-:W-:-:S03]  /*179c0*/  IMAD.MOV.U32 R0, RZ, RZ, R3 ;  /* 0x000000ffff007224 */ /* 0x000fc600078e0003 */
[----:B------:R-:W-:Y:S01]  /*179d0*/  IADD3 R208, R134, R9, -R199 ;  /* 0x0000000986d07210 */ /* 0x000fe20007ffe8c7 */
[----:B------:R-:W-:-:S07]  /*179e0*/  VIADD R209, R209, 0xfffffffe ;  /* 0xfffffffed1d17836 */ /* 0x000fce0000000000 */
.L_x_4090:
[----:B------:R-:W-:Y:S01]  /*179f0*/  SHF.R.S32.HI R3, RZ, 0x1f, R176 ;  /* 0x0000001fff037819 */ /* 0x000fe200000114b0 */
[----:B------:R-:W-:Y:S04]  /*17a00*/  DEPBAR.LE SB0, 0x0 ;  /* 0x000080000000791a */ /* 0x000fe80000000000 */
[----:B------:R-:W-:Y:S01]  /*17a10*/  LEA.HI R5, R3, R176, RZ, 0x3 ;  /* 0x000000b003057211 */ /* 0x000fe200078f18ff */
[----:B------:R-:W-:Y:S01]  /*17a20*/  IMAD.MOV.U32 R12, RZ, RZ, R207 ;  /* 0x000000ffff0c7224 */ /* 0x000fe200078e00cf */
[----:B------:R-:W-:Y:S01]  /*17a30*/  BAR.SYNC.DEFER_BLOCKING 0x0 ;  /* 0x0000000000007b1d */ /* 0x000fe20000010000 */
[----:B------:R-:W-:Y:S01]  /*17a40*/  PLOP3.LUT P0, PT, PT, PT, UP0, 0x40, 0x0 ;  /* 0x000000000000781c */ /* 0x000fe20003f0e808 */
[----:B------:R-:W-:Y:S01]  /*17a50*/  IMAD.MOV.U32 R6, RZ, RZ, R206 ;  /* 0x000000ffff067224 */ /* 0x000fe200078e00ce */
[----:B------:R-:W-:Y:S05]  /*17a60*/  LOP3.LUT R5, R5, 0xfffffff8, RZ, 0xc0, !PT ;  /* 0xfffffff805057812 */ /* 0x000fea00078ec0ff */
[----:B------:R-:W-:Y:S04]  /*17a70*/  IMAD.IADD R134, R176, 0x1, -R5 ;  /* 0x00000001b0867824 */ /* 0x000fe800078e0a05 */
[----:B------:R-:W-:Y:S04]  /*17a80*/  IMAD.SHL.U32 R134, R134, 0x8, RZ ;  /* 0x0000000886867824 */ /* 0x000fe800078e00ff */
[C---:B------:R-:W-:Y:S01]  /*17a90*/  VIADD R2, R134.reuse, 0x80 ;  /* 0x0000008086027836 */ /* 0x040fe20000000000 */
[C---:B------:R-:W-:Y:S01]  /*17aa0*/  ISETP.GE.AND P1, PT, R134.reuse, UR9, PT ;  /* 0x0000000986007c0c */ /* 0x040fe2000bf26270 */
[----:B------:R-:W-:Y:S03]  /*17ab0*/  VIADD R134, R134, 0x40 ;  /* 0x0000004086867836 */ /* 0x000fe60000000000 */
[----:B------:R-:W-:Y:S04]  /*17ac0*/  ISETP.GE.AND P2, PT, R2, UR18, PT ;  /* 0x0000001202007c0c */ /* 0x000fe8000bf46270 */
[----:B------:R-:W-:Y:S01]  /*17ad0*/  SEL R2, RZ, 0x3fffc, P2 ;  /* 0x0003fffcff027807 */ /* 0x000fe20001000000 */
[----:B------:R-:W-:Y:S08]  /*17ae0*/  @P0 BRA `(.L_x_4087) ;  /* 0x0000000000f40947 */ /* 0x000ff00003800000 */
        /* <DEDUP_REMOVED lines=61> */
.L_x_4087:
[----:B------:R-:W-:Y:S01]  /*17ec0*/  LEA R214, P4, R12, R160, 0x1 ;  /* 0x000000a00cd67211 */ /* 0x000fe200078808ff */
[----:B------:R-:W-:Y:S01]  /*17ed0*/  IMAD.MOV.U32 R135, RZ, RZ, 0x20 ;  /* 0x00000020ff877424 */ /* 0x000fe200078e00ff */
[----:B------:R-:W-:Y:S02]  /*17ee0*/  ISETP.GE.AND P0, PT, R134, UR18, PT ;  /* 0x0000001286007c0c */ /* 0x000fe4000bf06270 */
[-C--:B------:R-:W-:Y:S02]  /*17ef0*/  LEA.HI.X R215, R12, R161.reuse, R6, 0x1, P4 ;  /* 0x000000a10cd77211 */ /* 0x080fe400020f0c06 */
[----:B------:R-:W-:Y:S02]  /*17f00*/  LOP3.LUT P2, RZ, R2, 0x4, RZ, 0xc0, !PT ;  /* 0x0000000402ff7812 */ /* 0x000fe4000784c0ff */
[----:B------:R-:W-:Y:S01]  /*17f10*/  IADD3 R7, P3, R12, UR20, RZ ;  /* 0x000000140c077c10 */ /* 0x000fe2000ff7e0ff */
[----:B------:R-:W-:Y:S01]  /*17f20*/  @!PT LDS RZ, [RZ] ;  /* 0x00000000fffff984 */ /* 0x000fe20000000800 */
[----:B------:R-:W-:Y:S01]  /*17f30*/  @!PT LDS RZ, [RZ] ;  /* 0x00000000fffff984 */ /* 0x000fe20000000800 */
[----:B------:R-:W-:Y:S01]  /*17f40*/  @!PT LDS RZ, [RZ] ;  /* 0x00000000fffff984 */ /* 0x000fe20000000800 */
[----:B------:R-:W-:Y:S01]  /*17f50*/  @!P1 LDGSTS.E.BYPASS.LTC128B.128 [R201+0xc000], desc[UR10][R214.64] ;  /* 0x0c000000d6c99fae */ /* 0x000fe2000b901d4a */
[----:B------:R-:W-:Y:S02]  /*17f60*/  LEA.HI R3, R3, R176, RZ, 0x4 ;  /* 0x000000b003037211 */ /* 0x000fe400078f20ff */
[CC--:B------:R-:W-:Y:S01]  /*17f70*/  @!P1 LEA R12, P6, R7.reuse, R160.reuse, 0x1 ;  /* 0x000000a0070c9211 */ /* 0x0c0fe200078c08ff */
[----:B------:R-:W-:Y:S01]  /*17f80*/  @P1 STS.128 [R201+0xc000], RZ ;  /* 0x00c000ffc9001388 */ /* 0x000fe20000000c00 */
[----:B------:R-:W-:Y:S02]  /*17f90*/  IADD3.X R6, R6, UR19, RZ, P3, !PT ;  /* 0x0000001306067c10 */ /* 0x000fe40009ffe4ff */
[CC--:B------:R-:W-:Y:S01]  /*17fa0*/  @!P0 LEA R10, P4, R7.reuse, R160.reuse, 0x1 ;  /* 0x000000a0070a8211 */ /* 0x0c0fe200078808ff */
[----:B------:R-:W-:Y:S01]  /*17fb0*/  @!PT LDS RZ, [RZ] ;  /* 0x00000000fffff984 */ /* 0x000fe20000000800 */
[----:B------:R-:W-:Y:S01]  /*17fc0*/  @!PT LDS RZ, [RZ] ;  /* 0x00000000fffff984 */ /* 0x000fe20000000800 */
[----:B------:R-:W-:Y:S01]  /*17fd0*/  @!PT LDS RZ, [RZ] ;  /* 0x00000000fffff984 */ /* 0x000fe20000000800 */
[----:B------:R-:W-:Y:S01]  /*17fe0*/  @!P0 LDGSTS.E.BYPASS.LTC128B.128 [R201+0xe000], desc[UR10][R214.64+0x80] ;  /* 0x0e000080d6c98fae */ /* 0x000fe2000b901d4a */
[CCC-:B------:R-:W-:Y:S02]  /*17ff0*/  @!P1 LEA.HI.X R13, R7.reuse, R161.reuse, R6.reuse, 0x1, P6 ;  /* 0x000000a1070d9211 */ /* 0x1c0fe400030f0c06 */
[C---:B------:R-:W-:Y:S01]  /*18000*/  IADD3 R5, P3, R7.reuse, UR20, RZ ;  /* 0x0000001407057c10 */ /* 0x040fe2000ff7e0ff */
[----:B------:R-:W-:Y:S01]  /*18010*/  @P0 STS.128 [R201+0xe000], RZ ;  /* 0x00e000ffc9000388 */ /* 0x000fe20000000c00 */
[CCC-:B------:R-:W-:Y:S02]  /*18020*/  @!P0 LEA.HI.X R11, R7.reuse, R161.reuse, R6.reuse, 0x1, P4 ;  /* 0x000000a1070b8211 */ /* 0x1c0fe400020f0c06 */
[----:B------:R-:W-:Y:S01]  /*18030*/  IADD3.X R4, R6, UR19, RZ, P3, !PT ;  /* 0x0000001306047c10 */ /* 0x000fe20009ffe4ff */
[----:B------:R-:W-:Y:S01]  /*18040*/  @!PT LDS RZ, [RZ] ;  /* 0x00000000fffff984 */ /* 0x000fe20000000800 */
[----:B------:R-:W-:Y:S01]  /*18050*/  @!PT LDS RZ, [RZ] ;  /* 0x00000000fffff984 */ /* 0x000fe20000000800 */
[----:B------:R-:W-:Y:S01]  /*18060*/  @!PT LDS RZ, [RZ] ;  /* 0x00000000fffff984 */ /* 0x000fe20000000800 */
[----:B------:R-:W-:Y:S01]  /*18070*/  @P2 LDGSTS.E.BYPASS.LTC128B.128 [R201+0x10000], desc[UR10][R214.64+0x100] ;  /* 0x10000100d6c92fae */ /* 0x000fe2000b901d4a */
[-C--:B------:R-:W-:Y:S02]  /*18080*/  @P2 LEA R8, P3, R7, R160.reuse, 0x1 ;  /* 0x000000a007082211 */ /* 0x080fe400078608ff */
[-C--:B------:R-:W-:Y:S01]  /*18090*/  @!P1 LEA R24, P4, R5, R160.reuse, 0x1 ;  /* 0x000000a005189211 */ /* 0x080fe200078808ff */
[----:B------:R-:W-:Y:S01]  /*180a0*/  @!P2 STS.128 [R201+0x10000], RZ ;  /* 0x010000ffc900a388 */ /* 0x000fe20000000c00 */
[-C--:B------:R-:W-:Y:S02]  /*180b0*/  @P2 LEA.HI.X R9, R7, R161.reuse, R6, 0x1, P3 ;  /* 0x000000a107092211 */ /* 0x080fe400018f0c06 */
[CCC-:B------:R-:W-:Y:S01]  /*180c0*/  @!P1 LEA.HI.X R25, R5.reuse, R161.reuse, R4.reuse, 0x1, P4 ;  /* 0x000000a105199211 */ /* 0x1c0fe200020f0c04 */
[----:B------:R-:W-:Y:S01]  /*180d0*/  @!PT LDS RZ, [RZ] ;  /* 0x00000000fffff984 */ /* 0x000fe20000000800 */
[----:B------:R-:W-:Y:S01]  /*180e0*/  @!PT LDS RZ, [RZ] ;  /* 0x00000000fffff984 */ /* 0x000fe20000000800 */
[----:B------:R-:W-:Y:S01]  /*180f0*/  @!PT LDS RZ, [RZ] ;  /* 0x00000000fffff984 */ /* 0x000fe20000000800 */
[----:B------:R-:W-:Y:S01]  /*18100*/  @!P1 LDGSTS.E.BYPASS.LTC128B.128 [R201+0xc800], desc[UR10][R12.64] ;  /* 0x0c8000000cc99fae */ /* 0x000fe2000b901d4a */
[CC--:B------:R-:W-:Y:S02]  /*18110*/  @!P0 LEA R18, P3, R5.reuse, R160.reuse, 0x1 ;  /* 0x000000a005128211 */ /* 0x0c0fe400078608ff */
[C---:B------:R-:W-:Y:S01]  /*18120*/  IADD3 R2, P5, R5.reuse, UR20, RZ ;  /* 0x0000001405027c10 */ /* 0x040fe2000ffbe0ff */
[----:B------:R-:W-:Y:S01]  /*18130*/  @P1 STS.128 [R201+0xc800], RZ ;  /* 0x00c800ffc9001388 */ /* 0x000fe20000000c00 */
[CCC-:B------:R-:W-:Y:S02]  /*18140*/  @!P0 LEA.HI.X R19, R5.reuse, R161.reuse, R4.reuse, 0x1, P3 ;  /* 0x000000a105138211 */ /* 0x1c0fe400018f0c04 */
[----:B------:R-:W-:Y:S01]  /*18150*/  IADD3.X R6, R4, UR19, RZ, P5, !PT ;  /* 0x0000001304067c10 */ /* 0x000fe2000affe4ff */
[----:B------:R-:W-:Y:S01]  /*18160*/  @!PT LDS RZ, [RZ] ;  /* 0x00000000fffff984 */ /* 0x000fe20000000800 */
[----:B------:R-:W-:Y:S01]  /*18170*/  @!PT LDS RZ, [RZ] ;  /* 0x00000000fffff984 */ /* 0x000fe20000000800 */
[----:B------:R-:W-:Y:S01]  /*18180*/  @!PT LDS RZ, [RZ] ;  /* 0x00000000fffff984 */ /* 0x000fe20000000800 */
[----:B------:R-:W-:Y:S01]  /*18190*/  @!P0 LDGSTS.E.BYPASS.LTC128B.128 [R201+0xe800], desc[UR10][R10.64+0x80] ;  /* 0x0e8000800ac98fae */ /* 0x000fe2000b901d4a */
[CC--:B------:R-:W-:Y:S02]  /*181a0*/  @P2 LEA R16, P5, R5.reuse, R160.reuse, 0x1 ;  /* 0x000000a005102211 */ /* 0x0c0fe400078a08ff */
[CC--:B------:R-:W-:Y:S01]  /*181b0*/  @!P1 LEA R22, P6, R2.reuse, R160.reuse, 0x1 ;  /* 0x000000a002169211 */ /* 0x0c0fe200078c08ff */
[----:B------:R-:W-:Y:S01]  /*181c0*/  @P0 STS.128 [R201+0xe800], RZ ;  /* 0x00e800ffc9000388 */ /* 0x000fe20000000c00 */
[-C--:B------:R-:W-:Y:S02]  /*181d0*/  @P2 LEA.HI.X R17, R5, R161.reuse, R4, 0x1, P5 ;  /* 0x000000a105112211 */ /* 0x080fe400028f0c04 */
[CCC-:B------:R-:W-:Y:S01]  /*181e0*/  @!P1 LEA.HI.X R23, R2.reuse, R161.reuse, R6.reuse, 0x1, P6 ;  /* 0x000000a102179211 */ /* 0x1c0fe200030f0c06 */
[----:B------:R-:W-:Y:S01]  /*181f0*/  @!PT LDS RZ, [RZ] ;  /* 0x00000000fffff984 */ /* 0x000fe20000000800 */
[----:B------:R-:W-:Y:S01]  /*18200*/  @!PT LDS RZ, [RZ] ;  /* 0x00000000fffff984 */ /* 0x000fe20000000800 */
[----:B------:R-:W-:Y:S01]  /*18210*/  @!PT LDS RZ, [RZ] ;  /* 0x00000000fffff984 */ /* 0x000fe20000000800 */
[----:B------:R1:W-:Y:S01]  /*18220*/  @P2 LDGSTS.E.BYPASS.LTC128B.128 [R201+0x10800], desc[UR10][R8.64+0x100] ;  /* 0x1080010008c92fae */ /* 0x0003e2000b901d4a */
[CC--:B------:R-:W-:Y:S02]  /*18230*/  @!P0 LEA R14, P4, R2.reuse, R160.reuse, 0x1 ;  /* 0x000000a0020e8211 */ /* 0x0c0fe400078808ff */
[C---:B------:R-:W-:Y:S01]  /*18240*/  @P2 LEA R20, P3, R2.reuse, R160, 0x1 ;  /* 0x000000a002142211 */ /* 0x040fe200078608ff */
[----:B------:R-:W-:Y:S01]  /*18250*/  @!P2 STS.128 [R201+0x10800], RZ ;  /* 0x010800ffc900a388 */ /* 0x000fe20000000c00 */
[CCC-:B------:R-:W-:Y:S02]  /*18260*/  @!P0 LEA.HI.X R15, R2.reuse, R161.reuse, R6.reuse, 0x1, P4 ;  /* 0x000000a1020f8211 */ /* 0x1c0fe400020f0c06 */
[----:B------:R-:W-:Y:S01]  /*18270*/  @P2 LEA.HI.X R21, R2, R161, R6, 0x1, P3 ;  /* 0x000000a102152211 */ /* 0x000fe200018f0c06 */
[----:B------:R-:W-:Y:S01]  /*18280*/  @!PT LDS RZ, [RZ] ;  /* 0x00000000fffff984 */ /* 0x000fe20000000800 */
[----:B------:R-:W-:Y:S01]  /*18290*/  @!PT LDS RZ, [RZ] ;  /* 0x00000000fffff984 */ /* 0x000fe20000000800 */
[----:B------:R-:W-:Y:S01]  /*182a0*/  @!PT LDS RZ, [RZ] ;  /* 0x00000000fffff984 */ /* 0x000fe20000000800 */
[----:B------:R-:W-:Y:S01]  /*182b0*/  @!P1 LDGSTS.E.BYPASS.LTC128B.128 [R201+0xd000], desc[UR10][R24.64] ;  /* 0x0d00000018c99fae */ /* 0x000fe2000b901d4a */
[----:B------:R-:W-:Y:S03]  /*182c0*/  LOP3.LUT R3, R3, 0xfffffff0, RZ, 0xc0, !PT ;  /* 0xfffffff003037812 */ /* 0x000fe600078ec0ff */
[----:B------:R-:W-:Y:S02]  /*182d0*/  @P1 STS.128 [R201+0xd000], RZ ;  /* 0x00d000ffc9001388 */ /* 0x000fe40000000c00 */
        /* <DEDUP_REMOVED lines=17> */
[----:B------:R-:W-:Y:S01]  /*183f0*/  @!P1 LDGSTS.E.BYPASS.LTC128B.128 [R201+0xd800], desc[UR10][R22.64] ;  /* 0x0d80000016c99fae */ /* 0x000fe2000b901d4a */
[----:B------:R-:W-:Y:S02]  /*18400*/  IMAD.IADD R2, R3, 0x1, -R2 ;  /* 0x0000000103027824 */ /* 0x000fe400078e0a02 */
[----:B------:R-:W-:Y:S01]  /*18410*/  IMAD.MOV.U32 R3, RZ, RZ, 0x10 ;  /* 0x00000010ff037424 */ /* 0x000fe200078e00ff */
[----:B------:R-:W-:Y:S04]  /*18420*/  @P1 STS.128 [R201+0xd800], RZ ;  /* 0x00d800ffc9001388 */ /* 0x000fe80000000c00 */
[----:B------:R-:W-:Y:S01]  /*18430*/  @!PT LDS RZ, [RZ] ;  /* 0x00000000fffff984 */ /* 0x000fe20000000800 */
[----:B------:R-:W-:Y:S01]  /*18440*/  @!PT LDS RZ, [RZ] ;  /* 0x00000000fffff984 */ /* 0x000fe20000000800 */
[----:B------:R-:W-:Y:S01]  /*18450*/  @!PT LDS RZ, [RZ] ;  /* 0x00000000fffff984 */ /* 0x000fe20000000800 */
[----:B------:R3:W-:Y:S04]  /*18460*/  @!P0 LDGSTS.E.BYPASS.LTC128B.128 [R201+0xf800], desc[UR10][R14.64+0x80] ;  /* 0x0f8000800ec98fae */ /* 0x0007e8000b901d4a */
[----:B------:R-:W-:Y:S01]  /*18470*/  @P0 STS.128 [R201+0xf800], RZ ;  /* 0x00f800ffc9000388 */ /* 0x000fe20000000c00 */
[C---:B------:R-:W-:Y:S03]  /*18480*/  LOP3.LUT P0, RZ, R2.reuse, 0x2, RZ, 0xc0, !PT ;  /* 0x0000000202ff7812 */ /* 0x040fe6000780c0ff */
[----:B------:R-:W-:Y:S01]  /*18490*/  @!PT LDS RZ, [RZ] ;  /* 0x00000000fffff984 */ /* 0x000fe20000000800 */
[----:B------:R-:W-:Y:S01]  /*184a0*/  @!PT LDS RZ, [RZ] ;  /* 0x00000000fffff984 */ /* 0x000fe20000000800 */
[----:B------:R-:W-:Y:S01]  /*184b0*/  @!PT LDS RZ, [RZ] ;  /* 0x00000000fffff984 */ /* 0x000fe20000000800 */
[----:B------:R4:W-:Y:S01]  /*184c0*/  @P2 LDGSTS.E.BYPASS.LTC128B.128 [R201+0x11800], desc[UR10][R20.64+0x100] ;  /* 0x1180010014c92fae */ /* 0x0009e2000b901d4a */
[----:B------:R-:W-:Y:S02]  /*184d0*/  SEL R3, R3, 0xfffffff0, !P0 ;  /* 0xfffffff003037807 */ /* 0x000fe40004000000 */
[----:B------:R-:W-:Y:S01]  /*184e0*/  LOP3.LUT P0, RZ, R2, 0x4, RZ, 0xc0, !PT ;  /* 0x0000000402ff7812 */ /* 0x000fe2000780c0ff */
[----:B------:R-:W-:Y:S02]  /*184f0*/  @!P2 STS.128 [R201+0x11800], RZ ;  /* 0x011800ffc900a388 */ /* 0x000fe40000000c00 */
[--C-:B------:R-:W-:Y:S01]  /*18500*/  IMAD R132, R3, 0x2, R196.reuse ;  /* 0x0000000203847824 */ /* 0x100fe200078e02c4 */
[----:B------:R-:W-:Y:S01]  /*18510*/  SEL R135, R135, 0xffffffe0, !P0 ;  /* 0xffffffe087877807 */ /* 0x000fe20004000000 */
[----:B------:R-:W-:Y:S01]  /*18520*/  LDSM.16.M88.4 R136, [R196] ;  /* 0x00000000c488783b */ /* 0x000fe20000000200 */
[----:B------:R-:W-:Y:S03]  /*18530*/  ISETP.GE.AND P0, PT, R209, 0x1, PT ;  /* 0x00000001d100780c */ /* 0x000fe60003f06270 */
[----:B-1----:R-:W1:Y:S01]  /*18540*/  LDSM.16.M88.4 R8, [R195+0x6000] ;  /* 0x00600000c308783b */ /* 0x002e620000000200 */
[C---:B------:R-:W-:Y:S02]  /*18550*/  IMAD R3, R135.reuse, 0x2, R196 ;  /* 0x0000000287037824 */ /* 0x040fe400078e02c4 */
[----:B------:R-:W-:Y:S01]  /*18560*/  IMAD R2, R135, 0x2, R132 ;  /* 0x0000000287027824 */ /* 0x000fe200078e0284 */
        /* <DEDUP_REMOVED lines=162> */
[----:B------:R-:W-:Y:S01]  /*18f90*/  PLOP3.LUT P3, PT, PT, PT, UP0, 0x40, 0x0 ;  /* 0x000000000000781c */ /* 0x000fe20003f6e808 */
[----:B------:R-:W-:Y:S01]  /*18fa0*/  ULEA UR7, -UR8, URZ, 0x6 ;  /* 0x0000003f08077291 */ /* 0x000fe2000f8e313f */
[----:B------:R-:W-:Y:S03]  /*18fb0*/  ISETP.GE.AND P0, PT, R134, UR18, PT ;  /* 0x0000001286007c0c */ /* 0x000fe6000bf06270 */
[----:B------:R-:W-:Y:S02]  /*18fc0*/  USHF.R.S32.HI UR6, URZ, 0x1f, UR7 ;  /* 0x0000001f3f067899 */ /* 0x000fe40008011407 */
[----:B------:R-:W-:Y:S04]  /*18fd0*/  IMAD.U32 R140, RZ, RZ, UR7 ;  /* 0x00000007ff8c7e24 */ /* 0x000fe8000f8e00ff */
[----:B------:R-:W-:Y:S02]  /*18fe0*/  IMAD.U32 R132, RZ, RZ, UR6 ;  /* 0x00000006ff847e24 */ /* 0x000fe4000f8e00ff */
        /* <DEDUP_REMOVED lines=62> */
.L_x_4089:
[C---:B------:R-:W-:Y:S02]  /*193d0*/  LEA R150, P4, R140.reuse, R204, 0x1 ;  /* 0x000000cc8c967211 */ /* 0x040fe400078808ff */
        /* <DEDUP_REMOVED lines=8> */
[----:B------:R1:W-:Y:S01]  /*19460*/  @!P1 LDGSTS.E.BYPASS.LTC128B.128 [R201+0x6000], desc[UR10][R150.64] ;  /* 0x0600000096c99fae */ /* 0x0003e2000b901d4a */
[C---:B------:R-:W-:Y:S02]  /*19470*/  @P2 LEA R140, P3, R3.reuse, R204, 0x1 ;  /* 0x000000cc038c2211 */ /* 0x040fe400078608ff */
[CCC-:B------:R-:W-:Y:S01]  /*19480*/  @!P1 LEA.HI.X R149, R3.reuse, R205.reuse, R132.reuse, 0x1, P6 ;  /* 0x000000cd03959211 */ /* 0x1c0fe200030f0c84 */
[----:B------:R1:W-:Y:S01]  /*19490*/  @P1 STS.128 [R201+0x6000], RZ ;  /* 0x006000ffc9001388 */ /* 0x0003e20000000c00 */
[CCC-:B------:R-:W-:Y:S02]  /*194a0*/  @!P0 LEA.HI.X R143, R3.reuse, R205.reuse, R132.reuse, 0x1, P4 ;  /* 0x000000cd038f8211 */ /* 0x1c0fe400020f0c84 */
[CC--:B------:R-:W-:Y:S01]  /*194b0*/  @P2 LEA.HI.X R141, R3.reuse, R205.reuse, R132, 0x1, P3 ;  /* 0x000000cd038d2211 */ /* 0x0c0fe200018f0c84 */
[----:B------:R-:W-:Y:S01]  /*194c0*/  @!PT LDS RZ, [RZ] ;  /* 0x00000000fffff984 */ /* 0x000fe20000000800 */
[----:B------:R-:W-:Y:S01]  /*194d0*/  @!PT LDS RZ, [RZ] ;  /* 0x00000000fffff984 */ /* 0x000fe20000000800 */
[----:B------:R-:W-:Y:S01]  /*194e0*/  @!PT LDS RZ, [RZ] ;  /* 0x00000000fffff984 */ /* 0x000fe20000000800 */
[----:B------:R1:W-:Y:S01]  /*194f0*/  @!P0 LDGSTS.E.BYPASS.LTC128B.128 [R201+0x8000], desc[UR10][R150.64+0x80] ;  /* 0x0800008096c98fae */ /* 0x0003e2000b901d4a */
[----:B------:R-:W-:Y:S03]  /*19500*/  IADD3 R135, P5, R3, R198, RZ ;  /* 0x000000c603877210 */ /* 0x000fe60007fbe0ff */
[----:B------:R1:W-:Y:S01]  /*19510*/  @P0 STS.128 [R201+0x8000], RZ ;  /* 0x008000ffc9000388 */ /* 0x0003e20000000c00 */
[CC--:B------:R-:W-:Y:S01]  /*19520*/  @!P1 LEA R146, P4, R135.reuse, R204.reuse, 0x1 ;  /* 0x000000cc87929211 */ /* 0x0c0fe200078808ff */
[--C-:B------:R-:W-:Y:S01]  /*19530*/  IMAD.X R132, R132, 0x1, R197.reuse, P5 ;  /* 0x0000000184847824 */ /* 0x100fe200028e06c5 */
[CC--:B------:R-:W-:Y:S01]  /*19540*/  @!P0 LEA R138, P3, R135.reuse, R204.reuse, 0x1 ;  /* 0x000000cc878a8211 */ /* 0x0c0fe200078608ff */
[----:B------:R-:W-:Y:S01]  /*19550*/  @!PT LDS RZ, [RZ] ;  /* 0x00000000fffff984 */ /* 0x000fe20000000800 */
[----:B------:R-:W-:Y:S01]  /*19560*/  @!PT LDS RZ, [RZ] ;  /* 0x00000000fffff984 */ /* 0x000fe20000000800 */
[----:B------:R-:W-:Y:S01]  /*19570*/  @!PT LDS RZ, [RZ] ;  /* 0x00000000fffff984 */ /* 0x000fe20000000800 */
[----:B------:R1:W-:Y:S01]  /*19580*/  @P2 LDGSTS.E.BYPASS.LTC128B.128 [R201+0xa000], desc[UR10][R150.64+0x100] ;  /* 0x0a00010096c92fae */ /* 0x0003e2000b901d4a */
[C---:B------:R-:W-:Y:S02]  /*19590*/  @P2 LEA R136, P5, R135.reuse, R204, 0x1 ;  /* 0x000000cc87882211 */ /* 0x040fe400078a08ff */
[CCC-:B------:R-:W-:Y:S01]  /*195a0*/  @!P1 LEA.HI.X R147, R135.reuse, R205.reuse, R132.reuse, 0x1, P4 ;  /* 0x000000cd87939211 */ /* 0x1c0fe200020f0c84 */
[----:B------:R1:W-:Y:S01]  /*195b0*/  @!P2 STS.128 [R201+0xa000], RZ ;  /* 0x00a000ffc900a388 */ /* 0x0003e20000000c00 */
        /* <DEDUP_REMOVED lines=15> */
[C---:B------:R-:W-:Y:S01]  /*196b0*/  @P2 LEA R152, P3, R3.reuse, R204, 0x1 ;  /* 0x000000cc03982211 */ /* 0x040fe200078608ff */
[----:B------:R-:W-:Y:S01]  /*196c0*/  IMAD.MOV.U32 R204, RZ, RZ, R150 ;  /* 0x000000ffffcc7224 */ /* 0x000fe200078e0096 */
        /* <DEDUP_REMOVED lines=41> */
.L_x_4088:
        /* <DEDUP_REMOVED lines=250> */
[C---:B------:R-:W-:Y:S01]  /*1a900*/  FMUL.FTZ R88, R2.reuse, R88 ;  /* 0x0000005802587220 */ /* 0x040fe20000410000 */
        /* <DEDUP_REMOVED lines=216> */
[----:B------:R-:W-:Y:S01]  /*1b690*/  F2FP.F16.F32.PACK_AB R20, R215, R212 ;  /* 0x000000d4d714723e */ /* 0x000fe200000000ff */
        /* <DEDUP_REMOVED lines=45> */
.L_x_4086:
        /* <DEDUP_REMOVED lines=255> */
[----:B------:R-:W4:Y:S01]  /*1c960*/  S2R R17, SR_CTAID.Y ;  /* 0x0000000000117919 */ /* 0x000f220000002600 */
[----:B------:R-:W4:Y:S01]  /*1c970*/  LDC R2, c[0x0][0x2c4] ;  /* 0x0000b100ff027b82 */ /* 0x000f220000000800 */
[----:B------:R-:W-:Y:S01]  /*1c980*/  ISETP.NE.AND P0, PT, R200, -0x1, PT ;  /* 0xffffffffc800780c */ /* 0x000fe20003f05270 */
[----:B------:R-:W1:Y:S06]  /*1c990*/  S2R R32, SR_CTAID.Z ;  /* 0x0000000000207919 */ /* 0x000e6c0000002700 */
[----:B------:R-:W1:Y:S01]  /*1c9a0*/  LDC R3, c[0x0][0x2e4] ;  /* 0x0000b900ff037b82 */ /* 0x000e620000000800 */
[----:B----4-:R-:W-:-:S05]  /*1c9b0*/  IMAD R5, R17, R2, RZ ;  /* 0x0000000211057224 */ /* 0x010fca00078e02ff */
[----:B------:R-:W-:-:S05]  /*1c9c0*/  SEL R2, R5, R200, !P0 ;  /* 0x000000c805027207 */ /* 0x000fca0004000000 */
[----:B-1----:R-:W-:Y:S01]  /*1c9d0*/  IMAD R3, R32, R3, R2 ;  /* 0x0000000320037224 */ /* 0x002fe200078e0202 */
[----:B------:R-:W-:Y:S06]  /*1c9e0*/  BRA `(.L_x_4092) ;  /* 0x0000000000187947 */ /* 0x000fec0003800000 */
.L_x_4091:
[----:B------:R-:W1:Y:S01]  /*1c9f0*/  S2R R32, SR_CTAID.Z ;  /* 0x0000000000207919 */ /* 0x000e620000002700 */
[----:B------:R-:W1:Y:S01]  /*1ca00*/  LDC R2, c[0x0][0x270] ;  /* 0x00009c00ff027b82 */ /* 0x000e620000000800 */
[----:B------:R-:W1:Y:S07]  /*1ca10*/  S2R R17, SR_CTAID.Y ;  /* 0x0000000000117919 */ /* 0x000e6e0000002600 */
[----:B------:R-:W2:Y:S01]  /*1ca20*/  LDC R3, c[0x0][0x2c4] ;  /* 0x0000b100ff037b82 */ /* 0x000ea20000000800 */
[----:B-1----:R-:W-:-:S04]  /*1ca30*/  IMAD R2, R17, R2, R32 ;  /* 0x0000000211027224 */ /* 0x002fc800078e0220 */
[----:B--2---:R-:W-:-:S07]  /*1ca40*/  IMAD R3, R2, R3, RZ ;  /* 0x0000000302037224 */ /* 0x004fce00078e02ff */
.L_x_4092:
        /* <DEDUP_REMOVED lines=34> */
.L_x_4094:
[----:B------:R-:W-:Y:S05]  /*1cc70*/  BSYNC B0 ;  /* 0x0000000000007941 */ /* 0x000fea0003800000 */
.L_x_4093:
[----:B------:R-:W2:Y:S01]  /*1cc80*/  S2UR UR5, SR_CTAID.X ;  /* 0x00000000000579c3 */ /* 0x000ea20000002500 */
[----:B------:R-:W-:Y:S01]  /*1cc90*/  LEA.HI R7, R7, R0, RZ, 0x3 ;  /* 0x0000000007077211 */ /* 0x000fe200078f18ff */
[----:B-1----:R1:W3:Y:S01]  /*1cca0*/  LDS.128 R12, [R201+0x1800] ;  /* 0x00180000c90c7984 */ /* 0x0022e20000000c00 */
[----:B------:R-:W-:Y:S01]  /*1ccb0*/  ISETP.NE.AND P0, PT, R200, -0x1, PT ;  /* 0xffffffffc800780c */ /* 0x000fe20003f05270 */
[----:B------:R-:W-:Y:S01]  /*1ccc0*/  BSSY B0, `(.L_x_4095) ;  /* 0x0000041000007945 */ /* 0x000fe20003800000 */
[----:B------:R-:W-:Y:S01]  /*1ccd0*/  LOP3.LUT R7, R7, 0xfffffff8, RZ, 0xc0, !PT ;  /* 0xfffffff807077812 */ /* 0x000fe200078ec0ff */
[----:B------:R1:W4:Y:S01]  /*1cce0*/  LDS.128 R24, [R201] ;  /* 0x00000000c9187984 */ /* 0x0003220000000c00 */
[----:B------:R-:W-:Y:S01]  /*1ccf0*/  SHF.R.S32.HI R10, RZ, 0x1f, R9 ;  /* 0x0000001fff0a7819 */ /* 0x000fe20000011409 */
[----:B------:R-:W5:Y:S02]  /*1cd00*/  LDC.64 R2, c[0x0][0x290] ;  /* 0x0000a400ff027b82 */ /* 0x000f640000000a00 */
[----:B------:R-:W-:Y:S01]  /*1cd10*/  IMAD.IADD R28, R0, 0x1, -R7 ;  /* 0x00000001001c7824 */ /* 0x000fe200078e0a07 */
[----:B------:R-:W-:-:S02]  /*1cd20*/  SHF.R.S32.HI R7, RZ, 0x1f, R17 ;  /* 0x0000001fff077819 */ /* 0x000fc40000011411 */
[----:B------:R-:W-:Y:S01]  /*1cd30*/  LEA.HI R10, R10, R9, RZ, 0x3 ;  /* 0x000000090a0a7211 */ /* 0x000fe200078f18ff */
[----:B------:R-:W-:Y:S02]  /*1cd40*/  IMAD.SHL.U32 R28, R28, 0x8, RZ ;  /* 0x000000081c1c7824 */ /* 0x000fe400078e00ff */
[----:B------:R-:W1:Y:S01]  /*1cd50*/  LDC.64 R4, c[0x0][0x298] ;  /* 0x0000a600ff047b82 */ /* 0x000e620000000a00 */
[----:B------:R-:W-:Y:S02]  /*1cd60*/  SHF.R.S32.HI R6, RZ, 0x3, R10 ;  /* 0x00000003ff067819 */ /* 0x000fe4000001140a */
[----:B------:R-:W-:Y:S02]  /*1cd70*/  SHF.R.S32.HI R29, RZ, 0x1f, R28 ;  /* 0x0000001fff1d7819 */ /* 0x000fe4000001141c */
[----:B------:R-:W-:Y:S01]  /*1cd80*/  LOP3.LUT R10, R10, 0xfffffff8, RZ, 0xc0, !PT ;  /* 0xfffffff80a0a7812 */ /* 0x000fe200078ec0ff */
[----:B------:R-:W-:Y:S01]  /*1cd90*/  VIADD R8, R6, 0x10 ;  /* 0x0000001006087836 */ /* 0x000fe20000000000 */
[----:B--2---:R-:W-:-:S02]  /*1cda0*/  USHF.L.U32 UR5, UR5, 0x6, URZ ;  /* 0x0000000605057899 */ /* 0x004fc4000800063f */
[----:B------:R-:W-:Y:S02]  /*1cdb0*/  IADD3 R0, -R10, R9, RZ ;  /* 0x000000090a007210 */ /* 0x000fe40007ffe1ff */
[----:B------:R-:W-:Y:S02]  /*1cdc0*/  USHF.R.S32.HI UR4, URZ, 0x1f, UR5 ;  /* 0x0000001f3f047899 */ /* 0x000fe40008011405 */
[----:B------:R-:W-:Y:S02]  /*1cdd0*/  VIADD R199, R199, -UR5 ;  /* 0x80000005c7c77c36 */ /* 0x000fe40008000000 */
[-C--:B-----5:R-:W-:Y:S01]  /*1cde0*/  IMAD R16, R7, R2.reuse, RZ ;  /* 0x0000000207107224 */ /* 0x0a0fe200078e02ff */
[----:B------:R-:W-:Y:S01]  /*1cdf0*/  SHF.R.S32.HI R7, RZ, 0x1f, R32 ;  /* 0x0000001fff077819 */ /* 0x000fe20000011420 */
[C---:B------:R-:W-:Y:S01]  /*1ce00*/  IMAD.WIDE.U32 R22, R17.reuse, R2, RZ ;  /* 0x0000000211167225 */ /* 0x040fe200078e00ff */
[----:B------:R-:W-:Y:S02]  /*1ce10*/  ISETP.GE.AND P6, PT, R8, R199, PT ;  /* 0x000000c70800720c */ /* 0x000fe40003fc6270 */
[----:B------:R2:W2:Y:S01]  /*1ce20*/  LDS.128 R8, [R201+0x3800] ;  /* 0x00380000c9087984 */ /* 0x0004a20000000c00 */
[----:B------:R-:W-:-:S02]  /*1ce30*/  IMAD R3, R17, R3, R16 ;  /* 0x0000000311037224 */ /* 0x000fc400078e0210 */
        /* <DEDUP_REMOVED lines=11> */
[----:B------:R1:W1:Y:S01]  /*1cef0*/  LDS.128 R20, [R201+0x2000] ;  /* 0x00200000c9147984 */ /* 0x0002620000000c00 */
[----:B------:R-:W-:Y:S01]  /*1cf00*/  IADD3.X R19, R200, R19, R3, P0, !PT ;  /* 0x00000013c8137210 */ /* 0x000fe200007fe403 */
[----:B------:R-:W-:Y:S01]  /*1cf10*/  VIADD R2, R6, 0x30 ;  /* 0x0000003006027836 */ /* 0x000fe20000000000 */
[-C--:B------:R-:W-:Y:S01]  /*1cf20*/  ISETP.GE.AND P5, PT, R16, R199.reuse, PT ;  /* 0x000000c71000720c */ /* 0x080fe20003fa6270 */
[----:B------:R-:W-:Y:S01]  /*1cf30*/  IMAD R35, R32, UR5, R7 ;  /* 0x0000000520237c24 */ /* 0x000fe2000f8e0207 */
[-C--:B------:R-:W-:Y:S01]  /*1cf40*/  ISETP.GE.AND P0, PT, R6, R199.reuse, PT ;  /* 0x000000c70600720c */ /* 0x080fe20003f06270 */
[----:B------:R-:W-:Y:S01]  /*1cf50*/  IMAD.WIDE.U32 R32, R32, UR4, R18 ;  /* 0x0000000420207c25 */ /* 0x000fe2000f8e0012 */
[----:B------:R-:W-:Y:S01]  /*1cf60*/  ISETP.GE.AND P4, PT, R2, R199, PT ;  /* 0x000000c70200720c */ /* 0x000fe20003f86270 */
[----:B------:R1:W1:Y:S01]  /*1cf70*/  LDS.128 R16, [R201+0x4000] ;  /* 0x00400000c9107984 */ /* 0x0002620000000c00 */
[----:B------:R-:W-:Y:S01]  /*1cf80*/  SHF.R.S32.HI R3, RZ, 0x1f, R6 ;  /* 0x0000001fff037819 */ /* 0x000fe20000011406 */
[----:B------:R-:W-:Y:S01]  /*1cf90*/  IMAD.SHL.U32 R0, R0, 0x8, RZ ;  /* 0x0000000800007824 */ /* 0x000fe200078e00ff */
[----:B------:R-:W-:-:S04]  /*1cfa0*/  IADD3 R35, R35, R33, RZ ;  /* 0x0000002123237210 */ /* 0x000fc80007ffe0ff */
[C---:B------:R-:W-:Y:S01]  /*1cfb0*/  IADD3 R2, R0.reuse, 0x80, RZ ;  /* 0x0000008000027810 */ /* 0x040fe20007ffe0ff */
[----:B------:R-:W-:Y:S02]  /*1cfc0*/  VIADD R0, R0, 0x40 ;  /* 0x0000004000007836 */ /* 0x000fe40000000000 */
[----:B---34-:R-:W-:Y:S05]  /*1cfd0*/  @P0 BRA `(.L_x_4096) ;  /* 0x00000000003c0947 */ /* 0x018fea0003800000 */
        /* <DEDUP_REMOVED lines=13> */
[----:B-1----:R3:W-:Y:S04]  /*1d0b0*/  @!P1 STG.E.128 desc[UR6][R36.64+0x80], R20 ;  /* 0x0000801424009986 */ /* 0x0027e8000c101d06 */
[----:B------:R3:W-:Y:S02]  /*1d0c0*/  @!P0 STG.E.128 desc[UR6][R36.64+0x100], R16 ;  /* 0x0001001024008986 */ /* 0x0007e4000c101d06 */
.L_x_4096:
[----:B------:R-:W-:Y:S05]  /*1d0d0*/  BSYNC B0 ;  /* 0x0000000000007941 */ /* 0x000fea0003800000 */
.L_x_4095:
[----:B---3--:R3:W4:Y:S01]  /*1d0e0*/  LDS.128 R24, [R201+0x800] ;  /* 0x00080000c9187984 */ /* 0x0087220000000c00 */
        /* <DEDUP_REMOVED lines=22> */
.L_x_4098:
[----:B------:R-:W-:Y:S05]  /*1d250*/  BSYNC B0 ;  /* 0x0000000000007941 */ /* 0x000fea0003800000 */
.L_x_4097:
        /* <DEDUP_REMOVED lines=23> */
.L_x_4100:
[----:B------:R-:W-:Y:S05]  /*1d3d0*/  BSYNC B0 ;  /* 0x0000000000007941 */ /* 0x000fea0003800000 */
.L_x_4099:
        /* <DEDUP_REMOVED lines=22> */
.L_x_4101:
        /* <DEDUP_REMOVED lines=12> */
.L_x_7470:


//--------------------- .text._ZN5flash24flash_fwd_splitkv_kernelI23Flash_fwd_kernel_traitsILi192ELi64ELi64ELi4ELb0ELb0EN7cutlass6half_tE19Flash_kernel_traitsILi192ELi64ELi64ELi4ES3_EELb0ELb0ELb1ELb0ELb0ELb1ELb0ELb1EEEvNS_16Flash_fwd_paramsE --------------------------
	.section	.text._ZN5flash24flash_fwd_splitkv_kernelI23Flash_fwd_kernel_traitsILi192ELi64ELi64ELi4ELb0ELb0EN7cutlass6half_tE19Flash_kernel_traitsILi192ELi64ELi64ELi4ES3_EELb0ELb0ELb1ELb0ELb0ELb1ELb0ELb1EEEvNS_16Flash_fwd_paramsE,"ax",@progbits
	.align	128
        .global         _ZN5flash24flash_fwd_splitkv_kernelI23Flash_fwd_kernel_traitsILi192ELi64ELi64ELi4ELb0ELb0EN7cutlass6half_tE19Flash_kernel_traitsILi192ELi64ELi64ELi4ES3_EELb0ELb0ELb1ELb0ELb0ELb1ELb0ELb1EEEvNS_16Flash_fwd_paramsE
        .type           _ZN5flash24flash_fwd_splitkv_kernelI23Flash_fwd_kernel_traitsILi192ELi64ELi64ELi4ELb0ELb0EN7cutlass6half_tE19Flash_kernel_traitsILi192ELi64ELi64ELi4ES3_EELb0ELb0ELb1ELb0ELb0ELb1ELb0ELb1EEEvNS_16Flash_fwd_paramsE,@function
        .size           _ZN5flash24flash_fwd_splitkv_kernelI23Flash_fwd_kernel_traitsILi192ELi64ELi64ELi4ELb0ELb0EN7cutlass6half_tE19Flash_kernel_traitsILi192ELi64ELi64ELi4ES3_EELb0ELb0ELb1ELb0ELb0ELb1ELb0ELb1EEEvNS_16Flash_fwd_paramsE,(.L_x_7471 - _ZN5flash24flash_fwd_splitkv_kernelI23Flash_fwd_kernel_traitsILi192ELi64ELi64ELi4ELb0ELb0EN7cutlass6half_tE19Flash_kernel_traitsILi192ELi64ELi64ELi4ES3_EELb0ELb0ELb1ELb0ELb0ELb1ELb0ELb1EEEvNS_16Flash_fwd_paramsE)
        .other          _ZN5flash24flash_fwd_splitkv_kernelI23Flash_fwd_kernel_traitsILi192ELi64ELi64ELi4ELb0ELb0EN7cutlass6half_tE19Flash_kernel_traitsILi192ELi64ELi64ELi4ES3_EELb0ELb0ELb1ELb0ELb0ELb1ELb0ELb1EEEvNS_16Flash_fwd_paramsE,@"STO_CUDA_ENTRY STV_DEFAULT"
_ZN5flash24flash_fwd_splitkv_kernelI23Flash_fwd_kernel_traitsILi192ELi64ELi64ELi4ELb0ELb0EN7cutlass6half_tE19Flash_kernel_traitsILi192ELi64ELi64ELi4ES3_EELb0ELb0ELb1ELb0ELb0ELb1ELb0ELb1EEEvNS_16Flash_fwd_paramsE:
.text._ZN5flash24flash_fwd_splitkv_kernelI23Flash_fwd_kernel_traitsILi192ELi64ELi64ELi4ELb0ELb0EN7cutlass6half_tE19Flash_kernel_traitsILi192ELi64ELi64ELi4ES3_EELb0ELb0ELb1ELb0ELb0ELb1ELb0ELb1EEEvNS_16Flash_fwd_paramsE:
        /* <DEDUP_REMOVED lines=41> */
.L_x_4102:
[----:B------:R-:W2:Y:S02]  /*0290*/  LDC R4, c[0x0][0x2c8] ;  /* 0x0000b200ff047b82 */ /* 0x000ea40000000800 */
.L_x_4103:
        /* <DEDUP_REMOVED lines=89> */
.L_x_4106:
[----:B------:R-:W-:Y:S05]  /*0830*/  BSYNC B0 ;  /* 0x0000000000007941 */ /* 0x000fea0003800000 */
.L_x_4105:
        /* <DEDUP_REMOVED lines=21> */
.L_x_4108:
[----:B------:R-:W-:Y:S05]  /*0990*/  BSYNC B0 ;  /* 0x0000000000007941 */ /* 0x000fea0003800000 */
.L_x_4107:
        /* <DEDUP_REMOVED lines=22> */
.L_x_4110:
[----:B------:R-:W-:Y:S05]  /*0b00*/  BSYNC B0 ;  /* 0x0000000000007941 */ /* 0x000fea0003800000 */
.L_x_4109:
        /* <DEDUP_REMOVED lines=22> */
.L_x_4112:
[----:B------:R-:W-:Y:S05]  /*0c70*/  BSYNC B0 ;  /* 0x0000000000007941 */ /* 0x000fea0003800000 */
.L_x_4111:
        /* <DEDUP_REMOVED lines=15> */
.L_x_4104:
        /* <DEDUP_REMOVED lines=27> */
.L_x_4113:
        /* <DEDUP_REMOVED lines=81> */
.L_x_4114:
        /* <DEDUP_REMOVED lines=48> */
.L_x_4116:
        /* <DEDUP_REMOVED lines=28> */
.L_x_4115:
        /* <DEDUP_REMOVED lines=269> */
.L_x_4210:
        /* <DEDUP_REMOVED lines=23> */
.L_x_4119:
[----:B------:R-:W-:Y:S05]  /*2b30*/  BSYNC B0 ;  /* 0x0000000000007941 */ /* 0x000fea0003800000 */
.L_x_4118:
        /* <DEDUP_REMOVED lines=18> */
.L_x_4121:
[----:B------:R-:W-:Y:S05]  /*2c60*/  BSYNC B0 ;  /* 0x0000000000007941 */ /* 0x000fea0003800000 */
.L_x_4120:
        /* <DEDUP_REMOVED lines=19> */
.L_x_4123:
[----:B------:R-:W-:Y:S05]  /*2da0*/  BSYNC B0 ;  /* 0x0000000000007941 */ /* 0x000fea0003800000 */
.L_x_4122:
        /* <DEDUP_REMOVED lines=16> */
.L_x_4125:
[----:B------:R-:W-:Y:S05]  /*2eb0*/  BSYNC B0 ;  /* 0x0000000000007941 */ /* 0x000fea0003800000 */
.L_x_4124:
        /* <DEDUP_REMOVED lines=63> */
.L_x_4131:
[----:B------:R-:W-:Y:S05]  /*32b0*/  BSYNC B0 ;  /* 0x0000000000007941 */ /* 0x000fea0003800000 */
.L_x_4130:
        /* <DEDUP_REMOVED lines=52> */
.L_x_4133:
[----:B------:R-:W-:Y:S05]  /*3600*/  BSYNC B0 ;  /* 0x0000000000007941 */ /* 0x000fea0003800000 */
.L_x_4132:
        /* <DEDUP_REMOVED lines=51> */
.L_x_4129:
[----:B------:R-:W-:Y:S05]  /*3940*/  BSYNC B1 ;  /* 0x0000000000017941 */ /* 0x000fea0003800000 */
.L_x_4128:
        /* <DEDUP_REMOVED lines=70> */
.L_x_4137:
[----:B------:R-:W-:Y:S05]  /*3db0*/  BSYNC B0 ;  /* 0x0000000000007941 */ /* 0x000fea0003800000 */
.L_x_4136:
        /* <DEDUP_REMOVED lines=55> */
.L_x_4139:
[----:B------:R-:W-:Y:S05]  /*4130*/  BSYNC B0 ;  /* 0x0000000000007941 */ /* 0x000fea0003800000 */
.L_x_4138:
        /* <DEDUP_REMOVED lines=54> */
.L_x_4135:
[----:B------:R-:W-:Y:S05]  /*44a0*/  BSYNC B1 ;  /* 0x0000000000017941 */ /* 0x000fea0003800000 */
.L_x_4134:
        /* <DEDUP_REMOVED lines=70> */
.L_x_4143:
[----:B------:R-:W-:Y:S05]  /*4910*/  BSYNC B0 ;  /* 0x0000000000007941 */ /* 0x000fea0003800000 */
.L_x_4142:
        /* <DEDUP_REMOVED lines=55> */
.L_x_4145:
[----:B------:R-:W-:Y:S05]  /*4c90*/  BSYNC B0 ;  /* 0x0000000000007941 */ /* 0x000fea0003800000 */
.L_x_4144:
        /* <DEDUP_REMOVED lines=54> */
.L_x_4141:
[----:B------:R-:W-:Y:S05]  /*5000*/  BSYNC B1 ;  /* 0x0000000000017941 */ /* 0x000fea0003800000 */
.L_x_4140:
        /* <DEDUP_REMOVED lines=75> */
.L_x_4149:
[----:B------:R-:W-:Y:S05]  /*54c0*/  BSYNC B0 ;  /* 0x0000000000007941 */ /* 0x000fea0003800000 */
.L_x_4148:
        /* <DEDUP_REMOVED lines=55> */
.L_x_4151:
[----:B------:R-:W-:Y:S05]  /*5840*/  BSYNC B0 ;  /* 0x0000000000007941 */ /* 0x000fea0003800000 */
.L_x_4150:
        /* <DEDUP_REMOVED lines=54> */
.L_x_4147:
[----:B------:R-:W-:Y:S05]  /*5bb0*/  BSYNC B1 ;  /* 0x0000000000017941 */ /* 0x000fea0003800000 */
.L_x_4146:
        /* <DEDUP_REMOVED lines=8> */
.L_x_4127:
        /* <DEDUP_REMOVED lines=96> */
.L_x_4158:
[----:B------:R-:W-:Y:S05]  /*6240*/  BSYNC B0 ;  /* 0x0000000000007941 */ /* 0x000fea0003800000 */
.L_x_4157:
[----:B-----5:R1:W-:Y:S02]  /*6250*/  STG.E.128 desc[UR6][R122.64], R52 ;  /* 0x000000347a007986 */ /* 0x0203e4000c101d06 */
.L_x_4156:
[----:B------:R-:W-:Y:S05]  /*6260*/  BSYNC B1 ;  /* 0x0000000000017941 */ /* 0x000fea0003800000 */
.L_x_4155:
        /* <DEDUP_REMOVED lines=94> */
.L_x_4162:
[----:B------:R-:W-:Y:S05]  /*6850*/  BSYNC B0 ;  /* 0x0000000000007941 */ /* 0x000fea0003800000 */
.L_x_4161:
[----:B-----5:R1:W-:Y:S02]  /*6860*/  STG.E.128 desc[UR6][R122.64+0x80], R52 ;  /* 0x000080347a007986 */ /* 0x0203e4000c101d06 */
.L_x_4160:
[----:B------:R-:W-:Y:S05]  /*6870*/  BSYNC B1 ;  /* 0x0000000000017941 */ /* 0x000fea0003800000 */
.L_x_4159:
        /* <DEDUP_REMOVED lines=93> */
.L_x_4164:
[----:B------:R-:W-:Y:S05]  /*6e50*/  BSYNC B0 ;  /* 0x0000000000007941 */ /* 0x000fea0003800000 */
.L_x_4163:
[----:B-----5:R1:W-:Y:S02]  /*6e60*/  STG.E.128 desc[UR6][R122.64+0x100], R52 ;  /* 0x000100347a007986 */ /* 0x0203e4000c101d06 */
.L_x_4154:
[----:B------:R-:W-:Y:S05]  /*6e70*/  BSYNC B2 ;  /* 0x0000000000027941 */ /* 0x000fea0003800000 */
.L_x_4153:
        /* <DEDUP_REMOVED lines=104> */
.L_x_4170:
[----:B------:R-:W-:Y:S05]  /*7500*/  BSYNC B0 ;  /* 0x0000000000007941 */ /* 0x000fea0003800000 */
.L_x_4169:
[----:B-----5:R1:W-:Y:S02]  /*7510*/  STG.E.128 desc[UR6][R172.64], R56 ;  /* 0x00000038ac007986 */ /* 0x0203e4000c101d06 */
.L_x_4168:
[----:B------:R-:W-:Y:S05]  /*7520*/  BSYNC B1 ;  /* 0x0000000000017941 */ /* 0x000fea0003800000 */
.L_x_4167:
        /* <DEDUP_REMOVED lines=98> */
.L_x_4174:
[----:B------:R-:W-:Y:S05]  /*7b50*/  BSYNC B0 ;  /* 0x0000000000007941 */ /* 0x000fea0003800000 */
.L_x_4173:
[----:B-----5:R1:W-:Y:S02]  /*7b60*/  STG.E.128 desc[UR6][R172.64], R56 ;  /* 0x00000038ac007986 */ /* 0x0203e4000c101d06 */
.L_x_4172:
[----:B------:R-:W-:Y:S05]  /*7b70*/  BSYNC B1 ;  /* 0x0000000000017941 */ /* 0x000fea0003800000 */
.L_x_4171:
        /* <DEDUP_REMOVED lines=97> */
.L_x_4176:
[----:B------:R-:W-:Y:S05]  /*8190*/  BSYNC B0 ;  /* 0x0000000000007941 */ /* 0x000fea0003800000 */
.L_x_4175:
[----:B-----5:R1:W-:Y:S02]  /*81a0*/  STG.E.128 desc[UR6][R166.64], R56 ;  /* 0x00000038a6007986 */ /* 0x0203e4000c101d06 */
.L_x_4166:
[----:B------:R-:W-:Y:S05]  /*81b0*/  BSYNC B2 ;  /* 0x0000000000027941 */ /* 0x000fea0003800000 */
.L_x_4165:
        /* <DEDUP_REMOVED lines=104> */
.L_x_4182:
[----:B------:R-:W-:Y:S05]  /*8840*/  BSYNC B0 ;  /* 0x0000000000007941 */ /* 0x000fea0003800000 */
.L_x_4181:
[----:B-----5:R1:W-:Y:S02]  /*8850*/  STG.E.128 desc[UR6][R172.64], R56 ;  /* 0x00000038ac007986 */ /* 0x0203e4000c101d06 */
.L_x_4180:
[----:B------:R-:W-:Y:S05]  /*8860*/  BSYNC B1 ;  /* 0x0000000000017941 */ /* 0x000fea0003800000 */
.L_x_4179:
        /* <DEDUP_REMOVED lines=98> */
.L_x_4186:
[----:B------:R-:W-:Y:S05]  /*8e90*/  BSYNC B0 ;  /* 0x0000000000007941 */ /* 0x000fea0003800000 */
.L_x_4185:
[----:B-----5:R1:W-:Y:S02]  /*8ea0*/  STG.E.128 desc[UR6][R172.64], R56 ;  /* 0x00000038ac007986 */ /* 0x0203e4000c101d06 */
.L_x_4184:
[----:B------:R-:W-:Y:S05]  /*8eb0*/  BSYNC B1 ;  /* 0x0000000000017941 */ /* 0x000fea0003800000 */
.L_x_4183:
        /* <DEDUP_REMOVED lines=97> */
.L_x_4188:
[----:B------:R-:W-:Y:S05]  /*94d0*/  BSYNC B0 ;  /* 0x0000000000007941 */ /* 0x000fea0003800000 */
.L_x_4187:
[----:B-----5:R1:W-:Y:S02]  /*94e0*/  STG.E.128 desc[UR6][R166.64], R56 ;  /* 0x00000038a6007986 */ /* 0x0203e4000c101d06 */
.L_x_4178:
[----:B------:R-:W-:Y:S05]  /*94f0*/  BSYNC B2 ;  /* 0x0000000000027941 */ /* 0x000fea0003800000 */
.L_x_4177:
        /* <DEDUP_REMOVED lines=108> */
.L_x_4194:
[----:B------:R-:W-:Y:S05]  /*9bc0*/  BSYNC B0 ;  /* 0x0000000000007941 */ /* 0x000fea0003800000 */
.L_x_4193:
[----:B-----5:R1:W-:Y:S02]  /*9bd0*/  STG.E.128 desc[UR6][R168.64], R56 ;  /* 0x00000038a8007986 */ /* 0x0203e4000c101d06 */
.L_x_4192:
[----:B------:R-:W-:Y:S05]  /*9be0*/  BSYNC B1 ;  /* 0x0000000000017941 */ /* 0x000fea0003800000 */
.L_x_4191:
        /* <DEDUP_REMOVED lines=98> */
.L_x_4198:
[----:B------:R-:W-:Y:S05]  /*a210*/  BSYNC B0 ;  /* 0x0000000000007941 */ /* 0x000fea0003800000 */
.L_x_4197:
[----:B-----5:R1:W-:Y:S02]  /*a220*/  STG.E.128 desc[UR6][R168.64], R56 ;  /* 0x00000038a8007986 */ /* 0x0203e4000c101d06 */
.L_x_4196:
[----:B------:R-:W-:Y:S05]  /*a230*/  BSYNC B1 ;  /* 0x0000000000017941 */ /* 0x000fea0003800000 */
.L_x_4195:
        /* <DEDUP_REMOVED lines=97> */
.L_x_4200:
[----:B------:R-:W-:Y:S05]  /*a850*/  BSYNC B0 ;  /* 0x0000000000007941 */ /* 0x000fea0003800000 */
.L_x_4199:
[----:B-----5:R1:W-:Y:S02]  /*a860*/  STG.E.128 desc[UR6][R162.64], R56 ;  /* 0x00000038a2007986 */ /* 0x0203e4000c101d06 */
.L_x_4190:
[----:B------:R-:W-:Y:S05]  /*a870*/  BSYNC B2 ;  /* 0x0000000000027941 */ /* 0x000fea0003800000 */
.L_x_4189:
        /* <DEDUP_REMOVED lines=8> */
.L_x_4126:
        /* <DEDUP_REMOVED lines=18> */
.L_x_4202:
[----:B------:R-:W-:Y:S05]  /*aa20*/  BSYNC B0 ;  /* 0x0000000000007941 */ /* 0x000fea0003800000 */
.L_x_4201:
        /* <DEDUP_REMOVED lines=24> */
.L_x_4204:
[----:B------:R-:W-:Y:S05]  /*abb0*/  BSYNC B0 ;  /* 0x0000000000007941 */ /* 0x000fea0003800000 */
.L_x_4203:
        /* <DEDUP_REMOVED lines=24> */
.L_x_4206:
[----:B------:R-:W-:Y:S05]  /*ad40*/  BSYNC B0 ;  /* 0x0000000000007941 */ /* 0x000fea0003800000 */
.L_x_4205:
        /* <DEDUP_REMOVED lines=28> */
.L_x_4207:
[----:B------:R-:W-:Y:S05]  /*af10*/  BSYNC B0 ;  /* 0x0000000000007941 */ /* 0x000fea0003800000 */
.L_x_4152:
        /* <DEDUP_REMOVED lines=82> */
.L_x_4208:
        /* <DEDUP_REMOVED lines=8> */
.L_x_4209:
[----:B------:R-:W-:Y:S04]  /*b4c0*/  IADD3 R11, R11, -0x1, RZ ;  /* 0xffffffff0b0b7810 */ /* 0x000fe80007ffe0ff */
[----:B------:R-:W-:Y:S11]  /*b4d0*/  ISETP.GT.AND P0, PT, R11, R86, PT ;  /* 0x000000560b00720c */ /* 0x000ff60003f04270 */
[----:B------:R-:W-:Y:S02]  /*b4e0*/  @!UPT UIADD3 URZ, URZ, URZ, URZ ;  /* 0x0000003f3f3ff290 */ /* 0x000fe4000fffe03f */
[----:B------:R-:W-:Y:S05]  /*b4f0*/  @P0 BRA `(.L_x_4210) ;  /* 0xffffff7400300947 */ /* 0x000fea000383ffff */
.L_x_4117:
        /* <DEDUP_REMOVED lines=108> */
.L_x_4219:
[----:B------:R-:W-:Y:S05]  /*bbc0*/  BSYNC B0 ;  /* 0x0000000000007941 */ /* 0x000fea0003800000 */
.L_x_4218:
[----:B-----5:R3:W-:Y:S02]  /*bbd0*/  STS.128 [R209], R28 ;  /* 0x0000001cd1007388 */ /* 0x0207e40000000c00 */
.L_x_4217:
[----:B------:R-:W-:Y:S05]  /*bbe0*/  BSYNC B1 ;  /* 0x0000000000017941 */ /* 0x000fea0003800000 */
.L_x_4216:
        /* <DEDUP_REMOVED lines=48> */
.L_x_4223:
[----:B------:R-:W-:Y:S05]  /*bef0*/  BSYNC B0 ;  /* 0x0000000000007941 */ /* 0x000fea0003800000 */
.L_x_4222:
[----:B-----5:R1:W-:Y:S02]  /*bf00*/  STS.128 [R209+0x2000], R28 ;  /* 0x0020001cd1007388 */ /* 0x0203e40000000c00 */
.L_x_4221:
[----:B------:R-:W-:Y:S05]  /*bf10*/  BSYNC B1 ;  /* 0x0000000000017941 */ /* 0x000fea0003800000 */
.L_x_4220:
        /* <DEDUP_REMOVED lines=45> */
.L_x_4225:
[----:B------:R-:W-:Y:S05]  /*c1f0*/  BSYNC B0 ;  /* 0x0000000000007941 */ /* 0x000fea0003800000 */
.L_x_4224:
[----:B-----5:R3:W-:Y:S02]  /*c200*/  STS.128 [R209+0x4000], R28 ;  /* 0x0040001cd1007388 */ /* 0x0207e40000000c00 */
.L_x_4215:
[----:B------:R-:W-:Y:S05]  /*c210*/  BSYNC B2 ;  /* 0x0000000000027941 */ /* 0x000fea0003800000 */
.L_x_4214:
        /* <DEDUP_REMOVED lines=53> */
.L_x_4231:
[----:B------:R-:W-:Y:S05]  /*c570*/  BSYNC B0 ;  /* 0x0000000000007941 */ /* 0x000fea0003800000 */
.L_x_4230:
[----:B-----5:R3:W-:Y:S02]  /*c580*/  STS.128 [R209+0x800], R28 ;  /* 0x0008001cd1007388 */ /* 0x0207e40000000c00 */
.L_x_4229:
[----:B------:R-:W-:Y:S05]  /*c590*/  BSYNC B1 ;  /* 0x0000000000017941 */ /* 0x000fea0003800000 */
.L_x_4228:
        /* <DEDUP_REMOVED lines=46> */
.L_x_4235:
[----:B------:R-:W-:Y:S05]  /*c880*/  BSYNC B0 ;  /* 0x0000000000007941 */ /* 0x000fea0003800000 */
.L_x_4234:
[----:B-----5:R1:W-:Y:S02]  /*c890*/  STS.128 [R209+0x2800], R28 ;  /* 0x0028001cd1007388 */ /* 0x0203e40000000c00 */
.L_x_4233:
[----:B------:R-:W-:Y:S05]  /*c8a0*/  BSYNC B1 ;  /* 0x0000000000017941 */ /* 0x000fea0003800000 */
.L_x_4232:
        /* <DEDUP_REMOVED lines=44> */
.L_x_4237:
[----:B------:R-:W-:Y:S05]  /*cb70*/  BSYNC B0 ;  /* 0x0000000000007941 */ /* 0x000fea0003800000 */
.L_x_4236:
[----:B-----5:R2:W-:Y:S02]  /*cb80*/  STS.128 [R209+0x4800], R32 ;  /* 0x00480020d1007388 */ /* 0x0205e40000000c00 */
.L_x_4227:
[----:B------:R-:W-:Y:S05]  /*cb90*/  BSYNC B2 ;  /* 0x0000000000027941 */ /* 0x000fea0003800000 */
.L_x_4226:
        /* <DEDUP_REMOVED lines=54> */
.L_x_4243:
[----:B------:R-:W-:Y:S05]  /*cf00*/  BSYNC B0 ;  /* 0x0000000000007941 */ /* 0x000fea0003800000 */
.L_x_4242:
[----:B-----5:R3:W-:Y:S02]  /*cf10*/  STS.128 [R209+0x1000], R28 ;  /* 0x0010001cd1007388 */ /* 0x0207e40000000c00 */
.L_x_4241:
[----:B------:R-:W-:Y:S05]  /*cf20*/  BSYNC B1 ;  /* 0x0000000000017941 */ /* 0x000fea0003800000 */
.L_x_4240:
        /* <DEDUP_REMOVED lines=47> */
.L_x_4247:
[----:B------:R-:W-:Y:S05]  /*d220*/  BSYNC B0 ;  /* 0x0000000000007941 */ /* 0x000fea0003800000 */
.L_x_4246:
[----:B-----5:R3:W-:Y:S02]  /*d230*/  STS.128 [R209+0x3000], R28 ;  /* 0x0030001cd1007388 */ /* 0x0207e40000000c00 */
.L_x_4245:
[----:B------:R-:W-:Y:S05]  /*d240*/  BSYNC B1 ;  /* 0x0000000000017941 */ /* 0x000fea0003800000 */
.L_x_4244:
        /* <DEDUP_REMOVED lines=44> */
.L_x_4249:
[----:B------:R-:W-:Y:S05]  /*d510*/  BSYNC B0 ;  /* 0x0000000000007941 */ /* 0x000fea0003800000 */
.L_x_4248:
[----:B-----5:R3:W-:Y:S02]  /*d520*/  STS.128 [R209+0x5000], R28 ;  /* 0x0050001cd1007388 */ /* 0x0207e40000000c00 */
.L_x_4239:
[----:B------:R-:W-:Y:S05]  /*d530*/  BSYNC B2 ;  /* 0x0000000000027941 */ /* 0x000fea0003800000 */
.L_x_4238:
        /* <DEDUP_REMOVED lines=51> */
.L_x_4254:
[----:B------:R-:W-:Y:S05]  /*d870*/  BSYNC B0 ;  /* 0x0000000000007941 */ /* 0x000fea0003800000 */
.L_x_4253:
[----:B-----5:R3:W-:Y:S02]  /*d880*/  STS.128 [R209+0x1800], R28 ;  /* 0x0018001cd1007388 */ /* 0x0207e40000000c00 */
.L_x_4252:
[----:B------:R-:W-:Y:S05]  /*d890*/  BSYNC B1 ;  /* 0x0000000000017941 */ /* 0x000fea0003800000 */
.L_x_4251:
        /* <DEDUP_REMOVED lines=47> */
.L_x_4258:
[----:B------:R-:W-:Y:S05]  /*db90*/  BSYNC B0 ;  /* 0x0000000000007941 */ /* 0x000fea0003800000 */
.L_x_4257:
[----:B-----5:R1:W-:Y:S02]  /*dba0*/  STS.128 [R209+0x3800], R12 ;  /* 0x0038000cd1007388 */ /* 0x0203e40000000c00 */
.L_x_4256:
[----:B------:R-:W-:Y:S05]  /*dbb0*/  BSYNC B1 ;  /* 0x0000000000017941 */ /* 0x000fea0003800000 */
.L_x_4255:
        /* <DEDUP_REMOVED lines=46> */
.L_x_4260:
[----:B------:R-:W-:Y:S05]  /*dea0*/  BSYNC B0 ;  /* 0x0000000000007941 */ /* 0x000fea0003800000 */
.L_x_4259:
[----:B-----5:R1:W-:Y:S01]  /*deb0*/  STS.128 [R209+0x5800], R12 ;  /* 0x0058000cd1007388 */ /* 0x0203e20000000c00 */
[----:B------:R-:W-:Y:S05]  /*dec0*/  BRA `(.L_x_4250) ;  /* 0x0000004c00f07947 */ /* 0x000fea0003800000 */
.L_x_4213:
        /* <DEDUP_REMOVED lines=95> */
.L_x_4266:
[----:B------:R-:W-:Y:S05]  /*e4c0*/  BSYNC B0 ;  /* 0x0000000000007941 */ /* 0x000fea0003800000 */
.L_x_4265:
[----:B-----5:R3:W-:Y:S02]  /*e4d0*/  STS.128 [R209], R28 ;  /* 0x0000001cd1007388 */ /* 0x0207e40000000c00 */
.L_x_4264:
[----:B------:R-:W-:Y:S05]  /*e4e0*/  BSYNC B1 ;  /* 0x0000000000017941 */ /* 0x000fea0003800000 */
.L_x_4263:
        /* <DEDUP_REMOVED lines=91> */
.L_x_4270:
[----:B------:R-:W-:Y:S05]  /*eaa0*/  BSYNC B0 ;  /* 0x0000000000007941 */ /* 0x000fea0003800000 */
.L_x_4269:
[----:B-----5:R1:W-:Y:S02]  /*eab0*/  STS.128 [R209+0x2000], R28 ;  /* 0x0020001cd1007388 */ /* 0x0203e40000000c00 */
.L_x_4268:
[----:B------:R-:W-:Y:S05]  /*eac0*/  BSYNC B1 ;  /* 0x0000000000017941 */ /* 0x000fea0003800000 */
.L_x_4267:
        /* <DEDUP_REMOVED lines=89> */
.L_x_4272:
[----:B------:R-:W-:Y:S05]  /*f060*/  BSYNC B0 ;  /* 0x0000000000007941 */ /* 0x000fea0003800000 */
.L_x_4271:
[----:B-----5:R3:W-:Y:S02]  /*f070*/  STS.128 [R209+0x4000], R28 ;  /* 0x0040001cd1007388 */ /* 0x0207e40000000c00 */
.L_x_4262:
[----:B------:R-:W-:Y:S05]  /*f080*/  BSYNC B2 ;  /* 0x0000000000027941 */ /* 0x000fea0003800000 */
.L_x_4261:
        /* <DEDUP_REMOVED lines=98> */
.L_x_4278:
[----:B------:R-:W-:Y:S05]  /*f6b0*/  BSYNC B0 ;  /* 0x0000000000007941 */ /* 0x000fea0003800000 */
.L_x_4277:
[----:B-----5:R3:W-:Y:S02]  /*f6c0*/  STS.128 [R209+0x800], R28 ;  /* 0x0008001cd1007388 */ /* 0x0207e40000000c00 */
.L_x_4276:
[----:B------:R-:W-:Y:S05]  /*f6d0*/  BSYNC B1 ;  /* 0x0000000000017941 */ /* 0x000fea0003800000 */
.L_x_4275:
        /* <DEDUP_REMOVED lines=91> */
.L_x_4282:
[----:B------:R-:W-:Y:S05]  /*fc90*/  BSYNC B0 ;  /* 0x0000000000007941 */ /* 0x000fea0003800000 */
.L_x_4281:
[----:B-----5:R1:W-:Y:S02]  /*fca0*/  STS.128 [R209+0x2800], R28 ;  /* 0x0028001cd1007388 */ /* 0x0203e40000000c00 */
.L_x_4280:
[----:B------:R-:W-:Y:S05]  /*fcb0*/  BSYNC B1 ;  /* 0x0000000000017941 */ /* 0x000fea0003800000 */
.L_x_4279:
        /* <DEDUP_REMOVED lines=89> */
.L_x_4284:
[----:B------:R-:W-:Y:S05]  /*10250*/  BSYNC B0 ;  /* 0x0000000000007941 */ /* 0x000fea0003800000 */
.L_x_4283:
[----:B-----5:R1:W-:Y:S02]  /*10260*/  STS.128 [R209+0x4800], R24 ;  /* 0x00480018d1007388 */ /* 0x0203e40000000c00 */
.L_x_4274:
[----:B------:R-:W-:Y:S05]  /*10270*/  BSYNC B2 ;  /* 0x0000000000027941 */ /* 0x000fea0003800000 */
.L_x_4273:
        /* <DEDUP_REMOVED lines=97> */
.L_x_4290:
[----:B------:R-:W-:Y:S05]  /*10890*/  BSYNC B0 ;  /* 0x0000000000007941 */ /* 0x000fea0003800000 */
.L_x_4289:
[----:B-----5:R3:W-:Y:S02]  /*108a0*/  STS.128 [R209+0x1000], R32 ;  /* 0x00100020d1007388 */ /* 0x0207e40000000c00 */
.L_x_4288:
[----:B------:R-:W-:Y:S05]  /*108b0*/  BSYNC B1 ;  /* 0x0000000000017941 */ /* 0x000fea0003800000 */
.L_x_4287:
        /* <DEDUP_REMOVED lines=90> */
.L_x_4294:
[----:B------:R-:W-:Y:S05]  /*10e60*/  BSYNC B0 ;  /* 0x0000000000007941 */ /* 0x000fea0003800000 */
.L_x_4293:
[----:B-----5:R3:W-:Y:S02]  /*10e70*/  STS.128 [R209+0x3000], R32 ;  /* 0x00300020d1007388 */ /* 0x0207e40000000c00 */
.L_x_4292:
[----:B------:R-:W-:Y:S05]  /*10e80*/  BSYNC B1 ;  /* 0x0000000000017941 */ /* 0x000fea0003800000 */
.L_x_4291:
        /* <DEDUP_REMOVED lines=89> */
.L_x_4296:
[----:B------:R-:W-:Y:S05]  /*11420*/  BSYNC B0 ;  /* 0x0000000000007941 */ /* 0x000fea0003800000 */
.L_x_4295:
[----:B-----5:R1:W-:Y:S02]  /*11430*/  STS.128 [R209+0x5000], R28 ;  /* 0x0050001cd1007388 */ /* 0x0203e40000000c00 */
.L_x_4286:
[----:B------:R-:W-:Y:S05]  /*11440*/  BSYNC B2 ;  /* 0x0000000000027941 */ /* 0x000fea0003800000 */
.L_x_4285:
        /* <DEDUP_REMOVED lines=95> */
.L_x_4300:
[----:B------:R-:W-:Y:S05]  /*11a40*/  BSYNC B0 ;  /* 0x0000000000007941 */ /* 0x000fea0003800000 */
.L_x_4299:
[----:B-----5:R3:W-:Y:S02]  /*11a50*/  STS.128 [R209+0x1800], R28 ;  /* 0x0018001cd1007388 */ /* 0x0207e40000000c00 */
.L_x_4298:
[----:B------:R-:W-:Y:S05]  /*11a60*/  BSYNC B1 ;  /* 0x0000000000017941 */ /* 0x000fea0003800000 */
.L_x_4297:
        /* <DEDUP_REMOVED lines=89> */
.L_x_4304:
[----:B------:R-:W-:Y:S05]  /*12000*/  BSYNC B0 ;  /* 0x0000000000007941 */ /* 0x000fea0003800000 */
.L_x_4303:
[----:B-----5:R3:W-:Y:S02]  /*12010*/  STS.128 [R209+0x3800], R28 ;  /* 0x0038001cd1007388 */ /* 0x0207e40000000c00 */
.L_x_4302:
[----:B------:R-:W-:Y:S05]  /*12020*/  BSYNC B1 ;  /* 0x0000000000017941 */ /* 0x000fea0003800000 */
.L_x_4301:
        /* <DEDUP_REMOVED lines=92> */
.L_x_4306:
[----:B------:R-:W-:Y:S05]  /*125f0*/  BSYNC B0 ;  /* 0x0000000000007941 */ /* 0x000fea0003800000 */
.L_x_4305:
[----:B-----5:R3:W-:Y:S01]  /*12600*/  STS.128 [R209+0x5800], R12 ;  /* 0x0058000cd1007388 */ /* 0x0207e20000000c00 */
[----:B------:R-:W-:Y:S05]  /*12610*/  BRA `(.L_x_4250) ;  /* 0x00000008001c7947 */ /* 0x000fea0003800000 */
.L_x_4212:
        /* <DEDUP_REMOVED lines=37> */
.L_x_4308:
[----:B------:R-:W-:Y:S05]  /*12870*/  BSYNC B0 ;  /* 0x0000000000007941 */ /* 0x000fea0003800000 */
.L_x_4307:
        /* <DEDUP_REMOVED lines=31> */
.L_x_4310:
[----:B------:R-:W-:Y:S05]  /*12a70*/  BSYNC B0 ;  /* 0x0000000000007941 */ /* 0x000fea0003800000 */
.L_x_4309:
        /* <DEDUP_REMOVED lines=31> */
.L_x_4312:
[----:B------:R-:W-:Y:S05]  /*12c70*/  BSYNC B0 ;  /* 0x0000000000007941 */ /* 0x000fea0003800000 */
.L_x_4311:
        /* <DEDUP_REMOVED lines=33> */
.L_x_4250:
[----:B------:R-:W-:Y:S05]  /*12e90*/  BSYNC B3 ;  /* 0x0000000000037941 */ /* 0x000fea0003800000 */
.L_x_4211:
        /* <DEDUP_REMOVED lines=30> */
.L_x_4315:
[----:B------:R3:W-:Y:S02]  /*13080*/  STS.128 [R209+0xa000], RZ ;  /* 0x00a000ffd1007388 */ /* 0x0007e40000000c00 */
.L_x_4314:
[----:B------:R-:W-:Y:S05]  /*13090*/  BSYNC B0 ;  /* 0x0000000000007941 */ /* 0x000fea0003800000 */
.L_x_4313:
        /* <DEDUP_REMOVED lines=31> */
.L_x_4318:
[----:B------:R4:W-:Y:S02]  /*13290*/  STS.128 [R209+0xa800], RZ ;  /* 0x00a800ffd1007388 */ /* 0x0009e40000000c00 */
.L_x_4317:
[----:B------:R-:W-:Y:S05]  /*132a0*/  BSYNC B0 ;  /* 0x0000000000007941 */ /* 0x000fea0003800000 */
.L_x_4316:
        /* <DEDUP_REMOVED lines=34> */
.L_x_4321:
[----:B------:R4:W-:Y:S02]  /*134d0*/  STS.128 [R209+0xb000], RZ ;  /* 0x00b000ffd1007388 */ /* 0x0009e40000000c00 */
.L_x_4320:
[----:B------:R-:W-:Y:S05]  /*134e0*/  BSYNC B0 ;  /* 0x0000000000007941 */ /* 0x000fea0003800000 */
.L_x_4319:
        /* <DEDUP_REMOVED lines=35> */
.L_x_4323:
[----:B------:R-:W-:Y:S05]  /*13720*/  BSYNC B0 ;  /* 0x0000000000007941 */ /* 0x000fea0003800000 */
.L_x_4322:
        /* <DEDUP_REMOVED lines=45> */
.L_x_4326:
[----:B------:R4:W-:Y:S02]  /*13a00*/  STS.128 [R209+0x10000], RZ ;  /* 0x010000ffd1007388 */ /* 0x0009e40000000c00 */
.L_x_4325:
[----:B------:R-:W-:Y:S05]  /*13a10*/  BSYNC B0 ;  /* 0x0000000000007941 */ /* 0x000fea0003800000 */
.L_x_4324:
        /* <DEDUP_REMOVED lines=37> */
.L_x_4329:
[----:B------:R1:W-:Y:S02]  /*13c70*/  STS.128 [R209+0x10800], RZ ;  /* 0x010800ffd1007388 */ /* 0x0003e40000000c00 */
.L_x_4328:
[----:B------:R-:W-:Y:S05]  /*13c80*/  BSYNC B0 ;  /* 0x0000000000007941 */ /* 0x000fea0003800000 */
.L_x_4327:
        /* <DEDUP_REMOVED lines=37> */
.L_x_4332:
[----:B------:R1:W-:Y:S02]  /*13ee0*/  STS.128 [R209+0x11000], RZ ;  /* 0x011000ffd1007388 */ /* 0x0003e40000000c00 */
.L_x_4331:
[----:B------:R-:W-:Y:S05]  /*13ef0*/  BSYNC B0 ;  /* 0x0000000000007941 */ /* 0x000fea0003800000 */
.L_x_4330:
        /* <DEDUP_REMOVED lines=47> */
.L_x_4334:
[----:B------:R-:W-:Y:S05]  /*141f0*/  BSYNC B0 ;  /* 0x0000000000007941 */ /* 0x000fea0003800000 */
.L_x_4333:
[----:B------:R-:W-:Y:S01]  /*14200*/  LDSM.16.M88.4 R68, [R204] ;  /* 0x00000000cc44783b */ /* 0x000fe20000000200 */
[----:B------:R-:W-:Y:S01]  /*14210*/  R2P PR, R63, 0x6 ;  /* 0x000000063f007804 */ /* 0x000fe20000000000 */
[C---:B------:R-:W-:Y:S01]  /*14220*/  VIADD R0, R203.reuse, 0x6000 ;  /* 0x00006000cb007836 */ /* 0x040fe20000000000 */
[----:B------:R-:W-:Y:S01]  /*14230*/  ISETP.GE.AND P3, PT, R60, 0x2, PT ;  /* 0x000000023c00780c */ /* 0x000fe20003f66270 */
[----:B------:R-:W5:Y:S01]  /*14240*/  LDSM.16.M88.4 R36, [R203+0x6000] ;  /* 0x00600000cb24783b */ /* 0x000f620000000200 */
[----:B------:R-:W-:Y:S01]  /*14250*/  VIADD R202, R203, 0x6020 ;  /* 0x00006020cbca7836 */ /* 0x000fe20000000000 */
[----:B------:R-:W-:Y:S01]  /*14260*/  ULDC UR8, c[0x0][0x39c] ;  /* 0x0000e70000087ab9 */ /* 0x000fe20000000800 */
[--C-:B------:R-:W-:Y:S01]  /*14270*/  IMAD R65, R45, 0x2, R204.reuse ;  /* 0x000000022d417824 */ /* 0x100fe200078e02cc */
[----:B------:R-:W2:Y:S01]  /*14280*/  LDSM.16.M88.4 R28, [R203+0x6800] ;  /* 0x00680000cb1c783b */ /* 0x000ea20000000200 */
[C---:B------:R-:W-:Y:S02]  /*14290*/  IMAD R63, R46.reuse, 0x2, R204 ;  /* 0x000000022e3f7824 */ /* 0x040fe400078e02cc */
[----:B------:R-:W-:Y:S01]  /*142a0*/  IMAD R44, R46, 0x2, R65 ;  /* 0x000000022e2c7824 */ /* 0x000fe200078e0241 */
[----:B------:R-:W3:Y:S02]  /*142b0*/  LDSM.16.M88.4 R20, [R203+0x7000] ;  /* 0x00700000cb14783b */ /* 0x000ee40000000200 */
[----:B------:R-:W-:-:S02]  /*142c0*/  @P1 VIADD R202, R0, 0xffffffe0 ;  /* 0xffffffe000ca1836 */ /* 0x000fc40000000000 */
[----:B------:R-:W4:Y:S01]  /*142d0*/  LDSM.16.M88.4 R48, [R203+0x7800] ;  /* 0x00780000cb30783b */ /* 0x000f220000000200 */
[----:B------:R-:W-:Y:S02]  /*142e0*/  IMAD.MOV.U32 R0, RZ, RZ, 0x40 ;  /* 0x00000040ff007424 */ /* 0x000fe400078e00ff */
[C---:B------:R-:W-:Y:S01]  /*142f0*/  VIADD R196, R202.reuse, 0x800 ;  /* 0x00000800cac47836 */ /* 0x040fe20000000000 */
[----:B------:R-:W-:Y:S01]  /*14300*/  LDSM.16.M88.4 R52, [R65] ;  /* 0x000000004134783b */ /* 0x000fe20000000200 */
[----:B------:R-:W-:Y:S01]  /*14310*/  VIADD R195, R202, 0x1000 ;  /* 0x00001000cac37836 */ /* 0x000fe20000000000 */
[----:B------:R-:W-:Y:S01]  /*14320*/  SEL R0, R0, 0xffffffc0, !P2 ;  /* 0xffffffc000007807 */ /* 0x000fe20005000000 */
[C---:B------:R-:W-:Y:S01]  /*14330*/  VIADD R194, R202.reuse, 0x1800 ;  /* 0x00001800cac27836 */ /* 0x040fe20000000000 */
[----:B-1----:R-:W1:Y:S01]  /*14340*/  LDSM.16.M88.4 R4, [R202] ;  /* 0x00000000ca04783b */ /* 0x002e620000000200 */
[----:B------:R-:W-:Y:S01]  /*14350*/  VIADD R192, R202, 0x2000 ;  /* 0x00002000cac07836 */ /* 0x000fe20000000000 */
[----:B------:R-:W-:Y:S01]  /*14360*/  IADD3 R193, R0, R202, RZ ;  /* 0x000000ca00c17210 */ /* 0x000fe20007ffe0ff */
[----:B------:R-:W-:Y:S01]  /*14370*/  IMAD.IADD R200, R203, 0x1, R0 ;  /* 0x00000001cbc87824 */ /* 0x000fe200078e0200 */
[----:B------:R-:W1:Y:S01]  /*14380*/  LDSM.16.M88.4 R56, [R202+0x800] ;  /* 0x00080000ca38783b */ /* 0x000e620000000200 */
[----:B------:R-:W-:Y:S01]  /*14390*/  SHF.R.S32.HI R0, RZ, 0x1f, R61 ;  /* 0x0000001fff007819 */ /* 0x000fe2000001143d */
[C---:B------:R-:W-:Y:S01]  /*143a0*/  VIADD R191, R202.reuse, 0x2800 ;  /* 0x00002800cabf7836 */ /* 0x040fe20000000000 */
[----:B------:R-:W-:Y:S01]  /*143b0*/  IADD3 R190, R202, 0x3000, RZ ;  /* 0x00003000cabe7810 */ /* 0x000fe20007ffe0ff */
[----:B------:R-:W1:Y:S01]  /*143c0*/  LDSM.16.M88.4 R12, [R202+0x1000] ;  /* 0x00100000ca0c783b */ /* 0x000e620000000200 */
[----:B------:R-:W-:Y:S01]  /*143d0*/  LEA.HI R0, R0, R61, RZ, 0x5 ;  /* 0x0000003d00007211 */ /* 0x000fe200078f28ff */
[----:B------:R-:W-:-:S02]  /*143e0*/  VIADD R189, R202, 0x3800 ;  /* 0x00003800cabd7836 */ /* 0x000fc40000000000 */
[----:B------:R-:W1:Y:S01]  /*143f0*/  LDSM.16.M88.4 R72, [R202+0x1800] ;  /* 0x00180000ca48783b */ /* 0x000e620000000200 */
[----:B------:R-:W-:Y:S01]  /*14400*/  LOP3.LUT R0, R0, 0xffffffe0, RZ, 0xc0, !PT ;  /* 0xffffffe000007812 */ /* 0x000fe200078ec0ff */
[C---:B------:R-:W-:Y:S02]  /*14410*/  VIADD R188, R202.reuse, 0x4000 ;  /* 0x00004000cabc7836 */ /* 0x040fe40000000000 */
[----:B------:R-:W-:Y:S01]  /*14420*/  LDSM.16.M88.4 R76, [R63] ;  /* 0x000000003f4c783b */ /* 0x000fe20000000200 */
[C---:B------:R-:W-:Y:S02]  /*14430*/  VIADD R187, R202.reuse, 0x4800 ;  /* 0x00004800cabb7836 */ /* 0x040fe40000000000 */
[----:B------:R-:W-:Y:S01]  /*14440*/  IMAD.IADD R0, R61, 0x1, -R0 ;  /* 0x000000013d007824 */ /* 0x000fe200078e0a00 */
[----:B-----5:R-:W-:Y:S01]  /*14450*/  HMMA.16816.F32 R40, R68, R36, RZ ;  /* 0x000000244428723c */ /* 0x020fe200000018ff */
[----:B------:R-:W5:Y:S01]  /*14460*/  LDSM.16.M88.4 R8, [R200+0x6000] ;  /* 0x00600000c808783b */ /* 0x000f620000000200 */
[----:B------:R-:W-:-:S02]  /*14470*/  VIADD R186, R202, 0x5000 ;  /* 0x00005000caba7836 */ /* 0x000fc40000000000 */
[----:B------:R-:W-:Y:S01]  /*14480*/  VIADD R185, R202, 0x5800 ;  /* 0x00005800cab97836 */ /* 0x000fe20000000000 */
[----:B------:R-:W-:Y:S01]  /*14490*/  LDSM.16.M88.4 R80, [R200+0x7800] ;  /* 0x00780000c850783b */ /* 0x000fe20000000200 */
[C---:B------:R-:W-:Y:S03]  /*144a0*/  HMMA.16816.F32 R36, R68.reuse, R38, RZ ;  /* 0x000000264424723c */ /* 0x040fe600000018ff */
[----:B------:R-:W-:Y:S03]  /*144b0*/  LDSM.16.M88.4 R84, [R202+0x5800] ;  /* 0x00580000ca54783b */ /* 0x000fe60000000200 */
[C---:B--2---:R-:W-:Y:S01]  /*144c0*/  HMMA.16816.F32 R32, R68.reuse, R28, RZ ;  /* 0x0000001c4420723c */ /* 0x044fe200000018ff */
[----:B------:R-:W0:Y:S05]  /*144d0*/  LDGDEPBAR ;  /* 0x00000000000079af */ /* 0x000e2a0000000000 */
[C---:B---3--:R-:W-:Y:S06]  /*144e0*/  HMMA.16816.F32 R24, R68.reuse, R20, RZ ;  /* 0x000000144418723c */ /* 0x048fec00000018ff */
[C---:B------:R-:W-:Y:S06]  /*144f0*/  HMMA.16816.F32 R28, R68.reuse, R30, RZ ;  /* 0x0000001e441c723c */ /* 0x040fec00000018ff */
[C---:B------:R-:W-:Y:S06]  /*14500*/  HMMA.16816.F32 R20, R68.reuse, R22, RZ ;  /* 0x000000164414723c */ /* 0x040fec00000018ff */
[C---:B----4-:R-:W-:Y:S06]  /*14510*/  HMMA.16816.F32 R16, R68.reuse, R48, RZ ;  /* 0x000000304410723c */ /* 0x050fec00000018ff */
[----:B------:R-:W-:Y:S01]  /*14520*/  HMMA.16816.F32 R68, R68, R50, RZ ;  /* 0x000000324444723c */ /* 0x000fe200000018ff */
[----:B------:R-:W2:Y:S05]  /*14530*/  LDSM.16.M88.4 R48, [R200+0x6800] ;  /* 0x00680000c830783b */ /* 0x000eaa0000000200 */
[C---:B-1----:R-:W-:Y:S06]  /*14540*/  HMMA.16816.F32 R40, R52.reuse, R4, R40 ;  /* 0x000000043428723c */ /* 0x042fec0000001828 */
[C---:B------:R-:W-:Y:S01]  /*14550*/  HMMA.16816.F32 R36, R52.reuse, R6, R36 ;  /* 0x000000063424723c */ /* 0x040fe20000001824 */
[----:B------:R-:W1:Y:S05]  /*14560*/  LDSM.16.M88.4 R4, [R200+0x7000] ;  /* 0x00700000c804783b */ /* 0x000e6a0000000200 */
        /* <DEDUP_REMOVED lines=13> */
[C---:B--2---:R-:W-:Y:S06]  /*14640*/  HMMA.16816.F32 R32, R76.reuse, R48, R32 ;  /* 0x000000304c20723c */ /* 0x044fec0000001820 */
        /* <DEDUP_REMOVED lines=21> */
[----:B------:R-:W-:Y:S01]  /*147a0*/  LDSM.16.M88.4 R72, [R202+0x3800] ;  /* 0x00380000ca48783b */ /* 0x000fe20000000200 */
        /* <DEDUP_REMOVED lines=29> */
[C---:B---3--:R-:W-:Y:S06]  /*14980*/  HMMA.16816.F32 R32, R68.reuse, R48, R32 ;  /* 0x000000304420723c */ /* 0x048fec0000001820 */
[C---:B------:R-:W-:Y:S01]  /*14990*/  HMMA.16816.F32 R28, R68.reuse, R50, R28 ;  /* 0x00000032441c723c */ /* 0x040fe2000000181c */
[----:B------:R-:W-:Y:S05]  /*149a0*/  LDSM.16.M88.4 R48, [R204+0x4000] ;  /* 0x00400000cc30783b */ /* 0x000fea0000000200 */
[C---:B----4-:R-:W-:Y:S06]  /*149b0*/  HMMA.16816.F32 R24, R68.reuse, R8, R24 ;  /* 0x000000084418723c */ /* 0x050fec0000001818 */
[C---:B------:R-:W-:Y:S01]  /*149c0*/  HMMA.16816.F32 R20, R68.reuse, R10, R20 ;  /* 0x0000000a4414723c */ /* 0x040fe20000001814 */
[----:B------:R-:W3:Y:S05]  /*149d0*/  LDSM.16.M88.4 R8, [R203+0xa000] ;  /* 0x00a00000cb08783b */ /* 0x000eea0000000200 */
[C---:B------:R-:W-:Y:S06]  /*149e0*/  HMMA.16816.F32 R16, R68.reuse, R80, R16 ;  /* 0x000000504410723c */ /* 0x040fec0000001810 */
[----:B------:R-:W-:Y:S01]  /*149f0*/  HMMA.16816.F32 R76, R68, R82, R76 ;  /* 0x00000052444c723c */ /* 0x000fe2000000184c */
[----:B------:R-:W4:Y:S04]  /*14a00*/  LDSM.16.M88.4 R68, [R203+0xa800] ;  /* 0x00a80000cb44783b */ /* 0x000f280000000200 */
[----:B------:R-:W-:Y:S01]  /*14a10*/  LDSM.16.M88.4 R80, [R65+0x4000] ;  /* 0x004000004150783b */ /* 0x000fe20000000200 */
[C---:B-1----:R-:W-:Y:S06]  /*14a20*/  HMMA.16816.F32 R40, R4.reuse, R56, R40 ;  /* 0x000000380428723c */ /* 0x042fec0000001828 */
[C---:B------:R-:W-:Y:S01]  /*14a30*/  HMMA.16816.F32 R36, R4.reuse, R58, R36 ;  /* 0x0000003a0424723c */ /* 0x040fe20000001824 */
[----:B------:R-:W1:Y:S05]  /*14a40*/  LDSM.16.M88.4 R56, [R203+0xb000] ;  /* 0x00b00000cb38783b */ /* 0x000e6a0000000200 */
[C---:B-----5:R-:W-:Y:S06]  /*14a50*/  HMMA.16816.F32 R32, R4.reuse, R52, R32 ;  /* 0x000000340420723c */ /* 0x060fec0000001820 */
[C---:B------:R-:W-:Y:S01]  /*14a60*/  HMMA.16816.F32 R28, R4.reuse, R54, R28 ;  /* 0x00000036041c723c */ /* 0x040fe2000000181c */
[----:B------:R-:W5:Y:S05]  /*14a70*/  LDSM.16.M88.4 R52, [R203+0xb800] ;  /* 0x00b80000cb34783b */ /* 0x000f6a0000000200 */
[C---:B--2---:R-:W-:Y:S06]  /*14a80*/  HMMA.16816.F32 R24, R4.reuse, R12, R24 ;  /* 0x0000000c0418723c */ /* 0x044fec0000001818 */
[C---:B------:R-:W-:Y:S01]  /*14a90*/  HMMA.16816.F32 R20, R4.reuse, R14, R20 ;  /* 0x0000000e0414723c */ /* 0x040fe20000001814 */
[----:B------:R-:W2:Y:S05]  /*14aa0*/  LDSM.16.M88.4 R12, [R202+0x4000] ;  /* 0x00400000ca0c783b */ /* 0x000eaa0000000200 */
        /* <DEDUP_REMOVED lines=29> */
[C---:B----4-:R-:W-:Y:S06]  /*14c80*/  HMMA.16816.F32 R40, R72.reuse, R68, R40 ;  /* 0x000000444828723c */ /* 0x050fec0000001828 */
[C---:B-1----:R-:W-:Y:S06]  /*14c90*/  HMMA.16816.F32 R32, R72.reuse, R56, R32 ;  /* 0x000000384820723c */ /* 0x042fec0000001820 */
[----:B------:R-:W-:Y:S01]  /*14ca0*/  HMMA.16816.F32 R56, R72, R58, R28 ;  /* 0x0000003a4838723c */ /* 0x000fe2000000181c */
[----:B------:R-:W1:Y:S01]  /*14cb0*/  LDSM.16.M88.4 R28, [R193+0x5800] ;  /* 0x00580000c11c783b */ /* 0x000e620000000200 */
[----:B------:R-:W-:-:S04]  /*14cc0*/  DEPBAR.LE SB0, 0x0 ;  /* 0x000080000000791a */ /* 0x000fc80000000000 */
[C---:B-----5:R-:W-:Y:S06]  /*14cd0*/  HMMA.16816.F32 R24, R72.reuse, R52, R24 ;  /* 0x000000344818723c */ /* 0x060fec0000001818 */
[----:B------:R-:W-:Y:S06]  /*14ce0*/  HMMA.16816.F32 R20, R72, R54, R20 ;  /* 0x000000364814723c */ /* 0x000fec0000001814 */
[----:B--2---:R-:W-:Y:S06]  /*14cf0*/  HMMA.16816.F32 R40, R4, R12, R40 ;  /* 0x0000000c0428723c */ /* 0x004fec0000001828 */
[C---:B------:R-:W-:Y:S06]  /*14d00*/  HMMA.16816.F32 R16, R72.reuse, R48, R16 ;  /* 0x000000304810723c */ /* 0x040fec0000001810 */
[C---:B------:R-:W-:Y:S06]  /*14d10*/  HMMA.16816.F32 R36, R72.reuse, R70, R36 ;  /* 0x000000464824723c */ /* 0x040fec0000001824 */
[----:B------:R-:W-:Y:S06]  /*14d20*/  HMMA.16816.F32 R76, R72, R50, R76 ;  /* 0x00000032484c723c */ /* 0x000fec000000184c */
[----:B---3--:R-:W-:Y:S01]  /*14d30*/  HMMA.16816.F32 R32, R4, R8, R32 ;  /* 0x000000080420723c */ /* 0x008fe20000001820 */
[----:B------:R-:W-:Y:S01]  /*14d40*/  FMUL.FTZ R40, R40, UR8 ;  /* 0x0000000828287c20 */ /* 0x000fe20008410000 */
[----:B------:R-:W-:Y:S01]  /*14d50*/  FMUL.FTZ R42, R42, UR8 ;  /* 0x000000082a2a7c20 */ /* 0x000fe20008410000 */
[----:B------:R-:W-:-:S03]  /*14d60*/  FMUL.FTZ R43, R43, UR8 ;  /* 0x000000082b2b7c20 */ /* 0x000fc60008410000 */
[C---:B------:R-:W-:Y:S01]  /*14d70*/  HMMA.16816.F32 R56, R4.reuse, R10, R56 ;  /* 0x0000000a0438723c */ /* 0x040fe20000001838 */
[----:B------:R-:W-:Y:S01]  /*14d80*/  SHF.R.S32.HI R9, RZ, 0x1f, R0 ;  /* 0x0000001fff097819 */ /* 0x000fe20000011400 */
[----:B------:R-:W-:Y:S01]  /*14d90*/  FMUL.FTZ R8, R41, UR8 ;  /* 0x0000000829087c20 */ /* 0x000fe20008410000 */
[----:B------:R-:W-:Y:S02]  /*14da0*/  MUFU.TANH R42, R42 ;  /* 0x0000002a002a7308 */ /* 0x000fe40000002400 */
[----:B------:R-:W-:Y:S01]  /*14db0*/  LEA.HI R9, R9, R0, RZ, 0x2 ;  /* 0x0000000009097211 */ /* 0x000fe200078f10ff */
[C---:B------:R-:W-:Y:S01]  /*14dc0*/  HMMA.16816.F32 R24, R4.reuse, R80, R24 ;  /* 0x000000500418723c */ /* 0x040fe20000001818 */
[----:B------:R-:W-:Y:S02]  /*14dd0*/  IMAD.SHL.U32 R11, R61, 0x2, RZ ;  /* 0x000000023d0b7824 */ /* 0x000fe400078e00ff */
[----:B------:R-:W-:Y:S02]  /*14de0*/  SHF.R.S32.HI R9, RZ, 0x2, R9 ;  /* 0x00000002ff097819 */ /* 0x000fe40000011409 */
[----:B------:R-:W-:Y:S01]  /*14df0*/  MUFU.TANH R8, R8 ;  /* 0x0000000800087308 */ /* 0x000fe20000002400 */
[----:B------:R-:W-:Y:S01]  /*14e00*/  HMMA.16816.F32 R20, R4, R82, R20 ;  /* 0x000000520414723c */ /* 0x000fe20000001814 */
[----:B------:R-:W-:Y:S01]  /*14e10*/  LOP3.LUT R11, R11, 0x6, RZ, 0xc0, !PT ;  /* 0x000000060b0b7812 */ /* 0x000fe200078ec0ff */
[----:B------:R-:W-:-:S04]  /*14e20*/  IMAD R9, R62, 0x10, R9 ;  /* 0x000000103e097824 */ /* 0x000fc800078e0209 */
[----:B------:R-:W-:Y:S01]  /*14e30*/  IMAD.IADD R0, R64, 0x1, R9 ;  /* 0x0000000140007824 */ /* 0x000fe200078e0209 */
[C---:B-1----:R-:W-:Y:S01]  /*14e40*/  HMMA.16816.F32 R16, R4.reuse, R28, R16 ;  /* 0x0000001c0410723c */ /* 0x042fe20000001810 */
[----:B------:R-:W-:Y:S02]  /*14e50*/  IMAD R60, R60, 0x40, R11 ;  /* 0x000000403c3c7824 */ /* 0x000fe400078e020b */
[----:B------:R-:W-:Y:S01]  /*14e60*/  FMUL.FTZ R32, R32, UR8 ;  /* 0x0000000820207c20 */ /* 0x000fe20008410000 */
[----:B------:R-:W-:Y:S01]  /*14e70*/  FMUL.FTZ R33, R33, UR8 ;  /* 0x0000000821217c20 */ /* 0x000fe20008410000 */
[----:B------:R-:W-:Y:S01]  /*14e80*/  FMUL.FTZ R34, R34, UR8 ;  /* 0x0000000822227c20 */ /* 0x000fe20008410000 */
[----:B------:R-:W-:Y:S01]  /*14e90*/  VIADD R11, R60, 0xffffffe0 ;  /* 0xffffffe03c0b7836 */ /* 0x000fe20000000000 */
[C---:B------:R-:W-:Y:S01]  /*14ea0*/  HMMA.16816.F32 R36, R4.reuse, R14, R36 ;  /* 0x0000000e0424723c */ /* 0x040fe20000001824 */
[----:B------:R-:W-:Y:S01]  /*14eb0*/  IADD3 R28, R134, R0, -R207 ;  /* 0x00000000861c7210 */ /* 0x000fe20007ffe8cf */
[----:B------:R-:W-:Y:S01]  /*14ec0*/  MUFU.TANH R10, R32 ;  /* 0x00000020000a7308 */ /* 0x000fe20000002400 */
[C---:B------:R-:W-:Y:S01]  /*14ed0*/  VIADD R49, R60.reuse, 0xffffffc8 ;  /* 0xffffffc83c317836 */ /* 0x040fe20000000000 */
[----:B------:R-:W-:Y:S01]  /*14ee0*/  IADD3 R51, R60, -0x3f, RZ ;  /* 0xffffffc13c337810 */ /* 0x000fe20007ffe0ff */
[----:B------:R-:W-:Y:S01]  /*14ef0*/  FMUL.FTZ R24, R24, UR8 ;  /* 0x0000000818187c20 */ /* 0x000fe20008410000 */
[----:B------:R-:W-:Y:S01]  /*14f00*/  HMMA.16816.F32 R76, R4, R30, R76 ;  /* 0x0000001e044c723c */ /* 0x000fe2000000184c */
[----:B------:R-:W-:Y:S01]  /*14f10*/  FMUL.FTZ R12, R25, UR8 ;  /* 0x00000008190c7c20 */ /* 0x000fe20008410000 */
[----:B------:R-:W-:Y:S01]  /*14f20*/  IADD3 R157, R28, -R11, RZ ;  /* 0x8000000b1c9d7210 */ /* 0x000fe20007ffe0ff */
[----:B------:R-:W-:Y:S01]  /*14f30*/  FMUL.FTZ R57, R57, UR8 ;  /* 0x0000000839397c20 */ /* 0x000fe20008410000 */
[----:B------:R-:W1:Y:S01]  /*14f40*/  MUFU.TANH R4, R40 ;  /* 0x0000002800047308 */ /* 0x000e620000002400 */
[----:B------:R-:W-:Y:S01]  /*14f50*/  FMUL.FTZ R25, R23, UR8 ;  /* 0x0000000817197c20 */ /* 0x000fe20008410000 */
[C---:B------:R-:W-:Y:S01]  /*14f60*/  VIADD R23, R60.reuse, 0xffffffd0 ;  /* 0xffffffd03c177836 */ /* 0x040fe20000000000 */
[----:B------:R-:W-:Y:S01]  /*14f70*/  IABS R157, R157 ;  /* 0x0000009d009d7213 */ /* 0x000fe20000000000 */
[----:B------:R-:W-:-:S02]  /*14f80*/  VIADD R5, R60, 0xffffffc0 ;  /* 0xffffffc03c057836 */ /* 0x000fc40000000000 */
[----:B------:R-:W-:Y:S01]  /*14f90*/  FMUL.FTZ R7, R21, UR8 ;  /* 0x0000000815077c20 */ /* 0x000fe20008410000 */
[----:B------:R-:W-:Y:S01]  /*14fa0*/  VIADD R41, R60, 0xffffffc9 ;  /* 0xffffffc93c297836 */ /* 0x000fe20000000000 */
[----:B------:R-:W-:Y:S01]  /*14fb0*/  I2FP.F32.S32 R157, R157 ;  /* 0x0000009d009d7245 */ /* 0x000fe20000201400 */
[----:B------:R-:W-:Y:S01]  /*14fc0*/  IMAD.IADD R6, R28, 0x1, -R5 ;  /* 0x000000011c067824 */ /* 0x000fe200078e0a05 */
[----:B------:R-:W2:Y:S01]  /*14fd0*/  MUFU.TANH R24, R24 ;  /* 0x0000001800187308 */ /* 0x000ea20000002400 */
[----:B------:R-:W-:Y:S01]  /*14fe0*/  FMUL.FTZ R29, R22, UR8 ;  /* 0x00000008161d7c20 */ /* 0x000fe20008410000 */
[C---:B------:R-:W-:Y:S01]  /*14ff0*/  IMAD.IADD R21, R28.reuse, 0x1, -R51 ;  /* 0x000000011c157824 */ /* 0x040fe200078e0a33 */
[----:B------:R-:W-:Y:S01]  /*15000*/  ISETP.GE.AND P4, PT, R5, R134, PT ;  /* 0x000000860500720c */ /* 0x000fe20003f86270 */
[----:B------:R-:W-:Y:S01]  /*15010*/  IMAD.IADD R22, R28, 0x1, -R41 ;  /* 0x000000011c167824 */ /* 0x000fe200078e0a29 */
[----:B------:R-:W-:Y:S01]  /*15020*/  IABS R6, R6 ;  /* 0x0000000600067213 */ /* 0x000fe20000000000 */
[----:B------:R-:W-:Y:S01]  /*15030*/  FMUL.FTZ R13, R37, UR8 ;  /* 0x00000008250d7c20 */ /* 0x000fe20008410000 */
[----:B------:R-:W-:Y:S01]  /*15040*/  IADD3 R37, R60, -0x2f, RZ ;  /* 0xffffffd13c257810 */ /* 0x000fe20007ffe0ff */
[----:B------:R-:W-:Y:S01]  /*15050*/  MUFU.TANH R12, R12 ;  /* 0x0000000c000c7308 */ /* 0x000fe20000002400 */
[----:B------:R-:W-:Y:S01]  /*15060*/  I2FP.F32.S32 R9, R6 ;  /* 0x0000000600097245 */ /* 0x000fe20000201400 */
[----:B------:R-:W-:Y:S01]  /*15070*/  FMUL.FTZ R6, R20, UR8 ;  /* 0x0000000814067c20 */ /* 0x000fe20008410000 */
[----:B------:R-:W-:Y:S01]  /*15080*/  FMUL.FTZ R39, R39, UR8 ;  /* 0x0000000827277c20 */ /* 0x000fe20008410000 */
[----:B------:R-:W-:Y:S01]  /*15090*/  FMUL.FTZ R15, R36, UR8 ;  /* 0x00000008240f7c20 */ /* 0x000fe20008410000 */
[----:B------:R-:W-:Y:S01]  /*150a0*/  FMUL.FTZ R38, R38, UR8 ;  /* 0x0000000826267c20 */ /* 0x000fe20008410000 */
[----:B-1----:R-:W-:Y:S01]  /*150b0*/  FFMA.FTZ R14, R9, -UR4, R4 ;  /* 0x80000004090e7c23 */ /* 0x002fe20008010004 */
[C---:B------:R-:W-:Y:S01]  /*150c0*/  IMAD.IADD R9, R28.reuse, 0x1, -R23 ;  /* 0x000000011c097824 */ /* 0x040fe200078e0a17 */
[----:B------:R-:W1:Y:S01]  /*150d0*/  MUFU.TANH R13, R13 ;  /* 0x0000000d000d7308 */ /* 0x000e620000002400 */
[----:B------:R-:W-:-:S02]  /*150e0*/  IMAD.IADD R4, R28, 0x1, -R49 ;  /* 0x000000011c047824 */ /* 0x000fc400078e0a31 */
[----:B--2---:R-:W-:Y:S01]  /*150f0*/  FFMA.FTZ R157, R157, -UR4, R24 ;  /* 0x800000049d9d7c23 */ /* 0x004fe20008010018 */
[----:B------:R-:W-:Y:S01]  /*15100*/  VIADD R24, R28, 0x8 ;  /* 0x000000081c187836 */ /* 0x000fe20000000000 */
[----:B------:R-:W-:Y:S01]  /*15110*/  IABS R9, R9 ;  /* 0x0000000900097213 */ /* 0x000fe20000000000 */
[----:B------:R-:W-:Y:S01]  /*15120*/  FMUL.FTZ R35, R35, UR8 ;  /* 0x0000000823237c20 */ /* 0x000fe20008410000 */
[----:B------:R-:W-:Y:S01]  /*15130*/  IABS R32, R4 ;  /* 0x0000000400207213 */ /* 0x000fe20000000000 */
[C---:B------:R-:W-:Y:S01]  /*15140*/  IMAD.IADD R5, R24.reuse, 0x1, -R5 ;  /* 0x0000000118057824 */ /* 0x040fe200078e0a05 */
[----:B------:R-:W-:Y:S01]  /*15150*/  I2FP.F32.S32 R9, R9 ;  /* 0x0000000900097245 */ /* 0x000fe20000201400 */
[----:B------:R-:W2:Y:S01]  /*15160*/  MUFU.TANH R20, R33 ;  /* 0x0000002100147308 */ /* 0x000ea20000002400 */
[----:B------:R-:W-:Y:S01]  /*15170*/  ISETP.GE.AND P6, PT, R23, R134, PT ;  /* 0x000000861700720c */ /* 0x000fe20003fc6270 */
[----:B------:R-:W-:Y:S01]  /*15180*/  IMAD.IADD R23, R24, 0x1, -R23 ;  /* 0x0000000118177824 */ /* 0x000fe200078e0a17 */
[----:B------:R-:W-:Y:S01]  /*15190*/  IABS R21, R21 ;  /* 0x0000001500157213 */ /* 0x000fe20000000000 */
[----:B------:R-:W-:Y:S01]  /*151a0*/  FFMA.FTZ R10, R9, -UR4, R10 ;  /* 0x80000004090a7c23 */ /* 0x000fe2000801000a */
[----:B------:R-:W-:Y:S01]  /*151b0*/  VIADD R9, R60, 0xffffffe1 ;  /* 0xffffffe13c097836 */ /* 0x000fe20000000000 */
[----:B------:R-:W-:Y:S01]  /*151c0*/  IABS R22, R22 ;  /* 0x0000001600167213 */ /* 0x000fe20000000000 */
[----:B------:R-:W-:Y:S01]  /*151d0*/  FMUL.FTZ R27, R27, UR8 ;  /* 0x000000081b1b7c20 */ /* 0x000fe20008410000 */
[----:B------:R3:W-:Y:S01]  /*151e0*/  MUFU.TANH R4, R57 ;  /* 0x0000003900047308 */ /* 0x0007e20000002400 */
[----:B------:R-:W-:Y:S01]  /*151f0*/  IMAD.IADD R167, R28, 0x1, -R9 ;  /* 0x000000011ca77824 */ /* 0x000fe200078e0a09 */
[-C--:B------:R-:W-:Y:S01]  /*15200*/  ISETP.GE.AND P2, PT, R51, R134.reuse, PT ;  /* 0x000000863300720c */ /* 0x080fe20003f46270 */
[C---:B------:R-:W-:Y:S01]  /*15210*/  IMAD.IADD R51, R24.reuse, 0x1, -R51 ;  /* 0x0000000118337824 */ /* 0x040fe200078e0a33 */
[-C--:B------:R-:W-:Y:S01]  /*15220*/  ISETP.GE.AND P0, PT, R41, R134.reuse, PT ;  /* 0x000000862900720c */ /* 0x080fe20003f06270 */
[----:B------:R-:W-:Y:S01]  /*15230*/  IMAD.IADD R41, R24, 0x1, -R41 ;  /* 0x0000000118297824 */ /* 0x000fe200078e0a29 */
[----:B------:R-:W-:Y:S01]  /*15240*/  IABS R167, R167 ;  /* 0x000000a700a77213 */ /* 0x000fe20000000000 */
[----:B------:R-:W-:Y:S01]  /*15250*/  FMUL.FTZ R58, R58, UR8 ;  /* 0x000000083a3a7c20 */ /* 0x000fe20008410000 */
[----:B------:R-:W4:Y:S01]  /*15260*/  MUFU.TANH R34, R34 ;  /* 0x0000002200227308 */ /* 0x000f220000002400 */
[----:B------:R-:W-:Y:S01]  /*15270*/  IABS R5, R5 ;  /* 0x0000000500057213 */ /* 0x000fe20000000000 */
[----:B------:R-:W-:Y:S01]  /*15280*/  FMUL.FTZ R30, R56, UR8 ;  /* 0x00000008381e7c20 */ /* 0x000fe20008410000 */
[----:B------:R-:W-:Y:S01]  /*15290*/  ISETP.GE.AND P1, PT, R49, R134, PT ;  /* 0x000000863100720c */ /* 0x000fe20003f26270 */
[----:B------:R-:W-:Y:S01]  /*152a0*/  IMAD.IADD R49, R24, 0x1, -R49 ;  /* 0x0000000118317824 */ /* 0x000fe200078e0a31 */
[----:B------:R-:W-:Y:S01]  /*152b0*/  I2FP.F32.S32 R21, R21 ;  /* 0x0000001500157245 */ /* 0x000fe20000201400 */
[----:B------:R-:W-:Y:S01]  /*152c0*/  FMUL.FTZ R26, R26, UR8 ;  /* 0x000000081a1a7c20 */ /* 0x000fe20008410000 */
[----:B------:R-:W-:Y:S01]  /*152d0*/  I2FP.F32.S32 R22, R22 ;  /* 0x0000001600167245 */ /* 0x000fe20000201400 */
[----:B------:R-:W5:Y:S01]  /*152e0*/  MUFU.TANH R43, R43 ;  /* 0x0000002b002b7308 */ /* 0x000f620000002400 */
[----:B---3--:R-:W-:Y:S01]  /*152f0*/  IMAD.IADD R57, R28, 0x1, -R37 ;  /* 0x000000011c397824 */ /* 0x008fe200078e0a25 */
[----:B------:R-:W-:Y:S01]  /*15300*/  I2FP.F32.S32 R167, R167 ;  /* 0x000000a700a77245 */ /* 0x000fe20000201400 */
[----:B------:R-:W-:Y:S01]  /*15310*/  FFMA.FTZ R21, R21, -UR4, R8 ;  /* 0x8000000415157c23 */ /* 0x000fe20008010008 */
[----:B------:R-:W-:Y:S01]  /*15320*/  IABS R23, R23 ;  /* 0x0000001700177213 */ /* 0x000fe20000000000 */
[----:B-1----:R-:W-:Y:S01]  /*15330*/  FFMA.FTZ R13, R22, -UR4, R13 ;  /* 0x80000004160d7c23 */ /* 0x002fe2000801000d */
[----:B------:R-:W-:Y:S01]  /*15340*/  IABS R57, R57 ;  /* 0x0000003900397213 */ /* 0x000fe20000000000 */
[----:B------:R-:W-:Y:S01]  /*15350*/  FFMA.FTZ R167, R167, -UR4, R12 ;  /* 0x80000004a7a77c23 */ /* 0x000fe2000801000c */
[----:B------:R-:W1:Y:S01]  /*15360*/  MUFU.TANH R39, R39 ;  /* 0x0000002700277308 */ /* 0x000e620000002400 */
[----:B------:R-:W-:Y:S01]  /*15370*/  I2FP.F32.S32 R5, R5 ;  /* 0x0000000500057245 */ /* 0x000fe20000201400 */
[C---:B------:R-:W-:Y:S01]  /*15380*/  VIADD R33, R60.reuse, 0xffffffd8 ;  /* 0xffffffd83c217836 */ /* 0x040fe20000000000 */
[----:B------:R-:W-:Y:S01]  /*15390*/  I2FP.F32.S32 R57, R57 ;  /* 0x0000003900397245 */ /* 0x000fe20000201400 */
[----:B------:R-:W-:Y:S01]  /*153a0*/  FMUL.FTZ R59, R59, UR8 ;  /* 0x000000083b3b7c20 */ /* 0x000fe20008410000 */
[----:B------:R-:W-:Y:S01]  /*153b0*/  IABS R51, R51 ;  /* 0x0000003300337213 */ /* 0x000fe20000000000 */
[----:B------:R-:W-:Y:S01]  /*153c0*/  FFMA.FTZ R22, R5, -UR4, R42 ;  /* 0x8000000405167c23 */ /* 0x000fe2000801002a */
[----:B------:R-:W-:Y:S01]  /*153d0*/  IABS R41, R41 ;  /* 0x0000002900297213 */ /* 0x000fe20000000000 */
[----:B------:R-:W3:Y:S01]  /*153e0*/  MUFU.TANH R15, R15 ;  /* 0x0000000f000f7308 */ /* 0x000ee20000002400 */
[----:B------:R-:W-:Y:S01]  /*153f0*/  IABS R49, R49 ;  /* 0x0000003100317213 */ /* 0x000fe20000000000 */
[----:B--2---:R-:W-:Y:S01]  /*15400*/  FFMA.FTZ R8, R57, -UR4, R20 ;  /* 0x8000000439087c23 */ /* 0x004fe20008010014 */
[----:B------:R-:W-:Y:S01]  /*15410*/  I2FP.F32.S32 R23, R23 ;  /* 0x0000001700177245 */ /* 0x000fe20000201400 */
[----:B------:R-:W-:Y:S01]  /*15420*/  VIADD R31, R60, 0xffffffd9 ;  /* 0xffffffd93c1f7836 */ /* 0x000fe20000000000 */
[----:B------:R-:W-:Y:S01]  /*15430*/  I2FP.F32.S32 R12, R51 ;  /* 0x00000033000c7245 */ /* 0x000fe20000201400 */
[----:B------:R-:W-:Y:S01]  /*15440*/  IMAD.IADD R55, R28, 0x1, -R33 ;  /* 0x000000011c377824 */ /* 0x000fe200078e0a21 */
[----:B------:R-:W-:Y:S01]  /*15450*/  I2FP.F32.S32 R20, R41 ;  /* 0x0000002900147245 */ /* 0x000fe20000201400 */
[----:B------:R-:W2:Y:S01]  /*15460*/  MUFU.TANH R38, R38 ;  /* 0x0000002600267308 */ /* 0x000ea20000002400 */
[----:B------:R-:W-:Y:S01]  /*15470*/  I2FP.F32.S32 R32, R32 ;  /* 0x0000002000207245 */ /* 0x000fe20000201400 */
[----:B----4-:R-:W-:Y:S01]  /*15480*/  FFMA.FTZ R5, R23, -UR4, R34 ;  /* 0x8000000417057c23 */ /* 0x010fe20008010022 */
[----:B------:R-:W-:Y:S01]  /*15490*/  I2FP.F32.S32 R49, R49 ;  /* 0x0000003100317245 */ /* 0x000fe20000201400 */
[----:B-----5:R-:W-:Y:S01]  /*154a0*/  FFMA.FTZ R43, R12, -UR4, R43 ;  /* 0x800000040c2b7c23 */ /* 0x020fe2000801002b */
[----:B------:R-:W-:Y:S01]  /*154b0*/  FSEL R23, R14, -INF , !P4 ;  /* 0xff8000000e177808 */ /* 0x000fe20006000000 */
[----:B-1----:R-:W-:Y:S01]  /*154c0*/  FFMA.FTZ R12, R20, -UR4, R39 ;  /* 0x80000004140c7c23 */ /* 0x002fe20008010027 */
[----:B------:R-:W-:Y:S01]  /*154d0*/  FSEL R22, R22, -INF , !P4 ;  /* 0xff80000016167808 */ /* 0x000fe20006000000 */
[----:B------:R-:W1:Y:S01]  /*154e0*/  MUFU.TANH R35, R35 ;  /* 0x0000002300237308 */ /* 0x000e620000002400 */
[----:B------:R-:W-:Y:S01]  /*154f0*/  ISETP.GE.AND P4, PT, R33, R134, PT ;  /* 0x000000862100720c */ /* 0x000fe20003f86270 */
[----:B------:R-:W-:Y:S01]  /*15500*/  IMAD.IADD R162, R24, 0x1, -R9 ;  /* 0x0000000118a27824 */ /* 0x000fe200078e0a09 */
[C---:B------:R-:W-:Y:S01]  /*15510*/  IADD3 R36, -R37.reuse, R24, RZ ;  /* 0x0000001825247210 */ /* 0x040fe20007ffe1ff */
[----:B---3--:R-:W-:Y:S01]  /*15520*/  FFMA.FTZ R15, R32, -UR4, R15 ;  /* 0x80000004200f7c23 */ /* 0x008fe2000801000f */
[C---:B------:R-:W-:Y:S01]  /*15530*/  IMAD.IADD R33, R24.reuse, 0x1, -R33 ;  /* 0x0000000118217824 */ /* 0x040fe200078e0a21 */
[----:B------:R-:W-:Y:S01]  /*15540*/  ISETP.GE.AND P5, PT, R37, R134, PT ;  /* 0x000000862500720c */ /* 0x000fe20003fa6270 */
[----:B------:R-:W-:Y:S01]  /*15550*/  IMAD.IADD R32, R24, 0x1, -R11 ;  /* 0x0000000118207824 */ /* 0x000fe200078e0a0b */
[----:B------:R-:W3:Y:S01]  /*15560*/  MUFU.TANH R27, R27 ;  /* 0x0000001b001b7308 */ /* 0x000ee20000002400 */
[----:B--2---:R-:W-:Y:S01]  /*15570*/  FFMA.FTZ R38, R49, -UR4, R38 ;  /* 0x8000000431267c23 */ /* 0x004fe20008010026 */
[--C-:B------:R-:W-:Y:S01]  /*15580*/  IMAD.IADD R53, R28, 0x1, -R31.reuse ;  /* 0x000000011c357824 */ /* 0x100fe200078e0a1f */
[----:B------:R-:W-:Y:S01]  /*15590*/  FSEL R21, R21, -INF , !P2 ;  /* 0xff80000015157808 */ /* 0x000fe20005000000 */
[----:B------:R-:W-:Y:S01]  /*155a0*/  IMAD.IADD R37, R24, 0x1, -R31 ;  /* 0x0000000118257824 */ /* 0x000fe200078e0a1f */
[----:B------:R-:W-:Y:S01]  /*155b0*/  FSEL R20, R43, -INF , !P2 ;  /* 0xff8000002b147808 */ /* 0x000fe20005000000 */
[----:B------:R-:W-:Y:S01]  /*155c0*/  FMUL.FTZ R18, R18, UR8 ;  /* 0x0000000812127c20 */ /* 0x000fe20008410000 */
[----:B------:R-:W-:Y:S01]  /*155d0*/  IABS R36, R36 ;  /* 0x0000002400247213 */ /* 0x000fe20000000000 */
[----:B------:R-:W2:Y:S01]  /*155e0*/  MUFU.TANH R58, R58 ;  /* 0x0000003a003a7308 */ /* 0x000ea20000002400 */
[----:B------:R-:W-:Y:S01]  /*155f0*/  ISETP.GE.AND P2, PT, R31, R134, PT ;  /* 0x000000861f00720c */ /* 0x000fe20003f46270 */
[----:B------:R-:W-:Y:S01]  /*15600*/  FMUL.FTZ R19, R19, UR8 ;  /* 0x0000000813137c20 */ /* 0x000fe20008410000 */
[----:B------:R-:W-:Y:S01]  /*15610*/  FSEL R13, R13, -INF , !P0 ;  /* 0xff8000000d0d7808 */ /* 0x000fe20004000000 */
[----:B------:R-:W-:Y:S01]  /*15620*/  FMUL.FTZ R77, R77, UR8 ;  /* 0x000000084d4d7c20 */ /* 0x000fe20008410000 */
[----:B------:R-:W-:Y:S01]  /*15630*/  FSEL R12, R12, -INF , !P0 ;  /* 0xff8000000c0c7808 */ /* 0x000fe20004000000 */
[----:B------:R-:W-:Y:S01]  /*15640*/  FMUL.FTZ R78, R78, UR8 ;  /* 0x000000084e4e7c20 */ /* 0x000fe20008410000 */
[----:B------:R-:W-:Y:S01]  /*15650*/  IABS R162, R162 ;  /* 0x000000a200a27213 */ /* 0x000fe20000000000 */
[----:B------:R-:W4:Y:S01]  /*15660*/  MUFU.TANH R178, R26 ;  /* 0x0000001a00b27308 */ /* 0x000f220000002400 */
[----:B------:R-:W-:Y:S01]  /*15670*/  ISETP.GE.AND P0, PT, R9, R134, PT ;  /* 0x000000860900720c */ /* 0x000fe20003f06270 */
[----:B------:R-:W-:Y:S01]  /*15680*/  FMUL.FTZ R79, R79, UR8 ;  /* 0x000000084f4f7c20 */ /* 0x000fe20008410000 */
[----:B------:R-:W-:Y:S01]  /*15690*/  IABS R31, R33 ;  /* 0x00000021001f7213 */ /* 0x000fe20000000000 */
[C---:B------:R-:W-:Y:S01]  /*156a0*/  VIADD R33, R60.reuse, 0xfffffff8 ;  /* 0xfffffff83c217836 */ /* 0x040fe20000000000 */
[----:B------:R-:W-:Y:S01]  /*156b0*/  FSEL R15, R15, -INF , !P1 ;  /* 0xff8000000f0f7808 */ /* 0x000fe20004800000 */
[----:B------:R-:W-:Y:S01]  /*156c0*/  VIADD R39, R60, 0xfffffff9 ;  /* 0xfffffff93c277836 */ /* 0x000fe20000000000 */
[----:B------:R-:W-:Y:S01]  /*156d0*/  FSEL R14, R38, -INF , !P1 ;  /* 0xff800000260e7808 */ /* 0x000fe20004800000 */
[----:B------:R-:W5:Y:S01]  /*156e0*/  MUFU.TANH R30, R30 ;  /* 0x0000001e001e7308 */ /* 0x000f620000002400 */
[----:B------:R-:W-:Y:S01]  /*156f0*/  IABS R9, R32 ;  /* 0x0000002000097213 */ /* 0x000fe20000000000 */
[----:B------:R-:W-:Y:S01]  /*15700*/  FMUL.FTZ R41, R17, UR8 ;  /* 0x0000000811297c20 */ /* 0x000fe20008410000 */
[----:B------:R-:W-:Y:S01]  /*15710*/  IABS R53, R53 ;  /* 0x0000003500357213 */ /* 0x000fe20000000000 */
[----:B------:R-:W-:Y:S01]  /*15720*/  FMUL.FTZ R76, R76, UR8 ;  /* 0x000000084c4c7c20 */ /* 0x000fe20008410000 */
[----:B------:R-:W-:Y:S01]  /*15730*/  ISETP.GE.AND P1, PT, R11, R134, PT ;  /* 0x000000860b00720c */ /* 0x000fe20003f26270 */
[----:B------:R-:W-:Y:S01]  /*15740*/  IMAD.IADD R38, R28, 0x1, -R39 ;  /* 0x000000011c267824 */ /* 0x000fe200078e0a27 */
[----:B------:R-:W-:Y:S01]  /*15750*/  I2FP.F32.S32 R36, R36 ;  /* 0x0000002400247245 */ /* 0x000fe20000201400 */
[----:B------:R-:W5:Y:S01]  /*15760*/  MUFU.TANH R34, R59 ;  /* 0x0000003b00227308 */ /* 0x000f620000002400 */
[----:B------:R-:W-:-:S02]  /*15770*/  IABS R55, R55 ;  /* 0x0000003700377213 */ /* 0x000fc40000000000 */
[----:B------:R-:W-:Y:S01]  /*15780*/  IABS R11, R37 ;  /* 0x00000025000b7213 */ /* 0x000fe20000000000 */
[----:B-1----:R-:W-:Y:S01]  /*15790*/  FFMA.FTZ R36, R36, -UR4, R35 ;  /* 0x8000000424247c23 */ /* 0x002fe20008010023 */
[----:B------:R-:W-:Y:S01]  /*157a0*/  I2FP.F32.S32 R162, R162 ;  /* 0x000000a200a27245 */ /* 0x000fe20000201400 */
[----:B------:R-:W-:Y:S01]  /*157b0*/  VIADD R35, R60, 0xfffffff1 ;  /* 0xfffffff13c237836 */ /* 0x000fe20000000000 */
[----:B------:R-:W-:Y:S01]  /*157c0*/  I2FP.F32.S32 R31, R31 ;  /* 0x0000001f001f7245 */ /* 0x000fe20000201400 */
[----:B------:R1:W1:Y:S01]  /*157d0*/  MUFU.TANH R26, R6 ;  /* 0x00000006001a7308 */ /* 0x0002620000002400 */
[----:B------:R-:W-:Y:S01]  /*157e0*/  I2FP.F32.S32 R9, R9 ;  /* 0x0000000900097245 */ /* 0x000fe20000201400 */
[----:B---3--:R-:W-:Y:S01]  /*157f0*/  FFMA.FTZ R162, R162, -UR4, R27 ;  /* 0x80000004a2a27c23 */ /* 0x008fe2000801001b */
[----:B------:R-:W-:Y:S01]  /*15800*/  I2FP.F32.S32 R53, R53 ;  /* 0x0000003500357245 */ /* 0x000fe20000201400 */
[----:B--2---:R-:W-:Y:S01]  /*15810*/  FFMA.FTZ R58, R31, -UR4, R58 ;  /* 0x800000041f3a7c23 */ /* 0x004fe2000801003a */
[----:B------:R-:W-:Y:S01]  /*15820*/  I2FP.F32.S32 R55, R55 ;  /* 0x0000003700377245 */ /* 0x000fe20000201400 */
[C---:B------:R-:W-:Y:S01]  /*15830*/  VIADD R27, R60.reuse, 0xffffffe9 ;  /* 0xffffffe93c1b7836 */ /* 0x040fe20000000000 */
[----:B------:R-:W-:Y:S01]  /*15840*/  I2FP.F32.S32 R11, R11 ;  /* 0x0000000b000b7245 */ /* 0x000fe20000201400 */
[----:B----4-:R-:W-:Y:S01]  /*15850*/  FFMA.FTZ R178, R9, -UR4, R178 ;  /* 0x8000000409b27c23 */ /* 0x010fe200080100b2 */
[----:B------:R-:W-:-:S02]  /*15860*/  VIADD R31, R60, 0xffffffe8 ;  /* 0xffffffe83c1f7836 */ /* 0x000fc40000000000 */
[----:B------:R-:W-:Y:S01]  /*15870*/  FFMA.FTZ R4, R53, -UR4, R4 ;  /* 0x8000000435047c23 */ /* 0x000fe20008010004 */
[----:B------:R-:W-:Y:S01]  /*15880*/  FSEL R9, R8, -INF , !P5 ;  /* 0xff80000008097808 */ /* 0x000fe20006800000 */
[----:B-----5:R-:W-:Y:S01]  /*15890*/  FFMA.FTZ R30, R55, -UR4, R30 ;  /* 0x80000004371e7c23 */ /* 0x020fe2000801001e */
[----:B------:R-:W-:Y:S01]  /*158a0*/  FFMA.FTZ R34, R11, -UR4, R34 ;  /* 0x800000040b227c23 */ /* 0x000fe20008010022 */
[----:B------:R-:W-:Y:S01]  /*158b0*/  FSEL R8, R36, -INF , !P5 ;  /* 0xff80000024087808 */ /* 0x000fe20006800000 */
[----:B------:R2:W3:Y:S01]  /*158c0*/  MUFU.TANH R32, R7 ;  /* 0x0000000700207308 */ /* 0x0004e20000002400 */
[----:B------:R-:W-:Y:S01]  /*158d0*/  IADD3 R37, R60, -0x10, RZ ;  /* 0xfffffff03c257810 */ /* 0x000fe20007ffe0ff */
[----:B------:R-:W-:Y:S01]  /*158e0*/  FMUL.FTZ R36, R16, UR8 ;  /* 0x0000000810247c20 */ /* 0x000fe20008410000 */
[----:B------:R-:W-:Y:S01]  /*158f0*/  FSEL R11, R10, -INF , !P6 ;  /* 0xff8000000a0b7808 */ /* 0x000fe20007000000 */
[C---:B------:R-:W-:Y:S01]  /*15900*/  IMAD.IADD R40, R28.reuse, 0x1, -R27 ;  /* 0x000000011c287824 */ /* 0x040fe200078e0a1b */
[----:B------:R-:W-:Y:S01]  /*15910*/  FSEL R10, R5, -INF , !P6 ;  /* 0xff800000050a7808 */ /* 0x000fe20007000000 */
[C---:B------:R-:W-:Y:S01]  /*15920*/  IMAD.IADD R42, R28.reuse, 0x1, -R31 ;  /* 0x000000011c2a7824 */ /* 0x040fe200078e0a1f */
[----:B------:R-:W-:Y:S01]  /*15930*/  ISETP.GE.AND P6, PT, R31, R134, PT ;  /* 0x000000861f00720c */ /* 0x000fe20003fc6270 */
[----:B------:R-:W4:Y:S01]  /*15940*/  MUFU.TANH R29, R29 ;  /* 0x0000001d001d7308 */ /* 0x000f220000002400 */
[----:B------:R-:W-:Y:S01]  /*15950*/  IMAD.IADD R16, R28, 0x1, -R33 ;  /* 0x000000011c107824 */ /* 0x000fe200078e0a21 */
[----:B------:R-:W-:Y:S01]  /*15960*/  FSEL R5, R4, -INF , !P2 ;  /* 0xff80000004057808 */ /* 0x000fe20005000000 */
[----:B------:R-:W-:Y:S01]  /*15970*/  IMAD.IADD R31, R24, 0x1, -R31 ;  /* 0x00000001181f7824 */ /* 0x000fe200078e0a1f */
[----:B------:R-:W-:Y:S01]  /*15980*/  FSEL R4, R34, -INF , !P2 ;  /* 0xff80000022047808 */ /* 0x000fe20005000000 */
[----:B------:R-:W-:Y:S01]  /*15990*/  IMAD.IADD R34, R28, 0x1, -R37 ;  /* 0x000000011c227824 */ /* 0x000fe200078e0a25 */
[----:B------:R-:W-:-:S02]  /*159a0*/  IABS R17, R40 ;  /* 0x0000002800117213 */ /* 0x000fc40000000000 */
[----:B-1----:R-:W-:Y:S01]  /*159b0*/  FSEL R6, R58, -INF , !P4 ;  /* 0xff8000003a067808 */ /* 0x002fe20006000000 */
[----:B------:R-:W-:Y:S01]  /*159c0*/  MUFU.TANH R25, R25 ;  /* 0x0000001900197308 */ /* 0x000fe20000002400 */
[----:B--2---:R-:W-:Y:S02]  /*159d0*/  FSEL R7, R30, -INF , !P4 ;  /* 0xff8000001e077808 */ /* 0x004fe40006000000 */
[----:B------:R-:W-:Y:S02]  /*159e0*/  IADD3 R30, R28, -R35, RZ ;  /* 0x800000231c1e7210 */ /* 0x000fe40007ffe0ff */
[----:B------:R-:W-:Y:S02]  /*159f0*/  FSEL R157, R157, -INF , !P1 ;  /* 0xff8000009d9d7808 */ /* 0x000fe40004800000 */
[----:B------:R-:W-:Y:S01]  /*15a00*/  FSEL R178, R178, -INF , !P1 ;  /* 0xff800000b2b27808 */ /* 0x000fe20004800000 */
[----:B------:R-:W-:Y:S01]  /*15a10*/  MUFU.TANH R36, R36 ;  /* 0x0000002400247308 */ /* 0x000fe20000002400 */
[----:B------:R-:W-:-:S02]  /*15a20*/  IABS R28, R42 ;  /* 0x0000002a001c7213 */ /* 0x000fc40000000000 */
[-C--:B------:R-:W-:Y:S01]  /*15a30*/  ISETP.GE.AND P5, PT, R27, R134.reuse, PT ;  /* 0x000000861b00720c */ /* 0x080fe20003fa6270 */
[C---:B------:R-:W-:Y:S01]  /*15a40*/  IMAD.IADD R27, R24.reuse, 0x1, -R27 ;  /* 0x00000001181b7824 */ /* 0x040fe200078e0a1b */
[-C--:B------:R-:W-:Y:S01]  /*15a50*/  ISETP.GE.AND P4, PT, R37, R134.reuse, PT ;  /* 0x000000862500720c */ /* 0x080fe20003f86270 */
[C---:B------:R-:W-:Y:S01]  /*15a60*/  IMAD.IADD R37, R24.reuse, 0x1, -R37 ;  /* 0x0000000118257824 */ /* 0x040fe200078e0a25 */
[-C--:B------:R-:W-:Y:S01]  /*15a70*/  ISETP.GE.AND P2, PT, R35, R134.reuse, PT ;  /* 0x000000862300720c */ /* 0x080fe20003f46270 */
[----:B------:R-:W-:Y:S01]  /*15a80*/  MUFU.TANH R40, R41 ;  /* 0x0000002900287308 */ /* 0x000fe20000002400 */
[----:B------:R-:W-:Y:S01]  /*15a90*/  ISETP.GE.AND P1, PT, R33, R134, PT ;  /* 0x000000862100720c */ /* 0x000fe20003f26270 */
[----:B------:R-:W-:Y:S01]  /*15aa0*/  IMAD.IADD R35, R24, 0x1, -R35 ;  /* 0x0000000118237824 */ /* 0x000fe200078e0a23 */
[----:B------:R-:W-:Y:S02]  /*15ab0*/  IABS R16, R16 ;  /* 0x0000001000107213 */ /* 0x000fe40000000000 */
[----:B------:R-:W-:-:S02]  /*15ac0*/  FSEL R167, R167, -INF , !P0 ;  /* 0xff800000a7a77808 */ /* 0x000fc40004000000 */
[----:B------:R-:W-:Y:S01]  /*15ad0*/  FSEL R162, R162, -INF , !P0 ;  /* 0xff800000a2a27808 */ /* 0x000fe20004000000 */
[----:B------:R-:W-:Y:S01]  /*15ae0*/  MUFU.TANH R18, R18 ;  /* 0x0000001200127308 */ /* 0x000fe20000002400 */
[----:B------:R-:W-:Y:S01]  /*15af0*/  IADD3 R33, -R33, R24, RZ ;  /* 0x0000001821217210 */ /* 0x000fe20007ffe1ff */
[----:B------:R-:W-:Y:S01]  /*15b00*/  IMAD.IADD R24, R24, 0x1, -R39 ;  /* 0x0000000118187824 */ /* 0x000fe200078e0a27 */
[----:B------:R-:W-:Y:S02]  /*15b10*/  IABS R31, R31 ;  /* 0x0000001f001f7213 */ /* 0x000fe40000000000 */
[----:B------:R-:W-:Y:S02]  /*15b20*/  ISETP.GE.AND P0, PT, R39, R134, PT ;  /* 0x000000862700720c */ /* 0x000fe40003f06270 */
[----:B------:R-:W-:Y:S01]  /*15b30*/  I2FP.F32.S32 R39, R28 ;  /* 0x0000001c00277245 */ /* 0x000fe20000201400 */
[----:B------:R-:W1:Y:S01]  /*15b40*/  MUFU.TANH R173, R76 ;  /* 0x0000004c00ad7308 */ /* 0x000e620000002400 */
[----:B------:R-:W-:-:S02]  /*15b50*/  I2FP.F32.S32 R28, R16 ;  /* 0x00000010001c7245 */ /* 0x000fc40000201400 */
[----:B------:R-:W-:Y:S01]  /*15b60*/  I2FP.F32.S32 R17, R17 ;  /* 0x0000001100117245 */ /* 0x000fe20000201400 */
[----:B------:R-:W-:Y:S01]  /*15b70*/  FFMA.FTZ R26, R39, -UR4, R26 ;  /* 0x80000004271a7c23 */ /* 0x000fe2000801001a */
[----:B------:R-:W-:Y:S02]  /*15b80*/  I2FP.F32.S32 R16, R31 ;  /* 0x0000001f00107245 */ /* 0x000fe40000201400 */
[----:B------:R-:W-:Y:S01]  /*15b90*/  IABS R34, R34 ;  /* 0x0000002200227213 */ /* 0x000fe20000000000 */
[----:B------:R-:W2:Y:S01]  /*15ba0*/  MUFU.TANH R77, R77 ;  /* 0x0000004d004d7308 */ /* 0x000ea20000002400 */
[----:B------:R-:W-:Y:S01]  /*15bb0*/  IABS R30, R30 ;  /* 0x0000001e001e7213 */ /* 0x000fe20000000000 */
[----:B---3--:R-:W-:Y:S01]  /*15bc0*/  FFMA.FTZ R32, R17, -UR4, R32 ;  /* 0x8000000411207c23 */ /* 0x008fe20008010020 */
[----:B------:R-:W-:Y:S01]  /*15bd0*/  IABS R38, R38 ;  /* 0x0000002600267213 */ /* 0x000fe20000000000 */
[----:B----4-:R-:W-:Y:S01]  /*15be0*/  FFMA.FTZ R29, R16, -UR4, R29 ;  /* 0x80000004101d7c23 */ /* 0x010fe2000801001d */
[----:B------:R-:W-:-:S02]  /*15bf0*/  IABS R27, R27 ;  /* 0x0000001b001b7213 */ /* 0x000fc40000000000 */
[----:B------:R-:W-:Y:S01]  /*15c00*/  IABS R37, R37 ;  /* 0x0000002500257213 */ /* 0x000fe20000000000 */
[----:B------:R-:W3:Y:S01]  /*15c10*/  MUFU.TANH R19, R19 ;  /* 0x0000001300137308 */ /* 0x000ee20000002400 */
[----:B------:R-:W-:Y:S01]  /*15c20*/  IABS R35, R35 ;  /* 0x0000002300237213 */ /* 0x000fe20000000000 */
[----:B-1----:R-:W-:Y:S01]  /*15c30*/  FFMA.FTZ R173, R28, -UR4, R173 ;  /* 0x800000041cad7c23 */ /* 0x002fe200080100ad */
[----:B------:R-:W-:Y:S02]  /*15c40*/  IABS R33, R33 ;  /* 0x0000002100217213 */ /* 0x000fe40000000000 */
[----:B------:R-:W-:Y:S02]  /*15c50*/  IABS R24, R24 ;  /* 0x0000001800187213 */ /* 0x000fe40000000000 */
[----:B------:R-:W-:Y:S01]  /*15c60*/  I2FP.F32.S32 R17, R34 ;  /* 0x0000002200117245 */ /* 0x000fe20000201400 */
[----:B------:R-:W1:Y:S01]  /*15c70*/  MUFU.TANH R78, R78 ;  /* 0x0000004e004e7308 */ /* 0x000e620000002400 */
[----:B------:R-:W-:-:S02]  /*15c80*/  I2FP.F32.S32 R39, R30 ;  /* 0x0000001e00277245 */ /* 0x000fc40000201400 */
[----:B------:R-:W-:Y:S01]  /*15c90*/  I2FP.F32.S32 R38, R38 ;  /* 0x0000002600267245 */ /* 0x000fe20000201400 */
[----:B------:R-:W-:Y:S01]  /*15ca0*/  FFMA.FTZ R36, R17, -UR4, R36 ;  /* 0x8000000411247c23 */ /* 0x000fe20008010024 */
[----:B------:R-:W-:Y:S01]  /*15cb0*/  I2FP.F32.S32 R16, R27 ;  /* 0x0000001b00107245 */ /* 0x000fe20000201400 */
[----:B------:R-:W-:Y:S01]  /*15cc0*/  FFMA.FTZ R40, R39, -UR4, R40 ;  /* 0x8000000427287c23 */ /* 0x000fe20008010028 */
[----:B------:R-:W-:Y:S01]  /*15cd0*/  I2FP.F32.S32 R37, R37 ;  /* 0x0000002500257245 */ /* 0x000fe20000201400 */
[----:B------:R-:W4:Y:S01]  /*15ce0*/  MUFU.TANH R79, R79 ;  /* 0x0000004f004f7308 */ /* 0x000f220000002400 */
[----:B------:R-:W-:Y:S01]  /*15cf0*/  I2FP.F32.S32 R170, R35 ;  /* 0x0000002300aa7245 */ /* 0x000fe20000201400 */
[----:B--2---:R-:W-:Y:S01]  /*15d00*/  FFMA.FTZ R171, R38, -UR4, R77 ;  /* 0x8000000426ab7c23 */ /* 0x004fe2000801004d */
[----:B------:R-:W-:Y:S01]  /*15d10*/  I2FP.F32.S32 R33, R33 ;  /* 0x0000002100217245 */ /* 0x000fe20000201400 */
[----:B------:R-:W-:Y:S01]  /*15d20*/  FFMA.FTZ R25, R16, -UR4, R25 ;  /* 0x8000000410197c23 */ /* 0x000fe20008010019 */
[----:B------:R-:W-:Y:S01]  /*15d30*/  I2FP.F32.S32 R24, R24 ;  /* 0x0000001800187245 */ /* 0x000fe20000201400 */
[----:B------:R-:W-:Y:S01]  /*15d40*/  FFMA.FTZ R18, R37, -UR4, R18 ;  /* 0x8000000425127c23 */ /* 0x000fe20008010012 */
[----:B---3--:R-:W-:Y:S01]  /*15d50*/  FFMA.FTZ R170, R170, -UR4, R19 ;  /* 0x80000004aaaa7c23 */ /* 0x008fe20008010013 */
[----:B------:R-:W-:Y:S01]  /*15d60*/  FSEL R159, R26, -INF , !P6 ;  /* 0xff8000001a9f7808 */ /* 0x000fe20007000000 */
[----:B-1----:R-:W-:Y:S01]  /*15d70*/  FFMA.FTZ R164, R33, -UR4, R78 ;  /* 0x8000000421a47c23 */ /* 0x002fe2000801004e */
[----:B------:R-:W-:-:S02]  /*15d80*/  FSEL R166, R29, -INF , !P6 ;  /* 0xff8000001da67808 */ /* 0x000fc40007000000 */
[----:B------:R-:W-:Y:S02]  /*15d90*/  FSEL R161, R32, -INF , !P5 ;  /* 0xff80000020a17808 */ /* 0x000fe40006800000 */
[----:B------:R-:W-:Y:S02]  /*15da0*/  FSEL R176, R25, -INF , !P5 ;  /* 0xff80000019b07808 */ /* 0x000fe40006800000 */
[----:B------:R-:W-:Y:S01]  /*15db0*/  FSEL R177, R36, -INF , !P4 ;  /* 0xff80000024b17808 */ /* 0x000fe20006000000 */
[----:B----4-:R-:W-:Y:S01]  /*15dc0*/  FFMA.FTZ R163, R24, -UR4, R79 ;  /* 0x8000000418a37c23 */ /* 0x010fe2000801004f */
[----:B------:R-:W-:Y:S02]  /*15dd0*/  FSEL R172, R18, -INF , !P4 ;  /* 0xff80000012ac7808 */ /* 0x000fe40006000000 */
[----:B------:R-:W-:Y:S02]  /*15de0*/  FSEL R175, R40, -INF , !P2 ;  /* 0xff80000028af7808 */ /* 0x000fe40005000000 */
[----:B------:R-:W-:-:S02]  /*15df0*/  FSEL R170, R170, -INF , !P2 ;  /* 0xff800000aaaa7808 */ /* 0x000fc40005000000 */
[----:B------:R-:W-:Y:S02]  /*15e00*/  FSEL R173, R173, -INF , !P1 ;  /* 0xff800000adad7808 */ /* 0x000fe40004800000 */
[----:B------:R-:W-:Y:S02]  /*15e10*/  FSEL R164, R164, -INF , !P1 ;  /* 0xff800000a4a47808 */ /* 0x000fe40004800000 */
[----:B------:R-:W-:Y:S02]  /*15e20*/  FSEL R171, R171, -INF , !P0 ;  /* 0xff800000abab7808 */ /* 0x000fe40004000000 */
[----:B------:R-:W-:Y:S01]  /*15e30*/  FSEL R163, R163, -INF , !P0 ;  /* 0xff800000a3a37808 */ /* 0x000fe20004000000 */
[----:B------:R-:W-:Y:S06]  /*15e40*/  BAR.SYNC.DEFER_BLOCKING 0x0 ;  /* 0x0000000000007b1d */ /* 0x000fec0000010000 */
[----:B------:R-:W-:Y:S05]  /*15e50*/  @!P3 BRA `(.L_x_4335) ;  /* 0x0000000800bcb947 */ /* 0x000fea0003800000 */
        /* <DEDUP_REMOVED lines=62> */
.L_x_4336:
[----:B------:R-:W1:Y:S02]  /*16240*/  LDC R19, c[0x0][0x248] ;  /* 0x00009200ff137b82 */ /* 0x000e640000000800 */
[----:B-1----:R-:W-:-:S04]  /*16250*/  LEA R19, -R19, RZ, 0x6 ;  /* 0x000000ff13137211 */ /* 0x002fc800078e31ff */
[----:B------:R-:W-:-:S07]  /*16260*/  SHF.R.S32.HI R16, RZ, 0x1f, R19 ;  /* 0x0000001fff107819 */ /* 0x000fce0000011413 */
.L_x_4337:
        /* <DEDUP_REMOVED lines=110> */
.L_x_4335:
        /* <DEDUP_REMOVED lines=317> */
[----:B------:R-:W-:Y:S01]  /*17d20*/  ULDC UR9, c[0x0][0x39c] ;  /* 0x0000e70000097ab9 */ /* 0x000fe20000000800 */
[----:B------:R-:W-:Y:S01]  /*17d30*/  SHF.R.S32.HI R2, RZ, 0x6, R2 ;  /* 0x00000006ff027819 */ /* 0x000fe20000011402 */
[----:B------:R-:W-:Y:S01]  /*17d40*/  IMAD.U32 R214, RZ, RZ, UR5 ;  /* 0x00000005ffd67e24 */ /* 0x000fe2000f8e00ff */
[----:B------:R-:W-:Y:S01]  /*17d50*/  ULDC UR5, c[0x0][0x2ec] ;  /* 0x0000bb0000057ab9 */ /* 0x000fe20000000800 */
[----:B------:R-:W-:Y:S01]  /*17d60*/  ULDC.64 UR12, c[0x0][0x208] ;  /* 0x00008200000c7ab9 */ /* 0x000fe20000000a00 */
        /* <DEDUP_REMOVED lines=10> */
.L_x_4342:
        /* <DEDUP_REMOVED lines=77> */
.L_x_4339:
        /* <DEDUP_REMOVED lines=11> */
[CC--:B------:R-:W-:Y:S02]  /*18390*/  @!P1 LEA R22, P6, R9.reuse, R168.reuse, 0x1 ;  /* 0x000000a809169211 */ /* 0x0c0fe400078c08ff */
[----:B------:R-:W-:Y:S01]  /*183a0*/  @P1 STS.128 [R209+0xc000], RZ ;  /* 0x00c000ffd1001388 */ /* 0x000fe20000000c00 */
[----:B------:R-:W-:Y:S02]  /*183b0*/  IADD3.X R2, R6, UR19, RZ, P3, !PT ;  /* 0x0000001306027c10 */ /* 0x000fe40009ffe4ff */
[CC--:B------:R-:W-:Y:S02]  /*183c0*/  @!P0 LEA R20, P4, R9.reuse, R168.reuse, 0x1 ;  /* 0x000000a809148211 */ /* 0x0c0fe400078808ff */
[----:B------:R-:W-:Y:S01]  /*183d0*/  @!PT LDS RZ, [RZ] ;  /* 0x00000000fffff984 */ /* 0x000fe20000000800 */
[----:B------:R-:W-:Y:S01]  /*183e0*/  @!PT LDS RZ, [RZ] ;  /* 0x00000000fffff984 */ /* 0x000fe20000000800 */
[----:B------:R-:W-:Y:S01]  /*183f0*/  @!PT LDS RZ, [RZ] ;  /* 0x00000000fffff984 */ /* 0x000fe20000000800 */
[----:B------:R-:W-:Y:S01]  /*18400*/  @!P0 LDGSTS.E.BYPASS.LTC128B.128 [R209+0xe000], desc[UR12][R222.64+0x80] ;  /* 0x0e000080ded18fae */ /* 0x000fe2000b901d4c */
[CCC-:B------:R-:W-:Y:S02]  /*18410*/  @!P1 LEA.HI.X R23, R9.reuse, R169.reuse, R2.reuse, 0x1, P6 ;  /* 0x000000a909179211 */ /* 0x1c0fe400030f0c02 */
[C---:B------:R-:W-:Y:S02]  /*18420*/  IADD3 R5, P3, R9.reuse, UR20, RZ ;  /* 0x0000001409057c10 */ /* 0x040fe4000ff7e0ff */
[----:B------:R-:W-:Y:S01]  /*18430*/  @P0 STS.128 [R209+0xe000], RZ ;  /* 0x00e000ffd1000388 */ /* 0x000fe20000000c00 */
[CCC-:B------:R-:W-:Y:S02]  /*18440*/  @!P0 LEA.HI.X R21, R9.reuse, R169.reuse, R2.reuse, 0x1, P4 ;  /* 0x000000a909158211 */ /* 0x1c0fe400020f0c02 */
[----:B------:R-:W-:Y:S02]  /*18450*/  IADD3.X R8, R2, UR19, RZ, P3, !PT ;  /* 0x0000001302087c10 */ /* 0x000fe40009ffe4ff */
[----:B------:R-:W-:Y:S01]  /*18460*/  @!PT LDS RZ, [RZ] ;  /* 0x00000000fffff984 */ /* 0x000fe20000000800 */
[----:B------:R-:W-:Y:S01]  /*18470*/  @!PT LDS RZ, [RZ] ;  /* 0x00000000fffff984 */ /* 0x000fe20000000800 */
[----:B------:R-:W-:Y:S01]  /*18480*/  @!PT LDS RZ, [RZ] ;  /* 0x00000000fffff984 */ /* 0x000fe20000000800 */
[----:B------:R-:W-:Y:S01]  /*18490*/  @P2 LDGSTS.E.BYPASS.LTC128B.128 [R209+0x10000], desc[UR12][R222.64+0x100] ;  /* 0x10000100ded12fae */ /* 0x000fe2000b901d4c */
[-C--:B------:R-:W-:Y:S02]  /*184a0*/  @P2 LEA R18, P3, R9, R168.reuse, 0x1 ;  /* 0x000000a809122211 */ /* 0x080fe400078608ff */
[-C--:B------:R-:W-:Y:S02]  /*184b0*/  @!P1 LEA R16, P4, R5, R168.reuse, 0x1 ;  /* 0x000000a805109211 */ /* 0x080fe400078808ff */
[----:B------:R-:W-:Y:S01]  /*184c0*/  @!P2 STS.128 [R209+0x10000], RZ ;  /* 0x010000ffd100a388 */ /* 0x000fe20000000c00 */
[-C--:B------:R-:W-:Y:S02]  /*184d0*/  @P2 LEA.HI.X R19, R9, R169.reuse, R2, 0x1, P3 ;  /* 0x000000a909132211 */ /* 0x080fe400018f0c02 */
[CCC-:B------:R-:W-:Y:S02]  /*184e0*/  @!P1 LEA.HI.X R17, R5.reuse, R169.reuse, R8.reuse, 0x1, P4 ;  /* 0x000000a905119211 */ /* 0x1c0fe400020f0c08 */
[----:B------:R-:W-:Y:S01]  /*184f0*/  @!PT LDS RZ, [RZ] ;  /* 0x00000000fffff984 */ /* 0x000fe20000000800 */
[----:B------:R-:W-:Y:S01]  /*18500*/  @!PT LDS RZ, [RZ] ;  /* 0x00000000fffff984 */ /* 0x000fe20000000800 */
[----:B------:R-:W-:Y:S01]  /*18510*/  @!PT LDS RZ, [RZ] ;  /* 0x00000000fffff984 */ /* 0x000fe20000000800 */
[----:B------:R-:W-:Y:S01]  /*18520*/  @!P1 LDGSTS.E.BYPASS.LTC128B.128 [R209+0xc800], desc[UR12][R22.64] ;  /* 0x0c80000016d19fae */ /* 0x000fe2000b901d4c */
[CC--:B------:R-:W-:Y:S02]  /*18530*/  @!P0 LEA R14, P3, R5.reuse, R168.reuse, 0x1 ;  /* 0x000000a8050e8211 */ /* 0x0c0fe400078608ff */
[C---:B------:R-:W-:Y:S02]  /*18540*/  IADD3 R7, P5, R5.reuse, UR20, RZ ;  /* 0x0000001405077c10 */ /* 0x040fe4000ffbe0ff */
[----:B------:R-:W-:Y:S01]  /*18550*/  @P1 STS.128 [R209+0xc800], RZ ;  /* 0x00c800ffd1001388 */ /* 0x000fe20000000c00 */
[CCC-:B------:R-:W-:Y:S02]  /*18560*/  @!P0 LEA.HI.X R15, R5.reuse, R169.reuse, R8.reuse, 0x1, P3 ;  /* 0x000000a9050f8211 */ /* 0x1c0fe400018f0c08 */
[----:B------:R-:W-:Y:S02]  /*18570*/  IADD3.X R2, R8, UR19, RZ, P5, !PT ;  /* 0x0000001308027c10 */ /* 0x000fe4000affe4ff */
[----:B------:R-:W-:Y:S01]  /*18580*/  @!PT LDS RZ, [RZ] ;  /* 0x00000000fffff984 */ /* 0x000fe20000000800 */
[----:B------:R-:W-:Y:S01]  /*18590*/  @!PT LDS RZ, [RZ] ;  /* 0x00000000fffff984 */ /* 0x000fe20000000800 */
[----:B------:R-:W-:Y:S01]  /*185a0*/  @!PT LDS RZ, [RZ] ;  /* 0x00000000fffff984 */ /* 0x000fe20000000800 */
[----:B------:R-:W-:Y:S01]  /*185b0*/  @!P0 LDGSTS.E.BYPASS.LTC128B.128 [R209+0xe800], desc[UR12][R20.64+0x80] ;  /* 0x0e80008014d18fae */ /* 0x000fe2000b901d4c */
[-C--:B------:R-:W-:Y:S02]  /*185c0*/  @P2 LEA R10, P5, R5, R168.reuse, 0x1 ;  /* 0x000000a8050a2211 */ /* 0x080fe400078a08ff */
[-C--:B------:R-:W-:Y:S02]  /*185d0*/  @!P1 LEA R12, P6, R7, R168.reuse, 0x1 ;  /* 0x000000a8070c9211 */ /* 0x080fe400078c08ff */
[----:B------:R-:W-:Y:S01]  /*185e0*/  @P0 STS.128 [R209+0xe800], RZ ;  /* 0x00e800ffd1000388 */ /* 0x000fe20000000c00 */
[-C--:B------:R-:W-:Y:S02]  /*185f0*/  @P2 LEA.HI.X R11, R5, R169.reuse, R8, 0x1, P5 ;  /* 0x000000a9050b2211 */ /* 0x080fe400028f0c08 */
[CCC-:B------:R-:W-:Y:S02]  /*18600*/  @!P1 LEA.HI.X R13, R7.reuse, R169.reuse, R2.reuse, 0x1, P6 ;  /* 0x000000a9070d9211 */ /* 0x1c0fe400030f0c02 */
[----:B------:R-:W-:Y:S01]  /*18610*/  @!PT LDS RZ, [RZ] ;  /* 0x00000000fffff984 */ /* 0x000fe20000000800 */
[----:B------:R-:W-:Y:S01]  /*18620*/  @!PT LDS RZ, [RZ] ;  /* 0x00000000fffff984 */ /* 0x000fe20000000800 */
[----:B------:R-:W-:Y:S01]  /*18630*/  @!PT LDS RZ, [RZ] ;  /* 0x00000000fffff984 */ /* 0x000fe20000000800 */
[----:B------:R-:W-:Y:S01]  /*18640*/  @P2 LDGSTS.E.BYPASS.LTC128B.128 [R209+0x10800], desc[UR12][R18.64+0x100] ;  /* 0x1080010012d12fae */ /* 0x000fe2000b901d4c */
[CC--:B------:R-:W-:Y:S02]  /*18650*/  @!P0 LEA R4, P4, R7.reuse, R168.reuse, 0x1 ;  /* 0x000000a807048211 */ /* 0x0c0fe400078808ff */
[C---:B------:R-:W-:Y:S02]  /*18660*/  @P2 LEA R6, P3, R7.reuse, R168, 0x1 ;  /* 0x000000a807062211 */ /* 0x040fe400078608ff */
[----:B------:R-:W-:Y:S01]  /*18670*/  @!P2 STS.128 [R209+0x10800], RZ ;  /* 0x010800ffd100a388 */ /* 0x000fe20000000c00 */
[CCC-:B------:R-:W-:Y:S02]  /*18680*/  @!P0 LEA.HI.X R5, R7.reuse, R169.reuse, R2.reuse, 0x1, P4 ;  /* 0x000000a907058211 */ /* 0x1c0fe400020f0c02 */
[----:B------:R-:W-:Y:S02]  /*18690*/  @P2 LEA.HI.X R7, R7, R169, R2, 0x1, P3 ;  /* 0x000000a907072211 */ /* 0x000fe400018f0c02 */
[----:B------:R-:W-:Y:S01]  /*186a0*/  @!PT LDS RZ, [RZ] ;  /* 0x00000000fffff984 */ /* 0x000fe20000000800 */
[----:B------:R-:W-:Y:S01]  /*186b0*/  @!PT LDS RZ, [RZ] ;  /* 0x00000000fffff984 */ /* 0x000fe20000000800 */
[----:B------:R-:W-:Y:S01]  /*186c0*/  @!PT LDS RZ, [RZ] ;  /* 0x00000000fffff984 */ /* 0x000fe20000000800 */
[----:B------:R-:W-:Y:S01]  /*186d0*/  @!P1 LDGSTS.E.BYPASS.LTC128B.128 [R209+0xd000], desc[UR12][R16.64] ;  /* 0x0d00000010d19fae */ /* 0x000fe2000b901d4c */
[----:B------:R-:W-:Y:S04]  /*186e0*/  LOP3.LUT R3, R3, 0xfffffff0, RZ, 0xc0, !PT ;  /* 0xfffffff003037812 */ /* 0x000fe800078ec0ff */
[----:B------:R-:W-:Y:S01]  /*186f0*/  @P1 STS.128 [R209+0xd000], RZ ;  /* 0x00d000ffd1001388 */ /* 0x000fe20000000c00 */
[----:B------:R-:W-:Y:S04]  /*18700*/  IMAD.IADD R3, R184, 0x1, -R3 ;  /* 0x00000001b8037824 */ /* 0x000fe800078e0a03 */
[----:B------:R-:W-:Y:S01]  /*18710*/  @!PT LDS RZ, [RZ] ;  /* 0x00000000fffff984 */ /* 0x000fe20000000800 */
[----:B------:R-:W-:Y:S01]  /*18720*/  @!PT LDS RZ, [RZ] ;  /* 0x00000000fffff984 */ /* 0x000fe20000000800 */
[----:B------:R-:W-:Y:S01]  /*18730*/  @!PT LDS RZ, [RZ] ;  /* 0x00000000fffff984 */ /* 0x000fe20000000800 */
[----:B------:R-:W-:Y:S01]  /*18740*/  @!P0 LDGSTS.E.BYPASS.LTC128B.128 [R209+0xf000], desc[UR12][R14.64+0x80] ;  /* 0x0f0000800ed18fae */ /* 0x000fe2000b901d4c */
[----:B------:R-:W-:Y:S04]  /*18750*/  SHF.R.S32.HI R2, RZ, 0x1f, R3 ;  /* 0x0000001fff027819 */ /* 0x000fe80000011403 */
[----:B------:R-:W-:Y:S01]  /*18760*/  @P0 STS.128 [R209+0xf000], RZ ;  /* 0x00f000ffd1000388 */ /* 0x000fe20000000c00 */
[----:B------:R-:W-:Y:S04]  /*18770*/  LEA.HI R2, R2, R3, RZ, 0x3 ;  /* 0x0000000302027211 */ /* 0x000fe800078f18ff */
[----:B------:R-:W-:Y:S01]  /*18780*/  @!PT LDS RZ, [RZ] ;  /* 0x00000000fffff984 */ /* 0x000fe20000000800 */
[----:B------:R-:W-:Y:S01]  /*18790*/  @!PT LDS RZ, [RZ] ;  /* 0x00000000fffff984 */ /* 0x000fe20000000800 */
[----:B------:R-:W-:Y:S01]  /*187a0*/  @!PT LDS RZ, [RZ] ;  /* 0x00000000fffff984 */ /* 0x000fe20000000800 */
[----:B------:R1:W-:Y:S01]  /*187b0*/  @P2 LDGSTS.E.BYPASS.LTC128B.128 [R209+0x11000], desc[UR12][R10.64+0x100] ;  /* 0x110001000ad12fae */ /* 0x0003e2000b901d4c */
[----:B------:R-:W-:Y:S04]  /*187c0*/  LOP3.LUT R2, R2, 0xfffffff8, RZ, 0xc0, !PT ;  /* 0xfffffff802027812 */ /* 0x000fe800078ec0ff */
[----:B------:R-:W-:Y:S05]  /*187d0*/  @!P2 STS.128 [R209+0x11000], RZ ;  /* 0x011000ffd100a388 */ /* 0x000fea0000000c00 */
[----:B------:R-:W-:Y:S01]  /*187e0*/  @!PT LDS RZ, [RZ] ;  /* 0x00000000fffff984 */ /* 0x000fe20000000800 */
[----:B------:R-:W-:Y:S01]  /*187f0*/  @!PT LDS RZ, [RZ] ;  /* 0x00000000fffff984 */ /* 0x000fe20000000800 */
[----:B------:R-:W-:Y:S01]  /*18800*/  @!PT LDS RZ, [RZ] ;  /* 0x00000000fffff984 */ /* 0x000fe20000000800 */
[----:B------:R-:W-:Y:S01]  /*18810*/  @!P1 LDGSTS.E.BYPASS.LTC128B.128 [R209+0xd800], desc[UR12][R12.64] ;  /* 0x0d8000000cd19fae */ /* 0x000fe2000b901d4c */
[----:B------:R-:W-:Y:S02]  /*18820*/  IMAD.IADD R2, R3, 0x1, -R2 ;  /* 0x0000000103027824 */ /* 0x000fe400078e0a02 */
[----:B------:R-:W-:Y:S02]  /*18830*/  IMAD.MOV.U32 R3, RZ, RZ, 0x10 ;  /* 0x00000010ff037424 */ /* 0x000fe400078e00ff */
[----:B------:R-:W-:Y:S05]  /*18840*/  @P1 STS.128 [R209+0xd800], RZ ;  /* 0x00d800ffd1001388 */ /* 0x000fea0000000c00 */
[----:B------:R-:W-:Y:S01]  /*18850*/  @!PT LDS RZ, [RZ] ;  /* 0x00000000fffff984 */ /* 0x000fe20000000800 */
[----:B------:R-:W-:Y:S01]  /*18860*/  @!PT LDS RZ, [RZ] ;  /* 0x00000000fffff984 */ /* 0x000fe20000000800 */
[----:B------:R-:W-:Y:S01]  /*18870*/  @!PT LDS RZ, [RZ] ;  /* 0x00000000fffff984 */ /* 0x000fe20000000800 */
[----:B------:R-:W-:Y:S05]  /*18880*/  @!P0 LDGSTS.E.BYPASS.LTC128B.128 [R209+0xf800], desc[UR12][R4.64+0x80] ;  /* 0x0f80008004d18fae */ /* 0x000fea000b901d4c */
[----:B------:R-:W-:Y:S01]  /*18890*/  @P0 STS.128 [R209+0xf800], RZ ;  /* 0x00f800ffd1000388 */ /* 0x000fe20000000c00 */
[C---:B------:R-:W-:Y:S04]  /*188a0*/  LOP3.LUT P0, RZ, R2.reuse, 0x2, RZ, 0xc0, !PT ;  /* 0x0000000202ff7812 */ /* 0x040fe8000780c0ff */
[----:B------:R-:W-:Y:S01]  /*188b0*/  @!PT LDS RZ, [RZ] ;  /* 0x00000000fffff984 */ /* 0x000fe20000000800 */
[----:B------:R-:W-:Y:S01]  /*188c0*/  @!PT LDS RZ, [RZ] ;  /* 0x00000000fffff984 */ /* 0x000fe20000000800 */
[----:B------:R-:W-:Y:S01]  /*188d0*/  @!PT LDS RZ, [RZ] ;  /* 0x00000000fffff984 */ /* 0x000fe20000000800 */
[----:B------:R2:W-:Y:S01]  /*188e0*/  @P2 LDGSTS.E.BYPASS.LTC128B.128 [R209+0x11800], desc[UR12][R6.64+0x100] ;  /* 0x1180010006d12fae */ /* 0x0005e2000b901d4c */
[----:B------:R-:W-:Y:S02]  /*188f0*/  SEL R3, R3, 0xfffffff0, !P0 ;  /* 0xfffffff003037807 */ /* 0x000fe40004000000 */
[----:B------:R-:W-:Y:S02]  /*18900*/  LOP3.LUT P0, RZ, R2, 0x4, RZ, 0xc0, !PT ;  /* 0x0000000402ff7812 */ /* 0x000fe4000780c0ff */
[----:B------:R-:W-:Y:S01]  /*18910*/  @!P2 STS.128 [R209+0x11800], RZ ;  /* 0x011800ffd100a388 */ /* 0x000fe20000000c00 */
[----:B------:R-:W-:Y:S02]  /*18920*/  LEA R132, R3, R204, 0x1 ;  /* 0x000000cc03847211 */ /* 0x000fe400078e08ff */
[----:B------:R-:W-:Y:S02]  /*18930*/  SEL R133, R133, 0xffffffe0, !P0 ;  /* 0xffffffe085857807 */ /* 0x000fe40004000000 */
[----:B------:R-:W-:Y:S01]  /*18940*/  LDSM.16.M88.4 R32, [R204] ;  /* 0x00000000cc20783b */ /* 0x000fe20000000200 */
[----:B------:R-:W-:Y:S02]  /*18950*/  ISETP.GE.AND P0, PT, R217, 0x1, PT ;  /* 0x00000001d900780c */ /* 0x000fe40003f06270 */
[C---:B------:R-:W-:Y:S01]  /*18960*/  LEA R2, R133.reuse, R132, 0x1 ;  /* 0x0000008485027211 */ /* 0x040fe200078e08ff */
[----:B------:R-:W-:Y:S01]  /*18970*/  IMAD R3, R133, 0x2, R204 ;  /* 0x0000000285037824 */ /* 0x000fe200078e02cc */
[----:B-1----:R-:W2:Y:S05]  /*18980*/  LDSM.16.M88.4 R8, [R203+0x6000] ;  /* 0x00600000cb08783b */ /* 0x002eaa0000000200 */
[----:B------:R-:W1:Y:S05]  /*18990*/  LDSM.16.M88.4 R16, [R203+0x6800] ;  /* 0x00680000cb10783b */ /* 0x000e6a0000000200 */
[----:B------:R-:W3:Y:S05]  /*189a0*/  LDSM.16.M88.4 R24, [R203+0x7000] ;  /* 0x00700000cb18783b */ /* 0x000eea0000000200 */
[----:B------:R-:W4:Y:S05]  /*189b0*/  LDSM.16.M88.4 R136, [R203+0x7800] ;  /* 0x00780000cb88783b */ /* 0x000f2a0000000200 */
[----:B------:R-:W0:Y:S05]  /*189c0*/  LDGDEPBAR ;  /* 0x00000000000079af */ /* 0x000e2a0000000000 */
[----:B------:R-:W-:Y:S05]  /*189d0*/  LDSM.16.M88.4 R140, [R132] ;  /* 0x00000000848c783b */ /* 0x000fea0000000200 */
[----:B------:R-:W5:Y:S05]  /*189e0*/  LDSM.16.M88.4 R144, [R202] ;  /* 0x00000000ca90783b */ /* 0x000f6a0000000200 */
[----:B------:R-:W5:Y:S05]  /*189f0*/  LDSM.16.M88.4 R148, [R196] ;  /* 0x00000000c494783b */ /* 0x000f6a0000000200 */
[----:B------:R-:W5:Y:S01]  /*18a00*/  LDSM.16.M88.4 R152, [R195] ;  /* 0x00000000c398783b */ /* 0x000f620000000200 */
[C---:B--2---:R-:W-:Y:S04]  /*18a10*/  HMMA.16816.F32 R4, R32.reuse, R8, RZ ;  /* 0x000000082004723c */ /* 0x044fe800000018ff */
[----:B------:R-:W2:Y:S02]  /*18a20*/  LDSM.16.M88.4 R156, [R194] ;  /* 0x00000000c29c783b */ /* 0x000ea40000000200 */
[C---:B------:R-:W-:Y:S03]  /*18a30*/  HMMA.16816.F32 R8, R32.reuse, R10, RZ ;  /* 0x0000000a2008723c */ /* 0x040fe600000018ff */
[----:B------:R-:W-:Y:S03]  /*18a40*/  LDSM.16.M88.4 R160, [R3] ;  /* 0x0000000003a0783b */ /* 0x000fe60000000200 */
[C---:B-1----:R-:W-:Y:S02]  /*18a50*/  HMMA.16816.F32 R12, R32.reuse, R16, RZ ;  /* 0x00000010200c723c */ /* 0x042fe400000018ff */
[----:B------:R-:W1:Y:S04]  /*18a60*/  LDSM.16.M88.4 R164, [R200+0x6000] ;  /* 0x00600000c8a4783b */ /* 0x000e680000000200 */
[C---:B------:R-:W-:Y:S01]  /*18a70*/  HMMA.16816.F32 R16, R32.reuse, R18, RZ ;  /* 0x000000122010723c */ /* 0x040fe200000018ff */
[----:B------:R-:W-:Y:S05]  /*18a80*/  LDSM.16.M88.4 R168, [R200+0x7000] ;  /* 0x00700000c8a8783b */ /* 0x000fea0000000200 */
[C---:B---3--:R-:W-:Y:S01]  /*18a90*/  HMMA.16816.F32 R20, R32.reuse, R24, RZ ;  /* 0x000000182014723c */ /* 0x048fe200000018ff */
[----:B------:R-:W-:Y:S05]  /*18aa0*/  LDSM.16.M88.4 R172, [R200+0x7800] ;  /* 0x00780000c8ac783b */ /* 0x000fea0000000200 */
[C---:B------:R-:W-:Y:S01]  /*18ab0*/  HMMA.16816.F32 R24, R32.reuse, R26, RZ ;  /* 0x0000001a2018723c */ /* 0x040fe200000018ff */
[----:B------:R-:W-:Y:S05]  /*18ac0*/  LDSM.16.M88.4 R176, [R2] ;  /* 0x0000000002b0783b */ /* 0x000fea0000000200 */
[C---:B----4-:R-:W-:Y:S01]  /*18ad0*/  HMMA.16816.F32 R28, R32.reuse, R136, RZ ;  /* 0x00000088201c723c */ /* 0x050fe200000018ff */
[----:B------:R-:W-:Y:S05]  /*18ae0*/  LDSM.16.M88.4 R180, [R193] ;  /* 0x00000000c1b4783b */ /* 0x000fea0000000200 */
[----:B------:R-:W-:Y:S01]  /*18af0*/  HMMA.16816.F32 R32, R32, R138, RZ ;  /* 0x0000008a2020723c */ /* 0x000fe200000018ff */
[----:B------:R-:W3:Y:S05]  /*18b00*/  LDSM.16.M88.4 R136, [R200+0x6800] ;  /* 0x00680000c888783b */ /* 0x000eea0000000200 */
        /* <DEDUP_REMOVED lines=9> */
[C---:B--2---:R-:W-:Y:S06]  /*18ba0*/  HMMA.16816.F32 R28, R140.reuse, R156, R28 ;  /* 0x0000009c8c1c723c */ /* 0x044fec000000181c */
[----:B------:R-:W-:Y:S01]  /*18bb0*/  HMMA.16816.F32 R32, R140, R158, R32 ;  /* 0x0000009e8c20723c */ /* 0x000fe20000001820 */
[----:B------:R-:W2:Y:S05]  /*18bc0*/  LDSM.16.M88.4 R140, [R193+0x800] ;  /* 0x00080000c18c783b */ /* 0x000eaa0000000200 */
[C---:B-1----:R-:W-:Y:S01]  /*18bd0*/  HMMA.16816.F32 R4, R160.reuse, R164, R4 ;  /* 0x000000a4a004723c */ /* 0x042fe20000001804 */
[----:B------:R-:W1:Y:S05]  /*18be0*/  LDSM.16.M88.4 R156, [R203+0x8000] ;  /* 0x00800000cb9c783b */ /* 0x000e6a0000000200 */
[C---:B------:R-:W-:Y:S01]  /*18bf0*/  HMMA.16816.F32 R8, R160.reuse, R166, R8 ;  /* 0x000000a6a008723c */ /* 0x040fe20000001808 */
[----:B------:R-:W-:Y:S05]  /*18c00*/  LDSM.16.M88.4 R164, [R203+0x9800] ;  /* 0x00980000cba4783b */ /* 0x000fea0000000200 */
[C---:B---3--:R-:W-:Y:S06]  /*18c10*/  HMMA.16816.F32 R12, R160.reuse, R136, R12 ;  /* 0x00000088a00c723c */ /* 0x048fec000000180c */
        /* <DEDUP_REMOVED lines=20> */
[----:B------:R-:W2:Y:S05]  /*18d60*/  LDSM.16.M88.4 R148, [R189] ;  /* 0x00000000bd94783b */ /* 0x000eaa0000000200 */
[C---:B-1----:R-:W-:Y:S01]  /*18d70*/  HMMA.16816.F32 R4, R152.reuse, R156, R4 ;  /* 0x0000009c9804723c */ /* 0x042fe20000001804 */
[----:B------:R-:W1:Y:S05]  /*18d80*/  LDSM.16.M88.4 R176, [R3+0x2000] ;  /* 0x0020000003b0783b */ /* 0x000e6a0000000200 */
        /* <DEDUP_REMOVED lines=23> */
[----:B------:R-:W2:Y:S05]  /*18f00*/  LDSM.16.M88.4 R148, [R193+0x3800] ;  /* 0x00380000c194783b */ /* 0x000eaa0000000200 */
[C---:B-1----:R-:W-:Y:S01]  /*18f10*/  HMMA.16816.F32 R4, R176.reuse, R180, R4 ;  /* 0x000000b4b004723c */ /* 0x042fe20000001804 */
[----:B------:R-:W1:Y:S05]  /*18f20*/  LDSM.16.M88.4 R168, [R204+0x4000] ;  /* 0x00400000cca8783b */ /* 0x000e6a0000000200 */
        /* <DEDUP_REMOVED lines=46> */
[C---:B-1----:R-:W-:Y:S06]  /*19210*/  HMMA.16816.F32 R4, R160.reuse, R164, R4 ;  /* 0x000000a4a004723c */ /* 0x042fec0000001804 */
        /* <DEDUP_REMOVED lines=40> */
[----:B------:R1:W1:Y:S01]  /*194a0*/  MUFU.TANH R136, R2 ;  /* 0x0000000200887308 */ /* 0x0002620000002400 */
        /* <DEDUP_REMOVED lines=15> */
[----:B------:R1:W1:Y:S04]  /*195a0*/  MUFU.TANH R142, R16 ;  /* 0x00000010008e7308 */ /* 0x0002680000002400 */
[----:B------:R-:W-:Y:S01]  /*195b0*/  IMAD.MOV.U32 R168, RZ, RZ, R222 ;  /* 0x000000ffffa87224 */ /* 0x000fe200078e00de */
[----:B------:R-:W-:Y:S05]  /*195c0*/  MOV R169, R223 ;  /* 0x000000df00a97202 */ /* 0x000fea0000000f00 */
        /* <DEDUP_REMOVED lines=96> */
.L_x_4341:
[C---:B-1----:R-:W-:Y:S02]  /*19bd0*/  LEA R22, P4, R8.reuse, R212, 0x1 ;  /* 0x000000d408167211 */ /* 0x042fe400078808ff */
        /* <DEDUP_REMOVED lines=88> */
.L_x_4340:
[----:B--2---:R-:W-:Y:S01]  /*1a160*/  IMAD R8, R217, -0x40, R216 ;  /* 0xffffffc0d9087824 */ /* 0x004fe200078e02d8 */
[----:B-1----:R-:W-:Y:S04]  /*1a170*/  LDSM.16.MT88.4 R24, [R199+0xc000] ;  /* 0x00c00000c718783b */ /* 0x002fe80000004200 */
[C---:B------:R-:W-:Y:S02]  /*1a180*/  IADD3 R18, R8.reuse, 0x8, RZ ;  /* 0x0000000808127810 */ /* 0x040fe40007ffe0ff */
[C---:B------:R-:W-:Y:S02]  /*1a190*/  IADD3 R19, R8.reuse, 0x7, RZ ;  /* 0x0000000708137810 */ /* 0x040fe40007ffe0ff */
[----:B------:R-:W-:Y:S01]  /*1a1a0*/  IADD3 R21, R8, -0x1, RZ ;  /* 0xffffffff08157810 */ /* 0x000fe20007ffe0ff */
[----:B------:R-:W-:Y:S01]  /*1a1b0*/  LDSM.16.MT88.4 R32, [R198+0xc000] ;  /* 0x00c00000c620783b */ /* 0x000fe20000004200 */
        /* <DEDUP_REMOVED lines=44> */
[C---:B------:R-:W-:Y:S02]  /*1a480*/  @!P5 IADD3 R10, -R8.reuse, 0x21, RZ ;  /* 0x00000021080ad810 */ /* 0x040fe40007ffe1ff */
[----:B------:R-:W-:Y:S01]  /*1a490*/  I2FP.F32.S32 R19, R19 ;  /* 0x0000001300137245 */ /* 0x000fe20000201400 */
[----:B------:R-:W-:Y:S01]  /*1a4a0*/  FFMA.FTZ R165, R9, -UR4, R165 ;  /* 0x8000000409a57c23 */ /* 0x000fe200080100a5 */
[----:B------:R-:W-:Y:S02]  /*1a4b0*/  I2FP.F32.S32 R21, R21 ;  /* 0x0000001500157245 */ /* 0x000fe40000201400 */
[C---:B------:R-:W-:Y:S01]  /*1a4c0*/  @!P4 IADD3 R7, -R8.reuse, 0x28, RZ ;  /* 0x000000280807c810 */ /* 0x040fe20007ffe1ff */
[----:B------:R-:W-:Y:S01]  /*1a4d0*/  FFMA.FTZ R136, R19, -UR4, R136 ;  /* 0x8000000413887c23 */ /* 0x000fe20008010088 */
[C---:B------:R-:W-:Y:S01]  /*1a4e0*/  @!P3 IADD3 R6, -R8.reuse, 0x29, RZ ;  /* 0x000000290806b810 */ /* 0x040fe20007ffe1ff */
[C---:B------:R-:W-:Y:S01]  /*1a4f0*/  FFMA.FTZ R144, R21.reuse, -UR4, R144 ;  /* 0x8000000415907c23 */ /* 0x040fe20008010090 */
[C---:B------:R-:W-:Y:S01]  /*1a500*/  @!P2 IADD3 R5, -R8.reuse, 0x30, RZ ;  /* 0x000000300805a810 */ /* 0x040fe20007ffe1ff */
[----:B------:R-:W-:Y:S01]  /*1a510*/  FFMA.FTZ R138, R21, -UR4, R138 ;  /* 0x80000004158a7c23 */ /* 0x000fe2000801008a */
[C---:B------:R-:W-:Y:S02]  /*1a520*/  @!P1 IADD3 R2, -R8.reuse, 0x31, RZ ;  /* 0x0000003108029810 */ /* 0x040fe40007ffe1ff */
[C---:B------:R-:W-:Y:S02]  /*1a530*/  @!P0 IADD3 R4, -R8.reuse, 0x38, RZ ;  /* 0x0000003808048810 */ /* 0x040fe40007ffe1ff */
[----:B------:R-:W-:Y:S01]  /*1a540*/  @!P6 IADD3 R3, -R8, 0x39, RZ ;  /* 0x000000390803e810 */ /* 0x000fe20007ffe1ff */
[----:B------:R-:W-:Y:S01]  /*1a550*/  FFMA.FTZ R8, R9, -UR4, R132 ;  /* 0x8000000409087c23 */ /* 0x000fe20008010084 */
[----:B------:R-:W-:Y:S01]  /*1a560*/  FFMA.FTZ R9, R18, -UR4, R149 ;  /* 0x8000000412097c23 */ /* 0x000fe20008010095 */
[----:B------:R-:W-:Y:S02]  /*1a570*/  I2FP.F32.S32 R18, R17 ;  /* 0x0000001100127245 */ /* 0x000fe40000201400 */
[----:B------:R-:W-:Y:S02]  /*1a580*/  I2FP.F32.S32 R16, R16 ;  /* 0x0000001000107245 */ /* 0x000fe40000201400 */
[----:B------:R-:W-:Y:S01]  /*1a590*/  FMNMX.FTZ R19, R8, R135, !PT ;  /* 0x0000008708137209 */ /* 0x000fe20007810000 */
[----:B------:R-:W-:Y:S01]  /*1a5a0*/  FFMA.FTZ R163, R18, -UR4, R163 ;  /* 0x8000000412a37c23 */ /* 0x000fe200080100a3 */
[----:B------:R-:W-:Y:S01]  /*1a5b0*/  I2FP.F32.S32 R17, R14 ;  /* 0x0000000e00117245 */ /* 0x000fe20000201400 */
[----:B------:R-:W-:Y:S01]  /*1a5c0*/  FFMA.FTZ R137, R16, -UR4, R137 ;  /* 0x8000000410897c23 */ /* 0x000fe20008010089 */
[----:B------:R-:W-:Y:S01]  /*1a5d0*/  FMNMX.FTZ R14, R144, R19, !PT ;  /* 0x00000013900e7209 */ /* 0x000fe20007810000 */
[----:B------:R-:W-:Y:S01]  /*1a5e0*/  FFMA.FTZ R161, R18, -UR4, R161 ;  /* 0x8000000412a17c23 */ /* 0x000fe200080100a1 */
[----:B------:R-:W-:Y:S01]  /*1a5f0*/  I2FP.F32.S32 R15, R15 ;  /* 0x0000000f000f7245 */ /* 0x000fe20000201400 */
[C---:B------:R-:W-:Y:S01]  /*1a600*/  FFMA.FTZ R162, R17.reuse, -UR4, R162 ;  /* 0x8000000411a27c23 */ /* 0x040fe200080100a2 */
[----:B------:R-:W-:Y:S01]  /*1a610*/  I2FP.F32.S32 R13, R13 ;  /* 0x0000000d000d7245 */ /* 0x000fe20000201400 */
[----:B------:R-:W-:Y:S01]  /*1a620*/  FFMA.FTZ R141, R17, -UR4, R141 ;  /* 0x80000004118d7c23 */ /* 0x000fe2000801008d */
[----:B------:R-:W-:Y:S01]  /*1a630*/  FMNMX.FTZ R14, R163, R14, !PT ;  /* 0x0000000ea30e7209 */ /* 0x000fe20007810000 */
[----:B------:R-:W-:Y:S01]  /*1a640*/  FFMA.FTZ R164, R15, -UR4, R164 ;  /* 0x800000040fa47c23 */ /* 0x000fe200080100a4 */
[----:B------:R-:W-:Y:S01]  /*1a650*/  FMNMX.FTZ R17, R9, R0, !PT ;  /* 0x0000000009117209 */ /* 0x000fe20007810000 */
[C---:B------:R-:W-:Y:S01]  /*1a660*/  FFMA.FTZ R142, R13.reuse, -UR4, R142 ;  /* 0x800000040d8e7c23 */ /* 0x040fe2000801008e */
[----:B------:R-:W-:Y:S01]  /*1a670*/  FFMA.FTZ R157, R13, -UR4, R157 ;  /* 0x800000040d9d7c23 */ /* 0x000fe2000801009d */
        /* <DEDUP_REMOVED lines=16> */
[----:B------:R-:W-:Y:S01]  /*1a780*/  FMNMX.FTZ R12, R161, R12, !PT ;  /* 0x0000000ca10c7209 */ /* 0x000fe20007810000 */
[----:B------:R-:W-:Y:S01]  /*1a790*/  LDSM.16.MT88.4 R16, [R201+0xc000] ;  /* 0x00c00000c910783b */ /* 0x000fe20000004200 */
        /* <DEDUP_REMOVED lines=34> */
[----:B------:R-:W-:Y:S02]  /*1a9c0*/  FMNMX.FTZ R5, R146, R13, !PT ;  /* 0x0000000d92057209 */ /* 0x000fe40007810000 */
[----:B------:R-:W-:Y:S03]  /*1a9d0*/  FMNMX.FTZ R3, R145, R12, !PT ;  /* 0x0000000c91037209 */ /* 0x000fe60007810000 */
[----:B------:R-:W-:Y:S01]  /*1a9e0*/  SHFL.BFLY PT, R6, R5, 0x2, 0x1f ;  /* 0x0c401f0005067f89 */ /* 0x000fe200000e0000 */
[----:B------:R-:W-:Y:S04]  /*1a9f0*/  FMNMX.FTZ R2, R134, R3, !PT ;  /* 0x0000000386027209 */ /* 0x000fe80007810000 */
        /* <DEDUP_REMOVED lines=8> */
[----:B------:R-:W-:Y:S01]  /*1aa80*/  FADD.FTZ R0, -R3, R0 ;  /* 0x0000000003007221 */ /* 0x000fe20000010100 */
[C---:B------:R-:W-:Y:S01]  /*1aa90*/  FSETP.NEU.FTZ.AND P0, PT, R132.reuse, -INF , PT ;  /* 0xff8000008400780b */ /* 0x040fe20003f1d000 */
[C---:B------:R-:W-:Y:S01]  /*1aaa0*/  FMUL.FTZ R149, R132.reuse, UR5 ;  /* 0x0000000584957c20 */ /* 0x040fe20008410000 */
[----:B------:R-:W-:Y:S01]  /*1aab0*/  FADD.FTZ R2, -R132, R135 ;  /* 0x0000008784027221 */ /* 0x000fe20000010100 */
[----:B------:R-:W-:Y:S03]  /*1aac0*/  FMUL.FTZ R6, R0, UR5 ;  /* 0x0000000500067c20 */ /* 0x000fe60008410000 */
[----:B------:R-:W-:Y:S01]  /*1aad0*/  FSEL R149, R149, RZ, P0 ;  /* 0x000000ff95957208 */ /* 0x000fe20000000000 */
[----:B------:R-:W-:Y:S01]  /*1aae0*/  FMUL.FTZ R5, R2, UR5 ;  /* 0x0000000502057c20 */ /* 0x000fe20008410000 */
[C---:B------:R-:W-:Y:S01]  /*1aaf0*/  FSETP.NEU.FTZ.AND P0, PT, R3.reuse, -INF , PT ;  /* 0xff8000000300780b */ /* 0x040fe20003f1d000 */
[----:B------:R-:W1:Y:S02]  /*1ab00*/  MUFU.EX2 R0, R6 ;  /* 0x0000000600007308 */ /* 0x000e640000000800 */
[--C-:B------:R-:W-:Y:S01]  /*1ab10*/  FFMA.FTZ R174, R144, UR5, -R149.reuse ;  /* 0x0000000590ae7c23 */ /* 0x100fe20008010895 */
[----:B------:R-:W-:Y:S01]  /*1ab20*/  FMUL.FTZ R144, R3, UR5 ;  /* 0x0000000503907c20 */ /* 0x000fe20008410000 */
[--C-:B------:R-:W-:Y:S01]  /*1ab30*/  FFMA.FTZ R173, R163, UR5, -R149.reuse ;  /* 0x00000005a3ad7c23 */ /* 0x100fe20008010895 */
[--C-:B------:R-:W-:Y:S01]  /*1ab40*/  FFMA.FTZ R172, R137, UR5, -R149.reuse ;  /* 0x0000000589ac7c23 */ /* 0x100fe20008010895 */
[--C-:B------:R-:W-:Y:S01]  /*1ab50*/  FFMA.FTZ R177, R8, UR5, -R149.reuse ;  /* 0x0000000508b17c23 */ /* 0x100fe20008010895 */
[--C-:B------:R-:W-:Y:S01]  /*1ab60*/  FFMA.FTZ R176, R164, UR5, -R149.reuse ;  /* 0x00000005a4b07c23 */ /* 0x100fe20008010895 */
[----:B------:R-:W-:Y:S02]  /*1ab70*/  FSEL R144, R144, RZ, P0 ;  /* 0x000000ff90907208 */ /* 0x000fe40000000000 */
        /* <DEDUP_REMOVED lines=13> */
[----:B------:R-:W1:Y:S01]  /*1ac50*/  LDSM.16.MT88.4 R136, [R197+0xc000] ;  /* 0x00c00000c588783b */ /* 0x000e620000004200 */
[C---:B------:R-:W-:Y:S01]  /*1ac60*/  FMUL.FTZ R14, R0.reuse, R126 ;  /* 0x0000007e000e7220 */ /* 0x040fe20000410000 */
[----:B------:R-:W-:Y:S03]  /*1ac70*/  FMUL.FTZ R15, R0, R127 ;  /* 0x0000007f000f7220 */ /* 0x000fe60000410000 */
[----:B------:R-:W3:Y:S01]  /*1ac80*/  MUFU.EX2 R174, R174 ;  /* 0x000000ae00ae7308 */ /* 0x000ee20000000800 */
[C---:B--2---:R-:W-:Y:S01]  /*1ac90*/  FMUL.FTZ R4, R2.reuse, R128 ;  /* 0x0000008002047220 */ /* 0x044fe20000410000 */
[C---:B------:R-:W-:Y:S01]  /*1aca0*/  FMUL.FTZ R5, R2.reuse, R129 ;  /* 0x0000008102057220 */ /* 0x040fe20000410000 */
[C---:B------:R-:W-:Y:S01]  /*1acb0*/  FMUL.FTZ R8, R2.reuse, R120 ;  /* 0x0000007802087220 */ /* 0x040fe20000410000 */
[C---:B------:R-:W-:Y:S01]  /*1acc0*/  FMUL.FTZ R9, R2.reuse, R121 ;  /* 0x0000007902097220 */ /* 0x040fe20000410000 */
[C---:B------:R-:W-:Y:S01]  /*1acd0*/  FMUL.FTZ R12, R2.reuse, R124 ;  /* 0x0000007c020c7220 */ /* 0x040fe20000410000 */
[C---:B------:R-:W-:Y:S01]  /*1ace0*/  FMUL.FTZ R13, R2.reuse, R125 ;  /* 0x0000007d020d7220 */ /* 0x040fe20000410000 */
[----:B------:R-:W2:Y:S03]  /*1acf0*/  LDSM.16.MT88.4 R120, [R201+0xe000] ;  /* 0x00e00000c978783b */ /* 0x000ea60000004200 */
        /* <DEDUP_REMOVED lines=8> */
[----:B------:R-:W4:Y:S01]  /*1ad80*/  MUFU.EX2 R172, R172 ;  /* 0x000000ac00ac7308 */ /* 0x000f220000000800 */
[----:B---3--:R-:W-:Y:S01]  /*1ad90*/  F2FP.F16.F32.PACK_AB R128, R174, R177 ;  /* 0x000000b1ae80723e */ /* 0x008fe200000000ff */
[----:B------:R-:W-:Y:S01]  /*1ada0*/  FMUL.FTZ R31, R0, R111 ;  /* 0x0000006f001f7220 */ /* 0x000fe20000410000 */
[----:B------:R-:W-:Y:S01]  /*1adb0*/  LDSM.16.MT88.4 R116, [R198+0xc800] ;  /* 0x00c80000c674783b */ /* 0x000fe20000004200 */
[--C-:B------:R-:W-:Y:S01]  /*1adc0*/  FFMA.FTZ R180, R161, UR5, -R144.reuse ;  /* 0x00000005a1b47c23 */ /* 0x100fe20008010890 */
[--C-:B------:R-:W-:Y:S01]  /*1add0*/  FFMA.FTZ R183, R159, UR5, -R144.reuse ;  /* 0x000000059fb77c23 */ /* 0x100fe20008010890 */
[--C-:B------:R-:W-:Y:S01]  /*1ade0*/  FFMA.FTZ R182, R143, UR5, -R144.reuse ;  /* 0x000000058fb67c23 */ /* 0x100fe20008010890 */
[--C-:B------:R-:W-:Y:S03]  /*1adf0*/  FFMA.FTZ R223, R141, UR5, -R144.reuse ;  /* 0x000000058ddf7c23 */ /* 0x100fe60008010890 */
        /* <DEDUP_REMOVED lines=9> */
[----:B----4-:R-:W-:Y:S01]  /*1ae90*/  F2FP.F16.F32.PACK_AB R130, R172, R173 ;  /* 0x000000adac82723e */ /* 0x010fe200000000ff */
[--C-:B------:R-:W-:Y:S01]  /*1aea0*/  FFMA.FTZ R224, R153, UR5, -R144.reuse ;  /* 0x0000000599e07c23 */ /* 0x100fe20008010890 */
        /* <DEDUP_REMOVED lines=10> */
[----:B------:R-:W-:Y:S01]  /*1af50*/  FFMA.FTZ R133, R133, UR5, -R144 ;  /* 0x0000000585857c23 */ /* 0x000fe20008010890 */
[----:B------:R-:W-:Y:S01]  /*1af60*/  FFMA.FTZ R149, R146, UR5, -R149 ;  /* 0x0000000592957c23 */ /* 0x000fe20008010895 */
[C---:B------:R-:W-:Y:S03]  /*1af70*/  FMUL.FTZ R36, R2.reuse, R36 ;  /* 0x0000002402247220 */ /* 0x040fe60000410000 */
[----:B------:R-:W4:Y:S01]  /*1af80*/  MUFU.EX2 R135, R135 ;  /* 0x0000008700877308 */ /* 0x000f220000000800 */
[----:B---3--:R-:W-:Y:S01]  /*1af90*/  F2FP.F16.F32.PACK_AB R129, R171, R175 ;  /* 0x000000afab81723e */ /* 0x008fe200000000ff */
[----:B------:R-:W-:Y:S01]  /*1afa0*/  FMUL.FTZ R37, R2, R37 ;  /* 0x0000002502257220 */ /* 0x000fe20000410000 */
[----:B------:R-:W-:Y:S01]  /*1afb0*/  LDSM.16.MT88.4 R144, [R197+0xd800] ;  /* 0x00d80000c590783b */ /* 0x000fe20000004200 */
[C---:B------:R-:W-:Y:S01]  /*1afc0*/  FMUL.FTZ R38, R0.reuse, R38 ;  /* 0x0000002600267220 */ /* 0x040fe20000410000 */
[----:B------:R-:W-:Y:S01]  /*1afd0*/  FMUL.FTZ R39, R0, R39 ;  /* 0x0000002700277220 */ /* 0x000fe20000410000 */
[C---:B------:R-:W-:Y:S01]  /*1afe0*/  FMUL.FTZ R40, R2.reuse, R40 ;  /* 0x0000002802287220 */ /* 0x040fe20000410000 */
[----:B------:R-:W-:Y:S03]  /*1aff0*/  FMUL.FTZ R41, R2, R41 ;  /* 0x0000002902297220 */ /* 0x000fe60000410000 */
[----:B------:R3:W-:Y:S01]  /*1b000*/  MUFU.EX2 R235, R149 ;  /* 0x0000009500eb7308 */ /* 0x0007e20000000800 */
[C---:B------:R-:W-:Y:S01]  /*1b010*/  FMUL.FTZ R42, R0.reuse, R42 ;  /* 0x0000002a002a7220 */ /* 0x040fe20000410000 */
[----:B------:R-:W-:Y:S01]  /*1b020*/  FMUL.FTZ R43, R0, R43 ;  /* 0x0000002b002b7220 */ /* 0x000fe20000410000 */
[----:B------:R-:W-:Y:S01]  /*1b030*/  LDSM.16.MT88.4 R152, [R199+0xf800] ;  /* 0x00f80000c798783b */ /* 0x000fe20000004200 */
[C---:B------:R-:W-:Y:S01]  /*1b040*/  FMUL.FTZ R44, R2.reuse, R44 ;  /* 0x0000002c022c7220 */ /* 0x040fe20000410000 */
[----:B------:R-:W-:Y:S01]  /*1b050*/  FMUL.FTZ R45, R2, R45 ;  /* 0x0000002d022d7220 */ /* 0x000fe20000410000 */
[C---:B------:R-:W-:Y:S01]  /*1b060*/  FMUL.FTZ R46, R0.reuse, R46 ;  /* 0x0000002e002e7220 */ /* 0x040fe20000410000 */
[----:B------:R-:W-:Y:S01]  /*1b070*/  FMUL.FTZ R47, R0, R47 ;  /* 0x0000002f002f7220 */ /* 0x000fe20000410000 */
[C---:B------:R-:W-:Y:S01]  /*1b080*/  FMUL.FTZ R48, R2.reuse, R48 ;  /* 0x0000003002307220 */ /* 0x040fe20000410000 */
[----:B----4-:R-:W-:Y:S01]  /*1b090*/  F2FP.F16.F32.PACK_AB R131, R135, R170 ;  /* 0x000000aa8783723e */ /* 0x010fe200000000ff */
[----:B------:R-:W-:Y:S01]  /*1b0a0*/  FMUL.FTZ R49, R2, R49 ;  /* 0x0000003102317220 */ /* 0x000fe20000410000 */
[----:B------:R-:W-:Y:S01]  /*1b0b0*/  LDSM.16.MT88.4 R156, [R198+0xf800] ;  /* 0x00f80000c69c783b */ /* 0x000fe20000004200 */
[C---:B------:R-:W-:Y:S01]  /*1b0c0*/  FMUL.FTZ R50, R0.reuse, R50 ;  /* 0x0000003200327220 */ /* 0x040fe20000410000 */
[----:B------:R-:W-:Y:S01]  /*1b0d0*/  FMUL.FTZ R51, R0, R51 ;  /* 0x0000003300337220 */ /* 0x000fe20000410000 */
[C---:B------:R-:W-:Y:S01]  /*1b0e0*/  FMUL.FTZ R52, R2.reuse, R52 ;  /* 0x0000003402347220 */ /* 0x040fe20000410000 */
[----:B------:R-:W-:Y:S01]  /*1b0f0*/  FMUL.FTZ R53, R2, R53 ;  /* 0x0000003502357220 */ /* 0x000fe20000410000 */
[C---:B------:R-:W-:Y:S01]  /*1b100*/  HMMA.16816.F32 R4, R128.reuse, R16, R4 ;  /* 0x000000108004723c */ /* 0x040fe20000001804 */
[----:B------:R-:W-:Y:S02]  /*1b110*/  MUFU.EX2 R176, R176 ;  /* 0x000000b000b07308 */ /* 0x000fe40000000800 */
[----:B---3--:R-:W-:Y:S02]  /*1b120*/  LDSM.16.MT88.4 R148, [R201+0xf800] ;  /* 0x00f80000c994783b */ /* 0x008fe40000004200 */
[----:B------:R-:W-:Y:S01]  /*1b130*/  FMUL.FTZ R54, R0, R54 ;  /* 0x0000003600367220 */ /* 0x000fe20000410000 */
[C---:B------:R-:W-:Y:S05]  /*1b140*/  HMMA.16816.F32 R8, R128.reuse, R18, R8 ;  /* 0x000000128008723c */ /* 0x040fea0000001808 */
[----:B------:R-:W3:Y:S01]  /*1b150*/  MUFU.EX2 R179, R179 ;  /* 0x000000b300b37308 */ /* 0x000ee20000000800 */
[----:B------:R-:W-:Y:S01]  /*1b160*/  ISETP.GT.AND P0, PT, R217, RZ, PT ;  /* 0x000000ffd900720c */ /* 0x000fe20003f04270 */
[C---:B------:R-:W-:Y:S01]  /*1b170*/  FMUL.FTZ R16, R2.reuse, R112 ;  /* 0x0000007002107220 */ /* 0x040fe20000410000 */
[C---:B------:R-:W-:Y:S01]  /*1b180*/  HMMA.16816.F32 R12, R128.reuse, R24, R12 ;  /* 0x00000018800c723c */ /* 0x040fe2000000180c */
[----:B------:R-:W-:Y:S02]  /*1b190*/  LDSM.16.MT88.4 R160, [R197+0xf800] ;  /* 0x00f80000c5a0783b */ /* 0x000fe40000004200 */
[----:B------:R-:W-:Y:S01]  /*1b1a0*/  FMUL.FTZ R17, R2, R113 ;  /* 0x0000007102117220 */ /* 0x000fe20000410000 */
[C---:B------:R-:W-:Y:S01]  /*1b1b0*/  FMUL.FTZ R18, R0.reuse, R114 ;  /* 0x0000007200127220 */ /* 0x040fe20000410000 */
[----:B------:R-:W-:Y:S02]  /*1b1c0*/  FMUL.FTZ R19, R0, R115 ;  /* 0x0000007300137220 */ /* 0x000fe40000410000 */
[C---:B------:R-:W-:Y:S02]  /*1b1d0*/  FMUL.FTZ R24, R2.reuse, R104 ;  /* 0x0000006802187220 */ /* 0x040fe40000410000 */
[----:B------:R-:W-:Y:S01]  /*1b1e0*/  LDSM.16.MT88.4 R112, [R201+0x10000] ;  /* 0x01000000c970783b */ /* 0x000fe20000004200 */
[----:B------:R-:W-:Y:S01]  /*1b1f0*/  MUFU.EX2 R178, R178 ;  /* 0x000000b200b27308 */ /* 0x000fe20000000800 */
[----:B------:R-:W-:Y:S01]  /*1b200*/  FMUL.FTZ R25, R2, R105 ;  /* 0x0000006902197220 */ /* 0x000fe20000410000 */
[----:B------:R-:W-:Y:S01]  /*1b210*/  FMUL.FTZ R55, R0, R55 ;  /* 0x0000003700377220 */ /* 0x000fe20000410000 */
[C---:B------:R-:W-:Y:S01]  /*1b220*/  FMUL.FTZ R56, R2.reuse, R56 ;  /* 0x0000003802387220 */ /* 0x040fe20000410000 */
[C---:B------:R-:W-:Y:S03]  /*1b230*/  HMMA.16816.F32 R16, R128.reuse, R26, R16 ;  /* 0x0000001a8010723c */ /* 0x040fe60000001810 */
[----:B------:R-:W-:Y:S01]  /*1b240*/  LDSM.16.MT88.4 R164, [R201+0x11800] ;  /* 0x01180000c9a4783b */ /* 0x000fe20000004200 */
[----:B------:R-:W-:Y:S01]  /*1b250*/  FMUL.FTZ R57, R2, R57 ;  /* 0x0000003902397220 */ /* 0x000fe20000410000 */
[C---:B------:R-:W-:Y:S01]  /*1b260*/  FMUL.FTZ R58, R0.reuse, R58 ;  /* 0x0000003a003a7220 */ /* 0x040fe20000410000 */
        /* <DEDUP_REMOVED lines=13> */
[C---:B-1----:R-:W-:Y:S01]  /*1b340*/  HMMA.16816.F32 R28, R128.reuse, R136, R28 ;  /* 0x00000088801c723c */ /* 0x042fe2000000181c */
[----:B------:R-:W1:Y:S04]  /*1b350*/  MUFU.EX2 R183, R183 ;  /* 0x000000b700b77308 */ /* 0x000e680000000800 */
[C---:B------:R-:W-:Y:S01]  /*1b360*/  FMUL.FTZ R34, R0.reuse, R102 ;  /* 0x0000006600227220 */ /* 0x040fe20000410000 */
[C---:B------:R-:W-:Y:S01]  /*1b370*/  FMUL.FTZ R35, R0.reuse, R103 ;  /* 0x0000006700237220 */ /* 0x040fe20000410000 */
[----:B------:R-:W-:Y:S01]  /*1b380*/  FMUL.FTZ R63, R0, R63 ;  /* 0x0000003f003f7220 */ /* 0x000fe20000410000 */
[----:B------:R-:W3:Y:S03]  /*1b390*/  LDSM.16.MT88.4 R100, [R197+0xe000] ;  /* 0x00e00000c564783b */ /* 0x000ee60000004200 */
        /* <DEDUP_REMOVED lines=14> */
[C---:B-----5:R-:W-:Y:S04]  /*1b480*/  HMMA.16816.F32 R44, R128.reuse, R104, R44 ;  /* 0x00000068802c723c */ /* 0x060fe8000000182c */
[C---:B------:R-:W-:Y:S02]  /*1b490*/  FMUL.FTZ R70, R0.reuse, R70 ;  /* 0x0000004600467220 */ /* 0x040fe40000410000 */
[C---:B------:R-:W-:Y:S01]  /*1b4a0*/  HMMA.16816.F32 R48, R128.reuse, R106, R48 ;  /* 0x0000006a8030723c */ /* 0x040fe20000001830 */
[----:B------:R-:W5:Y:S01]  /*1b4b0*/  LDSM.16.MT88.4 R104, [R199+0x10000] ;  /* 0x01000000c768783b */ /* 0x000f620000004200 */
        /* <DEDUP_REMOVED lines=8> */
[C---:B---3--:R-:W-:Y:S02]  /*1b540*/  HMMA.16816.F32 R60, R128.reuse, R100, R60 ;  /* 0x00000064803c723c */ /* 0x048fe4000000183c */
[----:B------:R-:W3:Y:S03]  /*1b550*/  MUFU.EX2 R227, R227 ;  /* 0x000000e300e37308 */ /* 0x000ee60000000800 */
[C---:B------:R-:W-:Y:S01]  /*1b560*/  FMUL.FTZ R74, R0.reuse, R74 ;  /* 0x0000004a004a7220 */ /* 0x040fe20000410000 */
[C---:B------:R-:W-:Y:S01]  /*1b570*/  HMMA.16816.F32 R64, R128.reuse, R102, R64 ;  /* 0x000000668040723c */ /* 0x040fe20000001840 */
[----:B------:R-:W4:Y:S05]  /*1b580*/  LDSM.16.MT88.4 R100, [R198+0x10000] ;  /* 0x01000000c664783b */ /* 0x000f2a0000004200 */
[----:B------:R-:W-:Y:S01]  /*1b590*/  MUFU.EX2 R222, R222 ;  /* 0x000000de00de7308 */ /* 0x000fe20000000800 */
[----:B------:R-:W-:Y:S01]  /*1b5a0*/  FMUL.FTZ R75, R0, R75 ;  /* 0x0000004b004b7220 */ /* 0x000fe20000410000 */
[C---:B------:R-:W-:Y:S03]  /*1b5b0*/  HMMA.16816.F32 R68, R128.reuse, R112, R68 ;  /* 0x000000708044723c */ /* 0x040fe60000001844 */
[C---:B------:R-:W-:Y:S03]  /*1b5c0*/  FMUL.FTZ R76, R2.reuse, R76 ;  /* 0x0000004c024c7220 */ /* 0x040fe60000410000 */
[C---:B------:R-:W-:Y:S01]  /*1b5d0*/  HMMA.16816.F32 R72, R128.reuse, R114, R72 ;  /* 0x000000728048723c */ /* 0x040fe20000001848 */
[----:B------:R-:W-:Y:S01]  /*1b5e0*/  LDSM.16.MT88.4 R112, [R199+0xc800] ;  /* 0x00c80000c770783b */ /* 0x000fe20000004200 */
[----:B------:R-:W3:Y:S03]  /*1b5f0*/  MUFU.EX2 R229, R229 ;  /* 0x000000e500e57308 */ /* 0x000ee60000000800 */
[----:B------:R-:W-:Y:S01]  /*1b600*/  FMUL.FTZ R77, R2, R77 ;  /* 0x0000004d024d7220 */ /* 0x000fe20000410000 */
[C---:B------:R-:W-:Y:S01]  /*1b610*/  FMUL.FTZ R78, R0.reuse, R78 ;  /* 0x0000004e004e7220 */ /* 0x040fe20000410000 */
[----:B------:R-:W-:Y:S01]  /*1b620*/  FMUL.FTZ R79, R0, R79 ;  /* 0x0000004f004f7220 */ /* 0x000fe20000410000 */
[C---:B------:R-:W-:Y:S04]  /*1b630*/  FMUL.FTZ R80, R2.reuse, R80 ;  /* 0x0000005002507220 */ /* 0x040fe80000410000 */
[----:B------:R-:W-:Y:S01]  /*1b640*/  MUFU.EX2 R224, R224 ;  /* 0x000000e000e07308 */ /* 0x000fe20000000800 */
[----:B------:R-:W-:Y:S01]  /*1b650*/  FMUL.FTZ R81, R2, R81 ;  /* 0x0000005102517220 */ /* 0x000fe20000410000 */
[C---:B------:R-:W-:Y:S01]  /*1b660*/  FMUL.FTZ R82, R0.reuse, R82 ;  /* 0x0000005200527220 */ /* 0x040fe20000410000 */
[----:B------:R-:W-:Y:S01]  /*1b670*/  FMUL.FTZ R83, R0, R83 ;  /* 0x0000005300537220 */ /* 0x000fe20000410000 */
[C---:B-----5:R-:W-:Y:S03]  /*1b680*/  HMMA.16816.F32 R76, R128.reuse, R104, R76 ;  /* 0x00000068804c723c */ /* 0x060fe6000000184c */
[C---:B------:R-:W-:Y:S01]  /*1b690*/  FMUL.FTZ R84, R2.reuse, R84 ;  /* 0x0000005402547220 */ /* 0x040fe20000410000 */
[----:B------:R-:W-:Y:S01]  /*1b6a0*/  FMUL.FTZ R85, R2, R85 ;  /* 0x0000005502557220 */ /* 0x000fe20000410000 */
[C---:B------:R-:W-:Y:S01]  /*1b6b0*/  FMUL.FTZ R86, R0.reuse, R86 ;  /* 0x0000005600567220 */ /* 0x040fe20000410000 */
[C---:B------:R-:W-:Y:S01]  /*1b6c0*/  HMMA.16816.F32 R80, R128.reuse, R106, R80 ;  /* 0x0000006a8050723c */ /* 0x040fe20000001850 */
[----:B------:R-:W5:Y:S01]  /*1b6d0*/  LDSM.16.MT88.4 R104, [R197+0x10000] ;  /* 0x01000000c568783b */ /* 0x000f620000004200 */
[----:B------:R-:W3:Y:S03]  /*1b6e0*/  MUFU.EX2 R231, R231 ;  /* 0x000000e700e77308 */ /* 0x000ee60000000800 */
[----:B------:R-:W-:Y:S01]  /*1b6f0*/  FMUL.FTZ R87, R0, R87 ;  /* 0x0000005700577220 */ /* 0x000fe20000410000 */
[C---:B------:R-:W-:Y:S01]  /*1b700*/  FMUL.FTZ R88, R2.reuse, R88 ;  /* 0x0000005802587220 */ /* 0x040fe20000410000 */
[----:B------:R-:W-:Y:S01]  /*1b710*/  FMUL.FTZ R89, R2, R89 ;  /* 0x0000005902597220 */ /* 0x000fe20000410000 */
[C---:B------:R-:W-:Y:S04]  /*1b720*/  FMUL.FTZ R90, R0.reuse, R90 ;  /* 0x0000005a005a7220 */ /* 0x040fe80000410000 */
[----:B------:R-:W-:Y:S01]  /*1b730*/  MUFU.EX2 R226, R226 ;  /* 0x000000e200e27308 */ /* 0x000fe20000000800 */
[----:B------:R-:W-:Y:S01]  /*1b740*/  FMUL.FTZ R91, R0, R91 ;  /* 0x0000005b005b7220 */ /* 0x000fe20000410000 */
[C---:B----4-:R-:W-:Y:S03]  /*1b750*/  HMMA.16816.F32 R84, R128.reuse, R100, R84 ;  /* 0x000000648054723c */ /* 0x050fe60000001854 */
[C---:B------:R-:W-:Y:S01]  /*1b760*/  FMUL.FTZ R92, R2.reuse, R92 ;  /* 0x0000005c025c7220 */ /* 0x040fe20000410000 */
[----:B------:R-:W-:Y:S01]  /*1b770*/  FMUL.FTZ R93, R2, R93 ;  /* 0x0000005d025d7220 */ /* 0x000fe20000410000 */
[C---:B------:R-:W-:Y:S01]  /*1b780*/  FMUL.FTZ R94, R0.reuse, R94 ;  /* 0x0000005e005e7220 */ /* 0x040fe20000410000 */
[C---:B------:R-:W-:Y:S02]  /*1b790*/  HMMA.16816.F32 R88, R128.reuse, R102, R88 ;  /* 0x000000668058723c */ /* 0x040fe40000001858 */
[----:B------:R-:W4:Y:S03]  /*1b7a0*/  MUFU.EX2 R233, R233 ;  /* 0x000000e900e97308 */ /* 0x000f260000000800 */
[----:B------:R-:W-:Y:S01]  /*1b7b0*/  FMUL.FTZ R95, R0, R95 ;  /* 0x0000005f005f7220 */ /* 0x000fe20000410000 */
[C---:B------:R-:W-:Y:S01]  /*1b7c0*/  FMUL.FTZ R96, R2.reuse, R96 ;  /* 0x0000006002607220 */ /* 0x040fe20000410000 */
[----:B------:R-:W-:Y:S01]  /*1b7d0*/  FMUL.FTZ R97, R2, R97 ;  /* 0x0000006102617220 */ /* 0x000fe20000410000 */
[C---:B------:R-:W-:Y:S04]  /*1b7e0*/  FMUL.FTZ R98, R0.reuse, R98 ;  /* 0x0000006200627220 */ /* 0x040fe80000410000 */
[----:B------:R-:W4:Y:S01]  /*1b7f0*/  MUFU.EX2 R228, R228 ;  /* 0x000000e400e47308 */ /* 0x000f220000000800 */
[----:B------:R-:W-:Y:S01]  /*1b800*/  FMUL.FTZ R99, R0, R99 ;  /* 0x0000006300637220 */ /* 0x000fe20000410000 */
[----:B------:R-:W-:Y:S01]  /*1b810*/  F2FP.F16.F32.PACK_AB R100, R179, R176 ;  /* 0x000000b0b364723e */ /* 0x000fe200000000ff */
[----:B------:R-:W-:Y:S01]  /*1b820*/  FFMA.FTZ R177, R2, R221, R177 ;  /* 0x000000dd02b17223 */ /* 0x000fe200000100b1 */
[----:B------:R-:W-:Y:S01]  /*1b830*/  F2FP.F16.F32.PACK_AB R102, R181, R178 ;  /* 0x000000b2b566723e */ /* 0x000fe200000000ff */
[----:B------:R-:W-:Y:S01]  /*1b840*/  FFMA.FTZ R175, R0, R219, R175 ;  /* 0x000000db00af7223 */ /* 0x000fe200000100af */
[----:B-1----:R-:W-:Y:S04]  /*1b850*/  F2FP.F16.F32.PACK_AB R101, R183, R180 ;  /* 0x000000b4b765723e */ /* 0x002fe800000000ff */
[----:B------:R-:W-:Y:S01]  /*1b860*/  MUFU.EX2 R230, R230 ;  /* 0x000000e600e67308 */ /* 0x000fe20000000800 */
[----:B--2---:R-:W-:Y:S01]  /*1b870*/  F2FP.F16.F32.PACK_AB R103, R223, R182 ;  /* 0x000000b6df67723e */ /* 0x004fe200000000ff */
[----:B------:R-:W-:Y:S01]  /*1b880*/  FADD.FTZ R174, R174, R177 ;  /* 0x000000b1aeae7221 */ /* 0x000fe20000010000 */
[----:B------:R-:W-:Y:S01]  /*1b890*/  IADD3 R0, R217, -0x1, RZ ;  /* 0xffffffffd9007810 */ /* 0x000fe20007ffe0ff */
[----:B------:R-:W-:Y:S01]  /*1b8a0*/  FADD.FTZ R175, R171, R175 ;  /* 0x000000afabaf7221 */ /* 0x000fe20000010000 */
[C---:B-----5:R-:W-:Y:S05]  /*1b8b0*/  HMMA.16816.F32 R92, R128.reuse, R104, R92 ;  /* 0x00000068805c723c */ /* 0x060fea000000185c */
[----:B------:R-:W1:Y:S01]  /*1b8c0*/  MUFU.EX2 R237, R237 ;  /* 0x000000ed00ed7308 */ /* 0x000e620000000800 */
[----:B------:R-:W-:Y:S01]  /*1b8d0*/  FADD.FTZ R170, R170, R175 ;  /* 0x000000afaaaa7221 */ /* 0x000fe20000010000 */
[----:B------:R-:W-:Y:S01]  /*1b8e0*/  MOV R217, R0 ;  /* 0x0000000000d97202 */ /* 0x000fe20000000f00 */
[----:B------:R-:W-:Y:S01]  /*1b8f0*/  HMMA.16816.F32 R96, R128, R106, R96 ;  /* 0x0000006a8060723c */ /* 0x000fe20000001860 */
[----:B------:R-:W2:Y:S06]  /*1b900*/  LDSM.16.MT88.4 R104, [R197+0xe800] ;  /* 0x00e80000c568783b */ /* 0x000eac0000004200 */
[----:B------:R-:W-:Y:S01]  /*1b910*/  MUFU.EX2 R134, R134 ;  /* 0x0000008600867308 */ /* 0x000fe20000000800 */
[----:B------:R-:W-:Y:S01]  /*1b920*/  FADD.FTZ R135, R135, R170 ;  /* 0x000000aa87877221 */ /* 0x000fe20000010000 */
[C---:B------:R-:W-:Y:S01]  /*1b930*/  HMMA.16816.F32 R4, R100.reuse, R108, R4 ;  /* 0x0000006c6404723c */ /* 0x040fe20000001804 */
[----:B------:R-:W-:Y:S04]  /*1b940*/  LDSM.16.MT88.4 R128, [R197+0xd000] ;  /* 0x00d00000c580783b */ /* 0x000fe80000004200 */
[----:B------:R-:W-:Y:S01]  /*1b950*/  FADD.FTZ R180, R180, R135 ;  /* 0x00000087b4b47221 */ /* 0x000fe20000010000 */
[C---:B------:R-:W-:Y:S02]  /*1b960*/  HMMA.16816.F32 R8, R100.reuse, R110, R8 ;  /* 0x0000006e6408723c */ /* 0x040fe40000001808 */
[----:B------:R-:W5:Y:S01]  /*1b970*/  MUFU.EX2 R133, R133 ;  /* 0x0000008500857308 */ /* 0x000f620000000800 */
[----:B------:R-:W3:Y:S03]  /*1b980*/  LDSM.16.MT88.4 R108, [R201+0x10800] ;  /* 0x01080000c96c783b */ /* 0x000ee60000004200 */
        /* <DEDUP_REMOVED lines=8> */
[----:B------:R-:W1:Y:S04]  /*1ba10*/  LDSM.16.MT88.4 R116, [R198+0x10800] ;  /* 0x01080000c674783b */ /* 0x000e680000004200 */
[----:B------:R-:W-:Y:S01]  /*1ba20*/  MOV R135, R132 ;  /* 0x0000008400877202 */ /* 0x000fe20000000f00 */
        /* <DEDUP_REMOVED lines=19> */
[C---:B----4-:R-:W-:Y:S05]  /*1bb60*/  HMMA.16816.F32 R76, R100.reuse, R112, R76 ;  /* 0x00000070644c723c */ /* 0x050fea000000184c */
        /* <DEDUP_REMOVED lines=19> */
[C---:B------:R-:W-:Y:S06]  /*1bca0*/  HMMA.16816.F32 R12, R108.reuse, R124, R12 ;  /* 0x0000007c6c0c723c */ /* 0x040fec000000180c */
[C---:B------:R-:W-:Y:S06]  /*1bcb0*/  HMMA.16816.F32 R16, R108.reuse, R126, R16 ;  /* 0x0000007e6c10723c */ /* 0x040fec0000001810 */
[C---:B---3--:R-:W-:Y:S06]  /*1bcc0*/  HMMA.16816.F32 R20, R108.reuse, R112, R20 ;  /* 0x000000706c14723c */ /* 0x048fec0000001814 */
[C---:B------:R-:W-:Y:S01]  /*1bcd0*/  HMMA.16816.F32 R24, R108.reuse, R114, R24 ;  /* 0x000000726c18723c */ /* 0x040fe20000001818 */
[----:B------:R-:W3:Y:S05]  /*1bce0*/  LDSM.16.MT88.4 R112, [R199+0x11000] ;  /* 0x01100000c770783b */ /* 0x000eea0000004200 */
[C---:B------:R-:W-:Y:S06]  /*1bcf0*/  HMMA.16816.F32 R28, R108.reuse, R128, R28 ;  /* 0x000000806c1c723c */ /* 0x040fec000000181c */
[C---:B------:R-:W-:Y:S06]  /*1bd00*/  HMMA.16816.F32 R32, R108.reuse, R130, R32 ;  /* 0x000000826c20723c */ /* 0x040fec0000001820 */
[C---:B------:R-:W-:Y:S06]  /*1bd10*/  HMMA.16816.F32 R36, R108.reuse, R136, R36 ;  /* 0x000000886c24723c */ /* 0x040fec0000001824 */
[C---:B------:R-:W-:Y:S05]  /*1bd20*/  HMMA.16816.F32 R40, R108.reuse, R138, R40 ;  /* 0x0000008a6c28723c */ /* 0x040fea0000001828 */
[----:B------:R-:W-:Y:S01]  /*1bd30*/  F2FP.F16.F32.PACK_AB R136, R233, R226 ;  /* 0x000000e2e988723e */ /* 0x000fe200000000ff */
[C---:B-1----:R-:W-:Y:S05]  /*1bd40*/  HMMA.16816.F32 R44, R108.reuse, R116, R44 ;  /* 0x000000746c2c723c */ /* 0x042fea000000182c */
[----:B------:R-:W-:Y:S01]  /*1bd50*/  F2FP.F16.F32.PACK_AB R138, R235, R228 ;  /* 0x000000e4eb8a723e */ /* 0x000fe200000000ff */
[C---:B------:R-:W-:Y:S01]  /*1bd60*/  HMMA.16816.F32 R48, R108.reuse, R118, R48 ;  /* 0x000000766c30723c */ /* 0x040fe20000001830 */
[----:B------:R-:W1:Y:S04]  /*1bd70*/  LDSM.16.MT88.4 R116, [R198+0x11000] ;  /* 0x01100000c674783b */ /* 0x000e680000004200 */
[----:B------:R-:W-:Y:S01]  /*1bd80*/  F2FP.F16.F32.PACK_AB R137, R237, R230 ;  /* 0x000000e6ed89723e */ /* 0x000fe200000000ff */
[C---:B------:R-:W-:Y:S05]  /*1bd90*/  HMMA.16816.F32 R52, R108.reuse, R140, R52 ;  /* 0x0000008c6c34723c */ /* 0x040fea0000001834 */
[----:B-----5:R-:W-:Y:S01]  /*1bda0*/  F2FP.F16.F32.PACK_AB R139, R133, R134 ;  /* 0x00000086858b723e */ /* 0x020fe200000000ff */
        /* <DEDUP_REMOVED lines=11> */
[----:B------:R-:W4:Y:S05]  /*1be60*/  LDSM.16.MT88.4 R104, [R199+0xd800] ;  /* 0x00d80000c768783b */ /* 0x000f2a0000004200 */
[C---:B---3--:R-:W-:Y:S06]  /*1be70*/  HMMA.16816.F32 R76, R108.reuse, R112, R76 ;  /* 0x000000706c4c723c */ /* 0x048fec000000184c */
[C---:B------:R-:W-:Y:S06]  /*1be80*/  HMMA.16816.F32 R80, R108.reuse, R114, R80 ;  /* 0x000000726c50723c */ /* 0x040fec0000001850 */
[C---:B-1----:R-:W-:Y:S06]  /*1be90*/  HMMA.16816.F32 R84, R108.reuse, R116, R84 ;  /* 0x000000746c54723c */ /* 0x042fec0000001854 */
        /* <DEDUP_REMOVED lines=47> */
.L_x_4338:
        /* <DEDUP_REMOVED lines=264> */
.L_x_4343:
[----:B------:R-:W1:Y:S01]  /*1d210*/  S2R R32, SR_CTAID.Z ;  /* 0x0000000000207919 */ /* 0x000e620000002700 */
[----:B------:R-:W1:Y:S01]  /*1d220*/  LDC R2, c[0x0][0x270] ;  /* 0x00009c00ff027b82 */ /* 0x000e620000000800 */
[----:B------:R-:W1:Y:S07]  /*1d230*/  S2R R17, SR_CTAID.Y ;  /* 0x0000000000117919 */ /* 0x000e6e0000002600 */
[----:B------:R-:W2:Y:S01]  /*1d240*/  LDC R3, c[0x0][0x2c4] ;  /* 0x0000b100ff037b82 */ /* 0x000ea20000000800 */
[----:B-1----:R-:W-:-:S04]  /*1d250*/  IMAD R2, R17, R2, R32 ;  /* 0x0000000211027224 */ /* 0x002fc800078e0220 */
[----:B--2---:R-:W-:-:S07]  /*1d260*/  IMAD R3, R2, R3, RZ ;  /* 0x0000000302037224 */ /* 0x004fce00078e02ff */
.L_x_4344:
        /* <DEDUP_REMOVED lines=34> */
.L_x_4346:
[----:B------:R-:W-:Y:S05]  /*1d490*/  BSYNC B0 ;  /* 0x0000000000007941 */ /* 0x000fea0003800000 */
.L_x_4345:
        /* <DEDUP_REMOVED lines=69> */
.L_x_4348:
[----:B------:R-:W-:Y:S05]  /*1d8f0*/  BSYNC B0 ;  /* 0x0000000000007941 */ /* 0x000fea0003800000 */
.L_x_4347:
        /* <DEDUP_REMOVED lines=23> */
.L_x_4350:
[----:B------:R-:W-:Y:S05]  /*1da70*/  BSYNC B0 ;  /* 0x0000000000007941 */ /* 0x000fea0003800000 */
.L_x_4349:
        /* <DEDUP_REMOVED lines=23> */
.L_x_4352:
[----:B------:R-:W-:Y:S05]  /*1dbf0*/  BSYNC B0 ;  /* 0x0000000000007941 */ /* 0x000fea0003800000 */
.L_x_4351:
        /* <DEDUP_REMOVED lines=22> */
.L_x_4353:
        /* <DEDUP_REMOVED lines=10> */
.L_x_7471:


//--------------------- .text._ZN5flash24flash_fwd_splitkv_kernelI23Flash_fwd_kernel_traitsILi192ELi64ELi64ELi4ELb0ELb0EN7cutlass6half_tE19Flash_kernel_traitsILi192ELi64ELi64ELi4ES3_EELb0ELb0ELb0ELb0ELb1ELb0ELb1ELb0EEEvNS_16Flash_fwd_paramsE --------------------------
	.section	.text._ZN5flash24flash_fwd_splitkv_kernelI23Flash_fwd_kernel_traitsILi192ELi64ELi64ELi4ELb0ELb0EN7cutlass6half_tE19Flash_kernel_traitsILi192ELi64ELi64ELi4ES3_EELb0ELb0ELb0ELb0ELb1ELb0ELb1ELb0EEEvNS_16Flash_fwd_paramsE,"ax",@progbits
	.align	128
        .global         _ZN5flash24flash_fwd_splitkv_kernelI23Flash_fwd_kernel_traitsILi192ELi64ELi64ELi4ELb0ELb0EN7cutlass6half_tE19Flash_kernel_traitsILi192ELi64ELi64ELi4ES3_EELb0ELb0ELb0ELb0ELb1ELb0ELb1ELb0EEEvNS_16Flash_fwd_paramsE
        .type           _ZN5flash24flash_fwd_splitkv_kernelI23Flash_fwd_kernel_traitsILi192ELi64ELi64ELi4ELb0ELb0EN7cutlass6half_tE19Flash_kernel_traitsILi192ELi64ELi64ELi4ES3_EELb0ELb0ELb0ELb0ELb1ELb0ELb1ELb0EEEvNS_16Flash_fwd_paramsE,@function
        .size           _ZN5flash24flash_fwd_splitkv_kernelI23Flash_fwd_kernel_traitsILi192ELi64ELi64ELi4ELb0ELb0EN7cutlass6half_tE19Flash_kernel_traitsILi192ELi64ELi64ELi4ES3_EELb0ELb0ELb0ELb0ELb1ELb0ELb1ELb0EEEvNS_16Flash_fwd_paramsE,(.L_x_7472 - _ZN5flash24flash_fwd_splitkv_kernelI23Flash_fwd_kernel_traitsILi192ELi64ELi64ELi4ELb0ELb0EN7cutlass6half_tE19Flash_kernel_traitsILi192ELi64ELi64ELi4ES3_EELb0ELb0ELb0ELb0ELb1ELb0ELb1ELb0EEEvNS_16Flash_fwd_paramsE)
        .other          _ZN5flash24flash_fwd_splitkv_kernelI23Flash_fwd_kernel_traitsILi192ELi64ELi64ELi4ELb0ELb0EN7cutlass6half_tE19Flash_kernel_traitsILi192ELi64ELi64ELi4ES3_EELb0ELb0ELb0ELb0ELb1ELb0ELb1ELb0EEEvNS_16Flash_fwd_paramsE,@"STO_CUDA_ENTRY STV_DEFAULT"
_ZN5flash24flash_fwd_splitkv_kernelI23Flash_fwd_kernel_traitsILi192ELi64ELi64ELi4ELb0ELb0EN7cutlass6half_tE19Flash_kernel_traitsILi192ELi64ELi64ELi4ES3_EELb0ELb0ELb0ELb0ELb1ELb0ELb1ELb0EEEvNS_16Flash_fwd_paramsE:
.text._ZN5flash24flash_fwd_splitkv_kernelI23Flash_fwd_kernel_traitsILi192ELi64ELi64ELi4ELb0ELb0EN7cutlass6half_tE19Flash_kernel_traitsILi192ELi64ELi64ELi4ES3_EELb0ELb0ELb0ELb0ELb1ELb0ELb1ELb0EEEvNS_16Flash_fwd_paramsE:
[----:B------:R-:W-:Y:S08]  /*0000*/  LDC R1, c[0x0][0x28] ;  /* 0x00000a00ff017b82 */ /* 0x000ff00000000800 */
[----:B------:R-:W1:Y:S01]  /*0010*/  LDC R5, c[0x0][0x270] ;  /* 0x00009c00ff057b82 */ /* 0x000e620000000800 */
[----:B------:R-:W-:Y:S01]  /*0020*/  MOV R2, RZ ;  /* 0x000000ff00027202 */ /* 0x000fe20000000f00 */
[----:B------:R-:W-:Y:S01]  /*0030*/  ULDC.64 UR4, c[0x0][0x2f0] ;  /* 0x0000bc0000047ab9 */ /* 0x000fe20000000a00 */
[----:B------:R-:W-:Y:S01]  /*0040*/  MOV R10, 0xffffffff ;  /* 0xffffffff000a7802 */ /* 0x000fe20000000f00 */
[----:B------:R-:W-:Y:S01]  /*0050*/  ULDC.64 UR12, c[0x0][0x208] ;  /* 0x00008200000c7ab9 */ /* 0x000fe20000000a00 */
[----:B------:R-:W-:-:S03]  /*0060*/  ISETP.NE.U32.AND P1, PT, RZ, UR4, PT ;  /* 0x00000004ff007c0c */ /* 0x000fc6000bf25070 */
        /* <DEDUP_REMOVED lines=8> */
[----:B-1----:R-:W-:-:S04]  /*00f0*/  IMAD.MOV R0, RZ, RZ, -R3 ;  /* 0x000000ffff007224 */ /* 0x002fc800078e0a03 */
[----:B------:R-:W-:-:S04]  /*0100*/  IMAD R7, R0, R5, RZ ;  /* 0x0000000500077224 */ /* 0x000fc800078e02ff */
[----:B------:R-:W-:Y:S02]  /*0110*/  IMAD.HI.U32 R7, R3, R7, R2 ;  /* 0x0000000703077227 */ /* 0x000fe400078e0002 */
[----:B------:R-:W1:Y:S04]  /*0120*/  LDC.64 R2, c[0x0][0x300] ;  /* 0x0000c000ff027b82 */ /* 0x000e680000000a00 */
[----:B--2---:R-:W-:-:S04]  /*0130*/  IMAD.HI.U32 R207, R7, UR6, RZ ;  /* 0x0000000607cf7c27 */ /* 0x004fc8000f8e00ff */
[----:B------:R-:W-:Y:S01]  /*0140*/  IMAD.MOV R0, RZ, RZ, -R207 ;  /* 0x000000ffff007224 */ /* 0x000fe200078e0acf */
[----:B------:R-:W2:Y:S03]  /*0150*/  LDC.64 R6, c[0x0][0x2f0] ;  /* 0x0000bc00ff067b82 */ /* 0x000ea60000000a00 */
[----:B------:R-:W-:-:S05]  /*0160*/  IMAD R0, R5, R0, UR6 ;  /* 0x0000000605007e24 */ /* 0x000fca000f8e0200 */
[----:B------:R-:W-:Y:S02]  /*0170*/  ISETP.GE.U32.AND P4, PT, R0, R5, PT ;  /* 0x000000050000720c */ /* 0x000fe40003f86070 */
[----:B-1----:R-:W-:-:S04]  /*0180*/  ISETP.NE.U32.AND P0, PT, R2, RZ, PT ;  /* 0x000000ff0200720c */ /* 0x002fc80003f05070 */
[----:B------:R-:W-:-:S07]  /*0190*/  ISETP.NE.AND.EX P0, PT, R3, RZ, PT, P0 ;  /* 0x000000ff0300720c */ /* 0x000fce0003f05300 */
[----:B------:R-:W-:Y:S01]  /*01a0*/  @P4 IMAD.IADD R0, R0, 0x1, -R5 ;  /* 0x0000000100004824 */ /* 0x000fe200078e0a05 */
[----:B------:R-:W-:Y:S01]  /*01b0*/  @P4 IADD3 R207, R207, 0x1, RZ ;  /* 0x00000001cfcf4810 */ /* 0x000fe20007ffe0ff */
[----:B------:R-:W1:Y:S03]  /*01c0*/  LDC.64 R2, c[0x0][0x2f8] ;  /* 0x0000be00ff027b82 */ /* 0x000e660000000a00 */
[----:B------:R-:W-:-:S05]  /*01d0*/  ISETP.GE.U32.AND P3, PT, R0, R5, PT ;  /* 0x000000050000720c */ /* 0x000fca0003f66070 */
[----:B------:R-:W4:Y:S08]  /*01e0*/  LDC.U8 R0, c[0x0][0x3c2] ;  /* 0x0000f080ff007b82 */ /* 0x000f300000000000 */
[----:B------:R-:W-:Y:S01]  /*01f0*/  @P3 VIADD R207, R207, 0x1 ;  /* 0x00000001cfcf3836 */ /* 0x000fe20000000000 */
[----:B------:R-:W-:Y:S01]  /*0200*/  @!P2 LOP3.LUT R207, RZ, R5, RZ, 0x33, !PT ;  /* 0x00000005ffcfa212 */ /* 0x000fe200078e33ff */
[----:B------:R-:W1:Y:S04]  /*0210*/  @P0 LDC.64 R8, c[0x0][0x300] ;  /* 0x0000c000ff080b82 */ /* 0x000e680000000a00 */
[----:B--2---:R-:W-:-:S05]  /*0220*/  IMAD.WIDE R16, R207, 0x4, R6 ;  /* 0x00000004cf107825 */ /* 0x004fca00078e0206 */
[----:B------:R-:W2:Y:S04]  /*0230*/  @P1 LDG.E R10, desc[UR12][R16.64] ;  /* 0x0000000c100a1981 */ /* 0x000ea8000c1e1900 */
[----:B------:R-:W2:Y:S01]  /*0240*/  @P1 LDG.E R199, desc[UR12][R16.64+0x4] ;  /* 0x0000040c10c71981 */ /* 0x000ea2000c1e1900 */
[----:B----4-:R-:W-:Y:S01]  /*0250*/  ISETP.NE.AND P3, PT, R0, RZ, PT ;  /* 0x000000ff0000720c */ /* 0x010fe20003f65270 */
[----:B---3--:R-:W-:Y:S01]  /*0260*/  IMAD.WIDE R14, R207, 0x4, R14 ;  /* 0x00000004cf0e7825 */ /* 0x008fe200078e020e */
[C---:B-1----:R-:W-:Y:S02]  /*0270*/  ISETP.EQ.U32.AND P2, PT, R2.reuse, RZ, PT ;  /* 0x000000ff0200720c */ /* 0x042fe40003f42070 */
[----:B------:R-:W-:Y:S01]  /*0280*/  MOV R7, 0xffffffff ;  /* 0xffffffff00077802 */ /* 0x000fe20000000f00 */
[----:B------:R-:W-:Y:S01]  /*0290*/  IMAD.MOV.U32 R12, RZ, RZ, RZ ;  /* 0x000000ffff0c7224 */ /* 0x000fe200078e00ff */
[----:B------:R-:W-:Y:S01]  /*02a0*/  ISETP.EQ.OR.EX P2, PT, R3, RZ, !P3, P2 ;  /* 0x000000ff0300720c */ /* 0x000fe20005f42720 */
[----:B------:R-:W-:Y:S01]  /*02b0*/  @P0 IMAD.WIDE R8, R207, 0x4, R8 ;  /* 0x00000004cf080825 */ /* 0x000fe200078e0208 */
[----:B------:R-:W1:Y:S04]  /*02c0*/  S2R R39, SR_CTAID.X ;  /* 0x0000000000277919 */ /* 0x000e680000002500 */
[----:B------:R3:W5:Y:S07]  /*02d0*/  @P0 LDG.E R12, desc[UR12][R8.64] ;  /* 0x0000000c080c0981 */ /* 0x00076e000c1e1900 */
[----:B------:R3:W5:Y:S01]  /*02e0*/  @!P2 LDG.E R7, desc[UR12][R14.64] ;  /* 0x0000000c0e07a981 */ /* 0x000762000c1e1900 */
[----:B------:R-:W-:-:S02]  /*02f0*/  ISETP.NE.U32.AND P0, PT, R2, RZ, PT ;  /* 0x000000ff0200720c */ /* 0x000fc40003f05070 */
[----:B------:R-:W-:Y:S01]  /*0300*/  IADD3 R34, -R207, RZ, RZ ;  /* 0x000000ffcf227210 */ /* 0x000fe20007ffe1ff */
[----:B------:R-:W4:Y:S01]  /*0310*/  S2R R4, SR_CTAID.Y ;  /* 0x0000000000047919 */ /* 0x000f220000002600 */
[----:B------:R-:W-:Y:S01]  /*0320*/  ISETP.NE.AND.EX P0, PT, R3, RZ, PT, P0 ;  /* 0x000000ff0300720c */ /* 0x000fe20003f05300 */
[----:B------:R-:W1:Y:S02]  /*0330*/  S2R R6, SR_TID.X ;  /* 0x0000000000067919 */ /* 0x000e640000002100 */
[----:B------:R-:W-:Y:S02]  /*0340*/  IMAD R34, R5, R34, UR6 ;  /* 0x0000000605227e24 */ /* 0x000fe4000f8e0222 */
[----:B--2---:R-:W-:-:S06]  /*0350*/  @P1 IMAD.IADD R199, R199, 0x1, -R10 ;  /* 0x00000001c7c71824 */ /* 0x004fcc00078e0a0a */
[----:B------:R-:W2:Y:S02]  /*0360*/  @!P1 LDC R199, c[0x0][0x2c4] ;  /* 0x0000b100ffc79b82 */ /* 0x000ea40000000800 */
[----:B-1-34-:R-:W-:Y:S05]  /*0370*/  @!P0 BRA `(.L_x_4354) ;  /* 0x0000000000108947 */ /* 0x01afea0003800000 */
[----:B------:R-:W3:Y:S02]  /*0380*/  @P3 LDG.E R0, desc[UR12][R14.64+0x4] ;  /* 0x0000040c0e003981 */ /* 0x000ee4000c1e1900 */
[----:B---3-5:R-:W-:-:S06]  /*0390*/  @P3 IADD3 R9, R0, -R7, RZ ;  /* 0x8000000700093210 */ /* 0x028fcc0007ffe0ff */
[----:B------:R3:W5:Y:S01]  /*03a0*/  @!P3 LDG.E R9, desc[UR12][R14.64] ;  /* 0x0000000c0e09b981 */ /* 0x000762000c1e1900 */
[----:B------:R-:W-:Y:S05]  /*03b0*/  BRA `(.L_x_4355) ;  /* 0x0000000000047947 */ /* 0x000fea0003800000 */
.L_x_4354:
[----:B------:R-:W1:Y:S02]  /*03c0*/  LDC R9, c[0x0][0x2c8] ;  /* 0x0000b200ff097b82 */ /* 0x000e640000000800 */
.L_x_4355:
[----:B------:R-:W4:Y:S02]  /*03d0*/  LDC.64 R2, c[0x0][0x308] ;  /* 0x0000c200ff027b82 */ /* 0x000f240000000a00 */
[----:B----4-:R-:W-:-:S04]  /*03e0*/  ISETP.NE.U32.AND P3, PT, R2, RZ, PT ;  /* 0x000000ff0200720c */ /* 0x010fc80003f65070 */
[----:B------:R-:W-:-:S13]  /*03f0*/  ISETP.NE.AND.EX P3, PT, R3, RZ, PT, P3 ;  /* 0x000000ff0300720c */ /* 0x000fda0003f65330 */
[----:B------:R-:W4:Y:S02]  /*0400*/  @P3 LDC.64 R2, c[0x0][0x308] ;  /* 0x0000c200ff023b82 */ /* 0x000f240000000a00 */
[----:B----4-:R-:W-:-:S05]  /*0410*/  @P3 IMAD.WIDE R2, R207, 0x4, R2 ;  /* 0x00000004cf023825 */ /* 0x010fca00078e0202 */
[----:B------:R4:W5:Y:S01]  /*0420*/  @P3 LDG.E R89, desc[UR12][R2.64] ;  /* 0x0000000c02593981 */ /* 0x000962000c1e1900 */
[----:B------:R-:W-:-:S05]  /*0430*/  IMAD.SHL.U32 R0, R39, 0x40, RZ ;  /* 0x0000004027007824 */ /* 0x000fca00078e00ff */
[----:B--2---:R-:W-:-:S13]  /*0440*/  ISETP.GT.AND P0, PT, R199, R0, PT ;  /* 0x00000000c700720c */ /* 0x004fda0003f04270 */
[----:B------:R-:W-:Y:S05]  /*0450*/  @!P0 EXIT ;  /* 0x000000000000894d */ /* 0x000fea0003800000 */
[----:B------:R-:W3:Y:S01]  /*0460*/  LDC R11, c[0x0][0x10] ;  /* 0x00000400ff0b7b82 */ /* 0x000ee20000000800 */
[----:B-----5:R-:W-:-:S07]  /*0470*/  @P3 IMAD.IADD R89, R89, 0x1, -R12 ;  /* 0x0000000159593824 */ /* 0x020fce00078e0a0c */
[----:B----4-:R-:W2:Y:S01]  /*0480*/  LDC R3, c[0x0][0x2c8] ;  /* 0x0000b200ff037b82 */ /* 0x010ea20000000800 */
[----:B---3--:R-:W-:-:S04]  /*0490*/  IABS R14, R11 ;  /* 0x0000000b000e7213 */ /* 0x008fc80000000000 */
[----:B------:R-:W3:Y:S01]  /*04a0*/  I2F.RP R2, R14 ;  /* 0x0000000e00027306 */ /* 0x000ee20000209400 */
[----:B--2---:R-:W-:-:S05]  /*04b0*/  VIADD R3, R3, 0x3f ;  /* 0x0000003f03037836 */ /* 0x004fca0000000000 */
[----:B------:R-:W-:-:S04]  /*04c0*/  SHF.R.S32.HI R16, RZ, 0x1f, R3 ;  /* 0x0000001fff107819 */ /* 0x000fc80000011403 */
[----:B------:R-:W-:Y:S01]  /*04d0*/  LEA.HI R16, R16, R3, RZ, 0x6 ;  /* 0x0000000310107211 */ /* 0x000fe200078f30ff */
[----:B---3--:R-:W2:Y:S03]  /*04e0*/  MUFU.RCP R18, R2 ;  /* 0x0000000200127308 */ /* 0x008ea60000001000 */
[----:B------:R-:W-:-:S05]  /*04f0*/  LEA.HI.SX32 R16, R16, R11, 0x1a ;  /* 0x0000000b10107211 */ /* 0x000fca00078fd2ff */
[----:B------:R-:W-:Y:S02]  /*0500*/  VIADD R16, R16, 0xffffffff ;  /* 0xffffffff10107836 */ /* 0x000fe40000000000 */
[----:B--2---:R-:W-:Y:S01]  /*0510*/  VIADD R18, R18, 0xffffffe ;  /* 0x0ffffffe12127836 */ /* 0x004fe20000000000 */
[----:B------:R-:W-:-:S03]  /*0520*/  IABS R2, R11 ;  /* 0x0000000b00027213 */ /* 0x000fc60000000000 */
[----:B------:R-:W2:Y:S02]  /*0530*/  F2I.FTZ.U32.TRUNC.NTZ R19, R18 ;  /* 0x0000001200137305 */ /* 0x000ea4000021f000 */
[----:B------:R-:W-:Y:S02]  /*0540*/  IMAD.MOV R2, RZ, RZ, -R2 ;  /* 0x000000ffff027224 */ /* 0x000fe400078e0a02 */
[--C-:B--2---:R-:W-:Y:S02]  /*0550*/  IMAD.MOV R3, RZ, RZ, -R19.reuse ;  /* 0x000000ffff037224 */ /* 0x104fe400078e0a13 */
[----:B------:R-:W-:Y:S02]  /*0560*/  IMAD.MOV.U32 R18, RZ, RZ, RZ ;  /* 0x000000ffff127224 */ /* 0x000fe400078e00ff */
[----:B------:R-:W-:Y:S01]  /*0570*/  IMAD R8, R3, R14, RZ ;  /* 0x0000000e03087224 */ /* 0x000fe200078e02ff */
[----:B------:R-:W-:Y:S02]  /*0580*/  IABS R3, R16 ;  /* 0x0000001000037213 */ /* 0x000fe40000000000 */
[----:B------:R-:W-:Y:S01]  /*0590*/  LOP3.LUT R16, R16, R11, RZ, 0x3c, !PT ;  /* 0x0000000b10107212 */ /* 0x000fe200078e3cff */
[----:B------:R-:W-:-:S03]  /*05a0*/  IMAD.HI.U32 R8, R19, R8, R18 ;  /* 0x0000000813087227 */ /* 0x000fc600078e0012 */
[----:B------:R-:W-:-:S03]  /*05b0*/  ISETP.GE.AND P0, PT, R16, RZ, PT ;  /* 0x000000ff1000720c */ /* 0x000fc60003f06270 */
        /* <DEDUP_REMOVED lines=27> */
[----:B------:R-:W-:Y:S01]  /*0770*/  IMAD.IADD R199, R199, 0x1, -R0 ;  /* 0x00000001c7c77824 */ /* 0x000fe200078e0a00 */
[----:B------:R-:W-:Y:S02]  /*0780*/  LOP3.LUT P6, RZ, R6, 0xf, RZ, 0xc0, !PT ;  /* 0x0000000f06ff7812 */ /* 0x000fe400078cc0ff */
[----:B------:R-:W-:-:S04]  /*0790*/  LEA.HI R7, R7, R6, RZ, 0x4 ;  /* 0x0000000607077211 */ /* 0x000fc800078f20ff */
[----:B------:R-:W-:-:S05]  /*07a0*/  LOP3.LUT R9, R7, 0x3ffffff0, RZ, 0xc0, !PT ;  /* 0x3ffffff007097812 */ /* 0x000fca00078ec0ff */
[----:B------:R-:W-:-:S04]  /*07b0*/  IMAD.IADD R9, R6, 0x1, -R9 ;  /* 0x0000000106097824 */ /* 0x000fc800078e0a09 */
[----:B------:R-:W-:Y:S02]  /*07c0*/  IMAD.SHL.U32 R8, R9, 0x4, RZ ;  /* 0x0000000409087824 */ /* 0x000fe400078e00ff */
[----:B-1----:R-:W-:-:S03]  /*07d0*/  IMAD R2, R4, R2, R207 ;  /* 0x0000000204027224 */ /* 0x002fc600078e02cf */
[----:B------:R-:W-:Y:S01]  /*07e0*/  SHF.R.S32.HI R9, RZ, 0x1f, R8 ;  /* 0x0000001fff097819 */ /* 0x000fe20000011408 */
[----:B------:R-:W-:-:S04]  /*07f0*/  IMAD R2, R2, R5, R34 ;  /* 0x0000000502027224 */ /* 0x000fc800078e0222 */
[----:B------:R-:W-:Y:S01]  /*0800*/  IMAD R3, R2, R3, R0 ;  /* 0x0000000302037224 */ /* 0x000fe200078e0200 */
[----:B------:R-:W-:-:S03]  /*0810*/  SHF.R.S32.HI R2, RZ, 0x4, R7 ;  /* 0x00000004ff027819 */ /* 0x000fc60000011407 */
[----:B------:R-:W-:Y:S01]  /*0820*/  IMAD R5, R3, UR4, RZ ;  /* 0x0000000403057c24 */ /* 0x000fe2000f8e02ff */
[C---:B------:R-:W-:Y:S01]  /*0830*/  ISETP.GE.AND P3, PT, R2.reuse, R199, PT ;  /* 0x000000c70200720c */ /* 0x040fe20003f66270 */
[----:B------:R-:W-:Y:S01]  /*0840*/  IMAD.WIDE R8, R2, 0xc0, R8 ;  /* 0x000000c002087825 */ /* 0x000fe200078e0208 */
[----:B------:R-:W-:-:S03]  /*0850*/  ULDC.64 UR4, c[0x0][0x288] ;  /* 0x0000a20000047ab9 */ /* 0x000fc60000000a00 */
[C---:B------:R-:W-:Y:S01]  /*0860*/  VIADD R10, R2.reuse, 0x18 ;  /* 0x00000018020a7836 */ /* 0x040fe20000000000 */
[C---:B------:R-:W-:Y:S01]  /*0870*/  IADD3 R4, P0, R5.reuse, R8, RZ ;  /* 0x0000000805047210 */ /* 0x040fe20007f1e0ff */
[C---:B------:R-:W-:Y:S02]  /*0880*/  VIADD R6, R2.reuse, 0x8 ;  /* 0x0000000802067836 */ /* 0x040fe40000000000 */
[C---:B------:R-:W-:Y:S01]  /*0890*/  VIADD R0, R2.reuse, 0x10 ;  /* 0x0000001002007836 */ /* 0x040fe20000000000 */
[----:B------:R-:W-:Y:S01]  /*08a0*/  LEA.HI.X.SX32 R5, R5, R9, 0x1, P0 ;  /* 0x0000000905057211 */ /* 0x000fe200000f0eff */
[----:B------:R-:W-:Y:S01]  /*08b0*/  VIADD R8, R2, 0x20 ;  /* 0x0000002002087836 */ /* 0x000fe20000000000 */
[----:B------:R-:W-:Y:S02]  /*08c0*/  LEA R12, P0, R4, UR4, 0x2 ;  /* 0x00000004040c7c11 */ /* 0x000fe4000f8010ff */
[-C--:B------:R-:W-:Y:S02]  /*08d0*/  ISETP.GE.AND P2, PT, R6, R199.reuse, PT ;  /* 0x000000c70600720c */ /* 0x080fe40003f46270 */
[----:B------:R-:W-:Y:S01]  /*08e0*/  LEA.HI.X R13, R4, UR5, R5, 0x2, P0 ;  /* 0x00000005040d7c11 */ /* 0x000fe200080f1405 */
[----:B------:R-:W-:Y:S01]  /*08f0*/  VIADD R4, R2, 0x30 ;  /* 0x0000003002047836 */ /* 0x000fe20000000000 */
[-C--:B------:R-:W-:Y:S01]  /*0900*/  ISETP.GE.AND P0, PT, R10, R199.reuse, PT ;  /* 0x000000c70a00720c */ /* 0x080fe20003f06270 */
[----:B------:R-:W-:Y:S01]  /*0910*/  ULDC.64 UR4, c[0x0][0x2b8] ;  /* 0x0000ae0000047ab9 */ /* 0x000fe20000000a00 */
[-C--:B------:R-:W-:Y:S01]  /*0920*/  ISETP.GE.AND P1, PT, R0, R199.reuse, PT ;  /* 0x000000c70000720c */ /* 0x080fe20003f26270 */
[----:B------:R-:W-:Y:S01]  /*0930*/  @!P3 STG.E.128 desc[UR12][R12.64], RZ ;  /* 0x000000ff0c00b986 */ /* 0x000fe2000c101d0c */
[-C--:B------:R-:W-:Y:S01]  /*0940*/  ISETP.GE.OR P5, PT, R6, R199.reuse, P6 ;  /* 0x000000c70600720c */ /* 0x080fe200037a6670 */
[----:B------:R-:W-:Y:S01]  /*0950*/  VIADD R6, R2, 0x28 ;  /* 0x0000002802067836 */ /* 0x000fe20000000000 */
[----:B------:R-:W-:Y:S01]  /*0960*/  ISETP.GE.OR P4, PT, R0, R199, P6 ;  /* 0x000000c70000720c */ /* 0x000fe20003786670 */
[----:B------:R-:W-:Y:S01]  /*0970*/  @!P3 STG.E.128 desc[UR12][R12.64+0x100], RZ ;  /* 0x000100ff0c00b986 */ /* 0x000fe2000c101d0c */
[----:B------:R-:W-:Y:S01]  /*0980*/  VIADD R0, R2, 0x38 ;  /* 0x0000003802007836 */ /* 0x000fe20000000000 */
[----:B------:R-:W-:-:S02]  /*0990*/  SHF.R.S32.HI R5, RZ, 0x1f, R3 ;  /* 0x0000001fff057819 */ /* 0x000fc40000011403 */
[----:B------:R-:W-:Y:S01]  /*09a0*/  @!P3 STG.E.128 desc[UR12][R12.64+0x200], RZ ;  /* 0x000200ff0c00b986 */ /* 0x000fe2000c101d0c */
[----:B------:R-:W-:-:S03]  /*09b0*/  ISETP.GE.AND P3, PT, R8, R199, PT ;  /* 0x000000c70800720c */ /* 0x000fc60003f66270 */
[----:B------:R-:W-:Y:S04]  /*09c0*/  @!P0 STG.E.128 desc[UR12][R12.64+0x4800], RZ ;  /* 0x004800ff0c008986 */ /* 0x000fe8000c101d0c */
[----:B------:R-:W-:Y:S01]  /*09d0*/  @!P0 STG.E.128 desc[UR12][R12.64+0x4900], RZ ;  /* 0x004900ff0c008986 */ /* 0x000fe2000c101d0c */
[----:B------:R-:W-:-:S03]  /*09e0*/  @!P4 IMAD.MOV.U32 R15, RZ, RZ, -0x800000 ;  /* 0xff800000ff0fc424 */ /* 0x000fc600078e00ff */
[----:B------:R-:W-:Y:S01]  /*09f0*/  @!P0 STG.E.128 desc[UR12][R12.64+0x4a00], RZ ;  /* 0x004a00ff0c008986 */ /* 0x000fe2000c101d0c */
[----:B------:R-:W-:-:S03]  /*0a00*/  IADD3 R3, P0, R3, R2, RZ ;  /* 0x0000000203037210 */ /* 0x000fc60007f1e0ff */
[----:B------:R-:W-:Y:S01]  /*0a10*/  @!P2 STG.E.128 desc[UR12][R12.64+0x1800], RZ ;  /* 0x001800ff0c00a986 */ /* 0x000fe2000c101d0c */
[----:B------:R-:W-:Y:S02]  /*0a20*/  LEA.HI.X.SX32 R14, R2, R5, 0x1, P0 ;  /* 0x00000005020e7211 */ /* 0x000fe400000f0eff */
[C---:B------:R-:W-:Y:S01]  /*0a30*/  LEA R16, P0, R3.reuse, UR4, 0x2 ;  /* 0x0000000403107c11 */ /* 0x040fe2000f8010ff */
[----:B------:R-:W-:Y:S03]  /*0a40*/  @!P2 STG.E.128 desc[UR12][R12.64+0x1900], RZ ;  /* 0x001900ff0c00a986 */ /* 0x000fe6000c101d0c */
[----:B------:R-:W-:Y:S01]  /*0a50*/  LEA.HI.X R17, R3, UR5, R14, 0x2, P0 ;  /* 0x0000000503117c11 */ /* 0x000fe200080f140e */
[----:B------:R-:W-:Y:S01]  /*0a60*/  @!P2 STG.E.128 desc[UR12][R12.64+0x1a00], RZ ;  /* 0x001a00ff0c00a986 */ /* 0x000fe2000c101d0c */
[-C--:B------:R-:W-:Y:S01]  /*0a70*/  ISETP.GE.AND P2, PT, R6, R199.reuse, PT ;  /* 0x000000c70600720c */ /* 0x080fe20003f46270 */
[----:B------:R-:W-:Y:S01]  /*0a80*/  @!P5 IMAD.MOV.U32 R3, RZ, RZ, -0x800000 ;  /* 0xff800000ff03d424 */ /* 0x000fe200078e00ff */
[CC--:B------:R-:W-:Y:S01]  /*0a90*/  ISETP.GE.OR P0, PT, R4.reuse, R199.reuse, P6 ;  /* 0x000000c70400720c */ /* 0x0c0fe20003706670 */
[----:B------:R-:W-:Y:S04]  /*0aa0*/  @!P1 STG.E.128 desc[UR12][R12.64+0x3000], RZ ;  /* 0x003000ff0c009986 */ /* 0x000fe8000c101d0c */
[----:B------:R-:W-:Y:S04]  /*0ab0*/  @!P1 STG.E.128 desc[UR12][R12.64+0x3100], RZ ;  /* 0x003100ff0c009986 */ /* 0x000fe8000c101d0c */
[----:B------:R-:W-:Y:S01]  /*0ac0*/  @!P1 STG.E.128 desc[UR12][R12.64+0x3200], RZ ;  /* 0x003200ff0c009986 */ /* 0x000fe2000c101d0c */
[----:B------:R-:W-:-:S03]  /*0ad0*/  ISETP.GE.AND P1, PT, R4, R199, PT ;  /* 0x000000c70400720c */ /* 0x000fc60003f26270 */
[----:B------:R-:W-:Y:S01]  /*0ae0*/  @!P3 STG.E.128 desc[UR12][R12.64+0x6000], RZ ;  /* 0x006000ff0c00b986 */ /* 0x000fe2000c101d0c */
[----:B------:R-:W-:-:S03]  /*0af0*/  @!P0 IMAD.MOV.U32 R5, RZ, RZ, -0x800000 ;  /* 0xff800000ff058424 */ /* 0x000fc600078e00ff */
[----:B------:R-:W-:Y:S04]  /*0b00*/  @!P3 STG.E.128 desc[UR12][R12.64+0x6100], RZ ;  /* 0x006100ff0c00b986 */ /* 0x000fe8000c101d0c */
[----:B------:R-:W-:Y:S01]  /*0b10*/  @!P3 STG.E.128 desc[UR12][R12.64+0x6200], RZ ;  /* 0x006200ff0c00b986 */ /* 0x000fe2000c101d0c */
[----:B------:R-:W-:-:S03]  /*0b20*/  ISETP.GE.AND P3, PT, R0, R199, PT ;  /* 0x000000c70000720c */ /* 0x000fc60003f66270 */
[----:B------:R-:W-:Y:S04]  /*0b30*/  @!P2 STG.E.128 desc[UR12][R12.64+0x7800], RZ ;  /* 0x007800ff0c00a986 */ /* 0x000fe8000c101d0c */
[----:B------:R-:W-:Y:S04]  /*0b40*/  @!P2 STG.E.128 desc[UR12][R12.64+0x7900], RZ ;  /* 0x007900ff0c00a986 */ /* 0x000fe8000c101d0c */
[----:B------:R-:W-:Y:S01]  /*0b50*/  @!P2 STG.E.128 desc[UR12][R12.64+0x7a00], RZ ;  /* 0x007a00ff0c00a986 */ /* 0x000fe2000c101d0c */
[----:B------:R-:W-:-:S03]  /*0b60*/  ISETP.GE.OR P2, PT, R10, R199, P6 ;  /* 0x000000c70a00720c */ /* 0x000fc60003746670 */
[----:B------:R-:W-:Y:S04]  /*0b70*/  @!P1 STG.E.128 desc[UR12][R12.64+0x9000], RZ ;  /* 0x009000ff0c009986 */ /* 0x000fe8000c101d0c */
[----:B------:R-:W-:Y:S04]  /*0b80*/  @!P1 STG.E.128 desc[UR12][R12.64+0x9100], RZ ;  /* 0x009100ff0c009986 */ /* 0x000fe8000c101d0c */
[----:B------:R-:W-:Y:S01]  /*0b90*/  @!P1 STG.E.128 desc[UR12][R12.64+0x9200], RZ ;  /* 0x009200ff0c009986 */ /* 0x000fe2000c101d0c */
[----:B------:R-:W-:Y:S01]  /*0ba0*/  ISETP.GE.OR P1, PT, R8, R199, P6 ;  /* 0x000000c70800720c */ /* 0x000fe20003726670 */
[----:B------:R-:W-:-:S02]  /*0bb0*/  @!P2 IMAD.MOV.U32 R11, RZ, RZ, -0x800000 ;  /* 0xff800000ff0ba424 */ /* 0x000fc400078e00ff */
[----:B------:R-:W-:Y:S04]  /*0bc0*/  @!P3 STG.E.128 desc[UR12][R12.64+0xa800], RZ ;  /* 0x00a800ff0c00b986 */ /* 0x000fe8000c101d0c */
[----:B------:R-:W-:Y:S04]  /*0bd0*/  @!P3 STG.E.128 desc[UR12][R12.64+0xa900], RZ ;  /* 0x00a900ff0c00b986 */ /* 0x000fe8000c101d0c */
[----:B------:R1:W-:Y:S01]  /*0be0*/  @!P3 STG.E.128 desc[UR12][R12.64+0xaa00], RZ ;  /* 0x00aa00ff0c00b986 */ /* 0x0003e2000c101d0c */
[----:B------:R-:W-:Y:S01]  /*0bf0*/  ISETP.GE.OR P3, PT, R6, R199, P6 ;  /* 0x000000c70600720c */ /* 0x000fe20003766670 */
[----:B------:R-:W-:-:S02]  /*0c00*/  @!P1 IMAD.MOV.U32 R9, RZ, RZ, -0x800000 ;  /* 0xff800000ff099424 */ /* 0x000fc400078e00ff */
[----:B------:R2:W-:Y:S01]  /*0c10*/  @!P5 STG.E desc[UR12][R16.64+0x20], R3 ;  /* 0x000020031000d986 */ /* 0x0005e2000c10190c */
[-C--:B------:R-:W-:Y:S02]  /*0c20*/  ISETP.GE.OR P5, PT, R2, R199.reuse, P6 ;  /* 0x000000c70200720c */ /* 0x080fe400037a6670 */
[----:B------:R-:W-:Y:S01]  /*0c30*/  ISETP.GE.OR P6, PT, R0, R199, P6 ;  /* 0x000000c70000720c */ /* 0x000fe200037c6670 */
[----:B------:R2:W-:Y:S04]  /*0c40*/  @!P4 STG.E desc[UR12][R16.64+0x40], R15 ;  /* 0x0000400f1000c986 */ /* 0x0005e8000c10190c */
[----:B------:R2:W-:Y:S02]  /*0c50*/  @!P2 STG.E desc[UR12][R16.64+0x60], R11 ;  /* 0x0000600b1000a986 */ /* 0x0005e4000c10190c */
[----:B------:R-:W-:-:S02]  /*0c60*/  @!P3 IMAD.MOV.U32 R7, RZ, RZ, -0x800000 ;  /* 0xff800000ff07b424 */ /* 0x000fc400078e00ff */
[----:B------:R2:W-:Y:S04]  /*0c70*/  @!P1 STG.E desc[UR12][R16.64+0x80], R9 ;  /* 0x0000800910009986 */ /* 0x0005e8000c10190c */
[----:B------:R2:W-:Y:S04]  /*0c80*/  @!P3 STG.E desc[UR12][R16.64+0xa0], R7 ;  /* 0x0000a0071000b986 */ /* 0x0005e8000c10190c */
[----:B------:R2:W-:Y:S01]  /*0c90*/  @!P0 STG.E desc[UR12][R16.64+0xc0], R5 ;  /* 0x0000c00510008986 */ /* 0x0005e2000c10190c */
[----:B-1----:R-:W-:-:S05]  /*0ca0*/  @!P5 IMAD.MOV.U32 R13, RZ, RZ, -0x800000 ;  /* 0xff800000ff0dd424 */ /* 0x002fca00078e00ff */
[----:B------:R2:W-:Y:S01]  /*0cb0*/  @!P5 STG.E desc[UR12][R16.64], R13 ;  /* 0x0000000d1000d986 */ /* 0x0005e2000c10190c */
[----:B------:R-:W-:Y:S05]  /*0cc0*/  @P6 EXIT ;  /* 0x000000000000694d */ /* 0x000fea0003800000 */
[----:B--2---:R-:W-:-:S05]  /*0cd0*/  MOV R3, 0xff800000 ;  /* 0xff80000000037802 */ /* 0x004fca0000000f00 */
[----:B------:R-:W-:Y:S01]  /*0ce0*/  STG.E desc[UR12][R16.64+0xe0], R3 ;  /* 0x0000e00310007986 */ /* 0x000fe2000c10190c */
[----:B------:R-:W-:Y:S05]  /*0cf0*/  EXIT ;  /* 0x000000000000794d */ /* 0x000fea0003800000 */
.L_x_4356:
        /* <DEDUP_REMOVED lines=24> */
.L_x_4357:
[----:B------:R-:W-:Y:S05]  /*0e80*/  @!P6 BRA `(.L_x_4358) ;  /* 0x000000040038e947 */ /* 0x000fea0003800000 */
[----:B------:R-:W2:Y:S01]  /*0e90*/  LDC R12, c[0x0][0x380] ;  /* 0x0000e000ff0c7b82 */ /* 0x000ea20000000800 */
[----:B------:R-:W-:Y:S01]  /*0ea0*/  LEA R27, R133, 0xffffffc0, 0x6 ;  /* 0xffffffc0851b7811 */ /* 0x000fe200078e30ff */
[----:B------:R-:W-:-:S03]  /*0eb0*/  ULDC.64 UR4, c[0x0][0x230] ;  /* 0x00008c0000047ab9 */ /* 0x000fc60000000a00 */
[----:B-1----:R-:W-:-:S03]  /*0ec0*/  IABS R2, R27 ;  /* 0x0000001b00027213 */ /* 0x002fc60000000000 */
[----:B------:R-:W1:Y:S01]  /*0ed0*/  LDC R7, c[0x0][0x278] ;  /* 0x00009e00ff077b82 */ /* 0x000e620000000800 */
[----:B------:R-:W-:-:S07]  /*0ee0*/  MOV R14, RZ ;  /* 0x000000ff000e7202 */ /* 0x000fce0000000f00 */
[----:B------:R-:W3:Y:S01]  /*0ef0*/  LDC.64 R80, c[0x0][0x248] ;  /* 0x00009200ff507b82 */ /* 0x000ee20000000a00 */
        /* <DEDUP_REMOVED lines=24> */
[----:B-1----:R-:W-:-:S04]  /*1080*/  IABS R2, R7 ;  /* 0x0000000700027213 */ /* 0x002fc80000000000 */
[----:B------:R-:W1:Y:S08]  /*1090*/  I2F.RP R8, R2 ;  /* 0x0000000200087306 */ /* 0x000e700000209400 */
[----:B-1----:R-:W1:Y:S02]  /*10a0*/  MUFU.RCP R15, R8 ;  /* 0x00000008000f7308 */ /* 0x002e640000001000 */
[----:B-1----:R-:W-:Y:S01]  /*10b0*/  IADD3 R15, R15, 0xffffffe, RZ ;  /* 0x0ffffffe0f0f7810 */ /* 0x002fe20007ffe0ff */
[----:B------:R-:W-:-:S04]  /*10c0*/  IMAD.MOV R8, RZ, RZ, -R9 ;  /* 0x000000ffff087224 */ /* 0x000fc800078e0a09 */
[----:B------:R-:W-:Y:S01]  /*10d0*/  IMAD R27, R12, R8, R27 ;  /* 0x000000080c1b7224 */ /* 0x000fe200078e021b */
[----:B------:R-:W1:Y:S04]  /*10e0*/  F2I.FTZ.U32.TRUNC.NTZ R15, R15 ;  /* 0x0000000f000f7305 */ /* 0x000e68000021f000 */
[----:B------:R-:W-:Y:S01]  /*10f0*/  SHF.R.S32.HI R25, RZ, 0x1f, R27 ;  /* 0x0000001fff197819 */ /* 0x000fe2000001141b */
[----:B-1----:R-:W-:-:S04]  /*1100*/  IMAD.MOV R3, RZ, RZ, -R15 ;  /* 0x000000ffff037224 */ /* 0x002fc800078e0a0f */
        /* <DEDUP_REMOVED lines=18> */
[----:B--2---:R-:W-:Y:S02]  /*1230*/  SHF.R.S32.HI R17, RZ, 0x1f, R19 ;  /* 0x0000001fff117819 */ /* 0x004fe40000011413 */
[----:B----4-:R-:W-:Y:S01]  /*1240*/  SHF.R.S32.HI R5, RZ, 0x1f, R4 ;  /* 0x0000001fff057819 */ /* 0x010fe20000011404 */
[----:B------:R-:W-:-:S04]  /*1250*/  IMAD.WIDE.U32 R12, R4, UR4, RZ ;  /* 0x00000004040c7c25 */ /* 0x000fc8000f8e00ff */
[C---:B------:R-:W-:Y:S02]  /*1260*/  IMAD R9, R5.reuse, UR4, RZ ;  /* 0x0000000405097c24 */ /* 0x040fe4000f8e02ff */
[-C--:B-1----:R-:W-:Y:S02]  /*1270*/  IMAD R5, R5, R2.reuse, RZ ;  /* 0x0000000205057224 */ /* 0x082fe400078e02ff */
[C---:B------:R-:W-:Y:S01]  /*1280*/  IMAD R8, R4.reuse, UR5, R9 ;  /* 0x0000000504087c24 */ /* 0x040fe2000f8e0209 */
[----:B------:R-:W-:Y:S01]  /*1290*/  ULDC.64 UR4, c[0x0][0x260] ;  /* 0x0000980000047ab9 */ /* 0x000fe20000000a00 */
[C---:B------:R-:W-:Y:S02]  /*12a0*/  IMAD R3, R4.reuse, R3, R5 ;  /* 0x0000000304037224 */ /* 0x040fe400078e0205 */
[----:B------:R-:W-:Y:S01]  /*12b0*/  IMAD.WIDE.U32 R28, R4, R2, RZ ;  /* 0x00000002041c7225 */ /* 0x000fe200078e00ff */
[----:B------:R-:W-:-:S03]  /*12c0*/  IADD3 R13, R13, R8, RZ ;  /* 0x000000080d0d7210 */ /* 0x000fc60007ffe0ff */
[----:B---3--:R-:W-:-:S04]  /*12d0*/  IMAD R8, R25, R80, RZ ;  /* 0x0000005019087224 */ /* 0x008fc800078e02ff */
[C---:B------:R-:W-:Y:S02]  /*12e0*/  IMAD R7, R27.reuse, R81, R8 ;  /* 0x000000511b077224 */ /* 0x040fe400078e0208 */
[----:B------:R-:W-:-:S04]  /*12f0*/  IMAD.WIDE.U32 R8, R27, R80, R12 ;  /* 0x000000501b087225 */ /* 0x000fc800078e000c */
[----:B------:R-:W-:Y:S01]  /*1300*/  IMAD.IADD R9, R9, 0x1, R7 ;  /* 0x0000000109097824 */ /* 0x000fe200078e0207 */
[----:B------:R-:W-:Y:S01]  /*1310*/  IADD3 R7, R29, R3, RZ ;  /* 0x000000031d077210 */ /* 0x000fe20007ffe0ff */
[----:B------:R-:W-:Y:S02]  /*1320*/  IMAD R12, R17, UR4, RZ ;  /* 0x00000004110c7c24 */ /* 0x000fe4000f8e02ff */
[----:B------:R-:W-:-:S04]  /*1330*/  IMAD.WIDE.U32 R82, R19, UR4, R8 ;  /* 0x0000000413527c25 */ /* 0x000fc8000f8e0008 */
[----:B------:R-:W-:-:S05]  /*1340*/  IMAD R12, R19, UR5, R12 ;  /* 0x00000005130c7c24 */ /* 0x000fca000f8e020c */
[----:B------:R-:W-:Y:S01]  /*1350*/  IADD3 R4, R83, R12, RZ ;  /* 0x0000000c53047210 */ /* 0x000fe20007ffe0ff */
[----:B------:R-:W-:Y:S06]  /*1360*/  BRA `(.L_x_4359) ;  /* 0x0000000400287947 */ /* 0x000fec0003800000 */
.L_x_4358:
[----:B------:R-:W1:Y:S01]  /*1370*/  LDC R13, c[0x0][0x278] ;  /* 0x00009e00ff0d7b82 */ /* 0x000e620000000800 */
[----:B------:R-:W-:Y:S02]  /*1380*/  ISETP.NE.AND P3, PT, R7, -0x1, PT ;  /* 0xffffffff0700780c */ /* 0x000fe40003f65270 */
[----:B------:R-:W-:-:S04]  /*1390*/  LEA R27, R133, 0xffffffc0, 0x6 ;  /* 0xffffffc0851b7811 */ /* 0x000fc800078e30ff */
[----:B------:R-:W-:-:S07]  /*13a0*/  SHF.R.S32.HI R25, RZ, 0x1f, R27 ;  /* 0x0000001fff197819 */ /* 0x000fce000001141b */
[----:B------:R-:W2:Y:S01]  /*13b0*/  @P3 LDC.64 R80, c[0x0][0x248] ;  /* 0x00009200ff503b82 */ /* 0x000ea20000000a00 */
[----:B------:R-:W-:Y:S02]  /*13c0*/  @P3 IADD3 R14, R12, R7, RZ ;  /* 0x000000070c0e3210 */ /* 0x000fe40007ffe0ff */
        /* <DEDUP_REMOVED lines=14> */
[C---:B--2---:R-:W-:Y:S01]  /*14b0*/  @P3 IMAD R9, R14.reuse, R81, RZ ;  /* 0x000000510e093224 */ /* 0x044fe200078e02ff */
        /* <DEDUP_REMOVED lines=15> */
[----:B------:R-:W-:Y:S02]  /*15b0*/  SHF.R.S32.HI R15, RZ, 0x1f, R12 ;  /* 0x0000001fff0f7819 */ /* 0x000fe4000001140c */
[----:B-----5:R-:W-:-:S05]  /*15c0*/  SHF.R.S32.HI R17, RZ, 0x1f, R11 ;  /* 0x0000001fff117819 */ /* 0x020fca000001140b */
[----:B------:R-:W4:Y:S01]  /*15d0*/  LDC.64 R8, c[0x0][0x230] ;  /* 0x00008c00ff087b82 */ /* 0x000f220000000a00 */
[-C--:B---3--:R-:W-:Y:S02]  /*15e0*/  IMAD R15, R15, R80.reuse, RZ ;  /* 0x000000500f0f7224 */ /* 0x088fe400078e02ff */
[----:B------:R-:W-:-:S04]  /*15f0*/  IMAD.WIDE.U32 R20, R12, R80, RZ ;  /* 0x000000500c147225 */ /* 0x000fc800078e00ff */
[----:B------:R-:W-:Y:S02]  /*1600*/  IMAD R15, R12, R81, R15 ;  /* 0x000000510c0f7224 */ /* 0x000fe400078e020f */
[----:B----4-:R-:W-:-:S03]  /*1610*/  IMAD R14, R17, R8, RZ ;  /* 0x00000008110e7224 */ /* 0x010fc600078e02ff */
[----:B------:R-:W-:Y:S01]  /*1620*/  IADD3 R21, R21, R15, RZ ;  /* 0x0000000f15157210 */ /* 0x000fe20007ffe0ff */
[C---:B------:R-:W-:Y:S02]  /*1630*/  IMAD R9, R11.reuse, R9, R14 ;  /* 0x000000090b097224 */ /* 0x040fe400078e020e */
[----:B------:R-:W-:-:S05]  /*1640*/  IMAD.WIDE.U32 R14, R11, R8, R20 ;  /* 0x000000080b0e7225 */ /* 0x000fca00078e0014 */
[----:B------:R-:W-:-:S07]  /*1650*/  IADD3 R9, R15, R9, RZ ;  /* 0x000000090f097210 */ /* 0x000fce0007ffe0ff */
.L_x_4360:
[----:B------:R-:W-:Y:S01]  /*1660*/  MOV R15, R9 ;  /* 0x00000009000f7202 */ /* 0x000fe20000000f00 */
[----:B------:R-:W-:Y:S01]  /*1670*/  IMAD R8, R25, R80, RZ ;  /* 0x0000005019087224 */ /* 0x000fe200078e02ff */
[----:B------:R-:W-:Y:S02]  /*1680*/  @!P0 LOP3.LUT R19, RZ, R13, RZ, 0x33, !PT ;  /* 0x0000000dff138212 */ /* 0x000fe400078e33ff */
[----:B------:R-:W-:Y:S01]  /*1690*/  @P3 IADD3 R7, R12, R7, RZ ;  /* 0x000000070c073210 */ /* 0x000fe20007ffe0ff */
[----:B------:R-:W-:Y:S01]  /*16a0*/  IMAD.WIDE.U32 R14, R80, R27, R14 ;  /* 0x0000001b500e7225 */ /* 0x000fe200078e000e */
[----:B------:R-:W-:-:S03]  /*16b0*/  SHF.R.S32.HI R17, RZ, 0x1f, R19 ;  /* 0x0000001fff117819 */ /* 0x000fc60000011413 */
[----:B------:R-:W-:Y:S02]  /*16c0*/  IMAD R9, R81, R27, R8 ;  /* 0x0000001b51097224 */ /* 0x000fe400078e0208 */
[----:B--2---:R-:W-:Y:S02]  /*16d0*/  IMAD R8, R17, R2, RZ ;  /* 0x0000000211087224 */ /* 0x004fe400078e02ff */
[----:B-1----:R-:W-:Y:S01]  /*16e0*/  @P3 IMAD.WIDE.U32 R28, R7, R4, RZ ;  /* 0x00000004071c3225 */ /* 0x002fe200078e00ff */
[----:B------:R-:W-:-:S03]  /*16f0*/  IADD3 R15, R15, R9, RZ ;  /* 0x000000090f0f7210 */ /* 0x000fc60007ffe0ff */
[C---:B------:R-:W-:Y:S02]  /*1700*/  IMAD R3, R19.reuse, R3, R8 ;  /* 0x0000000313037224 */ /* 0x040fe400078e0208 */
[----:B------:R-:W-:-:S04]  /*1710*/  IMAD.WIDE.U32 R82, R19, R2, R14 ;  /* 0x0000000213527225 */ /* 0x000fc800078e000e */
[----:B------:R-:W-:Y:S01]  /*1720*/  @P3 IMAD R7, R7, R5, R29 ;  /* 0x0000000507073224 */ /* 0x000fe200078e021d */
[----:B------:R-:W-:Y:S01]  /*1730*/  IADD3 R4, R83, R3, RZ ;  /* 0x0000000353047210 */ /* 0x000fe20007ffe0ff */
[----:B------:R-:W-:Y:S06]  /*1740*/  @P3 BRA `(.L_x_4359) ;  /* 0x0000000000303947 */ /* 0x000fec0003800000 */
[----:B------:R-:W1:Y:S01]  /*1750*/  LDC.64 R8, c[0x0][0x250] ;  /* 0x00009400ff087b82 */ /* 0x000e620000000a00 */
[----:B------:R-:W-:Y:S02]  /*1760*/  SHF.R.S32.HI R7, RZ, 0x1f, R12 ;  /* 0x0000001fff077819 */ /* 0x000fe4000001140c */
[----:B-----5:R-:W-:-:S05]  /*1770*/  SHF.R.S32.HI R5, RZ, 0x1f, R11 ;  /* 0x0000001fff057819 */ /* 0x020fca000001140b */
[----:B------:R-:W2:Y:S01]  /*1780*/  LDC.64 R2, c[0x0][0x238] ;  /* 0x00008e00ff027b82 */ /* 0x000ea20000000a00 */
[----:B-1----:R-:W-:-:S04]  /*1790*/  IMAD R7, R7, R8, RZ ;  /* 0x0000000807077224 */ /* 0x002fc800078e02ff */
[C---:B------:R-:W-:Y:S02]  /*17a0*/  IMAD R7, R12.reuse, R9, R7 ;  /* 0x000000090c077224 */ /* 0x040fe400078e0207 */
[----:B------:R-:W-:-:S04]  /*17b0*/  IMAD.WIDE.U32 R12, R12, R8, RZ ;  /* 0x000000080c0c7225 */ /* 0x000fc800078e00ff */
[----:B--2---:R-:W-:Y:S01]  /*17c0*/  IMAD R8, R5, R2, RZ ;  /* 0x0000000205087224 */ /* 0x004fe200078e02ff */
[----:B------:R-:W-:-:S03]  /*17d0*/  IADD3 R13, R13, R7, RZ ;  /* 0x000000070d0d7210 */ /* 0x000fc60007ffe0ff */
[C---:B------:R-:W-:Y:S02]  /*17e0*/  IMAD R3, R11.reuse, R3, R8 ;  /* 0x000000030b037224 */ /* 0x040fe400078e0208 */
[----:B------:R-:W-:-:S05]  /*17f0*/  IMAD.WIDE.U32 R28, R11, R2, R12 ;  /* 0x000000020b1c7225 */ /* 0x000fca00078e000c */
[----:B------:R-:W-:-:S07]  /*1800*/  IADD3 R7, R29, R3, RZ ;  /* 0x000000031d077210 */ /* 0x000fce0007ffe0ff */
.L_x_4359:
[----:B------:R-:W-:Y:S01]  /*1810*/  ISETP.NE.AND P0, PT, R10, -0x1, PT ;  /* 0xffffffff0a00780c */ /* 0x000fe20003f05270 */
[----:B------:R-:W-:Y:S01]  /*1820*/  IMAD.IADD R199, R199, 0x1, -R0 ;  /* 0x00000001c7c77824 */ /* 0x000fe200078e0a00 */
[----:B------:R-:W-:Y:S01]  /*1830*/  SHF.R.S32.HI R5, RZ, 0x1f, R6 ;  /* 0x0000001fff057819 */ /* 0x000fe20000011406 */
[----:B------:R-:W-:Y:S01]  /*1840*/  ULDC.64 UR4, c[0x0][0x258] ;  /* 0x0000960000047ab9 */ /* 0x000fe20000000a00 */
[----:B------:R-:W-:Y:S01]  /*1850*/  SHF.R.S32.HI R37, RZ, 0x1f, R34 ;  /* 0x0000001fff257819 */ /* 0x000fe20000011422 */
[----:B------:R-:W-:Y:S01]  /*1860*/  VIADD R135, R133, 0xffffffff ;  /* 0xffffffff85877836 */ /* 0x000fe20000000000 */
[----:B-----5:R-:W-:Y:S01]  /*1870*/  LEA.HI R11, R5, R6, RZ, 0x3 ;  /* 0x00000006050b7211 */ /* 0x020fe200078f18ff */
[----:B------:R-:W-:Y:S02]  /*1880*/  ULDC.64 UR6, c[0x0][0x268] ;  /* 0x00009a0000067ab9 */ /* 0x000fe40000000a00 */
[----:B------:R-:W-:Y:S01]  /*1890*/  IMAD R37, R37, UR4, RZ ;  /* 0x0000000425257c24 */ /* 0x000fe2000f8e02ff */
[----:B------:R-:W-:-:S02]  /*18a0*/  SHF.R.S32.HI R20, RZ, 0x3, R11 ;  /* 0x00000003ff147819 */ /* 0x000fc4000001140b */
[----:B------:R-:W-:Y:S01]  /*18b0*/  LOP3.LUT R11, R11, 0xfffffff8, RZ, 0xc0, !PT ;  /* 0xfffffff80b0b7812 */ /* 0x000fe200078ec0ff */
        /* <DEDUP_REMOVED lines=21> */
[----:B------:R-:W-:Y:S02]  /*1a10*/  IMAD.IADD R0, R6, 0x1, -R11 ;  /* 0x0000000106007824 */ /* 0x000fe400078e0a0b */
[----:B--2---:R-:W-:-:S04]  /*1a20*/  @P0 IMAD.WIDE.U32 R14, R10, R8, RZ ;  /* 0x000000080a0e0225 */ /* 0x004fc800078e00ff */
[----:B------:R-:W-:Y:S01]  /*1a30*/  @P0 IMAD R10, R10, R9, R15 ;  /* 0x000000090a0a0224 */ /* 0x000fe200078e020f */
[----:B------:R-:W-:Y:S01]  /*1a40*/  @!P2 MOV R15, 0x400 ;  /* 0x00000400000fa802 */ /* 0x000fe20000000f00 */
[----:B------:R-:W-:-:S04]  /*1a50*/  @!P0 IMAD.WIDE.U32 R8, R207, R2, RZ ;  /* 0x00000002cf088225 */ /* 0x000fc800078e00ff */
[----:B------:R-:W-:Y:S02]  /*1a60*/  IMAD.SHL.U32 R11, R0, 0x8, RZ ;  /* 0x00000008000b7824 */ /* 0x000fe400078e00ff */
[----:B------:R-:W-:Y:S02]  /*1a70*/  @P0 IMAD.MOV.U32 R12, RZ, RZ, R14 ;  /* 0x000000ffff0c0224 */ /* 0x000fe400078e000e */
[----:B------:R-:W-:Y:S01]  /*1a80*/  @!P0 IMAD.IADD R10, R9, 0x1, R3 ;  /* 0x00000001090a8824 */ /* 0x000fe200078e0203 */
[----:B------:R-:W-:Y:S01]  /*1a90*/  SHF.R.S32.HI R3, RZ, 0x1f, R11 ;  /* 0x0000001fff037819 */ /* 0x000fe2000001140b */
[----:B------:R-:W-:Y:S01]  /*1aa0*/  @!P0 IMAD.MOV.U32 R12, RZ, RZ, R8 ;  /* 0x000000ffff0c8224 */ /* 0x000fe200078e0008 */
[C---:B------:R-:W-:Y:S01]  /*1ab0*/  IADD3 R28, P0, R11.reuse, R28, RZ ;  /* 0x0000001c0b1c7210 */ /* 0x040fe20007f1e0ff */
[----:B------:R-:W-:Y:S01]  /*1ac0*/  IMAD.SHL.U32 R2, R20, 0x40, RZ ;  /* 0x0000004014027824 */ /* 0x000fe200078e00ff */
[----:B------:R-:W2:Y:S01]  /*1ad0*/  @!P4 LDC.64 R8, c[0x0][0x240] ;  /* 0x00009000ff08cb82 */ /* 0x000ea20000000a00 */
[----:B------:R-:W-:-:S02]  /*1ae0*/  IADD3 R82, P3, R11, R82, RZ ;  /* 0x000000520b527210 */ /* 0x000fc40007f7e0ff */
[----:B------:R-:W-:Y:S01]  /*1af0*/  IMAD.X R29, R3, 0x1, R7, P0 ;  /* 0x00000001031d7824 */ /* 0x000fe200000e0607 */
[----:B------:R-:W-:Y:S02]  /*1b00*/  LOP3.LUT R2, R2, 0x1c0, RZ, 0xc0, !PT ;  /* 0x000001c002027812 */ /* 0x000fe400078ec0ff */
[----:B------:R-:W-:Y:S01]  /*1b10*/  IADD3 R12, P0, R11, R12, RZ ;  /* 0x0000000c0b0c7210 */ /* 0x000fe20007f1e0ff */
[----:B------:R-:W-:Y:S01]  /*1b20*/  IMAD.X R83, R3, 0x1, R4, P3 ;  /* 0x0000000103537824 */ /* 0x000fe200018e0604 */
[----:B------:R-:W-:Y:S01]  /*1b30*/  LOP3.LUT R7, R2, 0x38, R11, 0xf8, !PT ;  /* 0x0000003802077812 */ /* 0x000fe200078ef80b */
[----:B------:R-:W-:Y:S01]  /*1b40*/  IMAD.WIDE.U32 R28, R19, UR6, R28 ;  /* 0x00000006131c7c25 */ /* 0x000fe2000f8e001c */
[----:B------:R-:W-:Y:S02]  /*1b50*/  @!P5 MOV R11, 0x400 ;  /* 0x00000400000bd802 */ /* 0x000fe40000000f00 */
[----:B------:R-:W-:Y:S01]  /*1b60*/  SHF.R.U32.HI R2, RZ, 0x3, R2 ;  /* 0x00000003ff027819 */ /* 0x000fe20000011602 */
[----:B------:R-:W-:Y:S01]  /*1b70*/  IMAD.X R13, R3, 0x1, R10, P0 ;  /* 0x00000001030d7824 */ /* 0x000fe200000e060a */
[----:B---3--:R-:W-:Y:S01]  /*1b80*/  @!P5 LEA R30, R30, R11, 0x18 ;  /* 0x0000000b1e1ed211 */ /* 0x008fe200078ec0ff */
[----:B------:R-:W-:Y:S01]  /*1b90*/  IMAD.WIDE.U32 R82, R20, R80, R82 ;  /* 0x0000005014527225 */ /* 0x000fe200078e0052 */
[----:B------:R-:W3:Y:S01]  /*1ba0*/  @!P4 LDC.64 R10, c[0x0][0x210] ;  /* 0x00008400ff0acb82 */ /* 0x000ee20000000a00 */
[----:B------:R-:W-:-:S02]  /*1bb0*/  LOP3.LUT R7, R7, R2, RZ, 0x3c, !PT ;  /* 0x0000000207077212 */ /* 0x000fc400078e3cff */
[----:B------:R-:W-:Y:S01]  /*1bc0*/  IMAD.WIDE.U32 R34, R34, UR4, R12 ;  /* 0x0000000422227c25 */ /* 0x000fe2000f8e000c */
[----:B------:R-:W-:Y:S02]  /*1bd0*/  LEA.HI R12, R5, R6, RZ, 0x6 ;  /* 0x00000006050c7211 */ /* 0x000fe400078f30ff */
[C---:B------:R-:W-:Y:S01]  /*1be0*/  @!P5 IADD3 R23, P0, R38.reuse, 0x10, RZ ;  /* 0x000000102617d810 */ /* 0x040fe20007f1e0ff */
[----:B------:R-:W-:Y:S01]  /*1bf0*/  IMAD.IADD R37, R35, 0x1, R37 ;  /* 0x0000000123257824 */ /* 0x000fe200078e0225 */
[----:B------:R-:W3:Y:S01]  /*1c00*/  S2UR UR4, SR_CgaCtaId ;  /* 0x00000000000479c3 */ /* 0x000ee20000008800 */
[-C--:B--2---:R-:W-:Y:S01]  /*1c10*/  @!P4 IMAD R4, R39, R8.reuse, RZ ;  /* 0x000000082704c224 */ /* 0x084fe200078e02ff */
[C---:B------:R-:W-:Y:S01]  /*1c20*/  @!P2 IADD3 R32, P3, R38.reuse, 0x20, RZ ;  /* 0x000000202620a810 */ /* 0x040fe20007f7e0ff */
[----:B------:R-:W-:Y:S01]  /*1c30*/  @!P4 IMAD.MOV.U32 R36, RZ, RZ, R34 ;  /* 0x000000ffff24c224 */ /* 0x000fe200078e0022 */
[----:B------:R-:W-:Y:S01]  /*1c40*/  @!P1 MOV R13, 0x400 ;  /* 0x00000400000d9802 */ /* 0x000fe20000000f00 */
[----:B------:R-:W-:Y:S01]  /*1c50*/  @!P4 IMAD R4, R38, R9, R4 ;  /* 0x000000092604c224 */ /* 0x000fe200078e0204 */
[----:B----4-:R-:W-:Y:S01]  /*1c60*/  @!P2 LEA R26, R26, R15, 0x18 ;  /* 0x0000000f1a1aa211 */ /* 0x010fe200078ec0ff */
[----:B------:R-:W-:Y:S01]  /*1c70*/  @!P4 IMAD.WIDE.U32 R40, R38, R8, R36 ;  /* 0x000000082628c225 */ /* 0x000fe200078e0024 */
[----:B------:R-:W2:Y:S01]  /*1c80*/  @!P5 LDC.64 R2, c[0x0][0x240] ;  /* 0x00009000ff02db82 */ /* 0x000ea20000000a00 */
[----:B-1----:R-:W-:-:S02]  /*1c90*/  @!P1 LEA R24, R24, R13, 0x18 ;  /* 0x0000000d18189211 */ /* 0x002fc400078ec0ff */
[----:B------:R-:W-:Y:S02]  /*1ca0*/  IMAD.SHL.U32 R12, R12, 0x8, RZ ;  /* 0x000000080c0c7824 */ /* 0x000fe400078e00ff */
[--C-:B------:R-:W-:Y:S01]  /*1cb0*/  @!P5 IMAD.X R35, RZ, RZ, R39.reuse, P0 ;  /* 0x000000ffff23d224 */ /* 0x100fe200000e0627 */
[----:B------:R-:W-:Y:S01]  /*1cc0*/  @!P1 IADD3 R33, P0, R38, 0x30, RZ ;  /* 0x0000003026219810 */ /* 0x000fe20007f1e0ff */
[----:B------:R-:W-:Y:S01]  /*1cd0*/  @!P2 IMAD.X R31, RZ, RZ, R39, P3 ;  /* 0x000000ffff1fa224 */ /* 0x000fe200018e0627 */
[----:B---3--:R-:W-:Y:S01]  /*1ce0*/  @!P4 LEA R38, P3, R40, R10, 0x1 ;  /* 0x0000000a2826c211 */ /* 0x008fe200078608ff */
[----:B------:R-:W-:Y:S01]  /*1cf0*/  @!P4 IMAD.IADD R4, R41, 0x1, R4 ;  /* 0x000000012904c824 */ /* 0x000fe200078e0204 */
[----:B------:R-:W-:Y:S01]  /*1d00*/  LOP3.LUT R7, R7, 0xfffffe00, R12, 0xf8, !PT ;  /* 0xfffffe0007077812 */ /* 0x000fe200078ef80c */
[----:B------:R-:W1:Y:S01]  /*1d10*/  @!P5 LDC.64 R14, c[0x0][0x210] ;  /* 0x00008400ff0edb82 */ /* 0x000e620000000a00 */
[--C-:B------:R-:W-:Y:S02]  /*1d20*/  @!P5 IMAD.MOV.U32 R41, RZ, RZ, R37.reuse ;  /* 0x000000ffff29d224 */ /* 0x100fe400078e0025 */
[----:B------:R-:W-:Y:S01]  /*1d30*/  @!P2 IMAD.MOV.U32 R44, RZ, RZ, R34 ;  /* 0x000000ffff2ca224 */ /* 0x000fe200078e0022 */
[----:B------:R-:W-:Y:S01]  /*1d40*/  ULEA UR4, UR4, UR5, 0x18 ;  /* 0x0000000504047291 */ /* 0x000fe2000f8ec03f */
[----:B------:R-:W-:-:S03]  /*1d50*/  @!P2 IMAD.MOV.U32 R45, RZ, RZ, R37 ;  /* 0x000000ffff2da224 */ /* 0x000fc600078e0025 */
[----:B------:R-:W3:Y:S01]  /*1d60*/  @!P2 LDC.64 R12, c[0x0][0x240] ;  /* 0x00009000ff0cab82 */ /* 0x000ee20000000a00 */
[C---:B------:R-:W-:Y:S01]  /*1d70*/  @!P2 IMAD R26, R7.reuse, 0x2, R26 ;  /* 0x00000002071aa824 */ /* 0x040fe200078e021a */
[C---:B------:R-:W-:Y:S01]  /*1d80*/  LEA R205, R7.reuse, UR4, 0x1 ;  /* 0x0000000407cd7c11 */ /* 0x040fe2000f8e08ff */
[----:B------:R-:W-:Y:S02]  /*1d90*/  @!P1 IMAD R24, R7, 0x2, R24 ;  /* 0x0000000207189824 */ /* 0x000fe400078e0218 */
[----:B--2---:R-:W-:Y:S02]  /*1da0*/  @!P5 IMAD R36, R35, R2, RZ ;  /* 0x000000022324d224 */ /* 0x004fe400078e02ff */
[----:B------:R-:W-:Y:S01]  /*1db0*/  @!P1 IMAD.X R35, RZ, RZ, R39, P0 ;  /* 0x000000ffff239224 */ /* 0x000fe200000e0627 */
[----:B------:R-:W-:Y:S01]  /*1dc0*/  @!P4 LEA.HI.X R39, R40, R11, R4, 0x1, P3 ;  /* 0x0000000b2827c211 */ /* 0x000fe200018f0c04 */
[----:B------:R-:W-:Y:S01]  /*1dd0*/  @!P5 IMAD.MOV.U32 R40, RZ, RZ, R34 ;  /* 0x000000ffff28d224 */ /* 0x000fe200078e0022 */
[----:B------:R-:W2:Y:S01]  /*1de0*/  @!P1 LDC.64 R8, c[0x0][0x240] ;  /* 0x00009000ff089b82 */ /* 0x000ea20000000a00 */
[----:B------:R-:W-:-:S02]  /*1df0*/  IMAD.SHL.U32 R4, R135, 0x40, RZ ;  /* 0x0000004087047824 */ /* 0x000fc400078e00ff */
[C---:B------:R-:W-:Y:S01]  /*1e00*/  @!P5 IMAD R36, R23.reuse, R3, R36 ;  /* 0x000000031724d224 */ /* 0x040fe200078e0224 */
[----:B------:R-:W-:Y:S01]  /*1e10*/  @!PT LDS RZ, [RZ] ;  /* 0x00000000fffff984 */ /* 0x000fe20000000800 */
[----:B------:R-:W-:Y:S01]  /*1e20*/  @!PT LDS RZ, [RZ] ;  /* 0x00000000fffff984 */ /* 0x000fe20000000800 */
[----:B------:R-:W-:Y:S01]  /*1e30*/  @!PT LDS RZ, [RZ] ;  /* 0x00000000fffff984 */ /* 0x000fe20000000800 */
[----:B------:R-:W-:Y:S01]  /*1e40*/  @!P4 LDGSTS.E.BYPASS.LTC128B.128 [R205], desc[UR12][R38.64] ;  /* 0x0000000026cdcfae */ /* 0x000fe2000b901d4c */
[----:B------:R-:W-:-:S03]  /*1e50*/  @!P5 IMAD.WIDE.U32 R40, R23, R2, R40 ;  /* 0x000000021728d225 */ /* 0x000fc600078e0028 */
[----:B------:R-:W-:Y:S01]  /*1e60*/  @!P4 LDGSTS.E.BYPASS.LTC128B.128 [R205+0x2000], desc[UR12][R38.64+0x80] ;  /* 0x0200008026cdcfae */ /* 0x000fe2000b901d4c */
[----:B------:R-:W-:Y:S01]  /*1e70*/  IMAD.IADD R23, R89, 0x1, -R4 ;  /* 0x0000000159177824 */ /* 0x000fe200078e0a04 */
[----:B------:R-:W4:Y:S01]  /*1e80*/  @!P2 LDC.64 R10, c[0x0][0x210] ;  /* 0x00008400ff0aab82 */ /* 0x000f220000000a00 */
[----:B-1----:R-:W-:Y:S01]  /*1e90*/  @!P5 LEA R42, P0, R40, R14, 0x1 ;  /* 0x0000000e282ad211 */ /* 0x002fe200078008ff */
[----:B------:R1:W-:Y:S01]  /*1ea0*/  @!P4 LDGSTS.E.BYPASS.LTC128B.128 [R205+0x4000], desc[UR12][R38.64+0x100] ;  /* 0x0400010026cdcfae */ /* 0x0003e2000b901d4c */
[-C--:B---3--:R-:W-:Y:S01]  /*1eb0*/  @!P2 IMAD R31, R31, R12.reuse, RZ ;  /* 0x0000000c1f1fa224 */ /* 0x088fe200078e02ff */
[-C--:B------:R-:W-:Y:S01]  /*1ec0*/  ISETP.GE.AND P4, PT, R20, R23.reuse, PT ;  /* 0x000000171400720c */ /* 0x080fe20003f86270 */
[----:B------:R-:W-:Y:S01]  /*1ed0*/  @!P2 IMAD.WIDE.U32 R44, R32, R12, R44 ;  /* 0x0000000c202ca225 */ /* 0x000fe200078e002c */
[----:B------:R-:W-:Y:S02]  /*1ee0*/  ISETP.GE.AND P3, PT, R22, R23, PT ;  /* 0x000000171600720c */ /* 0x000fe40003f66270 */
[----:B------:R-:W3:Y:S01]  /*1ef0*/  @!P1 LDC.64 R2, c[0x0][0x210] ;  /* 0x00008400ff029b82 */ /* 0x000ee20000000a00 */
[----:B------:R-:W-:-:S02]  /*1f00*/  @!P5 IMAD.IADD R36, R41, 0x1, R36 ;  /* 0x000000012924d824 */ /* 0x000fc400078e0224 */
[----:B------:R-:W-:Y:S02]  /*1f10*/  @!P2 IMAD R13, R32, R13, R31 ;  /* 0x0000000d200da224 */ /* 0x000fe400078e021f */
[----:B------:R-:W-:Y:S01]  /*1f20*/  IMAD.IADD R85, R83, 0x1, R85 ;  /* 0x0000000153557824 */ /* 0x000fe200078e0255 */
[----:B------:R-:W-:Y:S01]  /*1f30*/  @!P5 LEA.HI.X R43, R40, R15, R36, 0x1, P0 ;  /* 0x0000000f282bd211 */ /* 0x000fe200000f0c24 */
[----:B--2---:R-:W-:Y:S02]  /*1f40*/  @!P1 IMAD R14, R35, R8, RZ ;  /* 0x00000008230e9224 */ /* 0x004fe400078e02ff */
[----:B------:R-:W2:Y:S01]  /*1f50*/  @!P4 S2R R12, SR_CgaCtaId ;  /* 0x00000000000cc919 */ /* 0x000ea20000008800 */
[----:B------:R-:W-:Y:S02]  /*1f60*/  @!P2 IMAD.IADD R13, R45, 0x1, R13 ;  /* 0x000000012d0da824 */ /* 0x000fe400078e020d */
[----:B------:R-:W-:Y:S02]  /*1f70*/  @!P1 IMAD R14, R33, R9, R14 ;  /* 0x00000009210e9224 */ /* 0x000fe400078e020e */
[----:B------:R-:W-:Y:S01]  /*1f80*/  @!P5 IMAD R15, R7, 0x2, R30 ;  /* 0x00000002070fd824 */ /* 0x000fe200078e021e */
[----:B----4-:R-:W-:-:S04]  /*1f90*/  @!P2 LEA R10, P0, R44, R10, 0x1 ;  /* 0x0000000a2c0aa211 */ /* 0x010fc800078008ff */
[----:B------:R-:W-:Y:S01]  /*1fa0*/  @!P5 LDGSTS.E.BYPASS.LTC128B.128 [R15+0x800], desc[UR12][R42.64] ;  /* 0x008000002a0fdfae */ /* 0x000fe2000b901d4c */
[----:B------:R-:W-:Y:S01]  /*1fb0*/  @!P2 LEA.HI.X R11, R44, R11, R13, 0x1, P0 ;  /* 0x0000000b2c0ba211 */ /* 0x000fe200000f0c0d */
[----:B-1----:R-:W-:Y:S02]  /*1fc0*/  @!P1 IMAD.MOV.U32 R38, RZ, RZ, R34 ;  /* 0x000000ffff269224 */ /* 0x002fe400078e0022 */
[----:B------:R-:W-:Y:S01]  /*1fd0*/  @!P1 IMAD.MOV.U32 R39, RZ, RZ, R37 ;  /* 0x000000ffff279224 */ /* 0x000fe200078e0025 */
[----:B------:R-:W-:Y:S01]  /*1fe0*/  @!P5 LDGSTS.E.BYPASS.LTC128B.128 [R15+0x2800], desc[UR12][R42.64+0x80] ;  /* 0x028000802a0fdfae */ /* 0x000fe2000b901d4c */
[----:B------:R-:W-:-:S03]  /*1ff0*/  IMAD.WIDE.U32 R34, R80, 0x20, RZ ;  /* 0x0000002050227825 */ /* 0x000fc600078e00ff */
[----:B------:R-:W-:Y:S01]  /*2000*/  @!P5 LDGSTS.E.BYPASS.LTC128B.128 [R15+0x4800], desc[UR12][R42.64+0x100] ;  /* 0x048001002a0fdfae */ /* 0x000fe2000b901d4c */
[----:B------:R-:W-:Y:S01]  /*2010*/  @!P1 IMAD.WIDE.U32 R38, R33, R8, R38 ;  /* 0x0000000821269225 */ /* 0x000fe200078e0026 */
[----:B------:R-:W-:Y:S01]  /*2020*/  IADD3 R27, P5, R20, R27, RZ ;  /* 0x0000001b141b7210 */ /* 0x000fe20007fbe0ff */
[----:B------:R-:W1:Y:S01]  /*2030*/  @!P4 LDC.64 R8, c[0x0][0x218] ;  /* 0x00008600ff08cb82 */ /* 0x000e620000000a00 */
[----:B------:R-:W-:Y:S01]  /*2040*/  @!P2 LDGSTS.E.BYPASS.LTC128B.128 [R26+0x1000], desc[UR12][R10.64] ;  /* 0x010000000a1aafae */ /* 0x000fe2000b901d4c */
[----:B------:R-:W-:Y:S01]  /*2050*/  @!P1 IMAD.IADD R14, R39, 0x1, R14 ;  /* 0x00000001270e9824 */ /* 0x000fe200078e020e */
[----:B---3--:R-:W-:Y:S01]  /*2060*/  @!P1 LEA R32, P0, R38, R2, 0x1 ;  /* 0x0000000226209211 */ /* 0x008fe200078008ff */
[----:B------:R-:W-:Y:S01]  /*2070*/  IMAD.X R25, R21, 0x1, R25, P5 ;  /* 0x0000000115197824 */ /* 0x000fe200028e0619 */
[----:B------:R-:W-:Y:S01]  /*2080*/  @!P2 LDGSTS.E.BYPASS.LTC128B.128 [R26+0x3000], desc[UR12][R10.64+0x80] ;  /* 0x030000800a1aafae */ /* 0x000fe2000b901d4c */
[----:B------:R-:W-:Y:S02]  /*2090*/  ISETP.GE.AND P5, PT, R22, R23, PT ;  /* 0x000000171600720c */ /* 0x000fe40003fa6270 */
[----:B------:R-:W-:Y:S01]  /*20a0*/  @!P1 LEA.HI.X R33, R38, R3, R14, 0x1, P0 ;  /* 0x0000000326219211 */ /* 0x000fe200000f0c0e */
[----:B------:R3:W-:Y:S01]  /*20b0*/  @!P2 LDGSTS.E.BYPASS.LTC128B.128 [R26+0x5000], desc[UR12][R10.64+0x100] ;  /* 0x050001000a1aafae */ /* 0x0007e2000b901d4c */
[-C--:B------:R-:W-:Y:S01]  /*20c0*/  ISETP.GE.AND P0, PT, R18, R23.reuse, PT ;  /* 0x000000171200720c */ /* 0x080fe20003f06270 */
[----:B------:R-:W4:Y:S01]  /*20d0*/  @!P3 LDC.64 R2, c[0x0][0x218] ;  /* 0x00008600ff02bb82 */ /* 0x000f220000000a00 */
[----:B------:R-:W-:Y:S01]  /*20e0*/  ISETP.GE.AND P2, PT, R16, R23, PT ;  /* 0x000000171000720c */ /* 0x000fe20003f46270 */
[----:B------:R-:W2:Y:S01]  /*20f0*/  @!P3 S2R R13, SR_CgaCtaId ;  /* 0x00000000000db919 */ /* 0x000ea20000008800 */
[----:B------:R-:W-:Y:S01]  /*2100*/  @!P3 MOV R22, 0x400 ;  /* 0x000004000016b802 */ /* 0x000fe20000000f00 */
[----:B------:R-:W-:Y:S04]  /*2110*/  @!P1 LDGSTS.E.BYPASS.LTC128B.128 [R24+0x1800], desc[UR12][R32.64] ;  /* 0x0180000020189fae */ /* 0x000fe8000b901d4c */
[----:B------:R-:W-:Y:S04]  /*2120*/  @!P1 LDGSTS.E.BYPASS.LTC128B.128 [R24+0x3800], desc[UR12][R32.64+0x80] ;  /* 0x0380008020189fae */ /* 0x000fe8000b901d4c */
[----:B------:R2:W-:Y:S01]  /*2130*/  @!P1 LDGSTS.E.BYPASS.LTC128B.128 [R24+0x5800], desc[UR12][R32.64+0x100] ;  /* 0x0580010020189fae */ /* 0x0005e2000b901d4c */
[C---:B-1----:R-:W-:Y:S01]  /*2140*/  @!P4 LEA R30, P1, R82.reuse, R8, 0x1 ;  /* 0x00000008521ec211 */ /* 0x042fe200078208ff */
[----:B------:R-:W-:Y:S01]  /*2150*/  @!P2 IMAD.MOV.U32 R84, RZ, RZ, R82 ;  /* 0x000000ffff54a224 */ /* 0x000fe200078e0052 */
[----:B------:R-:W1:Y:S02]  /*2160*/  @!P0 S2R R14, SR_CgaCtaId ;  /* 0x00000000000e8919 */ /* 0x000e640000008800 */
[----:B------:R-:W-:-:S02]  /*2170*/  @!P4 LEA.HI.X R31, R82, R9, R85, 0x1, P1 ;  /* 0x00000009521fc211 */ /* 0x000fc400008f0c55 */
[----:B------:R-:W-:Y:S02]  /*2180*/  @!P3 LEA R9, P1, R80, R82, 0x4 ;  /* 0x000000525009b211 */ /* 0x000fe400078220ff */
[----:B---3--:R-:W-:-:S04]  /*2190*/  @!P4 MOV R11, 0x400 ;  /* 0x00000400000bc802 */ /* 0x008fc80000000f00 */
[----:B--2---:R-:W-:Y:S02]  /*21a0*/  @!P4 LEA R8, R12, R11, 0x18 ;  /* 0x0000000b0c08c211 */ /* 0x004fe400078ec0ff */
[----:B------:R-:W2:Y:S01]  /*21b0*/  @!P0 LDC.64 R10, c[0x0][0x218] ;  /* 0x00008600ff0a8b82 */ /* 0x000ea20000000a00 */
[----:B------:R-:W3:Y:S01]  /*21c0*/  @!P2 S2R R12, SR_CgaCtaId ;  /* 0x00000000000ca919 */ /* 0x000ee20000008800 */
[----:B------:R-:W-:Y:S02]  /*21d0*/  @!P3 LEA R22, R13, R22, 0x18 ;  /* 0x000000160d16b211 */ /* 0x000fe400078ec0ff */
[----:B------:R-:W-:Y:S02]  /*21e0*/  @!P3 LEA.HI.X R24, R80, R85, R81, 0x4, P1 ;  /* 0x000000555018b211 */ /* 0x000fe400008f2451 */
[----:B----4-:R-:W-:Y:S01]  /*21f0*/  @!P3 LEA R32, P1, R9, R2, 0x1 ;  /* 0x000000020920b211 */ /* 0x010fe200078208ff */
[----:B------:R-:W-:Y:S02]  /*2200*/  IMAD R2, R17, UR6, RZ ;  /* 0x0000000611027c24 */ /* 0x000fe4000f8e02ff */
[----:B------:R-:W-:Y:S01]  /*2210*/  @!P4 IMAD R17, R7, 0x2, R8 ;  /* 0x000000020711c824 */ /* 0x000fe200078e0208 */
[----:B------:R-:W-:Y:S01]  /*2220*/  @!P3 LEA.HI.X R33, R9, R3, R24, 0x1, P1 ;  /* 0x000000030921b211 */ /* 0x000fe200008f0c18 */
[----:B------:R-:W-:Y:S01]  /*2230*/  IMAD.SHL.U32 R3, R81, 0x20, RZ ;  /* 0x0000002051037824 */ /* 0x000fe200078e00ff */
[----:B------:R-:W-:Y:S01]  /*2240*/  @!P0 IADD3 R15, P1, R82, R34, RZ ;  /* 0x00000022520f8210 */ /* 0x000fe20007f3e0ff */
[----:B------:R-:W4:Y:S01]  /*2250*/  @!P2 LDC.64 R8, c[0x0][0x218] ;  /* 0x00008600ff08ab82 */ /* 0x000f220000000a00 */
[----:B------:R-:W-:Y:S01]  /*2260*/  IMAD R13, R19, UR7, R2 ;  /* 0x00000007130d7c24 */ /* 0x000fe2000f8e0202 */
[----:B------:R-:W-:Y:S01]  /*2270*/  @!P4 LDGSTS.E.BYPASS.LTC128B.128 [R17+0x6000], desc[UR12][R30.64] ;  /* 0x060000001e11cfae */ /* 0x000fe2000b901d4c */
[----:B------:R-:W-:Y:S01]  /*2280*/  @!P0 IADD3.X R34, R85, R35, R3, P1, !PT ;  /* 0x0000002355228210 */ /* 0x000fe20000ffe403 */
[----:B------:R-:W-:Y:S01]  /*2290*/  @!P3 IMAD R19, R7, 0x2, R22 ;  /* 0x000000020713b824 */ /* 0x000fe200078e0216 */
[----:B--2---:R-:W-:Y:S01]  /*22a0*/  @!P0 LEA R36, P1, R15, R10, 0x1 ;  /* 0x0000000a0f248211 */ /* 0x004fe200078208ff */
[----:B------:R-:W-:Y:S01]  /*22b0*/  @!P4 LDGSTS.E.BYPASS.LTC128B.128 [R17+0x8000], desc[UR12][R30.64+0x80] ;  /* 0x080000801e11cfae */ /* 0x000fe2000b901d4c */
[----:B------:R-:W-:Y:S01]  /*22c0*/  @!P2 IMAD R10, R81, 0x30, RZ ;  /* 0x00000030510aa824 */ /* 0x000fe200078e02ff */
[----:B------:R-:W2:Y:S01]  /*22d0*/  LDC.64 R2, c[0x0][0x250] ;  /* 0x00009400ff027b82 */ /* 0x000ea20000000a00 */
[----:B------:R-:W-:Y:S01]  /*22e0*/  @!P0 LEA.HI.X R37, R15, R11, R34, 0x1, P1 ;  /* 0x0000000b0f258211 */ /* 0x000fe200008f0c22 */
[----:B------:R4:W-:Y:S01]  /*22f0*/  @!P4 LDGSTS.E.BYPASS.LTC128B.128 [R17+0xa000], desc[UR12][R30.64+0x100] ;  /* 0x0a0001001e11cfae */ /* 0x0009e2000b901d4c */
[----:B------:R-:W-:Y:S01]  /*2300*/  @!P0 MOV R15, 0x400 ;  /* 0x00000400000f8802 */ /* 0x000fe20000000f00 */
[----:B------:R-:W-:Y:S01]  /*2310*/  IMAD.IADD R29, R29, 0x1, R13 ;  /* 0x000000011d1d7824 */ /* 0x000fe200078e020d */
[----:B------:R-:W-:Y:S01]  /*2320*/  @!P2 MOV R11, 0x400 ;  /* 0x00000400000ba802 */ /* 0x000fe20000000f00 */
[----:B------:R-:W-:Y:S01]  /*2330*/  @!P3 LDGSTS.E.BYPASS.LTC128B.128 [R19+0x6800], desc[UR12][R32.64] ;  /* 0x068000002013bfae */ /* 0x000fe2000b901d4c */
[----:B-1----:R-:W-:Y:S01]  /*2340*/  @!P0 LEA R14, R14, R15, 0x18 ;  /* 0x0000000f0e0e8211 */ /* 0x002fe200078ec0ff */
[----:B------:R-:W-:Y:S01]  /*2350*/  ULDC.64 UR6, c[0x0][0x220] ;  /* 0x0000880000067ab9 */ /* 0x000fe20000000a00 */
[----:B---3--:R-:W-:Y:S01]  /*2360*/  @!P2 LEA R12, R12, R11, 0x18 ;  /* 0x0000000b0c0ca211 */ /* 0x008fe200078ec0ff */
[----:B------:R-:W-:Y:S01]  /*2370*/  @!P3 LDGSTS.E.BYPASS.LTC128B.128 [R19+0x8800], desc[UR12][R32.64+0x80] ;  /* 0x088000802013bfae */ /* 0x000fe2000b901d4c */
[-C--:B------:R-:W-:Y:S01]  /*2380*/  ISETP.GE.AND P4, PT, R18, R23.reuse, PT ;  /* 0x000000171200720c */ /* 0x080fe20003f86270 */
[C---:B------:R-:W-:Y:S01]  /*2390*/  @!P0 IMAD R11, R7.reuse, 0x2, R14 ;  /* 0x00000002070b8824 */ /* 0x040fe200078e020e */
[-C--:B------:R-:W-:Y:S01]  /*23a0*/  ISETP.GE.AND P1, PT, R20, R23.reuse, PT ;  /* 0x000000171400720c */ /* 0x080fe20003f26270 */
[----:B------:R1:W-:Y:S01]  /*23b0*/  @!P3 LDGSTS.E.BYPASS.LTC128B.128 [R19+0xa800], desc[UR12][R32.64+0x100] ;  /* 0x0a8001002013bfae */ /* 0x0003e2000b901d4c */
[----:B------:R-:W-:Y:S01]  /*23c0*/  ISETP.GE.AND P3, PT, R16, R23, PT ;  /* 0x000000171000720c */ /* 0x000fe20003f66270 */
[----:B------:R-:W-:-:S02]  /*23d0*/  @!P2 IMAD R12, R7, 0x2, R12 ;  /* 0x00000002070ca824 */ /* 0x000fc400078e020c */
[----:B------:R-:W-:Y:S04]  /*23e0*/  @!P0 LDGSTS.E.BYPASS.LTC128B.128 [R11+0x7000], desc[UR12][R36.64] ;  /* 0x07000000240b8fae */ /* 0x000fe8000b901d4c */
[----:B------:R-:W-:Y:S01]  /*23f0*/  @!P0 LDGSTS.E.BYPASS.LTC128B.128 [R11+0x9000], desc[UR12][R36.64+0x80] ;  /* 0x09000080240b8fae */ /* 0x000fe2000b901d4c */
[----:B--2---:R-:W-:-:S03]  /*2400*/  IMAD R14, R25, R2, RZ ;  /* 0x00000002190e7224 */ /* 0x004fc600078e02ff */
[----:B------:R2:W-:Y:S01]  /*2410*/  @!P0 LDGSTS.E.BYPASS.LTC128B.128 [R11+0xb000], desc[UR12][R36.64+0x100] ;  /* 0x0b000100240b8fae */ /* 0x0005e2000b901d4c */
[----:B------:R-:W-:-:S04]  /*2420*/  IMAD.WIDE.U32 R28, R27, R2, R28 ;  /* 0x000000021b1c7225 */ /* 0x000fc800078e001c */
[----:B----4-:R-:W-:-:S04]  /*2430*/  @!P2 IMAD.WIDE.U32 R16, R80, 0x30, R84 ;  /* 0x000000305010a825 */ /* 0x010fc800078e0054 */
[----:B------:R-:W-:Y:S01]  /*2440*/  @!P2 IMAD.IADD R10, R17, 0x1, R10 ;  /* 0x00000001110aa824 */ /* 0x000fe200078e020a */
[C---:B------:R-:W-:Y:S01]  /*2450*/  @!P2 LEA R18, P0, R16.reuse, R8, 0x1 ;  /* 0x000000081012a211 */ /* 0x040fe200078008ff */
[----:B------:R-:W-:Y:S01]  /*2460*/  IMAD R14, R27, R3, R14 ;  /* 0x000000031b0e7224 */ /* 0x000fe200078e020e */
[----:B------:R-:W-:Y:S02]  /*2470*/  LEA.HI R8, R5, R6, RZ, 0x4 ;  /* 0x0000000605087211 */ /* 0x000fe400078f20ff */
[----:B-1----:R-:W-:Y:S01]  /*2480*/  @!P2 LEA.HI.X R19, R16, R9, R10, 0x1, P0 ;  /* 0x000000091013a211 */ /* 0x002fe200000f0c0a */
[----:B------:R-:W-:Y:S01]  /*2490*/  IMAD.IADD R14, R29, 0x1, R14 ;  /* 0x000000011d0e7824 */ /* 0x000fe200078e020e */
[----:B------:R-:W-:Y:S01]  /*24a0*/  LOP3.LUT R7, R8, 0xfffffff0, RZ, 0xc0, !PT ;  /* 0xfffffff008077812 */ /* 0x000fe200078ec0ff */
[----:B------:R-:W-:Y:S01]  /*24b0*/  IMAD.SHL.U32 R9, R0, 0x40, RZ ;  /* 0x0000004000097824 */ /* 0x000fe200078e00ff */
[----:B------:R-:W-:Y:S01]  /*24c0*/  LEA R202, P0, R28, UR6, 0x1 ;  /* 0x000000061cca7c11 */ /* 0x000fe2000f8008ff */
[----:B------:R-:W-:Y:S01]  /*24d0*/  @!P2 LDGSTS.E.BYPASS.LTC128B.128 [R12+0x7800], desc[UR12][R18.64] ;  /* 0x07800000120cafae */ /* 0x000fe2000b901d4c */
[----:B------:R-:W-:Y:S01]  /*24e0*/  SHF.R.S32.HI R8, RZ, 0x4, R8 ;  /* 0x00000004ff087819 */ /* 0x000fe20000011408 */
[----:B------:R-:W-:Y:S01]  /*24f0*/  IMAD.IADD R7, R6, 0x1, -R7 ;  /* 0x0000000106077824 */ /* 0x000fe200078e0a07 */
[----:B------:R-:W-:Y:S01]  /*2500*/  LEA.HI.X R201, R28, UR7, R14, 0x1, P0 ;  /* 0x000000071cc97c11 */ /* 0x000fe200080f0c0e */
[----:B------:R-:W-:Y:S01]  /*2510*/  @!P2 LDGSTS.E.BYPASS.LTC128B.128 [R12+0x9800], desc[UR12][R18.64+0x80] ;  /* 0x09800080120cafae */ /* 0x000fe2000b901d4c */
[----:B------:R-:W-:Y:S01]  /*2520*/  IMAD.SHL.U32 R14, R20, 0x8, RZ ;  /* 0x00000008140e7824 */ /* 0x000fe200078e00ff */
[----:B------:R-:W-:Y:S01]  /*2530*/  LOP3.LUT R9, R9, 0x1c0, RZ, 0xc0, !PT ;  /* 0x000001c009097812 */ /* 0x000fe200078ec0ff */
[----:B------:R-:W-:Y:S01]  /*2540*/  IMAD.SHL.U32 R10, R3, 0x20, RZ ;  /* 0x00000020030a7824 */ /* 0x000fe200078e00ff */
[----:B------:R1:W-:Y:S01]  /*2550*/  @!P2 LDGSTS.E.BYPASS.LTC128B.128 [R12+0xb800], desc[UR12][R18.64+0x100] ;  /* 0x0b800100120cafae */ /* 0x0003e2000b901d4c */
[----:B------:R-:W-:Y:S01]  /*2560*/  SHF.R.S32.HI R16, RZ, 0x1f, R7 ;  /* 0x0000001fff107819 */ /* 0x000fe20000011407 */
[----:B------:R-:W-:Y:S01]  /*2570*/  @!P1 IMAD.MOV.U32 R203, RZ, RZ, R201 ;  /* 0x000000ffffcb9224 */ /* 0x000fe200078e00c9 */
[----:B--2---:R-:W-:Y:S01]  /*2580*/  LEA.HI R11, R8, R8, RZ, 0x1 ;  /* 0x00000008080b7211 */ /* 0x004fe200078f08ff */
[----:B------:R-:W0:Y:S01]  /*2590*/  LDGDEPBAR ;  /* 0x00000000000079af */ /* 0x000e220000000000 */
[----:B------:R-:W-:-:S02]  /*25a0*/  LEA.HI R87, R16, R7, RZ, 0x3 ;  /* 0x0000000710577211 */ /* 0x000fc400078f18ff */
[----:B------:R-:W-:Y:S02]  /*25b0*/  LOP3.LUT R14, R9, 0x8, R14, 0xf8, !PT ;  /* 0x00000008090e7812 */ /* 0x000fe400078ef80e */
[C---:B------:R-:W-:Y:S01]  /*25c0*/  LOP3.LUT R16, R87.reuse, 0xfffffff8, RZ, 0xc0, !PT ;  /* 0xfffffff857107812 */ /* 0x040fe200078ec0ff */
[----:B------:R-:W-:Y:S01]  /*25d0*/  IMAD.SHL.U32 R87, R87, 0x40, RZ ;  /* 0x0000004057577824 */ /* 0x000fe200078e00ff */
[----:B------:R-:W-:Y:S02]  /*25e0*/  LOP3.LUT R11, R11, 0xfffffffe, RZ, 0xc0, !PT ;  /* 0xfffffffe0b0b7812 */ /* 0x000fe400078ec0ff */
[----:B------:R-:W-:Y:S01]  /*25f0*/  SHF.R.U32.HI R9, RZ, 0x3, R9 ;  /* 0x00000003ff097819 */ /* 0x000fe20000011609 */
[----:B------:R-:W-:Y:S01]  /*2600*/  IMAD.IADD R16, R7, 0x1, -R16 ;  /* 0x0000000107107824 */ /* 0x000fe200078e0a10 */
[----:B------:R-:W-:Y:S01]  /*2610*/  LOP3.LUT R87, R87, 0xfffffe00, RZ, 0xc0, !PT ;  /* 0xfffffe0057577812 */ /* 0x000fe200078ec0ff */
[----:B------:R-:W-:Y:S01]  /*2620*/  IMAD.IADD R8, R8, 0x1, -R11 ;  /* 0x0000000108087824 */ /* 0x000fe200078e0a0b */
[----:B------:R-:W-:Y:S01]  /*2630*/  LOP3.LUT R9, R14, R9, RZ, 0x3c, !PT ;  /* 0x000000090e097212 */ /* 0x000fe200078e3cff */
[----:B------:R-:W-:-:S02]  /*2640*/  IMAD.SHL.U32 R86, R16, 0x40, RZ ;  /* 0x0000004010567824 */ /* 0x000fc400078e00ff */
[----:B------:R-:W-:Y:S02]  /*2650*/  @!P3 IMAD R7, R3, 0x60, RZ ;  /* 0x000000600307b824 */ /* 0x000fe400078e02ff */
[----:B------:R-:W-:Y:S01]  /*2660*/  IMAD R197, R8, 0x200, R9 ;  /* 0x0000020008c57824 */ /* 0x000fe200078e0209 */
[----:B------:R-:W-:Y:S01]  /*2670*/  LOP3.LUT R86, R86, 0x1c0, RZ, 0xc0, !PT ;  /* 0x000001c056567812 */ /* 0x000fe200078ec0ff */
[----:B------:R-:W-:Y:S01]  /*2680*/  IMAD.SHL.U32 R9, R8, 0x8, RZ ;  /* 0x0000000808097824 */ /* 0x000fe200078e00ff */
[----:B------:R-:W-:Y:S01]  /*2690*/  LEA.HI R8, R5, R6, RZ, 0x5 ;  /* 0x0000000605087211 */ /* 0x000fe200078f28ff */
[----:B-1----:R-:W-:Y:S01]  /*26a0*/  IMAD.WIDE.U32 R12, R2, 0x20, RZ ;  /* 0x00000020020c7825 */ /* 0x002fe200078e00ff */
[----:B------:R-:W-:-:S04]  /*26b0*/  DEPBAR.LE SB0, 0x0 ;  /* 0x000080000000791a */ /* 0x000fc80000000000 */
[----:B------:R-:W-:Y:S01]  /*26c0*/  BAR.SYNC.DEFER_BLOCKING 0x0 ;  /* 0x0000000000007b1d */ /* 0x000fe20000010000 */
[----:B------:R-:W-:Y:S02]  /*26d0*/  @!P5 IADD3 R12, P0, R202, R12, RZ ;  /* 0x0000000cca0cd210 */ /* 0x000fe40007f1e0ff */
[----:B------:R-:W-:Y:S02]  /*26e0*/  LOP3.LUT R5, R86, 0x8, R9, 0xf8, !PT ;  /* 0x0000000856057812 */ /* 0x000fe400078ef809 */
[----:B------:R-:W-:Y:S02]  /*26f0*/  SHF.R.U32.HI R86, RZ, 0x3, R86 ;  /* 0x00000003ff567819 */ /* 0x000fe40000011656 */
[----:B------:R-:W-:Y:S02]  /*2700*/  SHF.R.S32.HI R8, RZ, 0x5, R8 ;  /* 0x00000005ff087819 */ /* 0x000fe40000011408 */
[----:B------:R-:W-:Y:S02]  /*2710*/  @!P5 IADD3.X R13, R201, R13, R10, P0, !PT ;  /* 0x0000000dc90dd210 */ /* 0x000fe400007fe40a */
[----:B------:R-:W-:Y:S01]  /*2720*/  LOP3.LUT R86, R5, R86, RZ, 0x3c, !PT ;  /* 0x0000005605567212 */ /* 0x000fe200078e3cff */
[----:B------:R-:W-:Y:S01]  /*2730*/  IMAD R5, R8, 0x400, R87 ;  /* 0x0000040008057824 */ /* 0x000fe200078e0257 */
[----:B------:R-:W-:-:S03]  /*2740*/  LEA R197, R197, UR4, 0x1 ;  /* 0x00000004c5c57c11 */ /* 0x000fc6000f8e08ff */
[----:B------:R-:W-:Y:S02]  /*2750*/  IMAD.IADD R198, R86, 0x1, R5 ;  /* 0x0000000156c67824 */ /* 0x000fe400078e0205 */
[----:B------:R-:W-:Y:S02]  /*2760*/  IMAD.MOV.U32 R5, RZ, RZ, 0x20 ;  /* 0x00000020ff057424 */ /* 0x000fe400078e00ff */
[----:B------:R-:W-:Y:S01]  /*2770*/  VIADD R195, R197, 0x6020 ;  /* 0x00006020c5c37836 */ /* 0x000fe20000000000 */
        /* <DEDUP_REMOVED lines=9> */
[----:B------:R1:W-:Y:S01]  /*2810*/  @!P1 LDGSTS.E.BYPASS.LTC128B.128 [R205+0x10000], desc[UR12][R202.64+0x100] ;  /* 0x10000100cacd9fae */ /* 0x0003e2000b901d4c */
[----:B------:R-:W-:-:S02]  /*2820*/  R2P PR, R16, 0x6 ;  /* 0x0000000610007804 */ /* 0x000fc40000000000 */
[C---:B------:R-:W-:Y:S01]  /*2830*/  @!P4 LEA R16, P0, R2.reuse, R202, 0x6 ;  /* 0x000000ca0210c211 */ /* 0x040fe200078030ff */
[----:B------:R-:W-:Y:S02]  /*2840*/  @P5 STS.128 [R205+0xc800], RZ ;  /* 0x00c800ffcd005388 */ /* 0x000fe40000000c00 */
[----:B------:R-:W-:Y:S02]  /*2850*/  SEL R5, R5, 0xffffffe0, !P2 ;  /* 0xffffffe005057807 */ /* 0x000fe40005000000 */
[----:B------:R-:W-:Y:S01]  /*2860*/  @!P4 LEA.HI.X R17, R2, R201, R3, 0x6, P0 ;  /* 0x000000c90211c211 */ /* 0x000fe200000f3403 */
[----:B------:R-:W-:Y:S01]  /*2870*/  @P5 STS.128 [R205+0xe800], RZ ;  /* 0x00e800ffcd005388 */ /* 0x000fe20000000c00 */
[----:B------:R-:W-:Y:S02]  /*2880*/  IMAD.SHL.U32 R3, R6, 0x2, RZ ;  /* 0x0000000206037824 */ /* 0x000fe400078e00ff */
[----:B------:R-:W-:Y:S01]  /*2890*/  IMAD R194, R5, 0x2, R198 ;  /* 0x0000000205c27824 */ /* 0x000fe200078e02c6 */
[----:B------:R-:W-:Y:S02]  /*28a0*/  @P5 STS.128 [R205+0x10800], RZ ;  /* 0x010800ffcd005388 */ /* 0x000fe40000000c00 */
[----:B------:R-:W-:-:S02]  /*28b0*/  LOP3.LUT R3, R3, 0x6, RZ, 0xc0, !PT ;  /* 0x0000000603037812 */ /* 0x000fc400078ec0ff */
[----:B------:R-:W-:Y:S01]  /*28c0*/  @!PT LDS RZ, [RZ] ;  /* 0x00000000fffff984 */ /* 0x000fe20000000800 */
[----:B------:R-:W-:Y:S01]  /*28d0*/  @!PT LDS RZ, [RZ] ;  /* 0x00000000fffff984 */ /* 0x000fe20000000800 */
[----:B------:R-:W-:Y:S01]  /*28e0*/  @!PT LDS RZ, [RZ] ;  /* 0x00000000fffff984 */ /* 0x000fe20000000800 */
[----:B------:R-:W-:Y:S04]  /*28f0*/  @!P5 LDGSTS.E.BYPASS.LTC128B.128 [R205+0xc800], desc[UR12][R12.64] ;  /* 0x0c8000000ccddfae */ /* 0x000fe8000b901d4c */
[----:B------:R-:W-:Y:S04]  /*2900*/  @!P5 LDGSTS.E.BYPASS.LTC128B.128 [R205+0xe800], desc[UR12][R12.64+0x80] ;  /* 0x0e8000800ccddfae */ /* 0x000fe8000b901d4c */
[----:B------:R-:W-:Y:S01]  /*2910*/  @!P5 LDGSTS.E.BYPASS.LTC128B.128 [R205+0x10800], desc[UR12][R12.64+0x100] ;  /* 0x108001000ccddfae */ /* 0x000fe2000b901d4c */
[----:B-1----:R-:W-:-:S03]  /*2920*/  @!P3 IMAD.MOV.U32 R203, RZ, RZ, R201 ;  /* 0x000000ffffcbb224 */ /* 0x002fc600078e00c9 */
[----:B------:R-:W-:Y:S01]  /*2930*/  @P4 STS.128 [R205+0xd000], RZ ;  /* 0x00d000ffcd004388 */ /* 0x000fe20000000c00 */
[----:B------:R-:W-:-:S03]  /*2940*/  @!P3 IMAD.WIDE.U32 R10, R2, 0x60, R202 ;  /* 0x00000060020ab825 */ /* 0x000fc600078e00ca */
[----:B------:R-:W-:Y:S01]  /*2950*/  @P4 STS.128 [R205+0xf000], RZ ;  /* 0x00f000ffcd004388 */ /* 0x000fe20000000c00 */
[----:B------:R-:W-:Y:S02]  /*2960*/  @!P3 IMAD.IADD R15, R11, 0x1, R7 ;  /* 0x000000010b0fb824 */ /* 0x000fe400078e0207 */
[----:B------:R-:W-:Y:S01]  /*2970*/  @!P3 IMAD.MOV.U32 R14, RZ, RZ, R10 ;  /* 0x000000ffff0eb224 */ /* 0x000fe200078e000a */
[----:B------:R-:W-:Y:S01]  /*2980*/  @P4 STS.128 [R205+0x11000], RZ ;  /* 0x011000ffcd004388 */ /* 0x000fe20000000c00 */
[----:B------:R-:W-:-:S03]  /*2990*/  IMAD.MOV.U32 R7, RZ, RZ, 0x10 ;  /* 0x00000010ff077424 */ /* 0x000fc600078e00ff */
[----:B------:R-:W-:Y:S01]  /*29a0*/  @!PT LDS RZ, [RZ] ;  /* 0x00000000fffff984 */ /* 0x000fe20000000800 */
[----:B------:R-:W-:Y:S01]  /*29b0*/  @!PT LDS RZ, [RZ] ;  /* 0x00000000fffff984 */ /* 0x000fe20000000800 */
[----:B------:R-:W-:Y:S01]  /*29c0*/  @!PT LDS RZ, [RZ] ;  /* 0x00000000fffff984 */ /* 0x000fe20000000800 */
[----:B------:R-:W-:Y:S02]  /*29d0*/  @!P4 LDGSTS.E.BYPASS.LTC128B.128 [R205+0xd000], desc[UR12][R16.64] ;  /* 0x0d00000010cdcfae */ /* 0x000fe4000b901d4c */
[----:B------:R-:W-:Y:S02]  /*29e0*/  SEL R7, R7, 0xfffffff0, !P1 ;  /* 0xfffffff007077807 */ /* 0x000fe40004800000 */
[----:B------:R-:W-:Y:S01]  /*29f0*/  @!P4 LDGSTS.E.BYPASS.LTC128B.128 [R205+0xf000], desc[UR12][R16.64+0x80] ;  /* 0x0f00008010cdcfae */ /* 0x000fe2000b901d4c */
[----:B------:R-:W-:Y:S01]  /*2a00*/  R2P PR, R0, 0x6 ;  /* 0x0000000600007804 */ /* 0x000fe20000000000 */
[----:B------:R-:W-:Y:S02]  /*2a10*/  VIADD R0, R197, 0x6000 ;  /* 0x00006000c5007836 */ /* 0x000fe40000000000 */
[----:B------:R1:W-:Y:S01]  /*2a20*/  @!P4 LDGSTS.E.BYPASS.LTC128B.128 [R205+0x11000], desc[UR12][R16.64+0x100] ;  /* 0x1100010010cdcfae */ /* 0x0003e2000b901d4c */
[----:B------:R-:W-:-:S03]  /*2a30*/  IMAD R196, R7, 0x2, R198 ;  /* 0x0000000207c47824 */ /* 0x000fc600078e02c6 */
[----:B------:R-:W-:Y:S01]  /*2a40*/  @P3 STS.128 [R205+0xd800], RZ ;  /* 0x00d800ffcd003388 */ /* 0x000fe20000000c00 */
[----:B------:R-:W-:-:S03]  /*2a50*/  IMAD R193, R5, 0x2, R196 ;  /* 0x0000000205c17824 */ /* 0x000fc600078e02c4 */
[----:B------:R-:W-:Y:S02]  /*2a60*/  @P3 STS.128 [R205+0xf800], RZ ;  /* 0x00f800ffcd003388 */ /* 0x000fe40000000c00 */
[----:B------:R-:W-:Y:S02]  /*2a70*/  @P1 VIADD R195, R0, 0xffffffe0 ;  /* 0xffffffe000c31836 */ /* 0x000fe40000000000 */
[----:B------:R-:W-:Y:S01]  /*2a80*/  @P3 STS.128 [R205+0x11800], RZ ;  /* 0x011800ffcd003388 */ /* 0x000fe20000000c00 */
[----:B------:R-:W-:Y:S02]  /*2a90*/  IMAD.MOV.U32 R0, RZ, RZ, 0x40 ;  /* 0x00000040ff007424 */ /* 0x000fe400078e00ff */
[C---:B------:R-:W-:Y:S01]  /*2aa0*/  VIADD R187, R195.reuse, 0x800 ;  /* 0x00000800c3bb7836 */ /* 0x040fe20000000000 */
[----:B------:R-:W-:Y:S01]  /*2ab0*/  @!PT LDS RZ, [RZ] ;  /* 0x00000000fffff984 */ /* 0x000fe20000000800 */
[----:B------:R-:W-:Y:S01]  /*2ac0*/  @!PT LDS RZ, [RZ] ;  /* 0x00000000fffff984 */ /* 0x000fe20000000800 */
[----:B------:R-:W-:Y:S01]  /*2ad0*/  @!PT LDS RZ, [RZ] ;  /* 0x00000000fffff984 */ /* 0x000fe20000000800 */
[----:B------:R-:W-:Y:S01]  /*2ae0*/  @!P3 LDGSTS.E.BYPASS.LTC128B.128 [R205+0xd800], desc[UR12][R14.64] ;  /* 0x0d8000000ecdbfae */ /* 0x000fe2000b901d4c */
[C---:B------:R-:W-:Y:S01]  /*2af0*/  VIADD R186, R195.reuse, 0x1000 ;  /* 0x00001000c3ba7836 */ /* 0x040fe20000000000 */
[----:B------:R-:W-:Y:S01]  /*2b00*/  SEL R0, R0, 0xffffffc0, !P2 ;  /* 0xffffffc000007807 */ /* 0x000fe20005000000 */
[C---:B------:R-:W-:Y:S01]  /*2b10*/  VIADD R185, R195.reuse, 0x1800 ;  /* 0x00001800c3b97836 */ /* 0x040fe20000000000 */
[----:B------:R-:W-:Y:S01]  /*2b20*/  @!P3 LDGSTS.E.BYPASS.LTC128B.128 [R205+0xf800], desc[UR12][R14.64+0x80] ;  /* 0x0f8000800ecdbfae */ /* 0x000fe2000b901d4c */
[----:B------:R-:W-:-:S02]  /*2b30*/  VIADD R183, R195, 0x2000 ;  /* 0x00002000c3b77836 */ /* 0x000fc40000000000 */
[----:B------:R-:W-:Y:S01]  /*2b40*/  IMAD.IADD R191, R197, 0x1, R0 ;  /* 0x00000001c5bf7824 */ /* 0x000fe200078e0200 */
[----:B------:R2:W-:Y:S01]  /*2b50*/  @!P3 LDGSTS.E.BYPASS.LTC128B.128 [R205+0x11800], desc[UR12][R14.64+0x100] ;  /* 0x118001000ecdbfae */ /* 0x0005e2000b901d4c */
[----:B------:R-:W-:Y:S02]  /*2b60*/  IMAD.IADD R184, R0, 0x1, R195 ;  /* 0x0000000100b87824 */ /* 0x000fe400078e02c3 */
[----:B------:R-:W-:Y:S01]  /*2b70*/  IMAD.IADD R0, R4, 0x1, R3 ;  /* 0x0000000104007824 */ /* 0x000fe200078e0203 */
[----:B------:R-:W-:Y:S01]  /*2b80*/  LDSM.16.M88.4 R8, [R198] ;  /* 0x00000000c608783b */ /* 0x000fe20000000200 */
[C---:B------:R-:W-:Y:S02]  /*2b90*/  VIADD R182, R195.reuse, 0x2800 ;  /* 0x00002800c3b67836 */ /* 0x040fe40000000000 */
[C---:B------:R-:W-:Y:S01]  /*2ba0*/  VIADD R6, R0.reuse, 0x1 ;  /* 0x0000000100067836 */ /* 0x040fe20000000000 */
[----:B-1----:R-:W1:Y:S01]  /*2bb0*/  LDSM.16.M88.4 R16, [R197+0x6800] ;  /* 0x00680000c510783b */ /* 0x002e620000000200 */
[----:B------:R-:W-:Y:S01]  /*2bc0*/  ISETP.GE.AND P5, PT, R0, R89, PT ;  /* 0x000000590000720c */ /* 0x000fe20003fa6270 */
[----:B------:R-:W-:-:S02]  /*2bd0*/  VIADD R181, R195, 0x3000 ;  /* 0x00003000c3b57836 */ /* 0x000fc40000000000 */
[----:B------:R-:W3:Y:S01]  /*2be0*/  LDSM.16.M88.4 R60, [R197+0x7000] ;  /* 0x00700000c53c783b */ /* 0x000ee20000000200 */
[-C--:B------:R-:W-:Y:S01]  /*2bf0*/  ISETP.GE.AND P4, PT, R6, R89.reuse, PT ;  /* 0x000000590600720c */ /* 0x080fe20003f86270 */
[----:B------:R-:W-:Y:S02]  /*2c00*/  VIADD R6, R0, 0x11 ;  /* 0x0000001100067836 */ /* 0x000fe40000000000 */
[----:B------:R-:W4:Y:S01]  /*2c10*/  LDSM.16.M88.4 R24, [R197+0x6000] ;  /* 0x00600000c518783b */ /* 0x000f220000000200 */
[C---:B------:R-:W-:Y:S02]  /*2c20*/  VIADD R180, R195.reuse, 0x3800 ;  /* 0x00003800c3b47836 */ /* 0x040fe40000000000 */
[----:B------:R-:W-:Y:S01]  /*2c30*/  ISETP.GE.AND P0, PT, R6, R89, PT ;  /* 0x000000590600720c */ /* 0x000fe20003f06270 */
[----:B------:R-:W4:Y:S01]  /*2c40*/  LDSM.16.M88.4 R36, [R197+0x7800] ;  /* 0x00780000c524783b */ /* 0x000f220000000200 */
[----:B------:R-:W-:Y:S02]  /*2c50*/  VIADD R6, R0, 0x19 ;  /* 0x0000001900067836 */ /* 0x000fe40000000000 */
[C---:B------:R-:W-:Y:S01]  /*2c60*/  VIADD R179, R195.reuse, 0x4000 ;  /* 0x00004000c3b37836 */ /* 0x040fe20000000000 */
[----:B------:R-:W-:Y:S01]  /*2c70*/  LDSM.16.M88.4 R72, [R196] ;  /* 0x00000000c448783b */ /* 0x000fe20000000200 */
[----:B------:R-:W-:-:S02]  /*2c80*/  VIADD R178, R195, 0x4800 ;  /* 0x00004800c3b27836 */ /* 0x000fc40000000000 */
[C---:B------:R-:W-:Y:S01]  /*2c90*/  VIADD R177, R195.reuse, 0x5000 ;  /* 0x00005000c3b17836 */ /* 0x040fe20000000000 */
[----:B--2---:R-:W2:Y:S01]  /*2ca0*/  LDSM.16.M88.4 R12, [R195+0x800] ;  /* 0x00080000c30c783b */ /* 0x004ea20000000200 */
[----:B------:R-:W-:-:S03]  /*2cb0*/  VIADD R176, R195, 0x5800 ;  /* 0x00005800c3b07836 */ /* 0x000fc60000000000 */
[----:B------:R-:W2:Y:S04]  /*2cc0*/  LDSM.16.M88.4 R44, [R195+0x1000] ;  /* 0x00100000c32c783b */ /* 0x000ea80000000200 */
[----:B------:R-:W2:Y:S04]  /*2cd0*/  LDSM.16.M88.4 R32, [R195] ;  /* 0x00000000c320783b */ /* 0x000ea80000000200 */
[----:B------:R-:W2:Y:S04]  /*2ce0*/  LDSM.16.M88.4 R76, [R195+0x1800] ;  /* 0x00180000c34c783b */ /* 0x000ea80000000200 */
[----:B------:R-:W-:Y:S01]  /*2cf0*/  LDSM.16.M88.4 R52, [R194] ;  /* 0x00000000c234783b */ /* 0x000fe20000000200 */
[C---:B-1----:R-:W-:Y:S03]  /*2d00*/  HMMA.16816.F32 R20, R8.reuse, R16, RZ ;  /* 0x000000100814723c */ /* 0x042fe600000018ff */
[----:B------:R-:W-:Y:S04]  /*2d10*/  LDSM.16.M88.4 R40, [R191+0x6000] ;  /* 0x00600000bf28783b */ /* 0x000fe80000000200 */
[----:B------:R-:W-:Y:S01]  /*2d20*/  LDSM.16.M88.4 R68, [R191+0x6800] ;  /* 0x00680000bf44783b */ /* 0x000fe20000000200 */
[C---:B------:R-:W-:Y:S03]  /*2d30*/  HMMA.16816.F32 R16, R8.reuse, R18, RZ ;  /* 0x000000120810723c */ /* 0x040fe600000018ff */
[----:B------:R-:W-:Y:S03]  /*2d40*/  LDSM.16.M88.4 R48, [R184] ;  /* 0x00000000b830783b */ /* 0x000fe60000000200 */
[C---:B---3--:R-:W-:Y:S01]  /*2d50*/  HMMA.16816.F32 R64, R8.reuse, R60, RZ ;  /* 0x0000003c0840723c */ /* 0x048fe200000018ff */
[----:B------:R-:W0:Y:S05]  /*2d60*/  LDGDEPBAR ;  /* 0x00000000000079af */ /* 0x000e2a0000000000 */
[C---:B----4-:R-:W-:Y:S06]  /*2d70*/  HMMA.16816.F32 R28, R8.reuse, R24, RZ ;  /* 0x00000018081c723c */ /* 0x050fec00000018ff */
        /* <DEDUP_REMOVED lines=8> */
[C---:B------:R-:W-:Y:S06]  /*2e00*/  HMMA.16816.F32 R64, R72.reuse, R44, R64 ;  /* 0x0000002c4840723c */ /* 0x040fec0000001840 */
[C---:B------:R-:W-:Y:S01]  /*2e10*/  HMMA.16816.F32 R60, R72.reuse, R46, R60 ;  /* 0x0000002e483c723c */ /* 0x040fe2000000183c */
[----:B------:R-:W-:Y:S05]  /*2e20*/  LDSM.16.M88.4 R44, [R184+0x800] ;  /* 0x00080000b82c783b */ /* 0x000fea0000000200 */
[C---:B------:R-:W-:Y:S06]  /*2e30*/  HMMA.16816.F32 R28, R72.reuse, R32, R28 ;  /* 0x00000020481c723c */ /* 0x040fec000000181c */
[C---:B------:R-:W-:Y:S01]  /*2e40*/  HMMA.16816.F32 R24, R72.reuse, R34, R24 ;  /* 0x000000224818723c */ /* 0x040fe20000001818 */
[----:B------:R-:W3:Y:S05]  /*2e50*/  LDSM.16.M88.4 R32, [R193] ;  /* 0x00000000c120783b */ /* 0x000eea0000000200 */
        /* <DEDUP_REMOVED lines=22> */
[----:B------:R-:W3:Y:S05]  /*2fc0*/  LDSM.16.M88.4 R44, [R195+0x2000] ;  /* 0x00200000c32c783b */ /* 0x000eea0000000200 */
[C---:B-1----:R-:W-:Y:S06]  /*2fd0*/  HMMA.16816.F32 R56, R32.reuse, R36, R56 ;  /* 0x000000242038723c */ /* 0x042fec0000001838 */
[C---:B----4-:R-:W-:Y:S06]  /*2fe0*/  HMMA.16816.F32 R64, R32.reuse, R40, R64 ;  /* 0x000000282040723c */ /* 0x050fec0000001840 */
[C---:B------:R-:W-:Y:S01]  /*2ff0*/  HMMA.16816.F32 R60, R32.reuse, R42, R60 ;  /* 0x0000002a203c723c */ /* 0x040fe2000000183c */
[----:B------:R-:W1:Y:S05]  /*3000*/  LDSM.16.M88.4 R40, [R195+0x2800] ;  /* 0x00280000c328783b */ /* 0x000e6a0000000200 */
        /* <DEDUP_REMOVED lines=91> */
[----:B------:R-:W-:Y:S06]  /*35c0*/  HMMA.16816.F32 R16, R40, R50, R16 ;  /* 0x000000322810723c */ /* 0x000fec0000001810 */
[----:B----4-:R-:W-:Y:S04]  /*35d0*/  HMMA.16816.F32 R20, R36, R44, R20 ;  /* 0x0000002c2414723c */ /* 0x010fe80000001814 */
[----:B------:R-:W-:-:S02]  /*35e0*/  FSEL R3, R28, -INF , !P5 ;  /* 0xff8000001c037808 */ /* 0x000fc40006800000 */
[C---:B------:R-:W-:Y:S01]  /*35f0*/  HMMA.16816.F32 R60, R40.reuse, R34, R60 ;  /* 0x00000022283c723c */ /* 0x040fe2000000183c */
[----:B------:R-:W-:Y:S02]  /*3600*/  FSEL R28, R31, -INF , !P4 ;  /* 0xff8000001f1c7808 */ /* 0x000fe40006000000 */
[----:B------:R-:W-:Y:S02]  /*3610*/  FSEL R29, R29, -INF , !P4 ;  /* 0xff8000001d1d7808 */ /* 0x000fe40006000000 */
[-C--:B------:R-:W-:Y:S01]  /*3620*/  ISETP.GE.AND P4, PT, R6, R89.reuse, PT ;  /* 0x000000590600720c */ /* 0x080fe20003f86270 */
[----:B------:R-:W-:Y:S01]  /*3630*/  HMMA.16816.F32 R56, R40, R52, R56 ;  /* 0x000000342838723c */ /* 0x000fe20000001838 */
[----:B------:R-:W-:Y:S01]  /*3640*/  VIADD R34, R0, 0x9 ;  /* 0x0000000900227836 */ /* 0x000fe20000000000 */
[----:B------:R-:W-:Y:S01]  /*3650*/  FSEL R30, R30, -INF , !P5 ;  /* 0xff8000001e1e7808 */ /* 0x000fe20006800000 */
[----:B------:R-:W-:Y:S01]  /*3660*/  VIADD R6, R0, 0x21 ;  /* 0x0000002100067836 */ /* 0x000fe20000000000 */
[----:B------:R-:W-:-:S02]  /*3670*/  ISETP.GE.AND P5, PT, R32, R89, PT ;  /* 0x000000592000720c */ /* 0x000fc40003fa6270 */
[----:B------:R-:W-:Y:S01]  /*3680*/  HMMA.16816.F32 R68, R40, R54, R68 ;  /* 0x000000362844723c */ /* 0x000fe20000001844 */
[----:B------:R-:W-:-:S04]  /*3690*/  ISETP.GE.AND P2, PT, R34, R89, PT ;  /* 0x000000592200720c */ /* 0x000fc80003f46270 */
[----:B------:R-:W-:Y:S01]  /*36a0*/  FSEL R25, R25, -INF , !P2 ;  /* 0xff80000019197808 */ /* 0x000fe20005000000 */
[C---:B-1----:R-:W-:Y:S01]  /*36b0*/  HMMA.16816.F32 R76, R36.reuse, R12, R76 ;  /* 0x0000000c244c723c */ /* 0x042fe2000000184c */
[----:B------:R-:W-:Y:S01]  /*36c0*/  VIADD R40, R0, 0x8 ;  /* 0x0000000800287836 */ /* 0x000fe20000000000 */
[----:B------:R-:W-:Y:S02]  /*36d0*/  FSEL R21, R21, -INF , !P0 ;  /* 0xff80000015157808 */ /* 0x000fe40004000000 */
[----:B------:R-:W-:Y:S01]  /*36e0*/  FSEL R22, R22, -INF , !P1 ;  /* 0xff80000016167808 */ /* 0x000fe20004800000 */
[----:B------:R-:W-:Y:S01]  /*36f0*/  BAR.SYNC.DEFER_BLOCKING 0x0 ;  /* 0x0000000000007b1d */ /* 0x000fe20000010000 */
[----:B------:R-:W-:Y:S01]  /*3700*/  ISETP.GE.AND P3, PT, R40, R89, PT ;  /* 0x000000592800720c */ /* 0x000fe20003f66270 */
[----:B------:R-:W-:Y:S01]  /*3710*/  VIADD R12, R0, 0x20 ;  /* 0x00000020000c7836 */ /* 0x000fe20000000000 */
[----:B------:R-:W-:Y:S01]  /*3720*/  HMMA.16816.F32 R16, R36, R46, R16 ;  /* 0x0000002e2410723c */ /* 0x000fe20000001810 */
[----:B------:R-:W-:-:S02]  /*3730*/  FSEL R13, R20, -INF , !P1 ;  /* 0xff800000140d7808 */ /* 0x000fc40004800000 */
[----:B------:R-:W-:Y:S02]  /*3740*/  FSEL R26, R26, -INF , !P3 ;  /* 0xff8000001a1a7808 */ /* 0x000fe40005800000 */
[----:B------:R-:W-:Y:S01]  /*3750*/  FSEL R31, R24, -INF , !P3 ;  /* 0xff800000181f7808 */ /* 0x000fe20005800000 */
[C---:B------:R-:W-:Y:S01]  /*3760*/  HMMA.16816.F32 R60, R36.reuse, R14, R60 ;  /* 0x0000000e243c723c */ /* 0x040fe2000000183c */
[----:B------:R-:W-:Y:S02]  /*3770*/  ISETP.GE.AND P3, PT, R12, R89, PT ;  /* 0x000000590c00720c */ /* 0x000fe40003f66270 */
[----:B------:R-:W-:Y:S02]  /*3780*/  FSEL R12, R23, -INF , !P0 ;  /* 0xff800000170c7808 */ /* 0x000fe40004000000 */
[----:B------:R-:W-:Y:S01]  /*3790*/  ISETP.GT.AND P0, PT, R135, R200, PT ;  /* 0x000000c88700720c */ /* 0x000fe20003f04270 */
[----:B--2---:R-:W-:Y:S01]  /*37a0*/  HMMA.16816.F32 R56, R36, R8, R56 ;  /* 0x000000082438723c */ /* 0x004fe20000001838 */
[----:B------:R-:W-:-:S02]  /*37b0*/  FSEL R24, R27, -INF , !P2 ;  /* 0xff8000001b187808 */ /* 0x000fc40005000000 */
[-C--:B------:R-:W-:Y:S01]  /*37c0*/  ISETP.GE.AND P2, PT, R6, R89.reuse, PT ;  /* 0x000000590600720c */ /* 0x080fe20003f46270 */
[----:B------:R-:W-:Y:S01]  /*37d0*/  VIADD R6, R0, 0x28 ;  /* 0x0000002800067836 */ /* 0x000fe20000000000 */
[----:B------:R-:W-:Y:S01]  /*37e0*/  FSEL R160, R78, -INF , !P3 ;  /* 0xff8000004ea07808 */ /* 0x000fe20005800000 */
[----:B------:R-:W-:Y:S01]  /*37f0*/  HMMA.16816.F32 R68, R36, R10, R68 ;  /* 0x0000000a2444723c */ /* 0x000fe20000001844 */
[----:B------:R-:W-:Y:S01]  /*3800*/  VIADD R8, R0, 0x30 ;  /* 0x0000003000087836 */ /* 0x000fe20000000000 */
[----:B------:R-:W-:Y:S02]  /*3810*/  FSEL R169, R76, -INF , !P3 ;  /* 0xff8000004ca97808 */ /* 0x000fe40005800000 */
[----:B------:R-:W-:Y:S01]  /*3820*/  ISETP.GE.AND P1, PT, R6, R89, PT ;  /* 0x000000590600720c */ /* 0x000fe20003f26270 */
[----:B------:R-:W-:Y:S01]  /*3830*/  VIADD R6, R0, 0x29 ;  /* 0x0000002900067836 */ /* 0x000fe20000000000 */
[----:B------:R-:W1:Y:S01]  /*3840*/  @!P0 LDC.64 R210, c[0x0][0x218] ;  /* 0x00008600ffd28b82 */ /* 0x000e620000000a00 */
[----:B------:R-:W-:-:S02]  /*3850*/  FSEL R18, R18, -INF , !P5 ;  /* 0xff80000012127808 */ /* 0x000fc40006800000 */
        /* <DEDUP_REMOVED lines=8> */
[----:B------:R-:W-:Y:S01]  /*38e0*/  ISETP.GE.AND P3, PT, R8, R89, PT ;  /* 0x000000590800720c */ /* 0x000fe20003f66270 */
[----:B------:R-:W-:Y:S01]  /*38f0*/  VIADD R8, R0, 0x38 ;  /* 0x0000003800087836 */ /* 0x000fe20000000000 */
[----:B------:R-:W-:Y:S01]  /*3900*/  FSEL R164, R62, -INF , !P1 ;  /* 0xff8000003ea47808 */ /* 0x000fe20004800000 */
[----:B------:R-:W-:Y:S01]  /*3910*/  VIADD R0, R0, 0x39 ;  /* 0x0000003900007836 */ /* 0x000fe20000000000 */
[----:B------:R-:W-:Y:S02]  /*3920*/  FSEL R165, R60, -INF , !P1 ;  /* 0xff8000003ca57808 */ /* 0x000fe40004800000 */
[----:B------:R-:W-:Y:S02]  /*3930*/  FSEL R168, R59, -INF , !P3 ;  /* 0xff8000003ba87808 */ /* 0x000fe40005800000 */
[----:B------:R-:W-:-:S02]  /*3940*/  FSEL R175, R57, -INF , !P3 ;  /* 0xff80000039af7808 */ /* 0x000fc40005800000 */
[-C--:B------:R-:W-:Y:S02]  /*3950*/  ISETP.GE.AND P2, PT, R8, R89.reuse, PT ;  /* 0x000000590800720c */ /* 0x080fe40003f46270 */
[----:B------:R-:W-:Y:S02]  /*3960*/  ISETP.GE.AND P1, PT, R0, R89, PT ;  /* 0x000000590000720c */ /* 0x000fe40003f26270 */
[----:B-1----:R-:W-:Y:S02]  /*3970*/  @!P0 LEA R210, P3, R82, R210, 0x1 ;  /* 0x000000d252d28211 */ /* 0x002fe400078608ff */
[----:B------:R-:W-:Y:S02]  /*3980*/  LOP3.LUT R0, R86, R87, RZ, 0xfc, !PT ;  /* 0x0000005756007212 */ /* 0x000fe400078efcff */
        /* <DEDUP_REMOVED lines=70> */
.L_x_4362:
[----:B------:R-:W-:-:S04]  /*3df0*/  LEA R4, -R80, RZ, 0x6 ;  /* 0x000000ff50047211 */ /* 0x000fc800078e31ff */
[----:B------:R-:W-:-:S07]  /*3e00*/  SHF.R.S32.HI R15, RZ, 0x1f, R4 ;  /* 0x0000001fff0f7819 */ /* 0x000fce0000011404 */
.L_x_4363:
        /* <DEDUP_REMOVED lines=29> */
.L_x_4361:
        /* <DEDUP_REMOVED lines=69> */
[----:B------:R-:W-:Y:S01]  /*4430*/  LDSM.16.MT88.4 R8, [R192+0xe800] ;  /* 0x00e80000c008783b */ /* 0x000fe20000004200 */
        /* <DEDUP_REMOVED lines=21> */
[----:B------:R-:W-:Y:S01]  /*4590*/  LDSM.16.MT88.4 R32, [R189+0xc800] ;  /* 0x00c80000bd20783b */ /* 0x000fe20000004200 */
        /* <DEDUP_REMOVED lines=12> */
[----:B------:R-:W1:Y:S01]  /*4660*/  MUFU.EX2 R159, R159 ;  /* 0x0000009f009f7308 */ /* 0x000e620000000800 */
[----:B---3--:R-:W-:Y:S01]  /*4670*/  F2FP.F16.F32.PACK_AB R118, R148, R153 ;  /* 0x000000999476723e */ /* 0x008fe200000000ff */
[--C-:B------:R-:W-:Y:S01]  /*4680*/  FFMA.FTZ R171, R168, UR5, -R167.reuse ;  /* 0x00000005a8ab7c23 */ /* 0x100fe200080108a7 */
[--C-:B------:R-:W-:Y:S01]  /*4690*/  FFMA.FTZ R166, R166, UR5, -R167.reuse ;  /* 0x00000005a6a67c23 */ /* 0x100fe200080108a7 */
[----:B------:R-:W-:Y:S01]  /*46a0*/  FFMA.FTZ R215, R162, UR5, -R167 ;  /* 0x00000005a2d77c23 */ /* 0x000fe200080108a7 */
[----:B------:R-:W-:Y:S01]  /*46b0*/  FADD.FTZ R152, R157, R152 ;  /* 0x000000989d987221 */ /* 0x000fe20000010000 */
[----:B------:R-:W-:-:S02]  /*46c0*/  ISETP.GT.AND P0, PT, R135, R200, PT ;  /* 0x000000c88700720c */ /* 0x000fc40003f04270 */
[----:B------:R-:W-:Y:S01]  /*46d0*/  MUFU.EX2 R155, R155 ;  /* 0x0000009b009b7308 */ /* 0x000fe20000000800 */
[----:B------:R-:W-:-:S04]  /*46e0*/  FADD.FTZ R153, R153, R152 ;  /* 0x0000009899997221 */ /* 0x000fc80000010000 */
[----:B------:R-:W-:-:S03]  /*46f0*/  FADD.FTZ R148, R148, R153 ;  /* 0x0000009994947221 */ /* 0x000fc60000010000 */
        /* <DEDUP_REMOVED lines=49> */
[----:B------:R-:W1:Y:S05]  /*4a10*/  MUFU.EX2 R165, R165 ;  /* 0x000000a500a57308 */ /* 0x000e6a0000000800 */
[----:B------:R-:W-:Y:S03]  /*4a20*/  HMMA.16816.F32 R48, R116, R52, RZ ;  /* 0x000000347430723c */ /* 0x000fe600000018ff */
[----:B------:R-:W-:Y:S03]  /*4a30*/  MUFU.EX2 R164, R164 ;  /* 0x000000a400a47308 */ /* 0x000fe60000000800 */
[C---:B----4-:R-:W-:Y:S05]  /*4a40*/  HMMA.16816.F32 R80, R4.reuse, R20, R80 ;  /* 0x000000140450723c */ /* 0x050fea0000001850 */
        /* <DEDUP_REMOVED lines=152> */
.L_x_4368:
        /* <DEDUP_REMOVED lines=66> */
.L_x_4365:
        /* <DEDUP_REMOVED lines=14> */
[----:B------:R-:W-:Y:S02]  /*58d0*/  IADD3.X R3, R135, UR10, RZ, P0, !PT ;  /* 0x0000000a87037c10 */ /* 0x000fe400087fe4ff */
[----:B------:R-:W-:Y:S01]  /*58e0*/  ISETP.GT.AND P0, PT, R213, R200, PT ;  /* 0x000000c8d500720c */ /* 0x000fe20003f04270 */
        /* <DEDUP_REMOVED lines=237> */
.L_x_4367:
        /* <DEDUP_REMOVED lines=24> */
.L_x_4366:
        /* <DEDUP_REMOVED lines=412> */
.L_x_4364:
[----:B------:R-:W1:Y:S01]  /*8300*/  SHFL.BFLY PT, R2, R217, 0x2, 0x1f ;  /* 0x0c401f00d9027f89 */ /* 0x000e6200000e0000 */
[----:B------:R-:W-:Y:S01]  /*8310*/  MOV R11, 0x3f800000 ;  /* 0x3f800000000b7802 */ /* 0x000fe20000000f00 */
[----:B------:R-:W2:Y:S01]  /*8320*/  S2UR UR6, SR_CgaCtaId ;  /* 0x00000000000679c3 */ /* 0x000ea20000008800 */
[----:B------:R-:W-:Y:S01]  /*8330*/  UMOV UR4, 0x400 ;  /* 0x0000040000047882 */ /* 0x000fe20000000000 */
[----:B------:R-:W3:Y:S01]  /*8340*/  SHFL.BFLY PT, R4, R215, 0x2, 0x1f ;  /* 0x0c401f00d7047f89 */ /* 0x000ee200000e0000 */
[----:B------:R-:W-:Y:S01]  /*8350*/  BSSY B0, `(.L_x_4369) ;  /* 0x00000ff000007945 */ /* 0x000fe20003800000 */
[----:B------:R-:W4:Y:S04]  /*8360*/  S2R R6, SR_TID.X ;  /* 0x0000000000067919 */ /* 0x000f280000002100 */
[----:B------:R-:W5:Y:S01]  /*8370*/  LDC R19, c[0x0][0x270] ;  /* 0x00009c00ff137b82 */ /* 0x000f620000000800 */
[----:B------:R-:W4:Y:S01]  /*8380*/  S2R R0, SR_TID.X ;  /* 0x0000000000007919 */ /* 0x000f220000002100 */
[----:B------:R-:W5:Y:S06]  /*8390*/  S2R R18, SR_CTAID.Y ;  /* 0x0000000000127919 */ /* 0x000f6c0000002600 */
[----:B------:R-:W4:Y:S01]  /*83a0*/  S2UR UR5, SR_CTAID.X ;  /* 0x00000000000579c3 */ /* 0x000f220000002500 */
[----:B-1----:R-:W-:Y:S01]  /*83b0*/  FADD.FTZ R2, R2, R217 ;  /* 0x000000d902027221 */ /* 0x002fe20000010000 */
[----:B--2---:R-:W-:-:S06]  /*83c0*/  ULEA UR6, UR6, UR4, 0x18 ;  /* 0x0000000406067291 */ /* 0x004fcc000f8ec03f */
[----:B------:R-:W1:Y:S01]  /*83d0*/  S2UR UR4, SR_CTAID.Z ;  /* 0x00000000000479c3 */ /* 0x000e620000002700 */
[----:B---3--:R-:W-:Y:S01]  /*83e0*/  FADD.FTZ R17, R4, R215 ;  /* 0x000000d704117221 */ /* 0x008fe20000010000 */
[----:B------:R-:W2:Y:S04]  /*83f0*/  SHFL.BFLY PT, R5, R2, 0x1, 0x1f ;  /* 0x0c201f0002057f89 */ /* 0x000ea800000e0000 */
[----:B------:R-:W3:Y:S01]  /*8400*/  SHFL.BFLY PT, R4, R17, 0x1, 0x1f ;  /* 0x0c201f0011047f89 */ /* 0x000ee200000e0000 */
[----:B----4-:R-:W-:Y:S01]  /*8410*/  SHF.R.S32.HI R9, RZ, 0x1f, R6 ;  /* 0x0000001fff097819 */ /* 0x010fe20000011406 */
[----:B------:R-:W-:-:S03]  /*8420*/  USHF.L.U32 UR5, UR5, 0x6, URZ ;  /* 0x0000000605057899 */ /* 0x000fc6000800063f */
[CC--:B------:R-:W-:Y:S02]  /*8430*/  LEA.HI R15, R9.reuse, R6.reuse, RZ, 0x2 ;  /* 0x00000006090f7211 */ /* 0x0c0fe400078f10ff */
[----:B------:R-:W-:Y:S02]  /*8440*/  LEA.HI R10, R9, R6, RZ, 0x5 ;  /* 0x00000006090a7211 */ /* 0x000fe400078f28ff */
[----:B------:R-:W-:Y:S02]  /*8450*/  MOV R9, 0x3f800000 ;  /* 0x3f80000000097802 */ /* 0x000fe40000000f00 */
[----:B------:R-:W-:Y:S02]  /*8460*/  SHF.R.S32.HI R13, RZ, 0x1f, R0 ;  /* 0x0000001fff0d7819 */ /* 0x000fe40000011400 */
[----:B------:R-:W-:Y:S01]  /*8470*/  SHF.R.S32.HI R12, RZ, 0x2, R15 ;  /* 0x00000002ff0c7819 */ /* 0x000fe2000001140f */
[----:B--2---:R-:W-:Y:S01]  /*8480*/  FADD.FTZ R5, R2, R5 ;  /* 0x0000000502057221 */ /* 0x004fe20000010000 */
[----:B------:R-:W-:-:S02]  /*8490*/  SHF.R.S32.HI R7, RZ, 0x1f, R15 ;  /* 0x0000001fff077819 */ /* 0x000fc4000001140f */
[----:B------:R-:W-:Y:S01]  /*84a0*/  LEA.HI R2, R13, R0, RZ, 0x4 ;  /* 0x000000000d027211 */ /* 0x000fe200078f20ff */
[----:B---3--:R-:W-:Y:S01]  /*84b0*/  FADD.FTZ R4, R17, R4 ;  /* 0x0000000411047221 */ /* 0x008fe20000010000 */
[----:B------:R-:W-:Y:S01]  /*84c0*/  BAR.SYNC.DEFER_BLOCKING 0x0 ;  /* 0x0000000000007b1d */ /* 0x000fe20000010000 */
[----:B------:R-:W-:Y:S02]  /*84d0*/  FSETP.NE.FTZ.AND P4, PT, R5, RZ, PT ;  /* 0x000000ff0500720b */ /* 0x000fe40003f95000 */
[----:B------:R-:W-:Y:S02]  /*84e0*/  LOP3.LUT R17, R10, 0xffffffe0, RZ, 0xc0, !PT ;  /* 0xffffffe00a117812 */ /* 0x000fe400078ec0ff */
[----:B------:R-:W-:Y:S02]  /*84f0*/  FSETP.NE.FTZ.AND P3, PT, R4, RZ, PT ;  /* 0x000000ff0400720b */ /* 0x000fe40003f75000 */
[----:B------:R-:W-:Y:S02]  /*8500*/  LEA.HI R7, R7, R12, RZ, 0x3 ;  /* 0x0000000c07077211 */ /* 0x000fe400078f18ff */
[----:B------:R-:W-:-:S02]  /*8510*/  LOP3.LUT R13, R2, 0xfffffff0, RZ, 0xc0, !PT ;  /* 0xfffffff0020d7812 */ /* 0x000fc400078ec0ff */
[----:B------:R-:W-:Y:S02]  /*8520*/  LOP3.LUT R15, R15, 0x1ffffffc, RZ, 0xc0, !PT ;  /* 0x1ffffffc0f0f7812 */ /* 0x000fe400078ec0ff */
[----:B------:R-:W-:Y:S01]  /*8530*/  IADD3 R8, -R17, R6, RZ ;  /* 0x0000000611087210 */ /* 0x000fe20007ffe1ff */
[----:B------:R-:W2:Y:S01]  /*8540*/  @P4 MUFU.RCP R11, R5 ;  /* 0x00000005000b4308 */ /* 0x000ea20000001000 */
[----:B------:R-:W-:Y:S01]  /*8550*/  LOP3.LUT R7, R7, 0xfffffff8, RZ, 0xc0, !PT ;  /* 0xfffffff807077812 */ /* 0x000fe200078ec0ff */
[----:B------:R-:W3:Y:S01]  /*8560*/  @P4 LDC R21, c[0x0][0x2e8] ;  /* 0x0000ba00ff154b82 */ /* 0x000ee20000000800 */
[----:B------:R-:W-:Y:S02]  /*8570*/  IADD3 R0, -R13, R0, RZ ;  /* 0x000000000d007210 */ /* 0x000fe40007ffe1ff */
[----:B------:R-:W-:Y:S02]  /*8580*/  IADD3 R6, -R15, R6, RZ ;  /* 0x000000060f067210 */ /* 0x000fe40007ffe1ff */
[----:B------:R-:W-:Y:S01]  /*8590*/  SHF.R.S32.HI R13, RZ, 0x1f, R8 ;  /* 0x0000001fff0d7819 */ /* 0x000fe20000011408 */
[----:B------:R-:W4:Y:S01]  /*85a0*/  @P3 MUFU.RCP R9, R4 ;  /* 0x0000000400093308 */ /* 0x000f220000001000 */
[----:B------:R-:W-:Y:S01]  /*85b0*/  IADD3 R7, R12, -R7, RZ ;  /* 0x800000070c077210 */ /* 0x000fe20007ffe0ff */
[----:B------:R-:W3:Y:S01]  /*85c0*/  @P3 LDC R20, c[0x0][0x2e8] ;  /* 0x0000ba00ff143b82 */ /* 0x000ee20000000800 */
[----:B------:R-:W-:-:S02]  /*85d0*/  LOP3.LUT P5, RZ, R8, 0x3, RZ, 0xc0, !PT ;  /* 0x0000000308ff7812 */ /* 0x000fc400078ac0ff */
[----:B------:R-:W-:Y:S02]  /*85e0*/  SHF.R.S32.HI R2, RZ, 0x4, R2 ;  /* 0x00000004ff027819 */ /* 0x000fe40000011402 */
[----:B------:R-:W-:Y:S01]  /*85f0*/  LEA.HI R13, R13, R8, RZ, 0x2 ;  /* 0x000000080d0d7211 */ /* 0x000fe200078f10ff */
[----:B------:R-:W1:Y:S01]  /*8600*/  @P3 MUFU.LG2 R4, R4 ;  /* 0x0000000400043308 */ /* 0x000e620000000c00 */
[C---:B--2---:R-:W-:Y:S01]  /*8610*/  FMUL.FTZ R128, R11.reuse, R128 ;  /* 0x000000800b807220 */ /* 0x044fe20000410000 */
        /* <DEDUP_REMOVED lines=47> */
[----:B------:R-:W-:Y:S01]  /*8910*/  SHF.R.S32.HI R11, RZ, 0x5, R10 ;  /* 0x00000005ff0b7819 */ /* 0x000fe2000001140a */
[C---:B----4-:R-:W-:Y:S01]  /*8920*/  FMUL.FTZ R131, R9.reuse, R131 ;  /* 0x0000008309837220 */ /* 0x050fe20000410000 */
[C---:B------:R-:W-:Y:S01]  /*8930*/  FMUL.FTZ R130, R9.reuse, R130 ;  /* 0x0000008209827220 */ /* 0x040fe20000410000 */
[C---:B------:R-:W-:Y:S01]  /*8940*/  FMUL.FTZ R39, R9.reuse, R39 ;  /* 0x0000002709277220 */ /* 0x040fe20000410000 */
[----:B------:R-:W-:Y:S01]  /*8950*/  SHF.R.S32.HI R10, RZ, 0x1f, R11 ;  /* 0x0000001fff0a7819 */ /* 0x000fe2000001140b */
[----:B------:R-:W-:Y:S01]  /*8960*/  FMUL.FTZ R38, R9, R38 ;  /* 0x0000002609267220 */ /* 0x000fe20000410000 */
[----:B------:R-:W-:Y:S01]  /*8970*/  LEA R6, R11, R6, 0x9 ;  /* 0x000000060b067211 */ /* 0x000fe200078e48ff */
[C---:B------:R-:W-:Y:S01]  /*8980*/  FMUL.FTZ R43, R9.reuse, R43 ;  /* 0x0000002b092b7220 */ /* 0x040fe20000410000 */
[----:B------:R-:W-:Y:S01]  /*8990*/  LEA.HI R10, R10, R11, RZ, 0x2 ;  /* 0x0000000b0a0a7211 */ /* 0x000fe200078f10ff */
[C---:B------:R-:W-:Y:S01]  /*89a0*/  FMUL.FTZ R42, R9.reuse, R42 ;  /* 0x0000002a092a7220 */ /* 0x040fe20000410000 */
[C---:B------:R-:W-:Y:S01]  /*89b0*/  FMUL.FTZ R47, R9.reuse, R47 ;  /* 0x0000002f092f7220 */ /* 0x040fe20000410000 */
[C---:B------:R-:W-:Y:S01]  /*89c0*/  FMUL.FTZ R46, R9.reuse, R46 ;  /* 0x0000002e092e7220 */ /* 0x040fe20000410000 */
[----:B------:R-:W-:Y:S01]  /*89d0*/  LOP3.LUT R10, R10, 0xffffffc, RZ, 0xc0, !PT ;  /* 0x0ffffffc0a0a7812 */ /* 0x000fe200078ec0ff */
[C---:B------:R-:W-:Y:S01]  /*89e0*/  FMUL.FTZ R51, R9.reuse, R51 ;  /* 0x0000003309337220 */ /* 0x040fe20000410000 */
[C---:B------:R-:W-:Y:S01]  /*89f0*/  FMUL.FTZ R50, R9.reuse, R50 ;  /* 0x0000003209327220 */ /* 0x040fe20000410000 */
[C---:B------:R-:W-:Y:S01]  /*8a00*/  FMUL.FTZ R55, R9.reuse, R55 ;  /* 0x0000003709377220 */ /* 0x040fe20000410000 */
[----:B------:R-:W-:Y:S01]  /*8a10*/  IADD3 R10, -R10, R11, RZ ;  /* 0x0000000b0a0a7210 */ /* 0x000fe20007ffe1ff */
        /* <DEDUP_REMOVED lines=37> */
[C---:B------:R-:W-:Y:S01]  /*8c70*/  R2P PR, R7.reuse, 0x6 ;  /* 0x0000000607007804 */ /* 0x040fe20000000000 */
[----:B------:R-:W2:Y:S01]  /*8c80*/  @P4 MUFU.LG2 R5, R5 ;  /* 0x0000000500054308 */ /* 0x000ea20000000c00 */
[C---:B------:R-:W-:Y:S01]  /*8c90*/  LOP3.LUT R8, R7.reuse, 0x1, RZ, 0xc0, !PT ;  /* 0x0000000107087812 */ /* 0x040fe200078ec0ff */
[----:B-1----:R-:W-:Y:S01]  /*8ca0*/  @P3 FMUL.FTZ R4, R4, 0.69314718246459960938 ;  /* 0x3f31721804043820 */ /* 0x002fe20000410000 */
[----:B------:R-:W-:-:S02]  /*8cb0*/  SHF.L.U32 R11, R7, 0x6, RZ ;  /* 0x00000006070b7819 */ /* 0x000fc400000006ff */
[----:B------:R-:W-:Y:S02]  /*8cc0*/  SHF.L.U32 R7, R2, 0x6, RZ ;  /* 0x0000000602077819 */ /* 0x000fe400000006ff */
[----:B------:R-:W-:Y:S02]  /*8cd0*/  LEA.HI R9, R0, R0, RZ, 0x1 ;  /* 0x0000000000097211 */ /* 0x000fe400078f08ff */
[----:B------:R-:W-:Y:S02]  /*8ce0*/  ISETP.NE.U32.AND P0, PT, R8, 0x1, PT ;  /* 0x000000010800780c */ /* 0x000fe40003f05070 */
[----:B------:R-:W-:Y:S02]  /*8cf0*/  LOP3.LUT R11, R11, 0x1c0, RZ, 0xc0, !PT ;  /* 0x000001c00b0b7812 */ /* 0x000fe400078ec0ff */
[----:B------:R-:W-:Y:S02]  /*8d00*/  LOP3.LUT R7, R7, 0x1c0, RZ, 0xc0, !PT ;  /* 0x000001c007077812 */ /* 0x000fe400078ec0ff */
[----:B------:R-:W-:-:S02]  /*8d10*/  SHF.L.U32 R8, R9, 0x2, RZ ;  /* 0x0000000209087819 */ /* 0x000fc400000006ff */
[----:B------:R-:W-:Y:S01]  /*8d20*/  LEA.HI R11, R11, R11, RZ, 0x1d ;  /* 0x0000000b0b0b7211 */ /* 0x000fe200078fe8ff */
[----:B--2---:R-:W-:Y:S01]  /*8d30*/  @P4 FMUL.FTZ R5, R5, 0.69314718246459960938 ;  /* 0x3f31721805054820 */ /* 0x004fe20000410000 */
[----:B------:R-:W-:Y:S02]  /*8d40*/  LOP3.LUT R8, R7, 0x38, R8, 0xf8, !PT ;  /* 0x0000003807087812 */ /* 0x000fe400078ef808 */
[----:B------:R-:W-:Y:S02]  /*8d50*/  SHF.R.U32.HI R7, RZ, 0x3, R7 ;  /* 0x00000003ff077819 */ /* 0x000fe40000011607 */
[----:B------:R-:W-:Y:S02]  /*8d60*/  LOP3.LUT R9, R9, 0xffffffe, RZ, 0xc0, !PT ;  /* 0x0ffffffe09097812 */ /* 0x000fe400078ec0ff */
[----:B------:R-:W-:Y:S02]  /*8d70*/  LEA R6, R6, R11, 0x1 ;  /* 0x0000000b06067211 */ /* 0x000fe400078e08ff */
[----:B------:R-:W-:-:S02]  /*8d80*/  LOP3.LUT R7, R8, R7, RZ, 0x3c, !PT ;  /* 0x0000000708077212 */ /* 0x000fc400078e3cff */
[----:B------:R-:W-:Y:S02]  /*8d90*/  IADD3 R8, R0, -R9, RZ ;  /* 0x8000000900087210 */ /* 0x000fe40007ffe0ff */
[----:B------:R-:W-:Y:S02]  /*8da0*/  LEA R6, R6, UR6, 0x2 ;  /* 0x0000000606067c11 */ /* 0x000fe4000f8e10ff */
[----:B------:R-:W-:Y:S02]  /*8db0*/  MOV R9, 0x40 ;  /* 0x0000004000097802 */ /* 0x000fe40000000f00 */
[----:B------:R-:W-:Y:S01]  /*8dc0*/  LEA R7, R8, R7, 0x2 ;  /* 0x0000000708077211 */ /* 0x000fe200078e10ff */
[----:B------:R-:W-:Y:S01]  /*8dd0*/  STS.64 [R6], R128 ;  /* 0x0000008006007388 */ /* 0x000fe20000000a00 */
[----:B------:R-:W-:Y:S02]  /*8de0*/  SHF.R.S32.HI R13, RZ, 0x2, R13 ;  /* 0x00000002ff0d7819 */ /* 0x000fe4000001140d */
[----:B------:R-:W-:Y:S01]  /*8df0*/  IADD3 R11, R6, -0x20, RZ ;  /* 0xffffffe0060b7810 */ /* 0x000fe20007ffe0ff */
[----:B------:R-:W-:Y:S01]  /*8e00*/  STS.64 [R6+0x800], R130 ;  /* 0x0008008206007388 */ /* 0x000fe20000000a00 */
[----:B------:R-:W-:-:S02]  /*8e10*/  MOV R8, 0x80 ;  /* 0x0000008000087802 */ /* 0x000fc40000000f00 */
[----:B------:R-:W-:Y:S02]  /*8e20*/  SEL R9, R9, 0xffffffc0, !P1 ;  /* 0xffffffc009097807 */ /* 0x000fe40004800000 */
[----:B------:R-:W-:Y:S02]  /*8e30*/  @P0 IADD3 R11, R6, 0x20, RZ ;  /* 0x00000020060b0810 */ /* 0x000fe40007ffe0ff */
[----:B------:R-:W-:Y:S02]  /*8e40*/  LEA R10, R10, R13, 0x4 ;  /* 0x0000000d0a0a7211 */ /* 0x000fe400078e20ff */
[----:B------:R-:W-:Y:S01]  /*8e50*/  SEL R8, R8, 0xffffff80, !P2 ;  /* 0xffffff8008087807 */ /* 0x000fe20005000000 */
        /* <DEDUP_REMOVED lines=10> */
[----:B------:R-:W5:Y:S03]  /*8f00*/  LDC.64 R8, c[0x0][0x2c0] ;  /* 0x0000b000ff087b82 */ /* 0x000f660000000a00 */
[----:B------:R-:W-:Y:S04]  /*8f10*/  STS.64 [R13], R44 ;  /* 0x0000002c0d007388 */ /* 0x000fe80000000a00 */
[----:B------:R-:W-:Y:S04]  /*8f20*/  STS.64 [R13+0x800], R46 ;  /* 0x0008002e0d007388 */ /* 0x000fe80000000a00 */
[----:B------:R-:W-:Y:S04]  /*8f30*/  STS.64 [R14], R48 ;  /* 0x000000300e007388 */ /* 0x000fe80000000a00 */
[----:B------:R-:W-:Y:S04]  /*8f40*/  STS.64 [R14+0x800], R50 ;  /* 0x000800320e007388 */ /* 0x000fe80000000a00 */
[----:B------:R-:W-:Y:S04]  /*8f50*/  STS.64 [R15], R52 ;  /* 0x000000340f007388 */ /* 0x000fe80000000a00 */
[----:B------:R-:W-:Y:S01]  /*8f60*/  STS.64 [R15+0x800], R54 ;  /* 0x000800360f007388 */ /* 0x000fe20000000a00 */
[----:B-----5:R-:W-:Y:S01]  /*8f70*/  IMAD R8, R18, R8, R207 ;  /* 0x0000000812087224 */ /* 0x020fe200078e02cf */
[----:B------:R-:W-:-:S02]  /*8f80*/  SHF.L.U32 R18, R0, 0x2, RZ ;  /* 0x0000000200127819 */ /* 0x000fc400000006ff */
        /* <DEDUP_REMOVED lines=26> */
[----:B------:R4:W-:Y:S04]  /*9130*/  STS.64 [R13+0x8000], R108 ;  /* 0x0080006c0d007388 */ /* 0x0009e80000000a00 */
[----:B------:R4:W-:Y:S01]  /*9140*/  STS.64 [R13+0x8800], R110 ;  /* 0x0088006e0d007388 */ /* 0x0009e20000000a00 */
[----:B-1----:R-:W-:-:S03]  /*9150*/  IADD3 R6, -R207, RZ, RZ ;  /* 0x000000ffcf067210 */ /* 0x002fc60007ffe1ff */
[----:B------:R4:W-:Y:S02]  /*9160*/  STS.64 [R14+0x8000], R124 ;  /* 0x0080007c0e007388 */ /* 0x0009e40000000a00 */
[----:B------:R-:W-:Y:S02]  /*9170*/  IMAD R6, R19, R6, UR4 ;  /* 0x0000000413067e24 */ /* 0x000fe4000f8e0206 */
[----:B------:R4:W-:Y:S04]  /*9180*/  STS.64 [R14+0x8800], R126 ;  /* 0x0088007e0e007388 */ /* 0x0009e80000000a00 */
[----:B------:R4:W-:Y:S04]  /*9190*/  STS.64 [R15+0x8000], R112 ;  /* 0x008000700f007388 */ /* 0x0009e80000000a00 */
[----:B------:R4:W-:Y:S01]  /*91a0*/  STS.64 [R15+0x8800], R114 ;  /* 0x008800720f007388 */ /* 0x0009e20000000a00 */
[----:B--2---:R-:W-:Y:S01]  /*91b0*/  IMAD R12, R8, R19, R6 ;  /* 0x00000013080c7224 */ /* 0x004fe200078e0206 */
[----:B------:R-:W-:-:S02]  /*91c0*/  MOV R8, 0xff800000 ;  /* 0xff80000000087802 */ /* 0x000fc40000000f00 */
[----:B------:R4:W-:Y:S01]  /*91d0*/  STS.64 [R16+0x8000], R120 ;  /* 0x0080007810007388 */ /* 0x0009e20000000a00 */
[----:B---3--:R-:W-:Y:S01]  /*91e0*/  @P3 FFMA.FTZ R8, R3, R20, R4 ;  /* 0x0000001403083223 */ /* 0x008fe20000010004 */
[----:B------:R-:W-:Y:S01]  /*91f0*/  IMAD R9, R12, R9, UR5 ;  /* 0x000000050c097e24 */ /* 0x000fe2000f8e0209 */
[----:B------:R-:W-:Y:S01]  /*9200*/  LEA R3, R7, UR6, 0x2 ;  /* 0x0000000607037c11 */ /* 0x000fe2000f8e10ff */
[----:B------:R4:W-:Y:S01]  /*9210*/  STS.64 [R16+0x8800], R122 ;  /* 0x0088007a10007388 */ /* 0x0009e20000000a00 */
[----:B------:R-:W-:Y:S01]  /*9220*/  MOV R6, 0xff800000 ;  /* 0xff80000000067802 */ /* 0x000fe20000000f00 */
[----:B------:R-:W-:Y:S01]  /*9230*/  @P4 FFMA.FTZ R6, R132, R21, R5 ;  /* 0x0000001584064223 */ /* 0x000fe20000010005 */
[----:B------:R-:W-:Y:S01]  /*9240*/  SHF.R.S32.HI R19, RZ, 0x1f, R18 ;  /* 0x0000001fff137819 */ /* 0x000fe20000011412 */
[----:B------:R4:W-:Y:S04]  /*9250*/  STS.64 [R17+0x8000], R116 ;  /* 0x0080007411007388 */ /* 0x0009e80000000a00 */
[----:B------:R4:W-:Y:S01]  /*9260*/  STS.64 [R17+0x8800], R118 ;  /* 0x0088007611007388 */ /* 0x0009e20000000a00 */
[----:B------:R-:W-:Y:S06]  /*9270*/  BAR.SYNC.DEFER_BLOCKING 0x0 ;  /* 0x0000000000007b1d */ /* 0x000fec0000010000 */
[----:B------:R-:W-:Y:S05]  /*9280*/  @P5 BRA `(.L_x_4370) ;  /* 0x00000000002c5947 */ /* 0x000fea0003800000 */
        /* <DEDUP_REMOVED lines=11> */
.L_x_4370:
[----:B------:R-:W-:Y:S05]  /*9340*/  BSYNC B0 ;  /* 0x0000000000007941 */ /* 0x000fea0003800000 */
.L_x_4369:
[----:B------:R-:W2:Y:S01]  /*9350*/  LDS.128 R96, [R3] ;  /* 0x0000000003607984 */ /* 0x000ea20000000c00 */
[----:B------:R-:W-:Y:S01]  /*9360*/  ULDC UR4, c[0x0][0x2dc] ;  /* 0x0000b70000047ab9 */ /* 0x000fe20000000800 */
[C---:B------:R-:W-:Y:S02]  /*9370*/  IMAD.WIDE R18, R2.reuse, 0xc0, R18 ;  /* 0x000000c002127825 */ /* 0x040fe400078e0212 */
[----:B------:R-:W3:Y:S02]  /*9380*/  LDS.128 R64, [R3+0x4000] ;  /* 0x0040000003407984 */ /* 0x000ee40000000c00 */
[----:B-1----:R-:W-:Y:S01]  /*9390*/  IMAD R5, R9, UR4, RZ ;  /* 0x0000000409057c24 */ /* 0x002fe2000f8e02ff */
[----:B------:R-:W-:Y:S01]  /*93a0*/  ULDC.64 UR4, c[0x0][0x288] ;  /* 0x0000a20000047ab9 */ /* 0x000fe20000000a00 */
[----:B------:R-:W1:Y:S01]  /*93b0*/  LDS.128 R32, [R3+0x8000] ;  /* 0x0080000003207984 */ /* 0x000e620000000c00 */
[C---:B------:R-:W-:Y:S02]  /*93c0*/  VIADD R4, R2.reuse, 0x8 ;  /* 0x0000000802047836 */ /* 0x040fe40000000000 */
[C---:B------:R-:W-:Y:S01]  /*93d0*/  IADD3 R6, P0, R5.reuse, R18, RZ ;  /* 0x0000001205067210 */ /* 0x040fe20007f1e0ff */
[----:B------:R-:W5:Y:S01]  /*93e0*/  LDS.128 R92, [R3+0x800] ;  /* 0x00080000035c7984 */ /* 0x000f620000000c00 */
[----:B------:R-:W-:Y:S01]  /*93f0*/  VIADD R0, R2, 0x10 ;  /* 0x0000001002007836 */ /* 0x000fe20000000000 */
[----:B------:R-:W-:Y:S01]  /*9400*/  ISETP.GE.AND P6, PT, R4, R199, PT ;  /* 0x000000c70400720c */ /* 0x000fe20003fc6270 */
[----:B------:R-:W-:Y:S01]  /*9410*/  VIADD R104, R2, 0x18 ;  /* 0x0000001802687836 */ /* 0x000fe20000000000 */
[----:B------:R-:W-:Y:S01]  /*9420*/  LEA.HI.X.SX32 R5, R5, R19, 0x1, P0 ;  /* 0x0000001305057211 */ /* 0x000fe200000f0eff */
[----:B------:R-:W5:Y:S01]  /*9430*/  LDS.128 R88, [R3+0x1000] ;  /* 0x0010000003587984 */ /* 0x000f620000000c00 */
[----:B------:R-:W-:Y:S01]  /*9440*/  LEA R106, P0, R6, UR4, 0x2 ;  /* 0x00000004066a7c11 */ /* 0x000fe2000f8010ff */
[----:B------:R-:W-:Y:S01]  /*9450*/  VIADD R102, R2, 0x20 ;  /* 0x0000002002667836 */ /* 0x000fe20000000000 */
[-C--:B------:R-:W-:Y:S01]  /*9460*/  ISETP.GE.AND P5, PT, R0, R199.reuse, PT ;  /* 0x000000c70000720c */ /* 0x080fe20003fa6270 */
[----:B------:R-:W5:Y:S01]  /*9470*/  LDS.128 R84, [R3+0x1800] ;  /* 0x0018000003547984 */ /* 0x000f620000000c00 */
[----:B------:R-:W-:Y:S01]  /*9480*/  LEA.HI.X R107, R6, UR5, R5, 0x2, P0 ;  /* 0x00000005066b7c11 */ /* 0x000fe200080f1405 */
[C---:B------:R-:W-:Y:S01]  /*9490*/  VIADD R100, R2.reuse, 0x28 ;  /* 0x0000002802647836 */ /* 0x040fe20000000000 */
[CC--:B------:R-:W-:Y:S01]  /*94a0*/  ISETP.GE.AND P0, PT, R2.reuse, R199.reuse, PT ;  /* 0x000000c70200720c */ /* 0x0c0fe20003f06270 */
[----:B------:R-:W5:Y:S01]  /*94b0*/  LDS.128 R80, [R3+0x2000] ;  /* 0x0020000003507984 */ /* 0x000f620000000c00 */
[----:B------:R-:W-:Y:S01]  /*94c0*/  VIADD R0, R2, 0x30 ;  /* 0x0000003002007836 */ /* 0x000fe20000000000 */
[-C--:B------:R-:W-:Y:S01]  /*94d0*/  ISETP.GE.AND P4, PT, R104, R199.reuse, PT ;  /* 0x000000c76800720c */ /* 0x080fe20003f86270 */
[----:B------:R-:W-:Y:S01]  /*94e0*/  VIADD R2, R2, 0x38 ;  /* 0x0000003802027836 */ /* 0x000fe20000000000 */
[----:B------:R-:W5:Y:S01]  /*94f0*/  LDS.128 R76, [R3+0x2800] ;  /* 0x00280000034c7984 */ /* 0x000f620000000c00 */
[----:B------:R-:W-:-:S02]  /*9500*/  ISETP.GE.AND P3, PT, R102, R199, PT ;  /* 0x000000c76600720c */ /* 0x000fc40003f66270 */
[-C--:B------:R-:W-:Y:S01]  /*9510*/  ISETP.GE.AND P2, PT, R100, R199.reuse, PT ;  /* 0x000000c76400720c */ /* 0x080fe20003f46270 */
[----:B------:R-:W5:Y:S01]  /*9520*/  LDS.128 R72, [R3+0x3000] ;  /* 0x0030000003487984 */ /* 0x000f620000000c00 */
[----:B------:R-:W-:-:S03]  /*9530*/  ISETP.GE.AND P1, PT, R0, R199, PT ;  /* 0x000000c70000720c */ /* 0x000fc60003f26270 */
[----:B------:R-:W5:Y:S04]  /*9540*/  LDS.128 R60, [R3+0x4800] ;  /* 0x00480000033c7984 */ /* 0x000f680000000c00 */
        /* <DEDUP_REMOVED lines=8> */
[----:B----4-:R-:W4:Y:S04]  /*95d0*/  LDS.128 R16, [R3+0xa000] ;  /* 0x00a0000003107984 */ /* 0x010f280000000c00 */
[----:B------:R-:W4:Y:S04]  /*95e0*/  LDS.128 R12, [R3+0xa800] ;  /* 0x00a80000030c7984 */ /* 0x000f280000000c00 */
[----:B------:R-:W4:Y:S04]  /*95f0*/  LDS.128 R8, [R3+0xb000] ;  /* 0x00b0000003087984 */ /* 0x000f280000000c00 */
[----:B------:R1:W4:Y:S04]  /*9600*/  LDS.128 R68, [R3+0x3800] ;  /* 0x0038000003447984 */ /* 0x0003280000000c00 */
[----:B------:R4:W4:Y:S04]  /*9610*/  LDS.128 R36, [R3+0x7800] ;  /* 0x0078000003247984 */ /* 0x0009280000000c00 */
[----:B------:R4:W4:Y:S04]  /*9620*/  LDS.128 R4, [R3+0xb800] ;  /* 0x00b8000003047984 */ /* 0x0009280000000c00 */
[----:B--2---:R2:W-:Y:S04]  /*9630*/  @!P0 STG.E.64 desc[UR12][R106.64], R96 ;  /* 0x000000606a008986 */ /* 0x0045e8000c101b0c */
[----:B------:R2:W-:Y:S04]  /*9640*/  @!P0 STG.E.64 desc[UR12][R106.64+0x8], R98 ;  /* 0x000008626a008986 */ /* 0x0005e8000c101b0c */
[----:B---3--:R2:W-:Y:S04]  /*9650*/  @!P0 STG.E.128 desc[UR12][R106.64+0x100], R64 ;  /* 0x000100406a008986 */ /* 0x0085e8000c101d0c */
[----:B-1----:R2:W-:Y:S01]  /*9660*/  @!P0 STG.E.128 desc[UR12][R106.64+0x200], R32 ;  /* 0x000200206a008986 */ /* 0x0025e2000c101d0c */
[----:B------:R-:W-:-:S03]  /*9670*/  ISETP.GE.AND P0, PT, R2, R199, PT ;  /* 0x000000c70200720c */ /* 0x000fc60003f06270 */
[----:B-----5:R2:W-:Y:S04]  /*9680*/  @!P6 STG.E.128 desc[UR12][R106.64+0x1800], R92 ;  /* 0x0018005c6a00e986 */ /* 0x0205e8000c101d0c */
[----:B------:R2:W-:Y:S04]  /*9690*/  @!P5 STG.E.128 desc[UR12][R106.64+0x3000], R88 ;  /* 0x003000586a00d986 */ /* 0x0005e8000c101d0c */
        /* <DEDUP_REMOVED lines=13> */
[----:B----4-:R2:W-:Y:S04]  /*9770*/  @!P3 STG.E.128 desc[UR12][R106.64+0x6200], R16 ;  /* 0x006200106a00b986 */ /* 0x0105e8000c101d0c */
[----:B------:R2:W-:Y:S04]  /*9780*/  @!P2 STG.E.128 desc[UR12][R106.64+0x7a00], R12 ;  /* 0x007a000c6a00a986 */ /* 0x0005e8000c101d0c */
[----:B------:R2:W-:Y:S01]  /*9790*/  @!P1 STG.E.128 desc[UR12][R106.64+0x9200], R8 ;  /* 0x009200086a009986 */ /* 0x0005e2000c101d0c */
[----:B------:R-:W-:Y:S05]  /*97a0*/  @P0 EXIT ;  /* 0x000000000000094d */ /* 0x000fea0003800000 */
[----:B------:R-:W-:Y:S04]  /*97b0*/  STG.E.128 desc[UR12][R106.64+0xa800], R68 ;  /* 0x00a800446a007986 */ /* 0x000fe8000c101d0c */
[----:B------:R-:W-:Y:S04]  /*97c0*/  STG.E.128 desc[UR12][R106.64+0xa900], R36 ;  /* 0x00a900246a007986 */ /* 0x000fe8000c101d0c */
[----:B------:R-:W-:Y:S01]  /*97d0*/  STG.E.128 desc[UR12][R106.64+0xaa00], R4 ;  /* 0x00aa00046a007986 */ /* 0x000fe2000c101d0c */
[----:B------:R-:W-:Y:S05]  /*97e0*/  EXIT ;  /* 0x000000000000794d */ /* 0x000fea0003800000 */
.L_x_4371:
        /* <DEDUP_REMOVED lines=9> */
.L_x_7472:


//--------------------- .text._ZN5flash24flash_fwd_splitkv_kernelI23Flash_fwd_kernel_traitsILi192ELi64ELi64ELi4ELb0ELb0EN7cutlass6half_tE19Flash_kernel_traitsILi192ELi64ELi64ELi4ES3_EELb0ELb0ELb0ELb0ELb1ELb1ELb1ELb0EEEvNS_16Flash_fwd_paramsE --------------------------
	.section	.text._ZN5flash24flash_fwd_splitkv_kernelI23Flash_fwd_kernel_traitsILi192ELi64ELi64ELi4ELb0ELb0EN7cutlass6half_tE19Flash_kernel_traitsILi192ELi64ELi64ELi4ES3_EELb0ELb0ELb0ELb0ELb1ELb1ELb1ELb0EEEvNS_16Flash_fwd_paramsE,"ax",@progbits
	.align	128
        .global         _ZN5flash24flash_fwd_splitkv_kernelI23Flash_fwd_kernel_traitsILi192ELi64ELi64ELi4ELb0ELb0EN7cutlass6half_tE19Flash_kernel_traitsILi192ELi64ELi64ELi4ES3_EELb0ELb0ELb0ELb0ELb1ELb1ELb1ELb0EEEvNS_16Flash_fwd_paramsE
        .type           _ZN5flash24flash_fwd_splitkv_kernelI23Flash_fwd_kernel_traitsILi192ELi64ELi64ELi4ELb0ELb0EN7cutlass6half_tE19Flash_kernel_traitsILi192ELi64ELi64ELi4ES3_EELb0ELb0ELb0ELb0ELb1ELb1ELb1ELb0EEEvNS_16Flash_fwd_paramsE,@function
        .size           _ZN5flash24flash_fwd_splitkv_kernelI23Flash_fwd_kernel_traitsILi192ELi64ELi64ELi4ELb0ELb0EN7cutlass6half_tE19Flash_kernel_traitsILi192ELi64ELi64ELi4ES3_EELb0ELb0ELb0ELb0ELb1ELb1ELb1ELb0EEEvNS_16Flash_fwd_paramsE,(.L_x_7473 - _ZN5flash24flash_fwd_splitkv_kernelI23Flash_fwd_kernel_traitsILi192ELi64ELi64ELi4ELb0ELb0EN7cutlass6half_tE19Flash_kernel_traitsILi192ELi64ELi64ELi4ES3_EELb0ELb0ELb0ELb0ELb1ELb1ELb1ELb0EEEvNS_16Flash_fwd_paramsE)
        .other          _ZN5flash24flash_fwd_splitkv_kernelI23Flash_fwd_kernel_traitsILi192ELi64ELi64ELi4ELb0ELb0EN7cutlass6half_tE19Flash_kernel_traitsILi192ELi64ELi64ELi4ES3_EELb0ELb0ELb0ELb0ELb1ELb1ELb1ELb0EEEvNS_16Flash_fwd_paramsE,@"STO_CUDA_ENTRY STV_DEFAULT"
_ZN5flash24flash_fwd_splitkv_kernelI23Flash_fwd_kernel_traitsILi192ELi64ELi64ELi4ELb0ELb0EN7cutlass6half_tE19Flash_kernel_traitsILi192ELi64ELi64ELi4ES3_EELb0ELb0ELb0ELb0ELb1ELb1ELb1ELb0EEEvNS_16Flash_fwd_paramsE:
.text._ZN5flash24flash_fwd_splitkv_kernelI23Flash_fwd_kernel_traitsILi192ELi64ELi64ELi4ELb0ELb0EN7cutlass6half_tE19Flash_kernel_traitsILi192ELi64ELi64ELi4ES3_EELb0ELb0ELb0ELb0ELb1ELb1ELb1ELb0EEEvNS_16Flash_fwd_paramsE:
        /* <DEDUP_REMOVED lines=30> */
[----:B------:R-:W-:-:S13]  /*01e0*/  ISETP.GE.U32.AND P3, PT, R0, R5, PT ;  /* 0x000000050000720c */ /* 0x000fda0003f66070 */
        /* <DEDUP_REMOVED lines=29> */
.L_x_4372:
[----:B------:R-:W1:Y:S02]  /*03c0*/  LDC R6, c[0x0][0x2c8] ;  /* 0x0000b200ff067b82 */ /* 0x000e640000000800 */
.L_x_4373:
        /* <DEDUP_REMOVED lines=20> */
[----:B--2---:R-:W-:-:S03]  /*0510*/  VIADD R18, R18, 0xffffffe ;  /* 0x0ffffffe12127836 */ /* 0x004fc60000000000 */
[----:B------:R-:W-:Y:S02]  /*0520*/  IABS R3, R15 ;  /* 0x0000000f00037213 */ /* 0x000fe40000000000 */
[-C--:B------:R-:W-:Y:S01]  /*0530*/  LOP3.LUT R15, R15, R10.reuse, RZ, 0x3c, !PT ;  /* 0x0000000a0f0f7212 */ /* 0x080fe200078e3cff */
[----:B------:R-:W2:Y:S03]  /*0540*/  F2I.FTZ.U32.TRUNC.NTZ R19, R18 ;  /* 0x0000001200137305 */ /* 0x000ea6000021f000 */
[----:B------:R-:W-:Y:S01]  /*0550*/  ISETP.GE.AND P0, PT, R15, RZ, PT ;  /* 0x000000ff0f00720c */ /* 0x000fe20003f06270 */
        /* <DEDUP_REMOVED lines=122> */
.L_x_4374:
        /* <DEDUP_REMOVED lines=24> */
.L_x_4375:
        /* <DEDUP_REMOVED lines=71> */
[----:B------:R-:W-:Y:S01]  /*12f0*/  IMAD R6, R25, R101, R6 ;  /* 0x0000006519067224 */ /* 0x000fe200078e0206 */
[----:B------:R-:W-:Y:S01]  /*1300*/  IADD3 R8, R27, R3, RZ ;  /* 0x000000031b087210 */ /* 0x000fe20007ffe0ff */
[----:B------:R-:W-:-:S04]  /*1310*/  IMAD.WIDE.U32 R10, R25, R100, R10 ;  /* 0x00000064190a7225 */ /* 0x000fc800078e000a */
[----:B------:R-:W-:Y:S02]  /*1320*/  IMAD.IADD R11, R11, 0x1, R6 ;  /* 0x000000010b0b7824 */ /* 0x000fe400078e0206 */
[C---:B------:R-:W-:Y:S02]  /*1330*/  IMAD R7, R20.reuse, UR5, R7 ;  /* 0x0000000514077c24 */ /* 0x040fe4000f8e0207 */
[----:B------:R-:W-:-:S05]  /*1340*/  IMAD.WIDE.U32 R102, R20, UR4, R10 ;  /* 0x0000000414667c25 */ /* 0x000fca000f8e000a */
[----:B------:R-:W-:Y:S01]  /*1350*/  IADD3 R4, R103, R7, RZ ;  /* 0x0000000767047210 */ /* 0x000fe20007ffe0ff */
[----:B------:R-:W-:Y:S06]  /*1360*/  BRA `(.L_x_4377) ;  /* 0x0000000400307947 */ /* 0x000fec0003800000 */
.L_x_4376:
        /* <DEDUP_REMOVED lines=49> */
.L_x_4378:
        /* <DEDUP_REMOVED lines=27> */
.L_x_4377:
[----:B------:R-:W-:Y:S01]  /*1830*/  ISETP.NE.AND P0, PT, R9, -0x1, PT ;  /* 0xffffffff0900780c */ /* 0x000fe20003f05270 */
[----:B------:R-:W-:Y:S01]  /*1840*/  IMAD.IADD R207, R207, 0x1, -R0 ;  /* 0x00000001cfcf7824 */ /* 0x000fe200078e0a00 */
[----:B------:R-:W-:Y:S01]  /*1850*/  SHF.R.S32.HI R5, RZ, 0x1f, R106 ;  /* 0x0000001fff057819 */ /* 0x000fe2000001146a */
[----:B------:R-:W-:Y:S01]  /*1860*/  ULDC.64 UR4, c[0x0][0x258] ;  /* 0x0000960000047ab9 */ /* 0x000fe20000000a00 */
[----:B------:R-:W-:Y:S01]  /*1870*/  SHF.R.S32.HI R37, RZ, 0x1f, R34 ;  /* 0x0000001fff257819 */ /* 0x000fe20000011422 */
[----:B------:R-:W-:Y:S01]  /*1880*/  VIADD R135, R133, 0xffffffff ;  /* 0xffffffff85877836 */ /* 0x000fe20000000000 */
[----:B------:R-:W-:Y:S01]  /*1890*/  LEA.HI R11, R5, R106, RZ, 0x3 ;  /* 0x0000006a050b7211 */ /* 0x000fe200078f18ff */
[----:B------:R-:W-:Y:S02]  /*18a0*/  ULDC.64 UR6, c[0x0][0x268] ;  /* 0x00009a0000067ab9 */ /* 0x000fe40000000a00 */
[----:B------:R-:W-:Y:S01]  /*18b0*/  IMAD R37, R37, UR4, RZ ;  /* 0x0000000425257c24 */ /* 0x000fe2000f8e02ff */
[----:B------:R-:W-:Y:S01]  /*18c0*/  SHF.R.S32.HI R18, RZ, 0x3, R11 ;  /* 0x00000003ff127819 */ /* 0x000fe2000001140b */
[----:B------:R-:W-:Y:S01]  /*18d0*/  IMAD R17, R17, UR6, RZ ;  /* 0x0000000611117c24 */ /* 0x000fe2000f8e02ff */
[----:B------:R-:W-:Y:S01]  /*18e0*/  LOP3.LUT R11, R11, 0xfffffff8, RZ, 0xc0, !PT ;  /* 0xfffffff80b0b7812 */ /* 0x000fe200078ec0ff */
[----:B------:R-:W1:Y:S01]  /*18f0*/  @!P0 LDC.64 R2, c[0x0][0x228] ;  /* 0x00008a00ff028b82 */ /* 0x000e620000000a00 */
[----:B------:R-:W-:Y:S01]  /*1900*/  @!P0 SHF.R.S32.HI R13, RZ, 0x1f, R215 ;  /* 0x0000001fff0d8819 */ /* 0x000fe200000114d7 */
[C---:B------:R-:W-:Y:S01]  /*1910*/  VIADD R22, R18.reuse, 0x10 ;  /* 0x0000001012167836 */ /* 0x040fe20000000000 */
[CC--:B------:R-:W-:Y:S01]  /*1920*/  ISETP.GE.AND P4, PT, R18.reuse, R207.reuse, PT ;  /* 0x000000cf1200720c */ /* 0x0c0fe20003f86270 */
[----:B------:R-:W-:Y:S01]  /*1930*/  VIADD R16, R18, 0x20 ;  /* 0x0000002012107836 */ /* 0x000fe20000000000 */
[--C-:B------:R-:W-:Y:S01]  /*1940*/  SHF.R.S32.HI R19, RZ, 0x1f, R18.reuse ;  /* 0x0000001fff137819 */ /* 0x100fe20000011412 */
[----:B------:R-:W-:Y:S01]  /*1950*/  IMAD R37, R34, UR5, R37 ;  /* 0x0000000522257c24 */ /* 0x000fe2000f8e0225 */
[-C--:B------:R-:W-:Y:S01]  /*1960*/  ISETP.GE.AND P5, PT, R22, R207.reuse, PT ;  /* 0x000000cf1600720c */ /* 0x080fe20003fa6270 */
[----:B------:R-:W2:Y:S01]  /*1970*/  @P0 LDC.64 R6, c[0x0][0x240] ;  /* 0x00009000ff060b82 */ /* 0x000ea20000000a00 */
[----:B------:R-:W-:Y:S01]  /*1980*/  ISETP.GE.AND P2, PT, R16, R207, PT ;  /* 0x000000cf1000720c */ /* 0x000fe20003f46270 */
[----:B------:R-:W-:Y:S01]  /*1990*/  IMAD.WIDE R40, R41, 0x40, R18 ;  /* 0x0000004029287825 */ /* 0x000fe200078e0212 */
[----:B------:R-:W-:-:S03]  /*19a0*/  UMOV UR5, 0x400 ;  /* 0x0000040000057882 */ /* 0x000fc60000000000 */
[----:B------:R-:W-:Y:S02]  /*19b0*/  IMAD R105, R19, R100, RZ ;  /* 0x0000006413697224 */ /* 0x000fe400078e02ff */
[----:B------:R-:W-:Y:S02]  /*19c0*/  IMAD R17, R20, UR7, R17 ;  /* 0x0000000714117c24 */ /* 0x000fe4000f8e0211 */
[----:B------:R-:W-:Y:S02]  /*19d0*/  IMAD R105, R18, R101, R105 ;  /* 0x0000006512697224 */ /* 0x000fe400078e0269 */
[----:B------:R-:W3:Y:S01]  /*19e0*/  @!P5 S2R R30, SR_CgaCtaId ;  /* 0x00000000001ed919 */ /* 0x000ee20000008800 */
[----:B-1----:R-:W-:Y:S01]  /*19f0*/  @!P0 IMAD R0, R13, R2, RZ ;  /* 0x000000020d008224 */ /* 0x002fe200078e02ff */
[----:B------:R-:W1:Y:S01]  /*1a00*/  @!P2 S2R R28, SR_CgaCtaId ;  /* 0x00000000001ca919 */ /* 0x000e620000008800 */
[----:B------:R-:W-:Y:S02]  /*1a10*/  @!P2 MOV R13, 0x400 ;  /* 0x00000400000da802 */ /* 0x000fe40000000f00 */
[----:B------:R-:W-:-:S02]  /*1a20*/  @!P0 IMAD R3, R215, R3, R0 ;  /* 0x00000003d7038224 */ /* 0x000fc400078e0200 */
[----:B------:R-:W-:Y:S02]  /*1a30*/  IMAD.IADD R0, R106, 0x1, -R11 ;  /* 0x000000016a007824 */ /* 0x000fe400078e0a0b */
[----:B--2---:R-:W-:-:S04]  /*1a40*/  @P0 IMAD.WIDE.U32 R14, R9, R6, RZ ;  /* 0x00000006090e0225 */ /* 0x004fc800078e00ff */
[----:B-----5:R-:W-:Y:S02]  /*1a50*/  @P0 IMAD.MOV.U32 R10, RZ, RZ, R14 ;  /* 0x000000ffff0a0224 */ /* 0x020fe400078e000e */
[----:B------:R-:W-:Y:S02]  /*1a60*/  VIADD R14, R18, 0x30 ;  /* 0x00000030120e7836 */ /* 0x000fe40000000000 */
[----:B------:R-:W-:Y:S02]  /*1a70*/  @P0 IMAD R9, R9, R7, R15 ;  /* 0x0000000709090224 */ /* 0x000fe400078e020f */
[----:B------:R-:W-:Y:S01]  /*1a80*/  @!P0 IMAD.WIDE.U32 R6, R215, R2, RZ ;  /* 0x00000002d7068225 */ /* 0x000fe200078e00ff */
[----:B------:R-:W-:-:S03]  /*1a90*/  ISETP.GE.AND P1, PT, R14, R207, PT ;  /* 0x000000cf0e00720c */ /* 0x000fc60003f26270 */
[----:B------:R-:W-:Y:S02]  /*1aa0*/  IMAD.SHL.U32 R11, R0, 0x8, RZ ;  /* 0x00000008000b7824 */ /* 0x000fe400078e00ff */
[----:B------:R-:W-:Y:S02]  /*1ab0*/  @!P0 IMAD.IADD R9, R7, 0x1, R3 ;  /* 0x0000000107098824 */ /* 0x000fe400078e0203 */
[----:B------:R-:W-:Y:S01]  /*1ac0*/  @!P0 IMAD.MOV.U32 R10, RZ, RZ, R6 ;  /* 0x000000ffff0a8224 */ /* 0x000fe200078e0006 */
[C---:B------:R-:W-:Y:S01]  /*1ad0*/  IADD3 R26, P0, R11.reuse, R26, RZ ;  /* 0x0000001a0b1a7210 */ /* 0x040fe20007f1e0ff */
[----:B------:R-:W-:Y:S01]  /*1ae0*/  IMAD.SHL.U32 R2, R18, 0x40, RZ ;  /* 0x0000004012027824 */ /* 0x000fe200078e00ff */
[----:B------:R-:W-:Y:S01]  /*1af0*/  SHF.R.S32.HI R3, RZ, 0x1f, R11 ;  /* 0x0000001fff037819 */ /* 0x000fe2000001140b */
[----:B------:R-:W2:Y:S01]  /*1b00*/  @!P4 LDC.64 R6, c[0x0][0x240] ;  /* 0x00009000ff06cb82 */ /* 0x000ea20000000a00 */
[----:B------:R-:W-:Y:S01]  /*1b10*/  IADD3 R102, P3, R11, R102, RZ ;  /* 0x000000660b667210 */ /* 0x000fe20007f7e0ff */
[----:B------:R-:W4:Y:S01]  /*1b20*/  @!P1 S2R R24, SR_CgaCtaId ;  /* 0x0000000000189919 */ /* 0x000f220000008800 */
[----:B------:R-:W-:Y:S01]  /*1b30*/  LOP3.LUT R2, R2, 0x1c0, RZ, 0xc0, !PT ;  /* 0x000001c002027812 */ /* 0x000fe200078ec0ff */
[----:B------:R-:W-:Y:S01]  /*1b40*/  IMAD.X R27, R3, 0x1, R8, P0 ;  /* 0x00000001031b7824 */ /* 0x000fe200000e0608 */
[----:B------:R-:W-:-:S02]  /*1b50*/  IADD3 R8, P0, R11, R10, RZ ;  /* 0x0000000a0b087210 */ /* 0x000fc40007f1e0ff */
[----:B------:R-:W-:Y:S01]  /*1b60*/  LOP3.LUT R15, R2, 0x38, R11, 0xf8, !PT ;  /* 0x00000038020f7812 */ /* 0x000fe200078ef80b */
[----:B------:R-:W-:Y:S01]  /*1b70*/  IMAD.WIDE.U32 R26, R20, UR6, R26 ;  /* 0x00000006141a7c25 */ /* 0x000fe2000f8e001a */
[----:B------:R-:W-:Y:S01]  /*1b80*/  SHF.R.U32.HI R2, RZ, 0x3, R2 ;  /* 0x00000003ff027819 */ /* 0x000fe20000011602 */
[----:B------:R-:W-:Y:S01]  /*1b90*/  ULDC.64 UR6, c[0x0][0x220] ;  /* 0x0000880000067ab9 */ /* 0x000fe20000000a00 */
[C---:B------:R-:W-:Y:S01]  /*1ba0*/  IADD3.X R103, R3.reuse, R4, RZ, P3, !PT ;  /* 0x0000000403677210 */ /* 0x040fe20001ffe4ff */
[----:B------:R-:W-:Y:S01]  /*1bb0*/  IMAD.X R9, R3, 0x1, R9, P0 ;  /* 0x0000000103097824 */ /* 0x000fe200000e0609 */
[----:B------:R-:W-:Y:S01]  /*1bc0*/  LOP3.LUT R15, R15, R2, RZ, 0x3c, !PT ;  /* 0x000000020f0f7212 */ /* 0x000fe200078e3cff */
[----:B------:R-:W-:Y:S01]  /*1bd0*/  IMAD.IADD R27, R27, 0x1, R17 ;  /* 0x000000011b1b7824 */ /* 0x000fe200078e0211 */
[----:B------:R-:W1:Y:S01]  /*1be0*/  @!P5 LDC.64 R2, c[0x0][0x240] ;  /* 0x00009000ff02db82 */ /* 0x000e620000000a00 */
[----:B------:R-:W-:Y:S01]  /*1bf0*/  IMAD.WIDE.U32 R34, R34, UR4, R8 ;  /* 0x0000000422227c25 */ /* 0x000fe2000f8e0008 */
[----:B------:R-:W-:-:S02]  /*1c00*/  @!P5 MOV R11, 0x400 ;  /* 0x00000400000bd802 */ /* 0x000fc40000000f00 */
[----:B------:R-:W-:Y:S01]  /*1c10*/  LEA.HI R10, R5, R106, RZ, 0x6 ;  /* 0x0000006a050a7211 */ /* 0x000fe200078f30ff */
[----:B------:R-:W-:Y:S01]  /*1c20*/  IMAD.IADD R37, R35, 0x1, R37 ;  /* 0x0000000123257824 */ /* 0x000fe200078e0225 */
[C---:B------:R-:W-:Y:S01]  /*1c30*/  @!P5 IADD3 R21, P0, R40.reuse, 0x10, RZ ;  /* 0x000000102815d810 */ /* 0x040fe20007f1e0ff */
[----:B------:R-:W-:Y:S01]  /*1c40*/  @!P4 IMAD.MOV.U32 R36, RZ, RZ, R34 ;  /* 0x000000ffff24c224 */ /* 0x000fe200078e0022 */
[----:B------:R-:W1:Y:S01]  /*1c50*/  S2UR UR4, SR_CgaCtaId ;  /* 0x00000000000479c3 */ /* 0x000e620000008800 */
[-C--:B--2---:R-:W-:Y:S01]  /*1c60*/  @!P4 IMAD R4, R41, R6.reuse, RZ ;  /* 0x000000062904c224 */ /* 0x084fe200078e02ff */
[C---:B------:R-:W-:Y:S01]  /*1c70*/  @!P2 IADD3 R31, P3, R40.reuse, 0x20, RZ ;  /* 0x00000020281fa810 */ /* 0x040fe20007f7e0ff */
[----:B------:R-:W-:Y:S01]  /*1c80*/  @!P4 IMAD.WIDE.U32 R38, R40, R6, R36 ;  /* 0x000000062826c225 */ /* 0x000fe200078e0024 */
[----:B---3--:R-:W-:Y:S02]  /*1c90*/  @!P5 LEA R30, R30, R11, 0x18 ;  /* 0x0000000b1e1ed211 */ /* 0x008fe400078ec0ff */
[----:B------:R-:W-:Y:S01]  /*1ca0*/  @!P1 MOV R11, 0x400 ;  /* 0x00000400000b9802 */ /* 0x000fe20000000f00 */
[----:B------:R-:W-:Y:S01]  /*1cb0*/  @!P4 IMAD R4, R40, R7, R4 ;  /* 0x000000072804c224 */ /* 0x000fe200078e0204 */
[----:B------:R-:W2:Y:S01]  /*1cc0*/  @!P4 LDC.64 R8, c[0x0][0x210] ;  /* 0x00008400ff08cb82 */ /* 0x000ea20000000a00 */
[----:B------:R-:W-:Y:S01]  /*1cd0*/  IMAD.SHL.U32 R10, R10, 0x8, RZ ;  /* 0x000000080a0a7824 */ /* 0x000fe200078e00ff */
[----:B------:R-:W-:Y:S01]  /*1ce0*/  @!P5 MOV R43, R37 ;  /* 0x00000025002bd202 */ /* 0x000fe20000000f00 */
[--C-:B------:R-:W-:Y:S01]  /*1cf0*/  @!P5 IMAD.X R33, RZ, RZ, R41.reuse, P0 ;  /* 0x000000ffff21d224 */ /* 0x100fe200000e0629 */
[----:B------:R-:W-:Y:S01]  /*1d00*/  @!P1 IADD3 R32, P0, R40, 0x30, RZ ;  /* 0x0000003028209810 */ /* 0x000fe20007f1e0ff */
[----:B------:R-:W-:Y:S01]  /*1d10*/  @!P2 IMAD.X R29, RZ, RZ, R41, P3 ;  /* 0x000000ffff1da224 */ /* 0x000fe200018e0629 */
[----:B----4-:R-:W-:Y:S01]  /*1d20*/  @!P1 LEA R24, R24, R11, 0x18 ;  /* 0x0000000b18189211 */ /* 0x010fe200078ec0ff */
[----:B------:R-:W-:Y:S01]  /*1d30*/  @!P4 IMAD.IADD R4, R39, 0x1, R4 ;  /* 0x000000012704c824 */ /* 0x000fe200078e0204 */
[----:B------:R-:W-:Y:S01]  /*1d40*/  LOP3.LUT R15, R15, 0xfffffe00, R10, 0xf8, !PT ;  /* 0xfffffe000f0f7812 */ /* 0x000fe200078ef80a */
[----:B------:R-:W-:Y:S01]  /*1d50*/  @!P5 IMAD.MOV.U32 R42, RZ, RZ, R34 ;  /* 0x000000ffff2ad224 */ /* 0x000fe200078e0022 */
[----:B------:R-:W3:Y:S01]  /*1d60*/  @!P2 LDC.64 R10, c[0x0][0x240] ;  /* 0x00009000ff0aab82 */ /* 0x000ee20000000a00 */
[----:B-1----:R-:W-:Y:S01]  /*1d70*/  @!P2 LEA R28, R28, R13, 0x18 ;  /* 0x0000000d1c1ca211 */ /* 0x002fe200078ec0ff */
[----:B------:R-:W-:Y:S01]  /*1d80*/  IMAD.WIDE.U32 R102, R18, R100, R102 ;  /* 0x0000006412667225 */ /* 0x000fe200078e0066 */
[----:B------:R-:W-:-:S03]  /*1d90*/  ULEA UR4, UR4, UR5, 0x18 ;  /* 0x0000000504047291 */ /* 0x000fc6000f8ec03f */
[----:B------:R-:W-:Y:S02]  /*1da0*/  @!P5 IMAD.WIDE.U32 R42, R21, R2, R42 ;  /* 0x00000002152ad225 */ /* 0x000fe400078e002a */
[----:B------:R-:W1:Y:S01]  /*1db0*/  @!P1 LDC.64 R6, c[0x0][0x240] ;  /* 0x00009000ff069b82 */ /* 0x000e620000000a00 */
[----:B------:R-:W-:Y:S01]  /*1dc0*/  IADD3 R105, R103, R105, RZ ;  /* 0x0000006967697210 */ /* 0x000fe20007ffe0ff */
[----:B------:R-:W-:Y:S01]  /*1dd0*/  ULDC UR5, c[0x0][0x39c] ;  /* 0x0000e70000057ab9 */ /* 0x000fe20000000800 */
[C---:B------:R-:W-:Y:S01]  /*1de0*/  @!P2 IMAD R28, R15.reuse, 0x2, R28 ;  /* 0x000000020f1ca824 */ /* 0x040fe200078e021c */
[C---:B------:R-:W-:Y:S01]  /*1df0*/  LEA R213, R15.reuse, UR4, 0x1 ;  /* 0x000000040fd57c11 */ /* 0x040fe2000f8e08ff */
[----:B------:R-:W-:Y:S01]  /*1e00*/  @!P1 IMAD R24, R15, 0x2, R24 ;  /* 0x000000020f189824 */ /* 0x000fe200078e0218 */
[C---:B--2---:R-:W-:Y:S01]  /*1e10*/  @!P4 LEA R40, P3, R38.reuse, R8, 0x1 ;  /* 0x000000082628c211 */ /* 0x044fe200078608ff */
[----:B------:R-:W-:Y:S01]  /*1e20*/  @!P5 IMAD R8, R33, R2, RZ ;  /* 0x000000022108d224 */ /* 0x000fe200078e02ff */
[----:B------:R-:W2:Y:S01]  /*1e30*/  @!P5 LDC.64 R12, c[0x0][0x210] ;  /* 0x00008400ff0cdb82 */ /* 0x000ea20000000a00 */
[----:B------:R-:W-:Y:S01]  /*1e40*/  @!P1 IMAD.X R33, RZ, RZ, R41, P0 ;  /* 0x000000ffff219224 */ /* 0x000fe200000e0629 */
[----:B------:R-:W-:Y:S01]  /*1e50*/  @!P4 LEA.HI.X R41, R38, R9, R4, 0x1, P3 ;  /* 0x000000092629c211 */ /* 0x000fe200018f0c04 */
[----:B------:R-:W-:-:S02]  /*1e60*/  IMAD.SHL.U32 R4, R135, 0x40, RZ ;  /* 0x0000004087047824 */ /* 0x000fc400078e00ff */
[----:B------:R-:W-:Y:S02]  /*1e70*/  @!P5 IMAD R35, R21, R3, R8 ;  /* 0x000000031523d224 */ /* 0x000fe400078e0208 */
[----:B------:R-:W-:Y:S01]  /*1e80*/  IMAD.IADD R21, R109, 0x1, -R4 ;  /* 0x000000016d157824 */ /* 0x000fe200078e0a04 */
[----:B------:R-:W-:Y:S01]  /*1e90*/  @!PT LDS RZ, [RZ] ;  /* 0x00000000fffff984 */ /* 0x000fe20000000800 */
[----:B------:R-:W-:Y:S01]  /*1ea0*/  @!PT LDS RZ, [RZ] ;  /* 0x00000000fffff984 */ /* 0x000fe20000000800 */
[----:B------:R-:W-:Y:S01]  /*1eb0*/  @!PT LDS RZ, [RZ] ;  /* 0x00000000fffff984 */ /* 0x000fe20000000800 */
[----:B------:R-:W-:Y:S01]  /*1ec0*/  @!P4 LDGSTS.E.BYPASS.LTC128B.128 [R213], desc[UR14][R40.64] ;  /* 0x0000000028d5cfae */ /* 0x000fe2000b901d4e */
[----:B------:R-:W4:Y:S01]  /*1ed0*/  @!P2 LDC.64 R8, c[0x0][0x210] ;  /* 0x00008400ff08ab82 */ /* 0x000f220000000a00 */
[----:B---3--:R-:W-:Y:S02]  /*1ee0*/  @!P2 IMAD R36, R29, R10, RZ ;  /* 0x0000000a1d24a224 */ /* 0x008fe400078e02ff */
[----:B------:R-:W-:Y:S01]  /*1ef0*/  @!P4 LDGSTS.E.BYPASS.LTC128B.128 [R213+0x2000], desc[UR14][R40.64+0x80] ;  /* 0x0200008028d5cfae */ /* 0x000fe2000b901d4e */
[----:B------:R-:W-:Y:S01]  /*1f00*/  @!P5 IMAD.IADD R38, R43, 0x1, R35 ;  /* 0x000000012b26d824 */ /* 0x000fe200078e0223 */
[-C--:B------:R-:W-:Y:S01]  /*1f10*/  ISETP.GE.AND P3, PT, R22, R21.reuse, PT ;  /* 0x000000151600720c */ /* 0x080fe20003f66270 */
[----:B------:R-:W-:Y:S01]  /*1f20*/  @!P1 IMAD.MOV.U32 R35, RZ, RZ, R37 ;  /* 0x000000ffff239224 */ /* 0x000fe200078e0025 */
[----:B------:R3:W-:Y:S01]  /*1f30*/  @!P4 LDGSTS.E.BYPASS.LTC128B.128 [R213+0x4000], desc[UR14][R40.64+0x100] ;  /* 0x0400010028d5cfae */ /* 0x0007e2000b901d4e */
[----:B------:R-:W-:Y:S01]  /*1f40*/  ISETP.GE.AND P4, PT, R18, R21, PT ;  /* 0x000000151200720c */ /* 0x000fe20003f86270 */
[----:B------:R-:W4:Y:S01]  /*1f50*/  @!P1 LDC.64 R2, c[0x0][0x210] ;  /* 0x00008400ff029b82 */ /* 0x000f220000000a00 */
[----:B-1----:R-:W-:-:S02]  /*1f60*/  @!P1 IMAD R33, R33, R6, RZ ;  /* 0x0000000621219224 */ /* 0x002fc400078e02ff */
[----:B------:R-:W-:Y:S02]  /*1f70*/  @!P2 IMAD R11, R31, R11, R36 ;  /* 0x0000000b1f0ba224 */ /* 0x000fe400078e0224 */
[----:B------:R-:W-:Y:S01]  /*1f80*/  @!P1 IMAD R33, R32, R7, R33 ;  /* 0x0000000720219224 */ /* 0x000fe200078e0221 */
[----:B--2---:R-:W-:Y:S01]  /*1f90*/  @!P5 LEA R12, P0, R42, R12, 0x1 ;  /* 0x0000000c2a0cd211 */ /* 0x004fe200078008ff */
[----:B------:R-:W-:-:S03]  /*1fa0*/  @!P5 IMAD R29, R15, 0x2, R30 ;  /* 0x000000020f1dd824 */ /* 0x000fc600078e021e */
[----:B------:R-:W-:-:S05]  /*1fb0*/  @!P5 LEA.HI.X R13, R42, R13, R38, 0x1, P0 ;  /* 0x0000000d2a0dd211 */ /* 0x000fca00000f0c26 */
[----:B------:R-:W-:Y:S04]  /*1fc0*/  @!P5 LDGSTS.E.BYPASS.LTC128B.128 [R29+0x800], desc[UR14][R12.64] ;  /* 0x008000000c1ddfae */ /* 0x000fe8000b901d4e */
[----:B------:R-:W-:Y:S04]  /*1fd0*/  @!P5 LDGSTS.E.BYPASS.LTC128B.128 [R29+0x2800], desc[UR14][R12.64+0x80] ;  /* 0x028000800c1ddfae */ /* 0x000fe8000b901d4e */
[----:B------:R1:W-:Y:S01]  /*1fe0*/  @!P5 LDGSTS.E.BYPASS.LTC128B.128 [R29+0x4800], desc[UR14][R12.64+0x100] ;  /* 0x048001000c1ddfae */ /* 0x0003e2000b901d4e */
[----:B------:R-:W-:Y:S01]  /*1ff0*/  IADD3 R25, P5, R18, R25, RZ ;  /* 0x0000001912197210 */ /* 0x000fe20007fbe0ff */
[----:B---3--:R-:W-:-:S02]  /*2000*/  @!P2 IMAD.MOV.U32 R40, RZ, RZ, R34 ;  /* 0x000000ffff28a224 */ /* 0x008fc400078e0022 */
[----:B------:R-:W-:Y:S02]  /*2010*/  @!P2 IMAD.MOV.U32 R41, RZ, RZ, R37 ;  /* 0x000000ffff29a224 */ /* 0x000fe400078e0025 */
[----:B------:R-:W-:Y:S02]  /*2020*/  @!P1 IMAD.WIDE.U32 R34, R32, R6, R34 ;  /* 0x0000000620229225 */ /* 0x000fe400078e0022 */
[----:B------:R-:W2:Y:S02]  /*2030*/  @!P4 LDC.64 R6, c[0x0][0x218] ;  /* 0x00008600ff06cb82 */ /* 0x000ea40000000a00 */
[----:B------:R-:W-:Y:S02]  /*2040*/  @!P2 IMAD.WIDE.U32 R40, R31, R10, R40 ;  /* 0x0000000a1f28a225 */ /* 0x000fe400078e0028 */
[----:B------:R-:W3:Y:S02]  /*2050*/  @!P4 S2R R10, SR_CgaCtaId ;  /* 0x00000000000ac919 */ /* 0x000ee40000008800 */
[----:B------:R-:W-:Y:S01]  /*2060*/  @!P2 IMAD.IADD R11, R41, 0x1, R11 ;  /* 0x00000001290ba824 */ /* 0x000fe200078e020b */
[----:B----4-:R-:W-:Y:S01]  /*2070*/  @!P2 LEA R8, P0, R40, R8, 0x1 ;  /* 0x000000082808a211 */ /* 0x010fe200078008ff */
[----:B------:R-:W-:-:S02]  /*2080*/  @!P1 IMAD.IADD R33, R35, 0x1, R33 ;  /* 0x0000000123219824 */ /* 0x000fc400078e0221 */
[----:B------:R-:W-:Y:S01]  /*2090*/  IMAD.X R23, R19, 0x1, R23, P5 ;  /* 0x0000000113177824 */ /* 0x000fe200028e0617 */
[----:B------:R-:W-:Y:S02]  /*20a0*/  @!P2 LEA.HI.X R9, R40, R9, R11, 0x1, P0 ;  /* 0x000000092809a211 */ /* 0x000fe400000f0c0b */
[----:B------:R-:W-:Y:S01]  /*20b0*/  @!P1 LEA R30, P0, R34, R2, 0x1 ;  /* 0x00000002221e9211 */ /* 0x000fe200078008ff */
[----:B------:R-:W4:Y:S01]  /*20c0*/  @!P3 S2R R11, SR_CgaCtaId ;  /* 0x00000000000bb919 */ /* 0x000f220000008800 */
[----:B------:R-:W-:Y:S02]  /*20d0*/  ISETP.GE.AND P5, PT, R22, R21, PT ;  /* 0x000000151600720c */ /* 0x000fe40003fa6270 */
[----:B------:R-:W-:Y:S01]  /*20e0*/  @!P1 LEA.HI.X R31, R34, R3, R33, 0x1, P0 ;  /* 0x00000003221f9211 */ /* 0x000fe200000f0c21 */
[----:B------:R-:W-:Y:S01]  /*20f0*/  @!P2 LDGSTS.E.BYPASS.LTC128B.128 [R28+0x1000], desc[UR14][R8.64] ;  /* 0x01000000081cafae */ /* 0x000fe2000b901d4e */
[----:B------:R-:W-:Y:S01]  /*2100*/  ISETP.GE.AND P0, PT, R16, R21, PT ;  /* 0x000000151000720c */ /* 0x000fe20003f06270 */
[----:B------:R-:W3:Y:S01]  /*2110*/  @!P3 LDC.64 R2, c[0x0][0x218] ;  /* 0x00008600ff02bb82 */ /* 0x000ee20000000a00 */
[----:B------:R-:W-:Y:S01]  /*2120*/  @!P3 MOV R22, 0x400 ;  /* 0x000004000016b802 */ /* 0x000fe20000000f00 */
[----:B------:R-:W-:Y:S01]  /*2130*/  @!P2 LDGSTS.E.BYPASS.LTC128B.128 [R28+0x3000], desc[UR14][R8.64+0x80] ;  /* 0x03000080081cafae */ /* 0x000fe2000b901d4e */
[----:B------:R-:W-:-:S03]  /*2140*/  IMAD.WIDE.U32 R32, R100, 0x20, RZ ;  /* 0x0000002064207825 */ /* 0x000fc600078e00ff */
[----:B------:R2:W-:Y:S01]  /*2150*/  @!P2 LDGSTS.E.BYPASS.LTC128B.128 [R28+0x5000], desc[UR14][R8.64+0x100] ;  /* 0x05000100081cafae */ /* 0x0005e2000b901d4e */
[----:B------:R-:W-:-:S03]  /*2160*/  ISETP.GE.AND P2, PT, R14, R21, PT ;  /* 0x000000150e00720c */ /* 0x000fc60003f46270 */
[----:B------:R-:W-:Y:S04]  /*2170*/  @!P1 LDGSTS.E.BYPASS.LTC128B.128 [R24+0x1800], desc[UR14][R30.64] ;  /* 0x018000001e189fae */ /* 0x000fe8000b901d4e */
[----:B------:R-:W-:Y:S04]  /*2180*/  @!P1 LDGSTS.E.BYPASS.LTC128B.128 [R24+0x3800], desc[UR14][R30.64+0x80] ;  /* 0x038000801e189fae */ /* 0x000fe8000b901d4e */
[----:B------:R3:W-:Y:S02]  /*2190*/  @!P1 LDGSTS.E.BYPASS.LTC128B.128 [R24+0x5800], desc[UR14][R30.64+0x100] ;  /* 0x058001001e189fae */ /* 0x0007e4000b901d4e */
[----:B------:R-:W-:Y:S01]  /*21a0*/  @!P2 IMAD.MOV.U32 R104, RZ, RZ, R102 ;  /* 0x000000ffff68a224 */ /* 0x000fe200078e0066 */
[----:B-1----:R-:W1:Y:S01]  /*21b0*/  @!P0 S2R R12, SR_CgaCtaId ;  /* 0x00000000000c8919 */ /* 0x002e620000008800 */
[----:B----4-:R-:W-:-:S05]  /*21c0*/  @!P3 LEA R22, R11, R22, 0x18 ;  /* 0x000000160b16b211 */ /* 0x010fca00078ec0ff */
[C---:B------:R-:W-:Y:S01]  /*21d0*/  @!P3 IMAD R19, R15.reuse, 0x2, R22 ;  /* 0x000000020f13b824 */ /* 0x040fe200078e0216 */
[----:B--2---:R-:W-:Y:S02]  /*21e0*/  @!P4 MOV R9, 0x400 ;  /* 0x000004000009c802 */ /* 0x004fe40000000f00 */
[----:B------:R-:W-:Y:S02]  /*21f0*/  @!P4 LEA R28, P1, R102, R6, 0x1 ;  /* 0x00000006661cc211 */ /* 0x000fe400078208ff */
[----:B---3--:R-:W-:Y:S02]  /*2200*/  @!P4 LEA R6, R10, R9, 0x18 ;  /* 0x000000090a06c211 */ /* 0x008fe400078ec0ff */
[----:B------:R-:W2:Y:S01]  /*2210*/  @!P0 LDC.64 R8, c[0x0][0x218] ;  /* 0x00008600ff088b82 */ /* 0x000ea20000000a00 */
[----:B------:R-:W3:Y:S01]  /*2220*/  @!P2 S2R R10, SR_CgaCtaId ;  /* 0x00000000000aa919 */ /* 0x000ee20000008800 */
        /* <DEDUP_REMOVED lines=10> */
[----:B------:R-:W4:Y:S01]  /*22d0*/  @!P2 LDC.64 R6, c[0x0][0x218] ;  /* 0x00008600ff06ab82 */ /* 0x000f220000000a00 */
[----:B------:R4:W-:Y:S01]  /*22e0*/  @!P4 LDGSTS.E.BYPASS.LTC128B.128 [R13+0xa000], desc[UR14][R28.64+0x100] ;  /* 0x0a0001001c0dcfae */ /* 0x0009e2000b901d4e */
[----:B------:R-:W-:Y:S01]  /*22f0*/  ISETP.GE.AND P4, PT, R16, R21, PT ;  /* 0x000000151000720c */ /* 0x000fe20003f86270 */
[----:B------:R-:W-:Y:S01]  /*2300*/  @!P2 IMAD.WIDE.U32 R16, R100, 0x30, R104 ;  /* 0x000000306410a825 */ /* 0x000fe200078e0068 */
[----:B------:R-:W-:Y:S01]  /*2310*/  @!P0 IADD3.X R32, R105, R33, R3, P1, !PT ;  /* 0x0000002169208210 */ /* 0x000fe20000ffe403 */
[----:B------:R-:W-:Y:S01]  /*2320*/  @!P3 LDGSTS.E.BYPASS.LTC128B.128 [R19+0x6800], desc[UR14][R30.64] ;  /* 0x068000001e13bfae */ /* 0x000fe2000b901d4e */
[----:B--2---:R-:W-:Y:S01]  /*2330*/  @!P0 LEA R34, P1, R11, R8, 0x1 ;  /* 0x000000080b228211 */ /* 0x004fe200078208ff */
[----:B------:R-:W-:-:S02]  /*2340*/  @!P2 IMAD R8, R101, 0x30, RZ ;  /* 0x000000306508a824 */ /* 0x000fc400078e02ff */
[----:B------:R-:W-:Y:S01]  /*2350*/  @!P3 LDGSTS.E.BYPASS.LTC128B.128 [R19+0x8800], desc[UR14][R30.64+0x80] ;  /* 0x088000801e13bfae */ /* 0x000fe2000b901d4e */
[----:B------:R-:W2:Y:S01]  /*2360*/  LDC.64 R2, c[0x0][0x250] ;  /* 0x00009400ff027b82 */ /* 0x000ea20000000a00 */
[----:B------:R-:W-:Y:S01]  /*2370*/  @!P0 LEA.HI.X R35, R11, R9, R32, 0x1, P1 ;  /* 0x000000090b238211 */ /* 0x000fe200008f0c20 */
[----:B------:R-:W-:Y:S01]  /*2380*/  @!P2 IMAD.IADD R8, R17, 0x1, R8 ;  /* 0x000000011108a824 */ /* 0x000fe200078e0208 */
[----:B------:R-:W-:Y:S01]  /*2390*/  @!P0 MOV R11, 0x400 ;  /* 0x00000400000b8802 */ /* 0x000fe20000000f00 */
[----:B------:R-:W-:Y:S01]  /*23a0*/  @!P3 LDGSTS.E.BYPASS.LTC128B.128 [R19+0xa800], desc[UR14][R30.64+0x100] ;  /* 0x0a8001001e13bfae */ /* 0x000fe2000b901d4e */
[----:B------:R-:W-:Y:S02]  /*23b0*/  @!P2 MOV R9, 0x400 ;  /* 0x000004000009a802 */ /* 0x000fe40000000f00 */
[----:B-1----:R-:W-:Y:S02]  /*23c0*/  @!P0 LEA R12, R12, R11, 0x18 ;  /* 0x0000000b0c0c8211 */ /* 0x002fe400078ec0ff */
[----:B---3--:R-:W-:-:S02]  /*23d0*/  @!P2 LEA R10, R10, R9, 0x18 ;  /* 0x000000090a0aa211 */ /* 0x008fc400078ec0ff */
[-C--:B------:R-:W-:Y:S01]  /*23e0*/  ISETP.GE.AND P3, PT, R14, R21.reuse, PT ;  /* 0x000000150e00720c */ /* 0x080fe20003f66270 */
[C---:B------:R-:W-:Y:S01]  /*23f0*/  @!P0 IMAD R9, R15.reuse, 0x2, R12 ;  /* 0x000000020f098824 */ /* 0x040fe200078e020c */
[C---:B------:R-:W-:Y:S01]  /*2400*/  ISETP.GE.AND P1, PT, R18.reuse, R21, PT ;  /* 0x000000151200720c */ /* 0x040fe20003f26270 */
[----:B------:R-:W-:Y:S02]  /*2410*/  @!P2 IMAD R10, R15, 0x2, R10 ;  /* 0x000000020f0aa824 */ /* 0x000fe400078e020a */
[----:B------:R-:W-:Y:S01]  /*2420*/  IMAD.SHL.U32 R18, R18, 0x8, RZ ;  /* 0x0000000812127824 */ /* 0x000fe200078e00ff */
[----:B------:R-:W-:Y:S04]  /*2430*/  @!P0 LDGSTS.E.BYPASS.LTC128B.128 [R9+0x7000], desc[UR14][R34.64] ;  /* 0x0700000022098fae */ /* 0x000fe8000b901d4e */
[----:B------:R-:W-:Y:S01]  /*2440*/  @!P0 LDGSTS.E.BYPASS.LTC128B.128 [R9+0x9000], desc[UR14][R34.64+0x80] ;  /* 0x0900008022098fae */ /* 0x000fe2000b901d4e */
[----:B--2---:R-:W-:-:S03]  /*2450*/  IMAD R12, R23, R2, RZ ;  /* 0x00000002170c7224 */ /* 0x004fc600078e02ff */
[----:B------:R1:W-:Y:S01]  /*2460*/  @!P0 LDGSTS.E.BYPASS.LTC128B.128 [R9+0xb000], desc[UR14][R34.64+0x100] ;  /* 0x0b00010022098fae */ /* 0x0003e2000b901d4e */
[C---:B----4-:R-:W-:Y:S01]  /*2470*/  @!P2 LEA R14, P0, R16.reuse, R6, 0x1 ;  /* 0x00000006100ea211 */ /* 0x050fe200078008ff */
[----:B------:R-:W-:Y:S01]  /*2480*/  IMAD.WIDE.U32 R26, R25, R2, R26 ;  /* 0x00000002191a7225 */ /* 0x000fe200078e001a */
[-C--:B------:R-:W-:Y:S02]  /*2490*/  LEA.HI R6, R5, R106.reuse, RZ, 0x4 ;  /* 0x0000006a05067211 */ /* 0x080fe400078f20ff */
[----:B------:R-:W-:Y:S01]  /*24a0*/  @!P2 LEA.HI.X R15, R16, R7, R8, 0x1, P0 ;  /* 0x00000007100fa211 */ /* 0x000fe200000f0c08 */
[----:B------:R-:W-:Y:S01]  /*24b0*/  IMAD R12, R25, R3, R12 ;  /* 0x00000003190c7224 */ /* 0x000fe200078e020c */
[----:B------:R-:W-:Y:S01]  /*24c0*/  LOP3.LUT R7, R6, 0xfffffff0, RZ, 0xc0, !PT ;  /* 0xfffffff006077812 */ /* 0x000fe200078ec0ff */
[----:B------:R-:W-:Y:S01]  /*24d0*/  IMAD.SHL.U32 R8, R3, 0x20, RZ ;  /* 0x0000002003087824 */ /* 0x000fe200078e00ff */
[----:B------:R-:W-:Y:S01]  /*24e0*/  LEA R210, P0, R26, UR6, 0x1 ;  /* 0x000000061ad27c11 */ /* 0x000fe2000f8008ff */
[----:B------:R-:W-:Y:S01]  /*24f0*/  @!P2 LDGSTS.E.BYPASS.LTC128B.128 [R10+0x7800], desc[UR14][R14.64] ;  /* 0x078000000e0aafae */ /* 0x000fe2000b901d4e */
[----:B------:R-:W-:Y:S01]  /*2500*/  IMAD.IADD R12, R27, 0x1, R12 ;  /* 0x000000011b0c7824 */ /* 0x000fe200078e020c */
[----:B------:R-:W-:-:S02]  /*2510*/  IADD3 R7, -R7, R106, RZ ;  /* 0x0000006a07077210 */ /* 0x000fc40007ffe1ff */
[----:B------:R-:W-:Y:S01]  /*2520*/  @!P2 LDGSTS.E.BYPASS.LTC128B.128 [R10+0x9800], desc[UR14][R14.64+0x80] ;  /* 0x098000800e0aafae */ /* 0x000fe2000b901d4e */
[----:B------:R-:W-:Y:S02]  /*2530*/  SHF.R.S32.HI R6, RZ, 0x4, R6 ;  /* 0x00000004ff067819 */ /* 0x000fe40000011406 */
[----:B------:R-:W-:Y:S01]  /*2540*/  LEA.HI.X R209, R26, UR7, R12, 0x1, P0 ;  /* 0x000000071ad17c11 */ /* 0x000fe200080f0c0c */
[----:B------:R2:W-:Y:S01]  /*2550*/  @!P2 LDGSTS.E.BYPASS.LTC128B.128 [R10+0xb800], desc[UR14][R14.64+0x100] ;  /* 0x0b8001000e0aafae */ /* 0x0005e2000b901d4e */
[----:B------:R-:W-:Y:S02]  /*2560*/  SHF.R.S32.HI R12, RZ, 0x1f, R7 ;  /* 0x0000001fff0c7819 */ /* 0x000fe40000011407 */
[----:B------:R-:W-:Y:S01]  /*2570*/  LEA.HI R11, R6, R6, RZ, 0x1 ;  /* 0x00000006060b7211 */ /* 0x000fe200078f08ff */
[----:B------:R-:W0:Y:S01]  /*2580*/  LDGDEPBAR ;  /* 0x00000000000079af */ /* 0x000e220000000000 */
[----:B------:R-:W-:Y:S01]  /*2590*/  LEA.HI R107, R12, R7, RZ, 0x3 ;  /* 0x000000070c6b7211 */ /* 0x000fe200078f18ff */
[----:B------:R-:W-:Y:S01]  /*25a0*/  IMAD.WIDE.U32 R12, R2, 0x20, RZ ;  /* 0x00000020020c7825 */ /* 0x000fe200078e00ff */
[----:B------:R-:W-:-:S03]  /*25b0*/  LOP3.LUT R11, R11, 0xfffffffe, RZ, 0xc0, !PT ;  /* 0xfffffffe0b0b7812 */ /* 0x000fc600078ec0ff */
[----:B-1----:R-:W-:Y:S01]  /*25c0*/  IMAD.SHL.U32 R9, R0, 0x40, RZ ;  /* 0x0000004000097824 */ /* 0x002fe200078e00ff */
[----:B------:R-:W-:Y:S01]  /*25d0*/  @!P5 IADD3 R12, P0, R210, R12, RZ ;  /* 0x0000000cd20cd210 */ /* 0x000fe20007f1e0ff */
[----:B------:R-:W-:Y:S02]  /*25e0*/  @!P1 IMAD.MOV.U32 R211, RZ, RZ, R209 ;  /* 0x000000ffffd39224 */ /* 0x000fe400078e00d1 */
[----:B------:R-:W-:Y:S01]  /*25f0*/  IMAD.IADD R6, R6, 0x1, -R11 ;  /* 0x0000000106067824 */ /* 0x000fe200078e0a0b */
[----:B------:R-:W-:Y:S02]  /*2600*/  LOP3.LUT R9, R9, 0x1c0, RZ, 0xc0, !PT ;  /* 0x000001c009097812 */ /* 0x000fe400078ec0ff */
[----:B------:R-:W-:Y:S02]  /*2610*/  @!P5 IADD3.X R13, R209, R13, R8, P0, !PT ;  /* 0x0000000dd10dd210 */ /* 0x000fe400007fe408 */
[----:B------:R-:W-:-:S04]  /*2620*/  LEA.HI R8, R5, R106, RZ, 0x5 ;  /* 0x0000006a05087211 */ /* 0x000fc800078f28ff */
[----:B------:R-:W-:Y:S02]  /*2630*/  SHF.R.S32.HI R8, RZ, 0x5, R8 ;  /* 0x00000005ff087819 */ /* 0x000fe40000011408 */
[----:B--2---:R-:W-:Y:S01]  /*2640*/  LOP3.LUT R14, R107, 0xfffffff8, RZ, 0xc0, !PT ;  /* 0xfffffff86b0e7812 */ /* 0x004fe200078ec0ff */
[----:B------:R-:W-:-:S04]  /*2650*/  DEPBAR.LE SB0, 0x0 ;  /* 0x000080000000791a */ /* 0x000fc80000000000 */
[----:B------:R-:W-:Y:S01]  /*2660*/  BAR.SYNC.DEFER_BLOCKING 0x0 ;  /* 0x0000000000007b1d */ /* 0x000fe20000010000 */
[----:B------:R-:W-:Y:S01]  /*2670*/  LOP3.LUT R10, R9, 0x8, R18, 0xf8, !PT ;  /* 0x00000008090a7812 */ /* 0x000fe200078ef812 */
[----:B------:R-:W-:Y:S01]  /*2680*/  IMAD.IADD R14, R7, 0x1, -R14 ;  /* 0x00000001070e7824 */ /* 0x000fe200078e0a0e */
[----:B------:R-:W-:Y:S01]  /*2690*/  SHF.R.U32.HI R9, RZ, 0x3, R9 ;  /* 0x00000003ff097819 */ /* 0x000fe20000011609 */
[----:B------:R-:W-:Y:S01]  /*26a0*/  @!P3 IMAD R7, R3, 0x60, RZ ;  /* 0x000000600307b824 */ /* 0x000fe200078e02ff */
[----:B------:R-:W-:Y:S02]  /*26b0*/  SHF.L.U32 R107, R107, 0x6, RZ ;  /* 0x000000066b6b7819 */ /* 0x000fe400000006ff */
[----:B------:R-:W-:Y:S02]  /*26c0*/  LOP3.LUT R9, R10, R9, RZ, 0x3c, !PT ;  /* 0x000000090a097212 */ /* 0x000fe400078e3cff */
[----:B------:R-:W-:-:S03]  /*26d0*/  LOP3.LUT R107, R107, 0xfffffe00, RZ, 0xc0, !PT ;  /* 0xfffffe006b6b7812 */ /* 0x000fc600078ec0ff */
[C---:B------:R-:W-:Y:S02]  /*26e0*/  IMAD R205, R6.reuse, 0x200, R9 ;  /* 0x0000020006cd7824 */ /* 0x040fe400078e0209 */
[----:B------:R-:W-:-:S03]  /*26f0*/  IMAD.SHL.U32 R9, R6, 0x8, RZ ;  /* 0x0000000806097824 */ /* 0x000fc600078e00ff */
[----:B------:R-:W-:-:S05]  /*2700*/  LEA R205, R205, UR4, 0x1 ;  /* 0x00000004cdcd7c11 */ /* 0x000fca000f8e08ff */
[----:B------:R-:W-:Y:S01]  /*2710*/  VIADD R203, R205, 0x6020 ;  /* 0x00006020cdcb7836 */ /* 0x000fe20000000000 */
        /* <DEDUP_REMOVED lines=9> */
[C---:B------:R-:W-:Y:S01]  /*27b0*/  R2P PR, R14.reuse, 0x6 ;  /* 0x000000060e007804 */ /* 0x040fe20000000000 */
[----:B------:R-:W-:Y:S01]  /*27c0*/  IMAD.SHL.U32 R14, R14, 0x40, RZ ;  /* 0x000000400e0e7824 */ /* 0x000fe200078e00ff */
[----:B------:R-:W-:Y:S01]  /*27d0*/  @!P4 LEA R16, P0, R2, R210, 0x6 ;  /* 0x000000d20210c211 */ /* 0x000fe200078030ff */
[----:B------:R-:W-:Y:S03]  /*27e0*/  @P5 STS.128 [R213+0xc800], RZ ;  /* 0x00c800ffd5005388 */ /* 0x000fe60000000c00 */
[----:B------:R-:W-:Y:S01]  /*27f0*/  LOP3.LUT R6, R14, 0x1c0, RZ, 0xc0, !PT ;  /* 0x000001c00e067812 */ /* 0x000fe200078ec0ff */
[----:B------:R-:W-:Y:S01]  /*2800*/  @P5 STS.128 [R213+0xe800], RZ ;  /* 0x00e800ffd5005388 */ /* 0x000fe20000000c00 */
[----:B------:R-:W-:-:S02]  /*2810*/  @!P4 LEA.HI.X R17, R2, R209, R3, 0x6, P0 ;  /* 0x000000d10211c211 */ /* 0x000fc400000f3403 */
[----:B------:R-:W-:Y:S01]  /*2820*/  LOP3.LUT R5, R6, 0x8, R9, 0xf8, !PT ;  /* 0x0000000806057812 */ /* 0x000fe200078ef809 */
[----:B------:R-:W-:Y:S01]  /*2830*/  @P5 STS.128 [R213+0x10800], RZ ;  /* 0x010800ffd5005388 */ /* 0x000fe20000000c00 */
[----:B------:R-:W-:-:S03]  /*2840*/  SHF.R.U32.HI R6, RZ, 0x3, R6 ;  /* 0x00000003ff067819 */ /* 0x000fc60000011606 */
[----:B------:R-:W-:Y:S01]  /*2850*/  @!PT LDS RZ, [RZ] ;  /* 0x00000000fffff984 */ /* 0x000fe20000000800 */
[----:B------:R-:W-:Y:S01]  /*2860*/  @!PT LDS RZ, [RZ] ;  /* 0x00000000fffff984 */ /* 0x000fe20000000800 */
[----:B------:R-:W-:Y:S01]  /*2870*/  @!PT LDS RZ, [RZ] ;  /* 0x00000000fffff984 */ /* 0x000fe20000000800 */
[----:B------:R-:W-:Y:S01]  /*2880*/  @!P5 LDGSTS.E.BYPASS.LTC128B.128 [R213+0xc800], desc[UR14][R12.64] ;  /* 0x0c8000000cd5dfae */ /* 0x000fe2000b901d4e */
[----:B------:R-:W-:Y:S01]  /*2890*/  LOP3.LUT R6, R5, R6, RZ, 0x3c, !PT ;  /* 0x0000000605067212 */ /* 0x000fe200078e3cff */
[----:B------:R-:W-:Y:S02]  /*28a0*/  IMAD R5, R8, 0x400, R107 ;  /* 0x0000040008057824 */ /* 0x000fe400078e026b */
[----:B------:R-:W-:Y:S01]  /*28b0*/  @!P5 LDGSTS.E.BYPASS.LTC128B.128 [R213+0xe800], desc[UR14][R12.64+0x80] ;  /* 0x0e8000800cd5dfae */ /* 0x000fe2000b901d4e */
[C---:B------:R-:W-:Y:S01]  /*28c0*/  LOP3.LUT R200, R6.reuse, R107, RZ, 0xfc, !PT ;  /* 0x0000006b06c87212 */ /* 0x040fe200078efcff */
[----:B------:R-:W-:Y:S02]  /*28d0*/  IMAD.IADD R206, R6, 0x1, R5 ;  /* 0x0000000106ce7824 */ /* 0x000fe400078e0205 */
[----:B------:R2:W-:Y:S01]  /*28e0*/  @!P5 LDGSTS.E.BYPASS.LTC128B.128 [R213+0x10800], desc[UR14][R12.64+0x100] ;  /* 0x108001000cd5dfae */ /* 0x0005e2000b901d4e */
[----:B------:R-:W-:Y:S02]  /*28f0*/  IMAD.MOV.U32 R5, RZ, RZ, 0x20 ;  /* 0x00000020ff057424 */ /* 0x000fe400078e00ff */
[----:B-1----:R-:W-:Y:S01]  /*2900*/  @!P3 IMAD.MOV.U32 R211, RZ, RZ, R209 ;  /* 0x000000ffffd3b224 */ /* 0x002fe200078e00d1 */
[----:B------:R-:W-:Y:S01]  /*2910*/  @P4 STS.128 [R213+0xd000], RZ ;  /* 0x00d000ffd5004388 */ /* 0x000fe20000000c00 */
[----:B------:R-:W-:Y:S01]  /*2920*/  LEA R206, R206, UR4, 0x1 ;  /* 0x00000004cece7c11 */ /* 0x000fe2000f8e08ff */
[----:B------:R-:W-:-:S02]  /*2930*/  @!P3 IMAD.WIDE.U32 R10, R2, 0x60, R210 ;  /* 0x00000060020ab825 */ /* 0x000fc400078e00d2 */
[----:B------:R-:W-:Y:S01]  /*2940*/  @P4 STS.128 [R213+0xf000], RZ ;  /* 0x00f000ffd5004388 */ /* 0x000fe20000000c00 */
[----:B------:R-:W-:Y:S01]  /*2950*/  SEL R5, R5, 0xffffffe0, !P2 ;  /* 0xffffffe005057807 */ /* 0x000fe20005000000 */
[----:B------:R-:W-:Y:S02]  /*2960*/  @!P3 IMAD.IADD R11, R11, 0x1, R7 ;  /* 0x000000010b0bb824 */ /* 0x000fe400078e0207 */
[----:B------:R-:W-:Y:S01]  /*2970*/  @P4 STS.128 [R213+0x11000], RZ ;  /* 0x011000ffd5004388 */ /* 0x000fe20000000c00 */
[----:B------:R-:W-:Y:S01]  /*2980*/  IMAD.MOV.U32 R7, RZ, RZ, 0x10 ;  /* 0x00000010ff077424 */ /* 0x000fe200078e00ff */
[----:B------:R-:W-:Y:S02]  /*2990*/  LEA R202, R5, R206, 0x1 ;  /* 0x000000ce05ca7211 */ /* 0x000fe400078e08ff */
[----:B------:R-:W-:Y:S01]  /*29a0*/  @!PT LDS RZ, [RZ] ;  /* 0x00000000fffff984 */ /* 0x000fe20000000800 */
[----:B------:R-:W-:Y:S01]  /*29b0*/  @!PT LDS RZ, [RZ] ;  /* 0x00000000fffff984 */ /* 0x000fe20000000800 */
[----:B------:R-:W-:Y:S01]  /*29c0*/  @!PT LDS RZ, [RZ] ;  /* 0x00000000fffff984 */ /* 0x000fe20000000800 */
[----:B------:R-:W-:Y:S02]  /*29d0*/  @!P4 LDGSTS.E.BYPASS.LTC128B.128 [R213+0xd000], desc[UR14][R16.64] ;  /* 0x0d00000010d5cfae */ /* 0x000fe4000b901d4e */
[----:B------:R-:W-:-:S02]  /*29e0*/  SEL R7, R7, 0xfffffff0, !P1 ;  /* 0xfffffff007077807 */ /* 0x000fc40004800000 */
        /* <DEDUP_REMOVED lines=16> */
[C---:B------:R-:W-:Y:S01]  /*2af0*/  IADD3 R194, R203.reuse, 0x1000, RZ ;  /* 0x00001000cbc27810 */ /* 0x040fe20007ffe0ff */
[C---:B------:R-:W-:Y:S01]  /*2b00*/  VIADD R193, R203.reuse, 0x1800 ;  /* 0x00001800cbc17836 */ /* 0x040fe20000000000 */
[----:B------:R-:W-:Y:S01]  /*2b10*/  SEL R0, R0, 0xffffffc0, !P2 ;  /* 0xffffffc000007807 */ /* 0x000fe20005000000 */
[----:B------:R-:W-:Y:S01]  /*2b20*/  @!P3 LDGSTS.E.BYPASS.LTC128B.128 [R213+0xf800], desc[UR14][R10.64+0x80] ;  /* 0x0f8000800ad5bfae */ /* 0x000fe2000b901d4e */
[----:B------:R-:W-:-:S02]  /*2b30*/  VIADD R191, R203, 0x2000 ;  /* 0x00002000cbbf7836 */ /* 0x000fc40000000000 */
[----:B------:R-:W-:Y:S01]  /*2b40*/  VIADD R190, R203, 0x2800 ;  /* 0x00002800cbbe7836 */ /* 0x000fe20000000000 */
[----:B------:R3:W-:Y:S01]  /*2b50*/  @!P3 LDGSTS.E.BYPASS.LTC128B.128 [R213+0x11800], desc[UR14][R10.64+0x100] ;  /* 0x118001000ad5bfae */ /* 0x0007e2000b901d4e */
[----:B------:R-:W-:Y:S02]  /*2b60*/  IMAD.IADD R199, R205, 0x1, R0 ;  /* 0x00000001cdc77824 */ /* 0x000fe400078e0200 */
[----:B------:R-:W-:Y:S01]  /*2b70*/  IMAD.IADD R192, R0, 0x1, R203 ;  /* 0x0000000100c07824 */ /* 0x000fe200078e02cb */
[----:B--2---:R-:W-:Y:S01]  /*2b80*/  LDSM.16.M88.4 R12, [R206] ;  /* 0x00000000ce0c783b */ /* 0x004fe20000000200 */
[C---:B------:R-:W-:Y:S02]  /*2b90*/  VIADD R189, R203.reuse, 0x3000 ;  /* 0x00003000cbbd7836 */ /* 0x040fe40000000000 */
[C---:B------:R-:W-:Y:S01]  /*2ba0*/  VIADD R188, R203.reuse, 0x3800 ;  /* 0x00003800cbbc7836 */ /* 0x040fe20000000000 */
[----:B------:R-:W1:Y:S01]  /*2bb0*/  LDSM.16.M88.4 R28, [R205+0x6000] ;  /* 0x00600000cd1c783b */ /* 0x000e620000000200 */
[----:B------:R-:W-:-:S02]  /*2bc0*/  VIADD R187, R203, 0x4000 ;  /* 0x00004000cbbb7836 */ /* 0x000fc40000000000 */
[C---:B------:R-:W-:Y:S01]  /*2bd0*/  VIADD R186, R203.reuse, 0x4800 ;  /* 0x00004800cbba7836 */ /* 0x040fe20000000000 */
[----:B------:R-:W-:Y:S01]  /*2be0*/  LDSM.16.M88.4 R68, [R204] ;  /* 0x00000000cc44783b */ /* 0x000fe20000000200 */
[C---:B------:R-:W-:Y:S02]  /*2bf0*/  VIADD R185, R203.reuse, 0x5000 ;  /* 0x00005000cbb97836 */ /* 0x040fe40000000000 */
[----:B------:R-:W-:Y:S01]  /*2c00*/  VIADD R184, R203, 0x5800 ;  /* 0x00005800cbb87836 */ /* 0x000fe20000000000 */
[----:B------:R-:W-:Y:S04]  /*2c10*/  LDSM.16.M88.4 R64, [R203] ;  /* 0x00000000cb40783b */ /* 0x000fe80000000200 */
[----:B------:R-:W2:Y:S04]  /*2c20*/  LDSM.16.M88.4 R60, [R205+0x6800] ;  /* 0x00680000cd3c783b */ /* 0x000ea80000000200 */
[----:B------:R-:W4:Y:S04]  /*2c30*/  LDSM.16.M88.4 R52, [R205+0x7000] ;  /* 0x00700000cd34783b */ /* 0x000f280000000200 */
[----:B------:R-:W-:Y:S04]  /*2c40*/  LDSM.16.M88.4 R76, [R202] ;  /* 0x00000000ca4c783b */ /* 0x000fe80000000200 */
[----:B------:R-:W4:Y:S04]  /*2c50*/  LDSM.16.M88.4 R88, [R199+0x6000] ;  /* 0x00600000c758783b */ /* 0x000f280000000200 */
[----:B------:R-:W4:Y:S04]  /*2c60*/  LDSM.16.M88.4 R36, [R205+0x7800] ;  /* 0x00780000cd24783b */ /* 0x000f280000000200 */
[----:B------:R-:W4:Y:S04]  /*2c70*/  LDSM.16.M88.4 R24, [R203+0x800] ;  /* 0x00080000cb18783b */ /* 0x000f280000000200 */
[----:B------:R-:W4:Y:S01]  /*2c80*/  LDSM.16.M88.4 R32, [R203+0x1000] ;  /* 0x00100000cb20783b */ /* 0x000f220000000200 */
[C---:B-1----:R-:W-:Y:S03]  /*2c90*/  HMMA.16816.F32 R16, R12.reuse, R28, RZ ;  /* 0x0000001c0c10723c */ /* 0x042fe600000018ff */
[----:B------:R-:W-:Y:S04]  /*2ca0*/  LDSM.16.M88.4 R20, [R201] ;  /* 0x00000000c914783b */ /* 0x000fe80000000200 */
[----:B------:R-:W1:Y:S01]  /*2cb0*/  LDSM.16.M88.4 R84, [R192] ;  /* 0x00000000c054783b */ /* 0x000e620000000200 */
[C---:B------:R-:W-:Y:S03]  /*2cc0*/  HMMA.16816.F32 R28, R12.reuse, R30, RZ ;  /* 0x0000001e0c1c723c */ /* 0x040fe600000018ff */
[----:B------:R-:W1:Y:S03]  /*2cd0*/  LDSM.16.M88.4 R48, [R203+0x1800] ;  /* 0x00180000cb30783b */ /* 0x000e660000000200 */
[C---:B--2---:R-:W-:Y:S01]  /*2ce0*/  HMMA.16816.F32 R40, R12.reuse, R60, RZ ;  /* 0x0000003c0c28723c */ /* 0x044fe200000018ff */
[----:B---3--:R-:W2:Y:S04]  /*2cf0*/  LDSM.16.M88.4 R8, [R199+0x6800] ;  /* 0x00680000c708783b */ /* 0x008ea80000000200 */
[----:B------:R-:W3:Y:S01]  /*2d00*/  LDSM.16.M88.4 R44, [R199+0x7000] ;  /* 0x00700000c72c783b */ /* 0x000ee20000000200 */
[----:B----4-:R-:W-:Y:S03]  /*2d10*/  HMMA.16816.F32 R56, R12, R52, RZ ;  /* 0x000000340c38723c */ /* 0x010fe600000018ff */
[----:B------:R-:W-:Y:S03]  /*2d20*/  LDSM.16.M88.4 R72, [R199+0x7800] ;  /* 0x00780000c748783b */ /* 0x000fe60000000200 */
[C---:B------:R-:W-:Y:S01]  /*2d30*/  HMMA.16816.F32 R16, R68.reuse, R64, R16 ;  /* 0x000000404410723c */ /* 0x040fe20000001810 */
[----:B------:R-:W-:Y:S04]  /*2d40*/  LDSM.16.M88.4 R92, [R205+0xa000] ;  /* 0x00a00000cd5c783b */ /* 0x000fe80000000200 */
[----:B------:R-:W-:Y:S01]  /*2d50*/  LDSM.16.M88.4 R96, [R199+0x8800] ;  /* 0x00880000c760783b */ /* 0x000fe20000000200 */
[----:B------:R-:W-:Y:S03]  /*2d60*/  HMMA.16816.F32 R28, R68, R66, R28 ;  /* 0x00000042441c723c */ /* 0x000fe6000000181c */
[----:B------:R-:W-:Y:S03]  /*2d70*/  LDSM.16.M88.4 R64, [R205+0x8000] ;  /* 0x00800000cd40783b */ /* 0x000fe60000000200 */
[C---:B------:R-:W-:Y:S01]  /*2d80*/  HMMA.16816.F32 R60, R12.reuse, R62, RZ ;  /* 0x0000003e0c3c723c */ /* 0x040fe200000018ff */
[----:B------:R-:W0:Y:S05]  /*2d90*/  LDGDEPBAR ;  /* 0x00000000000079af */ /* 0x000e2a0000000000 */
[----:B------:R-:W-:Y:S06]  /*2da0*/  HMMA.16816.F32 R52, R12, R54, RZ ;  /* 0x000000360c34723c */ /* 0x000fec00000018ff */
[C---:B------:R-:W-:Y:S06]  /*2db0*/  HMMA.16816.F32 R16, R76.reuse, R88, R16 ;  /* 0x000000584c10723c */ /* 0x040fec0000001810 */
[----:B------:R-:W-:Y:S01]  /*2dc0*/  HMMA.16816.F32 R28, R76, R90, R28 ;  /* 0x0000005a4c1c723c */ /* 0x000fe2000000181c */
[----:B------:R-:W-:Y:S05]  /*2dd0*/  LDSM.16.M88.4 R88, [R204+0x2000] ;  /* 0x00200000cc58783b */ /* 0x000fea0000000200 */
[C---:B------:R-:W-:Y:S06]  /*2de0*/  HMMA.16816.F32 R80, R12.reuse, R36, RZ ;  /* 0x000000240c50723c */ /* 0x040fec00000018ff */
[----:B------:R-:W-:Y:S01]  /*2df0*/  HMMA.16816.F32 R12, R12, R38, RZ ;  /* 0x000000260c0c723c */ /* 0x000fe200000018ff */
[----:B------:R-:W-:Y:S05]  /*2e00*/  LDSM.16.M88.4 R36, [R192+0x800] ;  /* 0x00080000c024783b */ /* 0x000fea0000000200 */
[C---:B------:R-:W-:Y:S06]  /*2e10*/  HMMA.16816.F32 R40, R68.reuse, R24, R40 ;  /* 0x000000184428723c */ /* 0x040fec0000001828 */
[C---:B------:R-:W-:Y:S01]  /*2e20*/  HMMA.16816.F32 R60, R68.reuse, R26, R60 ;  /* 0x0000001a443c723c */ /* 0x040fe2000000183c */
[----:B------:R-:W-:Y:S05]  /*2e30*/  LDSM.16.M88.4 R24, [R192+0x1000] ;  /* 0x00100000c018783b */ /* 0x000fea0000000200 */
        /* <DEDUP_REMOVED lines=12> */
[----:B------:R-:W-:Y:S05]  /*2f00*/  LDSM.16.M88.4 R8, [R205+0x9000] ;  /* 0x00900000cd08783b */ /* 0x000fea0000000200 */
[C---:B---3--:R-:W-:Y:S06]  /*2f10*/  HMMA.16816.F32 R56, R76.reuse, R44, R56 ;  /* 0x0000002c4c38723c */ /* 0x048fec0000001838 */
[----:B------:R-:W-:Y:S01]  /*2f20*/  HMMA.16816.F32 R52, R76, R46, R52 ;  /* 0x0000002e4c34723c */ /* 0x000fe20000001834 */
[----:B------:R-:W1:Y:S05]  /*2f30*/  LDSM.16.M88.4 R44, [R203+0x2000] ;  /* 0x00200000cb2c783b */ /* 0x000e6a0000000200 */
[C---:B----4-:R-:W-:Y:S06]  /*2f40*/  HMMA.16816.F32 R16, R32.reuse, R64, R16 ;  /* 0x000000402010723c */ /* 0x050fec0000001810 */
[----:B------:R-:W-:Y:S01]  /*2f50*/  HMMA.16816.F32 R28, R32, R66, R28 ;  /* 0x00000042201c723c */ /* 0x000fe2000000181c */
[----:B------:R-:W-:Y:S05]  /*2f60*/  LDSM.16.M88.4 R64, [R199+0x9800] ;  /* 0x00980000c740783b */ /* 0x000fea0000000200 */
[C---:B------:R-:W-:Y:S06]  /*2f70*/  HMMA.16816.F32 R80, R76.reuse, R72, R80 ;  /* 0x000000484c50723c */ /* 0x040fec0000001850 */
[----:B------:R-:W-:Y:S01]  /*2f80*/  HMMA.16816.F32 R76, R76, R74, R68 ;  /* 0x0000004a4c4c723c */ /* 0x000fe20000001844 */
[----:B------:R-:W-:Y:S04]  /*2f90*/  LDSM.16.M88.4 R72, [R202+0x2000] ;  /* 0x00200000ca48783b */ /* 0x000fe80000000200 */
[----:B------:R-:W-:Y:S01]  /*2fa0*/  LDSM.16.M88.4 R68, [R199+0x9000] ;  /* 0x00900000c744783b */ /* 0x000fe20000000200 */
[C---:B------:R-:W-:Y:S06]  /*2fb0*/  HMMA.16816.F32 R40, R20.reuse, R36, R40 ;  /* 0x000000241428723c */ /* 0x040fec0000001828 */
[C---:B------:R-:W-:Y:S01]  /*2fc0*/  HMMA.16816.F32 R60, R20.reuse, R38, R60 ;  /* 0x00000026143c723c */ /* 0x040fe2000000183c */
[----:B------:R-:W-:Y:S05]  /*2fd0*/  LDSM.16.M88.4 R36, [R205+0x9800] ;  /* 0x00980000cd24783b */ /* 0x000fea0000000200 */
[C---:B------:R-:W-:Y:S06]  /*2fe0*/  HMMA.16816.F32 R56, R20.reuse, R24, R56 ;  /* 0x000000181438723c */ /* 0x040fec0000001838 */
[----:B------:R-:W-:Y:S01]  /*2ff0*/  HMMA.16816.F32 R52, R20, R26, R52 ;  /* 0x0000001a1434723c */ /* 0x000fe20000001834 */
[----:B------:R-:W2:Y:S05]  /*3000*/  LDSM.16.M88.4 R24, [R199+0x8000] ;  /* 0x00800000c718783b */ /* 0x000eaa0000000200 */
[C---:B-1----:R-:W-:Y:S06]  /*3010*/  HMMA.16816.F32 R16, R88.reuse, R44, R16 ;  /* 0x0000002c5810723c */ /* 0x042fec0000001810 */
        /* <DEDUP_REMOVED lines=8> */
[----:B------:R-:W1:Y:S05]  /*30a0*/  LDSM.16.M88.4 R12, [R192+0x2000] ;  /* 0x00200000c00c783b */ /* 0x000e6a0000000200 */
[C---:B------:R-:W-:Y:S06]  /*30b0*/  HMMA.16816.F32 R56, R32.reuse, R8, R56 ;  /* 0x000000082038723c */ /* 0x040fec0000001838 */
[----:B------:R-:W-:Y:S01]  /*30c0*/  HMMA.16816.F32 R52, R32, R10, R52 ;  /* 0x0000000a2034723c */ /* 0x000fe20000001834 */
[----:B------:R-:W3:Y:S05]  /*30d0*/  LDSM.16.M88.4 R8, [R203+0x3000] ;  /* 0x00300000cb08783b */ /* 0x000eea0000000200 */
[C---:B--2---:R-:W-:Y:S06]  /*30e0*/  HMMA.16816.F32 R16, R72.reuse, R24, R16 ;  /* 0x000000184810723c */ /* 0x044fec0000001810 */
[----:B------:R-:W-:Y:S01]  /*30f0*/  HMMA.16816.F32 R28, R72, R26, R28 ;  /* 0x0000001a481c723c */ /* 0x000fe2000000181c */
[----:B------:R-:W-:Y:S05]  /*3100*/  LDSM.16.M88.4 R24, [R204+0x4000] ;  /* 0x00400000cc18783b */ /* 0x000fea0000000200 */
[C---:B------:R-:W-:Y:S06]  /*3110*/  HMMA.16816.F32 R80, R32.reuse, R36, R80 ;  /* 0x000000242050723c */ /* 0x040fec0000001850 */
[----:B------:R-:W-:Y:S01]  /*3120*/  HMMA.16816.F32 R76, R32, R38, R76 ;  /* 0x00000026204c723c */ /* 0x000fe2000000184c */
[----:B------:R-:W2:Y:S04]  /*3130*/  LDSM.16.M88.4 R36, [R206+0x4000] ;  /* 0x00400000ce24783b */ /* 0x000ea80000000200 */
[----:B------:R-:W-:Y:S01]  /*3140*/  LDSM.16.M88.4 R32, [R205+0xa800] ;  /* 0x00a80000cd20783b */ /* 0x000fe20000000200 */
[C---:B-1----:R-:W-:Y:S06]  /*3150*/  HMMA.16816.F32 R16, R48.reuse, R12, R16 ;  /* 0x0000000c3010723c */ /* 0x042fec0000001810 */
[----:B------:R-:W-:Y:S01]  /*3160*/  HMMA.16816.F32 R28, R48, R14, R28 ;  /* 0x0000000e301c723c */ /* 0x000fe2000000181c */
[----:B------:R-:W-:Y:S05]  /*3170*/  LDSM.16.M88.4 R12, [R202+0x4000] ;  /* 0x00400000ca0c783b */ /* 0x000fea0000000200 */
[C---:B------:R-:W-:Y:S06]  /*3180*/  HMMA.16816.F32 R40, R88.reuse, R20, R40 ;  /* 0x000000145828723c */ /* 0x040fec0000001828 */
[C---:B------:R-:W-:Y:S01]  /*3190*/  HMMA.16816.F32 R60, R88.reuse, R22, R60 ;  /* 0x00000016583c723c */ /* 0x040fe2000000183c */
[----:B------:R-:W1:Y:S05]  /*31a0*/  LDSM.16.M88.4 R20, [R203+0x4000] ;  /* 0x00400000cb14783b */ /* 0x000e6a0000000200 */
[C---:B---3--:R-:W-:Y:S06]  /*31b0*/  HMMA.16816.F32 R56, R88.reuse, R8, R56 ;  /* 0x000000085838723c */ /* 0x048fec0000001838 */
[----:B------:R-:W-:Y:S01]  /*31c0*/  HMMA.16816.F32 R52, R88, R10, R52 ;  /* 0x0000000a5834723c */ /* 0x000fe20000001834 */
[----:B------:R-:W-:Y:S05]  /*31d0*/  LDSM.16.M88.4 R8, [R199+0xa000] ;  /* 0x00a00000c708783b */ /* 0x000fea0000000200 */
[----:B--2---:R-:W-:Y:S06]  /*31e0*/  HMMA.16816.F32 R16, R36, R92, R16 ;  /* 0x0000005c2410723c */ /* 0x004fec0000001810 */
[C---:B------:R-:W-:Y:S06]  /*31f0*/  HMMA.16816.F32 R80, R88.reuse, R84, R80 ;  /* 0x000000545850723c */ /* 0x040fec0000001850 */
[----:B------:R-:W-:Y:S01]  /*3200*/  HMMA.16816.F32 R76, R88, R86, R76 ;  /* 0x00000056584c723c */ /* 0x000fe2000000184c */
[----:B------:R-:W2:Y:S04]  /*3210*/  LDSM.16.M88.4 R84, [R192+0x3000] ;  /* 0x00300000c054783b */ /* 0x000ea80000000200 */
[----:B------:R-:W-:Y:S01]  /*3220*/  LDSM.16.M88.4 R88, [R203+0x4800] ;  /* 0x00480000cb58783b */ /* 0x000fe20000000200 */
[----:B------:R-:W-:Y:S03]  /*3230*/  HMMA.16816.F32 R28, R36, R94, R28 ;  /* 0x0000005e241c723c */ /* 0x000fe6000000181c */
[----:B------:R-:W-:Y:S03]  /*3240*/  LDSM.16.M88.4 R92, [R201+0x4000] ;  /* 0x00400000c95c783b */ /* 0x000fe60000000200 */
[C---:B------:R-:W-:Y:S06]  /*3250*/  HMMA.16816.F32 R40, R72.reuse, R96, R40 ;  /* 0x000000604828723c */ /* 0x040fec0000001828 */
[C---:B------:R-:W-:Y:S06]  /*3260*/  HMMA.16816.F32 R60, R72.reuse, R98, R60 ;  /* 0x00000062483c723c */ /* 0x040fec000000183c */
[C---:B------:R-:W-:Y:S01]  /*3270*/  HMMA.16816.F32 R96, R72.reuse, R68, R56 ;  /* 0x000000444860723c */ /* 0x040fe20000001838 */
[----:B------:R-:W-:Y:S05]  /*3280*/  LDSM.16.M88.4 R56, [R192+0x4000] ;  /* 0x00400000c038783b */ /* 0x000fea0000000200 */
[----:B------:R-:W-:Y:S06]  /*3290*/  HMMA.16816.F32 R52, R72, R70, R52 ;  /* 0x000000464834723c */ /* 0x000fec0000001834 */
[C---:B-1----:R-:W-:Y:S06]  /*32a0*/  HMMA.16816.F32 R16, R24.reuse, R20, R16 ;  /* 0x000000141810723c */ /* 0x042fec0000001810 */
[----:B------:R-:W-:Y:S01]  /*32b0*/  HMMA.16816.F32 R28, R24, R22, R28 ;  /* 0x00000016181c723c */ /* 0x000fe2000000181c */
[----:B------:R-:W1:Y:S05]  /*32c0*/  LDSM.16.M88.4 R20, [R205+0xb000] ;  /* 0x00b00000cd14783b */ /* 0x000e6a0000000200 */
[C---:B------:R-:W-:Y:S06]  /*32d0*/  HMMA.16816.F32 R40, R48.reuse, R44, R40 ;  /* 0x0000002c3028723c */ /* 0x040fec0000001828 */
[C---:B------:R-:W-:Y:S01]  /*32e0*/  HMMA.16816.F32 R60, R48.reuse, R46, R60 ;  /* 0x0000002e303c723c */ /* 0x040fe2000000183c */
[----:B------:R-:W-:Y:S05]  /*32f0*/  LDSM.16.M88.4 R44, [R199+0xa800] ;  /* 0x00a80000c72c783b */ /* 0x000fea0000000200 */
[----:B--2---:R-:W-:Y:S06]  /*3300*/  HMMA.16816.F32 R96, R48, R84, R96 ;  /* 0x000000543060723c */ /* 0x004fec0000001860 */
[C---:B------:R-:W-:Y:S06]  /*3310*/  HMMA.16816.F32 R80, R72.reuse, R64, R80 ;  /* 0x000000404850723c */ /* 0x040fec0000001850 */
[----:B------:R-:W-:Y:S01]  /*3320*/  HMMA.16816.F32 R76, R72, R66, R76 ;  /* 0x00000042484c723c */ /* 0x000fe2000000184c */
[----:B------:R-:W2:Y:S05]  /*3330*/  LDSM.16.M88.4 R64, [R192+0x3800] ;  /* 0x00380000c040783b */ /* 0x000eaa0000000200 */
[----:B------:R-:W-:Y:S06]  /*3340*/  HMMA.16816.F32 R52, R48, R86, R52 ;  /* 0x000000563034723c */ /* 0x000fec0000001834 */
[C---:B------:R-:W-:Y:S06]  /*3350*/  HMMA.16816.F32 R16, R12.reuse, R8, R16 ;  /* 0x000000080c10723c */ /* 0x040fec0000001810 */
[----:B------:R-:W-:Y:S01]  /*3360*/  HMMA.16816.F32 R28, R12, R10, R28 ;  /* 0x0000000a0c1c723c */ /* 0x000fe2000000181c */
[----:B------:R-:W3:Y:S05]  /*3370*/  LDSM.16.M88.4 R8, [R203+0x5000] ;  /* 0x00500000cb08783b */ /* 0x000eea0000000200 */
        /* <DEDUP_REMOVED lines=8> */
[----:B------:R-:W4:Y:S05]  /*3400*/  LDSM.16.M88.4 R56, [R199+0xb000] ;  /* 0x00b00000c738783b */ /* 0x000f2a0000000200 */
[C---:B--2---:R-:W-:Y:S06]  /*3410*/  HMMA.16816.F32 R80, R48.reuse, R64, R80 ;  /* 0x000000403050723c */ /* 0x044fec0000001850 */
[----:B------:R-:W-:Y:S06]  /*3420*/  HMMA.16816.F32 R76, R48, R66, R76 ;  /* 0x00000042304c723c */ /* 0x000fec000000184c */
[----:B------:R-:W-:Y:S01]  /*3430*/  HMMA.16816.F32 R40, R24, R88, R40 ;  /* 0x000000581828723c */ /* 0x000fe20000001828 */
[----:B------:R-:W-:Y:S01]  /*3440*/  FMUL.FTZ R0, R16, UR5 ;  /* 0x0000000510007c20 */ /* 0x000fe20008410000 */
[----:B------:R-:W-:-:S04]  /*3450*/  FMUL.FTZ R3, R17, UR5 ;  /* 0x0000000511037c20 */ /* 0x000fc80008410000 */
[C---:B------:R-:W-:Y:S01]  /*3460*/  HMMA.16816.F32 R60, R24.reuse, R90, R60 ;  /* 0x0000005a183c723c */ /* 0x040fe2000000183c */
[----:B------:R-:W-:Y:S01]  /*3470*/  FMUL.FTZ R28, R28, UR5 ;  /* 0x000000051c1c7c20 */ /* 0x000fe20008410000 */
[----:B------:R-:W-:Y:S01]  /*3480*/  FMUL.FTZ R29, R29, UR5 ;  /* 0x000000051d1d7c20 */ /* 0x000fe20008410000 */
[----:B------:R-:W-:Y:S01]  /*3490*/  FMUL.FTZ R30, R30, UR5 ;  /* 0x000000051e1e7c20 */ /* 0x000fe20008410000 */
[----:B------:R-:W-:Y:S02]  /*34a0*/  MUFU.TANH R0, R0 ;  /* 0x0000000000007308 */ /* 0x000fe40000002400 */
[C---:B---3--:R-:W-:Y:S06]  /*34b0*/  HMMA.16816.F32 R96, R24.reuse, R8, R96 ;  /* 0x000000081860723c */ /* 0x048fec0000001860 */
[----:B------:R-:W-:Y:S01]  /*34c0*/  HMMA.16816.F32 R52, R24, R10, R52 ;  /* 0x0000000a1834723c */ /* 0x000fe20000001834 */
[----:B------:R-:W2:Y:S01]  /*34d0*/  LDSM.16.M88.4 R8, [R203+0x5800] ;  /* 0x00580000cb08783b */ /* 0x000ea20000000200 */
[----:B------:R-:W-:Y:S04]  /*34e0*/  MUFU.TANH R64, R30 ;  /* 0x0000001e00407308 */ /* 0x000fe80000002400 */
[C---:B-1----:R-:W-:Y:S04]  /*34f0*/  HMMA.16816.F32 R80, R36.reuse, R20, R80 ;  /* 0x000000142450723c */ /* 0x042fe80000001850 */
[----:B------:R-:W-:Y:S02]  /*3500*/  MUFU.TANH R3, R3 ;  /* 0x0000000300037308 */ /* 0x000fe40000002400 */
[----:B------:R-:W-:Y:S06]  /*3510*/  HMMA.16816.F32 R76, R36, R22, R76 ;  /* 0x00000016244c723c */ /* 0x000fec000000184c */
[C---:B------:R-:W-:Y:S06]  /*3520*/  HMMA.16816.F32 R40, R12.reuse, R44, R40 ;  /* 0x0000002c0c28723c */ /* 0x040fec0000001828 */
[C---:B------:R-:W-:Y:S01]  /*3530*/  HMMA.16816.F32 R60, R12.reuse, R46, R60 ;  /* 0x0000002e0c3c723c */ /* 0x040fe2000000183c */
[----:B------:R-:W-:Y:S01]  /*3540*/  FMUL.FTZ R44, R18, UR5 ;  /* 0x00000005122c7c20 */ /* 0x000fe20008410000 */
[----:B------:R-:W-:Y:S01]  /*3550*/  FMUL.FTZ R45, R19, UR5 ;  /* 0x00000005132d7c20 */ /* 0x000fe20008410000 */
[----:B------:R-:W-:Y:S01]  /*3560*/  MUFU.TANH R46, R28 ;  /* 0x0000001c002e7308 */ /* 0x000fe20000002400 */
[----:B------:R-:W1:Y:S02]  /*3570*/  LDSM.16.M88.4 R16, [R192+0x5000] ;  /* 0x00500000c010783b */ /* 0x000e640000000200 */
[C---:B----4-:R-:W-:Y:S05]  /*3580*/  HMMA.16816.F32 R96, R12.reuse, R56, R96 ;  /* 0x000000380c60723c */ /* 0x050fea0000001860 */
[----:B------:R3:W-:Y:S01]  /*3590*/  MUFU.TANH R47, R29 ;  /* 0x0000001d002f7308 */ /* 0x0007e20000002400 */
[----:B------:R-:W-:Y:S01]  /*35a0*/  HMMA.16816.F32 R52, R12, R58, R52 ;  /* 0x0000003a0c34723c */ /* 0x000fe20000001834 */
[----:B------:R-:W-:-:S05]  /*35b0*/  FMUL.FTZ R56, R31, UR5 ;  /* 0x000000051f387c20 */ /* 0x000fca0008410000 */
[C---:B--2---:R-:W-:Y:S01]  /*35c0*/  HMMA.16816.F32 R80, R24.reuse, R8, R80 ;  /* 0x000000081850723c */ /* 0x044fe20000001850 */
[----:B------:R-:W2:Y:S05]  /*35d0*/  MUFU.TANH R44, R44 ;  /* 0x0000002c002c7308 */ /* 0x000eaa0000002400 */
[----:B------:R-:W-:Y:S03]  /*35e0*/  HMMA.16816.F32 R76, R24, R10, R76 ;  /* 0x0000000a184c723c */ /* 0x000fe6000000184c */
[----:B------:R-:W4:Y:S01]  /*35f0*/  MUFU.TANH R45, R45 ;  /* 0x0000002d002d7308 */ /* 0x000f220000002400 */
[----:B---3--:R-:W3:Y:S02]  /*3600*/  LDSM.16.M88.4 R28, [R199+0xb800] ;  /* 0x00b80000c71c783b */ /* 0x008ee40000000200 */
[----:B------:R-:W-:Y:S01]  /*3610*/  HMMA.16816.F32 R40, R92, R32, R40 ;  /* 0x000000205c28723c */ /* 0x000fe20000001828 */
[----:B------:R-:W-:-:S04]  /*3620*/  IMAD.SHL.U32 R11, R106, 0x2, RZ ;  /* 0x000000026a0b7824 */ /* 0x000fc800078e00ff */
[----:B------:R-:W-:Y:S01]  /*3630*/  MUFU.TANH R56, R56 ;  /* 0x0000003800387308 */ /* 0x000fe20000002400 */
[----:B------:R-:W-:Y:S01]  /*3640*/  HMMA.16816.F32 R60, R92, R34, R60 ;  /* 0x000000225c3c723c */ /* 0x000fe2000000183c */
[----:B------:R-:W4:Y:S01]  /*3650*/  LDSM.16.M88.4 R32, [R192+0x5800] ;  /* 0x00580000c020783b */ /* 0x000f220000000200 */
[----:B------:R-:W-:Y:S01]  /*3660*/  LOP3.LUT R11, R11, 0x6, RZ, 0xc0, !PT ;  /* 0x000000060b0b7812 */ /* 0x000fe200078ec0ff */
[----:B------:R-:W-:-:S04]  /*3670*/  DEPBAR.LE SB0, 0x0 ;  /* 0x000080000000791a */ /* 0x000fc80000000000 */
[C---:B-1----:R-:W-:Y:S06]  /*3680*/  HMMA.16816.F32 R52, R92.reuse, R18, R52 ;  /* 0x000000125c34723c */ /* 0x042fec0000001834 */
[----:B------:R-:W-:Y:S01]  /*3690*/  HMMA.16816.F32 R96, R92, R16, R96 ;  /* 0x000000105c60723c */ /* 0x000fe20000001860 */
[----:B------:R-:W-:-:S04]  /*36a0*/  IMAD.IADD R18, R4, 0x1, R11 ;  /* 0x0000000104127824 */ /* 0x000fc800078e020b */
[----:B------:R-:W-:Y:S01]  /*36b0*/  FMUL.FTZ R40, R40, UR5 ;  /* 0x0000000528287c20 */ /* 0x000fe20008410000 */
[----:B------:R-:W-:Y:S02]  /*36c0*/  VIADD R10, R18, 0x8 ;  /* 0x00000008120a7836 */ /* 0x000fe40000000000 */
[----:B------:R-:W-:Y:S01]  /*36d0*/  FMUL.FTZ R21, R42, UR5 ;  /* 0x000000052a157c20 */ /* 0x000fe20008410000 */
[CC--:B------:R-:W-:Y:S01]  /*36e0*/  ISETP.GE.AND P0, PT, R18.reuse, R109.reuse, PT ;  /* 0x0000006d1200720c */ /* 0x0c0fe20003f06270 */
[----:B------:R-:W-:Y:S02]  /*36f0*/  VIADD R22, R18, 0x1 ;  /* 0x0000000112167836 */ /* 0x000fe40000000000 */
[----:B------:R-:W-:Y:S01]  /*3700*/  FMUL.FTZ R20, R41, UR5 ;  /* 0x0000000529147c20 */ /* 0x000fe20008410000 */
[-C--:B------:R-:W-:Y:S01]  /*3710*/  ISETP.GE.AND P4, PT, R10, R109.reuse, PT ;  /* 0x0000006d0a00720c */ /* 0x080fe20003f86270 */
[----:B------:R-:W-:Y:S01]  /*3720*/  VIADD R10, R18, 0x9 ;  /* 0x00000009120a7836 */ /* 0x000fe20000000000 */
[----:B------:R-:W-:Y:S01]  /*3730*/  MUFU.TANH R40, R40 ;  /* 0x0000002800287308 */ /* 0x000fe20000002400 */
[----:B------:R-:W-:Y:S01]  /*3740*/  FMUL.FTZ R16, R60, UR5 ;  /* 0x000000053c107c20 */ /* 0x000fe20008410000 */
[----:B--2---:R-:W-:Y:S01]  /*3750*/  FSEL R44, R44, -INF , !P0 ;  /* 0xff8000002c2c7808 */ /* 0x004fe20004000000 */
[----:B------:R-:W-:Y:S01]  /*3760*/  FMUL.FTZ R41, R43, UR5 ;  /* 0x000000052b297c20 */ /* 0x000fe20008410000 */
[-C--:B------:R-:W-:Y:S01]  /*3770*/  ISETP.GE.AND P3, PT, R10, R109.reuse, PT ;  /* 0x0000006d0a00720c */ /* 0x080fe20003f66270 */
[----:B------:R-:W-:Y:S01]  /*3780*/  VIADD R10, R18, 0x11 ;  /* 0x00000011120a7836 */ /* 0x000fe20000000000 */
[C---:B---3--:R-:W-:Y:S01]  /*3790*/  HMMA.16816.F32 R80, R12.reuse, R28, R80 ;  /* 0x0000001c0c50723c */ /* 0x048fe20000001850 */
[----:B------:R-:W-:Y:S01]  /*37a0*/  FSEL R19, R0, -INF , !P0 ;  /* 0xff80000000137808 */ /* 0x000fe20004000000 */
[----:B------:R-:W1:Y:S01]  /*37b0*/  MUFU.TANH R21, R21 ;  /* 0x0000001500157308 */ /* 0x000e620000002400 */
[-C--:B------:R-:W-:Y:S01]  /*37c0*/  ISETP.GE.AND P5, PT, R22, R109.reuse, PT ;  /* 0x0000006d1600720c */ /* 0x080fe20003fa6270 */
[----:B------:R-:W-:Y:S01]  /*37d0*/  FMUL.FTZ R8, R62, UR5 ;  /* 0x000000053e087c20 */ /* 0x000fe20008410000 */
[-C--:B------:R-:W-:Y:S01]  /*37e0*/  ISETP.GE.AND P2, PT, R10, R109.reuse, PT ;  /* 0x0000006d0a00720c */ /* 0x080fe20003f46270 */
[----:B------:R-:W-:Y:S01]  /*37f0*/  HMMA.16816.F32 R76, R12, R30, R76 ;  /* 0x0000001e0c4c723c */ /* 0x000fe2000000184c */
[----:B------:R-:W-:Y:S01]  /*3800*/  IADD3 R10, R18, 0x18, RZ ;  /* 0x00000018120a7810 */ /* 0x000fe20007ffe0ff */
[----:B------:R-:W-:Y:S01]  /*3810*/  FMUL.FTZ R9, R61, UR5 ;  /* 0x000000053d097c20 */ /* 0x000fe20008410000 */
[----:B------:R-:W-:Y:S01]  /*3820*/  FMUL.FTZ R17, R63, UR5 ;  /* 0x000000053f117c20 */ /* 0x000fe20008410000 */
[----:B------:R-:W2:Y:S01]  /*3830*/  MUFU.TANH R16, R16 ;  /* 0x0000001000107308 */ /* 0x000ea20000002400 */
[-C--:B------:R-:W-:Y:S01]  /*3840*/  ISETP.GE.AND P0, PT, R10, R109.reuse, PT ;  /* 0x0000006d0a00720c */ /* 0x080fe20003f06270 */
[C---:B------:R-:W-:Y:S01]  /*3850*/  VIADD R10, R18.reuse, 0x19 ;  /* 0x00000019120a7836 */ /* 0x040fe20000000000 */
[----:B----4-:R-:W-:Y:S01]  /*3860*/  FSEL R0, R45, -INF , !P5 ;  /* 0xff8000002d007808 */ /* 0x010fe20006800000 */
[----:B------:R-:W-:Y:S01]  /*3870*/  VIADD R12, R18, 0x10 ;  /* 0x00000010120c7836 */ /* 0x000fe20000000000 */
[----:B------:R-:W-:Y:S01]  /*3880*/  FSEL R23, R3, -INF , !P5 ;  /* 0xff80000003177808 */ /* 0x000fe20006800000 */
[----:B------:R-:W-:Y:S01]  /*3890*/  FMUL.FTZ R96, R96, UR5 ;  /* 0x0000000560607c20 */ /* 0x000fe20008410000 */
[-C--:B------:R-:W-:Y:S01]  /*38a0*/  ISETP.GE.AND P5, PT, R10, R109.reuse, PT ;  /* 0x0000006d0a00720c */ /* 0x080fe20003fa6270 */
[----:B------:R-:W-:Y:S01]  /*38b0*/  MUFU.TANH R20, R20 ;  /* 0x0000001400147308 */ /* 0x000fe20000002400 */
[----:B------:R-:W-:Y:S01]  /*38c0*/  ISETP.GE.AND P1, PT, R12, R109, PT ;  /* 0x0000006d0c00720c */ /* 0x000fe20003f26270 */
[----:B------:R-:W-:-:S02]  /*38d0*/  VIADD R10, R18, 0x20 ;  /* 0x00000020120a7836 */ /* 0x000fc40000000000 */
[----:B------:R-:W-:Y:S01]  /*38e0*/  FMUL.FTZ R98, R98, UR5 ;  /* 0x0000000562627c20 */ /* 0x000fe20008410000 */
[----:B------:R-:W-:Y:S01]  /*38f0*/  FSEL R64, R64, -INF , !P4 ;  /* 0xff80000040407808 */ /* 0x000fe20006000000 */
[----:B------:R-:W-:Y:S01]  /*3900*/  FMUL.FTZ R97, R97, UR5 ;  /* 0x0000000561617c20 */ /* 0x000fe20008410000 */
[C---:B------:R-:W-:Y:S01]  /*3910*/  HMMA.16816.F32 R80, R92.reuse, R32, R80 ;  /* 0x000000205c50723c */ /* 0x040fe20000001850 */
[----:B-1----:R-:W-:Y:S01]  /*3920*/  FSEL R14, R21, -INF , !P1 ;  /* 0xff800000150e7808 */ /* 0x002fe20004800000 */
[----:B------:R-:W1:Y:S01]  /*3930*/  MUFU.TANH R41, R41 ;  /* 0x0000002900297308 */ /* 0x000e620000002400 */
[----:B------:R-:W-:Y:S01]  /*3940*/  FSEL R15, R40, -INF , !P1 ;  /* 0xff800000280f7808 */ /* 0x000fe20004800000 */
[----:B------:R-:W-:Y:S01]  /*3950*/  FMUL.FTZ R99, R99, UR5 ;  /* 0x0000000563637c20 */ /* 0x000fe20008410000 */
[----:B------:R-:W-:Y:S01]  /*3960*/  ISETP.GT.AND P1, PT, R135, R208, PT ;  /* 0x000000d08700720c */ /* 0x000fe20003f24270 */
[----:B------:R-:W-:Y:S01]  /*3970*/  HMMA.16816.F32 R76, R92, R34, R76 ;  /* 0x000000225c4c723c */ /* 0x000fe2000000184c */
[----:B------:R-:W-:Y:S01]  /*3980*/  FSEL R25, R46, -INF , !P4 ;  /* 0xff8000002e197808 */ /* 0x000fe20006000000 */
[----:B------:R-:W-:Y:S01]  /*3990*/  FMUL.FTZ R52, R52, UR5 ;  /* 0x0000000534347c20 */ /* 0x000fe20008410000 */
[-C--:B------:R-:W-:Y:S01]  /*39a0*/  ISETP.GE.AND P4, PT, R10, R109.reuse, PT ;  /* 0x0000006d0a00720c */ /* 0x080fe20003f86270 */
[----:B------:R-:W3:Y:S01]  /*39b0*/  MUFU.TANH R8, R8 ;  /* 0x0000000800087308 */ /* 0x000ee20000002400 */
[----:B------:R-:W-:Y:S01]  /*39c0*/  VIADD R10, R18, 0x21 ;  /* 0x00000021120a7836 */ /* 0x000fe20000000000 */
[----:B------:R-:W-:Y:S01]  /*39d0*/  FSEL R56, R56, -INF , !P3 ;  /* 0xff80000038387808 */ /* 0x000fe20005800000 */
[----:B------:R-:W-:Y:S01]  /*39e0*/  FMUL.FTZ R53, R53, UR5 ;  /* 0x0000000535357c20 */ /* 0x000fe20008410000 */
[----:B------:R-:W-:Y:S01]  /*39f0*/  FSEL R47, R47, -INF , !P3 ;  /* 0xff8000002f2f7808 */ /* 0x000fe20005800000 */
[----:B------:R-:W-:Y:S01]  /*3a00*/  FMUL.FTZ R54, R54, UR5 ;  /* 0x0000000536367c20 */ /* 0x000fe20008410000 */
[----:B------:R-:W-:Y:S01]  /*3a10*/  FMUL.FTZ R55, R55, UR5 ;  /* 0x0000000537377c20 */ /* 0x000fe20008410000 */
[-C--:B------:R-:W-:Y:S01]  /*3a20*/  ISETP.GE.AND P3, PT, R10, R109.reuse, PT ;  /* 0x0000006d0a00720c */ /* 0x080fe20003f66270 */
[----:B------:R-:W4:Y:S01]  /*3a30*/  MUFU.TANH R9, R9 ;  /* 0x0000000900097308 */ /* 0x000f220000002400 */
[----:B------:R-:W4:Y:S01]  /*3a40*/  @!P1 LDC.64 R218, c[0x0][0x218] ;  /* 0x00008600ffda9b82 */ /* 0x000f220000000a00 */
[----:B------:R-:W-:Y:S01]  /*3a50*/  VIADD R10, R18, 0x28 ;  /* 0x00000028120a7836 */ /* 0x000fe20000000000 */
[----:B--2---:R-:W-:Y:S01]  /*3a60*/  FSEL R11, R16, -INF , !P0 ;  /* 0xff800000100b7808 */ /* 0x004fe20004000000 */
[----:B------:R-:W-:Y:S01]  /*3a70*/  VIADD R16, R18, 0x30 ;  /* 0x0000003012107836 */ /* 0x000fe20000000000 */
[----:B-1----:R-:W-:Y:S01]  /*3a80*/  FSEL R12, R41, -INF , !P2 ;  /* 0xff800000290c7808 */ /* 0x002fe20005000000 */
[----:B------:R-:W-:Y:S01]  /*3a90*/  FMUL.FTZ R80, R80, UR5 ;  /* 0x0000000550507c20 */ /* 0x000fe20008410000 */
[----:B------:R-:W-:Y:S01]  /*3aa0*/  FMUL.FTZ R82, R82, UR5 ;  /* 0x0000000552527c20 */ /* 0x000fe20008410000 */
[----:B------:R-:W1:Y:S01]  /*3ab0*/  MUFU.TANH R17, R17 ;  /* 0x0000001100117308 */ /* 0x000e620000002400 */
[----:B------:R-:W-:Y:S01]  /*3ac0*/  FMUL.FTZ R81, R81, UR5 ;  /* 0x0000000551517c20 */ /* 0x000fe20008410000 */
[----:B------:R-:W-:Y:S01]  /*3ad0*/  FSEL R13, R20, -INF , !P2 ;  /* 0xff800000140d7808 */ /* 0x000fe20005000000 */
[----:B------:R-:W-:Y:S01]  /*3ae0*/  FMUL.FTZ R83, R83, UR5 ;  /* 0x0000000553537c20 */ /* 0x000fe20008410000 */
[----:B------:R-:W-:Y:S01]  /*3af0*/  FMUL.FTZ R76, R76, UR5 ;  /* 0x000000054c4c7c20 */ /* 0x000fe20008410000 */
[----:B------:R-:W-:Y:S01]  /*3b00*/  FMUL.FTZ R78, R78, UR5 ;  /* 0x000000054e4e7c20 */ /* 0x000fe20008410000 */
[----:B------:R-:W-:Y:S01]  /*3b10*/  FMUL.FTZ R79, R79, UR5 ;  /* 0x000000054f4f7c20 */ /* 0x000fe20008410000 */
[----:B------:R-:W-:Y:S01]  /*3b20*/  FMUL.FTZ R77, R77, UR5 ;  /* 0x000000054d4d7c20 */ /* 0x000fe20008410000 */
[----:B------:R-:W2:Y:S01]  /*3b30*/  MUFU.TANH R169, R96 ;  /* 0x0000006000a97308 */ /* 0x000ea20000002400 */
[----:B------:R-:W-:Y:S01]  /*3b40*/  ISETP.GE.AND P2, PT, R10, R109, PT ;  /* 0x0000006d0a00720c */ /* 0x000fe20003f46270 */
[----:B------:R-:W-:Y:S01]  /*3b50*/  VIADD R20, R18, 0x29 ;  /* 0x0000002912147836 */ /* 0x000fe20000000000 */
[----:B---3--:R-:W-:-:S02]  /*3b60*/  FSEL R10, R8, -INF , !P0 ;  /* 0xff800000080a7808 */ /* 0x008fc40004000000 */
[----:B----4-:R-:W-:Y:S02]  /*3b70*/  FSEL R9, R9, -INF , !P5 ;  /* 0xff80000009097808 */ /* 0x010fe40006800000 */
[-C--:B------:R-:W-:Y:S01]  /*3b80*/  ISETP.GE.AND P0, PT, R20, R109.reuse, PT ;  /* 0x0000006d1400720c */ /* 0x080fe20003f06270 */
[----:B------:R-:W3:Y:S01]  /*3b90*/  MUFU.TANH R160, R98 ;  /* 0x0000006200a07308 */ /* 0x000ee20000002400 */
[----:B-1----:R-:W-:Y:S02]  /*3ba0*/  FSEL R8, R17, -INF , !P5 ;  /* 0xff80000011087808 */ /* 0x002fe40006800000 */
[----:B------:R-:W-:Y:S01]  /*3bb0*/  ISETP.GE.AND P5, PT, R16, R109, PT ;  /* 0x0000006d1000720c */ /* 0x000fe20003fa6270 */
[----:B------:R-:W-:-:S04]  /*3bc0*/  VIADD R16, R18, 0x31 ;  /* 0x0000003112107836 */ /* 0x000fc80000000000 */
[----:B------:R-:W1:Y:S01]  /*3bd0*/  MUFU.TANH R161, R97 ;  /* 0x0000006100a17308 */ /* 0x000e620000002400 */
[----:B--2---:R-:W-:-:S07]  /*3be0*/  FSEL R169, R169, -INF , !P4 ;  /* 0xff800000a9a97808 */ /* 0x004fce0006000000 */
[----:B------:R-:W2:Y:S01]  /*3bf0*/  MUFU.TANH R176, R99 ;  /* 0x0000006300b07308 */ /* 0x000ea20000002400 */
[----:B---3--:R-:W-:Y:S02]  /*3c00*/  FSEL R160, R160, -INF , !P4 ;  /* 0xff800000a0a07808 */ /* 0x008fe40006000000 */
[----:B------:R-:W-:Y:S01]  /*3c10*/  ISETP.GE.AND P4, PT, R16, R109, PT ;  /* 0x0000006d1000720c */ /* 0x000fe20003f86270 */
[C---:B------:R-:W-:Y:S02]  /*3c20*/  VIADD R16, R18.reuse, 0x38 ;  /* 0x0000003812107836 */ /* 0x040fe40000000000 */
[----:B------:R-:W-:Y:S02]  /*3c30*/  VIADD R18, R18, 0x39 ;  /* 0x0000003912127836 */ /* 0x000fe40000000000 */
[----:B------:R-:W3:Y:S01]  /*3c40*/  MUFU.TANH R165, R52 ;  /* 0x0000003400a57308 */ /* 0x000ee20000002400 */
[----:B-1----:R-:W-:-:S07]  /*3c50*/  FSEL R161, R161, -INF , !P3 ;  /* 0xff800000a1a17808 */ /* 0x002fce0005800000 */
[----:B------:R-:W1:Y:S01]  /*3c60*/  MUFU.TANH R163, R53 ;  /* 0x0000003500a37308 */ /* 0x000e620000002400 */
[----:B--2---:R-:W-:Y:S02]  /*3c70*/  FSEL R176, R176, -INF , !P3 ;  /* 0xff800000b0b07808 */ /* 0x004fe40005800000 */
[----:B------:R-:W-:-:S05]  /*3c80*/  ISETP.GE.AND P3, PT, R16, R109, PT ;  /* 0x0000006d1000720c */ /* 0x000fca0003f66270 */
[----:B------:R-:W2:Y:S01]  /*3c90*/  MUFU.TANH R164, R54 ;  /* 0x0000003600a47308 */ /* 0x000ea20000002400 */
[----:B---3--:R-:W-:-:S07]  /*3ca0*/  FSEL R165, R165, -INF , !P2 ;  /* 0xff800000a5a57808 */ /* 0x008fce0005000000 */
[----:B------:R-:W3:Y:S01]  /*3cb0*/  MUFU.TANH R174, R55 ;  /* 0x0000003700ae7308 */ /* 0x000ee20000002400 */
[----:B-1----:R-:W-:-:S07]  /*3cc0*/  FSEL R163, R163, -INF , !P0 ;  /* 0xff800000a3a37808 */ /* 0x002fce0004000000 */
[----:B------:R-:W1:Y:S01]  /*3cd0*/  MUFU.TANH R177, R80 ;  /* 0x0000005000b17308 */ /* 0x000e620000002400 */
[----:B--2---:R-:W-:Y:S02]  /*3ce0*/  FSEL R164, R164, -INF , !P2 ;  /* 0xff800000a4a47808 */ /* 0x004fe40005000000 */
[----:B------:R-:W-:-:S05]  /*3cf0*/  ISETP.GE.AND P2, PT, R18, R109, PT ;  /* 0x0000006d1200720c */ /* 0x000fca0003f46270 */
[----:B------:R-:W2:Y:S01]  /*3d00*/  MUFU.TANH R170, R82 ;  /* 0x0000005200aa7308 */ /* 0x000ea20000002400 */
[----:B---3--:R-:W-:Y:S02]  /*3d10*/  FSEL R174, R174, -INF , !P0 ;  /* 0xff800000aeae7808 */ /* 0x008fe40004000000 */
[----:B------:R-:W-:-:S04]  /*3d20*/  @!P1 LEA R218, P0, R102, R218, 0x1 ;  /* 0x000000da66da9211 */ /* 0x000fc800078008ff */
[----:B------:R-:W-:Y:S01]  /*3d30*/  @!P1 LEA.HI.X R219, R102, R219, R105, 0x1, P0 ;  /* 0x000000db66db9211 */ /* 0x000fe200000f0c69 */
        /* <DEDUP_REMOVED lines=76> */
.L_x_4380:
[----:B------:R-:W-:-:S04]  /*4200*/  LEA R4, -R100, RZ, 0x6 ;  /* 0x000000ff64047211 */ /* 0x000fc800078e31ff */
[----:B------:R-:W-:-:S07]  /*4210*/  SHF.R.S32.HI R3, RZ, 0x1f, R4 ;  /* 0x0000001fff037819 */ /* 0x000fce0000011404 */
.L_x_4381:
        /* <DEDUP_REMOVED lines=29> */
.L_x_4379:
        /* <DEDUP_REMOVED lines=79> */
[----:B------:R-:W-:Y:S01]  /*48e0*/  LDSM.16.MT88.4 R12, [R198+0xc800] ;  /* 0x00c80000c60c783b */ /* 0x000fe20000004200 */
[--C-:B------:R-:W-:Y:S01]  /*48f0*/  FFMA.FTZ R156, R169, UR5, -R172.reuse ;  /* 0x00000005a99c7c23 */ /* 0x100fe200080108ac */
[--C-:B------:R-:W-:Y:S01]  /*4900*/  FFMA.FTZ R158, R165, UR5, -R172.reuse ;  /* 0x00000005a59e7c23 */ /* 0x100fe200080108ac */
[--C-:B------:R-:W-:Y:S01]  /*4910*/  FFMA.FTZ R161, R161, UR5, -R172.reuse ;  /* 0x00000005a1a17c23 */ /* 0x100fe200080108ac */
[----:B------:R-:W-:Y:S01]  /*4920*/  LDSM.16.MT88.4 R8, [R200+0xe800] ;  /* 0x00e80000c808783b */ /* 0x000fe20000004200 */
[--C-:B------:R-:W-:Y:S01]  /*4930*/  FFMA.FTZ R163, R163, UR5, -R172.reuse ;  /* 0x00000005a3a37c23 */ /* 0x100fe200080108ac */
[--C-:B------:R-:W-:Y:S01]  /*4940*/  FFMA.FTZ R160, R160, UR5, -R167.reuse ;  /* 0x00000005a0a07c23 */ /* 0x100fe200080108a7 */
        /* <DEDUP_REMOVED lines=9> */
[----:B-1----:R-:W-:Y:S01]  /*49e0*/  F2FP.F16.F32.PACK_AB R96, R152, R157 ;  /* 0x0000009d9860723e */ /* 0x002fe200000000ff */
[----:B------:R-:W1:Y:S01]  /*49f0*/  LDSM.16.MT88.4 R20, [R197+0xe800] ;  /* 0x00e80000c514783b */ /* 0x000e620000004200 */
[--C-:B------:R-:W-:Y:S01]  /*4a00*/  FFMA.FTZ R173, R173, UR5, -R172.reuse ;  /* 0x00000005adad7c23 */ /* 0x100fe200080108ac */
[----:B------:R-:W-:Y:S01]  /*4a10*/  FFMA.FTZ R172, R171, UR5, -R172 ;  /* 0x00000005abac7c23 */ /* 0x000fe200080108ac */
[--C-:B------:R-:W-:Y:S01]  /*4a20*/  FFMA.FTZ R170, R170, UR5, -R167.reuse ;  /* 0x00000005aaaa7c23 */ /* 0x100fe200080108a7 */
[----:B------:R-:W5:Y:S01]  /*4a30*/  LDSM.16.MT88.4 R16, [R196+0xe800] ;  /* 0x00e80000c410783b */ /* 0x000f620000004200 */
[--C-:B------:R-:W-:Y:S01]  /*4a40*/  FFMA.FTZ R171, R168, UR5, -R167.reuse ;  /* 0x00000005a8ab7c23 */ /* 0x100fe200080108a7 */
[----:B------:R-:W-:Y:S01]  /*4a50*/  MUFU.EX2 R154, R154 ;  /* 0x0000009a009a7308 */ /* 0x000fe20000000800 */
[--C-:B------:R-:W-:Y:S01]  /*4a60*/  FFMA.FTZ R166, R166, UR5, -R167.reuse ;  /* 0x00000005a6a67c23 */ /* 0x100fe200080108a7 */
[----:B------:R-:W-:Y:S01]  /*4a70*/  LDSM.16.MT88.4 R28, [R196+0xc800] ;  /* 0x00c80000c41c783b */ /* 0x000fe20000004200 */
[----:B------:R-:W-:Y:S01]  /*4a80*/  FFMA.FTZ R223, R162, UR5, -R167 ;  /* 0x00000005a2df7c23 */ /* 0x000fe200080108a7 */
[----:B------:R-:W-:Y:S01]  /*4a90*/  FADD.FTZ R152, R157, R152 ;  /* 0x000000989d987221 */ /* 0x000fe20000010000 */
[----:B------:R-:W-:Y:S01]  /*4aa0*/  ISETP.GT.AND P0, PT, R135, R208, PT ;  /* 0x000000d08700720c */ /* 0x000fe20003f04270 */
[----:B------:R-:W-:Y:S02]  /*4ab0*/  LDSM.16.MT88.4 R24, [R198+0xe800] ;  /* 0x00e80000c618783b */ /* 0x000fe40000004200 */
[----:B------:R-:W2:Y:S01]  /*4ac0*/  MUFU.EX2 R159, R159 ;  /* 0x0000009f009f7308 */ /* 0x000ea20000000800 */
[----:B----4-:R-:W-:Y:S01]  /*4ad0*/  F2FP.F16.F32.PACK_AB R98, R148, R153 ;  /* 0x000000999462723e */ /* 0x010fe200000000ff */
[----:B------:R-:W-:-:S04]  /*4ae0*/  FADD.FTZ R153, R153, R152 ;  /* 0x0000009899997221 */ /* 0x000fc80000010000 */
[----:B------:R-:W-:Y:S02]  /*4af0*/  FADD.FTZ R148, R148, R153 ;  /* 0x0000009994947221 */ /* 0x000fe40000010000 */
[----:B------:R-:W-:Y:S08]  /*4b00*/  MUFU.EX2 R155, R155 ;  /* 0x0000009b009b7308 */ /* 0x000ff00000000800 */
[----:B------:R-:W4:Y:S01]  /*4b10*/  MUFU.EX2 R150, R150 ;  /* 0x0000009600967308 */ /* 0x000f220000000800 */
[----:B--2---:R-:W-:Y:S01]  /*4b20*/  F2FP.F16.F32.PACK_AB R97, R159, R154 ;  /* 0x0000009a9f61723e */ /* 0x004fe200000000ff */
[----:B------:R-:W-:-:S06]  /*4b30*/  FADD.FTZ R154, R154, R159 ;  /* 0x0000009f9a9a7221 */ /* 0x000fcc0000010000 */
[----:B------:R-:W-:Y:S08]  /*4b40*/  MUFU.EX2 R151, R151 ;  /* 0x0000009700977308 */ /* 0x000ff00000000800 */
[----:B------:R-:W2:Y:S01]  /*4b50*/  MUFU.EX2 R146, R146 ;  /* 0x0000009200927308 */ /* 0x000ea20000000800 */
[----:B----4-:R-:W-:Y:S01]  /*4b60*/  F2FP.F16.F32.PACK_AB R99, R150, R155 ;  /* 0x0000009b9663723e */ /* 0x010fe200000000ff */
[----:B------:R-:W-:-:S04]  /*4b70*/  FADD.FTZ R155, R155, R154 ;  /* 0x0000009a9b9b7221 */ /* 0x000fc80000010000 */
[----:B------:R-:W-:Y:S02]  /*4b80*/  FADD.FTZ R150, R150, R155 ;  /* 0x0000009b96967221 */ /* 0x000fe40000010000 */
[C---:B------:R-:W-:Y:S01]  /*4b90*/  HMMA.16816.F32 R120, R96.reuse, R116, RZ ;  /* 0x000000746078723c */ /* 0x040fe200000018ff */
[----:B------:R-:W-:Y:S05]  /*4ba0*/  MUFU.EX2 R147, R147 ;  /* 0x0000009300937308 */ /* 0x000fea0000000800 */
[C---:B------:R-:W-:Y:S03]  /*4bb0*/  HMMA.16816.F32 R36, R96.reuse, R40, RZ ;  /* 0x000000286024723c */ /* 0x040fe600000018ff */
[----:B------:R-:W4:Y:S01]  /*4bc0*/  MUFU.EX2 R0, R0 ;  /* 0x0000000000007308 */ /* 0x000f220000000800 */
        /* <DEDUP_REMOVED lines=8> */
[----:B----4-:R-:W-:Y:S01]  /*4c50*/  F2FP.F16.F32.PACK_AB R6, R0, R147 ;  /* 0x000000930006723e */ /* 0x010fe200000000ff */
[----:B------:R-:W-:-:S03]  /*4c60*/  FADD.FTZ R147, R147, R146 ;  /* 0x0000009293937221 */ /* 0x000fc60000010000 */
[C---:B---3--:R-:W-:Y:S01]  /*4c70*/  HMMA.16816.F32 R60, R96.reuse, R64, RZ ;  /* 0x00000040603c723c */ /* 0x048fe200000018ff */
        /* <DEDUP_REMOVED lines=21> */
[C---:B------:R-:W-:Y:S05]  /*4dd0*/  HMMA.16816.F32 R36, R4.reuse, R8, R36 ;  /* 0x000000080424723c */ /* 0x040fea0000001824 */
[----:B------:R-:W-:Y:S01]  /*4de0*/  MUFU.EX2 R160, R160 ;  /* 0x000000a000a07308 */ /* 0x000fe20000000800 */
[----:B------:R-:W-:Y:S01]  /*4df0*/  HMMA.16816.F32 R40, R4, R10, R40 ;  /* 0x0000000a0428723c */ /* 0x000fe20000001828 */
[----:B------:R-:W4:Y:S05]  /*4e00*/  LDSM.16.MT88.4 R8, [R198+0x10800] ;  /* 0x01080000c608783b */ /* 0x000f2a0000004200 */
[C---:B------:R-:W-:Y:S01]  /*4e10*/  HMMA.16816.F32 R80, R96.reuse, R82, RZ ;  /* 0x000000526050723c */ /* 0x040fe200000018ff */
[----:B------:R-:W2:Y:S05]  /*4e20*/  MUFU.EX2 R165, R165 ;  /* 0x000000a500a57308 */ /* 0x000eaa0000000800 */
[----:B------:R-:W-:Y:S03]  /*4e30*/  HMMA.16816.F32 R112, R96, R108, RZ ;  /* 0x0000006c6070723c */ /* 0x000fe600000018ff */
[----:B------:R-:W-:Y:S03]  /*4e40*/  MUFU.EX2 R164, R164 ;  /* 0x000000a400a47308 */ /* 0x000fe60000000800 */
[C---:B-1----:R-:W-:Y:S05]  /*4e50*/  HMMA.16816.F32 R52, R4.reuse, R20, R52 ;  /* 0x000000140434723c */ /* 0x042fea0000001834 */
[----:B------:R-:W1:Y:S01]  /*4e60*/  MUFU.EX2 R169, R169 ;  /* 0x000000a900a97308 */ /* 0x000e620000000800 */
[C---:B------:R-:W-:Y:S01]  /*4e70*/  HMMA.16816.F32 R56, R4.reuse, R22, R56 ;  /* 0x000000160438723c */ /* 0x040fe20000001838 */
[----:B------:R-:W2:Y:S05]  /*4e80*/  LDSM.16.MT88.4 R20, [R197+0x10800] ;  /* 0x01080000c514783b */ /* 0x000eaa0000004200 */
[C---:B-----5:R-:W-:Y:S01]  /*4e90*/  HMMA.16816.F32 R60, R4.reuse, R16, R60 ;  /* 0x00000010043c723c */ /* 0x060fe2000000183c */
[----:B------:R-:W-:Y:S05]  /*4ea0*/  MUFU.EX2 R174, R174 ;  /* 0x000000ae00ae7308 */ /* 0x000fea0000000800 */
[----:B------:R-:W-:Y:S01]  /*4eb0*/  HMMA.16816.F32 R64, R4, R18, R64 ;  /* 0x000000120440723c */ /* 0x000fe20000001840 */
[----:B------:R-:W5:Y:S02]  /*4ec0*/  LDSM.16.MT88.4 R16, [R196+0x10800] ;  /* 0x01080000c410783b */ /* 0x000f640000004200 */
[----:B------:R-:W1:Y:S03]  /*4ed0*/  MUFU.EX2 R175, R175 ;  /* 0x000000af00af7308 */ /* 0x000e660000000800 */
        /* <DEDUP_REMOVED lines=48> */
[----:B-1----:R-:W-:Y:S01]  /*51e0*/  F2FP.F16.F32.PACK_AB R7, R169, R164 ;  /* 0x000000a4a907723e */ /* 0x002fe200000000ff */
[----:B------:R-:W-:-:S02]  /*51f0*/  FADD.FTZ R165, R165, R160 ;  /* 0x000000a0a5a57221 */ /* 0x000fc40000010000 */
[----:B------:R-:W-:Y:S02]  /*5200*/  FADD.FTZ R158, R158, R161 ;  /* 0x000000a19e9e7221 */ /* 0x000fe40000010000 */
[----:B------:R-:W-:Y:S02]  /*5210*/  FADD.FTZ R164, R164, R165 ;  /* 0x000000a5a4a47221 */ /* 0x000fe40000010000 */
[----:B---3--:R-:W-:Y:S01]  /*5220*/  HMMA.16816.F32 R112, R4, R12, R112 ;  /* 0x0000000c0470723c */ /* 0x008fe20000001870 */
[----:B------:R-:W-:Y:S01]  /*5230*/  FADD.FTZ R163, R163, R158 ;  /* 0x0000009ea3a37221 */ /* 0x000fe20000010000 */
[----:B------:R-:W-:-:S04]  /*5240*/  FADD.FTZ R169, R169, R164 ;  /* 0x000000a4a9a97221 */ /* 0x000fc80000010000 */
[C---:B------:R-:W-:Y:S01]  /*5250*/  HMMA.16816.F32 R108, R4.reuse, R14, R108 ;  /* 0x0000000e046c723c */ /* 0x040fe2000000186c */
[----:B------:R-:W1:Y:S05]  /*5260*/  LDSM.16.MT88.4 R12, [R198+0x11000] ;  /* 0x01100000c60c783b */ /* 0x000e6a0000004200 */
[C---:B----4-:R-:W-:Y:S06]  /*5270*/  HMMA.16816.F32 R52, R4.reuse, R8, R52 ;  /* 0x000000080434723c */ /* 0x050fec0000001834 */
        /* <DEDUP_REMOVED lines=87> */
.L_x_4386:
        /* <DEDUP_REMOVED lines=66> */
.L_x_4383:
[C---:B------:R-:W-:Y:S04]  /*5c10*/  LEA R210, P0, R10.reuse, R210, 0x1 ;  /* 0x000000d20ad27211 */ /* 0x040fe800078008ff */
[----:B------:R-:W-:Y:S02]  /*5c20*/  LEA.HI.X R209, R10, R209, R2, 0x1, P0 ;  /* 0x000000d10ad17211 */ /* 0x000fe400000f0c02 */
[----:B------:R-:W-:Y:S02]  /*5c30*/  IADD3 R226, P0, R210, UR12, RZ ;  /* 0x0000000cd2e27c10 */ /* 0x000fe4000ff1e0ff */
[----:B------:R-:W-:Y:S02]  /*5c40*/  MOV R211, R209 ;  /* 0x000000d100d37202 */ /* 0x000fe40000000f00 */
[----:B------:R-:W-:Y:S02]  /*5c50*/  IADD3.X R227, R209, UR11, RZ, P0, !PT ;  /* 0x0000000bd1e37c10 */ /* 0x000fe400087fe4ff */
[----:B------:R-:W-:Y:S01]  /*5c60*/  IADD3 R132, P0, R226, UR12, RZ ;  /* 0x0000000ce2847c10 */ /* 0x000fe2000ff1e0ff */
[----:B------:R-:W-:Y:S01]  /*5c70*/  @!PT LDS RZ, [RZ] ;  /* 0x00000000fffff984 */ /* 0x000fe20000000800 */
[----:B------:R-:W-:Y:S01]  /*5c80*/  @!PT LDS RZ, [RZ] ;  /* 0x00000000fffff984 */ /* 0x000fe20000000800 */
[----:B------:R-:W-:Y:S01]  /*5c90*/  @!PT LDS RZ, [RZ] ;  /* 0x00000000fffff984 */ /* 0x000fe20000000800 */
[----:B------:R-:W-:Y:S03]  /*5ca0*/  LDGSTS.E.BYPASS.LTC128B.128 [R213+0xc000], desc[UR14][R210.64] ;  /* 0x0c000000d2d57fae */ /* 0x000fe6000b901d4e */
[----:B------:R-:W-:Y:S02]  /*5cb0*/  IADD3.X R133, R227, UR11, RZ, P0, !PT ;  /* 0x0000000be3857c10 */ /* 0x000fe400087fe4ff */
[----:B------:R-:W-:Y:S01]  /*5cc0*/  LDGSTS.E.BYPASS.LTC128B.128 [R213+0xe000], desc[UR14][R210.64+0x80] ;  /* 0x0e000080d2d57fae */ /* 0x000fe2000b901d4e */
[----:B------:R-:W-:Y:S04]  /*5cd0*/  IADD3 R2, P0, R132, UR12, RZ ;  /* 0x0000000c84027c10 */ /* 0x000fe8000ff1e0ff */
[----:B------:R-:W-:Y:S01]  /*5ce0*/  LDGSTS.E.BYPASS.LTC128B.128 [R213+0x10000], desc[UR14][R210.64+0x100] ;  /* 0x10000100d2d57fae */ /* 0x000fe2000b901d4e */
[----:B------:R-:W-:Y:S02]  /*5cf0*/  IADD3.X R3, R133, UR11, RZ, P0, !PT ;  /* 0x0000000b85037c10 */ /* 0x000fe400087fe4ff */
[----:B------:R-:W-:Y:S02]  /*5d00*/  ISETP.GT.AND P0, PT, R221, R208, PT ;  /* 0x000000d0dd00720c */ /* 0x000fe40003f04270 */
[----:B------:R-:W-:Y:S05]  /*5d10*/  LDGSTS.E.BYPASS.LTC128B.128 [R213+0xc800], desc[UR14][R226.64] ;  /* 0x0c800000e2d57fae */ /* 0x000fea000b901d4e */
[----:B------:R-:W-:Y:S05]  /*5d20*/  LDGSTS.E.BYPASS.LTC128B.128 [R213+0xe800], desc[UR14][R226.64+0x80] ;  /* 0x0e800080e2d57fae */ /* 0x000fea000b901d4e */
[----:B------:R1:W-:Y:S05]  /*5d30*/  LDGSTS.E.BYPASS.LTC128B.128 [R213+0x10800], desc[UR14][R226.64+0x100] ;  /* 0x10800100e2d57fae */ /* 0x0003ea000b901d4e */
[----:B------:R-:W-:Y:S05]  /*5d40*/  LDGSTS.E.BYPASS.LTC128B.128 [R213+0xd000], desc[UR14][R132.64] ;  /* 0x0d00000084d57fae */ /* 0x000fea000b901d4e */
[----:B------:R-:W-:Y:S05]  /*5d50*/  LDGSTS.E.BYPASS.LTC128B.128 [R213+0xf000], desc[UR14][R132.64+0x80] ;  /* 0x0f00008084d57fae */ /* 0x000fea000b901d4e */
[----:B------:R-:W-:Y:S05]  /*5d60*/  LDGSTS.E.BYPASS.LTC128B.128 [R213+0x11000], desc[UR14][R132.64+0x100] ;  /* 0x1100010084d57fae */ /* 0x000fea000b901d4e */
[----:B------:R-:W-:Y:S05]  /*5d70*/  LDGSTS.E.BYPASS.LTC128B.128 [R213+0xd800], desc[UR14][R2.64] ;  /* 0x0d80000002d57fae */ /* 0x000fea000b901d4e */
[----:B------:R-:W-:Y:S05]  /*5d80*/  LDGSTS.E.BYPASS.LTC128B.128 [R213+0xf800], desc[UR14][R2.64+0x80] ;  /* 0x0f80008002d57fae */ /* 0x000fea000b901d4e */
[----:B------:R2:W-:Y:S05]  /*5d90*/  LDGSTS.E.BYPASS.LTC128B.128 [R213+0x11800], desc[UR14][R2.64+0x100] ;  /* 0x1180010002d57fae */ /* 0x0005ea000b901d4e */
[----:B------:R-:W-:Y:S05]  /*5da0*/  LDSM.16.M88.4 R136, [R206] ;  /* 0x00000000ce88783b */ /* 0x000fea0000000200 */
[----:B------:R-:W3:Y:S05]  /*5db0*/  LDSM.16.M88.4 R140, [R205+0x6000] ;  /* 0x00600000cd8c783b */ /* 0x000eea0000000200 */
[----:B------:R-:W4:Y:S05]  /*5dc0*/  LDSM.16.M88.4 R144, [R205+0x6800] ;  /* 0x00680000cd90783b */ /* 0x000f2a0000000200 */
[----:B------:R-:W5:Y:S05]  /*5dd0*/  LDSM.16.M88.4 R148, [R205+0x7000] ;  /* 0x00700000cd94783b */ /* 0x000f6a0000000200 */
[----:B------:R-:W1:Y:S05]  /*5de0*/  LDSM.16.M88.4 R152, [R205+0x7800] ;  /* 0x00780000cd98783b */ /* 0x000e6a0000000200 */
[----:B------:R-:W0:Y:S05]  /*5df0*/  LDGDEPBAR ;  /* 0x00000000000079af */ /* 0x000e2a0000000000 */
[----:B------:R-:W-:Y:S05]  /*5e00*/  LDSM.16.M88.4 R156, [R204] ;  /* 0x00000000cc9c783b */ /* 0x000fea0000000200 */
[----:B------:R-:W2:Y:S05]  /*5e10*/  LDSM.16.M88.4 R160, [R203] ;  /* 0x00000000cba0783b */ /* 0x000eaa0000000200 */
[----:B------:R-:W2:Y:S05]  /*5e20*/  LDSM.16.M88.4 R164, [R195] ;  /* 0x00000000c3a4783b */ /* 0x000eaa0000000200 */
[----:B------:R-:W2:Y:S01]  /*5e30*/  LDSM.16.M88.4 R168, [R194] ;  /* 0x00000000c2a8783b */ /* 0x000ea20000000200 */
[C---:B---3--:R-:W-:Y:S04]  /*5e40*/  HMMA.16816.F32 R4, R136.reuse, R140, RZ ;  /* 0x0000008c8804723c */ /* 0x048fe800000018ff */
[----:B------:R-:W3:Y:S02]  /*5e50*/  LDSM.16.M88.4 R172, [R193] ;  /* 0x00000000c1ac783b */ /* 0x000ee40000000200 */
[C---:B------:R-:W-:Y:S03]  /*5e60*/  HMMA.16816.F32 R8, R136.reuse, R142, RZ ;  /* 0x0000008e8808723c */ /* 0x040fe600000018ff */
[----:B------:R-:W-:Y:S03]  /*5e70*/  LDSM.16.M88.4 R176, [R202] ;  /* 0x00000000cab0783b */ /* 0x000fe60000000200 */
[C---:B----4-:R-:W-:Y:S02]  /*5e80*/  HMMA.16816.F32 R12, R136.reuse, R144, RZ ;  /* 0x00000090880c723c */ /* 0x050fe400000018ff */
[----:B------:R-:W4:Y:S04]  /*5e90*/  LDSM.16.M88.4 R180, [R199+0x6000] ;  /* 0x00600000c7b4783b */ /* 0x000f280000000200 */
[C---:B------:R-:W-:Y:S01]  /*5ea0*/  HMMA.16816.F32 R16, R136.reuse, R146, RZ ;  /* 0x000000928810723c */ /* 0x040fe200000018ff */
[----:B------:R-:W-:Y:S05]  /*5eb0*/  LDSM.16.M88.4 R140, [R199+0x7000] ;  /* 0x00700000c78c783b */ /* 0x000fea0000000200 */
[C---:B-----5:R-:W-:Y:S01]  /*5ec0*/  HMMA.16816.F32 R20, R136.reuse, R148, RZ ;  /* 0x000000948814723c */ /* 0x060fe200000018ff */
[----:B------:R-:W-:Y:S05]  /*5ed0*/  LDSM.16.M88.4 R144, [R199+0x7800] ;  /* 0x00780000c790783b */ /* 0x000fea0000000200 */
[C---:B------:R-:W-:Y:S01]  /*5ee0*/  HMMA.16816.F32 R24, R136.reuse, R150, RZ ;  /* 0x000000968818723c */ /* 0x040fe200000018ff */
[----:B------:R-:W-:Y:S05]  /*5ef0*/  LDSM.16.M88.4 R148, [R201] ;  /* 0x00000000c994783b */ /* 0x000fea0000000200 */
[C---:B-1----:R-:W-:Y:S06]  /*5f00*/  HMMA.16816.F32 R28, R136.reuse, R152, RZ ;  /* 0x00000098881c723c */ /* 0x042fec00000018ff */
[----:B------:R-:W-:Y:S01]  /*5f10*/  HMMA.16816.F32 R32, R136, R154, RZ ;  /* 0x0000009a8820723c */ /* 0x000fe200000018ff */
[----:B------:R-:W1:Y:S05]  /*5f20*/  LDSM.16.M88.4 R136, [R199+0x6800] ;  /* 0x00680000c788783b */ /* 0x000e6a0000000200 */
[C---:B--2---:R-:W-:Y:S01]  /*5f30*/  HMMA.16816.F32 R4, R156.reuse, R160, R4 ;  /* 0x000000a09c04723c */ /* 0x044fe20000001804 */
        /* <DEDUP_REMOVED lines=171> */
[----:B------:R1:W1:Y:S01]  /*69f0*/  MUFU.TANH R175, R2 ;  /* 0x0000000200af7308 */ /* 0x0002620000002400 */
        /* <DEDUP_REMOVED lines=92> */
.L_x_4385:
        /* <DEDUP_REMOVED lines=12> */
[----:B-1----:R-:W-:Y:S03]  /*7080*/  IADD3 R2, P0, R4, UR5, RZ ;  /* 0x0000000504027c10 */ /* 0x002fe6000ff1e0ff */
        /* <DEDUP_REMOVED lines=11> */
.L_x_4384:
        /* <DEDUP_REMOVED lines=33> */
[----:B------:R-:W-:Y:S04]  /*7350*/  FMNMX.FTZ R3, R222, R3, !PT ;  /* 0x00000003de037209 */ /* 0x000fe80007810000 */
[----:B------:R-:W-:Y:S01]  /*7360*/  FMNMX.FTZ R2, R220, R3, !PT ;  /* 0x00000003dc027209 */ /* 0x000fe20007810000 */
[----:B------:R-:W-:Y:S01]  /*7370*/  LDSM.16.MT88.4 R156, [R196+0xf800] ;  /* 0x00f80000c49c783b */ /* 0x000fe20000004200 */
[----:B------:R-:W-:Y:S02]  /*7380*/  FMNMX.FTZ R3, R227, R4, !PT ;  /* 0x00000004e3037209 */ /* 0x000fe40007810000 */
[----:B------:R-:W-:Y:S02]  /*7390*/  FMNMX.FTZ R6, R211, R2, !PT ;  /* 0x00000002d3067209 */ /* 0x000fe40007810000 */
[----:B------:R-:W-:Y:S03]  /*73a0*/  FMNMX.FTZ R2, R134, R3, !PT ;  /* 0x0000000386027209 */ /* 0x000fe60007810000 */
[----:B------:R-:W1:Y:S01]  /*73b0*/  SHFL.BFLY PT, R3, R6, 0x2, 0x1f ;  /* 0x0c401f0006037f89 */ /* 0x000e6200000e0000 */
[----:B------:R-:W-:Y:S07]  /*73c0*/  FMNMX.FTZ R7, R133, R2, !PT ;  /* 0x0000000285077209 */ /* 0x000fee0007810000 */
[----:B------:R-:W-:Y:S08]  /*73d0*/  LDSM.16.MT88.4 R160, [R200+0x11800] ;  /* 0x01180000c8a0783b */ /* 0x000ff00000004200 */
[----:B------:R-:W2:Y:S01]  /*73e0*/  SHFL.BFLY PT, R2, R7, 0x2, 0x1f ;  /* 0x0c401f0007027f89 */ /* 0x000ea200000e0000 */
[----:B-1----:R-:W-:Y:S07]  /*73f0*/  FMNMX.FTZ R9, R6, R3, !PT ;  /* 0x0000000306097209 */ /* 0x002fee0007810000 */
[----:B------:R-:W1:Y:S01]  /*7400*/  SHFL.BFLY PT, R132, R9, 0x1, 0x1f ;  /* 0x0c201f0009847f89 */ /* 0x000e6200000e0000 */
[----:B--2---:R-:W-:Y:S07]  /*7410*/  FMNMX.FTZ R4, R7, R2, !PT ;  /* 0x0000000207047209 */ /* 0x004fee0007810000 */
[----:B------:R-:W2:Y:S01]  /*7420*/  SHFL.BFLY PT, R3, R4, 0x1, 0x1f ;  /* 0x0c201f0004037f89 */ /* 0x000ea200000e0000 */
[----:B-1----:R-:W-:Y:S04]  /*7430*/  FMNMX.FTZ R132, R9, R132, !PT ;  /* 0x0000008409847209 */ /* 0x002fe80007810000 */
[C---:B------:R-:W-:Y:S01]  /*7440*/  FSETP.NEU.FTZ.AND P0, PT, R132.reuse, -INF , PT ;  /* 0xff8000008400780b */ /* 0x040fe20003f1d000 */
[C---:B------:R-:W-:Y:S01]  /*7450*/  FMUL.FTZ R145, R132.reuse, UR4 ;  /* 0x0000000484917c20 */ /* 0x040fe20008410000 */
[----:B------:R-:W-:Y:S01]  /*7460*/  FADD.FTZ R2, -R132, R135 ;  /* 0x0000008784027221 */ /* 0x000fe20000010100 */
[----:B------:R-:W-:Y:S03]  /*7470*/  MOV R135, R132 ;  /* 0x0000008400877202 */ /* 0x000fe60000000f00 */
[----:B------:R-:W-:Y:S01]  /*7480*/  FSEL R145, R145, RZ, P0 ;  /* 0x000000ff91917208 */ /* 0x000fe20000000000 */
[----:B------:R-:W-:Y:S01]  /*7490*/  FMUL.FTZ R5, R2, UR4 ;  /* 0x0000000402057c20 */ /* 0x000fe20008410000 */
[----:B--2---:R-:W-:Y:S03]  /*74a0*/  FMNMX.FTZ R3, R4, R3, !PT ;  /* 0x0000000304037209 */ /* 0x004fe60007810000 */
[--C-:B------:R-:W-:Y:S01]  /*74b0*/  FFMA.FTZ R173, R244, UR4, -R145.reuse ;  /* 0x00000004f4ad7c23 */ /* 0x100fe20008010891 */
[C---:B------:R-:W-:Y:S01]  /*74c0*/  FSETP.NEU.FTZ.AND P0, PT, R3.reuse, -INF , PT ;  /* 0xff8000000300780b */ /* 0x040fe20003f1d000 */
[C---:B------:R-:W-:Y:S01]  /*74d0*/  FMUL.FTZ R144, R3.reuse, UR4 ;  /* 0x0000000403907c20 */ /* 0x040fe20008410000 */
[----:B------:R-:W-:Y:S01]  /*74e0*/  FADD.FTZ R0, -R3, R0 ;  /* 0x0000000003007221 */ /* 0x000fe20000010100 */
[--C-:B------:R-:W-:Y:S01]  /*74f0*/  FFMA.FTZ R169, R242, UR4, -R145.reuse ;  /* 0x00000004f2a97c23 */ /* 0x100fe20008010891 */
[--C-:B------:R-:W-:Y:S01]  /*7500*/  FFMA.FTZ R168, R248, UR4, -R145.reuse ;  /* 0x00000004f8a87c23 */ /* 0x100fe20008010891 */
[--C-:B------:R-:W-:Y:S01]  /*7510*/  FFMA.FTZ R167, R246, UR4, -R145.reuse ;  /* 0x00000004f6a77c23 */ /* 0x100fe20008010891 */
[----:B------:R-:W-:Y:S01]  /*7520*/  FSEL R144, R144, RZ, P0 ;  /* 0x000000ff90907208 */ /* 0x000fe20000000000 */
        /* <DEDUP_REMOVED lines=45> */
[--C-:B------:R-:W-:Y:S01]  /*7800*/  FFMA.FTZ R133, R133, UR4, -R144.reuse ;  /* 0x0000000485857c23 */ /* 0x100fe20008010890 */
        /* <DEDUP_REMOVED lines=93> */
[C---:B------:R-:W-:Y:S01]  /*7de0*/  FMUL.FTZ R88, R2.reuse, R88 ;  /* 0x0000005802587220 */ /* 0x040fe20000410000 */
[C---:B------:R-:W-:Y:S02]  /*7df0*/  HMMA.16816.F32 R32, R128.reuse, R138, R32 ;  /* 0x0000008a8020723c */ /* 0x040fe40000001820 */
[----:B------:R-:W-:Y:S01]  /*7e00*/  LDSM.16.MT88.4 R136, [R198+0xe800] ;  /* 0x00e80000c688783b */ /* 0x000fe20000004200 */
[----:B------:R-:W-:Y:S01]  /*7e10*/  FMUL.FTZ R89, R2, R89 ;  /* 0x0000005902597220 */ /* 0x000fe20000410000 */
[C---:B------:R-:W-:Y:S02]  /*7e20*/  FMUL.FTZ R90, R0.reuse, R90 ;  /* 0x0000005a005a7220 */ /* 0x040fe40000410000 */
[C---:B--2---:R-:W-:Y:S01]  /*7e30*/  HMMA.16816.F32 R36, R128.reuse, R120, R36 ;  /* 0x000000788024723c */ /* 0x044fe20000001824 */
[----:B------:R-:W2:Y:S04]  /*7e40*/  MUFU.EX2 R175, R175 ;  /* 0x000000af00af7308 */ /* 0x000ea80000000800 */
[----:B------:R-:W-:Y:S01]  /*7e50*/  FMUL.FTZ R91, R0, R91 ;  /* 0x0000005b005b7220 */ /* 0x000fe20000410000 */
[C---:B------:R-:W-:Y:S01]  /*7e60*/  HMMA.16816.F32 R40, R128.reuse, R122, R40 ;  /* 0x0000007a8028723c */ /* 0x040fe20000001828 */
[----:B------:R-:W-:Y:S04]  /*7e70*/  LDSM.16.MT88.4 R120, [R196+0xc800] ;  /* 0x00c80000c478783b */ /* 0x000fe80000004200 */
[----:B------:R-:W5:Y:S01]  /*7e80*/  MUFU.EX2 R179, R179 ;  /* 0x000000b300b37308 */ /* 0x000f620000000800 */
[C---:B------:R-:W-:Y:S01]  /*7e90*/  FMUL.FTZ R92, R2.reuse, R92 ;  /* 0x0000005c025c7220 */ /* 0x040fe20000410000 */
[C---:B-1----:R-:W-:Y:S04]  /*7ea0*/  HMMA.16816.F32 R44, R128.reuse, R104, R44 ;  /* 0x00000068802c723c */ /* 0x042fe8000000182c */
[----:B------:R-:W-:Y:S02]  /*7eb0*/  FMUL.FTZ R93, R2, R93 ;  /* 0x0000005d025d7220 */ /* 0x000fe40000410000 */
[C---:B------:R-:W-:Y:S01]  /*7ec0*/  HMMA.16816.F32 R48, R128.reuse, R106, R48 ;  /* 0x0000006a8030723c */ /* 0x040fe20000001830 */
[----:B------:R-:W1:Y:S01]  /*7ed0*/  LDSM.16.MT88.4 R104, [R198+0x10000] ;  /* 0x01000000c668783b */ /* 0x000e620000004200 */
[----:B------:R-:W-:Y:S03]  /*7ee0*/  MUFU.EX2 R235, R235 ;  /* 0x000000eb00eb7308 */ /* 0x000fe60000000800 */
[C---:B------:R-:W-:Y:S01]  /*7ef0*/  FMUL.FTZ R94, R0.reuse, R94 ;  /* 0x0000005e005e7220 */ /* 0x040fe20000410000 */
[C---:B---3--:R-:W-:Y:S06]  /*7f00*/  HMMA.16816.F32 R52, R128.reuse, R108, R52 ;  /* 0x0000006c8034723c */ /* 0x048fec0000001834 */
[----:B------:R-:W-:Y:S01]  /*7f10*/  MUFU.EX2 R231, R231 ;  /* 0x000000e700e77308 */ /* 0x000fe20000000800 */
[----:B------:R-:W-:Y:S01]  /*7f20*/  FMUL.FTZ R95, R0, R95 ;  /* 0x0000005f005f7220 */ /* 0x000fe20000410000 */
[C---:B------:R-:W-:Y:S01]  /*7f30*/  HMMA.16816.F32 R56, R128.reuse, R110, R56 ;  /* 0x0000006e8038723c */ /* 0x040fe20000001838 */
[----:B------:R-:W-:Y:S02]  /*7f40*/  LDSM.16.MT88.4 R108, [R200+0xc800] ;  /* 0x00c80000c86c783b */ /* 0x000fe40000004200 */
[C---:B------:R-:W-:Y:S03]  /*7f50*/  FMUL.FTZ R96, R2.reuse, R96 ;  /* 0x0000006002607220 */ /* 0x040fe60000410000 */
[C---:B----4-:R-:W-:Y:S02]  /*7f60*/  HMMA.16816.F32 R60, R128.reuse, R100, R60 ;  /* 0x00000064803c723c */ /* 0x050fe4000000183c */
[----:B------:R-:W-:Y:S03]  /*7f70*/  MUFU.EX2 R227, R227 ;  /* 0x000000e300e37308 */ /* 0x000fe60000000800 */
[----:B------:R-:W-:Y:S01]  /*7f80*/  FMUL.FTZ R97, R2, R97 ;  /* 0x0000006102617220 */ /* 0x000fe20000410000 */
[C---:B------:R-:W-:Y:S01]  /*7f90*/  HMMA.16816.F32 R64, R128.reuse, R102, R64 ;  /* 0x000000668040723c */ /* 0x040fe20000001840 */
[----:B------:R-:W3:Y:S05]  /*7fa0*/  LDSM.16.MT88.4 R100, [R197+0x10000] ;  /* 0x01000000c564783b */ /* 0x000eea0000004200 */
[----:B------:R-:W-:Y:S01]  /*7fb0*/  MUFU.EX2 R134, R134 ;  /* 0x0000008600867308 */ /* 0x000fe20000000800 */
[C---:B------:R-:W-:Y:S01]  /*7fc0*/  FMUL.FTZ R98, R0.reuse, R98 ;  /* 0x0000006200627220 */ /* 0x040fe20000410000 */
[C---:B------:R-:W-:Y:S03]  /*7fd0*/  HMMA.16816.F32 R68, R128.reuse, R112, R68 ;  /* 0x000000708044723c */ /* 0x040fe60000001844 */
[----:B------:R-:W-:Y:S03]  /*7fe0*/  FMUL.FTZ R99, R0, R99 ;  /* 0x0000006300637220 */ /* 0x000fe60000410000 */
[C---:B------:R-:W-:Y:S01]  /*7ff0*/  HMMA.16816.F32 R72, R128.reuse, R114, R72 ;  /* 0x000000728048723c */ /* 0x040fe20000001848 */
[----:B------:R-:W-:Y:S01]  /*8000*/  LDSM.16.MT88.4 R112, [R198+0xc800] ;  /* 0x00c80000c670783b */ /* 0x000fe20000004200 */
[----:B------:R-:W-:Y:S03]  /*8010*/  MUFU.EX2 R133, R133 ;  /* 0x0000008500857308 */ /* 0x000fe60000000800 */
[--C-:B------:R-:W-:Y:S01]  /*8020*/  FFMA.FTZ R237, R226, UR4, -R145.reuse ;  /* 0x00000004e2ed7c23 */ /* 0x100fe20008010891 */
[C---:B-1----:R-:W-:Y:S05]  /*8030*/  HMMA.16816.F32 R76, R128.reuse, R104, R76 ;  /* 0x00000068804c723c */ /* 0x042fea000000184c */
[--C-:B------:R-:W-:Y:S01]  /*8040*/  FFMA.FTZ R226, R233, UR4, -R144.reuse ;  /* 0x00000004e9e27c23 */ /* 0x100fe20008010890 */
[C---:B------:R-:W-:Y:S01]  /*8050*/  HMMA.16816.F32 R80, R128.reuse, R106, R80 ;  /* 0x0000006a8050723c */ /* 0x040fe20000001850 */
[----:B------:R-:W1:Y:S01]  /*8060*/  LDSM.16.MT88.4 R104, [R196+0x10000] ;  /* 0x01000000c468783b */ /* 0x000e620000004200 */
[----:B------:R-:W-:Y:S03]  /*8070*/  MUFU.EX2 R237, R237 ;  /* 0x000000ed00ed7308 */ /* 0x000fe60000000800 */
[--C-:B------:R-:W-:Y:S01]  /*8080*/  FFMA.FTZ R178, R232, UR4, -R145.reuse ;  /* 0x00000004e8b27c23 */ /* 0x100fe20008010891 */
[--C-:B------:R-:W-:Y:S01]  /*8090*/  FFMA.FTZ R183, R230, UR4, -R145.reuse ;  /* 0x00000004e6b77c23 */ /* 0x100fe20008010891 */
[--C-:B------:R-:W-:Y:S01]  /*80a0*/  FFMA.FTZ R182, R228, UR4, -R145.reuse ;  /* 0x00000004e4b67c23 */ /* 0x100fe20008010891 */
[--C-:B------:R-:W-:Y:S04]  /*80b0*/  FFMA.FTZ R233, R222, UR4, -R145.reuse ;  /* 0x00000004dee97c23 */ /* 0x100fe80008010891 */
[----:B------:R-:W-:Y:S01]  /*80c0*/  MUFU.EX2 R226, R226 ;  /* 0x000000e200e27308 */ /* 0x000fe20000000800 */
[----:B------:R-:W-:Y:S01]  /*80d0*/  FFMA.FTZ R222, R229, UR4, -R144 ;  /* 0x00000004e5de7c23 */ /* 0x000fe20008010890 */
[--C-:B------:R-:W-:Y:S01]  /*80e0*/  FFMA.FTZ R224, R224, UR4, -R145.reuse ;  /* 0x00000004e0e07c23 */ /* 0x100fe20008010891 */
[--C-:B------:R-:W-:Y:S01]  /*80f0*/  FFMA.FTZ R220, R220, UR4, -R145.reuse ;  /* 0x00000004dcdc7c23 */ /* 0x100fe20008010891 */
[----:B------:R-:W-:Y:S01]  /*8100*/  FFMA.FTZ R145, R211, UR4, -R145 ;  /* 0x00000004d3917c23 */ /* 0x000fe20008010891 */
[----:B------:R-:W-:Y:S01]  /*8110*/  FFMA.FTZ R173, R2, R225, R173 ;  /* 0x000000e102ad7223 */ /* 0x000fe200000100ad */
[----:B------:R-:W-:Y:S01]  /*8120*/  FFMA.FTZ R171, R0, R223, R171 ;  /* 0x000000df00ab7223 */ /* 0x000fe200000100ab */
[C---:B---3--:R-:W-:Y:S03]  /*8130*/  HMMA.16816.F32 R84, R128.reuse, R100, R84 ;  /* 0x000000648054723c */ /* 0x048fe60000001854 */
[----:B------:R3:W-:Y:S01]  /*8140*/  MUFU.EX2 R211, R145 ;  /* 0x0000009100d37308 */ /* 0x0007e20000000800 */
[----:B------:R-:W-:Y:S01]  /*8150*/  FADD.FTZ R173, R169, R173 ;  /* 0x000000ada9ad7221 */ /* 0x000fe20000010000 */
[----:B------:R-:W-:Y:S01]  /*8160*/  FADD.FTZ R166, R166, R171 ;  /* 0x000000aba6a67221 */ /* 0x000fe20000010000 */
[----:B------:R-:W-:Y:S01]  /*8170*/  IADD3 R0, R221, -0x1, RZ ;  /* 0xffffffffdd007810 */ /* 0x000fe20007ffe0ff */
[C---:B------:R-:W-:Y:S06]  /*8180*/  HMMA.16816.F32 R88, R128.reuse, R102, R88 ;  /* 0x000000668058723c */ /* 0x040fec0000001858 */
[----:B------:R-:W-:Y:S01]  /*8190*/  MUFU.EX2 R178, R178 ;  /* 0x000000b200b27308 */ /* 0x000fe20000000800 */
[----:B--2---:R-:W-:Y:S01]  /*81a0*/  F2FP.F16.F32.PACK_AB R100, R175, R170 ;  /* 0x000000aaaf64723e */ /* 0x004fe200000000ff */
[----:B------:R-:W-:Y:S03]  /*81b0*/  FADD.FTZ R168, R168, R173 ;  /* 0x000000ada8a87221 */ /* 0x000fe60000010000 */
[----:B------:R-:W-:Y:S01]  /*81c0*/  F2FP.F16.F32.PACK_AB R101, R177, R172 ;  /* 0x000000acb165723e */ /* 0x000fe200000000ff */
[----:B------:R-:W-:Y:S01]  /*81d0*/  FADD.FTZ R165, R165, R166 ;  /* 0x000000a6a5a57221 */ /* 0x000fe20000010000 */
[----:B-----5:R-:W-:Y:S01]  /*81e0*/  F2FP.F16.F32.PACK_AB R102, R179, R174 ;  /* 0x000000aeb366723e */ /* 0x020fe200000000ff */
[----:B---3--:R-:W-:Y:S01]  /*81f0*/  LDSM.16.MT88.4 R144, [R200+0xf800] ;  /* 0x00f80000c890783b */ /* 0x008fe20000004200 */
[----:B------:R-:W-:Y:S01]  /*8200*/  F2FP.F16.F32.PACK_AB R103, R181, R176 ;  /* 0x000000b0b567723e */ /* 0x000fe200000000ff */
[----:B------:R-:W2:Y:S01]  /*8210*/  MUFU.EX2 R183, R183 ;  /* 0x000000b700b77308 */ /* 0x000ea20000000800 */
[----:B------:R-:W-:Y:S01]  /*8220*/  MOV R221, R0 ;  /* 0x0000000000dd7202 */ /* 0x000fe20000000f00 */
[----:B------:R-:W-:Y:S01]  /*8230*/  FADD.FTZ R167, R167, R168 ;  /* 0x000000a8a7a77221 */ /* 0x000fe20000010000 */
[----:B------:R-:W-:Y:S01]  /*8240*/  FADD.FTZ R165, R164, R165 ;  /* 0x000000a5a4a57221 */ /* 0x000fe20000010000 */
[C---:B-1----:R-:W-:Y:S03]  /*8250*/  HMMA.16816.F32 R92, R128.reuse, R104, R92 ;  /* 0x00000068805c723c */ /* 0x042fe6000000185c */
[----:B------:R-:W-:Y:S03]  /*8260*/  FADD.FTZ R170, R170, R167 ;  /* 0x000000a7aaaa7221 */ /* 0x000fe60000010000 */
[----:B------:R-:W1:Y:S01]  /*8270*/  MUFU.EX2 R182, R182 ;  /* 0x000000b600b67308 */ /* 0x000e620000000800 */
[----:B------:R-:W-:Y:S01]  /*8280*/  FADD.FTZ R172, R172, R165 ;  /* 0x000000a5acac7221 */ /* 0x000fe20000010000 */
[----:B------:R-:W-:Y:S01]  /*8290*/  HMMA.16816.F32 R96, R128, R106, R96 ;  /* 0x0000006a8060723c */ /* 0x000fe20000001860 */
[----:B------:R-:W3:Y:S02]  /*82a0*/  LDSM.16.MT88.4 R104, [R196+0xe800] ;  /* 0x00e80000c468783b */ /* 0x000ee40000004200 */
[----:B------:R-:W-:Y:S03]  /*82b0*/  FADD.FTZ R175, R175, R170 ;  /* 0x000000aaafaf7221 */ /* 0x000fe60000010000 */
[C---:B------:R-:W-:Y:S02]  /*82c0*/  HMMA.16816.F32 R4, R100.reuse, R108, R4 ;  /* 0x0000006c6404723c */ /* 0x040fe40000001804 */
[----:B------:R-:W-:Y:S01]  /*82d0*/  MUFU.EX2 R224, R224 ;  /* 0x000000e000e07308 */ /* 0x000fe20000000800 */
[----:B------:R-:W-:Y:S02]  /*82e0*/  LDSM.16.MT88.4 R128, [R196+0xd000] ;  /* 0x00d00000c480783b */ /* 0x000fe40000004200 */
[----:B------:R-:W-:Y:S01]  /*82f0*/  FADD.FTZ R177, R177, R172 ;  /* 0x000000acb1b17221 */ /* 0x000fe20000010000 */
[C---:B------:R-:W-:Y:S06]  /*8300*/  HMMA.16816.F32 R8, R100.reuse, R110, R8 ;  /* 0x0000006e6408723c */ /* 0x040fec0000001808 */
[----:B------:R-:W4:Y:S01]  /*8310*/  MUFU.EX2 R233, R233 ;  /* 0x000000e900e97308 */ /* 0x000f220000000800 */
[----:B------:R-:W5:Y:S01]  /*8320*/  LDSM.16.MT88.4 R108, [R200+0x10800] ;  /* 0x01080000c86c783b */ /* 0x000f620000004200 */
[C---:B------:R-:W-:Y:S08]  /*8330*/  HMMA.16816.F32 R12, R100.reuse, R112, R12 ;  /* 0x00000070640c723c */ /* 0x040ff0000000180c */
[----:B------:R-:W4:Y:S01]  /*8340*/  MUFU.EX2 R222, R222 ;  /* 0x000000de00de7308 */ /* 0x000f220000000800 */
[C---:B------:R-:W-:Y:S01]  /*8350*/  HMMA.16816.F32 R16, R100.reuse, R114, R16 ;  /* 0x000000726410723c */ /* 0x040fe20000001810 */
[----:B------:R-:W1:Y:S02]  /*8360*/  LDSM.16.MT88.4 R112, [R198+0x10800] ;  /* 0x01080000c670783b */ /* 0x000e640000004200 */
[----:B------:R-:W-:Y:S03]  /*8370*/  FADD.FTZ R174, R174, R175 ;  /* 0x000000afaeae7221 */ /* 0x000fe60000010000 */
[C---:B------:R-:W-:Y:S03]  /*8380*/  HMMA.16816.F32 R20, R100.reuse, R116, R20 ;  /* 0x000000746414723c */ /* 0x040fe60000001814 */
[----:B------:R-:W4:Y:S02]  /*8390*/  MUFU.EX2 R220, R220 ;  /* 0x000000dc00dc7308 */ /* 0x000f240000000800 */
        /* <DEDUP_REMOVED lines=22> */
[C---:B------:R-:W-:Y:S05]  /*8500*/  HMMA.16816.F32 R72, R100.reuse, R110, R72 ;  /* 0x0000006e6448723c */ /* 0x040fea0000001848 */
[----:B--2---:R-:W-:Y:S01]  /*8510*/  F2FP.F16.F32.PACK_AB R108, R183, R178 ;  /* 0x000000b2b76c723e */ /* 0x004fe200000000ff */
[C---:B-1----:R-:W-:Y:S05]  /*8520*/  HMMA.16816.F32 R76, R100.reuse, R112, R76 ;  /* 0x00000070644c723c */ /* 0x042fea000000184c */
[----:B------:R-:W-:Y:S01]  /*8530*/  F2FP.F16.F32.PACK_AB R109, R235, R180 ;  /* 0x000000b4eb6d723e */ /* 0x000fe200000000ff */
[C---:B------:R-:W-:Y:S01]  /*8540*/  HMMA.16816.F32 R80, R100.reuse, R114, R80 ;  /* 0x000000726450723c */ /* 0x040fe20000001850 */
[----:B------:R-:W1:Y:S04]  /*8550*/  LDSM.16.MT88.4 R112, [R197+0xd000] ;  /* 0x00d00000c570783b */ /* 0x000e680000004200 */
[----:B------:R-:W-:Y:S01]  /*8560*/  F2FP.F16.F32.PACK_AB R110, R237, R182 ;  /* 0x000000b6ed6e723e */ /* 0x000fe200000000ff */
[C---:B----4-:R-:W-:Y:S05]  /*8570*/  HMMA.16816.F32 R84, R100.reuse, R116, R84 ;  /* 0x000000746454723c */ /* 0x050fea0000001854 */
[----:B------:R-:W-:Y:S01]  /*8580*/  F2FP.F16.F32.PACK_AB R111, R231, R226 ;  /* 0x000000e2e76f723e */ /* 0x000fe200000000ff */
[C---:B------:R-:W-:Y:S01]  /*8590*/  HMMA.16816.F32 R88, R100.reuse, R118, R88 ;  /* 0x000000766458723c */ /* 0x040fe20000001858 */
[----:B------:R-:W2:Y:S04]  /*85a0*/  LDSM.16.MT88.4 R116, [R198+0xf000] ;  /* 0x00f00000c674783b */ /* 0x000ea80000004200 */
[----:B------:R-:W-:Y:S01]  /*85b0*/  FADD.FTZ R178, R178, R179 ;  /* 0x000000b3b2b27221 */ /* 0x000fe20000010000 */
[C---:B---3--:R-:W-:Y:S05]  /*85c0*/  HMMA.16816.F32 R92, R100.reuse, R104, R92 ;  /* 0x00000068645c723c */ /* 0x048fea000000185c */
[----:B------:R-:W-:Y:S01]  /*85d0*/  FADD.FTZ R180, R180, R181 ;  /* 0x000000b5b4b47221 */ /* 0x000fe20000010000 */
[----:B------:R-:W-:Y:S01]  /*85e0*/  HMMA.16816.F32 R96, R100, R106, R96 ;  /* 0x0000006a6460723c */ /* 0x000fe20000001860 */
[----:B------:R-:W3:Y:S04]  /*85f0*/  LDSM.16.MT88.4 R100, [R196+0xf000] ;  /* 0x00f00000c464783b */ /* 0x000ee80000004200 */
        /* <DEDUP_REMOVED lines=21> */
[C---:B--2---:R-:W-:Y:S05]  /*8750*/  HMMA.16816.F32 R44, R108.reuse, R116, R44 ;  /* 0x000000746c2c723c */ /* 0x044fea000000182c */
[----:B------:R-:W-:Y:S01]  /*8760*/  F2FP.F16.F32.PACK_AB R137, R227, R222 ;  /* 0x000000dee389723e */ /* 0x000fe200000000ff */
[C---:B------:R-:W-:Y:S01]  /*8770*/  HMMA.16816.F32 R48, R108.reuse, R118, R48 ;  /* 0x000000766c30723c */ /* 0x040fe20000001830 */
[----:B------:R-:W2:Y:S04]  /*8780*/  LDSM.16.MT88.4 R116, [R197+0x11000] ;  /* 0x01100000c574783b */ /* 0x000ea80000004200 */
[----:B------:R-:W-:Y:S01]  /*8790*/  F2FP.F16.F32.PACK_AB R138, R211, R220 ;  /* 0x000000dcd38a723e */ /* 0x000fe200000000ff */
[C---:B------:R-:W-:Y:S05]  /*87a0*/  HMMA.16816.F32 R52, R108.reuse, R140, R52 ;  /* 0x0000008c6c34723c */ /* 0x040fea0000001834 */
[----:B------:R-:W-:Y:S01]  /*87b0*/  F2FP.F16.F32.PACK_AB R139, R133, R134 ;  /* 0x00000086858b723e */ /* 0x000fe200000000ff */
        /* <DEDUP_REMOVED lines=17> */
[C---:B--2---:R-:W-:Y:S05]  /*88d0*/  HMMA.16816.F32 R84, R108.reuse, R116, R84 ;  /* 0x000000746c54723c */ /* 0x044fea0000001854 */
[----:B------:R-:W-:Y:S01]  /*88e0*/  FADD.FTZ R223, R133, R134 ;  /* 0x0000008685df7221 */ /* 0x000fe20000010000 */
[C---:B------:R-:W-:Y:S06]  /*88f0*/  HMMA.16816.F32 R88, R108.reuse, R118, R88 ;  /* 0x000000766c58723c */ /* 0x040fec0000001858 */
[C---:B------:R-:W-:Y:S06]  /*8900*/  HMMA.16816.F32 R92, R108.reuse, R120, R92 ;  /* 0x000000786c5c723c */ /* 0x040fec000000185c */
[----:B------:R-:W-:Y:S06]  /*8910*/  HMMA.16816.F32 R96, R108, R122, R96 ;  /* 0x0000007a6c60723c */ /* 0x000fec0000001860 */
[C---:B------:R-:W-:Y:S01]  /*8920*/  HMMA.16816.F32 R128, R136.reuse, R124, R4 ;  /* 0x0000007c8880723c */ /* 0x040fe20000001804 */
[----:B------:R-:W1:Y:S05]  /*8930*/  LDSM.16.MT88.4 R4, [R198+0x11800] ;  /* 0x01180000c604783b */ /* 0x000e6a0000004200 */
[C---:B------:R-:W-:Y:S03]  /*8940*/  HMMA.16816.F32 R124, R136.reuse, R126, R8 ;  /* 0x0000007e887c723c */ /* 0x040fe60000001808 */
[----:B------:R-:W2:Y:S03]  /*8950*/  LDSM.16.MT88.4 R8, [R197+0x11800] ;  /* 0x01180000c508783b */ /* 0x000ea60000004200 */
[C---:B---3--:R-:W-:Y:S05]  /*8960*/  HMMA.16816.F32 R120, R136.reuse, R100, R12 ;  /* 0x000000648878723c */ /* 0x048fea000000180c */
[----:B------:R-:W3:Y:S01]  /*8970*/  LDSM.16.MT88.4 R12, [R196+0x11800] ;  /* 0x01180000c40c783b */ /* 0x000ee20000004200 */
        /* <DEDUP_REMOVED lines=24> */
.L_x_4382:
        /* <DEDUP_REMOVED lines=260> */
.L_x_4388:
[----:B------:R-:W-:Y:S05]  /*9b40*/  BSYNC B0 ;  /* 0x0000000000007941 */ /* 0x000fea0003800000 */
.L_x_4387:
[----:B----4-:R-:W2:Y:S01]  /*9b50*/  LDS.128 R96, [R3] ;  /* 0x0000000003607984 */ /* 0x010ea20000000c00 */
        /* <DEDUP_REMOVED lines=8> */
[----:B------:R-:W4:Y:S01]  /*9be0*/  LDS.128 R92, [R3+0x800] ;  /* 0x00080000035c7984 */ /* 0x000f220000000c00 */
        /* <DEDUP_REMOVED lines=33> */
[----:B------:R1:W5:Y:S04]  /*9e00*/  LDS.128 R68, [R3+0x3800] ;  /* 0x0038000003447984 */ /* 0x0003680000000c00 */
[----:B------:R4:W5:Y:S04]  /*9e10*/  LDS.128 R36, [R3+0x7800] ;  /* 0x0078000003247984 */ /* 0x0009680000000c00 */
[----:B------:R5:W5:Y:S04]  /*9e20*/  LDS.128 R4, [R3+0xb800] ;  /* 0x00b8000003047984 */ /* 0x000b680000000c00 */
[----:B--2---:R2:W-:Y:S04]  /*9e30*/  @!P0 STG.E.64 desc[UR14][R106.64], R96 ;  /* 0x000000606a008986 */ /* 0x0045e8000c101b0e */
[----:B------:R2:W-:Y:S04]  /*9e40*/  @!P0 STG.E.64 desc[UR14][R106.64+0x8], R98 ;  /* 0x000008626a008986 */ /* 0x0005e8000c101b0e */
[----:B---3--:R2:W-:Y:S04]  /*9e50*/  @!P0 STG.E.128 desc[UR14][R106.64+0x100], R64 ;  /* 0x000100406a008986 */ /* 0x0085e8000c101d0e */
[----:B-1----:R2:W-:Y:S01]  /*9e60*/  @!P0 STG.E.128 desc[UR14][R106.64+0x200], R32 ;  /* 0x000200206a008986 */ /* 0x0025e2000c101d0e */
[----:B------:R-:W-:-:S03]  /*9e70*/  ISETP.GE.AND P0, PT, R2, R207, PT ;  /* 0x000000cf0200720c */ /* 0x000fc60003f06270 */
[----:B----4-:R2:W-:Y:S04]  /*9e80*/  @!P6 STG.E.128 desc[UR14][R106.64+0x1800], R92 ;  /* 0x0018005c6a00e986 */ /* 0x0105e8000c101d0e */
        /* <DEDUP_REMOVED lines=16> */
[----:B------:R2:W-:Y:S01]  /*9f90*/  @!P1 STG.E.128 desc[UR14][R106.64+0x9200], R8 ;  /* 0x009200086a009986 */ /* 0x0005e2000c101d0e */
[----:B------:R-:W-:Y:S05]  /*9fa0*/  @P0 EXIT ;  /* 0x000000000000094d */ /* 0x000fea0003800000 */
[----:B------:R-:W-:Y:S04]  /*9fb0*/  STG.E.128 desc[UR14][R106.64+0xa800], R68 ;  /* 0x00a800446a007986 */ /* 0x000fe8000c101d0e */
[----:B------:R-:W-:Y:S04]  /*9fc0*/  STG.E.128 desc[UR14][R106.64+0xa900], R36 ;  /* 0x00a900246a007986 */ /* 0x000fe8000c101d0e */
[----:B------:R-:W-:Y:S01]  /*9fd0*/  STG.E.128 desc[UR14][R106.64+0xaa00], R4 ;  /* 0x00aa00046a007986 */ /* 0x000fe2000c101d0e */
[----:B------:R-:W-:Y:S05]  /*9fe0*/  EXIT ;  /* 0x000000000000794d */ /* 0x000fea0003800000 */
.L_x_4389:
        /* <DEDUP_REMOVED lines=9> */
.L_x_7473:


//--------------------- .text._ZN5flash24flash_fwd_splitkv_kernelI23Flash_fwd_kernel_traitsILi192ELi64ELi64ELi4ELb0ELb0EN7cutlass6half_tE19Flash_kernel_traitsILi192ELi64ELi64ELi4ES3_EELb0ELb0ELb1ELb0ELb0ELb0ELb1ELb0EEEvNS_16Flash_fwd_paramsE --------------------------
	.section	.text._ZN5flash24flash_fwd_splitkv_kernelI23Flash_fwd_kernel_traitsILi192ELi64ELi64ELi4ELb0ELb0EN7cutlass6half_tE19Flash_kernel_traitsILi192ELi64ELi64ELi4ES3_EELb0ELb0ELb1ELb0ELb0ELb0ELb1ELb0EEEvNS_16Flash_fwd_paramsE,"ax",@progbits
	.align	128
        .global         _ZN5flash24flash_fwd_splitkv_kernelI23Flash_fwd_kernel_traitsILi192ELi64ELi64ELi4ELb0ELb0EN7cutlass6half_tE19Flash_kernel_traitsILi192ELi64ELi64ELi4ES3_EELb0ELb0ELb1ELb0ELb0ELb0ELb1ELb0EEEvNS_16Flash_fwd_paramsE
        .type           _ZN5flash24flash_fwd_splitkv_kernelI23Flash_fwd_kernel_traitsILi192ELi64ELi64ELi4ELb0ELb0EN7cutlass6half_tE19Flash_kernel_traitsILi192ELi64ELi64ELi4ES3_EELb0ELb0ELb1ELb0ELb0ELb0ELb1ELb0EEEvNS_16Flash_fwd_paramsE,@function
        .size           _ZN5flash24flash_fwd_splitkv_kernelI23Flash_fwd_kernel_traitsILi192ELi64ELi64ELi4ELb0ELb0EN7cutlass6half_tE19Flash_kernel_traitsILi192ELi64ELi64ELi4ES3_EELb0ELb0ELb1ELb0ELb0ELb0ELb1ELb0EEEvNS_16Flash_fwd_paramsE,(.L_x_7474 - _ZN5flash24flash_fwd_splitkv_kernelI23Flash_fwd_kernel_traitsILi192ELi64ELi64ELi4ELb0ELb0EN7cutlass6half_tE19Flash_kernel_traitsILi192ELi64ELi64ELi4ES3_EELb0ELb0ELb1ELb0ELb0ELb0ELb1ELb0EEEvNS_16Flash_fwd_paramsE)
        .other          _ZN5flash24flash_fwd_splitkv_kernelI23Flash_fwd_kernel_traitsILi192ELi64ELi64ELi4ELb0ELb0EN7cutlass6half_tE19Flash_kernel_traitsILi192ELi64ELi64ELi4ES3_EELb0ELb0ELb1ELb0ELb0ELb0ELb1ELb0EEEvNS_16Flash_fwd_paramsE,@"STO_CUDA_ENTRY STV_DEFAULT"
_ZN5flash24flash_fwd_splitkv_kernelI23Flash_fwd_kernel_traitsILi192ELi64ELi64ELi4ELb0ELb0EN7cutlass6half_tE19Flash_kernel_traitsILi192ELi64ELi64ELi4ES3_EELb0ELb0ELb1ELb0ELb0ELb0ELb1ELb0EEEvNS_16Flash_fwd_paramsE:
.text._ZN5flash24flash_fwd_splitkv_kernelI23Flash_fwd_kernel_traitsILi192ELi64ELi64ELi4ELb0ELb0EN7cutlass6half_tE19Flash_kernel_traitsILi192ELi64ELi64ELi4ES3_EELb0ELb0ELb1ELb0ELb0ELb0ELb1ELb0EEEvNS_16Flash_fwd_paramsE:
        /* <DEDUP_REMOVED lines=30> */
[----:B------:R-:W-:-:S03]  /*01e0*/  MOV R0, 0xffffffff ;  /* 0xffffffff00007802 */ /* 0x000fc60000000f00 */
[----:B------:R-:W3:Y:S08]  /*01f0*/  @P0 LDC.64 R8, c[0x0][0x300] ;  /* 0x0000c000ff080b82 */ /* 0x000ef00000000a00 */
[----:B------:R-:W-:Y:S01]  /*0200*/  @P3 VIADD R205, R205, 0x1 ;  /* 0x00000001cdcd3836 */ /* 0x000fe20000000000 */
[----:B------:R-:W-:-:S05]  /*0210*/  @!P2 LOP3.LUT R205, RZ, R5, RZ, 0x33, !PT ;  /* 0x00000005ffcda212 */ /* 0x000fca00078e33ff */
[----:B--2---:R-:W-:-:S05]  /*0220*/  IMAD.WIDE R18, R205, 0x4, R6 ;  /* 0x00000004cd127825 */ /* 0x004fca00078e0206 */
[----:B------:R-:W2:Y:S04]  /*0230*/  @P1 LDG.E R0, desc[UR14][R18.64] ;  /* 0x0000000e12001981 */ /* 0x000ea8000c1e1900 */
[----:B------:R-:W2:Y:S01]  /*0240*/  @P1 LDG.E R7, desc[UR14][R18.64+0x4] ;  /* 0x0000040e12071981 */ /* 0x000ea2000c1e1900 */
[----:B-1----:R-:W-:Y:S01]  /*0250*/  ISETP.NE.AND P3, PT, R4, RZ, PT ;  /* 0x000000ff0400720c */ /* 0x002fe20003f65270 */
[C---:B---3--:R-:W-:Y:S01]  /*0260*/  @P0 IMAD.WIDE R16, R205.reuse, 0x4, R8 ;  /* 0x00000004cd100825 */ /* 0x048fe200078e0208 */
[----:B----4-:R-:W-:Y:S02]  /*0270*/  ISETP.EQ.U32.AND P2, PT, R2, RZ, PT ;  /* 0x000000ff0200720c */ /* 0x010fe40003f42070 */
[----:B------:R-:W-:Y:S01]  /*0280*/  MOV R11, 0xffffffff ;  /* 0xffffffff000b7802 */ /* 0x000fe20000000f00 */
[----:B------:R-:W-:Y:S01]  /*0290*/  IMAD.WIDE R8, R205, 0x4, R14 ;  /* 0x00000004cd087825 */ /* 0x000fe200078e020e */
[----:B------:R-:W-:-:S03]  /*02a0*/  ISETP.EQ.OR.EX P2, PT, R3, RZ, !P3, P2 ;  /* 0x000000ff0300720c */ /* 0x000fc60005f42720 */
[----:B------:R-:W-:Y:S01]  /*02b0*/  IMAD.MOV.U32 R12, RZ, RZ, RZ ;  /* 0x000000ffff0c7224 */ /* 0x000fe200078e00ff */
[----:B------:R-:W1:Y:S01]  /*02c0*/  S2R R33, SR_CTAID.X ;  /* 0x0000000000217919 */ /* 0x000e620000002500 */
[----:B------:R-:W3:Y:S04]  /*02d0*/  S2R R4, SR_CTAID.Y ;  /* 0x0000000000047919 */ /* 0x000ee80000002600 */
[----:B------:R4:W5:Y:S04]  /*02e0*/  @P0 LDG.E R12, desc[UR14][R16.64] ;  /* 0x0000000e100c0981 */ /* 0x000968000c1e1900 */
[----:B------:R4:W5:Y:S01]  /*02f0*/  @!P2 LDG.E R11, desc[UR14][R8.64] ;  /* 0x0000000e080ba981 */ /* 0x000962000c1e1900 */
[----:B------:R-:W-:-:S02]  /*0300*/  ISETP.NE.U32.AND P0, PT, R2, RZ, PT ;  /* 0x000000ff0200720c */ /* 0x000fc40003f05070 */
[----:B------:R-:W-:Y:S01]  /*0310*/  IADD3 R24, -R205, RZ, RZ ;  /* 0x000000ffcd187210 */ /* 0x000fe20007ffe1ff */
[----:B------:R-:W1:Y:S01]  /*0320*/  S2R R82, SR_TID.X ;  /* 0x0000000000527919 */ /* 0x000e620000002100 */
[----:B------:R-:W-:-:S03]  /*0330*/  ISETP.NE.AND.EX P0, PT, R3, RZ, PT, P0 ;  /* 0x000000ff0300720c */ /* 0x000fc60003f05300 */
        /* <DEDUP_REMOVED lines=8> */
.L_x_4390:
[----:B------:R-:W1:Y:S02]  /*03c0*/  LDC R7, c[0x0][0x2c8] ;  /* 0x0000b200ff077b82 */ /* 0x000e640000000800 */
.L_x_4391:
        /* <DEDUP_REMOVED lines=9> */
[----:B---3--:R-:W2:Y:S01]  /*0460*/  LDC R8, c[0x0][0x10] ;  /* 0x00000400ff087b82 */ /* 0x008ea20000000800 */
[----:B-----5:R-:W-:-:S07]  /*0470*/  @P3 IMAD.IADD R133, R133, 0x1, -R12 ;  /* 0x0000000185853824 */ /* 0x020fce00078e0a0c */
[----:B----4-:R-:W3:Y:S01]  /*0480*/  LDC R2, c[0x0][0x2c8] ;  /* 0x0000b200ff027b82 */ /* 0x010ee20000000800 */
        /* <DEDUP_REMOVED lines=17> */
[----:B------:R-:W-:-:S04]  /*05a0*/  IMAD R6, R3, R10, RZ ;  /* 0x0000000a03067224 */ /* 0x000fc800078e02ff */
[----:B------:R-:W-:-:S06]  /*05b0*/  IMAD.HI.U32 R6, R17, R6, R16 ;  /* 0x0000000611067227 */ /* 0x000fcc00078e0010 */
        /* <DEDUP_REMOVED lines=22> */
[----:B------:R-:W-:-:S13]  /*0720*/  R2UR UR13, R2 ;  /* 0x00000000020d72ca */ /* 0x000fda00000e0000 */
[----:B------:R-:W-:-:S13]  /*0730*/  ISETP.GE.AND P0, PT, R200, UR13, PT ;  /* 0x0000000dc8007c0c */ /* 0x000fda000bf06270 */
        /* <DEDUP_REMOVED lines=45> */
.L_x_4394:
[----:B------:R-:W-:Y:S05]  /*0a10*/  BSYNC B0 ;  /* 0x0000000000007941 */ /* 0x000fea0003800000 */
.L_x_4393:
        /* <DEDUP_REMOVED lines=11> */
.L_x_4396:
[----:B------:R-:W-:Y:S05]  /*0ad0*/  BSYNC B0 ;  /* 0x0000000000007941 */ /* 0x000fea0003800000 */
.L_x_4395:
        /* <DEDUP_REMOVED lines=10> */
.L_x_4398:
[----:B------:R-:W-:Y:S05]  /*0b80*/  BSYNC B0 ;  /* 0x0000000000007941 */ /* 0x000fea0003800000 */
.L_x_4397:
        /* <DEDUP_REMOVED lines=10> */
.L_x_4400:
[----:B------:R-:W-:Y:S05]  /*0c30*/  BSYNC B0 ;  /* 0x0000000000007941 */ /* 0x000fea0003800000 */
.L_x_4399:
        /* <DEDUP_REMOVED lines=11> */
.L_x_4402:
[----:B------:R-:W-:Y:S05]  /*0cf0*/  BSYNC B0 ;  /* 0x0000000000007941 */ /* 0x000fea0003800000 */
.L_x_4401:
        /* <DEDUP_REMOVED lines=9> */
.L_x_4404:
[----:B------:R-:W-:Y:S05]  /*0d90*/  BSYNC B0 ;  /* 0x0000000000007941 */ /* 0x000fea0003800000 */
.L_x_4403:
        /* <DEDUP_REMOVED lines=9> */
.L_x_4406:
[----:B------:R-:W-:Y:S05]  /*0e30*/  BSYNC B0 ;  /* 0x0000000000007941 */ /* 0x000fea0003800000 */
.L_x_4405:
        /* <DEDUP_REMOVED lines=9> */
.L_x_4408:
[----:B------:R-:W-:Y:S05]  /*0ed0*/  BSYNC B0 ;  /* 0x0000000000007941 */ /* 0x000fea0003800000 */
.L_x_4407:
        /* <DEDUP_REMOVED lines=29> */
.L_x_4392:
        /* <DEDUP_REMOVED lines=13> */
[----:B-1----:R-:W-:Y:S01]  /*1180*/  SHF.R.S32.HI R2, RZ, 0x1f, R205 ;  /* 0x0000001fff027819 */ /* 0x002fe200000114cd */
[----:B------:R-:W-:Y:S01]  /*1190*/  ULDC.64 UR4, c[0x0][0x378] ;  /* 0x0000de0000047ab9 */ /* 0x000fe20000000a00 */
[C---:B------:R-:W-:Y:S02]  /*11a0*/  R2UR UR10, R205.reuse ;  /* 0x00000000cd0a72ca */ /* 0x040fe400000e0000 */
[----:B------:R-:W-:Y:S02]  /*11b0*/  R2UR UR9, R2 ;  /* 0x00000000020972ca */ /* 0x000fe400000e0000 */
[----:B------:R-:W-:-:S09]  /*11c0*/  R2UR UR8, R205 ;  /* 0x00000000cd0872ca */ /* 0x000fd200000e0000 */
[----:B------:R-:W-:Y:S02]  /*11d0*/  UIMAD.WIDE.U32 UR10, UR10, UR4, URZ ;  /* 0x000000040a0a72a5 */ /* 0x000fe4000f8e003f */
[----:B------:R-:W-:Y:S02]  /*11e0*/  UIMAD UR9, UR9, UR4, URZ ;  /* 0x00000004090972a4 */ /* 0x000fe4000f8e023f */
[----:B------:R-:W-:Y:S02]  /*11f0*/  ULEA UR6, UP1, UR10, UR6, 0x2 ;  /* 0x000000060a067291 */ /* 0x000fe4000f82103f */
[----:B------:R-:W-:Y:S02]  /*1200*/  UIMAD UR5, UR8, UR5, UR9 ;  /* 0x00000005080572a4 */ /* 0x000fe4000f8e0209 */
[----:B------:R-:W-:Y:S02]  /*1210*/  UISETP.NE.U32.AND UP0, UPT, UR6, URZ, UPT ;  /* 0x0000003f0600728c */ /* 0x000fe4000bf05070 */
[----:B------:R-:W-:Y:S01]  /*1220*/  UIADD3 UR5, UR11, UR5, URZ ;  /* 0x000000050b057290 */ /* 0x000fe2000fffe03f */
[----:B------:R-:W-:-:S03]  /*1230*/  IMAD.U32 R206, RZ, RZ, UR6 ;  /* 0x00000006ffce7e24 */ /* 0x000fc6000f8e00ff */
[----:B------:R-:W-:-:S04]  /*1240*/  USHF.L.U64.HI UR5, UR10, 0x2, UR5 ;  /* 0x000000020a057899 */ /* 0x000fc80008010205 */
[----:B------:R-:W-:-:S04]  /*1250*/  UIADD3.X UR5, UR5, UR7, URZ, UP1, !UPT ;  /* 0x0000000705057290 */ /* 0x000fc80008ffe43f */
[----:B------:R-:W-:Y:S02]  /*1260*/  UISETP.NE.AND.EX UP1, UPT, UR5, URZ, UPT, UP0 ;  /* 0x0000003f0500728c */ /* 0x000fe4000bf25300 */
[----:B------:R-:W-:-:S09]  /*1270*/  IMAD.U32 R207, RZ, RZ, UR5 ;  /* 0x00000005ffcf7e24 */ /* 0x000fd2000f8e00ff */
.L_x_4409:
[----:B------:R-:W-:-:S13]  /*1280*/  PLOP3.LUT P0, PT, PT, PT, UP1, 0x40, 0x0 ;  /* 0x000000000000781c */ /* 0x000fda0003f0e818 */
[----:B------:R-:W-:Y:S05]  /*1290*/  @P0 BRA `(.L_x_4410) ;  /* 0x0000000400400947 */ /* 0x000fea0003800000 */
[----:B------:R-:W2:Y:S01]  /*12a0*/  LDC R6, c[0x0][0x380] ;  /* 0x0000e000ff067b82 */ /* 0x000ea20000000800 */
[----:B------:R-:W-:Y:S01]  /*12b0*/  ULEA UR6, UR13, 0xffffffc0, 0x6 ;  /* 0xffffffc00d067891 */ /* 0x000fe2000f8e303f */
[----:B------:R-:W-:-:S05]  /*12c0*/  ULDC.64 UR4, c[0x0][0x230] ;  /* 0x00008c0000047ab9 */ /* 0x000fca0000000a00 */
[----:B-1----:R-:W-:Y:S01]  /*12d0*/  MOV R2, UR6 ;  /* 0x0000000600027c02 */ /* 0x002fe20008000f00 */
[----:B------:R-:W1:Y:S03]  /*12e0*/  LDC R7, c[0x0][0x278] ;  /* 0x00009e00ff077b82 */ /* 0x000e660000000800 */
[----:B------:R-:W-:-:S05]  /*12f0*/  IABS R2, R2 ;  /* 0x0000000200027213 */ /* 0x000fca0000000000 */
[----:B------:R-:W3:Y:S01]  /*1300*/  LDC.64 R80, c[0x0][0x248] ;  /* 0x00009200ff507b82 */ /* 0x000ee20000000a00 */
[----:B--2---:R-:W-:-:S04]  /*1310*/  IABS R4, R6 ;  /* 0x0000000600047213 */ /* 0x004fc80000000000 */
[----:B------:R-:W2:Y:S08]  /*1320*/  I2F.RP R5, R4 ;  /* 0x0000000400057306 */ /* 0x000eb00000209400 */
[----:B--2---:R-:W2:Y:S02]  /*1330*/  MUFU.RCP R8, R5 ;  /* 0x0000000500087308 */ /* 0x004ea40000001000 */
[----:B--2---:R-:W-:-:S06]  /*1340*/  IADD3 R8, R8, 0xffffffe, RZ ;  /* 0x0ffffffe08087810 */ /* 0x004fcc0007ffe0ff */
[----:B-----5:R-:W2:Y:S02]  /*1350*/  F2I.FTZ.U32.TRUNC.NTZ R9, R8 ;  /* 0x0000000800097305 */ /* 0x020ea4000021f000 */
[----:B--2---:R-:W-:Y:S02]  /*1360*/  IMAD.MOV R3, RZ, RZ, -R9 ;  /* 0x000000ffff037224 */ /* 0x004fe400078e0a09 */
[----:B------:R-:W-:Y:S02]  /*1370*/  IMAD.MOV.U32 R8, RZ, RZ, RZ ;  /* 0x000000ffff087224 */ /* 0x000fe400078e00ff */
[----:B------:R-:W-:-:S04]  /*1380*/  IMAD R3, R3, R4, RZ ;  /* 0x0000000403037224 */ /* 0x000fc800078e02ff */
[----:B------:R-:W-:-:S06]  /*1390*/  IMAD.HI.U32 R3, R9, R3, R8 ;  /* 0x0000000309037227 */ /* 0x000fcc00078e0008 */
[----:B------:R-:W-:-:S05]  /*13a0*/  IMAD.HI.U32 R11, R3, R2, RZ ;  /* 0x00000002030b7227 */ /* 0x000fca00078e00ff */
[----:B------:R-:W-:-:S05]  /*13b0*/  IADD3 R3, -R11, RZ, RZ ;  /* 0x000000ff0b037210 */ /* 0x000fca0007ffe1ff */
[----:B------:R-:W-:Y:S01]  /*13c0*/  IMAD R3, R4, R3, R2 ;  /* 0x0000000304037224 */ /* 0x000fe200078e0202 */
[----:B------:R-:W-:-:S04]  /*13d0*/  LOP3.LUT R2, R6, UR6, RZ, 0x3c, !PT ;  /* 0x0000000606027c12 */ /* 0x000fc8000f8e3cff */
[----:B------:R-:W-:Y:S02]  /*13e0*/  ISETP.GT.U32.AND P1, PT, R4, R3, PT ;  /* 0x000000030400720c */ /* 0x000fe40003f24070 */
[----:B------:R-:W-:-:S11]  /*13f0*/  ISETP.GE.AND P0, PT, R2, RZ, PT ;  /* 0x000000ff0200720c */ /* 0x000fd60003f06270 */
[----:B------:R-:W-:Y:S01]  /*1400*/  @!P1 IMAD.IADD R3, R3, 0x1, -R4 ;  /* 0x0000000103039824 */ /* 0x000fe200078e0a04 */
[----:B------:R-:W-:Y:S02]  /*1410*/  @!P1 IADD3 R11, R11, 0x1, RZ ;  /* 0x000000010b0b9810 */ /* 0x000fe40007ffe0ff */
[----:B------:R-:W-:Y:S02]  /*1420*/  ISETP.NE.AND P1, PT, R6, RZ, PT ;  /* 0x000000ff0600720c */ /* 0x000fe40003f25270 */
[----:B------:R-:W-:-:S13]  /*1430*/  ISETP.GE.U32.AND P2, PT, R3, R4, PT ;  /* 0x000000040300720c */ /* 0x000fda0003f46070 */
[----:B------:R-:W-:-:S05]  /*1440*/  @P2 VIADD R11, R11, 0x1 ;  /* 0x000000010b0b2836 */ /* 0x000fca0000000000 */
[----:B------:R-:W-:Y:S02]  /*1450*/  @!P0 IADD3 R11, -R11, RZ, RZ ;  /* 0x000000ff0b0b8210 */ /* 0x000fe40007ffe1ff */
[----:B------:R-:W-:-:S05]  /*1460*/  @!P1 LOP3.LUT R11, RZ, R6, RZ, 0x33, !PT ;  /* 0x00000006ff0b9212 */ /* 0x000fca00078e33ff */
[----:B------:R-:W-:-:S05]  /*1470*/  IMAD.WIDE R12, R11, 0x4, R206 ;  /* 0x000000040b0c7825 */ /* 0x000fca00078e02ce */
[----:B------:R-:W2:Y:S01]  /*1480*/  LDG.E R4, desc[UR14][R12.64] ;  /* 0x0000000e0c047981 */ /* 0x000ea2000c1e1900 */
[----:B-1----:R-:W-:Y:S01]  /*1490*/  IABS R2, R7 ;  /* 0x0000000700027213 */ /* 0x002fe20000000000 */
[----:B------:R-:W-:-:S03]  /*14a0*/  IMAD.MOV R11, RZ, RZ, -R11 ;  /* 0x000000ffff0b7224 */ /* 0x000fc600078e0a0b */
[----:B------:R-:W1:Y:S01]  /*14b0*/  I2F.RP R10, R2 ;  /* 0x00000002000a7306 */ /* 0x000e620000209400 */
[----:B------:R-:W-:-:S05]  /*14c0*/  IMAD R11, R6, R11, UR6 ;  /* 0x00000006060b7e24 */ /* 0x000fca000f8e020b */
[----:B------:R-:W-:Y:S02]  /*14d0*/  SHF.R.S32.HI R21, RZ, 0x1f, R11 ;  /* 0x0000001fff157819 */ /* 0x000fe4000001140b */
[----:B-1----:R-:W1:Y:S02]  /*14e0*/  MUFU.RCP R9, R10 ;  /* 0x0000000a00097308 */ /* 0x002e640000001000 */
[----:B-1----:R-:W-:-:S06]  /*14f0*/  VIADD R9, R9, 0xffffffe ;  /* 0x0ffffffe09097836 */ /* 0x002fcc0000000000 */
[----:B------:R-:W1:Y:S02]  /*1500*/  F2I.FTZ.U32.TRUNC.NTZ R9, R9 ;  /* 0x0000000900097305 */ /* 0x000e64000021f000 */
[----:B-1----:R-:W-:-:S05]  /*1510*/  IADD3 R3, RZ, -R9, RZ ;  /* 0x80000009ff037210 */ /* 0x002fca0007ffe0ff */
        /* <DEDUP_REMOVED lines=16> */
[----:B------:R-:W-:Y:S02]  /*1620*/  @!P0 IADD3 R22, -R22, RZ, RZ ;  /* 0x000000ff16168210 */ /* 0x000fe40007ffe1ff */
[----:B------:R-:W-:-:S04]  /*1630*/  @!P1 LOP3.LUT R22, RZ, R7, RZ, 0x33, !PT ;  /* 0x00000007ff169212 */ /* 0x000fc800078e33ff */
[----:B------:R-:W-:Y:S02]  /*1640*/  SHF.R.S32.HI R7, RZ, 0x1f, R22 ;  /* 0x0000001fff077819 */ /* 0x000fe40000011416 */
[----:B--2---:R-:W-:Y:S01]  /*1650*/  SHF.R.S32.HI R5, RZ, 0x1f, R4 ;  /* 0x0000001fff057819 */ /* 0x004fe20000011404 */
[----:B------:R-:W-:-:S04]  /*1660*/  IMAD.WIDE.U32 R8, R4, UR4, RZ ;  /* 0x0000000404087c25 */ /* 0x000fc8000f8e00ff */
[C---:B------:R-:W-:Y:S02]  /*1670*/  IMAD R13, R5.reuse, UR4, RZ ;  /* 0x00000004050d7c24 */ /* 0x040fe4000f8e02ff */
[----:B-1----:R-:W-:Y:S02]  /*1680*/  IMAD R5, R5, R2, RZ ;  /* 0x0000000205057224 */ /* 0x002fe400078e02ff */
[C---:B------:R-:W-:Y:S01]  /*1690*/  IMAD R6, R4.reuse, UR5, R13 ;  /* 0x0000000504067c24 */ /* 0x040fe2000f8e020d */
[----:B------:R-:W-:Y:S01]  /*16a0*/  ULDC.64 UR4, c[0x0][0x260] ;  /* 0x0000980000047ab9 */ /* 0x000fe20000000a00 */
[----:B------:R-:W-:Y:S02]  /*16b0*/  IMAD R3, R4, R3, R5 ;  /* 0x0000000304037224 */ /* 0x000fe400078e0205 */
[----:B------:R-:W-:Y:S02]  /*16c0*/  IMAD.IADD R9, R9, 0x1, R6 ;  /* 0x0000000109097824 */ /* 0x000fe400078e0206 */
[----:B---3--:R-:W-:-:S02]  /*16d0*/  IMAD R6, R21, R80, RZ ;  /* 0x0000005015067224 */ /* 0x008fc400078e02ff */
[----:B------:R-:W-:-:S04]  /*16e0*/  IMAD.WIDE.U32 R8, R11, R80, R8 ;  /* 0x000000500b087225 */ /* 0x000fc800078e0008 */
[----:B------:R-:W-:Y:S01]  /*16f0*/  IMAD R6, R11, R81, R6 ;  /* 0x000000510b067224 */ /* 0x000fe200078e0206 */
[----:B------:R-:W-:Y:S01]  /*1700*/  MOV R12, R8 ;  /* 0x00000008000c7202 */ /* 0x000fe20000000f00 */
[----:B------:R-:W-:-:S03]  /*1710*/  IMAD.WIDE.U32 R4, R4, R2, RZ ;  /* 0x0000000204047225 */ /* 0x000fc600078e00ff */
[----:B------:R-:W-:Y:S01]  /*1720*/  IADD3 R13, R9, R6, RZ ;  /* 0x00000006090d7210 */ /* 0x000fe20007ffe0ff */
[----:B------:R-:W-:Y:S01]  /*1730*/  IMAD R9, R7, UR4, RZ ;  /* 0x0000000407097c24 */ /* 0x000fe2000f8e02ff */
[----:B------:R-:W-:Y:S01]  /*1740*/  IADD3 R8, R5, R3, RZ ;  /* 0x0000000305087210 */ /* 0x000fe20007ffe0ff */
[----:B------:R-:W-:Y:S02]  /*1750*/  IMAD.MOV.U32 R10, RZ, RZ, R4 ;  /* 0x000000ffff0a7224 */ /* 0x000fe400078e0004 */
[C---:B------:R-:W-:Y:S02]  /*1760*/  IMAD R9, R22.reuse, UR5, R9 ;  /* 0x0000000516097c24 */ /* 0x040fe4000f8e0209 */
[----:B------:R-:W-:-:S05]  /*1770*/  IMAD.WIDE.U32 R36, R22, UR4, R12 ;  /* 0x0000000416247c25 */ /* 0x000fca000f8e000c */
[----:B------:R-:W-:Y:S01]  /*1780*/  IADD3 R34, R37, R9, RZ ;  /* 0x0000000925227210 */ /* 0x000fe20007ffe0ff */
[----:B------:R-:W-:Y:S06]  /*1790*/  BRA `(.L_x_4411) ;  /* 0x0000000400407947 */ /* 0x000fec0003800000 */
.L_x_4410:
[----:B------:R-:W1:Y:S01]  /*17a0*/  LDC R13, c[0x0][0x278] ;  /* 0x00009e00ff0d7b82 */ /* 0x000e620000000800 */
[----:B------:R-:W-:Y:S01]  /*17b0*/  ISETP.NE.AND P3, PT, R11, -0x1, PT ;  /* 0xffffffff0b00780c */ /* 0x000fe20003f65270 */
[----:B------:R-:W-:-:S04]  /*17c0*/  ULEA UR4, UR13, 0xffffffc0, 0x6 ;  /* 0xffffffc00d047891 */ /* 0x000fc8000f8e303f */
[----:B------:R-:W-:-:S08]  /*17d0*/  USHF.R.S32.HI UR5, URZ, 0x1f, UR4 ;  /* 0x0000001f3f057899 */ /* 0x000fd00008011404 */
        /* <DEDUP_REMOVED lines=16> */
[----:B--2---:R-:W-:Y:S01]  /*18e0*/  @P3 IMAD R7, R14, R81, RZ ;  /* 0x000000510e073224 */ /* 0x004fe200078e02ff */
[----:B------:R-:W-:Y:S01]  /*18f0*/  IADD3 R2, -R22, RZ, RZ ;  /* 0x000000ff16027210 */ /* 0x000fe20007ffe1ff */
[----:B------:R-:W-:-:S04]  /*1900*/  @P3 IMAD.WIDE.U32 R14, R14, R80, RZ ;  /* 0x000000500e0e3225 */ /* 0x000fc800078e00ff */
[----:B------:R-:W-:Y:S02]  /*1910*/  IMAD R2, R3, R2, R4 ;  /* 0x0000000203027224 */ /* 0x000fe400078e0204 */
[----:B------:R-:W1:Y:S01]  /*1920*/  @P3 LDC.64 R4, c[0x0][0x250] ;  /* 0x00009400ff043b82 */ /* 0x000e620000000a00 */
[----:B------:R-:W-:Y:S02]  /*1930*/  @P3 IMAD.IADD R7, R15, 0x1, R7 ;  /* 0x000000010f073824 */ /* 0x000fe400078e0207 */
[----:B------:R-:W-:Y:S01]  /*1940*/  ISETP.GT.U32.AND P0, PT, R3, R2, PT ;  /* 0x000000020300720c */ /* 0x000fe20003f04070 */
[----:B------:R-:W-:-:S12]  /*1950*/  @P3 IMAD.MOV.U32 R8, RZ, RZ, R14 ;  /* 0x000000ffff083224 */ /* 0x000fd800078e000e */
        /* <DEDUP_REMOVED lines=21> */
.L_x_4412:
[----:B------:R-:W-:Y:S01]  /*1ab0*/  MOV R14, R8 ;  /* 0x00000008000e7202 */ /* 0x000fe20000000f00 */
[----:B------:R-:W-:Y:S01]  /*1ac0*/  IMAD R6, R80, UR5, RZ ;  /* 0x0000000550067c24 */ /* 0x000fe2000f8e02ff */
[----:B------:R-:W-:Y:S02]  /*1ad0*/  MOV R15, R7 ;  /* 0x00000007000f7202 */ /* 0x000fe40000000f00 */
[----:B------:R-:W-:Y:S01]  /*1ae0*/  @!P0 LOP3.LUT R22, RZ, R13, RZ, 0x33, !PT ;  /* 0x0000000dff168212 */ /* 0x000fe200078e33ff */
[----:B------:R-:W-:Y:S01]  /*1af0*/  IMAD R6, R81, UR4, R6 ;  /* 0x0000000451067c24 */ /* 0x000fe2000f8e0206 */
[----:B------:R-:W-:Y:S01]  /*1b00*/  @P3 IADD3 R8, R12, R11, RZ ;  /* 0x0000000b0c083210 */ /* 0x000fe20007ffe0ff */
[----:B------:R-:W-:Y:S01]  /*1b10*/  IMAD.WIDE.U32 R14, R80, UR4, R14 ;  /* 0x00000004500e7c25 */ /* 0x000fe2000f8e000e */
[----:B------:R-:W-:Y:S02]  /*1b20*/  SHF.R.S32.HI R7, RZ, 0x1f, R22 ;  /* 0x0000001fff077819 */ /* 0x000fe40000011416 */
[----:B------:R-:W-:Y:S01]  /*1b30*/  MOV R21, UR5 ;  /* 0x0000000500157c02 */ /* 0x000fe20008000f00 */
[----:B-1----:R-:W-:Y:S01]  /*1b40*/  @P3 IMAD.WIDE.U32 R10, R8, R4, RZ ;  /* 0x00000004080a3225 */ /* 0x002fe200078e00ff */
[----:B------:R-:W-:-:S03]  /*1b50*/  IADD3 R15, R15, R6, RZ ;  /* 0x000000060f0f7210 */ /* 0x000fc60007ffe0ff */
[-C--:B--2---:R-:W-:Y:S02]  /*1b60*/  IMAD R6, R7, R2.reuse, RZ ;  /* 0x0000000207067224 */ /* 0x084fe400078e02ff */
[----:B------:R-:W-:-:S04]  /*1b70*/  IMAD.WIDE.U32 R36, R22, R2, R14 ;  /* 0x0000000216247225 */ /* 0x000fc800078e000e */
[----:B------:R-:W-:Y:S02]  /*1b80*/  IMAD R3, R22, R3, R6 ;  /* 0x0000000316037224 */ /* 0x000fe400078e0206 */
[----:B------:R-:W-:Y:S01]  /*1b90*/  @P3 IMAD R8, R8, R5, R11 ;  /* 0x0000000508083224 */ /* 0x000fe200078e020b */
[----:B------:R-:W-:Y:S02]  /*1ba0*/  MOV R11, UR4 ;  /* 0x00000004000b7c02 */ /* 0x000fe40008000f00 */
        /* <DEDUP_REMOVED lines=15> */
.L_x_4411:
[----:B------:R-:W-:Y:S01]  /*1ca0*/  ISETP.NE.AND P1, PT, R0, -0x1, PT ;  /* 0xffffffff0000780c */ /* 0x000fe20003f25270 */
[----:B------:R-:W1:Y:S01]  /*1cb0*/  S2UR UR8, SR_CgaCtaId ;  /* 0x00000000000879c3 */ /* 0x000e620000008800 */
[----:B------:R-:W-:Y:S01]  /*1cc0*/  SHF.R.S32.HI R17, RZ, 0x1f, R82 ;  /* 0x0000001fff117819 */ /* 0x000fe20000011452 */
[----:B------:R-:W-:Y:S01]  /*1cd0*/  UIADD3 UR12, UR13, -0x1, URZ ;  /* 0xffffffff0d0c7890 */ /* 0x000fe2000fffe03f */
[----:B------:R-:W-:Y:S01]  /*1ce0*/  IMAD.IADD R199, R134, 0x1, -R85 ;  /* 0x0000000186c77824 */ /* 0x000fe200078e0a55 */
[----:B------:R-:W-:Y:S01]  /*1cf0*/  SHF.R.S32.HI R25, RZ, 0x1f, R24 ;  /* 0x0000001fff197819 */ /* 0x000fe20000011418 */
[----:B------:R-:W-:Y:S01]  /*1d00*/  ULDC.64 UR4, c[0x0][0x258] ;  /* 0x0000960000047ab9 */ /* 0x000fe20000000a00 */
[CC--:B------:R-:W-:Y:S01]  /*1d10*/  LEA.HI R14, R17.reuse, R82.reuse, RZ, 0x4 ;  /* 0x00000052110e7211 */ /* 0x0c0fe200078f20ff */
[----:B------:R-:W-:Y:S01]  /*1d20*/  USHF.L.U32 UR11, UR12, 0x6, URZ ;  /* 0x000000060c0b7899 */ /* 0x000fe2000800063f */
[CC--:B------:R-:W-:Y:S01]  /*1d30*/  LEA.HI R6, R17.reuse, R82.reuse, RZ, 0x3 ;  /* 0x0000005211067211 */ /* 0x0c0fe200078f18ff */
[----:B------:R-:W-:Y:S01]  /*1d40*/  ULDC.64 UR6, c[0x0][0x268] ;  /* 0x00009a0000067ab9 */ /* 0x000fe20000000a00 */
[----:B------:R-:W-:Y:S01]  /*1d50*/  LEA.HI R203, R17, R82, RZ, 0x6 ;  /* 0x0000005211cb7211 */ /* 0x000fe200078f30ff */
[----:B------:R-:W-:Y:S01]  /*1d60*/  IMAD R31, R25, UR4, RZ ;  /* 0x00000004191f7c24 */ /* 0x000fe2000f8e02ff */
[----:B------:R-:W2:Y:S01]  /*1d70*/  @P1 LDC.64 R2, c[0x0][0x240] ;  /* 0x00009000ff021b82 */ /* 0x000ea20000000a00 */
[----:B-----5:R-:W-:Y:S01]  /*1d80*/  @!P1 SHF.R.S32.HI R9, RZ, 0x1f, R205 ;  /* 0x0000001fff099819 */ /* 0x020fe200000114cd */
[----:B------:R-:W-:Y:S01]  /*1d90*/  VIADD R18, R133, -UR11 ;  /* 0x8000000b85127c36 */ /* 0x000fe20008000000 */
[----:B------:R-:W-:Y:S01]  /*1da0*/  SHF.R.S32.HI R26, RZ, 0x3, R6 ;  /* 0x00000003ff1a7819 */ /* 0x000fe20000011406 */
[----:B------:R-:W-:Y:S01]  /*1db0*/  IMAD.SHL.U32 R203, R203, 0x8, RZ ;  /* 0x00000008cbcb7824 */ /* 0x000fe200078e00ff */
[----:B------:R-:W-:Y:S01]  /*1dc0*/  BSSY B0, `(.L_x_4413) ;  /* 0x000005d000007945 */ /* 0x000fe20003800000 */
[----:B------:R-:W-:Y:S01]  /*1dd0*/  IMAD R19, R7, UR6, RZ ;  /* 0x0000000607137c24 */ /* 0x000fe2000f8e02ff */
[C---:B------:R-:W-:Y:S01]  /*1de0*/  ISETP.GE.AND P6, PT, R26.reuse, R199, PT ;  /* 0x000000c71a00720c */ /* 0x040fe20003fc6270 */
[----:B------:R-:W3:Y:S01]  /*1df0*/  @!P1 LDC.64 R4, c[0x0][0x228] ;  /* 0x00008a00ff049b82 */ /* 0x000ee20000000a00 */
[----:B------:R-:W-:Y:S01]  /*1e00*/  VIADD R15, R26, 0x10 ;  /* 0x000000101a0f7836 */ /* 0x000fe20000000000 */
[----:B------:R-:W-:Y:S01]  /*1e10*/  SHF.R.S32.HI R27, RZ, 0x1f, R26 ;  /* 0x0000001fff1b7819 */ /* 0x000fe2000001141a */
[----:B------:R-:W-:-:S02]  /*1e20*/  IMAD.MOV.U32 R7, RZ, RZ, 0x10 ;  /* 0x00000010ff077424 */ /* 0x000fc400078e00ff */
[----:B------:R-:W-:Y:S01]  /*1e30*/  IMAD R19, R22, UR7, R19 ;  /* 0x0000000716137c24 */ /* 0x000fe2000f8e0213 */
[C---:B------:R-:W-:Y:S01]  /*1e40*/  ISETP.GE.AND P4, PT, R15.reuse, R199, PT ;  /* 0x000000c70f00720c */ /* 0x040fe20003f86270 */
[----:B------:R-:W-:Y:S01]  /*1e50*/  IMAD R31, R24, UR5, R31 ;  /* 0x00000005181f7c24 */ /* 0x000fe2000f8e021f */
[-C--:B------:R-:W-:Y:S01]  /*1e60*/  ISETP.GE.AND P3, PT, R15, R18.reuse, PT ;  /* 0x000000120f00720c */ /* 0x080fe20003f66270 */
[----:B------:R-:W-:Y:S01]  /*1e70*/  IMAD.WIDE R32, R33, 0x40, R26 ;  /* 0x0000004021207825 */ /* 0x000fe200078e021a */
[----:B------:R-:W-:Y:S02]  /*1e80*/  ISETP.GE.AND P0, PT, R15, R18, PT ;  /* 0x000000120f00720c */ /* 0x000fe40003f06270 */
[----:B------:R-:W-:Y:S01]  /*1e90*/  IADD3 R15, R26, 0x20, RZ ;  /* 0x000000201a0f7810 */ /* 0x000fe20007ffe0ff */
[----:B--2---:R-:W-:-:S04]  /*1ea0*/  @P1 IMAD.WIDE.U32 R12, R0, R2, RZ ;  /* 0x00000002000c1225 */ /* 0x004fc800078e00ff */
[----:B------:R-:W-:Y:S01]  /*1eb0*/  @P1 IMAD R0, R0, R3, R13 ;  /* 0x0000000300001224 */ /* 0x000fe200078e020d */
[----:B------:R-:W-:Y:S01]  /*1ec0*/  LOP3.LUT R3, R6, 0xfffffff8, RZ, 0xc0, !PT ;  /* 0xfffffff806037812 */ /* 0x000fe200078ec0ff */
[----:B------:R-:W-:Y:S02]  /*1ed0*/  IMAD.SHL.U32 R6, R26, 0x40, RZ ;  /* 0x000000401a067824 */ /* 0x000fe400078e00ff */
[-C--:B---3--:R-:W-:Y:S01]  /*1ee0*/  @!P1 IMAD R2, R9, R4.reuse, RZ ;  /* 0x0000000409029224 */ /* 0x088fe200078e02ff */
[----:B------:R-:W-:Y:S01]  /*1ef0*/  LOP3.LUT R9, R14, 0xfffffff0, RZ, 0xc0, !PT ;  /* 0xfffffff00e097812 */ /* 0x000fe200078ec0ff */
[----:B------:R-:W-:-:S04]  /*1f00*/  @!P1 IMAD.WIDE.U32 R28, R205, R4, RZ ;  /* 0x00000004cd1c9225 */ /* 0x000fc800078e00ff */
[C---:B------:R-:W-:Y:S02]  /*1f10*/  IMAD.IADD R20, R82.reuse, 0x1, -R9 ;  /* 0x0000000152147824 */ /* 0x040fe400078e0a09 */
[----:B------:R-:W-:Y:S02]  /*1f20*/  @!P1 IMAD R5, R205, R5, R2 ;  /* 0x00000005cd059224 */ /* 0x000fe400078e0202 */
[----:B------:R-:W-:Y:S01]  /*1f30*/  IMAD.IADD R2, R82, 0x1, -R3 ;  /* 0x0000000152027824 */ /* 0x000fe200078e0a03 */
[----:B------:R-:W-:Y:S01]  /*1f40*/  SHF.R.S32.HI R9, RZ, 0x1f, R20 ;  /* 0x0000001fff097819 */ /* 0x000fe20000011414 */
[----:B------:R-:W-:Y:S01]  /*1f50*/  @!P1 IMAD.IADD R0, R29, 0x1, R5 ;  /* 0x000000011d009824 */ /* 0x000fe200078e0205 */
[----:B------:R-:W-:Y:S01]  /*1f60*/  LOP3.LUT R3, R6, 0x1c0, RZ, 0xc0, !PT ;  /* 0x000001c006037812 */ /* 0x000fe200078ec0ff */
[----:B------:R-:W-:Y:S01]  /*1f70*/  IMAD.SHL.U32 R204, R2, 0x8, RZ ;  /* 0x0000000802cc7824 */ /* 0x000fe200078e00ff */
[----:B------:R-:W-:Y:S01]  /*1f80*/  LEA.HI R6, R9, R20, RZ, 0x3 ;  /* 0x0000001409067211 */ /* 0x000fe200078f18ff */
[----:B------:R-:W-:Y:S01]  /*1f90*/  IMAD.MOV.U32 R5, RZ, RZ, 0x20 ;  /* 0x00000020ff057424 */ /* 0x000fe200078e00ff */
[----:B------:R-:W-:-:S02]  /*1fa0*/  SHF.R.U32.HI R4, RZ, 0x3, R3 ;  /* 0x00000003ff047819 */ /* 0x000fc40000011603 */
[----:B------:R-:W-:Y:S01]  /*1fb0*/  LOP3.LUT R13, R3, 0x38, R204, 0xf8, !PT ;  /* 0x00000038030d7812 */ /* 0x000fe200078ef8cc */
[----:B------:R-:W-:Y:S01]  /*1fc0*/  @P1 IMAD.MOV.U32 R3, RZ, RZ, R12 ;  /* 0x000000ffff031224 */ /* 0x000fe200078e000c */
[----:B------:R-:W-:Y:S02]  /*1fd0*/  LOP3.LUT R9, R6, 0xfffffff8, RZ, 0xc0, !PT ;  /* 0xfffffff806097812 */ /* 0x000fe400078ec0ff */
[----:B------:R-:W-:Y:S02]  /*1fe0*/  IADD3 R12, P2, R204, R10, RZ ;  /* 0x0000000acc0c7210 */ /* 0x000fe40007f5e0ff */
[----:B------:R-:W-:Y:S01]  /*1ff0*/  SHF.R.S32.HI R35, RZ, 0x1f, R204 ;  /* 0x0000001fff237819 */ /* 0x000fe200000114cc */
[----:B------:R-:W-:Y:S01]  /*2000*/  IMAD.IADD R20, R20, 0x1, -R9 ;  /* 0x0000000114147824 */ /* 0x000fe200078e0a09 */
[----:B------:R-:W-:Y:S02]  /*2010*/  LOP3.LUT R4, R13, R4, RZ, 0x3c, !PT ;  /* 0x000000040d047212 */ /* 0x000fe400078e3cff */
[----:B------:R-:W-:Y:S01]  /*2020*/  @!P1 MOV R3, R28 ;  /* 0x0000001c00039202 */ /* 0x000fe20000000f00 */
[----:B------:R-:W-:Y:S01]  /*2030*/  IMAD.X R13, R35, 0x1, R8, P2 ;  /* 0x00000001230d7824 */ /* 0x000fe200010e0608 */
[----:B------:R-:W-:Y:S01]  /*2040*/  LOP3.LUT R203, R4, 0xfffffe00, R203, 0xf8, !PT ;  /* 0xfffffe0004cb7812 */ /* 0x000fe200078ef8cb */
[----:B------:R-:W2:Y:S01]  /*2050*/  LDC.64 R8, c[0x0][0x3c8] ;  /* 0x0000f200ff087b82 */ /* 0x000ea20000000a00 */
[----:B------:R-:W-:Y:S01]  /*2060*/  IADD3 R28, P1, R204, R3, RZ ;  /* 0x00000003cc1c7210 */ /* 0x000fe20007f3e0ff */
[----:B------:R-:W-:-:S04]  /*2070*/  IMAD.WIDE.U32 R22, R22, UR6, R12 ;  /* 0x0000000616167c25 */ /* 0x000fc8000f8e000c */
[----:B------:R-:W-:Y:S01]  /*2080*/  IMAD.X R29, R35, 0x1, R0, P1 ;  /* 0x00000001231d7824 */ /* 0x000fe200008e0600 */
[----:B------:R-:W-:Y:S01]  /*2090*/  IADD3 R0, P5, R26, R11, RZ ;  /* 0x0000000b1a007210 */ /* 0x000fe20007fbe0ff */
[----:B------:R-:W-:Y:S02]  /*20a0*/  VIADD R4, R204, 0x40 ;  /* 0x00000040cc047836 */ /* 0x000fe40000000000 */
[----:B------:R-:W-:Y:S01]  /*20b0*/  IMAD.WIDE.U32 R28, R24, UR4, R28 ;  /* 0x00000004181c7c25 */ /* 0x000fe2000f8e001c */
[----:B------:R-:W-:Y:S01]  /*20c0*/  UMOV UR4, 0x400 ;  /* 0x0000040000047882 */ /* 0x000fe20000000000 */
[----:B------:R-:W-:Y:S01]  /*20d0*/  R2P PR, R20, 0x6 ;  /* 0x0000000614007804 */ /* 0x000fe20000000000 */
[----:B-1----:R-:W-:Y:S01]  /*20e0*/  ULEA UR4, UR8, UR4, 0x18 ;  /* 0x0000000408047291 */ /* 0x002fe2000f8ec03f */
[----:B------:R-:W-:Y:S02]  /*20f0*/  IMAD.X R21, R27, 0x1, R21, P5 ;  /* 0x000000011b157824 */ /* 0x000fe400028e0615 */
[----:B------:R-:W-:Y:S01]  /*2100*/  VIADD R3, R204, 0x80 ;  /* 0x00000080cc037836 */ /* 0x000fe20000000000 */
[----:B------:R-:W-:Y:S01]  /*2110*/  SEL R7, R7, 0xfffffff0, !P1 ;  /* 0xfffffff007077807 */ /* 0x000fe20004800000 */
[----:B------:R-:W-:Y:S01]  /*2120*/  IMAD.IADD R31, R29, 0x1, R31 ;  /* 0x000000011d1f7824 */ /* 0x000fe200078e021f */
[----:B------:R-:W-:-:S02]  /*2130*/  LEA R203, R203, UR4, 0x1 ;  /* 0x00000004cbcb7c11 */ /* 0x000fc4000f8e08ff */
        /* <DEDUP_REMOVED lines=37> */
.L_x_4414:
[----:B------:R-:W-:Y:S05]  /*2390*/  BSYNC B0 ;  /* 0x0000000000007941 */ /* 0x000fea0003800000 */
.L_x_4413:
        /* <DEDUP_REMOVED lines=46> */
.L_x_4416:
[----:B------:R-:W-:Y:S05]  /*2680*/  BSYNC B0 ;  /* 0x0000000000007941 */ /* 0x000fea0003800000 */
.L_x_4415:
[----:B---3--:R-:W-:Y:S01]  /*2690*/  IADD3 R38, P2, R204, R36, RZ ;  /* 0x00000024cc267210 */ /* 0x008fe20007f5e0ff */
        /* <DEDUP_REMOVED lines=43> */
.L_x_4418:
[----:B------:R-:W-:Y:S05]  /*2950*/  BSYNC B0 ;  /* 0x0000000000007941 */ /* 0x000fea0003800000 */
.L_x_4417:
        /* <DEDUP_REMOVED lines=40> */
.L_x_4420:
[----:B------:R-:W-:Y:S05]  /*2be0*/  BSYNC B0 ;  /* 0x0000000000007941 */ /* 0x000fea0003800000 */
.L_x_4419:
        /* <DEDUP_REMOVED lines=39> */
.L_x_4422:
[----:B------:R-:W-:Y:S05]  /*2e60*/  BSYNC B0 ;  /* 0x0000000000007941 */ /* 0x000fea0003800000 */
.L_x_4421:
        /* <DEDUP_REMOVED lines=33> */
.L_x_4424:
[----:B------:R-:W-:Y:S05]  /*3080*/  BSYNC B0 ;  /* 0x0000000000007941 */ /* 0x000fea0003800000 */
.L_x_4423:
        /* <DEDUP_REMOVED lines=37> */
.L_x_4426:
[----:B------:R-:W-:Y:S05]  /*32e0*/  BSYNC B0 ;  /* 0x0000000000007941 */ /* 0x000fea0003800000 */
.L_x_4425:
[-C--:B------:R-:W-:Y:S01]  /*32f0*/  ISETP.GE.AND P1, PT, R21, R18.reuse, PT ;  /* 0x000000121500720c */ /* 0x080fe20003f26270 */
[----:B------:R-:W-:Y:S01]  /*3300*/  BSSY B0, `(.L_x_4427) ;  /* 0x0000029000007945 */ /* 0x000fe20003800000 */
[C---:B------:R-:W-:Y:S01]  /*3310*/  ISETP.GE.AND P6, PT, R26.reuse, R18, PT ;  /* 0x000000121a00720c */ /* 0x040fe20003fc6270 */
[----:B------:R-:W-:Y:S01]  /*3320*/  IMAD.SHL.U32 R26, R26, 0x8, RZ ;  /* 0x000000081a1a7824 */ /* 0x000fe200078e00ff */
[----:B------:R-:W-:Y:S02]  /*3330*/  LOP3.LUT R27, R28, 0x1c0, RZ, 0xc0, !PT ;  /* 0x000001c01c1b7812 */ /* 0x000fe400078ec0ff */
[----:B------:R-:W-:Y:S02]  /*3340*/  LOP3.LUT R30, R30, 0xfffffffe, RZ, 0xc0, !PT ;  /* 0xfffffffe1e1e7812 */ /* 0x000fe400078ec0ff */
[----:B------:R-:W-:Y:S02]  /*3350*/  LOP3.LUT R28, R27, 0x8, R26, 0xf8, !PT ;  /* 0x000000081b1c7812 */ /* 0x000fe400078ef81a */
[----:B------:R-:W-:-:S03]  /*3360*/  SHF.R.U32.HI R27, RZ, 0x3, R27 ;  /* 0x00000003ff1b7819 */ /* 0x000fc6000001161b */
        /* <DEDUP_REMOVED lines=10> */
[----:B------:R-:W5:Y:S01]  /*3410*/  @!P4 LDC.64 R14, c[0x0][0x218] ;  /* 0x00008600ff0ecb82 */ /* 0x000f620000000a00 */
[----:B------:R2:W-:Y:S07]  /*3420*/  @P4 STS.128 [R203+0x7800], RZ ;  /* 0x007800ffcb004388 */ /* 0x0005ee0000000c00 */
[----:B-1----:R-:W1:Y:S08]  /*3430*/  @!P3 LDC.64 R12, c[0x0][0x218] ;  /* 0x00008600ff0cbb82 */ /* 0x002e700000000a00 */
[----:B---34-:R-:W3:Y:S01]  /*3440*/  @!P2 LDC.64 R10, c[0x0][0x218] ;  /* 0x00008600ff0aab82 */ /* 0x018ee20000000a00 */
        /* <DEDUP_REMOVED lines=20> */
.L_x_4428:
[----:B------:R-:W-:Y:S05]  /*3590*/  BSYNC B0 ;  /* 0x0000000000007941 */ /* 0x000fea0003800000 */
.L_x_4427:
        /* <DEDUP_REMOVED lines=8> */
[----:B------:R-:W-:Y:S01]  /*3620*/  ULDC UR5, c[0x0][0x2e8] ;  /* 0x0000ba0000057ab9 */ /* 0x000fe20000000800 */
[----:B------:R-:W-:Y:S01]  /*3630*/  IMAD.SHL.U32 R11, R30, 0x8, RZ ;  /* 0x000000081e0b7824 */ /* 0x000fe200078e00ff */
[----:B------:R-:W-:Y:S01]  /*3640*/  LOP3.LUT R12, R12, 0x1c0, RZ, 0xc0, !PT ;  /* 0x000001c00c0c7812 */ /* 0x000fe200078ec0ff */
[----:B------:R-:W-:Y:S01]  /*3650*/  IMAD.WIDE.U32 R24, R205, UR8, R24 ;  /* 0x00000008cd187c25 */ /* 0x000fe2000f8e0018 */
[----:B------:R-:W-:-:S02]  /*3660*/  ISETP.GE.AND P1, PT, R21, R18, PT ;  /* 0x000000121500720c */ /* 0x000fc40003f26270 */
        /* <DEDUP_REMOVED lines=53> */
.L_x_4430:
[----:B------:R-:W-:Y:S05]  /*39c0*/  BSYNC B0 ;  /* 0x0000000000007941 */ /* 0x000fea0003800000 */
.L_x_4429:
        /* <DEDUP_REMOVED lines=36> */
.L_x_4432:
[----:B------:R-:W-:Y:S05]  /*3c10*/  BSYNC B0 ;  /* 0x0000000000007941 */ /* 0x000fea0003800000 */
.L_x_4431:
        /* <DEDUP_REMOVED lines=37> */
.L_x_4434:
[----:B------:R-:W-:Y:S05]  /*3e70*/  BSYNC B0 ;  /* 0x0000000000007941 */ /* 0x000fea0003800000 */
.L_x_4433:
        /* <DEDUP_REMOVED lines=40> */
.L_x_4436:
[----:B------:R-:W-:Y:S05]  /*4100*/  BSYNC B0 ;  /* 0x0000000000007941 */ /* 0x000fea0003800000 */
.L_x_4435:
[----:B------:R-:W-:Y:S01]  /*4110*/  LDSM.16.M88.4 R60, [R198] ;  /* 0x00000000c63c783b */ /* 0x000fe20000000200 */
[----:B------:R-:W-:Y:S01]  /*4120*/  R2P PR, R2, 0x6 ;  /* 0x0000000602007804 */ /* 0x000fe20000000000 */
[C---:B------:R-:W-:Y:S02]  /*4130*/  VIADD R2, R197.reuse, 0x6000 ;  /* 0x00006000c5027836 */ /* 0x040fe40000000000 */
[----:B--2--5:R-:W-:Y:S01]  /*4140*/  FMUL.FTZ R87, R6, R87 ;  /* 0x0000005706577220 */ /* 0x024fe20000410000 */
[----:B------:R-:W2:Y:S01]  /*4150*/  LDSM.16.M88.4 R40, [R197+0x6000] ;  /* 0x00600000c528783b */ /* 0x000ea20000000200 */
[----:B------:R-:W-:Y:S02]  /*4160*/  VIADD R195, R197, 0x6020 ;  /* 0x00006020c5c37836 */ /* 0x000fe40000000000 */
[--C-:B------:R-:W-:Y:S01]  /*4170*/  IMAD R196, R7, 0x2, R198.reuse ;  /* 0x0000000207c47824 */ /* 0x100fe200078e02c6 */
[----:B------:R-:W3:Y:S01]  /*4180*/  LDSM.16.M88.4 R32, [R197+0x6800] ;  /* 0x00680000c520783b */ /* 0x000ee20000000200 */
[----:B------:R-:W-:Y:S01]  /*4190*/  IMAD R194, R5, 0x2, R198 ;  /* 0x0000000205c27824 */ /* 0x000fe200078e02c6 */
[----:B------:R-:W-:Y:S01]  /*41a0*/  R2UR UR5, R87 ;  /* 0x00000000570572ca */ /* 0x000fe200000e0000 */
[----:B------:R-:W-:Y:S01]  /*41b0*/  IMAD R193, R5, 0x2, R196 ;  /* 0x0000000205c17824 */ /* 0x000fe200078e02c4 */
[----:B------:R-:W4:Y:S01]  /*41c0*/  LDSM.16.M88.4 R24, [R197+0x7000] ;  /* 0x00700000c518783b */ /* 0x000f220000000200 */
[----:B------:R-:W-:-:S03]  /*41d0*/  @P1 VIADD R195, R2, 0xffffffe0 ;  /* 0xffffffe002c31836 */ /* 0x000fc60000000000 */
[----:B------:R-:W4:Y:S01]  /*41e0*/  LDSM.16.M88.4 R48, [R197+0x7800] ;  /* 0x00780000c530783b */ /* 0x000f220000000200 */
[----:B------:R-:W-:Y:S02]  /*41f0*/  IMAD.MOV.U32 R2, RZ, RZ, 0x40 ;  /* 0x00000040ff027424 */ /* 0x000fe400078e00ff */
[C---:B------:R-:W-:Y:S01]  /*4200*/  VIADD R187, R195.reuse, 0x800 ;  /* 0x00000800c3bb7836 */ /* 0x040fe20000000000 */
[----:B------:R-:W-:Y:S01]  /*4210*/  LDSM.16.M88.4 R52, [R196] ;  /* 0x00000000c434783b */ /* 0x000fe20000000200 */
[C---:B------:R-:W-:Y:S01]  /*4220*/  VIADD R186, R195.reuse, 0x1000 ;  /* 0x00001000c3ba7836 */ /* 0x040fe20000000000 */
[----:B------:R-:W-:Y:S01]  /*4230*/  SEL R2, R2, 0xffffffc0, !P2 ;  /* 0xffffffc002027807 */ /* 0x000fe20005000000 */
[C---:B------:R-:W-:Y:S01]  /*4240*/  VIADD R185, R195.reuse, 0x1800 ;  /* 0x00001800c3b97836 */ /* 0x040fe20000000000 */
[----:B-1----:R-:W1:Y:S01]  /*4250*/  LDSM.16.M88.4 R8, [R195] ;  /* 0x00000000c308783b */ /* 0x002e620000000200 */
[----:B------:R-:W-:Y:S02]  /*4260*/  VIADD R183, R195, 0x2000 ;  /* 0x00002000c3b77836 */ /* 0x000fe40000000000 */
[----:B------:R-:W-:Y:S01]  /*4270*/  IMAD.IADD R191, R197, 0x1, R2 ;  /* 0x00000001c5bf7824 */ /* 0x000fe200078e0202 */
[----:B------:R-:W1:Y:S01]  /*4280*/  LDSM.16.M88.4 R56, [R195+0x800] ;  /* 0x00080000c338783b */ /* 0x000e620000000200 */
        /* <DEDUP_REMOVED lines=11> */
[C---:B--2---:R-:W-:Y:S01]  /*4340*/  HMMA.16816.F32 R44, R60.reuse, R40, RZ ;  /* 0x000000283c2c723c */ /* 0x044fe200000018ff */
[----:B------:R-:W2:Y:S04]  /*4350*/  LDSM.16.M88.4 R12, [R191+0x6000] ;  /* 0x00600000bf0c783b */ /* 0x000ea80000000200 */
[----:B------:R-:W-:Y:S01]  /*4360*/  LDSM.16.M88.4 R72, [R191+0x7800] ;  /* 0x00780000bf48783b */ /* 0x000fe20000000200 */
[C---:B------:R-:W-:Y:S03]  /*4370*/  HMMA.16816.F32 R40, R60.reuse, R42, RZ ;  /* 0x0000002a3c28723c */ /* 0x040fe600000018ff */
[----:B------:R-:W-:Y:S03]  /*4380*/  LDSM.16.M88.4 R76, [R195+0x5800] ;  /* 0x00580000c34c783b */ /* 0x000fe60000000200 */
[C---:B---3--:R-:W-:Y:S01]  /*4390*/  HMMA.16816.F32 R36, R60.reuse, R32, RZ ;  /* 0x000000203c24723c */ /* 0x048fe200000018ff */
[----:B------:R-:W0:Y:S05]  /*43a0*/  LDGDEPBAR ;  /* 0x00000000000079af */ /* 0x000e2a0000000000 */
[C---:B----4-:R-:W-:Y:S06]  /*43b0*/  HMMA.16816.F32 R28, R60.reuse, R24, RZ ;  /* 0x000000183c1c723c */ /* 0x050fec00000018ff */
[C---:B------:R-:W-:Y:S06]  /*43c0*/  HMMA.16816.F32 R32, R60.reuse, R34, RZ ;  /* 0x000000223c20723c */ /* 0x040fec00000018ff */
[C---:B------:R-:W-:Y:S06]  /*43d0*/  HMMA.16816.F32 R24, R60.reuse, R26, RZ ;  /* 0x0000001a3c18723c */ /* 0x040fec00000018ff */
[C---:B------:R-:W-:Y:S06]  /*43e0*/  HMMA.16816.F32 R20, R60.reuse, R48, RZ ;  /* 0x000000303c14723c */ /* 0x040fec00000018ff */
[----:B------:R-:W-:Y:S01]  /*43f0*/  HMMA.16816.F32 R60, R60, R50, RZ ;  /* 0x000000323c3c723c */ /* 0x000fe200000018ff */
[----:B------:R-:W3:Y:S05]  /*4400*/  LDSM.16.M88.4 R48, [R191+0x6800] ;  /* 0x00680000bf30783b */ /* 0x000eea0000000200 */
        /* <DEDUP_REMOVED lines=18> */
[----:B------:R-:W-:Y:S05]  /*4530*/  LDSM.16.M88.4 R48, [R198+0x2000] ;  /* 0x00200000c630783b */ /* 0x000fea0000000200 */
[C---:B-1----:R-:W-:Y:S06]  /*4540*/  HMMA.16816.F32 R28, R68.reuse, R8, R28 ;  /* 0x00000008441c723c */ /* 0x042fec000000181c */
[C---:B------:R-:W-:Y:S01]  /*4550*/  HMMA.16816.F32 R24, R68.reuse, R10, R24 ;  /* 0x0000000a4418723c */ /* 0x040fe20000001818 */
[----:B------:R-:W1:Y:S05]  /*4560*/  LDSM.16.M88.4 R8, [R197+0x8000] ;  /* 0x00800000c508783b */ /* 0x000e6a0000000200 */
[C---:B------:R-:W-:Y:S06]  /*4570*/  HMMA.16816.F32 R20, R68.reuse, R72, R20 ;  /* 0x000000484414723c */ /* 0x040fec0000001814 */
[----:B------:R-:W-:Y:S01]  /*4580*/  HMMA.16816.F32 R68, R68, R74, R60 ;  /* 0x0000004a4444723c */ /* 0x000fe2000000183c */
[----:B------:R-:W3:Y:S04]  /*4590*/  LDSM.16.M88.4 R60, [R197+0x8800] ;  /* 0x00880000c53c783b */ /* 0x000ee80000000200 */
        /* <DEDUP_REMOVED lines=13> */
[----:B------:R-:W-:Y:S01]  /*4670*/  LDSM.16.M88.4 R64, [R195+0x3800] ;  /* 0x00380000c340783b */ /* 0x000fe20000000200 */
[C---:B-1----:R-:W-:Y:S06]  /*4680*/  HMMA.16816.F32 R44, R48.reuse, R8, R44 ;  /* 0x00000008302c723c */ /* 0x042fec000000182c */
[C---:B------:R-:W-:Y:S01]  /*4690*/  HMMA.16816.F32 R40, R48.reuse, R10, R40 ;  /* 0x0000000a3028723c */ /* 0x040fe20000001828 */
[----:B------:R-:W1:Y:S05]  /*46a0*/  LDSM.16.M88.4 R8, [R195+0x3000] ;  /* 0x00300000c308783b */ /* 0x000e6a0000000200 */
[C---:B---3--:R-:W-:Y:S06]  /*46b0*/  HMMA.16816.F32 R36, R48.reuse, R60, R36 ;  /* 0x0000003c3024723c */ /* 0x048fec0000001824 */
[C---:B------:R-:W-:Y:S01]  /*46c0*/  HMMA.16816.F32 R32, R48.reuse, R62, R32 ;  /* 0x0000003e3020723c */ /* 0x040fe20000001820 */
[----:B------:R-:W-:Y:S05]  /*46d0*/  LDSM.16.M88.4 R60, [R194+0x2000] ;  /* 0x00200000c23c783b */ /* 0x000fea0000000200 */
[C---:B----4-:R-:W-:Y:S06]  /*46e0*/  HMMA.16816.F32 R28, R48.reuse, R16, R28 ;  /* 0x00000010301c723c */ /* 0x050fec000000181c */
[C---:B------:R-:W-:Y:S01]  /*46f0*/  HMMA.16816.F32 R24, R48.reuse, R18, R24 ;  /* 0x000000123018723c */ /* 0x040fe20000001818 */
[----:B------:R-:W-:Y:S05]  /*4700*/  LDSM.16.M88.4 R16, [R191+0x8000] ;  /* 0x00800000bf10783b */ /* 0x000fea0000000200 */
[C---:B------:R-:W-:Y:S06]  /*4710*/  HMMA.16816.F32 R20, R48.reuse, R72, R20 ;  /* 0x000000483014723c */ /* 0x040fec0000001814 */
        /* <DEDUP_REMOVED lines=8> */
[----:B------:R-:W-:Y:S05]  /*47a0*/  LDSM.16.M88.4 R56, [R184+0x2000] ;  /* 0x00200000b838783b */ /* 0x000fea0000000200 */
[C---:B-1----:R-:W-:Y:S06]  /*47b0*/  HMMA.16816.F32 R28, R52.reuse, R8, R28 ;  /* 0x00000008341c723c */ /* 0x042fec000000181c */
[C---:B------:R-:W-:Y:S01]  /*47c0*/  HMMA.16816.F32 R24, R52.reuse, R10, R24 ;  /* 0x0000000a3418723c */ /* 0x040fe20000001818 */
[----:B------:R-:W-:Y:S05]  /*47d0*/  LDSM.16.M88.4 R8, [R193+0x2000] ;  /* 0x00200000c108783b */ /* 0x000fea0000000200 */
[C---:B------:R-:W-:Y:S06]  /*47e0*/  HMMA.16816.F32 R20, R52.reuse, R64, R20 ;  /* 0x000000403414723c */ /* 0x040fec0000001814 */
[----:B------:R-:W-:Y:S01]  /*47f0*/  HMMA.16816.F32 R68, R52, R66, R68 ;  /* 0x000000423444723c */ /* 0x000fe20000001844 */
[----:B------:R-:W1:Y:S04]  /*4800*/  LDSM.16.M88.4 R52, [R184+0x2800] ;  /* 0x00280000b834783b */ /* 0x000e680000000200 */
[----:B------:R-:W4:Y:S01]  /*4810*/  LDSM.16.M88.4 R64, [R184+0x3800] ;  /* 0x00380000b840783b */ /* 0x000f220000000200 */
[C---:B---3--:R-:W-:Y:S06]  /*4820*/  HMMA.16816.F32 R36, R60.reuse, R48, R36 ;  /* 0x000000303c24723c */ /* 0x048fec0000001824 */
[C---:B------:R-:W-:Y:S01]  /*4830*/  HMMA.16816.F32 R32, R60.reuse, R50, R32 ;  /* 0x000000323c20723c */ /* 0x040fe20000001820 */
[----:B------:R-:W-:Y:S05]  /*4840*/  LDSM.16.M88.4 R48, [R198+0x4000] ;  /* 0x00400000c630783b */ /* 0x000fea0000000200 */
[C---:B------:R-:W-:Y:S06]  /*4850*/  HMMA.16816.F32 R44, R60.reuse, R16, R44 ;  /* 0x000000103c2c723c */ /* 0x040fec000000182c */
[C---:B------:R-:W-:Y:S01]  /*4860*/  HMMA.16816.F32 R40, R60.reuse, R18, R40 ;  /* 0x000000123c28723c */ /* 0x040fe20000001828 */
[----:B------:R-:W3:Y:S05]  /*4870*/  LDSM.16.M88.4 R16, [R184+0x3000] ;  /* 0x00300000b810783b */ /* 0x000eea0000000200 */
        /* <DEDUP_REMOVED lines=12> */
[----:B------:R-:W1:Y:S05]  /*4940*/  LDSM.16.M88.4 R56, [R197+0xb000] ;  /* 0x00b00000c538783b */ /* 0x000e6a0000000200 */
[C---:B----4-:R-:W-:Y:S06]  /*4950*/  HMMA.16816.F32 R20, R8.reuse, R64, R20 ;  /* 0x000000400814723c */ /* 0x050fec0000001814 */
[C---:B---3--:R-:W-:Y:S06]  /*4960*/  HMMA.16816.F32 R28, R8.reuse, R16, R28 ;  /* 0x00000010081c723c */ /* 0x048fec000000181c */
[C---:B------:R-:W-:Y:S01]  /*4970*/  HMMA.16816.F32 R24, R8.reuse, R18, R24 ;  /* 0x000000120818723c */ /* 0x040fe20000001818 */
[----:B------:R-:W-:Y:S05]  /*4980*/  LDSM.16.M88.4 R16, [R195+0x4000] ;  /* 0x00400000c310783b */ /* 0x000fea0000000200 */
[----:B------:R-:W-:Y:S01]  /*4990*/  HMMA.16816.F32 R68, R8, R66, R68 ;  /* 0x000000420844723c */ /* 0x000fe20000001844 */
[----:B------:R-:W3:Y:S04]  /*49a0*/  LDSM.16.M88.4 R8, [R195+0x4800] ;  /* 0x00480000c308783b */ /* 0x000ee80000000200 */
[----:B------:R-:W-:Y:S01]  /*49b0*/  LDSM.16.M88.4 R64, [R194+0x4000] ;  /* 0x00400000c240783b */ /* 0x000fe20000000200 */
[C---:B--2---:R-:W-:Y:S06]  /*49c0*/  HMMA.16816.F32 R44, R48.reuse, R12, R44 ;  /* 0x0000000c302c723c */ /* 0x044fec000000182c */
[C---:B------:R-:W-:Y:S01]  /*49d0*/  HMMA.16816.F32 R40, R48.reuse, R14, R40 ;  /* 0x0000000e3028723c */ /* 0x040fe20000001828 */
[----:B------:R-:W2:Y:S05]  /*49e0*/  LDSM.16.M88.4 R12, [R195+0x5000] ;  /* 0x00500000c30c783b */ /* 0x000eaa0000000200 */
[C---:B------:R-:W-:Y:S06]  /*49f0*/  HMMA.16816.F32 R36, R48.reuse, R60, R36 ;  /* 0x0000003c3024723c */ /* 0x040fec0000001824 */
[C---:B-1----:R-:W-:Y:S06]  /*4a00*/  HMMA.16816.F32 R20, R48.reuse, R52, R20 ;  /* 0x000000343014723c */ /* 0x042fec0000001814 */
[C---:B------:R-:W-:Y:S01]  /*4a10*/  HMMA.16816.F32 R32, R48.reuse, R62, R32 ;  /* 0x0000003e3020723c */ /* 0x040fe20000001820 */
[----:B------:R-:W-:Y:S05]  /*4a20*/  LDSM.16.M88.4 R60, [R191+0xa000] ;  /* 0x00a00000bf3c783b */ /* 0x000fea0000000200 */
[C---:B------:R-:W-:Y:S06]  /*4a30*/  HMMA.16816.F32 R28, R48.reuse, R56, R28 ;  /* 0x00000038301c723c */ /* 0x040fec000000181c */
[C---:B------:R-:W-:Y:S01]  /*4a40*/  HMMA.16816.F32 R24, R48.reuse, R58, R24 ;  /* 0x0000003a3018723c */ /* 0x040fe20000001818 */
[----:B------:R-:W1:Y:S05]  /*4a50*/  LDSM.16.M88.4 R56, [R191+0xa800] ;  /* 0x00a80000bf38783b */ /* 0x000e6a0000000200 */
[----:B------:R-:W-:Y:S01]  /*4a60*/  HMMA.16816.F32 R68, R48, R54, R68 ;  /* 0x000000363044723c */ /* 0x000fe20000001844 */
[----:B------:R-:W4:Y:S04]  /*4a70*/  LDSM.16.M88.4 R48, [R191+0xb800] ;  /* 0x00b80000bf30783b */ /* 0x000f280000000200 */
[----:B------:R-:W4:Y:S01]  /*4a80*/  LDSM.16.M88.4 R52, [R191+0xb000] ;  /* 0x00b00000bf34783b */ /* 0x000f220000000200 */
[C---:B---3--:R-:W-:Y:S06]  /*4a90*/  HMMA.16816.F32 R36, R72.reuse, R8, R36 ;  /* 0x000000084824723c */ /* 0x048fec0000001824 */
        /* <DEDUP_REMOVED lines=8> */
[----:B------:R-:W3:Y:S05]  /*4b20*/  LDSM.16.M88.4 R16, [R184+0x4000] ;  /* 0x00400000b810783b */ /* 0x000eea0000000200 */
[C---:B-1----:R-:W-:Y:S06]  /*4b30*/  HMMA.16816.F32 R36, R64.reuse, R56, R36 ;  /* 0x000000384024723c */ /* 0x042fec0000001824 */
[C---:B----4-:R-:W-:Y:S06]  /*4b40*/  HMMA.16816.F32 R20, R64.reuse, R48, R20 ;  /* 0x000000304014723c */ /* 0x050fec0000001814 */
[----:B------:R-:W-:Y:S01]  /*4b50*/  HMMA.16816.F32 R44, R64, R60, R44 ;  /* 0x0000003c402c723c */ /* 0x000fe2000000182c */
[----:B------:R-:W-:-:S05]  /*4b60*/  LOP3.LUT R49, R84, 0xffffffe0, RZ, 0xc0, !PT ;  /* 0xffffffe054317812 */ /* 0x000fca00078ec0ff */
[C---:B------:R-:W-:Y:S01]  /*4b70*/  IMAD.IADD R49, R82.reuse, 0x1, -R49 ;  /* 0x0000000152317824 */ /* 0x040fe200078e0a31 */
[----:B------:R-:W-:Y:S01]  /*4b80*/  HMMA.16816.F32 R32, R64, R58, R32 ;  /* 0x0000003a4020723c */ /* 0x000fe20000001820 */
[----:B------:R-:W-:-:S03]  /*4b90*/  IMAD.SHL.U32 R82, R82, 0x2, RZ ;  /* 0x0000000252527824 */ /* 0x000fc600078e00ff */
[----:B------:R-:W-:Y:S02]  /*4ba0*/  SHF.R.S32.HI R2, RZ, 0x1f, R49 ;  /* 0x0000001fff027819 */ /* 0x000fe40000011431 */
[----:B------:R-:W-:Y:S02]  /*4bb0*/  HMMA.16816.F32 R68, R72, R78, R68 ;  /* 0x0000004e4844723c */ /* 0x000fe40000001844 */
[----:B------:R-:W-:-:S04]  /*4bc0*/  LEA.HI R2, R2, R49, RZ, 0x2 ;  /* 0x0000003102027211 */ /* 0x000fc800078f10ff */
[----:B------:R-:W-:Y:S01]  /*4bd0*/  SHF.R.S32.HI R2, RZ, 0x2, R2 ;  /* 0x00000002ff027819 */ /* 0x000fe20000011402 */
[C---:B------:R-:W-:Y:S01]  /*4be0*/  HMMA.16816.F32 R60, R64.reuse, R62, R40 ;  /* 0x0000003e403c723c */ /* 0x040fe20000001828 */
[----:B------:R-:W1:Y:S03]  /*4bf0*/  LDSM.16.M88.4 R40, [R184+0x5000] ;  /* 0x00500000b828783b */ /* 0x000e660000000200 */
[----:B------:R-:W-:Y:S02]  /*4c00*/  IMAD R2, R83, 0x10, R2 ;  /* 0x0000001053027824 */ /* 0x000fe400078e0202 */
[----:B------:R-:W-:Y:S02]  /*4c10*/  HMMA.16816.F32 R28, R64, R52, R28 ;  /* 0x00000034401c723c */ /* 0x000fe4000000181c */
[----:B------:R-:W-:-:S04]  /*4c20*/  IMAD.IADD R2, R85, 0x1, R2 ;  /* 0x0000000155027824 */ /* 0x000fc800078e0202 */
[----:B------:R-:W-:Y:S01]  /*4c30*/  HMMA.16816.F32 R24, R64, R54, R24 ;  /* 0x000000364018723c */ /* 0x000fe20000001818 */
[----:B------:R-:W4:Y:S01]  /*4c40*/  LDSM.16.M88.4 R52, [R184+0x5800] ;  /* 0x00580000b834783b */ /* 0x000f220000000200 */
[----:B------:R-:W-:-:S04]  /*4c50*/  DEPBAR.LE SB0, 0x0 ;  /* 0x000080000000791a */ /* 0x000fc80000000000 */
[C---:B--2---:R-:W-:Y:S06]  /*4c60*/  HMMA.16816.F32 R36, R8.reuse, R12, R36 ;  /* 0x0000000c0824723c */ /* 0x044fec0000001824 */
[----:B---3--:R-:W-:Y:S01]  /*4c70*/  HMMA.16816.F32 R44, R8, R16, R44 ;  /* 0x00000010082c723c */ /* 0x008fe2000000182c */
[----:B------:R-:W-:-:S05]  /*4c80*/  LOP3.LUT R12, R82, 0x6, RZ, 0xc0, !PT ;  /* 0x00000006520c7812 */ /* 0x000fca00078ec0ff */
[----:B------:R-:W-:Y:S01]  /*4c90*/  VIADD R12, R12, UR11 ;  /* 0x0000000b0c0c7c36 */ /* 0x000fe20008000000 */
[----:B------:R-:W-:Y:S01]  /*4ca0*/  IADD3 R16, R133, R2, -R134 ;  /* 0x0000000285107210 */ /* 0x000fe20007ffe886 */
[----:B------:R-:W-:Y:S02]  /*4cb0*/  HMMA.16816.F32 R32, R8, R14, R32 ;  /* 0x0000000e0820723c */ /* 0x000fe40000001820 */
[C---:B------:R-:W-:Y:S01]  /*4cc0*/  VIADD R13, R12.reuse, 0x1 ;  /* 0x000000010c0d7836 */ /* 0x040fe20000000000 */
[CC--:B------:R-:W-:Y:S01]  /*4cd0*/  ISETP.GE.AND P2, PT, R12.reuse, R133.reuse, PT ;  /* 0x000000850c00720c */ /* 0x0c0fe20003f46270 */
[----:B------:R-:W-:Y:S02]  /*4ce0*/  VIADD R6, R12, 0x8 ;  /* 0x000000080c067836 */ /* 0x000fe40000000000 */
[----:B------:R-:W-:Y:S01]  /*4cf0*/  HMMA.16816.F32 R68, R64, R50, R68 ;  /* 0x000000324044723c */ /* 0x000fe20000001844 */
[C---:B------:R-:W-:Y:S01]  /*4d00*/  IMAD.IADD R15, R16.reuse, 0x1, -R13 ;  /* 0x00000001100f7824 */ /* 0x040fe200078e0a0d */
[-C--:B------:R-:W-:Y:S01]  /*4d10*/  ISETP.GE.AND P1, PT, R13, R133.reuse, PT ;  /* 0x000000850d00720c */ /* 0x080fe20003f26270 */
[----:B------:R-:W-:Y:S01]  /*4d20*/  IMAD.IADD R14, R16, 0x1, -R6 ;  /* 0x00000001100e7824 */ /* 0x000fe200078e0a06 */
[----:B------:R-:W-:Y:S01]  /*4d30*/  ISETP.GE.AND P0, PT, R6, R133, PT ;  /* 0x000000850600720c */ /* 0x000fe20003f06270 */
[----:B------:R-:W-:Y:S01]  /*4d40*/  IMAD.IADD R17, R16, 0x1, -R12 ;  /* 0x0000000110117824 */ /* 0x000fe200078e0a0c */
[----:B------:R-:W-:Y:S01]  /*4d50*/  IABS R15, R15 ;  /* 0x0000000f000f7213 */ /* 0x000fe20000000000 */
[----:B------:R-:W-:Y:S01]  /*4d60*/  HMMA.16816.F32 R60, R8, R18, R60 ;  /* 0x00000012083c723c */ /* 0x000fe2000000183c */
[----:B------:R-:W-:-:S02]  /*4d70*/  IABS R14, R14 ;  /* 0x0000000e000e7213 */ /* 0x000fc40000000000 */
[----:B------:R-:W-:-:S03]  /*4d80*/  IABS R17, R17 ;  /* 0x0000001100117213 */ /* 0x000fc60000000000 */
[----:B-1----:R-:W-:Y:S01]  /*4d90*/  HMMA.16816.F32 R28, R8, R40, R28 ;  /* 0x00000028081c723c */ /* 0x002fe2000000181c */
[----:B------:R-:W-:Y:S01]  /*4da0*/  IMAD.MOV.U32 R18, RZ, RZ, R15 ;  /* 0x000000ffff127224 */ /* 0x000fe200078e000f */
[----:B------:R-:W-:Y:S01]  /*4db0*/  I2FP.F32.S32 R17, R17 ;  /* 0x0000001100117245 */ /* 0x000fe20000201400 */
[----:B------:R-:W-:-:S03]  /*4dc0*/  IMAD.MOV.U32 R15, RZ, RZ, R14 ;  /* 0x000000ffff0f7224 */ /* 0x000fc600078e000e */
[----:B------:R-:W-:Y:S01]  /*4dd0*/  I2FP.F32.S32 R14, R18 ;  /* 0x00000012000e7245 */ /* 0x000fe20000201400 */
[----:B------:R-:W-:Y:S01]  /*4de0*/  VIADD R18, R12, 0x18 ;  /* 0x000000180c127836 */ /* 0x000fe20000000000 */
[C---:B------:R-:W-:Y:S01]  /*4df0*/  HMMA.16816.F32 R24, R8.reuse, R42, R24 ;  /* 0x0000002a0818723c */ /* 0x040fe20000001818 */
[----:B------:R-:W-:Y:S01]  /*4e00*/  FFMA.FTZ R44, R17, -UR5, R44 ;  /* 0x80000005112c7c23 */ /* 0x000fe2000801002c */
[----:B------:R-:W-:Y:S02]  /*4e10*/  VIADD R17, R16, 0x8 ;  /* 0x0000000810117836 */ /* 0x000fe40000000000 */
[----:B------:R-:W-:Y:S01]  /*4e20*/  FFMA.FTZ R45, R14, -UR5, R45 ;  /* 0x800000050e2d7c23 */ /* 0x000fe2000801002d */
[----:B------:R-:W-:Y:S01]  /*4e30*/  VIADD R14, R12, 0x9 ;  /* 0x000000090c0e7836 */ /* 0x000fe20000000000 */
[----:B------:R-:W-:Y:S01]  /*4e40*/  I2FP.F32.S32 R15, R15 ;  /* 0x0000000f000f7245 */ /* 0x000fe20000201400 */
[----:B----4-:R-:W-:Y:S01]  /*4e50*/  HMMA.16816.F32 R20, R8, R52, R20 ;  /* 0x000000340814723c */ /* 0x010fe20000001814 */
[----:B------:R-:W-:Y:S01]  /*4e60*/  IMAD.IADD R13, R17, 0x1, -R13 ;  /* 0x00000001110d7824 */ /* 0x000fe200078e0a0d */
[----:B------:R-:W-:Y:S01]  /*4e70*/  ISETP.GE.AND P3, PT, R18, R133, PT ;  /* 0x000000851200720c */ /* 0x000fe20003f66270 */
[----:B------:R-:W-:-:S02]  /*4e80*/  IMAD.IADD R48, R16, 0x1, -R14 ;  /* 0x0000000110307824 */ /* 0x000fc400078e0a0e */
[----:B------:R-:W-:Y:S01]  /*4e90*/  FFMA.FTZ R60, R15, -UR5, R60 ;  /* 0x800000050f3c7c23 */ /* 0x000fe2000801003c */
[----:B------:R-:W-:Y:S01]  /*4ea0*/  IMAD.IADD R6, R17, 0x1, -R6 ;  /* 0x0000000111067824 */ /* 0x000fe200078e0a06 */
[----:B------:R-:W-:Y:S01]  /*4eb0*/  HMMA.16816.F32 R68, R8, R54, R68 ;  /* 0x000000360844723c */ /* 0x000fe20000001844 */
        /* <DEDUP_REMOVED lines=8> */
[----:B------:R-:W-:Y:S01]  /*4f40*/  ISETP.GE.AND P4, PT, R40, R133, PT ;  /* 0x000000852800720c */ /* 0x000fe20003f86270 */
[----:B------:R-:W-:Y:S01]  /*4f50*/  VIADD R10, R12, 0x19 ;  /* 0x000000190c0a7836 */ /* 0x000fe20000000000 */
[----:B------:R-:W-:Y:S01]  /*4f60*/  IABS R15, R15 ;  /* 0x0000000f000f7213 */ /* 0x000fe20000000000 */
[----:B------:R-:W-:Y:S01]  /*4f70*/  FFMA.FTZ R61, R48, -UR5, R61 ;  /* 0x80000005303d7c23 */ /* 0x000fe2000801003d */
[----:B------:R-:W-:Y:S01]  /*4f80*/  IABS R11, R11 ;  /* 0x0000000b000b7213 */ /* 0x000fe20000000000 */
[----:B------:R-:W-:Y:S01]  /*4f90*/  IMAD.IADD R50, R16, 0x1, -R10 ;  /* 0x0000000110327824 */ /* 0x000fe200078e0a0a */
[----:B------:R-:W-:Y:S01]  /*4fa0*/  I2FP.F32.S32 R15, R15 ;  /* 0x0000000f000f7245 */ /* 0x000fe20000201400 */
[----:B------:R-:W-:Y:S01]  /*4fb0*/  VIADD R48, R12, 0x20 ;  /* 0x000000200c307836 */ /* 0x000fe20000000000 */
[----:B------:R-:W-:Y:S01]  /*4fc0*/  I2FP.F32.S32 R11, R11 ;  /* 0x0000000b000b7245 */ /* 0x000fe20000201400 */
[C---:B------:R-:W-:Y:S01]  /*4fd0*/  IMAD.IADD R8, R16.reuse, 0x1, -R40 ;  /* 0x0000000110087824 */ /* 0x040fe200078e0a28 */
[----:B------:R-:W-:Y:S01]  /*4fe0*/  IABS R50, R50 ;  /* 0x0000003200327213 */ /* 0x000fe20000000000 */
[----:B------:R-:W-:-:S02]  /*4ff0*/  IMAD.IADD R19, R16, 0x1, -R48 ;  /* 0x0000000110137824 */ /* 0x000fc400078e0a30 */
[----:B------:R-:W-:Y:S01]  /*5000*/  FFMA.FTZ R15, R15, -UR5, R36 ;  /* 0x800000050f0f7c23 */ /* 0x000fe20008010024 */
[----:B------:R-:W-:Y:S01]  /*5010*/  FFMA.FTZ R11, R11, -UR5, R32 ;  /* 0x800000050b0b7c23 */ /* 0x000fe20008010020 */
[C---:B------:R-:W-:Y:S01]  /*5020*/  IMAD.IADD R32, R17.reuse, 0x1, -R12 ;  /* 0x0000000111207824 */ /* 0x040fe200078e0a0c */
[----:B------:R-:W-:Y:S01]  /*5030*/  I2FP.F32.S32 R50, R50 ;  /* 0x0000003200327245 */ /* 0x000fe20000201400 */
[C---:B------:R-:W-:Y:S01]  /*5040*/  IMAD.IADD R41, R17.reuse, 0x1, -R48 ;  /* 0x0000000111297824 */ /* 0x040fe200078e0a30 */
[----:B------:R-:W-:Y:S01]  /*5050*/  IABS R19, R19 ;  /* 0x0000001300137213 */ /* 0x000fe20000000000 */
[----:B------:R-:W-:Y:S01]  /*5060*/  IMAD.IADD R40, R17, 0x1, -R40 ;  /* 0x0000000111287824 */ /* 0x000fe200078e0a28 */
[----:B------:R-:W-:Y:S01]  /*5070*/  IABS R32, R32 ;  /* 0x0000002000207213 */ /* 0x000fe20000000000 */
[----:B------:R-:W-:Y:S01]  /*5080*/  FFMA.FTZ R9, R50, -UR5, R33 ;  /* 0x8000000532097c23 */ /* 0x000fe20008010021 */
[----:B------:R-:W-:Y:S02]  /*5090*/  I2FP.F32.S32 R19, R19 ;  /* 0x0000001300137245 */ /* 0x000fe40000201400 */
[----:B------:R-:W-:-:S02]  /*50a0*/  I2FP.F32.S32 R33, R32 ;  /* 0x0000002000217245 */ /* 0x000fc40000201400 */
[----:B------:R-:W-:Y:S01]  /*50b0*/  I2FP.F32.S32 R32, R13 ;  /* 0x0000000d00207245 */ /* 0x000fe20000201400 */
[----:B------:R-:W-:Y:S01]  /*50c0*/  FFMA.FTZ R169, R19, -UR5, R28 ;  /* 0x8000000513a97c23 */ /* 0x000fe2000801001c */
[----:B------:R-:W-:Y:S01]  /*50d0*/  I2FP.F32.S32 R13, R6 ;  /* 0x00000006000d7245 */ /* 0x000fe20000201400 */
[----:B------:R-:W-:Y:S01]  /*50e0*/  IMAD.IADD R19, R17, 0x1, -R18 ;  /* 0x0000000111137824 */ /* 0x000fe200078e0a12 */
[----:B------:R-:W-:Y:S01]  /*50f0*/  IABS R8, R8 ;  /* 0x0000000800087213 */ /* 0x000fe20000000000 */
[----:B------:R-:W-:Y:S01]  /*5100*/  FFMA.FTZ R33, R33, -UR5, R46 ;  /* 0x8000000521217c23 */ /* 0x000fe2000801002e */
[----:B------:R-:W-:Y:S01]  /*5110*/  IABS R41, R41 ;  /* 0x0000002900297213 */ /* 0x000fe20000000000 */
[----:B------:R-:W-:Y:S01]  /*5120*/  FFMA.FTZ R28, R13, -UR5, R62 ;  /* 0x800000050d1c7c23 */ /* 0x000fe2000801003e */
[C---:B------:R-:W-:Y:S01]  /*5130*/  IMAD.IADD R13, R17.reuse, 0x1, -R42 ;  /* 0x00000001110d7824 */ /* 0x040fe200078e0a2a */
[----:B------:R-:W-:Y:S01]  /*5140*/  IABS R19, R19 ;  /* 0x0000001300137213 */ /* 0x000fe20000000000 */
[----:B------:R-:W-:Y:S01]  /*5150*/  FFMA.FTZ R32, R32, -UR5, R47 ;  /* 0x8000000520207c23 */ /* 0x000fe2000801002f */
[----:B------:R-:W-:Y:S01]  /*5160*/  I2FP.F32.S32 R8, R8 ;  /* 0x0000000800087245 */ /* 0x000fe20000201400 */
[----:B------:R-:W-:Y:S01]  /*5170*/  IMAD.IADD R6, R17, 0x1, -R10 ;  /* 0x0000000111067824 */ /* 0x000fe200078e0a0a */
[----:B------:R-:W-:Y:S01]  /*5180*/  IABS R13, R13 ;  /* 0x0000000d000d7213 */ /* 0x000fe20000000000 */
[----:B------:R-:W-:Y:S01]  /*5190*/  VIADD R18, R12, 0x31 ;  /* 0x000000310c127836 */ /* 0x000fe20000000000 */
[----:B------:R-:W-:Y:S01]  /*51a0*/  I2FP.F32.S32 R19, R19 ;  /* 0x0000001300137245 */ /* 0x000fe20000201400 */
[----:B------:R-:W-:Y:S01]  /*51b0*/  FFMA.FTZ R8, R8, -UR5, R37 ;  /* 0x8000000508087c23 */ /* 0x000fe20008010025 */
[----:B------:R-:W-:Y:S01]  /*51c0*/  I2FP.F32.S32 R13, R13 ;  /* 0x0000000d000d7245 */ /* 0x000fe20000201400 */
[----:B------:R-:W-:Y:S01]  /*51d0*/  VIADD R46, R12, 0x38 ;  /* 0x000000380c2e7836 */ /* 0x000fe20000000000 */
[----:B------:R-:W-:Y:S01]  /*51e0*/  I2FP.F32.S32 R41, R41 ;  /* 0x0000002900297245 */ /* 0x000fe20000201400 */
[----:B------:R-:W-:Y:S01]  /*51f0*/  FFMA.FTZ R19, R19, -UR5, R34 ;  /* 0x8000000513137c23 */ /* 0x000fe20008010022 */
[----:B------:R-:W-:Y:S01]  /*5200*/  FSEL R37, R44, -INF , !P2 ;  /* 0xff8000002c257808 */ /* 0x000fe20005000000 */
[----:B------:R-:W-:Y:S01]  /*5210*/  FFMA.FTZ R13, R13, -UR5, R38 ;  /* 0x800000050d0d7c23 */ /* 0x000fe20008010026 */
[----:B------:R-:W-:Y:S01]  /*5220*/  FSEL R36, R33, -INF , !P2 ;  /* 0xff80000021247808 */ /* 0x000fe20005000000 */
[----:B------:R-:W-:Y:S01]  /*5230*/  FFMA.FTZ R164, R41, -UR5, R30 ;  /* 0x8000000529a47c23 */ /* 0x000fe2000801001e */
[-C--:B------:R-:W-:Y:S01]  /*5240*/  ISETP.GE.AND P5, PT, R42, R133.reuse, PT ;  /* 0x000000852a00720c */ /* 0x080fe20003fa6270 */
[----:B------:R-:W-:Y:S01]  /*5250*/  VIADD R38, R12, 0x21 ;  /* 0x000000210c267836 */ /* 0x000fe20000000000 */
[-C--:B------:R-:W-:Y:S01]  /*5260*/  ISETP.GE.AND P2, PT, R10, R133.reuse, PT ;  /* 0x000000850a00720c */ /* 0x080fe20003f46270 */
[C---:B------:R-:W-:Y:S01]  /*5270*/  VIADD R34, R12.reuse, 0x28 ;  /* 0x000000280c227836 */ /* 0x040fe20000000000 */
[----:B------:R-:W-:Y:S01]  /*5280*/  FSEL R33, R45, -INF , !P1 ;  /* 0xff8000002d217808 */ /* 0x000fe20004800000 */
[----:B------:R-:W-:Y:S01]  /*5290*/  VIADD R30, R12, 0x29 ;  /* 0x000000290c1e7836 */ /* 0x000fe20000000000 */
[----:B------:R-:W-:Y:S01]  /*52a0*/  FSEL R32, R32, -INF , !P1 ;  /* 0xff80000020207808 */ /* 0x000fe20004800000 */
[----:B------:R-:W-:Y:S01]  /*52b0*/  VIADD R44, R12, 0x39 ;  /* 0x000000390c2c7836 */ /* 0x000fe20000000000 */
[----:B------:R-:W-:Y:S01]  /*52c0*/  IABS R10, R40 ;  /* 0x00000028000a7213 */ /* 0x000fe20000000000 */
[----:B------:R-:W-:Y:S01]  /*52d0*/  IMAD.IADD R47, R16, 0x1, -R34 ;  /* 0x00000001102f7824 */ /* 0x000fe200078e0a22 */
[-C--:B------:R-:W-:Y:S01]  /*52e0*/  ISETP.GE.AND P1, PT, R48, R133.reuse, PT ;  /* 0x000000853000720c */ /* 0x080fe20003f26270 */
[----:B------:R-:W-:Y:S01]  /*52f0*/  VIADD R48, R12, 0x30 ;  /* 0x000000300c307836 */ /* 0x000fe20000000000 */
[----:B------:R-:W-:Y:S01]  /*5300*/  FSEL R12, R13, -INF , !P5 ;  /* 0xff8000000d0c7808 */ /* 0x000fe20006800000 */
[C---:B------:R-:W-:Y:S01]  /*5310*/  IMAD.IADD R45, R16.reuse, 0x1, -R30 ;  /* 0x00000001102d7824 */ /* 0x040fe200078e0a1e */
[----:B------:R-:W-:Y:S01]  /*5320*/  I2FP.F32.S32 R10, R10 ;  /* 0x0000000a000a7245 */ /* 0x000fe20000201400 */
[----:B------:R-:W-:Y:S01]  /*5330*/  IMAD.IADD R43, R16, 0x1, -R48 ;  /* 0x00000001102b7824 */ /* 0x000fe200078e0a30 */
[----:B------:R-:W-:Y:S01]  /*5340*/  FSEL R13, R8, -INF , !P4 ;  /* 0xff800000080d7808 */ /* 0x000fe20006000000 */
[----:B------:R-:W-:Y:S01]  /*5350*/  IMAD.IADD R42, R16, 0x1, -R18 ;  /* 0x00000001102a7824 */ /* 0x000fe200078e0a12 */
[----:B------:R-:W-:Y:S01]  /*5360*/  ISETP.GE.AND P6, PT, R14, R133, PT ;  /* 0x000000850e00720c */ /* 0x000fe20003fc6270 */
[----:B------:R-:W-:Y:S01]  /*5370*/  IMAD.IADD R14, R17, 0x1, -R14 ;  /* 0x00000001110e7824 */ /* 0x000fe200078e0a0e */
[----:B------:R-:W-:Y:S01]  /*5380*/  FSEL R8, R19, -INF , !P3 ;  /* 0xff80000013087808 */ /* 0x000fe20005800000 */
[----:B------:R-:W-:-:S02]  /*5390*/  IMAD.IADD R19, R16, 0x1, -R38 ;  /* 0x0000000110137824 */ /* 0x000fc400078e0a26 */
[----:B------:R-:W-:Y:S01]  /*53a0*/  FFMA.FTZ R10, R10, -UR5, R39 ;  /* 0x800000050a0a7c23 */ /* 0x000fe20008010027 */
[----:B------:R-:W-:Y:S01]  /*53b0*/  FSEL R39, R60, -INF , !P0 ;  /* 0xff8000003c277808 */ /* 0x000fe20004000000 */
[----:B------:R-:W-:Y:S01]  /*53c0*/  IMAD.IADD R41, R16, 0x1, -R46 ;  /* 0x0000000110297824 */ /* 0x000fe200078e0a2e */
[----:B------:R-:W-:Y:S01]  /*53d0*/  FSEL R28, R28, -INF , !P0 ;  /* 0xff8000001c1c7808 */ /* 0x000fe20004000000 */
[----:B------:R-:W-:Y:S01]  /*53e0*/  IMAD.IADD R40, R16, 0x1, -R44 ;  /* 0x0000000110287824 */ /* 0x000fe200078e0a2c */
[----:B------:R-:W-:Y:S02]  /*53f0*/  IABS R14, R14 ;  /* 0x0000000e000e7213 */ /* 0x000fe40000000000 */
[----:B------:R-:W-:Y:S01]  /*5400*/  ISETP.GE.AND P0, PT, R38, R133, PT ;  /* 0x000000852600720c */ /* 0x000fe20003f06270 */
[C---:B------:R-:W-:Y:S01]  /*5410*/  IMAD.IADD R38, R17.reuse, 0x1, -R38 ;  /* 0x0000000111267824 */ /* 0x040fe200078e0a26 */
[----:B------:R-:W-:Y:S01]  /*5420*/  IABS R16, R19 ;  /* 0x0000001300107213 */ /* 0x000fe20000000000 */
[----:B------:R-:W-:Y:S01]  /*5430*/  IMAD.IADD R19, R17, 0x1, -R48 ;  /* 0x0000000111137824 */ /* 0x000fe200078e0a30 */
[----:B------:R-:W-:-:S02]  /*5440*/  FSEL R10, R10, -INF , !P4 ;  /* 0xff8000000a0a7808 */ /* 0x000fc40006000000 */
[----:B------:R-:W-:Y:S02]  /*5450*/  I2FP.F32.S32 R14, R14 ;  /* 0x0000000e000e7245 */ /* 0x000fe40000201400 */
[----:B------:R-:W-:Y:S02]  /*5460*/  IABS R6, R6 ;  /* 0x0000000600067213 */ /* 0x000fe40000000000 */
[----:B------:R-:W-:Y:S01]  /*5470*/  ISETP.GE.AND P4, PT, R48, R133, PT ;  /* 0x000000853000720c */ /* 0x000fe20003f86270 */
[----:B------:R-:W-:Y:S01]  /*5480*/  IMAD.MOV.U32 R48, RZ, RZ, R16 ;  /* 0x000000ffff307224 */ /* 0x000fe200078e0010 */
[----:B------:R-:W-:Y:S01]  /*5490*/  IABS R38, R38 ;  /* 0x0000002600267213 */ /* 0x000fe20000000000 */
[----:B------:R-:W-:Y:S01]  /*54a0*/  FFMA.FTZ R14, R14, -UR5, R63 ;  /* 0x800000050e0e7c23 */ /* 0x000fe2000801003f */
[----:B------:R-:W-:Y:S01]  /*54b0*/  I2FP.F32.S32 R6, R6 ;  /* 0x0000000600067245 */ /* 0x000fe20000201400 */
[----:B------:R-:W-:Y:S01]  /*54c0*/  IMAD.IADD R16, R17, 0x1, -R46 ;  /* 0x0000000111107824 */ /* 0x000fe200078e0a2e */
[----:B------:R-:W-:-:S02]  /*54d0*/  I2FP.F32.S32 R48, R48 ;  /* 0x0000003000307245 */ /* 0x000fc40000201400 */
[----:B------:R-:W-:Y:S01]  /*54e0*/  I2FP.F32.S32 R38, R38 ;  /* 0x0000002600267245 */ /* 0x000fe20000201400 */
[----:B------:R-:W-:Y:S01]  /*54f0*/  FFMA.FTZ R6, R6, -UR5, R35 ;  /* 0x8000000506067c23 */ /* 0x000fe20008010023 */
[----:B------:R-:W-:Y:S01]  /*5500*/  FSEL R35, R61, -INF , !P6 ;  /* 0xff8000003d237808 */ /* 0x000fe20007000000 */
[----:B------:R-:W-:Y:S01]  /*5510*/  FFMA.FTZ R29, R48, -UR5, R29 ;  /* 0x80000005301d7c23 */ /* 0x000fe2000801001d */
[----:B------:R-:W-:Y:S01]  /*5520*/  FSEL R14, R14, -INF , !P6 ;  /* 0xff8000000e0e7808 */ /* 0x000fe20007000000 */
[----:B------:R-:W-:Y:S01]  /*5530*/  FFMA.FTZ R31, R38, -UR5, R31 ;  /* 0x80000005261f7c23 */ /* 0x000fe2000801001f */
[----:B------:R-:W-:Y:S02]  /*5540*/  FSEL R15, R15, -INF , !P5 ;  /* 0xff8000000f0f7808 */ /* 0x000fe40006800000 */
[----:B------:R-:W-:Y:S02]  /*5550*/  FSEL R11, R11, -INF , !P3 ;  /* 0xff8000000b0b7808 */ /* 0x000fe40005800000 */
[----:B------:R-:W-:-:S02]  /*5560*/  IABS R41, R41 ;  /* 0x0000002900297213 */ /* 0x000fc40000000000 */
        /* <DEDUP_REMOVED lines=8> */
[----:B------:R-:W-:Y:S02]  /*55f0*/  I2FP.F32.S32 R41, R41 ;  /* 0x0000002900297245 */ /* 0x000fe40000201400 */
[----:B------:R-:W-:-:S02]  /*5600*/  I2FP.F32.S32 R43, R43 ;  /* 0x0000002b002b7245 */ /* 0x000fc40000201400 */
[----:B------:R-:W-:Y:S01]  /*5610*/  IABS R19, R19 ;  /* 0x0000001300137213 */ /* 0x000fe20000000000 */
[----:B------:R-:W-:Y:S01]  /*5620*/  FFMA.FTZ R68, R41, -UR5, R68 ;  /* 0x8000000529447c23 */ /* 0x000fe20008010044 */
[----:B------:R-:W-:Y:S01]  /*5630*/  FSEL R161, R29, -INF , !P0 ;  /* 0xff8000001da17808 */ /* 0x000fe20004000000 */
[----:B------:R-:W-:Y:S01]  /*5640*/  FFMA.FTZ R20, R43, -UR5, R20 ;  /* 0x800000052b147c23 */ /* 0x000fe20008010014 */
[----:B------:R-:W-:Y:S02]  /*5650*/  FSEL R212, R31, -INF , !P0 ;  /* 0xff8000001fd47808 */ /* 0x000fe40004000000 */
[----:B------:R-:W-:Y:S02]  /*5660*/  IABS R16, R16 ;  /* 0x0000001000107213 */ /* 0x000fe40000000000 */
[----:B------:R-:W-:Y:S02]  /*5670*/  ISETP.LT.AND P0, PT, R200, UR12, PT ;  /* 0x0000000cc8007c0c */ /* 0x000fe4000bf01270 */
[----:B------:R-:W-:-:S02]  /*5680*/  IABS R47, R47 ;  /* 0x0000002f002f7213 */ /* 0x000fc40000000000 */
[----:B------:R-:W-:Y:S02]  /*5690*/  IABS R45, R45 ;  /* 0x0000002d002d7213 */ /* 0x000fe40000000000 */
[----:B------:R-:W-:Y:S02]  /*56a0*/  IABS R42, R42 ;  /* 0x0000002a002a7213 */ /* 0x000fe40000000000 */
[----:B------:R-:W-:Y:S02]  /*56b0*/  IABS R40, R40 ;  /* 0x0000002800287213 */ /* 0x000fe40000000000 */
[----:B------:R-:W-:Y:S02]  /*56c0*/  IABS R34, R34 ;  /* 0x0000002200227213 */ /* 0x000fe40000000000 */
[----:B------:R-:W-:Y:S02]  /*56d0*/  IABS R30, R30 ;  /* 0x0000001e001e7213 */ /* 0x000fe40000000000 */
[----:B------:R-:W-:-:S02]  /*56e0*/  IABS R18, R18 ;  /* 0x0000001200127213 */ /* 0x000fc40000000000 */
[----:B------:R-:W-:Y:S02]  /*56f0*/  IABS R17, R17 ;  /* 0x0000001100117213 */ /* 0x000fe40000000000 */
[----:B------:R-:W-:Y:S02]  /*5700*/  FSEL R9, R9, -INF , !P2 ;  /* 0xff80000009097808 */ /* 0x000fe40005000000 */
[----:B------:R-:W-:Y:S02]  /*5710*/  FSEL R6, R6, -INF , !P2 ;  /* 0xff80000006067808 */ /* 0x000fe40005000000 */
[----:B------:R-:W-:Y:S02]  /*5720*/  I2FP.F32.S32 R41, R19 ;  /* 0x0000001300297245 */ /* 0x000fe40000201400 */
[----:B------:R-:W-:Y:S02]  /*5730*/  ISETP.GE.AND P2, PT, R46, R133, PT ;  /* 0x000000852e00720c */ /* 0x000fe40003f46270 */
[----:B------:R-:W-:Y:S01]  /*5740*/  I2FP.F32.S32 R19, R16 ;  /* 0x0000001000137245 */ /* 0x000fe20000201400 */
[----:B------:R-:W-:Y:S01]  /*5750*/  FFMA.FTZ R22, R41, -UR5, R22 ;  /* 0x8000000529167c23 */ /* 0x000fe20008010016 */
        /* <DEDUP_REMOVED lines=19> */
[----:B------:R-:W-:-:S02]  /*5890*/  ISETP.GE.AND P1, PT, R44, R133, PT ;  /* 0x000000852c00720c */ /* 0x000fc40003f26270 */
        /* <DEDUP_REMOVED lines=17> */
[----:B------:R-:W-:Y:S01]  /*59b0*/  UIADD3 UR7, UR11, -0x40, URZ ;  /* 0xffffffc00b077890 */ /* 0x000fe2000fffe03f */
[----:B------:R-:W-:Y:S01]  /*59c0*/  IMAD.U32 R20, RZ, RZ, UR11 ;  /* 0x0000000bff147e24 */ /* 0x000fe2000f8e00ff */
[----:B------:R-:W-:-:S04]  /*59d0*/  ULDC.64 UR8, c[0x0][0x230] ;  /* 0x00008c0000087ab9 */ /* 0x000fc80000000a00 */
[----:B------:R-:W-:Y:S02]  /*59e0*/  MOV R18, UR7 ;  /* 0x0000000700127c02 */ /* 0x000fe40008000f00 */
[----:B------:R-:W-:Y:S02]  /*59f0*/  IABS R20, R20 ;  /* 0x0000001400147213 */ /* 0x000fe40000000000 */
[----:B------:R-:W-:Y:S02]  /*5a00*/  IABS R18, R18 ;  /* 0x0000001200127213 */ /* 0x000fe40000000000 */
[----:B-1----:R-:W-:-:S04]  /*5a10*/  IABS R16, R17 ;  /* 0x0000001100107213 */ /* 0x002fc80000000000 */
[----:B------:R-:W1:Y:S08]  /*5a20*/  I2F.RP R21, R16 ;  /* 0x0000001000157306 */ /* 0x000e700000209400 */
        /* <DEDUP_REMOVED lines=13> */
[----:B------:R-:W-:Y:S02]  /*5b00*/  LOP3.LUT R18, R17, UR11, RZ, 0x3c, !PT ;  /* 0x0000000b11127c12 */ /* 0x000fe4000f8e3cff */
[C---:B------:R-:W-:Y:S02]  /*5b10*/  ISETP.GT.U32.AND P4, PT, R16.reuse, R21, PT ;  /* 0x000000151000720c */ /* 0x040fe40003f84070 */
[----:B------:R-:W-:Y:S02]  /*5b20*/  ISETP.GT.U32.AND P2, PT, R16, R19, PT ;  /* 0x000000131000720c */ /* 0x000fe40003f44070 */
[----:B------:R-:W-:-:S02]  /*5b30*/  ISETP.GE.AND P3, PT, R18, RZ, PT ;  /* 0x000000ff1200720c */ /* 0x000fc40003f66270 */
[----:B------:R-:W-:-:S07]  /*5b40*/  LOP3.LUT R18, RZ, R17, RZ, 0x33, !PT ;  /* 0x00000011ff127212 */ /* 0x000fce00078e33ff */
[-C--:B------:R-:W-:Y:S02]  /*5b50*/  @!P4 IADD3 R21, R21, -R16.reuse, RZ ;  /* 0x800000101515c210 */ /* 0x080fe40007ffe0ff */
[----:B------:R-:W-:Y:S01]  /*5b60*/  @!P2 IMAD.IADD R19, R19, 0x1, -R16 ;  /* 0x000000011313a824 */ /* 0x000fe200078e0a10 */
[----:B------:R-:W-:Y:S01]  /*5b70*/  @!P4 IADD3 R23, R23, 0x1, RZ ;  /* 0x000000011717c810 */ /* 0x000fe20007ffe0ff */
[----:B------:R-:W-:Y:S01]  /*5b80*/  @!P2 VIADD R22, R22, 0x1 ;  /* 0x000000011616a836 */ /* 0x000fe20000000000 */
[-C--:B------:R-:W-:Y:S02]  /*5b90*/  ISETP.GE.U32.AND P6, PT, R21, R16.reuse, PT ;  /* 0x000000101500720c */ /* 0x080fe40003fc6070 */
[----:B------:R-:W-:Y:S02]  /*5ba0*/  ISETP.GE.U32.AND P5, PT, R19, R16, PT ;  /* 0x000000101300720c */ /* 0x000fe40003fa6070 */
[C---:B------:R-:W-:Y:S02]  /*5bb0*/  LOP3.LUT R16, R17.reuse, UR7, RZ, 0x3c, !PT ;  /* 0x0000000711107c12 */ /* 0x040fe4000f8e3cff */
[----:B------:R-:W-:-:S02]  /*5bc0*/  ISETP.NE.AND P2, PT, R17, RZ, PT ;  /* 0x000000ff1100720c */ /* 0x000fc40003f45270 */
[----:B------:R-:W-:-:S05]  /*5bd0*/  ISETP.GE.AND P1, PT, R16, RZ, PT ;  /* 0x000000ff1000720c */ /* 0x000fca0003f26270 */
[----:B------:R-:W-:Y:S02]  /*5be0*/  @P6 IADD3 R23, R23, 0x1, RZ ;  /* 0x0000000117176810 */ /* 0x000fe40007ffe0ff */
[----:B------:R-:W-:Y:S02]  /*5bf0*/  @P5 VIADD R22, R22, 0x1 ;  /* 0x0000000116165836 */ /* 0x000fe40000000000 */
[----:B------:R-:W-:-:S04]  /*5c00*/  @!P3 IADD3 R23, -R23, RZ, RZ ;  /* 0x000000ff1717b210 */ /* 0x000fc80007ffe1ff */
[----:B------:R-:W-:Y:S01]  /*5c10*/  @!P1 IMAD.MOV R22, RZ, RZ, -R22 ;  /* 0x000000ffff169224 */ /* 0x000fe200078e0a16 */
[----:B------:R-:W-:-:S04]  /*5c20*/  SEL R19, R18, R23, !P2 ;  /* 0x0000001712137207 */ /* 0x000fc80005000000 */
[----:B------:R-:W-:Y:S01]  /*5c30*/  SEL R18, R18, R22, !P2 ;  /* 0x0000001612127207 */ /* 0x000fe20005000000 */
[----:B------:R-:W-:-:S04]  /*5c40*/  IMAD.WIDE R20, R19, 0x4, R206 ;  /* 0x0000000413147825 */ /* 0x000fc800078e02ce */
[----:B------:R-:W-:Y:S02]  /*5c50*/  IMAD.WIDE R22, R18, 0x4, R206 ;  /* 0x0000000412167825 */ /* 0x000fe400078e02ce */
        /* <DEDUP_REMOVED lines=16> */
.L_x_4438:
[----:B------:R-:W-:-:S04]  /*5d60*/  LEA R80, -R80, RZ, 0x6 ;  /* 0x000000ff50507211 */ /* 0x000fc800078e31ff */
[----:B------:R-:W-:-:S07]  /*5d70*/  SHF.R.S32.HI R27, RZ, 0x1f, R80 ;  /* 0x0000001fff1b7819 */ /* 0x000fce0000011450 */
.L_x_4439:
        /* <DEDUP_REMOVED lines=9> */
[----:B------:R-:W-:Y:S02]  /*5e10*/  @!P3 IMAD.X R4, R27, 0x1, R144, P1 ;  /* 0x000000011b04b824 */ /* 0x000fe400008e0690 */
[----:B------:R-:W3:Y:S08]  /*5e20*/  @!P4 LDC.64 R18, c[0x0][0x218] ;  /* 0x00008600ff12cb82 */ /* 0x000ef00000000a00 */
[----:B------:R-:W4:Y:S08]  /*5e30*/  @!P2 LDC.64 R24, c[0x0][0x218] ;  /* 0x00008600ff18ab82 */ /* 0x000f300000000a00 */
[----:B------:R-:W5:Y:S01]  /*5e40*/  @!P4 LDC.64 R22, c[0x0][0x218] ;  /* 0x00008600ff16cb82 */ /* 0x000f620000000a00 */
[----:B-1----:R-:W-:-:S04]  /*5e50*/  @!P3 LEA R30, P1, R29, R16, 0x1 ;  /* 0x000000101d1eb211 */ /* 0x002fc800078208ff */
[----:B------:R-:W-:Y:S01]  /*5e60*/  @!P3 LEA.HI.X R31, R29, R17, R4, 0x1, P1 ;  /* 0x000000111d1fb211 */ /* 0x000fe200008f0c04 */
[----:B------:R-:W-:Y:S01]  /*5e70*/  @!P4 IMAD.X R4, R27, 0x1, R144, P5 ;  /* 0x000000011b04c824 */ /* 0x000fe200028e0690 */
[----:B------:R-:W-:Y:S01]  /*5e80*/  IADD3 R26, P1, R202, R80, RZ ;  /* 0x00000050ca1a7210 */ /* 0x000fe20007f3e0ff */
[----:B------:R-:W1:Y:S01]  /*5e90*/  @!P3 LDC.64 R20, c[0x0][0x218] ;  /* 0x00008600ff14bb82 */ /* 0x000e620000000a00 */
[----:B---3--:R-:W-:-:S04]  /*5ea0*/  @!P4 LEA R42, P5, R3, R18, 0x1 ;  /* 0x00000012032ac211 */ /* 0x008fc800078a08ff */
[----:B------:R-:W-:Y:S01]  /*5eb0*/  @!P4 LEA.HI.X R43, R3, R19, R4, 0x1, P5 ;  /* 0x00000013032bc211 */ /* 0x000fe200028f0c04 */
[----:B------:R-:W-:Y:S01]  /*5ec0*/  IMAD.X R3, R201, 0x1, R27, P1 ;  /* 0x00000001c9037824 */ /* 0x000fe200008e061b */
[-C--:B------:R-:W-:Y:S01]  /*5ed0*/  @!P2 IADD3 R29, P1, R80, R135.reuse, RZ ;  /* 0x00000087501da210 */ /* 0x080fe20007f3e0ff */
[----:B------:R-:W3:Y:S01]  /*5ee0*/  @!P2 LDC.64 R18, c[0x0][0x218] ;  /* 0x00008600ff12ab82 */ /* 0x000ee20000000a00 */
        /* <DEDUP_REMOVED lines=9> */
[----:B------:R-:W2:Y:S01]  /*5f80*/  @!P4 LDC.64 R16, c[0x0][0x218] ;  /* 0x00008600ff10cb82 */ /* 0x000ea20000000a00 */
[----:B------:R-:W-:-:S02]  /*5f90*/  @!P2 LEA.HI.X R41, R29, R25, R4, 0x1, P1 ;  /* 0x000000191d29a211 */ /* 0x000fc400008f0c04 */
[----:B-----5:R-:W-:Y:S01]  /*5fa0*/  @!P4 LEA R24, P5, R34, R22, 0x1 ;  /* 0x000000162218c211 */ /* 0x020fe200078a08ff */
[----:B------:R-:W-:Y:S01]  /*5fb0*/  @!PT LDS RZ, [RZ] ;  /* 0x00000000fffff984 */ /* 0x000fe20000000800 */
[----:B------:R-:W-:Y:S01]  /*5fc0*/  @!PT LDS RZ, [RZ] ;  /* 0x00000000fffff984 */ /* 0x000fe20000000800 */
[----:B------:R-:W-:Y:S01]  /*5fd0*/  @!PT LDS RZ, [RZ] ;  /* 0x00000000fffff984 */ /* 0x000fe20000000800 */
[----:B------:R-:W-:Y:S01]  /*5fe0*/  @!P3 LDGSTS.E.BYPASS.LTC128B.128 [R203+0x8000], desc[UR14][R30.64+0x80] ;  /* 0x080000801ecbbfae */ /* 0x000fe2000b901d4e */
[----:B------:R-:W-:Y:S02]  /*5ff0*/  @!P3 IADD3 R29, P1, R26, R135, RZ ;  /* 0x000000871a1db210 */ /* 0x000fe40007f3e0ff */
[----:B------:R-:W-:Y:S01]  /*6000*/  @!P4 LEA.HI.X R25, R34, R23, R38, 0x1, P5 ;  /* 0x000000172219c211 */ /* 0x000fe200028f0c26 */
[----:B------:R4:W-:Y:S01]  /*6010*/  @P2 STS.128 [R203+0xa000], RZ ;  /* 0x00a000ffcb002388 */ /* 0x0009e20000000c00 */
[----:B------:R-:W5:Y:S01]  /*6020*/  @!P3 LDC.64 R22, c[0x0][0x218] ;  /* 0x00008600ff16bb82 */ /* 0x000f620000000a00 */
[----:B------:R-:W-:Y:S01]  /*6030*/  @!P3 IMAD.X R34, R3, 0x1, R144, P1 ;  /* 0x000000010322b824 */ /* 0x000fe200008e0690 */
[----:B------:R-:W-:Y:S01]  /*6040*/  IADD3 R4, P5, R202, R26, RZ ;  /* 0x0000001aca047210 */ /* 0x000fe20007fbe0ff */
[----:B------:R-:W-:Y:S01]  /*6050*/  @!PT LDS RZ, [RZ] ;  /* 0x00000000fffff984 */ /* 0x000fe20000000800 */
[----:B------:R-:W-:Y:S01]  /*6060*/  @!PT LDS RZ, [RZ] ;  /* 0x00000000fffff984 */ /* 0x000fe20000000800 */
[----:B------:R-:W-:Y:S01]  /*6070*/  @!PT LDS RZ, [RZ] ;  /* 0x00000000fffff984 */ /* 0x000fe20000000800 */
[----:B------:R-:W-:Y:S01]  /*6080*/  @!P2 LDGSTS.E.BYPASS.LTC128B.128 [R203+0xa000], desc[UR14][R40.64+0x100] ;  /* 0x0a00010028cbafae */ /* 0x000fe2000b901d4e */
[----:B-1----:R-:W-:-:S03]  /*6090*/  @!P3 LEA R44, P1, R29, R20, 0x1 ;  /* 0x000000141d2cb211 */ /* 0x002fc600078208ff */
[----:B------:R4:W-:Y:S01]  /*60a0*/  @P4 STS.128 [R203+0x6800], RZ ;  /* 0x006800ffcb004388 */ /* 0x0009e20000000c00 */
[----:B------:R-:W-:Y:S01]  /*60b0*/  @!P3 LEA.HI.X R45, R29, R21, R34, 0x1, P1 ;  /* 0x000000151d2db211 */ /* 0x000fe200008f0c22 */
[----:B------:R-:W-:Y:S01]  /*60c0*/  IMAD.X R29, R201, 0x1, R3, P5 ;  /* 0x00000001c91d7824 */ /* 0x000fe200028e0603 */
[-C--:B------:R-:W-:Y:S01]  /*60d0*/  @!P2 IADD3 R26, P1, R26, R135.reuse, RZ ;  /* 0x000000871a1aa210 */ /* 0x080fe20007f3e0ff */
[----:B------:R-:W1:Y:S01]  /*60e0*/  @!P2 LDC.64 R20, c[0x0][0x218] ;  /* 0x00008600ff14ab82 */ /* 0x000e620000000a00 */
[----:B------:R-:W-:Y:S01]  /*60f0*/  @!P4 IADD3 R34, P5, R4, R135, RZ ;  /* 0x000000870422c210 */ /* 0x000fe20007fbe0ff */
[----:B------:R-:W-:Y:S01]  /*6100*/  @!PT LDS RZ, [RZ] ;  /* 0x00000000fffff984 */ /* 0x000fe20000000800 */
[----:B------:R-:W-:Y:S01]  /*6110*/  @!PT LDS RZ, [RZ] ;  /* 0x00000000fffff984 */ /* 0x000fe20000000800 */
[----:B------:R-:W-:Y:S01]  /*6120*/  @!PT LDS RZ, [RZ] ;  /* 0x00000000fffff984 */ /* 0x000fe20000000800 */
[----:B------:R4:W-:Y:S02]  /*6130*/  @!P4 LDGSTS.E.BYPASS.LTC128B.128 [R203+0x6800], desc[UR14][R24.64] ;  /* 0x0680000018cbcfae */ /* 0x0009e4000b901d4e */
[--C-:B------:R-:W-:Y:S01]  /*6140*/  @!P2 IMAD.X R3, R3, 0x1, R144.reuse, P1 ;  /* 0x000000010303a824 */ /* 0x100fe200008e0690 */
[----:B---3--:R-:W-:Y:S01]  /*6150*/  @!P2 LEA R46, P1, R26, R18, 0x1 ;  /* 0x000000121a2ea211 */ /* 0x008fe200078208ff */
[----:B------:R-:W-:Y:S01]  /*6160*/  @!P4 IMAD.X R38, R29, 0x1, R144, P5 ;  /* 0x000000011d26c824 */ /* 0x000fe200028e0690 */
[----:B--2---:R-:W-:Y:S01]  /*6170*/  @!P4 LEA R42, P5, R34, R16, 0x1 ;  /* 0x00000010222ac211 */ /* 0x004fe200078a08ff */
[----:B------:R2:W-:Y:S01]  /*6180*/  @P3 STS.128 [R203+0x8800], RZ ;  /* 0x008800ffcb003388 */ /* 0x0005e20000000c00 */
[----:B------:R-:W-:-:S02]  /*6190*/  @!P2 LEA.HI.X R47, R26, R19, R3, 0x1, P1 ;  /* 0x000000131a2fa211 */ /* 0x000fc400008f0c03 */
[----:B------:R-:W-:Y:S01]  /*61a0*/  @!P4 LEA.HI.X R43, R34, R17, R38, 0x1, P5 ;  /* 0x00000011222bc211 */ /* 0x000fe200028f0c26 */
[----:B------:R-:W3:Y:S01]  /*61b0*/  @!P4 LDC.64 R18, c[0x0][0x218] ;  /* 0x00008600ff12cb82 */ /* 0x000ee20000000a00 */
[CC--:B------:R-:W-:Y:S01]  /*61c0*/  @!P3 IADD3 R49, P5, R4.reuse, R135.reuse, RZ ;  /* 0x000000870431b210 */ /* 0x0c0fe20007fbe0ff */
[----:B------:R-:W-:Y:S01]  /*61d0*/  @!PT LDS RZ, [RZ] ;  /* 0x00000000fffff984 */ /* 0x000fe20000000800 */
[----:B------:R-:W-:Y:S01]  /*61e0*/  @!PT LDS RZ, [RZ] ;  /* 0x00000000fffff984 */ /* 0x000fe20000000800 */
[----:B------:R-:W-:Y:S01]  /*61f0*/  @!PT LDS RZ, [RZ] ;  /* 0x00000000fffff984 */ /* 0x000fe20000000800 */
[----:B------:R2:W-:Y:S01]  /*6200*/  @!P3 LDGSTS.E.BYPASS.LTC128B.128 [R203+0x8800], desc[UR14][R44.64+0x80] ;  /* 0x088000802ccbbfae */ /* 0x0005e2000b901d4e */
[----:B------:R-:W-:-:S03]  /*6210*/  @!P2 IADD3 R3, P1, R4, R135, RZ ;  /* 0x000000870403a210 */ /* 0x000fc60007f3e0ff */
[----:B------:R-:W-:Y:S01]  /*6220*/  @!P3 IMAD.X R26, R29, 0x1, R144, P5 ;  /* 0x000000011d1ab824 */ /* 0x000fe200028e0690 */
[C---:B-----5:R-:W-:Y:S01]  /*6230*/  @!P3 LEA R22, P5, R49.reuse, R22, 0x1 ;  /* 0x000000163116b211 */ /* 0x060fe200078a08ff */
[----:B------:R-:W5:Y:S01]  /*6240*/  @!P3 LDC.64 R16, c[0x0][0x218] ;  /* 0x00008600ff10bb82 */ /* 0x000f620000000a00 */
[----:B------:R2:W-:Y:S02]  /*6250*/  @P2 STS.128 [R203+0xa800], RZ ;  /* 0x00a800ffcb002388 */ /* 0x0005e40000000c00 */
[----:B------:R-:W-:Y:S02]  /*6260*/  @!P3 LEA.HI.X R23, R49, R23, R26, 0x1, P5 ;  /* 0x000000173117b211 */ /* 0x000fe400028f0c1a */
[----:B------:R-:W-:Y:S01]  /*6270*/  IADD3 R26, P5, R202, R4, RZ ;  /* 0x00000004ca1a7210 */ /* 0x000fe20007fbe0ff */
[----:B------:R-:W-:Y:S01]  /*6280*/  @!P2 IMAD.X R4, R29, 0x1, R144, P1 ;  /* 0x000000011d04a824 */ /* 0x000fe200008e0690 */
[----:B-1----:R-:W-:Y:S01]  /*6290*/  @!P2 LEA R20, P1, R3, R20, 0x1 ;  /* 0x000000140314a211 */ /* 0x002fe200078208ff */
        /* <DEDUP_REMOVED lines=13> */
[C-C-:B----4-:R-:W-:Y:S01]  /*6370*/  @!P4 IMAD.X R25, R29.reuse, 0x1, R144.reuse, P5 ;  /* 0x000000011d19c824 */ /* 0x150fe200028e0690 */
[C---:B---3--:R-:W-:Y:S01]  /*6380*/  @!P4 LEA R18, P5, R4.reuse, R18, 0x1 ;  /* 0x000000120412c211 */ /* 0x048fe200078a08ff */
[----:B------:R-:W-:Y:S01]  /*6390*/  @!P3 IMAD.X R24, R29, 0x1, R144, P1 ;  /* 0x000000011d18b824 */ /* 0x000fe200008e0690 */
[----:B------:R2:W-:Y:S02]  /*63a0*/  @P3 STS.128 [R203+0x9000], RZ ;  /* 0x009000ffcb003388 */ /* 0x0005e40000000c00 */
[----:B------:R-:W-:Y:S02]  /*63b0*/  @!P4 LEA.HI.X R19, R4, R19, R25, 0x1, P5 ;  /* 0x000000130413c211 */ /* 0x000fe400028f0c19 */
[C---:B-----5:R-:W-:Y:S01]  /*63c0*/  @!P3 LEA R16, P1, R3.reuse, R16, 0x1 ;  /* 0x000000100310b211 */ /* 0x060fe200078208ff */
        /* <DEDUP_REMOVED lines=31> */
.L_x_4441:
[----:B------:R-:W-:Y:S05]  /*65c0*/  BSYNC B0 ;  /* 0x0000000000007941 */ /* 0x000fea0003800000 */
.L_x_4440:
[----:B------:R-:W0:Y:S01]  /*65d0*/  LDGDEPBAR ;  /* 0x00000000000079af */ /* 0x000e220000000000 */
[----:B------:R-:W-:-:S04]  /*65e0*/  IADD3 R135, P1, R80, R135, RZ ;  /* 0x0000008750877210 */ /* 0x000fc80007f3e0ff */
[----:B------:R-:W-:-:S09]  /*65f0*/  IADD3.X R144, R27, R144, RZ, P1, !PT ;  /* 0x000000901b907210 */ /* 0x000fd20000ffe4ff */
.L_x_4437:
[----:B-12---:R-:W-:Y:S01]  /*6600*/  FMNMX.FTZ R16, R37, R33, !PT ;  /* 0x0000002125107209 */ /* 0x006fe20007810000 */
[----:B------:R-:W-:Y:S01]  /*6610*/  ULDC UR7, c[0x0][0x2ec] ;  /* 0x0000bb0000077ab9 */ /* 0x000fe20000000800 */
[----:B------:R-:W-:Y:S01]  /*6620*/  FMNMX.FTZ R19, R36, R32, !PT ;  /* 0x0000002024137209 */ /* 0x000fe20007810000 */
[----:B------:R-:W-:Y:S01]  /*6630*/  ULDC.64 UR8, c[0x0][0x218] ;  /* 0x0000860000087ab9 */ /* 0x000fe20000000a00 */
        /* <DEDUP_REMOVED lines=105> */
[----:B------:R-:W-:-:S02]  /*6cd0*/  LEA R212, P1, R135, UR8, 0x1 ;  /* 0x0000000887d47c11 */ /* 0x000fc4000f8208ff */
[----:B------:R-:W2:Y:S01]  /*6ce0*/  MUFU.EX2 R159, R159 ;  /* 0x0000009f009f7308 */ /* 0x000ea20000000800 */
[----:B-----5:R-:W-:Y:S01]  /*6cf0*/  F2FP.F16.F32.PACK_AB R114, R152, R155 ;  /* 0x0000009b9872723e */ /* 0x020fe200000000ff */
[----:B------:R-:W-:Y:S01]  /*6d00*/  FADD.FTZ R155, R155, R156 ;  /* 0x0000009c9b9b7221 */ /* 0x000fe20000010000 */
[----:B------:R-:W-:-:S03]  /*6d10*/  LEA.HI.X R211, R135, UR9, R144, 0x1, P1 ;  /* 0x0000000987d37c11 */ /* 0x000fc600088f0c90 */
        /* <DEDUP_REMOVED lines=194> */
[----:B------:R-:W1:Y:S01]  /*7940*/  S2R R0, SR_TID.X ;  /* 0x0000000000007919 */ /* 0x000e620000002100 */
[----:B------:R-:W-:Y:S02]  /*7950*/  ULEA UR6, -UR6, URZ, 0x6 ;  /* 0x0000003f06067291 */ /* 0x000fe4000f8e313f */
[----:B------:R-:W-:Y:S02]  /*7960*/  UIADD3 UR13, UR13, -0x2, URZ ;  /* 0xfffffffe0d0d7890 */ /* 0x000fe4000fffe03f */
[----:B------:R-:W-:Y:S02]  /*7970*/  USHF.R.S32.HI UR4, URZ, 0x1f, UR6 ;  /* 0x0000001f3f047899 */ /* 0x000fe40008011406 */
[----:B------:R-:W-:Y:S01]  /*7980*/  MOV R209, UR6 ;  /* 0x0000000600d17c02 */ /* 0x000fe20008000f00 */
[----:B------:R-:W-:Y:S01]  /*7990*/  ULDC UR9, c[0x0][0x2d0] ;  /* 0x0000b40000097ab9 */ /* 0x000fe20000000800 */
[----:B------:R-:W-:Y:S02]  /*79a0*/  ULDC UR8, c[0x0][0x248] ;  /* 0x0000920000087ab9 */ /* 0x000fe40000000800 */
[----:B------:R-:W-:Y:S01]  /*79b0*/  MOV R208, UR4 ;  /* 0x0000000400d07c02 */ /* 0x000fe20008000f00 */
[----:B------:R-:W-:Y:S01]  /*79c0*/  ULDC UR4, c[0x0][0x2ec] ;  /* 0x0000bb0000047ab9 */ /* 0x000fe20000000800 */
[----:B-1----:R-:W-:Y:S01]  /*79d0*/  LOP3.LUT R5, R0, 0x3, RZ, 0xc0, !PT ;  /* 0x0000000300057812 */ /* 0x002fe200078ec0ff */
[----:B------:R-:W-:-:S04]  /*79e0*/  IMAD.MOV.U32 R0, RZ, RZ, R3 ;  /* 0x000000ffff007224 */ /* 0x000fc800078e0003 */
[----:B------:R-:W-:-:S05]  /*79f0*/  IMAD R210, R5, -0x2, R2 ;  /* 0xfffffffe05d27824 */ /* 0x000fca00078e0202 */
[----:B------:R-:W-:Y:S01]  /*7a00*/  IADD3 R210, R133, R210, -R134 ;  /* 0x000000d285d27210 */ /* 0x000fe20007ffe886 */
[----:B------:R-:W-:-:S07]  /*7a10*/  IMAD.MOV.U32 R133, RZ, RZ, R132 ;  /* 0x000000ffff857224 */ /* 0x000fce00078e0084 */
.L_x_4446:
[----:B------:R-:W-:Y:S04]  /*7a20*/  DEPBAR.LE SB0, 0x0 ;  /* 0x000080000000791a */ /* 0x000fe80000000000 */
[----:B------:R-:W-:Y:S01]  /*7a30*/  BAR.SYNC.DEFER_BLOCKING 0x0 ;  /* 0x0000000000007b1d */ /* 0x000fe20000010000 */
[----:B------:R-:W-:Y:S01]  /*7a40*/  PLOP3.LUT P0, PT, PT, PT, UP1, 0x40, 0x0 ;  /* 0x000000000000781c */ /* 0x000fe20003f0e818 */
[C---:B------:R-:W-:Y:S01]  /*7a50*/  VIADD R2, R204.reuse, 0x40 ;  /* 0x00000040cc027836 */ /* 0x040fe20000000000 */
[C---:B------:R-:W-:Y:S01]  /*7a60*/  ISETP.GE.AND P5, PT, R204.reuse, UR9, PT ;  /* 0x00000009cc007c0c */ /* 0x040fe2000bfa6270 */
[----:B------:R-:W-:Y:S01]  /*7a70*/  VIADD R132, R204, 0x80 ;  /* 0x00000080cc847836 */ /* 0x000fe20000000000 */
[----:B------:R-:W-:Y:S01]  /*7a80*/  MOV R10, R209 ;  /* 0x000000d1000a7202 */ /* 0x000fe20000000f00 */
[----:B------:R-:W-:Y:S01]  /*7a90*/  IMAD.MOV.U32 R134, RZ, RZ, R208 ;  /* 0x000000ffff867224 */ /* 0x000fe200078e00d0 */
[----:B------:R-:W-:Y:S07]  /*7aa0*/  ISETP.GE.AND P4, PT, R2, UR9, PT ;  /* 0x0000000902007c0c */ /* 0x000fee000bf86270 */
[----:B------:R-:W-:Y:S06]  /*7ab0*/  @P0 BRA `(.L_x_4443) ;  /* 0x0000000000fc0947 */ /* 0x000fec0003800000 */
[----:B------:R-:W1:Y:S01]  /*7ac0*/  LDC R7, c[0x0][0x380] ;  /* 0x0000e000ff077b82 */ /* 0x000e620000000800 */
[----:B------:R-:W-:Y:S04]  /*7ad0*/  USHF.L.U32 UR6, UR13, 0x6, URZ ;  /* 0x000000060d067899 */ /* 0x000fe8000800063f */
[----:B------:R-:W-:Y:S02]  /*7ae0*/  UIADD3 UR7, UR6, 0x40, URZ ;  /* 0x0000004006077890 */ /* 0x000fe4000fffe03f */
[----:B------:R-:W-:Y:S04]  /*7af0*/  MOV R4, UR6 ;  /* 0x0000000600047c02 */ /* 0x000fe80008000f00 */
[----:B------:R-:W-:Y:S01]  /*7b00*/  IMAD.U32 R6, RZ, RZ, UR7 ;  /* 0x00000007ff067e24 */ /* 0x000fe2000f8e00ff */
[----:B------:R-:W-:Y:S04]  /*7b10*/  IABS R4, R4 ;  /* 0x0000000400047213 */ /* 0x000fe80000000000 */
[----:B------:R-:W-:Y:S02]  /*7b20*/  IABS R6, R6 ;  /* 0x0000000600067213 */ /* 0x000fe40000000000 */
[----:B-1----:R-:W-:Y:S04]  /*7b30*/  IABS R2, R7 ;  /* 0x0000000700027213 */ /* 0x002fe80000000000 */
[----:B------:R-:W1:Y:S10]  /*7b40*/  I2F.RP R5, R2 ;  /* 0x0000000200057306 */ /* 0x000e740000209400 */
        /* <DEDUP_REMOVED lines=11> */
[C---:B------:R-:W-:Y:S01]  /*7c00*/  IMAD R4, R2.reuse, R3, R4 ;  /* 0x0000000302047224 */ /* 0x040fe200078e0204 */
[----:B------:R-:W-:Y:S01]  /*7c10*/  LOP3.LUT R3, R7, UR7, RZ, 0x3c, !PT ;  /* 0x0000000707037c12 */ /* 0x000fe2000f8e3cff */
        /* <DEDUP_REMOVED lines=11> */
[C---:B------:R-:W-:Y:S02]  /*7cd0*/  LOP3.LUT R2, R7.reuse, UR6, RZ, 0x3c, !PT ;  /* 0x0000000607027c12 */ /* 0x040fe4000f8e3cff */
[----:B------:R-:W-:Y:S02]  /*7ce0*/  ISETP.NE.AND P2, PT, R7, RZ, PT ;  /* 0x000000ff0700720c */ /* 0x000fe40003f45270 */
[----:B------:R-:W-:Y:S02]  /*7cf0*/  ISETP.GE.AND P0, PT, R2, RZ, PT ;  /* 0x000000ff0200720c */ /* 0x000fe40003f06270 */
[----:B------:R-:W-:Y:S03]  /*7d00*/  LOP3.LUT R3, RZ, R7, RZ, 0x33, !PT ;  /* 0x00000007ff037212 */ /* 0x000fe600078e33ff */
[----:B------:R-:W-:Y:S02]  /*7d10*/  @P3 IADD3 R8, R8, 0x1, RZ ;  /* 0x0000000108083810 */ /* 0x000fe40007ffe0ff */
[----:B------:R-:W-:Y:S05]  /*7d20*/  @P6 VIADD R9, R9, 0x1 ;  /* 0x0000000109096836 */ /* 0x000fea0000000000 */
[----:B------:R-:W-:Y:S01]  /*7d30*/  @!P1 IADD3 R9, -R9, RZ, RZ ;  /* 0x000000ff09099210 */ /* 0x000fe20007ffe1ff */
[----:B------:R-:W-:Y:S05]  /*7d40*/  @!P0 IMAD.MOV R8, RZ, RZ, -R8 ;  /* 0x000000ffff088224 */ /* 0x000fea00078e0a08 */
[C---:B------:R-:W-:Y:S02]  /*7d50*/  SEL R11, R3.reuse, R8, !P2 ;  /* 0x00000008030b7207 */ /* 0x040fe40005000000 */
[----:B------:R-:W-:Y:S02]  /*7d60*/  SEL R3, R3, R9, !P2 ;  /* 0x0000000903037207 */ /* 0x000fe40005000000 */
[-C--:B------:R-:W-:Y:S02]  /*7d70*/  LEA R14, P1, R11, R206.reuse, 0x2 ;  /* 0x000000ce0b0e7211 */ /* 0x080fe400078210ff */
[C---:B------:R-:W-:Y:S01]  /*7d80*/  LEA R12, P0, R3.reuse, R206, 0x2 ;  /* 0x000000ce030c7211 */ /* 0x040fe200078010ff */
[----:B------:R-:W-:Y:S01]  /*7d90*/  IMAD.IADD R6, R3, 0x1, -R11 ;  /* 0x0000000103067824 */ /* 0x000fe200078e0a0b */
[-C--:B------:R-:W-:Y:S02]  /*7da0*/  LEA.HI.X.SX32 R15, R11, R207.reuse, 0x2, P1 ;  /* 0x000000cf0b0f7211 */ /* 0x080fe400008f16ff */
[----:B------:R-:W-:Y:S01]  /*7db0*/  LEA.HI.X.SX32 R13, R3, R207, 0x2, P0 ;  /* 0x000000cf030d7211 */ /* 0x000fe200000f16ff */
[----:B------:R-:W-:Y:S01]  /*7dc0*/  IMAD R7, R6, R7, -0x40 ;  /* 0xffffffc006077424 */ /* 0x000fe200078e0207 */
[----:B------:R-:W2:Y:S01]  /*7dd0*/  LDC.64 R2, c[0x0][0x238] ;  /* 0x00008e00ff027b82 */ /* 0x000ea20000000a00 */
[----:B------:R-:W3:Y:S03]  /*7de0*/  LDG.E R8, desc[UR14][R14.64] ;  /* 0x0000000e0e087981 */ /* 0x000ee6000c1e1900 */
[----:B------:R-:W-:Y:S01]  /*7df0*/  SHF.R.S32.HI R11, RZ, 0x1f, R7 ;  /* 0x0000001fff0b7819 */ /* 0x000fe20000011407 */
[----:B------:R-:W3:Y:S04]  /*7e00*/  LDG.E R9, desc[UR14][R12.64] ;  /* 0x0000000e0c097981 */ /* 0x000ee8000c1e1900 */
[-C--:B-1----:R-:W-:Y:S02]  /*7e10*/  IMAD R6, R11, R4.reuse, RZ ;  /* 0x000000040b067224 */ /* 0x082fe400078e02ff */
[C---:B------:R-:W-:Y:S04]  /*7e20*/  IMAD.WIDE.U32 R10, R7.reuse, R4, RZ ;  /* 0x00000004070a7225 */ /* 0x040fe800078e00ff */
[----:B------:R-:W-:Y:S04]  /*7e30*/  IMAD R6, R7, R5, R6 ;  /* 0x0000000507067224 */ /* 0x000fe800078e0206 */
[----:B------:R-:W-:Y:S01]  /*7e40*/  IMAD.IADD R11, R11, 0x1, R6 ;  /* 0x000000010b0b7824 */ /* 0x000fe200078e0206 */
[----:B---3--:R-:W-:Y:S04]  /*7e50*/  IADD3 R8, -R9, R8, RZ ;  /* 0x0000000809087210 */ /* 0x008fe80007ffe1ff */
[----:B------:R-:W-:Y:S01]  /*7e60*/  SHF.R.S32.HI R5, RZ, 0x1f, R8 ;  /* 0x0000001fff057819 */ /* 0x000fe20000011408 */
[CC--:B--2---:R-:W-:Y:S04]  /*7e70*/  IMAD.WIDE.U32 R10, R8.reuse, R2.reuse, R10 ;  /* 0x00000002080a7225 */ /* 0x0c4fe800078e000a */
[----:B------:R-:W-:Y:S04]  /*7e80*/  IMAD R5, R5, R2, RZ ;  /* 0x0000000205057224 */ /* 0x000fe800078e02ff */
[----:B------:R-:W-:Y:S05]  /*7e90*/  IMAD R5, R8, R3, R5 ;  /* 0x0000000308057224 */ /* 0x000fea00078e0205 */
[----:B------:R-:W-:Y:S07]  /*7ea0*/  IADD3 R134, R11, R5, RZ ;  /* 0x000000050b867210 */ /* 0x000fee0007ffe0ff */
.L_x_4443:
        /* <DEDUP_REMOVED lines=63> */
[----:B------:R-:W-:Y:S03]  /*82a0*/  ISETP.LT.AND P0, PT, R200, UR13, PT ;  /* 0x0000000dc8007c0c */ /* 0x000fe6000bf01270 */
        /* <DEDUP_REMOVED lines=194> */
[----:B------:R-:W1:Y:S01]  /*8ed0*/  LDC R132, c[0x0][0x380] ;  /* 0x0000e000ff847b82 */ /* 0x000e620000000800 */
[----:B------:R-:W-:Y:S04]  /*8ee0*/  USHF.L.U32 UR6, UR13, 0x6, URZ ;  /* 0x000000060d067899 */ /* 0x000fe8000800063f */
[----:B------:R-:W-:Y:S02]  /*8ef0*/  UIADD3 UR7, UR6, -0x40, URZ ;  /* 0xffffffc006077890 */ /* 0x000fe4000fffe03f */
[----:B------:R-:W-:Y:S04]  /*8f00*/  IABS R136, UR6 ;  /* 0x0000000600887c13 */ /* 0x000fe80008000000 */
[----:B------:R-:W-:Y:S02]  /*8f10*/  IABS R134, UR7 ;  /* 0x0000000700867c13 */ /* 0x000fe40008000000 */
[----:B-1----:R-:W-:Y:S04]  /*8f20*/  IABS R2, R132 ;  /* 0x0000008400027213 */ /* 0x002fe80000000000 */
[----:B------:R-:W1:Y:S10]  /*8f30*/  I2F.RP R135, R2 ;  /* 0x0000000200877306 */ /* 0x000e740000209400 */
[----:B-1----:R-:W1:Y:S02]  /*8f40*/  MUFU.RCP R3, R135 ;  /* 0x0000008700037308 */ /* 0x002e640000001000 */
[----:B-1----:R-:W-:Y:S08]  /*8f50*/  VIADD R138, R3, 0xffffffe ;  /* 0x0ffffffe038a7836 */ /* 0x002ff00000000000 */
[----:B------:R-:W1:Y:S02]  /*8f60*/  F2I.FTZ.U32.TRUNC.NTZ R139, R138 ;  /* 0x0000008a008b7305 */ /* 0x000e64000021f000 */
[--C-:B-1----:R-:W-:Y:S01]  /*8f70*/  IMAD.MOV R3, RZ, RZ, -R139.reuse ;  /* 0x000000ffff037224 */ /* 0x102fe200078e0a8b */
[----:B------:R-:W-:Y:S03]  /*8f80*/  MOV R138, RZ ;  /* 0x000000ff008a7202 */ /* 0x000fe60000000f00 */
[----:B------:R-:W-:Y:S04]  /*8f90*/  IMAD R3, R3, R2, RZ ;  /* 0x0000000203037224 */ /* 0x000fe800078e02ff */
[----:B------:R-:W-:Y:S06]  /*8fa0*/  IMAD.HI.U32 R3, R139, R3, R138 ;  /* 0x000000038b037227 */ /* 0x000fec00078e008a */
[C---:B------:R-:W-:Y:S04]  /*8fb0*/  IMAD.HI.U32 R138, R3.reuse, R136, RZ ;  /* 0x00000088038a7227 */ /* 0x040fe800078e00ff */
[----:B------:R-:W-:Y:S04]  /*8fc0*/  IMAD.HI.U32 R137, R3, R134, RZ ;  /* 0x0000008603897227 */ /* 0x000fe800078e00ff */
[----:B------:R-:W-:Y:S02]  /*8fd0*/  IMAD.MOV R135, RZ, RZ, -R138 ;  /* 0x000000ffff877224 */ /* 0x000fe400078e0a8a */
[----:B------:R-:W-:Y:S02]  /*8fe0*/  IMAD.MOV R3, RZ, RZ, -R137 ;  /* 0x000000ffff037224 */ /* 0x000fe400078e0a89 */
[C---:B------:R-:W-:Y:S02]  /*8ff0*/  IMAD R136, R2.reuse, R135, R136 ;  /* 0x0000008702887224 */ /* 0x040fe400078e0288 */
[----:B------:R-:W-:Y:S01]  /*9000*/  IMAD R134, R2, R3, R134 ;  /* 0x0000000302867224 */ /* 0x000fe200078e0286 */
[----:B------:R-:W-:Y:S02]  /*9010*/  LOP3.LUT R3, R132, UR6, RZ, 0x3c, !PT ;  /* 0x0000000684037c12 */ /* 0x000fe4000f8e3cff */
[C---:B------:R-:W-:Y:S02]  /*9020*/  ISETP.GT.U32.AND P1, PT, R2.reuse, R136, PT ;  /* 0x000000880200720c */ /* 0x040fe40003f24070 */
[----:B------:R-:W-:Y:S11]  /*9030*/  ISETP.GT.U32.AND P0, PT, R2, R134, PT ;  /* 0x000000860200720c */ /* 0x000ff60003f04070 */
[----:B------:R-:W-:Y:S01]  /*9040*/  @!P1 IADD3 R138, R138, 0x1, RZ ;  /* 0x000000018a8a9810 */ /* 0x000fe20007ffe0ff */
[----:B------:R-:W-:Y:S01]  /*9050*/  @!P1 IMAD.IADD R136, R136, 0x1, -R2 ;  /* 0x0000000188889824 */ /* 0x000fe200078e0a02 */
[-C--:B------:R-:W-:Y:S01]  /*9060*/  @!P0 IADD3 R134, R134, -R2.reuse, RZ ;  /* 0x8000000286868210 */ /* 0x080fe20007ffe0ff */
[----:B------:R-:W-:Y:S01]  /*9070*/  @!P0 VIADD R137, R137, 0x1 ;  /* 0x0000000189898836 */ /* 0x000fe20000000000 */
[----:B------:R-:W-:Y:S02]  /*9080*/  ISETP.GE.AND P1, PT, R3, RZ, PT ;  /* 0x000000ff0300720c */ /* 0x000fe40003f26270 */
[-C--:B------:R-:W-:Y:S02]  /*9090*/  ISETP.GE.U32.AND P2, PT, R134, R2.reuse, PT ;  /* 0x000000028600720c */ /* 0x080fe40003f46070 */
[----:B------:R-:W-:Y:S01]  /*90a0*/  ISETP.GE.U32.AND P6, PT, R136, R2, PT ;  /* 0x000000028800720c */ /* 0x000fe20003fc6070 */
[----:B------:R-:W1:Y:S01]  /*90b0*/  LDC R134, c[0x0][0x24c] ;  /* 0x00009300ff867b82 */ /* 0x000e620000000800 */
[----:B------:R-:W-:Y:S04]  /*90c0*/  LOP3.LUT R2, R132, UR7, RZ, 0x3c, !PT ;  /* 0x0000000784027c12 */ /* 0x000fe8000f8e3cff */
[----:B------:R-:W-:Y:S02]  /*90d0*/  ISETP.GE.AND P0, PT, R2, RZ, PT ;  /* 0x000000ff0200720c */ /* 0x000fe40003f06270 */
[----:B------:R-:W-:Y:S03]  /*90e0*/  LOP3.LUT R2, RZ, R132, RZ, 0x33, !PT ;  /* 0x00000084ff027212 */ /* 0x000fe600078e33ff */
[----:B------:R-:W-:Y:S01]  /*90f0*/  @P2 VIADD R137, R137, 0x1 ;  /* 0x0000000189892836 */ /* 0x000fe20000000000 */
[----:B------:R-:W-:Y:S01]  /*9100*/  ISETP.NE.AND P2, PT, R132, RZ, PT ;  /* 0x000000ff8400720c */ /* 0x000fe20003f45270 */
[----:B------:R-:W-:Y:S04]  /*9110*/  @P6 VIADD R138, R138, 0x1 ;  /* 0x000000018a8a6836 */ /* 0x000fe80000000000 */
[----:B------:R-:W-:Y:S02]  /*9120*/  @!P1 IMAD.MOV R138, RZ, RZ, -R138 ;  /* 0x000000ffff8a9224 */ /* 0x000fe400078e0a8a */
[----:B------:R-:W-:Y:S04]  /*9130*/  @!P0 IADD3 R137, -R137, RZ, RZ ;  /* 0x000000ff89898210 */ /* 0x000fe80007ffe1ff */
        /* <DEDUP_REMOVED lines=22> */
.L_x_4445:
[----:B------:R1:W-:Y:S01]  /*92a0*/  @P5 STS.128 [R203+0x6000], RZ ;  /* 0x006000ffcb005388 */ /* 0x0003e20000000c00 */
[----:B------:R-:W-:Y:S02]  /*92b0*/  LEA R150, P1, R140, R212, 0x1 ;  /* 0x000000d48c967211 */ /* 0x000fe400078208ff */
[----:B------:R-:W-:Y:S02]  /*92c0*/  IADD3 R3, P0, R202, R140, RZ ;  /* 0x0000008cca037210 */ /* 0x000fe40007f1e0ff */
        /* <DEDUP_REMOVED lines=86> */
.L_x_4444:
[----:B------:R-:W-:Y:S01]  /*9830*/  MOV R3, UR13 ;  /* 0x0000000d00037c02 */ /* 0x000fe20008000f00 */
[----:B-1----:R-:W-:Y:S04]  /*9840*/  LDSM.16.MT88.4 R152, [R188+0xc800] ;  /* 0x00c80000bc98783b */ /* 0x002fe80000004200 */
[----:B------:R-:W-:Y:S04]  /*9850*/  IMAD R148, R3, -0x40, R210 ;  /* 0xffffffc003947824 */ /* 0x000fe800078e02d2 */
[----:B------:R-:W-:Y:S01]  /*9860*/  LDSM.16.MT88.4 R156, [R189+0xe800] ;  /* 0x00e80000bd9c783b */ /* 0x000fe20000004200 */
[C---:B------:R-:W-:Y:S02]  /*9870*/  IADD3 R146, R148.reuse, 0x7, RZ ;  /* 0x0000000794927810 */ /* 0x040fe40007ffe0ff */
[C---:B------:R-:W-:Y:S02]  /*9880*/  IADD3 R147, R148.reuse, 0x8, RZ ;  /* 0x0000000894937810 */ /* 0x040fe40007ffe0ff */
[----:B------:R-:W-:Y:S02]  /*9890*/  IADD3 R144, R148, -0x1, RZ ;  /* 0xffffffff94907810 */ /* 0x000fe40007ffe0ff */
        /* <DEDUP_REMOVED lines=171> */
[--C-:B----4-:R-:W-:Y:S01]  /*a350*/  FFMA.FTZ R133, R11, UR4, -R164.reuse ;  /* 0x000000040b857c23 */ /* 0x110fe200080108a4 */
[C---:B-----5:R-:W-:Y:S01]  /*a360*/  FMUL.FTZ R4, R2.reuse, R124 ;  /* 0x0000007c02047220 */ /* 0x060fe20000410000 */
[C---:B------:R-:W-:Y:S01]  /*a370*/  FMUL.FTZ R5, R2.reuse, R125 ;  /* 0x0000007d02057220 */ /* 0x040fe20000410000 */
[C---:B------:R-:W-:Y:S01]  /*a380*/  FMUL.FTZ R8, R2.reuse, R128 ;  /* 0x0000008002087220 */ /* 0x040fe20000410000 */
[----:B------:R-:W-:Y:S01]  /*a390*/  FMUL.FTZ R9, R2, R129 ;  /* 0x0000008102097220 */ /* 0x000fe20000410000 */
[----:B------:R-:W-:Y:S01]  /*a3a0*/  FMUL.FTZ R11, R0, R131 ;  /* 0x00000083000b7220 */ /* 0x000fe20000410000 */
[C---:B------:R-:W-:Y:S03]  /*a3b0*/  FMUL.FTZ R36, R2.reuse, R36 ;  /* 0x0000002402247220 */ /* 0x040fe60000410000 */
[----:B------:R-:W-:Y:S01]  /*a3c0*/  MUFU.EX2 R161, R161 ;  /* 0x000000a100a17308 */ /* 0x000fe20000000800 */
[----:B------:R-:W3:Y:S01]  /*a3d0*/  LDSM.16.MT88.4 R128, [R188+0xc000] ;  /* 0x00c00000bc80783b */ /* 0x000ee20000004200 */
[C---:B------:R-:W-:Y:S01]  /*a3e0*/  FMUL.FTZ R37, R2.reuse, R37 ;  /* 0x0000002502257220 */ /* 0x040fe20000410000 */
        /* <DEDUP_REMOVED lines=22> */
[----:B----4-:R-:W-:Y:S01]  /*a550*/  F2FP.F16.F32.PACK_AB R126, R160, R161 ;  /* 0x000000a1a07e723e */ /* 0x010fe200000000ff */
[----:B------:R-:W-:Y:S01]  /*a560*/  FMUL.FTZ R59, R0, R59 ;  /* 0x0000003b003b7220 */ /* 0x000fe20000410000 */
[C---:B------:R-:W-:Y:S01]  /*a570*/  FMUL.FTZ R60, R2.reuse, R60 ;  /* 0x0000003c023c7220 */ /* 0x040fe20000410000 */
[----:B------:R-:W-:Y:S01]  /*a580*/  FMUL.FTZ R61, R2, R61 ;  /* 0x0000003d023d7220 */ /* 0x000fe20000410000 */
[C---:B------:R-:W-:Y:S01]  /*a590*/  FMUL.FTZ R62, R0.reuse, R62 ;  /* 0x0000003e003e7220 */ /* 0x040fe20000410000 */
[----:B------:R-:W-:Y:S01]  /*a5a0*/  FMUL.FTZ R63, R0, R63 ;  /* 0x0000003f003f7220 */ /* 0x000fe20000410000 */
[----:B------:R-:W-:Y:S03]  /*a5b0*/  FMUL.FTZ R12, R2, R120 ;  /* 0x00000078020c7220 */ /* 0x000fe60000410000 */
[----:B------:R-:W-:Y:S01]  /*a5c0*/  MUFU.EX2 R134, R134 ;  /* 0x0000008600867308 */ /* 0x000fe20000000800 */
[--C-:B------:R-:W-:Y:S01]  /*a5d0*/  FFMA.FTZ R218, R26, UR4, -R164.reuse ;  /* 0x000000041ada7c23 */ /* 0x100fe200080108a4 */
[----:B------:R-:W-:Y:S01]  /*a5e0*/  FFMA.FTZ R219, R27, UR4, -R164 ;  /* 0x000000041bdb7c23 */ /* 0x000fe200080108a4 */
        /* <DEDUP_REMOVED lines=35> */
[----:B------:R-:W-:Y:S01]  /*a820*/  ISETP.LT.AND P0, PT, R200, UR13, PT ;  /* 0x0000000dc8007c0c */ /* 0x000fe2000bf01270 */
[----:B------:R-:W-:Y:S01]  /*a830*/  FMUL.FTZ R91, R0, R91 ;  /* 0x0000005b005b7220 */ /* 0x000fe20000410000 */
[C---:B------:R-:W-:Y:S01]  /*a840*/  HMMA.16816.F32 R36, R124.reuse, R140, R36 ;  /* 0x0000008c7c24723c */ /* 0x040fe20000001824 */
[----:B------:R-:W-:Y:S02]  /*a850*/  UIADD3 UR13, UR13, -0x1, URZ ;  /* 0xffffffff0d0d7890 */ /* 0x000fe4000fffe03f */
[C---:B------:R-:W-:Y:S03]  /*a860*/  FMUL.FTZ R92, R2.reuse, R92 ;  /* 0x0000005c025c7220 */ /* 0x040fe60000410000 */
[C---:B------:R-:W-:Y:S01]  /*a870*/  HMMA.16816.F32 R40, R124.reuse, R142, R40 ;  /* 0x0000008e7c28723c */ /* 0x040fe20000001828 */
[----:B------:R-:W2:Y:S01]  /*a880*/  LDSM.16.MT88.4 R140, [R190+0xe000] ;  /* 0x00e00000be8c783b */ /* 0x000ea20000004200 */
[----:B------:R-:W-:Y:S03]  /*a890*/  MUFU.EX2 R219, R219 ;  /* 0x000000db00db7308 */ /* 0x000fe60000000800 */
[----:B------:R-:W-:Y:S01]  /*a8a0*/  FMUL.FTZ R93, R2, R93 ;  /* 0x0000005d025d7220 */ /* 0x000fe20000410000 */
[C---:B------:R-:W-:Y:S05]  /*a8b0*/  HMMA.16816.F32 R44, R124.reuse, R144, R44 ;  /* 0x000000907c2c723c */ /* 0x040fea000000182c */
        /* <DEDUP_REMOVED lines=19> */
[C---:B------:R-:W-:Y:S01]  /*a9f0*/  FMUL.FTZ R102, R0.reuse, R102 ;  /* 0x0000006600667220 */ /* 0x040fe20000410000 */
[----:B------:R-:W-:Y:S01]  /*aa00*/  FMUL.FTZ R103, R0, R103 ;  /* 0x0000006700677220 */ /* 0x000fe20000410000 */
[C---:B------:R-:W-:Y:S03]  /*aa10*/  FMUL.FTZ R104, R2.reuse, R104 ;  /* 0x0000006802687220 */ /* 0x040fe60000410000 */
[----:B------:R-:W-:Y:S01]  /*aa20*/  FMUL.FTZ R105, R2, R105 ;  /* 0x0000006902697220 */ /* 0x000fe20000410000 */
[C---:B------:R-:W-:Y:S01]  /*aa30*/  FMUL.FTZ R106, R0.reuse, R106 ;  /* 0x0000006a006a7220 */ /* 0x040fe20000410000 */
[----:B------:R-:W-:Y:S01]  /*aa40*/  FMUL.FTZ R107, R0, R107 ;  /* 0x0000006b006b7220 */ /* 0x000fe20000410000 */
[C---:B------:R-:W-:Y:S01]  /*aa50*/  FMUL.FTZ R108, R2.reuse, R108 ;  /* 0x0000006c026c7220 */ /* 0x040fe20000410000 */
[----:B------:R-:W-:Y:S01]  /*aa60*/  FMUL.FTZ R109, R2, R109 ;  /* 0x0000006d026d7220 */ /* 0x000fe20000410000 */
[C---:B------:R-:W-:Y:S01]  /*aa70*/  FMUL.FTZ R110, R0.reuse, R110 ;  /* 0x0000006e006e7220 */ /* 0x040fe20000410000 */
[C---:B---3--:R-:W-:Y:S03]  /*aa80*/  HMMA.16816.F32 R76, R124.reuse, R128, R76 ;  /* 0x000000807c4c723c */ /* 0x048fe6000000184c */
[----:B------:R-:W-:Y:S01]  /*aa90*/  FMUL.FTZ R111, R0, R111 ;  /* 0x0000006f006f7220 */ /* 0x000fe20000410000 */
[--C-:B------:R-:W-:Y:S01]  /*aaa0*/  FFMA.FTZ R168, R13, UR4, -R166.reuse ;  /* 0x000000040da87c23 */ /* 0x100fe200080108a6 */
[----:B------:R-:W-:Y:S01]  /*aab0*/  FMUL.FTZ R13, R2, R121 ;  /* 0x00000079020d7220 */ /* 0x000fe20000410000 */
[C---:B------:R-:W-:Y:S01]  /*aac0*/  HMMA.16816.F32 R80, R124.reuse, R130, R80 ;  /* 0x000000827c50723c */ /* 0x040fe20000001850 */
[----:B------:R-:W3:Y:S03]  /*aad0*/  LDSM.16.MT88.4 R128, [R190+0x10000] ;  /* 0x01000000be80783b */ /* 0x000ee60000004200 */
[----:B------:R-:W4:Y:S01]  /*aae0*/  MUFU.EX2 R168, R168 ;  /* 0x000000a800a87308 */ /* 0x000f220000000800 */
[--C-:B------:R-:W-:Y:S01]  /*aaf0*/  FFMA.FTZ R170, R16, UR4, -R166.reuse ;  /* 0x0000000410aa7c23 */ /* 0x100fe200080108a6 */
[C---:B-1----:R-:W-:Y:S05]  /*ab00*/  HMMA.16816.F32 R84, R124.reuse, R136, R84 ;  /* 0x000000887c54723c */ /* 0x042fea0000001854 */
[----:B------:R-:W-:Y:S01]  /*ab10*/  FFMA.FTZ R169, R17, UR4, -R166 ;  /* 0x0000000411a97c23 */ /* 0x000fe200080108a6 */
[C---:B------:R-:W-:Y:S01]  /*ab20*/  HMMA.16816.F32 R88, R124.reuse, R138, R88 ;  /* 0x0000008a7c58723c */ /* 0x040fe20000001858 */
[----:B------:R-:W1:Y:S01]  /*ab30*/  LDSM.16.MT88.4 R136, [R189+0x10000] ;  /* 0x01000000bd88783b */ /* 0x000e620000004200 */
[----:B------:R-:W-:Y:S03]  /*ab40*/  MUFU.EX2 R170, R170 ;  /* 0x000000aa00aa7308 */ /* 0x000fe60000000800 */
[--C-:B------:R-:W-:Y:S01]  /*ab50*/  FFMA.FTZ R171, R14, UR4, -R164.reuse ;  /* 0x000000040eab7c23 */ /* 0x100fe200080108a4 */
[C---:B--2---:R-:W-:Y:S06]  /*ab60*/  HMMA.16816.F32 R92, R124.reuse, R140, R92 ;  /* 0x0000008c7c5c723c */ /* 0x044fec000000185c */
[----:B------:R-:W2:Y:S01]  /*ab70*/  MUFU.EX2 R169, R169 ;  /* 0x000000a900a97308 */ /* 0x000ea20000000800 */
[C---:B------:R-:W-:Y:S01]  /*ab80*/  FMUL.FTZ R14, R0.reuse, R122 ;  /* 0x0000007a000e7220 */ /* 0x040fe20000410000 */
[C---:B------:R-:W-:Y:S01]  /*ab90*/  HMMA.16816.F32 R96, R124.reuse, R142, R96 ;  /* 0x0000008e7c60723c */ /* 0x040fe20000001860 */
[----:B------:R-:W5:Y:S02]  /*aba0*/  LDSM.16.MT88.4 R140, [R188+0x10000] ;  /* 0x01000000bc8c783b */ /* 0x000f640000004200 */
[--C-:B------:R-:W-:Y:S01]  /*abb0*/  FFMA.FTZ R172, R15, UR4, -R164.reuse ;  /* 0x000000040fac7c23 */ /* 0x100fe200080108a4 */
[----:B------:R-:W-:Y:S01]  /*abc0*/  FMUL.FTZ R15, R0, R123 ;  /* 0x0000007b000f7220 */ /* 0x000fe20000410000 */
[--C-:B------:R-:W-:Y:S01]  /*abd0*/  FFMA.FTZ R173, R18, UR4, -R164.reuse ;  /* 0x0000000412ad7c23 */ /* 0x100fe200080108a4 */
[----:B------:R-:W-:Y:S03]  /*abe0*/  FFMA.FTZ R174, R19, UR4, -R164 ;  /* 0x0000000413ae7c23 */ /* 0x000fe600080108a4 */
[----:B------:R-:W-:Y:S01]  /*abf0*/  LDSM.16.MT88.4 R120, [R192+0xe800] ;  /* 0x00e80000c078783b */ /* 0x000fe20000004200 */
[----:B------:R-:W-:Y:S01]  /*ac00*/  MUFU.EX2 R171, R171 ;  /* 0x000000ab00ab7308 */ /* 0x000fe20000000800 */
[----:B------:R-:W-:Y:S01]  /*ac10*/  FMUL.FTZ R16, R2, R116 ;  /* 0x0000007402107220 */ /* 0x000fe20000410000 */
[----:B----4-:R-:W-:Y:S01]  /*ac20*/  F2FP.F16.F32.PACK_AB R116, R168, R167 ;  /* 0x000000a7a874723e */ /* 0x010fe200000000ff */
[----:B------:R-:W-:Y:S01]  /*ac30*/  FMUL.FTZ R17, R2, R117 ;  /* 0x0000007502117220 */ /* 0x000fe20000410000 */
[C---:B------:R-:W-:Y:S01]  /*ac40*/  FMUL.FTZ R18, R0.reuse, R118 ;  /* 0x0000007600127220 */ /* 0x040fe20000410000 */
[----:B--2---:R-:W-:Y:S01]  /*ac50*/  F2FP.F16.F32.PACK_AB R118, R169, R170 ;  /* 0x000000aaa976723e */ /* 0x004fe200000000ff */
[----:B------:R-:W-:Y:S01]  /*ac60*/  FMUL.FTZ R19, R0, R119 ;  /* 0x0000007700137220 */ /* 0x000fe20000410000 */
[C---:B---3--:R-:W-:Y:S03]  /*ac70*/  HMMA.16816.F32 R100, R124.reuse, R128, R100 ;  /* 0x000000807c64723c */ /* 0x048fe60000001864 */
[----:B------:R-:W2:Y:S01]  /*ac80*/  MUFU.EX2 R172, R172 ;  /* 0x000000ac00ac7308 */ /* 0x000ea20000000800 */
[C---:B------:R-:W-:Y:S01]  /*ac90*/  FMUL.FTZ R112, R2.reuse, R112 ;  /* 0x0000007002707220 */ /* 0x040fe20000410000 */
[----:B------:R-:W-:Y:S01]  /*aca0*/  FMUL.FTZ R113, R2, R113 ;  /* 0x0000007102717220 */ /* 0x000fe20000410000 */
[C---:B------:R-:W-:Y:S01]  /*acb0*/  FMUL.FTZ R114, R0.reuse, R114 ;  /* 0x0000007200727220 */ /* 0x040fe20000410000 */
[C---:B------:R-:W-:Y:S01]  /*acc0*/  HMMA.16816.F32 R104, R124.reuse, R130, R104 ;  /* 0x000000827c68723c */ /* 0x040fe20000001868 */
[----:B------:R-:W3:Y:S05]  /*acd0*/  LDSM.16.MT88.4 R128, [R192+0xc800] ;  /* 0x00c80000c080783b */ /* 0x000eea0000004200 */
[----:B------:R-:W-:Y:S01]  /*ace0*/  MUFU.EX2 R173, R173 ;  /* 0x000000ad00ad7308 */ /* 0x000fe20000000800 */
[----:B------:R-:W-:Y:S01]  /*acf0*/  FMUL.FTZ R115, R0, R115 ;  /* 0x0000007300737220 */ /* 0x000fe20000410000 */
[C---:B-1----:R-:W-:Y:S08]  /*ad00*/  HMMA.16816.F32 R108, R124.reuse, R136, R108 ;  /* 0x000000887c6c723c */ /* 0x042ff0000000186c */
[----:B------:R-:W1:Y:S01]  /*ad10*/  MUFU.EX2 R174, R174 ;  /* 0x000000ae00ae7308 */ /* 0x000e620000000800 */
[C---:B------:R-:W-:Y:S01]  /*ad20*/  HMMA.16816.F32 R12, R124.reuse, R138, R12 ;  /* 0x0000008a7c0c723c */ /* 0x040fe2000000180c */
[----:B------:R-:W4:Y:S02]  /*ad30*/  LDSM.16.MT88.4 R136, [R190+0xe800] ;  /* 0x00e80000be88783b */ /* 0x000f240000004200 */
[----:B--2---:R-:W-:Y:S03]  /*ad40*/  F2FP.F16.F32.PACK_AB R117, R172, R171 ;  /* 0x000000abac75723e */ /* 0x004fe600000000ff */
[C---:B-----5:R-:W-:Y:S05]  /*ad50*/  HMMA.16816.F32 R16, R124.reuse, R140, R16 ;  /* 0x0000008c7c10723c */ /* 0x060fea0000001810 */
[----:B------:R-:W-:Y:S01]  /*ad60*/  FFMA.FTZ R175, R20, UR4, -R166 ;  /* 0x0000000414af7c23 */ /* 0x000fe200080108a6 */
[----:B------:R-:W-:Y:S01]  /*ad70*/  HMMA.16816.F32 R112, R124, R142, R112 ;  /* 0x0000008e7c70723c */ /* 0x000fe20000001870 */
[----:B------:R-:W2:Y:S04]  /*ad80*/  LDSM.16.MT88.4 R124, [R188+0xe800] ;  /* 0x00e80000bc7c783b */ /* 0x000ea80000004200 */
[----:B-1----:R-:W-:Y:S01]  /*ad90*/  F2FP.F16.F32.PACK_AB R119, R174, R173 ;  /* 0x000000adae77723e */ /* 0x002fe200000000ff */
[----:B------:R-:W-:Y:S01]  /*ada0*/  FFMA.FTZ R216, R23, UR4, -R164 ;  /* 0x0000000417d87c23 */ /* 0x000fe200080108a4 */
[----:B------:R-:W-:Y:S01]  /*adb0*/  F2FP.F16.F32.PACK_AB R23, R219, R218 ;  /* 0x000000dadb17723e */ /* 0x000fe200000000ff */
[----:B------:R-:W-:Y:S01]  /*adc0*/  MUFU.EX2 R175, R175 ;  /* 0x000000af00af7308 */ /* 0x000fe20000000800 */
[----:B------:R-:W-:Y:S02]  /*add0*/  LDSM.16.MT88.4 R140, [R188+0x10800] ;  /* 0x01080000bc8c783b */ /* 0x000fe40000004200 */
[----:B------:R-:W-:Y:S01]  /*ade0*/  FFMA.FTZ R165, R2, R215, R165 ;  /* 0x000000d702a57223 */ /* 0x000fe200000100a5 */
[----:B------:R-:W-:Y:S01]  /*adf0*/  FFMA.FTZ R163, R0, R213, R163 ;  /* 0x000000d500a37223 */ /* 0x000fe200000100a3 */
[----:B------:R-:W-:Y:S02]  /*ae00*/  MOV R0, R3 ;  /* 0x0000000300007202 */ /* 0x000fe40000000f00 */
[----:B------:R-:W-:Y:S03]  /*ae10*/  FADD.FTZ R162, R162, R165 ;  /* 0x000000a5a2a27221 */ /* 0x000fe60000010000 */
[----:B------:R-:W-:Y:S01]  /*ae20*/  MUFU.EX2 R216, R216 ;  /* 0x000000d800d87308 */ /* 0x000fe20000000800 */
[C---:B---3--:R-:W-:Y:S05]  /*ae30*/  HMMA.16816.F32 R4, R116.reuse, R128, R4 ;  /* 0x000000807404723c */ /* 0x048fea0000001804 */
        /* <DEDUP_REMOVED lines=29> */
[C---:B------:R-:W-:Y:S05]  /*b010*/  HMMA.16816.F32 R76, R116.reuse, R156, R76 ;  /* 0x0000009c744c723c */ /* 0x040fea000000184c */
[----:B------:R-:W-:Y:S01]  /*b020*/  FADD.FTZ R174, R174, R173 ;  /* 0x000000adaeae7221 */ /* 0x000fe20000010000 */
[C---:B------:R-:W-:Y:S05]  /*b030*/  HMMA.16816.F32 R80, R116.reuse, R158, R80 ;  /* 0x0000009e7450723c */ /* 0x040fea0000001850 */
[--C-:B------:R-:W-:Y:S01]  /*b040*/  FFMA.FTZ R157, R24, UR4, -R166.reuse ;  /* 0x00000004189d7c23 */ /* 0x100fe200080108a6 */
[C---:B--2---:R-:W-:Y:S05]  /*b050*/  HMMA.16816.F32 R84, R116.reuse, R124, R84 ;  /* 0x0000007c7454723c */ /* 0x044fea0000001854 */
[--C-:B------:R-:W-:Y:S01]  /*b060*/  FFMA.FTZ R158, R25, UR4, -R166.reuse ;  /* 0x00000004199e7c23 */ /* 0x100fe200080108a6 */
[C---:B------:R-:W-:Y:S01]  /*b070*/  HMMA.16816.F32 R88, R116.reuse, R126, R88 ;  /* 0x0000007e7458723c */ /* 0x040fe20000001858 */
[----:B------:R-:W2:Y:S01]  /*b080*/  LDSM.16.MT88.4 R124, [R192+0xd000] ;  /* 0x00d00000c07c783b */ /* 0x000ea20000004200 */
[----:B------:R-:W-:Y:S03]  /*b090*/  MUFU.EX2 R157, R157 ;  /* 0x0000009d009d7308 */ /* 0x000fe60000000800 */
[----:B------:R-:W-:Y:S01]  /*b0a0*/  FFMA.FTZ R156, R21, UR4, -R166 ;  /* 0x00000004159c7c23 */ /* 0x000fe200080108a6 */
[C---:B-1----:R-:W-:Y:S03]  /*b0b0*/  HMMA.16816.F32 R92, R116.reuse, R128, R92 ;  /* 0x00000080745c723c */ /* 0x042fe6000000185c */
[----:B------:R-:W-:Y:S03]  /*b0c0*/  LDSM.16.MT88.4 R24, [R192+0xf000] ;  /* 0x00f00000c018783b */ /* 0x000fe60000004200 */
[----:B------:R-:W1:Y:S01]  /*b0d0*/  MUFU.EX2 R158, R158 ;  /* 0x0000009e009e7308 */ /* 0x000e620000000800 */
[----:B------:R-:W-:Y:S01]  /*b0e0*/  FFMA.FTZ R159, R22, UR4, -R164 ;  /* 0x00000004169f7c23 */ /* 0x000fe200080108a4 */
[C---:B------:R-:W-:Y:S03]  /*b0f0*/  HMMA.16816.F32 R96, R116.reuse, R130, R96 ;  /* 0x000000827460723c */ /* 0x040fe60000001860 */
[----:B------:R-:W5:Y:S03]  /*b100*/  LDSM.16.MT88.4 R128, [R189+0xd000] ;  /* 0x00d00000bd80783b */ /* 0x000f660000004200 */
[C---:B---3--:R-:W-:Y:S02]  /*b110*/  HMMA.16816.F32 R100, R116.reuse, R120, R100 ;  /* 0x000000787464723c */ /* 0x048fe40000001864 */
[----:B------:R-:W3:Y:S03]  /*b120*/  MUFU.EX2 R156, R156 ;  /* 0x0000009c009c7308 */ /* 0x000ee60000000800 */
[----:B------:R-:W-:Y:S01]  /*b130*/  MOV R133, R132 ;  /* 0x0000008400857202 */ /* 0x000fe20000000f00 */
[C---:B------:R-:W-:Y:S01]  /*b140*/  HMMA.16816.F32 R104, R116.reuse, R122, R104 ;  /* 0x0000007a7468723c */ /* 0x040fe20000001868 */
[----:B------:R-:W5:Y:S05]  /*b150*/  LDSM.16.MT88.4 R120, [R190+0xf000] ;  /* 0x00f00000be78783b */ /* 0x000f6a0000004200 */
[----:B------:R-:W2:Y:S01]  /*b160*/  MUFU.EX2 R159, R159 ;  /* 0x0000009f009f7308 */ /* 0x000ea20000000800 */
[----:B-1----:R-:W-:Y:S01]  /*b170*/  F2FP.F16.F32.PACK_AB R22, R158, R157 ;  /* 0x0000009d9e16723e */ /* 0x002fe200000000ff */
[C---:B----4-:R-:W-:Y:S06]  /*b180*/  HMMA.16816.F32 R108, R116.reuse, R136, R108 ;  /* 0x00000088746c723c */ /* 0x050fec000000186c */
[C---:B------:R-:W-:Y:S01]  /*b190*/  HMMA.16816.F32 R12, R116.reuse, R138, R12 ;  /* 0x0000008a740c723c */ /* 0x040fe2000000180c */
[----:B------:R-:W1:Y:S04]  /*b1a0*/  LDSM.16.MT88.4 R136, [R189+0xf000] ;  /* 0x00f00000bd88783b */ /* 0x000e680000004200 */
[----:B---3--:R-:W-:Y:S01]  /*b1b0*/  F2FP.F16.F32.PACK_AB R20, R156, R175 ;  /* 0x000000af9c14723e */ /* 0x008fe200000000ff */
[C---:B------:R-:W-:Y:S05]  /*b1c0*/  HMMA.16816.F32 R16, R116.reuse, R140, R16 ;  /* 0x0000008c7410723c */ /* 0x040fea0000001810 */
[----:B--2---:R-:W-:Y:S01]  /*b1d0*/  F2FP.F16.F32.PACK_AB R21, R216, R159 ;  /* 0x0000009fd815723e */ /* 0x004fe200000000ff */
[----:B------:R-:W-:Y:S01]  /*b1e0*/  HMMA.16816.F32 R112, R116, R142, R112 ;  /* 0x0000008e7470723c */ /* 0x000fe20000001870 */
[----:B------:R-:W2:Y:S04]  /*b1f0*/  LDSM.16.MT88.4 R116, [R192+0x11000] ;  /* 0x01100000c074783b */ /* 0x000ea80000004200 */
[--C-:B------:R-:W-:Y:S01]  /*b200*/  FFMA.FTZ R140, R28, UR4, -R166.reuse ;  /* 0x000000041c8c7c23 */ /* 0x100fe200080108a6 */
[C---:B------:R-:W-:Y:S05]  /*b210*/  HMMA.16816.F32 R4, R20.reuse, R124, R4 ;  /* 0x0000007c1404723c */ /* 0x040fea0000001804 */
[--C-:B------:R-:W-:Y:S01]  /*b220*/  FFMA.FTZ R141, R29, UR4, -R166.reuse ;  /* 0x000000041d8d7c23 */ /* 0x100fe200080108a6 */
[C---:B------:R-:W-:Y:S01]  /*b230*/  HMMA.16816.F32 R8, R20.reuse, R126, R8 ;  /* 0x0000007e1408723c */ /* 0x040fe20000001808 */
[----:B------:R-:W-:Y:S01]  /*b240*/  LDSM.16.MT88.4 R124, [R188+0x11000] ;  /* 0x01100000bc7c783b */ /* 0x000fe20000004200 */
[----:B------:R-:W-:Y:S03]  /*b250*/  MUFU.EX2 R140, R140 ;  /* 0x0000008c008c7308 */ /* 0x000fe60000000800 */
[--C-:B------:R-:W-:Y:S01]  /*b260*/  FFMA.FTZ R142, R32, UR4, -R166.reuse ;  /* 0x00000004208e7c23 */ /* 0x100fe200080108a6 */
[C---:B------:R-:W-:Y:S06]  /*b270*/  HMMA.16816.F32 R36, R20.reuse, R144, R36 ;  /* 0x000000901424723c */ /* 0x040fec0000001824 */
[----:B------:R-:W3:Y:S01]  /*b280*/  MUFU.EX2 R141, R141 ;  /* 0x0000008d008d7308 */ /* 0x000ee20000000800 */
[----:B------:R-:W-:Y:S01]  /*b290*/  FFMA.FTZ R166, R33, UR4, -R166 ;  /* 0x0000000421a67c23 */ /* 0x000fe200080108a6 */
[C---:B------:R-:W-:Y:S03]  /*b2a0*/  HMMA.16816.F32 R40, R20.reuse, R146, R40 ;  /* 0x000000921428723c */ /* 0x040fe60000001828 */
[--C-:B------:R-:W-:Y:S03]  /*b2b0*/  FFMA.FTZ R144, R30, UR4, -R164.reuse ;  /* 0x000000041e907c23 */ /* 0x100fe600080108a4 */
[C---:B-----5:R-:W-:Y:S02]  /*b2c0*/  HMMA.16816.F32 R44, R20.reuse, R128, R44 ;  /* 0x00000080142c723c */ /* 0x060fe4000000182c */
[----:B------:R-:W-:Y:S03]  /*b2d0*/  MUFU.EX2 R142, R142 ;  /* 0x0000008e008e7308 */ /* 0x000fe60000000800 */
[--C-:B------:R-:W-:Y:S01]  /*b2e0*/  FFMA.FTZ R145, R31, UR4, -R164.reuse ;  /* 0x000000041f917c23 */ /* 0x100fe200080108a4 */
[C---:B------:R-:W-:Y:S01]  /*b2f0*/  HMMA.16816.F32 R48, R20.reuse, R130, R48 ;  /* 0x000000821430723c */ /* 0x040fe20000001830 */
[----:B------:R-:W-:Y:S05]  /*b300*/  LDSM.16.MT88.4 R128, [R192+0xd800] ;  /* 0x00d80000c080783b */ /* 0x000fea0000004200 */
[----:B------:R-:W4:Y:S01]  /*b310*/  MUFU.EX2 R143, R166 ;  /* 0x000000a6008f7308 */ /* 0x000f220000000800 */
[--C-:B------:R-:W-:Y:S01]  /*b320*/  FFMA.FTZ R146, R34, UR4, -R164.reuse ;  /* 0x0000000422927c23 */ /* 0x100fe200080108a4 */
[C---:B------:R-:W-:Y:S01]  /*b330*/  HMMA.16816.F32 R52, R20.reuse, R148, R52 ;  /* 0x000000941434723c */ /* 0x040fe20000001834 */
[----:B------:R-:W-:Y:S02]  /*b340*/  LDSM.16.MT88.4 R28, [R190+0xd800] ;  /* 0x00d80000be1c783b */ /* 0x000fe40000004200 */
[----:B------:R-:W-:Y:S03]  /*b350*/  FFMA.FTZ R164, R35, UR4, -R164 ;  /* 0x0000000423a47c23 */ /* 0x000fe600080108a4 */
[C---:B------:R-:W-:Y:S02]  /*b360*/  HMMA.16816.F32 R56, R20.reuse, R150, R56 ;  /* 0x000000961438723c */ /* 0x040fe40000001838 */
[----:B------:R-:W-:Y:S01]  /*b370*/  MUFU.EX2 R144, R144 ;  /* 0x0000009000907308 */ /* 0x000fe20000000800 */
[----:B------:R-:W-:Y:S03]  /*b380*/  LDSM.16.MT88.4 R32, [R192+0xf800] ;  /* 0x00f80000c020783b */ /* 0x000fe60000004200 */
[C---:B------:R-:W-:Y:S06]  /*b390*/  HMMA.16816.F32 R60, R20.reuse, R24, R60 ;  /* 0x00000018143c723c */ /* 0x040fec000000183c */
[----:B------:R-:W5:Y:S01]  /*b3a0*/  MUFU.EX2 R145, R145 ;  /* 0x0000009100917308 */ /* 0x000f620000000800 */
[----:B------:R-:W-:Y:S01]  /*b3b0*/  FADD.FTZ R175, R175, R170 ;  /* 0x000000aaafaf7221 */ /* 0x000fe20000010000 */
[C---:B------:R-:W-:Y:S01]  /*b3c0*/  HMMA.16816.F32 R64, R20.reuse, R26, R64 ;  /* 0x0000001a1440723c */ /* 0x040fe20000001840 */
[----:B------:R-:W3:Y:S07]  /*b3d0*/  LDSM.16.MT88.4 R24, [R190+0x11000] ;  /* 0x01100000be18783b */ /* 0x000eee0000004200 */
[----:B------:R-:W-:Y:S01]  /*b3e0*/  MUFU.EX2 R146, R146 ;  /* 0x0000009200927308 */ /* 0x000fe20000000800 */
[C---:B------:R-:W-:Y:S03]  /*b3f0*/  HMMA.16816.F32 R68, R20.reuse, R120, R68 ;  /* 0x000000781444723c */ /* 0x040fe60000001844 */
[----:B------:R-:W-:Y:S03]  /*b400*/  FADD.FTZ R159, R159, R174 ;  /* 0x000000ae9f9f7221 */ /* 0x000fe60000010000 */
[C---:B------:R-:W-:Y:S01]  /*b410*/  HMMA.16816.F32 R72, R20.reuse, R122, R72 ;  /* 0x0000007a1448723c */ /* 0x040fe20000001848 */
[----:B------:R-:W4:Y:S02]  /*b420*/  LDSM.16.MT88.4 R120, [R189+0x11000] ;  /* 0x01100000bd78783b */ /* 0x000f240000004200 */
[----:B------:R-:W5:Y:S02]  /*b430*/  MUFU.EX2 R147, R164 ;  /* 0x000000a400937308 */ /* 0x000f640000000800 */
[----:B------:R-:W-:Y:S01]  /*b440*/  FADD.FTZ R156, R156, R175 ;  /* 0x000000af9c9c7221 */ /* 0x000fe20000010000 */
[C---:B-1----:R-:W-:Y:S05]  /*b450*/  HMMA.16816.F32 R76, R20.reuse, R136, R76 ;  /* 0x00000088144c723c */ /* 0x042fea000000184c */
[----:B------:R-:W-:Y:S01]  /*b460*/  FADD.FTZ R159, R216, R159 ;  /* 0x0000009fd89f7221 */ /* 0x000fe20000010000 */
[C---:B------:R-:W-:Y:S01]  /*b470*/  HMMA.16816.F32 R80, R20.reuse, R138, R80 ;  /* 0x0000008a1450723c */ /* 0x040fe20000001850 */
[----:B------:R-:W-:Y:S04]  /*b480*/  LDSM.16.MT88.4 R136, [R188+0x11800] ;  /* 0x01180000bc88783b */ /* 0x000fe80000004200 */
[----:B------:R-:W-:Y:S01]  /*b490*/  FADD.FTZ R157, R157, R156 ;  /* 0x0000009c9d9d7221 */ /* 0x000fe20000010000 */
[C---:B------:R-:W-:Y:S05]  /*b4a0*/  HMMA.16816.F32 R84, R20.reuse, R152, R84 ;  /* 0x000000981454723c */ /* 0x040fea0000001854 */
[----:B------:R-:W-:Y:S01]  /*b4b0*/  FADD.FTZ R218, R218, R159 ;  /* 0x0000009fdada7221 */ /* 0x000fe20000010000 */
[C---:B------:R-:W-:Y:S05]  /*b4c0*/  HMMA.16816.F32 R88, R20.reuse, R154, R88 ;  /* 0x0000009a1458723c */ /* 0x040fea0000001858 */
[----:B------:R-:W-:Y:S01]  /*b4d0*/  FADD.FTZ R157, R158, R157 ;  /* 0x0000009d9e9d7221 */ /* 0x000fe20000010000 */
[C---:B--2---:R-:W-:Y:S05]  /*b4e0*/  HMMA.16816.F32 R92, R20.reuse, R116, R92 ;  /* 0x00000074145c723c */ /* 0x044fea000000185c */
[----:B------:R-:W-:Y:S01]  /*b4f0*/  FADD.FTZ R219, R219, R218 ;  /* 0x000000dadbdb7221 */ /* 0x000fe20000010000 */
[C---:B------:R-:W-:Y:S01]  /*b500*/  HMMA.16816.F32 R96, R20.reuse, R118, R96 ;  /* 0x000000761460723c */ /* 0x040fe20000001860 */
[----:B------:R-:W1:Y:S05]  /*b510*/  LDSM.16.MT88.4 R116, [R189+0xd800] ;  /* 0x00d80000bd74783b */ /* 0x000e6a0000004200 */
[C---:B---3--:R-:W-:Y:S06]  /*b520*/  HMMA.16816.F32 R100, R20.reuse, R24, R100 ;  /* 0x000000181464723c */ /* 0x048fec0000001864 */
[C---:B------:R-:W-:Y:S01]  /*b530*/  HMMA.16816.F32 R104, R20.reuse, R26, R104 ;  /* 0x0000001a1468723c */ /* 0x040fe20000001868 */
[----:B------:R-:W2:Y:S05]  /*b540*/  LDSM.16.MT88.4 R24, [R188+0xd800] ;  /* 0x00d80000bc18783b */ /* 0x000eaa0000004200 */
[C---:B----4-:R-:W-:Y:S06]  /*b550*/  HMMA.16816.F32 R108, R20.reuse, R120, R108 ;  /* 0x00000078146c723c */ /* 0x050fec000000186c */
[C---:B------:R-:W-:Y:S01]  /*b560*/  HMMA.16816.F32 R12, R20.reuse, R122, R12 ;  /* 0x0000007a140c723c */ /* 0x040fe2000000180c */
[----:B------:R-:W3:Y:S05]  /*b570*/  LDSM.16.MT88.4 R120, [R190+0xf800] ;  /* 0x00f80000be78783b */ /* 0x000eea0000004200 */
[C---:B------:R-:W-:Y:S06]  /*b580*/  HMMA.16816.F32 R16, R20.reuse, R124, R16 ;  /* 0x0000007c1410723c */ /* 0x040fec0000001810 */
[----:B------:R-:W-:Y:S07]  /*b590*/  HMMA.16816.F32 R112, R20, R126, R112 ;  /* 0x0000007e1470723c */ /* 0x000fee0000001870 */
[----:B------:R-:W-:Y:S01]  /*b5a0*/  F2FP.F16.F32.PACK_AB R20, R141, R140 ;  /* 0x0000008c8d14723e */ /* 0x000fe200000000ff */
[----:B------:R-:W-:Y:S03]  /*b5b0*/  FADD.FTZ R140, R140, R157 ;  /* 0x0000009d8c8c7221 */ /* 0x000fe60000010000 */
[----:B------:R-:W-:Y:S01]  /*b5c0*/  F2FP.F16.F32.PACK_AB R22, R143, R142 ;  /* 0x0000008e8f16723e */ /* 0x000fe200000000ff */
[----:B------:R-:W-:Y:S01]  /*b5d0*/  FADD.FTZ R141, R141, R140 ;  /* 0x0000008c8d8d7221 */ /* 0x000fe20000010000 */
[----:B-----5:R-:W-:Y:S01]  /*b5e0*/  F2FP.F16.F32.PACK_AB R21, R145, R144 ;  /* 0x000000909115723e */ /* 0x020fe200000000ff */
[----:B------:R-:W-:Y:S01]  /*b5f0*/  FADD.FTZ R144, R144, R219 ;  /* 0x000000db90907221 */ /* 0x000fe20000010000 */
[----:B------:R-:W-:Y:S01]  /*b600*/  F2FP.F16.F32.PACK_AB R23, R147, R146 ;  /* 0x000000929317723e */ /* 0x000fe200000000ff */
[----:B------:R-:W-:Y:S02]  /*b610*/  FADD.FTZ R142, R142, R141 ;  /* 0x0000008d8e8e7221 */ /* 0x000fe40000010000 */
[----:B------:R-:W-:Y:S02]  /*b620*/  FADD.FTZ R145, R145, R144 ;  /* 0x0000009091917221 */ /* 0x000fe40000010000 */
[----:B------:R-:W-:Y:S02]  /*b630*/  FADD.FTZ R215, R143, R142 ;  /* 0x0000008e8fd77221 */ /* 0x000fe40000010000 */
[C---:B------:R-:W-:Y:S01]  /*b640*/  HMMA.16816.F32 R124, R20.reuse, R128, R4 ;  /* 0x00000080147c723c */ /* 0x040fe20000001804 */
[----:B------:R-:W4:Y:S02]  /*b650*/  LDSM.16.MT88.4 R4, [R189+0xf800] ;  /* 0x00f80000bd04783b */ /* 0x000f240000004200 */
[----:B------:R-:W-:Y:S03]  /*b660*/  FADD.FTZ R146, R146, R145 ;  /* 0x0000009192927221 */ /* 0x000fe60000010000 */
[C---:B------:R-:W-:Y:S03]  /*b670*/  HMMA.16816.F32 R128, R20.reuse, R130, R8 ;  /* 0x000000821480723c */ /* 0x040fe60000001808 */
[----:B------:R-:W5:Y:S02]  /*b680*/  LDSM.16.MT88.4 R8, [R188+0xf800] ;  /* 0x00f80000bc08783b */ /* 0x000f640000004200 */
[----:B------:R-:W-:Y:S01]  /*b690*/  FADD.FTZ R213, R147, R146 ;  /* 0x0000009293d57221 */ /* 0x000fe20000010000 */
[C---:B------:R-:W-:Y:S06]  /*b6a0*/  HMMA.16816.F32 R36, R20.reuse, R28, R36 ;  /* 0x0000001c1424723c */ /* 0x040fec0000001824 */
[C---:B------:R-:W-:Y:S01]  /*b6b0*/  HMMA.16816.F32 R40, R20.reuse, R30, R40 ;  /* 0x0000001e1428723c */ /* 0x040fe20000001828 */
[----:B------:R-:W5:Y:S05]  /*b6c0*/  LDSM.16.MT88.4 R28, [R192+0x11800] ;  /* 0x01180000c01c783b */ /* 0x000f6a0000004200 */
[C---:B-1----:R-:W-:Y:S06]  /*b6d0*/  HMMA.16816.F32 R44, R20.reuse, R116, R44 ;  /* 0x00000074142c723c */ /* 0x042fec000000182c */
[C---:B------:R-:W-:Y:S06]  /*b6e0*/  HMMA.16816.F32 R48, R20.reuse, R118, R48 ;  /* 0x000000761430723c */ /* 0x040fec0000001830 */
[C---:B--2---:R-:W-:Y:S06]  /*b6f0*/  HMMA.16816.F32 R52, R20.reuse, R24, R52 ;  /* 0x000000181434723c */ /* 0x044fec0000001834 */
[C---:B------:R-:W-:Y:S01]  /*b700*/  HMMA.16816.F32 R56, R20.reuse, R26, R56 ;  /* 0x0000001a1438723c */ /* 0x040fe20000001838 */
[----:B------:R-:W1:Y:S05]  /*b710*/  LDSM.16.MT88.4 R24, [R190+0x11800] ;  /* 0x01180000be18783b */ /* 0x000e6a0000004200 */
[C---:B------:R-:W-:Y:S06]  /*b720*/  HMMA.16816.F32 R60, R20.reuse, R32, R60 ;  /* 0x00000020143c723c */ /* 0x040fec000000183c */
[C---:B------:R-:W-:Y:S01]  /*b730*/  HMMA.16816.F32 R64, R20.reuse, R34, R64 ;  /* 0x000000221440723c */ /* 0x040fe20000001840 */
[----:B------:R-:W2:Y:S05]  /*b740*/  LDSM.16.MT88.4 R32, [R189+0x11800] ;  /* 0x01180000bd20783b */ /* 0x000eaa0000004200 */
[C---:B---3--:R-:W-:Y:S06]  /*b750*/  HMMA.16816.F32 R68, R20.reuse, R120, R68 ;  /* 0x000000781444723c */ /* 0x048fec0000001844 */
[C---:B------:R-:W-:Y:S06]  /*b760*/  HMMA.16816.F32 R72, R20.reuse, R122, R72 ;  /* 0x0000007a1448723c */ /* 0x040fec0000001848 */
[C---:B----4-:R-:W-:Y:S06]  /*b770*/  HMMA.16816.F32 R76, R20.reuse, R4, R76 ;  /* 0x00000004144c723c */ /* 0x050fec000000184c */
[C---:B------:R-:W-:Y:S06]  /*b780*/  HMMA.16816.F32 R80, R20.reuse, R6, R80 ;  /* 0x000000061450723c */ /* 0x040fec0000001850 */
[C---:B-----5:R-:W-:Y:S06]  /*b790*/  HMMA.16816.F32 R84, R20.reuse, R8, R84 ;  /* 0x000000081454723c */ /* 0x060fec0000001854 */
[C---:B------:R-:W-:Y:S06]  /*b7a0*/  HMMA.16816.F32 R88, R20.reuse, R10, R88 ;  /* 0x0000000a1458723c */ /* 0x040fec0000001858 */
[C---:B------:R-:W-:Y:S06]  /*b7b0*/  HMMA.16816.F32 R92, R20.reuse, R28, R92 ;  /* 0x0000001c145c723c */ /* 0x040fec000000185c */
[C---:B------:R-:W-:Y:S06]  /*b7c0*/  HMMA.16816.F32 R96, R20.reuse, R30, R96 ;  /* 0x0000001e1460723c */ /* 0x040fec0000001860 */
[C---:B-1----:R-:W-:Y:S06]  /*b7d0*/  HMMA.16816.F32 R100, R20.reuse, R24, R100 ;  /* 0x000000181464723c */ /* 0x042fec0000001864 */
[C---:B------:R-:W-:Y:S06]  /*b7e0*/  HMMA.16816.F32 R104, R20.reuse, R26, R104 ;  /* 0x0000001a1468723c */ /* 0x040fec0000001868 */
[C---:B--2---:R-:W-:Y:S06]  /*b7f0*/  HMMA.16816.F32 R108, R20.reuse, R32, R108 ;  /* 0x00000020146c723c */ /* 0x044fec000000186c */
[C---:B------:R-:W-:Y:S06]  /*b800*/  HMMA.16816.F32 R120, R20.reuse, R34, R12 ;  /* 0x000000221478723c */ /* 0x040fec000000180c */
[C---:B------:R-:W-:Y:S06]  /*b810*/  HMMA.16816.F32 R116, R20.reuse, R136, R16 ;  /* 0x000000881474723c */ /* 0x040fec0000001810 */
[----:B------:R-:W-:Y:S01]  /*b820*/  HMMA.16816.F32 R112, R20, R138, R112 ;  /* 0x0000008a1470723c */ /* 0x000fe20000001870 */
[----:B------:R-:W-:Y:S11]  /*b830*/  @!UPT UIADD3 URZ, URZ, URZ, URZ ;  /* 0x0000003f3f3ff290 */ /* 0x000ff6000fffe03f */
[----:B------:R-:W-:Y:S01]  /*b840*/  @!UPT UIADD3 URZ, URZ, URZ, URZ ;  /* 0x0000003f3f3ff290 */ /* 0x000fe2000fffe03f */
[----:B------:R-:W-:Y:S11]  /*b850*/  @P0 BRA `(.L_x_4446) ;  /* 0xffffffc000700947 */ /* 0x000ff6000383ffff */
.L_x_4442:
[----:B------:R-:W1:Y:S01]  /*b860*/  SHFL.BFLY PT, R0, R213, 0x2, 0x1f ;  /* 0x0c401f00d5007f89 */ /* 0x000e6200000e0000 */
[----:B------:R-:W2:Y:S01]  /*b870*/  S2UR UR4, SR_CgaCtaId ;  /* 0x00000000000479c3 */ /* 0x000ea20000008800 */
[----:B------:R-:W-:Y:S01]  /*b880*/  MOV R7, 0x3f800000 ;  /* 0x3f80000000077802 */ /* 0x000fe20000000f00 */
[----:B------:R-:W-:Y:S01]  /*b890*/  UMOV UR5, 0x400 ;  /* 0x0000040000057882 */ /* 0x000fe20000000000 */
[----:B------:R-:W3:Y:S01]  /*b8a0*/  SHFL.BFLY PT, R2, R215, 0x2, 0x1f ;  /* 0x0c401f00d7027f89 */ /* 0x000ee200000e0000 */
[----:B------:R-:W-:Y:S01]  /*b8b0*/  MOV R6, 0x3f800000 ;  /* 0x3f80000000067802 */ /* 0x000fe20000000f00 */
[----:B------:R-:W-:Y:S03]  /*b8c0*/  BSSY B0, `(.L_x_4447) ;  /* 0x0000105000007945 */ /* 0x000fe60003800000 */
[----:B------:R-:W-:Y:S01]  /*b8d0*/  BAR.SYNC.DEFER_BLOCKING 0x0 ;  /* 0x0000000000007b1d */ /* 0x000fe20000010000 */
[----:B-1----:R-:W-:Y:S01]  /*b8e0*/  FADD.FTZ R5, R0, R213 ;  /* 0x000000d500057221 */ /* 0x002fe20000010000 */
[----:B--2---:R-:W-:-:S04]  /*b8f0*/  ULEA UR4, UR4, UR5, 0x18 ;  /* 0x0000000504047291 */ /* 0x004fc8000f8ec03f */
[----:B------:R-:W1:Y:S02]  /*b900*/  S2R R0, SR_TID.X ;  /* 0x0000000000007919 */ /* 0x000e640000002100 */
[----:B------:R-:W2:Y:S01]  /*b910*/  S2UR UR5, SR_CTAID.X ;  /* 0x00000000000579c3 */ /* 0x000ea20000002500 */
[----:B---3--:R-:W-:Y:S02]  /*b920*/  FADD.FTZ R11, R2, R215 ;  /* 0x000000d7020b7221 */ /* 0x008fe40000010000 */
[----:B------:R-:W3:Y:S04]  /*b930*/  SHFL.BFLY PT, R2, R5, 0x1, 0x1f ;  /* 0x0c201f0005027f89 */ /* 0x000ee800000e0000 */
[----:B------:R-:W4:Y:S01]  /*b940*/  SHFL.BFLY PT, R4, R11, 0x1, 0x1f ;  /* 0x0c201f000b047f89 */ /* 0x000f2200000e0000 */
[----:B--2---:R-:W-:Y:S01]  /*b950*/  USHF.L.U32 UR5, UR5, 0x6, URZ ;  /* 0x0000000605057899 */ /* 0x004fe2000800063f */
[----:B---3--:R-:W-:Y:S01]  /*b960*/  FADD.FTZ R2, R5, R2 ;  /* 0x0000000205027221 */ /* 0x008fe20000010000 */
[----:B-1----:R-:W-:Y:S01]  /*b970*/  SHF.R.S32.HI R9, RZ, 0x1f, R0 ;  /* 0x0000001fff097819 */ /* 0x002fe20000011400 */
[----:B----4-:R-:W-:-:S03]  /*b980*/  FADD.FTZ R4, R11, R4 ;  /* 0x000000040b047221 */ /* 0x010fc60000010000 */
        /* <DEDUP_REMOVED lines=160> */
[----:B------:R-:W4:Y:S01]  /*c390*/  S2UR UR4, SR_CTAID.Z ;  /* 0x00000000000479c3 */ /* 0x000f220000002700 */
[----:B------:R-:W-:-:S02]  /*c3a0*/  LOP3.LUT R29, R29, 0xffffffe0, RZ, 0xc0, !PT ;  /* 0xffffffe01d1d7812 */ /* 0x000fc400078ec0ff */
[----:B------:R-:W-:Y:S01]  /*c3b0*/  STS.64 [R18+0x800], R42 ;  /* 0x0008002a12007388 */ /* 0x000fe20000000a00 */
[----:B------:R-:W-:Y:S02]  /*c3c0*/  LOP3.LUT R9, R9, 0xffffffe0, RZ, 0xc0, !PT ;  /* 0xffffffe009097812 */ /* 0x000fe400078ec0ff */
[----:B------:R-:W-:Y:S01]  /*c3d0*/  IADD3 R10, R10, -R29, RZ ;  /* 0x8000001d0a0a7210 */ /* 0x000fe20007ffe0ff */
[----:B------:R-:W-:Y:S01]  /*c3e0*/  STS.64 [R5], R44 ;  /* 0x0000002c05007388 */ /* 0x000fe20000000a00 */
[----:B------:R-:W5:Y:S01]  /*c3f0*/  @P4 LDC R29, c[0x0][0x2e8] ;  /* 0x0000ba00ff1d4b82 */ /* 0x000f620000000800 */
[----:B------:R-:W-:Y:S02]  /*c400*/  IADD3 R9, R0, -R9, RZ ;  /* 0x8000000900097210 */ /* 0x000fe40007ffe0ff */
        /* <DEDUP_REMOVED lines=33> */
[----:B--2---:R-:W2:Y:S03]  /*c620*/  LDC.64 R14, c[0x0][0x2c0] ;  /* 0x0000b000ff0e7b82 */ /* 0x004ea60000000a00 */
        /* <DEDUP_REMOVED lines=8> */
[----:B-1----:R-:W4:Y:S08]  /*c6b0*/  LDC R5, c[0x0][0x270] ;  /* 0x00009c00ff057b82 */ /* 0x002f300000000800 */
[----:B------:R-:W-:Y:S06]  /*c6c0*/  BAR.SYNC.DEFER_BLOCKING 0x0 ;  /* 0x0000000000007b1d */ /* 0x000fec0000010000 */
[----:B------:R-:W2:Y:S01]  /*c6d0*/  S2R R6, SR_CTAID.Y ;  /* 0x0000000000067919 */ /* 0x000ea20000002600 */
[----:B---3--:R-:W-:Y:S01]  /*c6e0*/  SHF.R.S32.HI R7, RZ, 0x1f, R12 ;  /* 0x0000001fff077819 */ /* 0x008fe2000001140c */
[----:B------:R1:W3:Y:S03]  /*c6f0*/  LDS.128 R24, [R11+0x3800] ;  /* 0x003800000b187984 */ /* 0x0002e60000000c00 */
[----:B------:R-:W-:Y:S01]  /*c700*/  LEA.HI R30, R7, R12, RZ, 0x2 ;  /* 0x0000000c071e7211 */ /* 0x000fe200078f10ff */
[----:B------:R1:W1:Y:S01]  /*c710*/  LDS.128 R20, [R11+0x7800] ;  /* 0x007800000b147984 */ /* 0x0002620000000c00 */
[----:B------:R-:W-:-:S02]  /*c720*/  SHF.R.S32.HI R7, RZ, 0x1f, R10 ;  /* 0x0000001fff077819 */ /* 0x000fc4000001140a */
[----:B------:R-:W-:Y:S01]  /*c730*/  LOP3.LUT R31, R30, 0xffffffc, RZ, 0xc0, !PT ;  /* 0x0ffffffc1e1f7812 */ /* 0x000fe200078ec0ff */
[----:B------:R1:W1:Y:S01]  /*c740*/  LDS.128 R16, [R11+0xb800] ;  /* 0x00b800000b107984 */ /* 0x0002620000000c00 */
[----:B------:R-:W-:Y:S02]  /*c750*/  LEA.HI R7, R7, R10, RZ, 0x2 ;  /* 0x0000000a07077211 */ /* 0x000fe400078f10ff */
[----:B------:R-:W-:Y:S02]  /*c760*/  IADD3 R10, -R205, RZ, RZ ;  /* 0x000000ffcd0a7210 */ /* 0x000fe40007ffe1ff */
[----:B------:R-:W-:Y:S01]  /*c770*/  IADD3 R0, R12, -R31, RZ ;  /* 0x8000001f0c007210 */ /* 0x000fe20007ffe0ff */
[----:B------:R-:W-:Y:S01]  /*c780*/  @P4 FMUL.FTZ R31, R4, 0.69314718246459960938 ;  /* 0x3f317218041f4820 */ /* 0x000fe20000410000 */
[----:B------:R-:W-:Y:S01]  /*c790*/  SHF.R.S32.HI R7, RZ, 0x2, R7 ;  /* 0x00000002ff077819 */ /* 0x000fe20000011407 */
[----:B--2---:R-:W-:Y:S02]  /*c7a0*/  IMAD R6, R6, R14, R205 ;  /* 0x0000000e06067224 */ /* 0x004fe400078e02cd */
[----:B------:R-:W-:Y:S01]  /*c7b0*/  @P3 FMUL.FTZ R4, R2, 0.69314718246459960938 ;  /* 0x3f31721802043820 */ /* 0x000fe20000410000 */
[----:B----4-:R-:W-:Y:S01]  /*c7c0*/  IMAD R10, R5, R10, UR4 ;  /* 0x00000004050a7e24 */ /* 0x010fe2000f8e020a */
[----:B------:R-:W-:-:S02]  /*c7d0*/  SHF.L.U32 R2, R13, 0x2, RZ ;  /* 0x000000020d027819 */ /* 0x000fc400000006ff */
[----:B------:R-:W-:Y:S01]  /*c7e0*/  LEA R0, R0, R7, 0x4 ;  /* 0x0000000700007211 */ /* 0x000fe200078e20ff */
[----:B------:R-:W-:Y:S01]  /*c7f0*/  IMAD R6, R6, R5, R10 ;  /* 0x0000000506067224 */ /* 0x000fe200078e020a */
[----:B------:R-:W-:Y:S01]  /*c800*/  MOV R7, 0xff800000 ;  /* 0xff80000000077802 */ /* 0x000fe20000000f00 */
[----:B------:R-:W-:Y:S01]  /*c810*/  @P3 FFMA.FTZ R9, R3, R28, R4 ;  /* 0x0000001c03093223 */ /* 0x000fe20000010004 */
[----:B-----5:R-:W-:Y:S01]  /*c820*/  @P4 FFMA.FTZ R7, R132, R29, R31 ;  /* 0x0000001d84074223 */ /* 0x020fe2000001001f */
[----:B------:R-:W-:Y:S01]  /*c830*/  IMAD R15, R6, R15, UR5 ;  /* 0x00000005060f7e24 */ /* 0x000fe2000f8e020f */
[----:B------:R-:W-:Y:S01]  /*c840*/  SHF.R.S32.HI R3, RZ, 0x1f, R2 ;  /* 0x0000001fff037819 */ /* 0x000fe20000011402 */
[----:B------:R-:W-:Y:S06]  /*c850*/  @P0 BRA `(.L_x_4448) ;  /* 0x00000000002c0947 */ /* 0x000fec0003800000 */
        /* <DEDUP_REMOVED lines=11> */
.L_x_4448:
[----:B------:R-:W-:Y:S05]  /*c910*/  BSYNC B0 ;  /* 0x0000000000007941 */ /* 0x000fea0003800000 */
.L_x_4447:
[----:B------:R-:W-:Y:S01]  /*c920*/  ULDC UR4, c[0x0][0x2dc] ;  /* 0x0000b70000047ab9 */ /* 0x000fe20000000800 */
[C---:B--2---:R-:W-:Y:S01]  /*c930*/  IMAD.WIDE R6, R8.reuse, 0xc0, R2 ;  /* 0x000000c008067825 */ /* 0x044fe200078e0202 */
[----:B------:R2:W4:Y:S01]  /*c940*/  LDS.128 R28, [R11] ;  /* 0x000000000b1c7984 */ /* 0x0005220000000c00 */
[----:B------:R-:W-:Y:S02]  /*c950*/  BSSY B0, `(.L_x_4449) ;  /* 0x0000022000007945 */ /* 0x000fe40003800000 */
[----:B------:R-:W-:Y:S01]  /*c960*/  IMAD R5, R15, UR4, RZ ;  /* 0x000000040f057c24 */ /* 0x000fe2000f8e02ff */
[----:B------:R-:W-:Y:S01]  /*c970*/  ULDC.64 UR4, c[0x0][0x288] ;  /* 0x0000a20000047ab9 */ /* 0x000fe20000000a00 */
[C---:B------:R-:W-:Y:S01]  /*c980*/  VIADD R4, R8.reuse, 0x10 ;  /* 0x0000001008047836 */ /* 0x040fe20000000000 */
[----:B------:R2:W1:Y:S01]  /*c990*/  LDS.128 R12, [R11+0x4000] ;  /* 0x004000000b0c7984 */ /* 0x0004620000000c00 */
[C---:B------:R-:W-:Y:S01]  /*c9a0*/  VIADD R0, R8.reuse, 0x18 ;  /* 0x0000001808007836 */ /* 0x040fe20000000000 */
[C---:B------:R-:W-:Y:S01]  /*c9b0*/  IADD3 R6, P3, R5.reuse, R6, RZ ;  /* 0x0000000605067210 */ /* 0x040fe20007f7e0ff */
[----:B------:R-:W-:Y:S01]  /*c9c0*/  VIADD R10, R8, 0x8 ;  /* 0x00000008080a7836 */ /* 0x000fe20000000000 */
[----:B------:R-:W-:Y:S01]  /*c9d0*/  ISETP.GE.AND P1, PT, R4, R199, PT ;  /* 0x000000c70400720c */ /* 0x000fe20003f26270 */
[----:B------:R-:W-:Y:S01]  /*c9e0*/  VIADD R4, R8, 0x28 ;  /* 0x0000002808047836 */ /* 0x000fe20000000000 */
[----:B------:R-:W-:-:S02]  /*c9f0*/  LEA.HI.X.SX32 R5, R5, R7, 0x1, P3 ;  /* 0x0000000705057211 */ /* 0x000fc400018f0eff */
[----:B------:R-:W-:Y:S02]  /*ca00*/  LEA R32, P3, R6, UR4, 0x2 ;  /* 0x0000000406207c11 */ /* 0x000fe4000f8610ff */
[-C--:B------:R-:W-:Y:S02]  /*ca10*/  ISETP.GE.AND P5, PT, R4, R199.reuse, PT ;  /* 0x000000c70400720c */ /* 0x080fe40003fa6270 */
[----:B------:R-:W-:Y:S02]  /*ca20*/  LEA.HI.X R33, R6, UR5, R5, 0x2, P3 ;  /* 0x0000000506217c11 */ /* 0x000fe400098f1405 */
[----:B------:R2:W1:Y:S01]  /*ca30*/  LDS.128 R4, [R11+0x8000] ;  /* 0x008000000b047984 */ /* 0x0004620000000c00 */
[-C--:B------:R-:W-:Y:S02]  /*ca40*/  ISETP.GE.AND P3, PT, R8, R199.reuse, PT ;  /* 0x000000c70800720c */ /* 0x080fe40003f66270 */
[-C--:B------:R-:W-:Y:S01]  /*ca50*/  ISETP.GE.AND P2, PT, R0, R199.reuse, PT ;  /* 0x000000c70000720c */ /* 0x080fe20003f46270 */
[----:B------:R-:W-:Y:S01]  /*ca60*/  VIADD R0, R8, 0x20 ;  /* 0x0000002008007836 */ /* 0x000fe20000000000 */
[----:B------:R-:W-:-:S04]  /*ca70*/  ISETP.GE.AND P0, PT, R10, R199, PT ;  /* 0x000000c70a00720c */ /* 0x000fc80003f06270 */
[----:B------:R-:W-:Y:S01]  /*ca80*/  ISETP.GE.AND P6, PT, R0, R199, PT ;  /* 0x000000c70000720c */ /* 0x000fe20003fc6270 */
[C---:B------:R-:W-:Y:S02]  /*ca90*/  VIADD R0, R8.reuse, 0x30 ;  /* 0x0000003008007836 */ /* 0x040fe40000000000 */
[----:B------:R-:W-:-:S03]  /*caa0*/  VIADD R8, R8, 0x38 ;  /* 0x0000003808087836 */ /* 0x000fc60000000000 */
[----:B------:R-:W-:Y:S01]  /*cab0*/  ISETP.GE.AND P4, PT, R0, R199, PT ;  /* 0x000000c70000720c */ /* 0x000fe20003f86270 */
[----:B------:R-:W-:Y:S01]  /*cac0*/  VIADD R0, R2, 0x40 ;  /* 0x0000004002007836 */ /* 0x000fe20000000000 */
[----:B------:R-:W-:Y:S11]  /*cad0*/  @P3 BRA `(.L_x_4450) ;  /* 0x0000000000243947 */ /* 0x000ff60003800000 */
        /* <DEDUP_REMOVED lines=9> */
.L_x_4450:
[----:B------:R-:W-:Y:S05]  /*cb70*/  BSYNC B0 ;  /* 0x0000000000007941 */ /* 0x000fea0003800000 */
.L_x_4449:
        /* <DEDUP_REMOVED lines=14> */
.L_x_4452:
[----:B------:R-:W-:Y:S05]  /*cc60*/  BSYNC B0 ;  /* 0x0000000000007941 */ /* 0x000fea0003800000 */
.L_x_4451:
        /* <DEDUP_REMOVED lines=13> */
.L_x_4454:
[----:B------:R-:W-:Y:S05]  /*cd40*/  BSYNC B0 ;  /* 0x0000000000007941 */ /* 0x000fea0003800000 */
.L_x_4453:
        /* <DEDUP_REMOVED lines=13> */
.L_x_4456:
[----:B------:R-:W-:Y:S05]  /*ce20*/  BSYNC B0 ;  /* 0x0000000000007941 */ /* 0x000fea0003800000 */
.L_x_4455:
        /* <DEDUP_REMOVED lines=13> */
.L_x_4458:
[----:B------:R-:W-:Y:S05]  /*cf00*/  BSYNC B0 ;  /* 0x0000000000007941 */ /* 0x000fea0003800000 */
.L_x_4457:
        /* <DEDUP_REMOVED lines=13> */
.L_x_4460:
[----:B------:R-:W-:Y:S05]  /*cfe0*/  BSYNC B0 ;  /* 0x0000000000007941 */ /* 0x000fea0003800000 */
.L_x_4459:
        /* <DEDUP_REMOVED lines=13> */
.L_x_4462:
[----:B------:R-:W-:Y:S05]  /*d0c0*/  BSYNC B0 ;  /* 0x0000000000007941 */ /* 0x000fea0003800000 */
.L_x_4461:
[----:B------:R-:W-:Y:S05]  /*d0d0*/  @P3 EXIT ;  /* 0x000000000000394d */ /* 0x000fea0003800000 */
[----:B------:R-:W-:Y:S02]  /*d0e0*/  ULDC UR4, c[0x0][0x2d0] ;  /* 0x0000b40000047ab9 */ /* 0x000fe40000000800 */
[C---:B------:R-:W-:Y:S01]  /*d0f0*/  ISETP.GE.AND P1, PT, R0.reuse, UR4, PT ;  /* 0x0000000400007c0c */ /* 0x040fe2000bf26270 */
[----:B------:R-:W-:Y:S01]  /*d100*/  VIADD R0, R0, 0x40 ;  /* 0x0000004000007836 */ /* 0x000fe20000000000 */
[----:B------:R-:W-:-:S04]  /*d110*/  ISETP.GE.AND P2, PT, R2, UR4, PT ;  /* 0x0000000402007c0c */ /* 0x000fc8000bf46270 */
[----:B------:R-:W-:-:S07]  /*d120*/  ISETP.GE.AND P0, PT, R0, UR4, PT ;  /* 0x0000000400007c0c */ /* 0x000fce000bf06270 */
[----:B------:R1:W-:Y:S04]  /*d130*/  @!P1 STG.E.128 desc[UR14][R32.64+0xa900], R20 ;  /* 0x00a9001420009986 */ /* 0x0003e8000c101d0e */
[----:B---3--:R3:W-:Y:S02]  /*d140*/  @!P2 STG.E.128 desc[UR14][R32.64+0xa800], R24 ;  /* 0x00a800182000a986 */ /* 0x0087e4000c101d0e */
[----:B------:R-:W-:Y:S05]  /*d150*/  @P0 EXIT ;  /* 0x000000000000094d */ /* 0x000fea0003800000 */
[----:B------:R-:W-:Y:S01]  /*d160*/  STG.E.128 desc[UR14][R32.64+0xaa00], R16 ;  /* 0x00aa001020007986 */ /* 0x000fe2000c101d0e */
[----:B------:R-:W-:Y:S05]  /*d170*/  EXIT ;  /* 0x000000000000794d */ /* 0x000fea0003800000 */
.L_x_4463:
        /* <DEDUP_REMOVED lines=16> */
.L_x_7474:


//--------------------- .text._ZN5flash24flash_fwd_splitkv_kernelI23Flash_fwd_kernel_traitsILi192ELi64ELi64ELi4ELb0ELb0EN7cutlass6half_tE19Flash_kernel_traitsILi192ELi64ELi64ELi4ES3_EELb0ELb0ELb1ELb0ELb0ELb1ELb1ELb0EEEvNS_16Flash_fwd_paramsE --------------------------
	.section	.text._ZN5flash24flash_fwd_splitkv_kernelI23Flash_fwd_kernel_traitsILi192ELi64ELi64ELi4ELb0ELb0EN7cutlass6half_tE19Flash_kernel_traitsILi192ELi64ELi64ELi4ES3_EELb0ELb0ELb1ELb0ELb0ELb1ELb1ELb0EEEvNS_16Flash_fwd_paramsE,"ax",@progbits
	.align	128
        .global         _ZN5flash24flash_fwd_splitkv_kernelI23Flash_fwd_kernel_traitsILi192ELi64ELi64ELi4ELb0ELb0EN7cutlass6half_tE19Flash_kernel_traitsILi192ELi64ELi64ELi4ES3_EELb0ELb0ELb1ELb0ELb0ELb1ELb1ELb0EEEvNS_16Flash_fwd_paramsE
        .type           _ZN5flash24flash_fwd_splitkv_kernelI23Flash_fwd_kernel_traitsILi192ELi64ELi64ELi4ELb0ELb0EN7cutlass6half_tE19Flash_kernel_traitsILi192ELi64ELi64ELi4ES3_EELb0ELb0ELb1ELb0ELb0ELb1ELb1ELb0EEEvNS_16Flash_fwd_paramsE,@function
        .size           _ZN5flash24flash_fwd_splitkv_kernelI23Flash_fwd_kernel_traitsILi192ELi64ELi64ELi4ELb0ELb0EN7cutlass6half_tE19Flash_kernel_traitsILi192ELi64ELi64ELi4ES3_EELb0ELb0ELb1ELb0ELb0ELb1ELb1ELb0EEEvNS_16Flash_fwd_paramsE,(.L_x_7475 - _ZN5flash24flash_fwd_splitkv_kernelI23Flash_fwd_kernel_traitsILi192ELi64ELi64ELi4ELb0ELb0EN7cutlass6half_tE19Flash_kernel_traitsILi192ELi64ELi64ELi4ES3_EELb0ELb0ELb1ELb0ELb0ELb1ELb1ELb0EEEvNS_16Flash_fwd_paramsE)
        .other          _ZN5flash24flash_fwd_splitkv_kernelI23Flash_fwd_kernel_traitsILi192ELi64ELi64ELi4ELb0ELb0EN7cutlass6half_tE19Flash_kernel_traitsILi192ELi64ELi64ELi4ES3_EELb0ELb0ELb1ELb0ELb0ELb1ELb1ELb0EEEvNS_16Flash_fwd_paramsE,@"STO_CUDA_ENTRY STV_DEFAULT"
_ZN5flash24flash_fwd_splitkv_kernelI23Flash_fwd_kernel_traitsILi192ELi64ELi64ELi4ELb0ELb0EN7cutlass6half_tE19Flash_kernel_traitsILi192ELi64ELi64ELi4ES3_EELb0ELb0ELb1ELb0ELb0ELb1ELb1ELb0EEEvNS_16Flash_fwd_paramsE:
.text._ZN5flash24flash_fwd_splitkv_kernelI23Flash_fwd_kernel_traitsILi192ELi64ELi64ELi4ELb0ELb0EN7cutlass6half_tE19Flash_kernel_traitsILi192ELi64ELi64ELi4ES3_EELb0ELb0ELb1ELb0ELb0ELb1ELb1ELb0EEEvNS_16Flash_fwd_paramsE:
        /* <DEDUP_REMOVED lines=60> */
.L_x_4464:
[----:B------:R-:W1:Y:S02]  /*03c0*/  LDC R7, c[0x0][0x2c8] ;  /* 0x0000b200ff077b82 */ /* 0x000e640000000800 */
.L_x_4465:
        /* <DEDUP_REMOVED lines=40> */
[----:B---3--:R-:W-:-:S04]  /*0650*/  @!P3 ISETP.NE.U32.AND P2, PT, R2, RZ, PT ;  /* 0x000000ff0200b20c */ /* 0x008fc80003f45070 */
[----:B------:R-:W-:-:S04]  /*0660*/  @!P3 ISETP.NE.AND.EX P2, PT, R3, RZ, PT, P2 ;  /* 0x000000ff0300b20c */ /* 0x000fc80003f45320 */
[----:B--2---:R-:W-:-:S03]  /*0670*/  @!P3 SEL R8, R8, RZ, P2 ;  /* 0x000000ff0808b207 */ /* 0x004fc60001000000 */
[----:B------:R-:W-:Y:S01]  /*0680*/  @P4 VIADD R10, R10, 0x1 ;  /* 0x000000010a0a4836 */ /* 0x000fe20000000000 */
[----:B-1----:R-:W-:-:S03]  /*0690*/  @!P3 IADD3 R133, R8, R7, -R12 ;  /* 0x000000070885b210 */ /* 0x002fc60007ffe80c */
[----:B------:R-:W-:Y:S01]  /*06a0*/  @!P0 IMAD.MOV R10, RZ, RZ, -R10 ;  /* 0x000000ffff0a8224 */ /* 0x000fe200078e0a0a */
[----:B------:R-:W-:Y:S01]  /*06b0*/  @!P1 LOP3.LUT R10, RZ, R9, RZ, 0x33, !PT ;  /* 0x00000009ff0a9212 */ /* 0x000fe200078e33ff */
[----:B------:R-:W-:-:S04]  /*06c0*/  VIADD R3, R133, 0x3f ;  /* 0x0000003f85037836 */ /* 0x000fc80000000000 */
[----:B------:R-:W-:Y:S01]  /*06d0*/  IMAD R208, R10, R4, RZ ;  /* 0x000000040ad07224 */ /* 0x000fe200078e02ff */
        /* <DEDUP_REMOVED lines=51> */
.L_x_4468:
[----:B------:R-:W-:Y:S05]  /*0a10*/  BSYNC B0 ;  /* 0x0000000000007941 */ /* 0x000fea0003800000 */
.L_x_4467:
        /* <DEDUP_REMOVED lines=11> */
.L_x_4470:
[----:B------:R-:W-:Y:S05]  /*0ad0*/  BSYNC B0 ;  /* 0x0000000000007941 */ /* 0x000fea0003800000 */
.L_x_4469:
        /* <DEDUP_REMOVED lines=10> */
.L_x_4472:
[----:B------:R-:W-:Y:S05]  /*0b80*/  BSYNC B0 ;  /* 0x0000000000007941 */ /* 0x000fea0003800000 */
.L_x_4471:
        /* <DEDUP_REMOVED lines=10> */
.L_x_4474:
[----:B------:R-:W-:Y:S05]  /*0c30*/  BSYNC B0 ;  /* 0x0000000000007941 */ /* 0x000fea0003800000 */
.L_x_4473:
        /* <DEDUP_REMOVED lines=11> */
.L_x_4476:
[----:B------:R-:W-:Y:S05]  /*0cf0*/  BSYNC B0 ;  /* 0x0000000000007941 */ /* 0x000fea0003800000 */
.L_x_4475:
        /* <DEDUP_REMOVED lines=9> */
.L_x_4478:
[----:B------:R-:W-:Y:S05]  /*0d90*/  BSYNC B0 ;  /* 0x0000000000007941 */ /* 0x000fea0003800000 */
.L_x_4477:
        /* <DEDUP_REMOVED lines=9> */
.L_x_4480:
[----:B------:R-:W-:Y:S05]  /*0e30*/  BSYNC B0 ;  /* 0x0000000000007941 */ /* 0x000fea0003800000 */
.L_x_4479:
        /* <DEDUP_REMOVED lines=9> */
.L_x_4482:
[----:B------:R-:W-:Y:S05]  /*0ed0*/  BSYNC B0 ;  /* 0x0000000000007941 */ /* 0x000fea0003800000 */
.L_x_4481:
        /* <DEDUP_REMOVED lines=29> */
.L_x_4466:
        /* <DEDUP_REMOVED lines=29> */
.L_x_4483:
        /* <DEDUP_REMOVED lines=11> */
[----:B--2--5:R-:W2:Y:S02]  /*1330*/  MUFU.RCP R10, R5 ;  /* 0x00000005000a7308 */ /* 0x024ea40000001000 */
[----:B--2---:R-:W-:-:S06]  /*1340*/  IADD3 R10, R10, 0xffffffe, RZ ;  /* 0x0ffffffe0a0a7810 */ /* 0x004fcc0007ffe0ff */
[----:B------:R-:W2:Y:S02]  /*1350*/  F2I.FTZ.U32.TRUNC.NTZ R11, R10 ;  /* 0x0000000a000b7305 */ /* 0x000ea4000021f000 */
        /* <DEDUP_REMOVED lines=22> */
[----:B------:R-:W-:-:S07]  /*14c0*/  IMAD R13, R8, R13, UR6 ;  /* 0x00000006080d7e24 */ /* 0x000fce000f8e020d */
[----:B-1----:R-:W1:Y:S02]  /*14d0*/  MUFU.RCP R11, R9 ;  /* 0x00000009000b7308 */ /* 0x002e640000001000 */
[----:B-1----:R-:W-:-:S06]  /*14e0*/  VIADD R11, R11, 0xffffffe ;  /* 0x0ffffffe0b0b7836 */ /* 0x002fcc0000000000 */
[----:B------:R-:W1:Y:S02]  /*14f0*/  F2I.FTZ.U32.TRUNC.NTZ R11, R11 ;  /* 0x0000000b000b7305 */ /* 0x000e64000021f000 */
[----:B-1----:R-:W-:-:S05]  /*1500*/  IADD3 R3, RZ, -R11, RZ ;  /* 0x8000000bff037210 */ /* 0x002fca0007ffe0ff */
[----:B------:R-:W-:Y:S01]  /*1510*/  IMAD R5, R3, R2, RZ ;  /* 0x0000000203057224 */ /* 0x000fe200078e02ff */
[----:B------:R-:W-:-:S03]  /*1520*/  IABS R3, R24 ;  /* 0x0000001800037213 */ /* 0x000fc60000000000 */
[----:B------:R-:W-:Y:S01]  /*1530*/  IMAD.HI.U32 R10, R11, R5, R10 ;  /* 0x000000050b0a7227 */ /* 0x000fe200078e000a */
[----:B------:R-:W-:-:S03]  /*1540*/  SHF.R.S32.HI R11, RZ, 0x1f, R13 ;  /* 0x0000001fff0b7819 */ /* 0x000fc6000001140d */
        /* <DEDUP_REMOVED lines=36> */
.L_x_4484:
[----:B------:R-:W1:Y:S01]  /*1790*/  LDC R7, c[0x0][0x278] ;  /* 0x00009e00ff077b82 */ /* 0x000e620000000800 */
[----:B------:R-:W-:Y:S01]  /*17a0*/  ISETP.NE.AND P3, PT, R11, -0x1, PT ;  /* 0xffffffff0b00780c */ /* 0x000fe20003f65270 */
[----:B------:R-:W-:-:S04]  /*17b0*/  ULEA UR4, UR13, 0xffffffc0, 0x6 ;  /* 0xffffffc00d047891 */ /* 0x000fc8000f8e303f */
[----:B------:R-:W-:-:S08]  /*17c0*/  USHF.R.S32.HI UR5, URZ, 0x1f, UR4 ;  /* 0x0000001f3f057899 */ /* 0x000fd00008011404 */
[----:B------:R-:W2:Y:S01]  /*17d0*/  @P3 LDC.64 R80, c[0x0][0x248] ;  /* 0x00009200ff503b82 */ /* 0x000ea20000000a00 */
[----:B------:R-:W-:Y:S01]  /*17e0*/  @P3 IMAD.IADD R14, R12, 0x1, R11 ;  /* 0x000000010c0e3824 */ /* 0x000fe200078e020b */
[----:B-1----:R-:W-:-:S04]  /*17f0*/  IABS R3, R7 ;  /* 0x0000000700037213 */ /* 0x002fc80000000000 */
[----:B------:R-:W1:Y:S08]  /*1800*/  I2F.RP R5, R3 ;  /* 0x0000000300057306 */ /* 0x000e700000209400 */
        /* <DEDUP_REMOVED lines=8> */
[----:B------:R-:W-:Y:S02]  /*1890*/  MOV R4, R2 ;  /* 0x0000000200047202 */ /* 0x000fe40000000f00 */
[----:B------:R-:W-:-:S03]  /*18a0*/  LOP3.LUT R8, R24, R7, RZ, 0x3c, !PT ;  /* 0x0000000718087212 */ /* 0x000fc600078e3cff */
[----:B------:R-:W-:Y:S01]  /*18b0*/  IMAD.HI.U32 R22, R9, R4, RZ ;  /* 0x0000000409167227 */ /* 0x000fe200078e00ff */
[----:B------:R-:W-:-:S03]  /*18c0*/  ISETP.GE.AND P1, PT, R8, RZ, PT ;  /* 0x000000ff0800720c */ /* 0x000fc60003f26270 */
[----:B------:R-:W-:Y:S02]  /*18d0*/  IMAD.MOV R2, RZ, RZ, -R22 ;  /* 0x000000ffff027224 */ /* 0x000fe400078e0a16 */
[C---:B--2---:R-:W-:Y:S02]  /*18e0*/  @P3 IMAD R9, R14.reuse, R81, RZ ;  /* 0x000000510e093224 */ /* 0x044fe400078e02ff */
[C---:B------:R-:W-:Y:S02]  /*18f0*/  IMAD R2, R3.reuse, R2, R4 ;  /* 0x0000000203027224 */ /* 0x040fe400078e0204 */
[----:B------:R-:W1:Y:S01]  /*1900*/  @P3 LDC.64 R4, c[0x0][0x250] ;  /* 0x00009400ff043b82 */ /* 0x000e620000000a00 */
[----:B------:R-:W-:Y:S02]  /*1910*/  @P3 IMAD.WIDE.U32 R14, R14, R80, RZ ;  /* 0x000000500e0e3225 */ /* 0x000fe400078e00ff */
[----:B------:R-:W-:-:S03]  /*1920*/  ISETP.GT.U32.AND P0, PT, R3, R2, PT ;  /* 0x000000020300720c */ /* 0x000fc60003f04070 */
[----:B------:R-:W-:-:S10]  /*1930*/  @P3 IADD3 R9, R15, R9, RZ ;  /* 0x000000090f093210 */ /* 0x000fd40007ffe0ff */
        /* <DEDUP_REMOVED lines=19> */
[----:B------:R-:W-:-:S07]  /*1a70*/  IADD3 R9, R15, R9, RZ ;  /* 0x000000090f097210 */ /* 0x000fce0007ffe0ff */
.L_x_4486:
[----:B------:R-:W-:Y:S01]  /*1a80*/  MOV R15, R9 ;  /* 0x00000009000f7202 */ /* 0x000fe20000000f00 */
[----:B------:R-:W-:Y:S01]  /*1a90*/  IMAD R8, R80, UR5, RZ ;  /* 0x0000000550087c24 */ /* 0x000fe2000f8e02ff */
[----:B------:R-:W-:Y:S02]  /*1aa0*/  @!P0 LOP3.LUT R22, RZ, R7, RZ, 0x33, !PT ;  /* 0x00000007ff168212 */ /* 0x000fe400078e33ff */
[----:B------:R-:W-:Y:S01]  /*1ab0*/  @P3 IADD3 R9, R12, R11, RZ ;  /* 0x0000000b0c093210 */ /* 0x000fe20007ffe0ff */
[----:B------:R-:W-:Y:S01]  /*1ac0*/  IMAD.WIDE.U32 R14, R80, UR4, R14 ;  /* 0x00000004500e7c25 */ /* 0x000fe2000f8e000e */
[----:B------:R-:W-:Y:S02]  /*1ad0*/  SHF.R.S32.HI R7, RZ, 0x1f, R22 ;  /* 0x0000001fff077819 */ /* 0x000fe40000011416 */
[----:B------:R-:W-:Y:S01]  /*1ae0*/  MOV R13, UR4 ;  /* 0x00000004000d7c02 */ /* 0x000fe20008000f00 */
[----:B------:R-:W-:Y:S01]  /*1af0*/  IMAD R8, R81, UR4, R8 ;  /* 0x0000000451087c24 */ /* 0x000fe2000f8e0208 */
[----:B------:R-:W-:Y:S01]  /*1b00*/  MOV R11, UR5 ;  /* 0x00000005000b7c02 */ /* 0x000fe20008000f00 */
[----:B-1----:R-:W-:-:S03]  /*1b10*/  @P3 IMAD.WIDE.U32 R16, R9, R4, RZ ;  /* 0x0000000409103225 */ /* 0x002fc600078e00ff */
[----:B------:R-:W-:Y:S01]  /*1b20*/  IADD3 R15, R15, R8, RZ ;  /* 0x000000080f0f7210 */ /* 0x000fe20007ffe0ff */
[-C--:B--2---:R-:W-:Y:S02]  /*1b30*/  IMAD R8, R7, R2.reuse, RZ ;  /* 0x0000000207087224 */ /* 0x084fe400078e02ff */
[----:B------:R-:W-:Y:S02]  /*1b40*/  @P3 IMAD R9, R9, R5, R17 ;  /* 0x0000000509093224 */ /* 0x000fe400078e0211 */
[----:B------:R-:W-:-:S04]  /*1b50*/  IMAD.WIDE.U32 R38, R22, R2, R14 ;  /* 0x0000000216267225 */ /* 0x000fc800078e000e */
[----:B------:R-:W-:Y:S01]  /*1b60*/  IMAD R3, R22, R3, R8 ;  /* 0x0000000316037224 */ /* 0x000fe200078e0208 */
[----:B------:R-:W-:-:S04]  /*1b70*/  @P3 MOV R8, R16 ;  /* 0x0000001000083202 */ /* 0x000fc80000000f00 */
        /* <DEDUP_REMOVED lines=15> */
.L_x_4485:
[----:B------:R-:W-:Y:S01]  /*1c70*/  ISETP.NE.AND P1, PT, R0, -0x1, PT ;  /* 0xffffffff0000780c */ /* 0x000fe20003f25270 */
[----:B------:R-:W1:Y:S01]  /*1c80*/  S2UR UR8, SR_CgaCtaId ;  /* 0x00000000000879c3 */ /* 0x000e620000008800 */
[----:B------:R-:W-:Y:S01]  /*1c90*/  SHF.R.S32.HI R17, RZ, 0x1f, R6 ;  /* 0x0000001fff117819 */ /* 0x000fe20000011406 */
[----:B------:R-:W-:Y:S01]  /*1ca0*/  ULDC.64 UR6, c[0x0][0x268] ;  /* 0x00009a0000067ab9 */ /* 0x000fe20000000a00 */
[----:B------:R-:W-:Y:S01]  /*1cb0*/  UIADD3 UR12, UR13, -0x1, URZ ;  /* 0xffffffff0d0c7890 */ /* 0x000fe2000fffe03f */
[----:B------:R-:W-:Y:S01]  /*1cc0*/  IMAD R7, R7, UR6, RZ ;  /* 0x0000000607077c24 */ /* 0x000fe2000f8e02ff */
[CC--:B-----5:R-:W-:Y:S01]  /*1cd0*/  LEA.HI R10, R17.reuse, R6.reuse, RZ, 0x3 ;  /* 0x00000006110a7211 */ /* 0x0e0fe200078f18ff */
[----:B------:R-:W-:Y:S01]  /*1ce0*/  IMAD.IADD R207, R134, 0x1, -R85 ;  /* 0x0000000186cf7824 */ /* 0x000fe200078e0a55 */
[-C--:B------:R-:W-:Y:S01]  /*1cf0*/  LEA.HI R14, R17, R6.reuse, RZ, 0x4 ;  /* 0x00000006110e7211 */ /* 0x080fe200078f20ff */
[----:B------:R-:W-:Y:S01]  /*1d00*/  USHF.L.U32 UR11, UR12, 0x6, URZ ;  /* 0x000000060c0b7899 */ /* 0x000fe2000800063f */
[----:B------:R-:W-:Y:S01]  /*1d10*/  LOP3.LUT R25, R10, 0xfffffff8, RZ, 0xc0, !PT ;  /* 0xfffffff80a197812 */ /* 0x000fe200078ec0ff */
[----:B------:R-:W-:Y:S01]  /*1d20*/  ULDC.64 UR4, c[0x0][0x258] ;  /* 0x0000960000047ab9 */ /* 0x000fe20000000a00 */
[----:B------:R-:W-:Y:S01]  /*1d30*/  SHF.R.S32.HI R28, RZ, 0x3, R10 ;  /* 0x00000003ff1c7819 */ /* 0x000fe2000001140a */
[----:B------:R-:W2:Y:S01]  /*1d40*/  @P1 LDC.64 R2, c[0x0][0x240] ;  /* 0x00009000ff021b82 */ /* 0x000ea20000000a00 */
[----:B------:R-:W-:Y:S01]  /*1d50*/  @!P1 SHF.R.S32.HI R23, RZ, 0x1f, R213 ;  /* 0x0000001fff179819 */ /* 0x000fe200000114d5 */
[----:B------:R-:W-:Y:S01]  /*1d60*/  VIADD R19, R133, -UR11 ;  /* 0x8000000b85137c36 */ /* 0x000fe20008000000 */
[CC--:B------:R-:W-:Y:S01]  /*1d70*/  ISETP.GE.AND P6, PT, R28.reuse, R207.reuse, PT ;  /* 0x000000cf1c00720c */ /* 0x0c0fe20003fc6270 */
[----:B------:R-:W-:Y:S01]  /*1d80*/  VIADD R12, R28, 0x10 ;  /* 0x000000101c0c7836 */ /* 0x000fe20000000000 */
[----:B------:R-:W-:Y:S01]  /*1d90*/  LEA.HI R211, R17, R6, RZ, 0x6 ;  /* 0x0000000611d37211 */ /* 0x000fe200078f30ff */
[----:B------:R-:W-:Y:S01]  /*1da0*/  BSSY B0, `(.L_x_4487) ;  /* 0x000005c000007945 */ /* 0x000fe20003800000 */
[--C-:B------:R-:W-:Y:S01]  /*1db0*/  SHF.R.S32.HI R29, RZ, 0x1f, R28.reuse ;  /* 0x0000001fff1d7819 */ /* 0x100fe2000001141c */
[----:B------:R-:W3:Y:S01]  /*1dc0*/  @!P1 LDC.64 R4, c[0x0][0x228] ;  /* 0x00008a00ff049b82 */ /* 0x000ee20000000a00 */
[C---:B------:R-:W-:Y:S01]  /*1dd0*/  ISETP.GE.AND P4, PT, R12.reuse, R207, PT ;  /* 0x000000cf0c00720c */ /* 0x040fe20003f86270 */
[----:B------:R-:W-:Y:S01]  /*1de0*/  IMAD.SHL.U32 R211, R211, 0x8, RZ ;  /* 0x00000008d3d37824 */ /* 0x000fe200078e00ff */
[CC--:B------:R-:W-:Y:S01]  /*1df0*/  ISETP.GE.AND P3, PT, R12.reuse, R19.reuse, PT ;  /* 0x000000130c00720c */ /* 0x0c0fe20003f66270 */
[----:B------:R-:W-:Y:S01]  /*1e00*/  IMAD.WIDE R36, R37, 0x40, R28 ;  /* 0x0000004025247825 */ /* 0x000fe200078e021c */
[----:B------:R-:W-:-:S02]  /*1e10*/  ISETP.GE.AND P0, PT, R12, R19, PT ;  /* 0x000000130c00720c */ /* 0x000fc40003f06270 */
[----:B------:R-:W-:Y:S01]  /*1e20*/  IADD3 R30, R28, 0x20, RZ ;  /* 0x000000201c1e7810 */ /* 0x000fe20007ffe0ff */
[----:B--2---:R-:W-:-:S04]  /*1e30*/  @P1 IMAD.WIDE.U32 R20, R0, R2, RZ ;  /* 0x0000000200141225 */ /* 0x004fc800078e00ff */
[----:B------:R-:W-:Y:S02]  /*1e40*/  @P1 IMAD R3, R0, R3, R21 ;  /* 0x0000000300031224 */ /* 0x000fe400078e0215 */
[----:B------:R-:W-:Y:S02]  /*1e50*/  IMAD.SHL.U32 R0, R28, 0x40, RZ ;  /* 0x000000401c007824 */ /* 0x000fe400078e00ff */
[-C--:B---3--:R-:W-:Y:S01]  /*1e60*/  @!P1 IMAD R2, R23, R4.reuse, RZ ;  /* 0x0000000417029224 */ /* 0x088fe200078e02ff */
[----:B------:R-:W-:Y:S01]  /*1e70*/  LOP3.LUT R23, R14, 0xfffffff0, RZ, 0xc0, !PT ;  /* 0xfffffff00e177812 */ /* 0x000fe200078ec0ff */
[----:B------:R-:W-:-:S04]  /*1e80*/  @!P1 IMAD.WIDE.U32 R26, R213, R4, RZ ;  /* 0x00000004d51a9225 */ /* 0x000fc800078e00ff */
[----:B------:R-:W-:Y:S02]  /*1e90*/  @!P1 IMAD R5, R213, R5, R2 ;  /* 0x00000005d5059224 */ /* 0x000fe400078e0202 */
[----:B------:R-:W-:Y:S01]  /*1ea0*/  IMAD.IADD R2, R6, 0x1, -R25 ;  /* 0x0000000106027824 */ /* 0x000fe200078e0a19 */
[----:B------:R-:W-:Y:S01]  /*1eb0*/  LOP3.LUT R25, R0, 0x1c0, RZ, 0xc0, !PT ;  /* 0x000001c000197812 */ /* 0x000fe200078ec0ff */
[----:B------:R-:W-:Y:S02]  /*1ec0*/  IMAD.IADD R21, R6, 0x1, -R23 ;  /* 0x0000000106157824 */ /* 0x000fe400078e0a17 */
[----:B------:R-:W-:Y:S01]  /*1ed0*/  IMAD.SHL.U32 R212, R2, 0x8, RZ ;  /* 0x0000000802d47824 */ /* 0x000fe200078e00ff */
[----:B------:R-:W-:Y:S01]  /*1ee0*/  SHF.R.U32.HI R10, RZ, 0x3, R25 ;  /* 0x00000003ff0a7819 */ /* 0x000fe20000011619 */
[----:B------:R-:W-:Y:S01]  /*1ef0*/  @P1 IMAD.MOV.U32 R0, RZ, RZ, R20 ;  /* 0x000000ffff001224 */ /* 0x000fe200078e0014 */
[----:B------:R-:W-:Y:S01]  /*1f00*/  SHF.R.S32.HI R18, RZ, 0x1f, R21 ;  /* 0x0000001fff127819 */ /* 0x000fe20000011415 */
[----:B------:R-:W-:Y:S01]  /*1f10*/  IMAD R20, R22, UR7, R7 ;  /* 0x0000000716147c24 */ /* 0x000fe2000f8e0207 */
[----:B------:R-:W-:Y:S01]  /*1f20*/  IADD3 R8, P2, R212, R8, RZ ;  /* 0x00000008d4087210 */ /* 0x000fe20007f5e0ff */
[----:B------:R-:W-:Y:S01]  /*1f30*/  @!P1 IMAD.IADD R3, R27, 0x1, R5 ;  /* 0x000000011b039824 */ /* 0x000fe200078e0205 */
[--C-:B------:R-:W-:Y:S01]  /*1f40*/  SHF.R.S32.HI R40, RZ, 0x1f, R212.reuse ;  /* 0x0000001fff287819 */ /* 0x100fe200000114d4 */
[----:B------:R-:W-:Y:S01]  /*1f50*/  IMAD.MOV.U32 R7, RZ, RZ, 0x10 ;  /* 0x00000010ff077424 */ /* 0x000fe200078e00ff */
[----:B------:R-:W-:Y:S01]  /*1f60*/  LOP3.LUT R23, R25, 0x38, R212, 0xf8, !PT ;  /* 0x0000003819177812 */ /* 0x000fe200078ef8d4 */
[----:B------:R-:W-:Y:S01]  /*1f70*/  IMAD.MOV.U32 R5, RZ, RZ, 0x20 ;  /* 0x00000020ff057424 */ /* 0x000fe200078e00ff */
[----:B------:R-:W-:Y:S01]  /*1f80*/  @!P1 MOV R0, R26 ;  /* 0x0000001a00009202 */ /* 0x000fe20000000f00 */
[----:B------:R-:W-:Y:S01]  /*1f90*/  IMAD.X R9, R40, 0x1, R9, P2 ;  /* 0x0000000128097824 */ /* 0x000fe200010e0609 */
[----:B------:R-:W-:-:S02]  /*1fa0*/  LOP3.LUT R10, R23, R10, RZ, 0x3c, !PT ;  /* 0x0000000a170a7212 */ /* 0x000fc400078e3cff */
[----:B------:R-:W-:Y:S01]  /*1fb0*/  LEA.HI R18, R18, R21, RZ, 0x3 ;  /* 0x0000001512127211 */ /* 0x000fe200078f18ff */
[----:B------:R-:W-:Y:S01]  /*1fc0*/  IMAD.WIDE.U32 R22, R22, UR6, R8 ;  /* 0x0000000616167c25 */ /* 0x000fe2000f8e0008 */
[----:B------:R-:W-:Y:S01]  /*1fd0*/  IADD3 R32, P1, R212, R0, RZ ;  /* 0x00000000d4207210 */ /* 0x000fe20007f3e0ff */
[----:B------:R-:W2:Y:S01]  /*1fe0*/  LDC.64 R8, c[0x0][0x3c8] ;  /* 0x0000f200ff087b82 */ /* 0x000ea20000000a00 */
[----:B------:R-:W-:Y:S02]  /*1ff0*/  LOP3.LUT R4, R18, 0xfffffff8, RZ, 0xc0, !PT ;  /* 0xfffffff812047812 */ /* 0x000fe400078ec0ff */
[----:B------:R-:W-:Y:S01]  /*2000*/  SHF.R.S32.HI R25, RZ, 0x1f, R24 ;  /* 0x0000001fff197819 */ /* 0x000fe20000011418 */
[----:B------:R-:W-:Y:S01]  /*2010*/  IMAD.X R33, R40, 0x1, R3, P1 ;  /* 0x0000000128217824 */ /* 0x000fe200008e0603 */
[----:B------:R-:W-:Y:S01]  /*2020*/  IADD3 R0, P5, R28, R13, RZ ;  /* 0x0000000d1c007210 */ /* 0x000fe20007fbe0ff */
[----:B------:R-:W-:Y:S01]  /*2030*/  IMAD.IADD R21, R21, 0x1, -R4 ;  /* 0x0000000115157824 */ /* 0x000fe200078e0a04 */
[----:B------:R-:W-:Y:S01]  /*2040*/  LOP3.LUT R211, R10, 0xfffffe00, R211, 0xf8, !PT ;  /* 0xfffffe000ad37812 */ /* 0x000fe200078ef8d3 */
[----:B------:R-:W-:-:S02]  /*2050*/  IMAD R35, R25, UR4, RZ ;  /* 0x0000000419237c24 */ /* 0x000fc4000f8e02ff */
[C---:B------:R-:W-:Y:S01]  /*2060*/  IMAD.WIDE.U32 R32, R24.reuse, UR4, R32 ;  /* 0x0000000418207c25 */ /* 0x040fe2000f8e0020 */
[----:B------:R-:W-:Y:S01]  /*2070*/  UMOV UR4, 0x400 ;  /* 0x0000040000047882 */ /* 0x000fe20000000000 */
[----:B------:R-:W-:Y:S01]  /*2080*/  R2P PR, R21, 0x6 ;  /* 0x0000000615007804 */ /* 0x000fe20000000000 */
[----:B-1----:R-:W-:Y:S01]  /*2090*/  ULEA UR4, UR8, UR4, 0x18 ;  /* 0x0000000408047291 */ /* 0x002fe2000f8ec03f */
[----:B------:R-:W-:Y:S02]  /*20a0*/  IMAD R35, R24, UR5, R35 ;  /* 0x0000000518237c24 */ /* 0x000fe4000f8e0223 */
[----:B------:R-:W-:Y:S01]  /*20b0*/  IMAD.X R26, R29, 0x1, R11, P5 ;  /* 0x000000011d1a7824 */ /* 0x000fe200028e060b */
[----:B------:R-:W-:Y:S01]  /*20c0*/  SEL R7, R7, 0xfffffff0, !P1 ;  /* 0xfffffff007077807 */ /* 0x000fe20004800000 */
[C---:B------:R-:W-:Y:S01]  /*20d0*/  VIADD R4, R212.reuse, 0x40 ;  /* 0x00000040d4047836 */ /* 0x040fe20000000000 */
[----:B------:R-:W-:Y:S01]  /*20e0*/  LEA R211, R211, UR4, 0x1 ;  /* 0x00000004d3d37c11 */ /* 0x000fe2000f8e08ff */
[----:B------:R-:W-:Y:S01]  /*20f0*/  VIADD R3, R212, 0x80 ;  /* 0x00000080d4037836 */ /* 0x000fe20000000000 */
[----:B------:R-:W-:Y:S01]  /*2100*/  SEL R5, R5, 0xffffffe0, !P2 ;  /* 0xffffffe005057807 */ /* 0x000fe20005000000 */
[----:B------:R-:W-:Y:S01]  /*2110*/  IMAD.IADD R35, R33, 0x1, R35 ;  /* 0x0000000121237824 */ /* 0x000fe200078e0223 */
        /* <DEDUP_REMOVED lines=36> */
.L_x_4488:
[----:B------:R-:W-:Y:S05]  /*2360*/  BSYNC B0 ;  /* 0x0000000000007941 */ /* 0x000fea0003800000 */
.L_x_4487:
        /* <DEDUP_REMOVED lines=46> */
.L_x_4490:
[----:B------:R-:W-:Y:S05]  /*2650*/  BSYNC B0 ;  /* 0x0000000000007941 */ /* 0x000fea0003800000 */
.L_x_4489:
        /* <DEDUP_REMOVED lines=44> */
.L_x_4492:
[----:B------:R-:W-:Y:S05]  /*2920*/  BSYNC B0 ;  /* 0x0000000000007941 */ /* 0x000fea0003800000 */
.L_x_4491:
        /* <DEDUP_REMOVED lines=39> */
.L_x_4494:
[----:B------:R-:W-:Y:S05]  /*2ba0*/  BSYNC B0 ;  /* 0x0000000000007941 */ /* 0x000fea0003800000 */
.L_x_4493:
        /* <DEDUP_REMOVED lines=39> */
.L_x_4496:
[----:B------:R-:W-:Y:S05]  /*2e20*/  BSYNC B0 ;  /* 0x0000000000007941 */ /* 0x000fea0003800000 */
.L_x_4495:
        /* <DEDUP_REMOVED lines=33> */
.L_x_4498:
[----:B------:R-:W-:Y:S05]  /*3040*/  BSYNC B0 ;  /* 0x0000000000007941 */ /* 0x000fea0003800000 */
.L_x_4497:
        /* <DEDUP_REMOVED lines=37> */
.L_x_4500:
[----:B------:R-:W-:Y:S05]  /*32a0*/  BSYNC B0 ;  /* 0x0000000000007941 */ /* 0x000fea0003800000 */
.L_x_4499:
        /* <DEDUP_REMOVED lines=42> */
.L_x_4502:
[----:B------:R-:W-:Y:S05]  /*3550*/  BSYNC B0 ;  /* 0x0000000000007941 */ /* 0x000fea0003800000 */
.L_x_4501:
[----:B------:R-:W0:Y:S01]  /*3560*/  LDGDEPBAR ;  /* 0x00000000000079af */ /* 0x000e220000000000 */
[----:B-1-34-:R-:W-:Y:S01]  /*3570*/  SHF.R.S32.HI R10, RZ, 0x1f, R213 ;  /* 0x0000001fff0a7819 */ /* 0x01afe200000114d5 */
[----:B------:R-:W-:Y:S01]  /*3580*/  ULDC.64 UR8, c[0x0][0x3d0] ;  /* 0x0000f40000087ab9 */ /* 0x000fe20000000a00 */
[----:B------:R-:W-:Y:S01]  /*3590*/  IMAD.IADD R32, R27, 0x1, -R32 ;  /* 0x000000011b207824 */ /* 0x000fe200078e0a20 */
[----:B------:R-:W-:Y:S01]  /*35a0*/  LEA.HI R84, R17, R6, RZ, 0x5 ;  /* 0x0000000611547211 */ /* 0x000fe200078f28ff */
[----:B------:R-:W-:Y:S01]  /*35b0*/  IMAD.WIDE.U32 R24, R213, UR8, R24 ;  /* 0x00000008d5187c25 */ /* 0x000fe2000f8e0018 */
[----:B------:R-:W-:Y:S01]  /*35c0*/  LOP3.LUT R29, R30, R29, RZ, 0x3c, !PT ;  /* 0x0000001d1e1d7212 */ /* 0x000fe200078e3cff */
[----:B------:R-:W-:Y:S01]  /*35d0*/  ULDC UR5, c[0x0][0x2e8] ;  /* 0x0000ba0000057ab9 */ /* 0x000fe20000000800 */
[----:B------:R-:W-:Y:S01]  /*35e0*/  ISETP.GE.AND P1, PT, R26, R19, PT ;  /* 0x000000131a00720c */ /* 0x000fe20003f26270 */
[----:B------:R-:W-:Y:S01]  /*35f0*/  IMAD R10, R10, UR8, RZ ;  /* 0x000000080a0a7c24 */ /* 0x000fe2000f8e02ff */
[----:B--2---:R-:W-:Y:S01]  /*3600*/  LEA R8, P2, R24, R8, 0x2 ;  /* 0x0000000818087211 */ /* 0x004fe200078410ff */
[----:B------:R-:W-:-:S02]  /*3610*/  IMAD.SHL.U32 R12, R21, 0x40, RZ ;  /* 0x00000040150c7824 */ /* 0x000fc400078e00ff */
[----:B------:R-:W-:Y:S02]  /*3620*/  IMAD R10, R213, UR9, R10 ;  /* 0x00000009d50a7c24 */ /* 0x000fe4000f8e020a */
[----:B------:R-:W-:Y:S01]  /*3630*/  IMAD.SHL.U32 R11, R32, 0x8, RZ ;  /* 0x00000008200b7824 */ /* 0x000fe200078e00ff */
[----:B------:R-:W-:Y:S01]  /*3640*/  LOP3.LUT R12, R12, 0x1c0, RZ, 0xc0, !PT ;  /* 0x000001c00c0c7812 */ /* 0x000fe200078ec0ff */
[----:B------:R-:W-:Y:S02]  /*3650*/  IMAD.IADD R10, R25, 0x1, R10 ;  /* 0x00000001190a7824 */ /* 0x000fe400078e020a */
[----:B------:R-:W-:Y:S01]  /*3660*/  IMAD.IADD R23, R23, 0x1, R20 ;  /* 0x0000000117177824 */ /* 0x000fe200078e0214 */
[----:B------:R-:W-:Y:S01]  /*3670*/  LOP3.LUT R11, R12, 0x8, R11, 0xf8, !PT ;  /* 0x000000080c0b7812 */ /* 0x000fe200078ef80b */
[----:B------:R-:W-:Y:S01]  /*3680*/  IMAD.SHL.U32 R18, R18, 0x40, RZ ;  /* 0x0000004012127824 */ /* 0x000fe200078e00ff */
[----:B------:R-:W-:Y:S01]  /*3690*/  LEA.HI.X R9, R24, R9, R10, 0x2, P2 ;  /* 0x0000000918097211 */ /* 0x000fe200010f140a */
[----:B------:R-:W-:Y:S01]  /*36a0*/  IMAD.WIDE.U32 R22, R0, UR6, R22 ;  /* 0x0000000600167c25 */ /* 0x000fe2000f8e0016 */
[----:B------:R-:W-:-:S04]  /*36b0*/  DEPBAR.LE SB0, 0x0 ;  /* 0x000080000000791a */ /* 0x000fc80000000000 */
[----:B------:R1:W5:Y:S01]  /*36c0*/  LDG.E R82, desc[UR14][R8.64] ;  /* 0x0000000e08527981 */ /* 0x000362000c1e1900 */
[----:B------:R-:W-:Y:S01]  /*36d0*/  SHF.R.U32.HI R12, RZ, 0x3, R12 ;  /* 0x00000003ff0c7819 */ /* 0x000fe2000001160c */
[----:B------:R-:W-:Y:S01]  /*36e0*/  ULDC.64 UR8, c[0x0][0x220] ;  /* 0x0000880000087ab9 */ /* 0x000fe20000000a00 */
[----:B------:R-:W-:Y:S01]  /*36f0*/  SHF.R.S32.HI R83, RZ, 0x5, R84 ;  /* 0x00000005ff537819 */ /* 0x000fe20000011454 */
[----:B------:R-:W-:Y:S01]  /*3700*/  BAR.SYNC.DEFER_BLOCKING 0x0 ;  /* 0x0000000000007b1d */ /* 0x000fe20000010000 */
[----:B------:R-:W-:Y:S01]  /*3710*/  LOP3.LUT R11, R11, R12, RZ, 0x3c, !PT ;  /* 0x0000000c0b0b7212 */ /* 0x000fe200078e3cff */
[----:B------:R-:W-:-:S03]  /*3720*/  IMAD R205, R32, 0x200, R29 ;  /* 0x0000020020cd7824 */ /* 0x000fc600078e021d */
[----:B------:R-:W-:Y:S01]  /*3730*/  LOP3.LUT R0, R11, 0xfffffe00, R18, 0xf8, !PT ;  /* 0xfffffe000b007812 */ /* 0x000fe200078ef812 */
[----:B------:R-:W-:Y:S01]  /*3740*/  IMAD.IADD R17, R23, 0x1, R16 ;  /* 0x0000000117117824 */ /* 0x000fe200078e0210 */
[----:B------:R-:W-:Y:S01]  /*3750*/  LEA R222, P2, R22, UR8, 0x1 ;  /* 0x0000000816de7c11 */ /* 0x000fe2000f8408ff */
[----:B------:R1:W-:Y:S04]  /*3760*/  @P6 STS.128 [R211+0xc000], RZ ;  /* 0x00c000ffd3006388 */ /* 0x0003e80000000c00 */
[----:B------:R1:W-:Y:S04]  /*3770*/  @P6 STS.128 [R211+0xe000], RZ ;  /* 0x00e000ffd3006388 */ /* 0x0003e80000000c00 */
[----:B------:R1:W-:Y:S01]  /*3780*/  @P6 STS.128 [R211+0x10000], RZ ;  /* 0x010000ffd3006388 */ /* 0x0003e20000000c00 */
[----:B------:R-:W-:Y:S01]  /*3790*/  IMAD R206, R83, 0x400, R0 ;  /* 0x0000040053ce7824 */ /* 0x000fe200078e0200 */
[----:B------:R-:W-:Y:S01]  /*37a0*/  USHF.L.U32 UR16, UR6, 0x4, URZ ;  /* 0x0000000406107899 */ /* 0x000fe2000800063f */
[----:B------:R-:W2:Y:S01]  /*37b0*/  MUFU.RCP R87, UR5 ;  /* 0x0000000500577d08 */ /* 0x000ea20008001000 */
[----:B------:R-:W-:Y:S01]  /*37c0*/  BSSY B0, `(.L_x_4503) ;  /* 0x000001c000007945 */ /* 0x000fe20003800000 */
        /* <DEDUP_REMOVED lines=27> */
.L_x_4504:
[----:B------:R-:W-:Y:S05]  /*3980*/  BSYNC B0 ;  /* 0x0000000000007941 */ /* 0x000fea0003800000 */
.L_x_4503:
        /* <DEDUP_REMOVED lines=36> */
.L_x_4506:
[----:B------:R-:W-:Y:S05]  /*3bd0*/  BSYNC B0 ;  /* 0x0000000000007941 */ /* 0x000fea0003800000 */
.L_x_4505:
        /* <DEDUP_REMOVED lines=37> */
.L_x_4508:
[----:B------:R-:W-:Y:S05]  /*3e30*/  BSYNC B0 ;  /* 0x0000000000007941 */ /* 0x000fea0003800000 */
.L_x_4507:
        /* <DEDUP_REMOVED lines=40> */
.L_x_4510:
[----:B------:R-:W-:Y:S05]  /*40c0*/  BSYNC B0 ;  /* 0x0000000000007941 */ /* 0x000fea0003800000 */
.L_x_4509:
[----:B------:R-:W-:Y:S01]  /*40d0*/  LDSM.16.M88.4 R64, [R206] ;  /* 0x00000000ce40783b */ /* 0x000fe20000000200 */
[----:B------:R-:W-:Y:S01]  /*40e0*/  R2P PR, R2, 0x6 ;  /* 0x0000000602007804 */ /* 0x000fe20000000000 */
[C---:B------:R-:W-:Y:S01]  /*40f0*/  VIADD R2, R205.reuse, 0x6000 ;  /* 0x00006000cd027836 */ /* 0x040fe20000000000 */
[----:B------:R-:W-:Y:S01]  /*4100*/  ULDC UR7, c[0x0][0x39c] ;  /* 0x0000e70000077ab9 */ /* 0x000fe20000000800 */
[----:B------:R-:W3:Y:S01]  /*4110*/  LDSM.16.M88.4 R16, [R205+0x6000] ;  /* 0x00600000cd10783b */ /* 0x000ee20000000200 */
[----:B------:R-:W-:Y:S02]  /*4120*/  VIADD R203, R205, 0x6020 ;  /* 0x00006020cdcb7836 */ /* 0x000fe40000000000 */
[----:B--2--5:R-:W-:Y:S01]  /*4130*/  FMUL.FTZ R82, R82, R87 ;  /* 0x0000005752527220 */ /* 0x024fe20000410000 */
[--C-:B------:R-:W-:Y:S01]  /*4140*/  IMAD R204, R7, 0x2, R206.reuse ;  /* 0x0000000207cc7824 */ /* 0x100fe200078e02ce */
[----:B-1----:R-:W1:Y:S01]  /*4150*/  LDSM.16.M88.4 R8, [R205+0x6800] ;  /* 0x00680000cd08783b */ /* 0x002e620000000200 */
[----:B------:R-:W-:-:S02]  /*4160*/  IMAD R202, R5, 0x2, R206 ;  /* 0x0000000205ca7824 */ /* 0x000fc400078e02ce */
[----:B------:R-:W-:Y:S01]  /*4170*/  R2UR UR5, R82 ;  /* 0x00000000520572ca */ /* 0x000fe200000e0000 */
[----:B------:R-:W2:Y:S01]  /*4180*/  LDSM.16.M88.4 R72, [R205+0x7000] ;  /* 0x00700000cd48783b */ /* 0x000ea20000000200 */
        /* <DEDUP_REMOVED lines=23> */
[----:B------:R-:W-:Y:S01]  /*4300*/  VIADD R184, R203, 0x5800 ;  /* 0x00005800cbb87836 */ /* 0x000fe20000000000 */
[C---:B---3--:R-:W-:Y:S02]  /*4310*/  HMMA.16816.F32 R20, R64.reuse, R16, RZ ;  /* 0x000000104014723c */ /* 0x048fe400000018ff */
[----:B------:R-:W3:Y:S04]  /*4320*/  LDSM.16.M88.4 R36, [R199+0x6000] ;  /* 0x00600000c724783b */ /* 0x000ee80000000200 */
[----:B------:R-:W3:Y:S01]  /*4330*/  LDSM.16.M88.4 R32, [R199+0x6800] ;  /* 0x00680000c720783b */ /* 0x000ee20000000200 */
[C---:B------:R-:W-:Y:S03]  /*4340*/  HMMA.16816.F32 R16, R64.reuse, R18, RZ ;  /* 0x000000124010723c */ /* 0x040fe600000018ff */
[----:B------:R-:W-:Y:S03]  /*4350*/  LDSM.16.M88.4 R60, [R201] ;  /* 0x00000000c93c783b */ /* 0x000fe60000000200 */
[C---:B-1----:R-:W-:Y:S01]  /*4360*/  HMMA.16816.F32 R12, R64.reuse, R8, RZ ;  /* 0x00000008400c723c */ /* 0x042fe200000018ff */
[----:B------:R-:W0:Y:S05]  /*4370*/  LDGDEPBAR ;  /* 0x00000000000079af */ /* 0x000e2a0000000000 */
[C---:B--2---:R-:W-:Y:S06]  /*4380*/  HMMA.16816.F32 R76, R64.reuse, R72, RZ ;  /* 0x00000048404c723c */ /* 0x044fec00000018ff */
[C---:B------:R-:W-:Y:S06]  /*4390*/  HMMA.16816.F32 R8, R64.reuse, R10, RZ ;  /* 0x0000000a4008723c */ /* 0x040fec00000018ff */
[C---:B------:R-:W-:Y:S06]  /*43a0*/  HMMA.16816.F32 R72, R64.reuse, R74, RZ ;  /* 0x0000004a4048723c */ /* 0x040fec00000018ff */
[C---:B----4-:R-:W-:Y:S06]  /*43b0*/  HMMA.16816.F32 R68, R64.reuse, R28, RZ ;  /* 0x0000001c4044723c */ /* 0x050fec00000018ff */
[----:B------:R-:W-:Y:S01]  /*43c0*/  HMMA.16816.F32 R64, R64, R30, RZ ;  /* 0x0000001e4040723c */ /* 0x000fe200000018ff */
[----:B------:R-:W1:Y:S05]  /*43d0*/  LDSM.16.M88.4 R28, [R199+0x7000] ;  /* 0x00700000c71c783b */ /* 0x000e6a0000000200 */
[C---:B------:R-:W-:Y:S06]  /*43e0*/  HMMA.16816.F32 R20, R44.reuse, R24, R20 ;  /* 0x000000182c14723c */ /* 0x040fec0000001814 */
        /* <DEDUP_REMOVED lines=12> */
[C---:B---3--:R-:W-:Y:S06]  /*44b0*/  HMMA.16816.F32 R20, R40.reuse, R36, R20 ;  /* 0x000000242814723c */ /* 0x048fec0000001814 */
        /* <DEDUP_REMOVED lines=59> */
[----:B------:R-:W-:Y:S05]  /*4870*/  LDSM.16.M88.4 R40, [R205+0xb000] ;  /* 0x00b00000cd28783b */ /* 0x000fea0000000200 */
[C---:B-1----:R-:W-:Y:S06]  /*4880*/  HMMA.16816.F32 R68, R56.reuse, R28, R68 ;  /* 0x0000001c3844723c */ /* 0x042fec0000001844 */
[----:B------:R-:W-:Y:S01]  /*4890*/  HMMA.16816.F32 R64, R56, R30, R64 ;  /* 0x0000001e3840723c */ /* 0x000fe20000001840 */
[----:B------:R-:W1:Y:S04]  /*48a0*/  LDSM.16.M88.4 R28, [R205+0xa800] ;  /* 0x00a80000cd1c783b */ /* 0x000e680000000200 */
[----:B------:R-:W-:Y:S01]  /*48b0*/  LDSM.16.M88.4 R56, [R204+0x4000] ;  /* 0x00400000cc38783b */ /* 0x000fe20000000200 */
[C---:B----4-:R-:W-:Y:S06]  /*48c0*/  HMMA.16816.F32 R20, R52.reuse, R44, R20 ;  /* 0x0000002c3414723c */ /* 0x050fec0000001814 */
[C---:B------:R-:W-:Y:S01]  /*48d0*/  HMMA.16816.F32 R16, R52.reuse, R46, R16 ;  /* 0x0000002e3410723c */ /* 0x040fe20000001810 */
[----:B------:R-:W4:Y:S05]  /*48e0*/  LDSM.16.M88.4 R44, [R205+0xb800] ;  /* 0x00b80000cd2c783b */ /* 0x000f2a0000000200 */
[C---:B------:R-:W-:Y:S06]  /*48f0*/  HMMA.16816.F32 R12, R52.reuse, R60, R12 ;  /* 0x0000003c340c723c */ /* 0x040fec000000180c */
[C---:B------:R-:W-:Y:S01]  /*4900*/  HMMA.16816.F32 R8, R52.reuse, R62, R8 ;  /* 0x0000003e3408723c */ /* 0x040fe20000001808 */
[----:B------:R-:W-:Y:S05]  /*4910*/  LDSM.16.M88.4 R60, [R199+0xb800] ;  /* 0x00b80000c73c783b */ /* 0x000fea0000000200 */
[C---:B------:R-:W-:Y:S06]  /*4920*/  HMMA.16816.F32 R76, R52.reuse, R36, R76 ;  /* 0x00000024344c723c */ /* 0x040fec000000184c */
[C---:B------:R-:W-:Y:S01]  /*4930*/  HMMA.16816.F32 R72, R52.reuse, R38, R72 ;  /* 0x000000263448723c */ /* 0x040fe20000001848 */
[----:B------:R-:W4:Y:S05]  /*4940*/  LDSM.16.M88.4 R36, [R203+0x4000] ;  /* 0x00400000cb24783b */ /* 0x000f2a0000000200 */
[C---:B--2---:R-:W-:Y:S06]  /*4950*/  HMMA.16816.F32 R68, R52.reuse, R24, R68 ;  /* 0x000000183444723c */ /* 0x044fec0000001844 */
[----:B------:R-:W-:Y:S01]  /*4960*/  HMMA.16816.F32 R64, R52, R26, R64 ;  /* 0x0000001a3440723c */ /* 0x000fe20000001840 */
[----:B------:R-:W2:Y:S04]  /*4970*/  LDSM.16.M88.4 R24, [R203+0x4800] ;  /* 0x00480000cb18783b */ /* 0x000ea80000000200 */
[----:B------:R-:W-:Y:S01]  /*4980*/  LDSM.16.M88.4 R52, [R202+0x4000] ;  /* 0x00400000ca34783b */ /* 0x000fe20000000200 */
        /* <DEDUP_REMOVED lines=8> */
[----:B------:R-:W1:Y:S05]  /*4a10*/  LDSM.16.M88.4 R40, [R199+0xa000] ;  /* 0x00a00000c728783b */ /* 0x000e6a0000000200 */
[C---:B----4-:R-:W-:Y:S06]  /*4a20*/  HMMA.16816.F32 R68, R48.reuse, R44, R68 ;  /* 0x0000002c3044723c */ /* 0x050fec0000001844 */
[----:B------:R-:W-:Y:S01]  /*4a30*/  HMMA.16816.F32 R64, R48, R46, R64 ;  /* 0x0000002e3040723c */ /* 0x000fe20000001840 */
[----:B------:R-:W4:Y:S04]  /*4a40*/  LDSM.16.M88.4 R44, [R199+0xa800] ;  /* 0x00a80000c72c783b */ /* 0x000f280000000200 */
[----:B------:R-:W-:Y:S01]  /*4a50*/  LDSM.16.M88.4 R48, [R192+0x4000] ;  /* 0x00400000c030783b */ /* 0x000fe20000000200 */
        /* <DEDUP_REMOVED lines=9> */
[C---:B-1----:R-:W-:Y:S06]  /*4af0*/  HMMA.16816.F32 R64, R56.reuse, R30, R64 ;  /* 0x0000001e3840723c */ /* 0x042fec0000001840 */
[----:B------:R-:W-:Y:S01]  /*4b00*/  HMMA.16816.F32 R68, R56, R28, R68 ;  /* 0x0000001c3844723c */ /* 0x000fe20000001844 */
[----:B------:R-:W-:Y:S05]  /*4b10*/  LDSM.16.M88.4 R28, [R192+0x5000] ;  /* 0x00500000c01c783b */ /* 0x000fea0000000200 */
[C---:B------:R-:W-:Y:S06]  /*4b20*/  HMMA.16816.F32 R20, R52.reuse, R40, R20 ;  /* 0x000000283414723c */ /* 0x040fec0000001814 */
[C---:B------:R-:W-:Y:S06]  /*4b30*/  HMMA.16816.F32 R16, R52.reuse, R42, R16 ;  /* 0x0000002a3410723c */ /* 0x040fec0000001810 */
[----:B----4-:R-:W-:Y:S01]  /*4b40*/  HMMA.16816.F32 R40, R52, R44, R12 ;  /* 0x0000002c3428723c */ /* 0x010fe2000000180c */
[----:B------:R-:W1:Y:S01]  /*4b50*/  LDSM.16.M88.4 R12, [R192+0x5800] ;  /* 0x00580000c00c783b */ /* 0x000e620000000200 */
[----:B------:R-:W-:-:S04]  /*4b60*/  DEPBAR.LE SB0, 0x0 ;  /* 0x000080000000791a */ /* 0x000fc80000000000 */
[C---:B------:R-:W-:Y:S06]  /*4b70*/  HMMA.16816.F32 R8, R52.reuse, R46, R8 ;  /* 0x0000002e3408723c */ /* 0x040fec0000001808 */
[C---:B--2---:R-:W-:Y:S06]  /*4b80*/  HMMA.16816.F32 R76, R52.reuse, R24, R76 ;  /* 0x00000018344c723c */ /* 0x044fec000000184c */
[----:B------:R-:W-:Y:S01]  /*4b90*/  HMMA.16816.F32 R64, R52, R62, R64 ;  /* 0x0000003e3440723c */ /* 0x000fe20000001840 */
[----:B------:R-:W-:-:S05]  /*4ba0*/  LOP3.LUT R25, R84, 0xffffffe0, RZ, 0xc0, !PT ;  /* 0xffffffe054197812 */ /* 0x000fca00078ec0ff */
[C---:B------:R-:W-:Y:S01]  /*4bb0*/  IMAD.IADD R2, R6.reuse, 0x1, -R25 ;  /* 0x0000000106027824 */ /* 0x040fe200078e0a19 */
[----:B------:R-:W-:Y:S01]  /*4bc0*/  HMMA.16816.F32 R68, R52, R60, R68 ;  /* 0x0000003c3444723c */ /* 0x000fe20000001844 */
[----:B------:R-:W-:-:S03]  /*4bd0*/  IMAD.SHL.U32 R6, R6, 0x2, RZ ;  /* 0x0000000206067824 */ /* 0x000fc600078e00ff */
[----:B------:R-:W-:Y:S02]  /*4be0*/  SHF.R.S32.HI R25, RZ, 0x1f, R2 ;  /* 0x0000001fff197819 */ /* 0x000fe40000011402 */
[----:B------:R-:W-:Y:S01]  /*4bf0*/  HMMA.16816.F32 R20, R36, R48, R20 ;  /* 0x000000302414723c */ /* 0x000fe20000001814 */
[----:B------:R-:W-:Y:S02]  /*4c00*/  LOP3.LUT R6, R6, 0x6, RZ, 0xc0, !PT ;  /* 0x0000000606067812 */ /* 0x000fe400078ec0ff */
[----:B------:R-:W-:-:S03]  /*4c10*/  LEA.HI R25, R25, R2, RZ, 0x2 ;  /* 0x0000000219197211 */ /* 0x000fc600078f10ff */
[----:B------:R-:W-:Y:S01]  /*4c20*/  HMMA.16816.F32 R16, R36, R50, R16 ;  /* 0x000000322410723c */ /* 0x000fe20000001810 */
[----:B------:R-:W-:Y:S01]  /*4c30*/  SHF.R.S32.HI R2, RZ, 0x2, R25 ;  /* 0x00000002ff027819 */ /* 0x000fe20000011419 */
[----:B------:R-:W-:-:S04]  /*4c40*/  VIADD R6, R6, UR11 ;  /* 0x0000000b06067c36 */ /* 0x000fc80008000000 */
[C---:B---3--:R-:W-:Y:S01]  /*4c50*/  HMMA.16816.F32 R8, R36.reuse, R34, R8 ;  /* 0x000000222408723c */ /* 0x048fe20000001808 */
[----:B------:R-:W-:Y:S01]  /*4c60*/  IMAD R2, R83, 0x10, R2 ;  /* 0x0000001053027824 */ /* 0x000fe200078e0202 */
[C---:B------:R-:W-:Y:S01]  /*4c70*/  ISETP.GE.AND P2, PT, R6.reuse, R133, PT ;  /* 0x000000850600720c */ /* 0x040fe20003f46270 */
[C---:B------:R-:W-:Y:S02]  /*4c80*/  VIADD R48, R6.reuse, 0x29 ;  /* 0x0000002906307836 */ /* 0x040fe40000000000 */
[----:B------:R-:W-:Y:S01]  /*4c90*/  IMAD.IADD R2, R85, 0x1, R2 ;  /* 0x0000000155027824 */ /* 0x000fe200078e0202 */
[----:B------:R-:W-:Y:S01]  /*4ca0*/  HMMA.16816.F32 R40, R36, R32, R40 ;  /* 0x000000202428723c */ /* 0x000fe20000001828 */
[----:B------:R-:W-:-:S05]  /*4cb0*/  VIADD R34, R6, 0x18 ;  /* 0x0000001806227836 */ /* 0x000fca0000000000 */
[----:B------:R-:W-:Y:S01]  /*4cc0*/  HMMA.16816.F32 R72, R52, R26, R72 ;  /* 0x0000001a3448723c */ /* 0x000fe20000001848 */
[----:B------:R-:W-:Y:S02]  /*4cd0*/  VIADD R32, R6, 0x19 ;  /* 0x0000001906207836 */ /* 0x000fe40000000000 */
[----:B------:R-:W-:Y:S01]  /*4ce0*/  FMUL.FTZ R22, R22, UR7 ;  /* 0x0000000716167c20 */ /* 0x000fe20008410000 */
[----:B------:R-:W-:Y:S01]  /*4cf0*/  FMUL.FTZ R24, R23, UR7 ;  /* 0x0000000717187c20 */ /* 0x000fe20008410000 */
[----:B------:R-:W-:Y:S01]  /*4d00*/  ISETP.GE.AND P3, PT, R34, R133, PT ;  /* 0x000000852200720c */ /* 0x000fe20003f66270 */
[C---:B-1----:R-:W-:Y:S01]  /*4d10*/  HMMA.16816.F32 R64, R36.reuse, R14, R64 ;  /* 0x0000000e2440723c */ /* 0x042fe20000001840 */
[----:B------:R-:W-:Y:S01]  /*4d20*/  FMUL.FTZ R16, R16, UR7 ;  /* 0x0000000710107c20 */ /* 0x000fe20008410000 */
[----:B------:R-:W-:Y:S01]  /*4d30*/  FMUL.FTZ R27, R17, UR7 ;  /* 0x00000007111b7c20 */ /* 0x000fe20008410000 */
[----:B------:R-:W-:Y:S01]  /*4d40*/  FMUL.FTZ R23, R18, UR7 ;  /* 0x0000000712177c20 */ /* 0x000fe20008410000 */
[----:B------:R-:W-:Y:S02]  /*4d50*/  MUFU.TANH R22, R22 ;  /* 0x0000001600167308 */ /* 0x000fe40000002400 */
[C---:B------:R-:W-:Y:S01]  /*4d60*/  HMMA.16816.F32 R68, R36.reuse, R12, R68 ;  /* 0x0000000c2444723c */ /* 0x040fe20000001844 */
[----:B------:R-:W-:Y:S01]  /*4d70*/  FMUL.FTZ R15, R21, UR7 ;  /* 0x00000007150f7c20 */ /* 0x000fe20008410000 */
[----:B------:R-:W-:Y:S01]  /*4d80*/  IADD3 R14, R6, 0x1, RZ ;  /* 0x00000001060e7810 */ /* 0x000fe20007ffe0ff */
[----:B------:R-:W-:Y:S01]  /*4d90*/  FMUL.FTZ R21, R19, UR7 ;  /* 0x0000000713157c20 */ /* 0x000fe20008410000 */
[----:B------:R-:W-:Y:S01]  /*4da0*/  FMUL.FTZ R19, R8, UR7 ;  /* 0x0000000708137c20 */ /* 0x000fe20008410000 */
[----:B------:R-:W-:Y:S01]  /*4db0*/  FMUL.FTZ R8, R11, UR7 ;  /* 0x000000070b087c20 */ /* 0x000fe20008410000 */
[C---:B------:R-:W-:Y:S01]  /*4dc0*/  HMMA.16816.F32 R76, R36.reuse, R28, R76 ;  /* 0x0000001c244c723c */ /* 0x040fe2000000184c */
[----:B------:R-:W-:Y:S01]  /*4dd0*/  FMUL.FTZ R13, R20, UR7 ;  /* 0x00000007140d7c20 */ /* 0x000fe20008410000 */
[----:B------:R-:W-:Y:S01]  /*4de0*/  IADD3 R20, R133, R2, -R134 ;  /* 0x0000000285147210 */ /* 0x000fe20007ffe886 */
[----:B------:R-:W-:Y:S01]  /*4df0*/  VIADD R12, R6, 0x8 ;  /* 0x00000008060c7836 */ /* 0x000fe20000000000 */
[----:B------:R-:W1:Y:S01]  /*4e00*/  MUFU.TANH R29, R16 ;  /* 0x00000010001d7308 */ /* 0x000e620000002400 */
[----:B------:R-:W-:Y:S01]  /*4e10*/  FMUL.FTZ R25, R40, UR7 ;  /* 0x0000000728197c20 */ /* 0x000fe20008410000 */
[----:B------:R-:W-:Y:S01]  /*4e20*/  HMMA.16816.F32 R72, R36, R30, R72 ;  /* 0x0000001e2448723c */ /* 0x000fe20000001848 */
[----:B------:R-:W-:-:S02]  /*4e30*/  IMAD.IADD R26, R20, 0x1, -R12 ;  /* 0x00000001141a7824 */ /* 0x000fc400078e0a0c */
[----:B------:R-:W-:Y:S01]  /*4e40*/  FMUL.FTZ R41, R41, UR7 ;  /* 0x0000000729297c20 */ /* 0x000fe20008410000 */
[----:B------:R-:W-:Y:S01]  /*4e50*/  IMAD.IADD R28, R20, 0x1, -R14 ;  /* 0x00000001141c7824 */ /* 0x000fe200078e0a0e */
[-C--:B------:R-:W-:Y:S01]  /*4e60*/  ISETP.GE.AND P0, PT, R12, R133.reuse, PT ;  /* 0x000000850c00720c */ /* 0x080fe20003f06270 */
[----:B------:R-:W-:Y:S01]  /*4e70*/  FMUL.FTZ R10, R10, UR7 ;  /* 0x000000070a0a7c20 */ /* 0x000fe20008410000 */
[----:B------:R-:W2:Y:S01]  /*4e80*/  MUFU.TANH R15, R15 ;  /* 0x0000000f000f7308 */ /* 0x000ea20000002400 */
[----:B------:R-:W-:Y:S01]  /*4e90*/  IABS R26, R26 ;  /* 0x0000001a001a7213 */ /* 0x000fe20000000000 */
[----:B------:R-:W-:Y:S01]  /*4ea0*/  VIADD R38, R6, 0x10 ;  /* 0x0000001006267836 */ /* 0x000fe20000000000 */
[----:B------:R-:W-:Y:S01]  /*4eb0*/  IABS R28, R28 ;  /* 0x0000001c001c7213 */ /* 0x000fe20000000000 */
[C---:B------:R-:W-:Y:S01]  /*4ec0*/  IMAD.IADD R30, R20.reuse, 0x1, -R6 ;  /* 0x00000001141e7824 */ /* 0x040fe200078e0a06 */
[----:B------:R-:W-:Y:S01]  /*4ed0*/  I2FP.F32.S32 R26, R26 ;  /* 0x0000001a001a7245 */ /* 0x000fe20000201400 */
[----:B------:R-:W-:Y:S01]  /*4ee0*/  IMAD.IADD R44, R20, 0x1, -R38 ;  /* 0x00000001142c7824 */ /* 0x000fe200078e0a26 */
[----:B------:R-:W-:Y:S01]  /*4ef0*/  I2FP.F32.S32 R28, R28 ;  /* 0x0000001c001c7245 */ /* 0x000fe20000201400 */
[----:B------:R-:W3:Y:S01]  /*4f00*/  MUFU.TANH R13, R13 ;  /* 0x0000000d000d7308 */ /* 0x000ee20000002400 */
[----:B------:R-:W-:Y:S01]  /*4f10*/  IABS R30, R30 ;  /* 0x0000001e001e7213 */ /* 0x000fe20000000000 */
[----:B-1----:R-:W-:Y:S01]  /*4f20*/  FFMA.FTZ R29, R26, -UR5, R29 ;  /* 0x800000051a1d7c23 */ /* 0x002fe2000801001d */
[----:B------:R-:W-:Y:S01]  /*4f30*/  VIADD R26, R6, 0x9 ;  /* 0x00000009061a7836 */ /* 0x000fe20000000000 */
[----:B------:R-:W-:Y:S01]  /*4f40*/  IABS R44, R44 ;  /* 0x0000002c002c7213 */ /* 0x000fe20000000000 */
[----:B------:R-:W-:Y:S01]  /*4f50*/  FMUL.FTZ R76, R76, UR7 ;  /* 0x000000074c4c7c20 */ /* 0x000fe20008410000 */
[----:B------:R-:W-:Y:S01]  /*4f60*/  I2FP.F32.S32 R30, R30 ;  /* 0x0000001e001e7245 */ /* 0x000fe20000201400 */
[----:B------:R-:W-:Y:S01]  /*4f70*/  IMAD.IADD R46, R20, 0x1, -R26 ;  /* 0x00000001142e7824 */ /* 0x000fe200078e0a1a */
[----:B------:R1:W4:Y:S01]  /*4f80*/  MUFU.TANH R11, R25 ;  /* 0x00000019000b7308 */ /* 0x0003220000002400 */
[----:B--2---:R-:W-:Y:S01]  /*4f90*/  FFMA.FTZ R31, R28, -UR5, R15 ;  /* 0x800000051c1f7c23 */ /* 0x004fe2000801000f */
[----:B------:R-:W-:Y:S01]  /*4fa0*/  IMAD.IADD R28, R20, 0x1, -R34 ;  /* 0x00000001141c7824 */ /* 0x000fe200078e0a22 */
[----:B------:R-:W-:Y:S01]  /*4fb0*/  I2FP.F32.S32 R44, R44 ;  /* 0x0000002c002c7245 */ /* 0x000fe20000201400 */
[----:B------:R-:W-:Y:S01]  /*4fc0*/  FMUL.FTZ R9, R9, UR7 ;  /* 0x0000000709097c20 */ /* 0x000fe20008410000 */
[----:B------:R-:W-:Y:S01]  /*4fd0*/  IABS R46, R46 ;  /* 0x0000002e002e7213 */ /* 0x000fe20000000000 */
[----:B------:R-:W-:Y:S01]  /*4fe0*/  FMUL.FTZ R43, R43, UR7 ;  /* 0x000000072b2b7c20 */ /* 0x000fe20008410000 */
[----:B------:R-:W-:Y:S01]  /*4ff0*/  IABS R28, R28 ;  /* 0x0000001c001c7213 */ /* 0x000fe20000000000 */
[----:B------:R-:W2:Y:S01]  /*5000*/  MUFU.TANH R19, R19 ;  /* 0x0000001300137308 */ /* 0x000ea20000002400 */
[----:B------:R-:W-:Y:S01]  /*5010*/  IADD3 R36, R6, 0x11, RZ ;  /* 0x0000001106247810 */ /* 0x000fe20007ffe0ff */
[----:B---3--:R-:W-:Y:S01]  /*5020*/  FFMA.FTZ R33, R30, -UR5, R13 ;  /* 0x800000051e217c23 */ /* 0x008fe2000801000d */
[----:B------:R-:W-:Y:S01]  /*5030*/  I2FP.F32.S32 R28, R28 ;  /* 0x0000001c001c7245 */ /* 0x000fe20000201400 */
[----:B------:R-:W-:Y:S01]  /*5040*/  FMUL.FTZ R68, R68, UR7 ;  /* 0x0000000744447c20 */ /* 0x000fe20008410000 */
[----:B------:R-:W-:Y:S01]  /*5050*/  I2FP.F32.S32 R46, R46 ;  /* 0x0000002e002e7245 */ /* 0x000fe20000201400 */
[----:B------:R-:W-:Y:S01]  /*5060*/  IMAD.IADD R30, R20, 0x1, -R36 ;  /* 0x00000001141e7824 */ /* 0x000fe200078e0a24 */
[----:B------:R-:W-:Y:S01]  /*5070*/  ISETP.GE.AND P1, PT, R14, R133, PT ;  /* 0x000000850e00720c */ /* 0x000fe20003f26270 */
[----:B------:R-:W3:Y:S01]  /*5080*/  MUFU.TANH R27, R27 ;  /* 0x0000001b001b7308 */ /* 0x000ee20000002400 */
[----:B-1----:R-:W-:Y:S01]  /*5090*/  IADD3 R25, R20, -R32, RZ ;  /* 0x8000002014197210 */ /* 0x002fe20007ffe0ff */
[----:B----4-:R-:W-:Y:S01]  /*50a0*/  FFMA.FTZ R15, R44, -UR5, R11 ;  /* 0x800000052c0f7c23 */ /* 0x010fe2000801000b */
[----:B------:R-:W-:Y:S01]  /*50b0*/  VIADD R44, R6, 0x20 ;  /* 0x00000020062c7836 */ /* 0x000fe20000000000 */
[----:B------:R-:W-:Y:S01]  /*50c0*/  IABS R30, R30 ;  /* 0x0000001e001e7213 */ /* 0x000fe20000000000 */
[----:B------:R-:W-:Y:S01]  /*50d0*/  FMUL.FTZ R40, R77, UR7 ;  /* 0x000000074d287c20 */ /* 0x000fe20008410000 */
[----:B------:R-:W-:Y:S01]  /*50e0*/  IABS R25, R25 ;  /* 0x0000001900197213 */ /* 0x000fe20000000000 */
[----:B------:R-:W-:Y:S01]  /*50f0*/  FMUL.FTZ R78, R78, UR7 ;  /* 0x000000074e4e7c20 */ /* 0x000fe20008410000 */
[----:B------:R-:W1:Y:S01]  /*5100*/  MUFU.TANH R13, R41 ;  /* 0x00000029000d7308 */ /* 0x000e620000002400 */
[----:B--2---:R-:W-:Y:S01]  /*5110*/  FFMA.FTZ R11, R28, -UR5, R19 ;  /* 0x800000051c0b7c23 */ /* 0x004fe20008010013 */
[----:B------:R-:W-:Y:S01]  /*5120*/  VIADD R19, R20, 0x8 ;  /* 0x0000000814137836 */ /* 0x000fe20000000000 */
[----:B------:R-:W-:Y:S01]  /*5130*/  I2FP.F32.S32 R30, R30 ;  /* 0x0000001e001e7245 */ /* 0x000fe20000201400 */
[----:B------:R-:W-:Y:S01]  /*5140*/  FMUL.FTZ R18, R79, UR7 ;  /* 0x000000074f127c20 */ /* 0x000fe20008410000 */
[C---:B------:R-:W-:Y:S01]  /*5150*/  ISETP.GE.AND P6, PT, R26.reuse, R133, PT ;  /* 0x000000851a00720c */ /* 0x040fe20003fc6270 */
[C---:B------:R-:W-:Y:S01]  /*5160*/  IMAD.IADD R12, R19.reuse, 0x1, -R12 ;  /* 0x00000001130c7824 */ /* 0x040fe200078e0a0c */
[----:B------:R-:W-:Y:S01]  /*5170*/  IADD3 R26, -R26, R19, RZ ;  /* 0x000000131a1a7210 */ /* 0x000fe20007ffe1ff */
[----:B------:R-:W2:Y:S01]  /*5180*/  MUFU.TANH R76, R76 ;  /* 0x0000004c004c7308 */ /* 0x000ea20000002400 */
[----:B---3--:R-:W-:Y:S01]  /*5190*/  FFMA.FTZ R27, R46, -UR5, R27 ;  /* 0x800000052e1b7c23 */ /* 0x008fe2000801001b */
[----:B------:R-:W-:Y:S01]  /*51a0*/  I2FP.F32.S32 R46, R25 ;  /* 0x00000019002e7245 */ /* 0x000fe20000201400 */
[----:B------:R-:W-:Y:S01]  /*51b0*/  IMAD.IADD R25, R20, 0x1, -R44 ;  /* 0x0000000114197824 */ /* 0x000fe200078e0a2c */
[----:B------:R-:W-:Y:S01]  /*51c0*/  IABS R12, R12 ;  /* 0x0000000c000c7213 */ /* 0x000fe20000000000 */
[C---:B------:R-:W-:Y:S01]  /*51d0*/  IMAD.IADD R28, R19.reuse, 0x1, -R6 ;  /* 0x00000001131c7824 */ /* 0x040fe200078e0a06 */
[----:B------:R-:W-:Y:S01]  /*51e0*/  IABS R26, R26 ;  /* 0x0000001a001a7213 */ /* 0x000fe20000000000 */
[C---:B------:R-:W-:Y:S01]  /*51f0*/  IMAD.IADD R14, R19.reuse, 0x1, -R14 ;  /* 0x00000001130e7824 */ /* 0x040fe200078e0a0e */
[----:B------:R-:W3:Y:S01]  /*5200*/  MUFU.TANH R23, R23 ;  /* 0x0000001700177308 */ /* 0x000ee20000002400 */
[----:B------:R-:W-:Y:S01]  /*5210*/  IABS R25, R25 ;  /* 0x0000001900197213 */ /* 0x000fe20000000000 */
[----:B-1----:R-:W-:Y:S01]  /*5220*/  FFMA.FTZ R13, R30, -UR5, R13 ;  /* 0x800000051e0d7c23 */ /* 0x002fe2000801000d */
[----:B------:R-:W-:Y:S01]  /*5230*/  IABS R28, R28 ;  /* 0x0000001c001c7213 */ /* 0x000fe20000000000 */
[----:B------:R-:W-:Y:S01]  /*5240*/  IMAD.MOV.U32 R30, RZ, RZ, R12 ;  /* 0x000000ffff1e7224 */ /* 0x000fe200078e000c */
[----:B------:R-:W-:Y:S01]  /*5250*/  I2FP.F32.S32 R25, R25 ;  /* 0x0000001900197245 */ /* 0x000fe20000201400 */
[----:B------:R-:W-:Y:S01]  /*5260*/  IMAD.IADD R34, R19, 0x1, -R34 ;  /* 0x0000000113227824 */ /* 0x000fe200078e0a22 */
[----:B------:R-:W-:Y:S01]  /*5270*/  IABS R14, R14 ;  /* 0x0000000e000e7213 */ /* 0x000fe20000000000 */
[----:B------:R-:W1:Y:S01]  /*5280*/  MUFU.TANH R21, R21 ;  /* 0x0000001500157308 */ /* 0x000e620000002400 */
[----:B------:R-:W-:Y:S01]  /*5290*/  I2FP.F32.S32 R35, R28 ;  /* 0x0000001c00237245 */ /* 0x000fe20000201400 */
[----:B--2---:R-:W-:Y:S01]  /*52a0*/  FFMA.FTZ R169, R25, -UR5, R76 ;  /* 0x8000000519a97c23 */ /* 0x004fe2000801004c */
[----:B------:R-:W-:Y:S01]  /*52b0*/  I2FP.F32.S32 R25, R14 ;  /* 0x0000000e00197245 */ /* 0x000fe20000201400 */
[----:B------:R-:W-:Y:S01]  /*52c0*/  FMUL.FTZ R42, R42, UR7 ;  /* 0x000000072a2a7c20 */ /* 0x000fe20008410000 */
[----:B------:R-:W-:Y:S01]  /*52d0*/  I2FP.F32.S32 R30, R30 ;  /* 0x0000001e001e7245 */ /* 0x000fe20000201400 */
[----:B------:R-:W-:Y:S01]  /*52e0*/  FFMA.FTZ R22, R35, -UR5, R22 ;  /* 0x8000000523167c23 */ /* 0x000fe20008010016 */
[----:B------:R-:W-:Y:S01]  /*52f0*/  I2FP.F32.S32 R14, R26 ;  /* 0x0000001a000e7245 */ /* 0x000fe20000201400 */
[----:B------:R-:W2:Y:S01]  /*5300*/  MUFU.TANH R24, R24 ;  /* 0x0000001800187308 */ /* 0x000ea20000002400 */
[----:B------:R-:W-:Y:S01]  /*5310*/  ISETP.GE.AND P4, PT, R36, R133, PT ;  /* 0x000000852400720c */ /* 0x000fe20003f86270 */
[----:B---3--:R-:W-:Y:S01]  /*5320*/  FFMA.FTZ R26, R30, -UR5, R23 ;  /* 0x800000051e1a7c23 */ /* 0x008fe20008010017 */
[----:B------:R-:W-:Y:S01]  /*5330*/  FSEL R30, R22, -INF , !P2 ;  /* 0xff800000161e7808 */ /* 0x000fe20005000000 */
[----:B------:R-:W-:Y:S01]  /*5340*/  IMAD.IADD R36, R19, 0x1, -R36 ;  /* 0x0000000113247824 */ /* 0x000fe200078e0a24 */
[----:B------:R-:W-:Y:S01]  /*5350*/  FSEL R29, R29, -INF , !P0 ;  /* 0xff8000001d1d7808 */ /* 0x000fe20004000000 */
[C---:B------:R-:W-:Y:S01]  /*5360*/  IMAD.IADD R35, R19.reuse, 0x1, -R38 ;  /* 0x0000000113237824 */ /* 0x040fe200078e0a26 */
[----:B------:R-:W-:Y:S01]  /*5370*/  FSEL R26, R26, -INF , !P0 ;  /* 0xff8000001a1a7808 */ /* 0x000fe20004000000 */
[----:B------:R3:W-:Y:S01]  /*5380*/  MUFU.TANH R22, R8 ;  /* 0x0000000800167308 */ /* 0x0007e20000002400 */
[----:B-1----:R-:W-:Y:S01]  /*5390*/  FFMA.FTZ R14, R14, -UR5, R21 ;  /* 0x800000050e0e7c23 */ /* 0x002fe20008010015 */
[----:B------:R-:W-:Y:S01]  /*53a0*/  IMAD.IADD R23, R19, 0x1, -R44 ;  /* 0x0000000113177824 */ /* 0x000fe200078e0a2c */
[----:B------:R-:W-:Y:S01]  /*53b0*/  IABS R35, R35 ;  /* 0x0000002300237213 */ /* 0x000fe20000000000 */
[----:B------:R-:W-:Y:S01]  /*53c0*/  FMUL.FTZ R17, R74, UR7 ;  /* 0x000000074a117c20 */ /* 0x000fe20008410000 */
[----:B------:R-:W-:Y:S01]  /*53d0*/  FMUL.FTZ R16, R75, UR7 ;  /* 0x000000074b107c20 */ /* 0x000fe20008410000 */
[----:B------:R-:W-:Y:S01]  /*53e0*/  FSEL R33, R33, -INF , !P2 ;  /* 0xff80000021217808 */ /* 0x000fe20005000000 */
[----:B------:R-:W-:Y:S01]  /*53f0*/  FMUL.FTZ R70, R70, UR7 ;  /* 0x0000000746467c20 */ /* 0x000fe20008410000 */
[----:B------:R1:W4:Y:S01]  /*5400*/  MUFU.TANH R21, R10 ;  /* 0x0000000a00157308 */ /* 0x0003220000002400 */
[----:B--2---:R-:W-:Y:S01]  /*5410*/  FFMA.FTZ R24, R25, -UR5, R24 ;  /* 0x8000000519187c23 */ /* 0x004fe20008010018 */
[----:B------:R-:W-:Y:S01]  /*5420*/  IMAD.IADD R25, R19, 0x1, -R32 ;  /* 0x0000000113197824 */ /* 0x000fe200078e0a20 */
[----:B------:R-:W-:Y:S01]  /*5430*/  IABS R23, R23 ;  /* 0x0000001700177213 */ /* 0x000fe20000000000 */
[----:B------:R-:W-:Y:S01]  /*5440*/  FMUL.FTZ R71, R71, UR7 ;  /* 0x0000000747477c20 */ /* 0x000fe20008410000 */
[----:B------:R-:W-:Y:S01]  /*5450*/  FMUL.FTZ R64, R64, UR7 ;  /* 0x0000000740407c20 */ /* 0x000fe20008410000 */
[----:B------:R-:W-:Y:S01]  /*5460*/  FMUL.FTZ R65, R65, UR7 ;  /* 0x0000000741417c20 */ /* 0x000fe20008410000 */
[----:B------:R-:W-:Y:S01]  /*5470*/  IABS R25, R25 ;  /* 0x0000001900197213 */ /* 0x000fe20000000000 */
[----:B------:R-:W2:Y:S01]  /*5480*/  MUFU.TANH R9, R9 ;  /* 0x0000000900097308 */ /* 0x000ea20000002400 */
[----:B---3--:R-:W-:Y:S01]  /*5490*/  IABS R8, R34 ;  /* 0x0000002200087213 */ /* 0x008fe20000000000 */
[----:B------:R-:W-:Y:S01]  /*54a0*/  FMUL.FTZ R66, R66, UR7 ;  /* 0x0000000742427c20 */ /* 0x000fe20008410000 */
[----:B------:R-:W-:Y:S01]  /*54b0*/  I2FP.F32.S32 R25, R25 ;  /* 0x0000001900197245 */ /* 0x000fe20000201400 */
[----:B------:R-:W-:Y:S01]  /*54c0*/  FMUL.FTZ R67, R67, UR7 ;  /* 0x0000000743437c20 */ /* 0x000fe20008410000 */
[----:B------:R-:W-:Y:S01]  /*54d0*/  I2FP.F32.S32 R8, R8 ;  /* 0x0000000800087245 */ /* 0x000fe20000201400 */
[----:B------:R-:W-:Y:S01]  /*54e0*/  FMUL.FTZ R72, R72, UR7 ;  /* 0x0000000748487c20 */ /* 0x000fe20008410000 */
[----:B------:R-:W-:Y:S01]  /*54f0*/  IADD3 R34, R6, 0x21, RZ ;  /* 0x0000002106227810 */ /* 0x000fe20007ffe0ff */
[----:B------:R-:W3:Y:S01]  /*5500*/  MUFU.TANH R177, R68 ;  /* 0x0000004400b17308 */ /* 0x000ee20000002400 */
[----:B-1----:R-:W-:Y:S01]  /*5510*/  IABS R10, R36 ;  /* 0x00000024000a7213 */ /* 0x002fe20000000000 */
[----:B----4-:R-:W-:Y:S01]  /*5520*/  FFMA.FTZ R8, R8, -UR5, R21 ;  /* 0x8000000508087c23 */ /* 0x010fe20008010015 */
[----:B------:R-:W-:Y:S01]  /*5530*/  FFMA.FTZ R21, R25, -UR5, R22 ;  /* 0x8000000519157c23 */ /* 0x000fe20008010016 */
[----:B------:R-:W-:Y:S01]  /*5540*/  VIADD R22, R6, 0x30 ;  /* 0x0000003006167836 */ /* 0x000fe20000000000 */
[----:B------:R-:W-:Y:S01]  /*5550*/  ISETP.GE.AND P0, PT, R34, R133, PT ;  /* 0x000000852200720c */ /* 0x000fe20003f06270 */
[----:B------:R-:W-:Y:S01]  /*5560*/  FMUL.FTZ R73, R73, UR7 ;  /* 0x0000000749497c20 */ /* 0x000fe20008410000 */
[C---:B------:R-:W-:Y:S01]  /*5570*/  IADD3 R39, R20.reuse, -R34, RZ ;  /* 0x8000002214277210 */ /* 0x040fe20007ffe0ff */
[----:B------:R-:W1:Y:S01]  /*5580*/  MUFU.TANH R43, R43 ;  /* 0x0000002b002b7308 */ /* 0x000e620000002400 */
[----:B------:R-:W-:-:S02]  /*5590*/  IMAD.IADD R36, R20, 0x1, -R22 ;  /* 0x0000000114247824 */ /* 0x000fc400078e0a16 */
[----:B--2---:R-:W-:Y:S01]  /*55a0*/  FFMA.FTZ R9, R46, -UR5, R9 ;  /* 0x800000052e097c23 */ /* 0x004fe20008010009 */
[----:B------:R-:W-:Y:S01]  /*55b0*/  VIADD R46, R6, 0x31 ;  /* 0x00000031062e7836 */ /* 0x000fe20000000000 */
[----:B------:R-:W-:Y:S01]  /*55c0*/  IADD3 R34, -R34, R19, RZ ;  /* 0x0000001322227210 */ /* 0x000fe20007ffe1ff */
[----:B------:R-:W-:Y:S01]  /*55d0*/  FMUL.FTZ R69, R69, UR7 ;  /* 0x0000000745457c20 */ /* 0x000fe20008410000 */
[----:B------:R-:W-:Y:S01]  /*55e0*/  IABS R36, R36 ;  /* 0x0000002400247213 */ /* 0x000fe20000000000 */
[C---:B------:R-:W-:Y:S01]  /*55f0*/  IMAD.IADD R25, R20.reuse, 0x1, -R46 ;  /* 0x0000000114197824 */ /* 0x040fe200078e0a2e */
[----:B------:R2:W4:Y:S01]  /*5600*/  MUFU.TANH R12, R42 ;  /* 0x0000002a000c7308 */ /* 0x0005220000002400 */
[----:B------:R-:W-:Y:S01]  /*5610*/  I2FP.F32.S32 R10, R10 ;  /* 0x0000000a000a7245 */ /* 0x000fe20000201400 */
[----:B------:R-:W-:Y:S01]  /*5620*/  IMAD.IADD R37, R20, 0x1, -R48 ;  /* 0x0000000114257824 */ /* 0x000fe200078e0a30 */
[----:B------:R-:W-:Y:S02]  /*5630*/  I2FP.F32.S32 R36, R36 ;  /* 0x0000002400247245 */ /* 0x000fe40000201400 */
[----:B------:R-:W-:-:S02]  /*5640*/  IABS R25, R25 ;  /* 0x0000001900197213 */ /* 0x000fc40000000000 */
[----:B------:R-:W-:Y:S01]  /*5650*/  IABS R39, R39 ;  /* 0x0000002700277213 */ /* 0x000fe20000000000 */
[----:B------:R-:W4:Y:S01]  /*5660*/  MUFU.TANH R78, R78 ;  /* 0x0000004e004e7308 */ /* 0x000f220000002400 */
[----:B------:R-:W-:Y:S01]  /*5670*/  IABS R34, R34 ;  /* 0x0000002200227213 */ /* 0x000fe20000000000 */
[----:B---3--:R-:W-:Y:S01]  /*5680*/  FFMA.FTZ R177, R36, -UR5, R177 ;  /* 0x8000000524b17c23 */ /* 0x008fe200080100b1 */
[----:B------:R-:W-:Y:S01]  /*5690*/  ISETP.GE.AND P2, PT, R32, R133, PT ;  /* 0x000000852000720c */ /* 0x000fe20003f46270 */
[----:B-1----:R-:W-:Y:S01]  /*56a0*/  FFMA.FTZ R10, R10, -UR5, R43 ;  /* 0x800000050a0a7c23 */ /* 0x002fe2000801002b */
[----:B------:R-:W-:Y:S01]  /*56b0*/  FSEL R31, R31, -INF , !P1 ;  /* 0xff8000001f1f7808 */ /* 0x000fe20004800000 */
[----:B------:R-:W-:Y:S01]  /*56c0*/  VIADD R32, R6, 0x28 ;  /* 0x0000002806207836 */ /* 0x000fe20000000000 */
[----:B------:R-:W-:Y:S01]  /*56d0*/  FSEL R28, R24, -INF , !P1 ;  /* 0xff800000181c7808 */ /* 0x000fe20004800000 */
[----:B------:R-:W1:Y:S01]  /*56e0*/  MUFU.TANH R40, R40 ;  /* 0x0000002800287308 */ /* 0x000e620000002400 */
[----:B------:R-:W-:Y:S01]  /*56f0*/  I2FP.F32.S32 R35, R35 ;  /* 0x0000002300237245 */ /* 0x000fe20000201400 */
[----:B--2---:R-:W-:Y:S01]  /*5700*/  VIADD R42, R6, 0x39 ;  /* 0x00000039062a7836 */ /* 0x004fe20000000000 */
[----:B------:R-:W-:-:S02]  /*5710*/  I2FP.F32.S32 R36, R25 ;  /* 0x0000001900247245 */ /* 0x000fc40000201400 */
[----:B------:R-:W-:Y:S01]  /*5720*/  ISETP.GE.AND P1, PT, R44, R133, PT ;  /* 0x000000852c00720c */ /* 0x000fe20003f26270 */
[----:B------:R-:W-:Y:S01]  /*5730*/  VIADD R44, R6, 0x38 ;  /* 0x00000038062c7836 */ /* 0x000fe20000000000 */
[----:B------:R-:W-:Y:S01]  /*5740*/  I2FP.F32.S32 R23, R23 ;  /* 0x0000001700177245 */ /* 0x000fe20000201400 */
[----:B------:R-:W2:Y:S01]  /*5750*/  MUFU.TANH R18, R18 ;  /* 0x0000001200127308 */ /* 0x000ea20000002400 */
[----:B------:R-:W-:Y:S01]  /*5760*/  I2FP.F32.S32 R39, R39 ;  /* 0x0000002700277245 */ /* 0x000fe20000201400 */
[----:B----4-:R-:W-:Y:S01]  /*5770*/  FFMA.FTZ R12, R35, -UR5, R12 ;  /* 0x80000005230c7c23 */ /* 0x010fe2000801000c */
[----:B------:R-:W-:Y:S01]  /*5780*/  I2FP.F32.S32 R25, R34 ;  /* 0x0000002200197245 */ /* 0x000fe20000201400 */
[----:B------:R-:W-:Y:S01]  /*5790*/  FFMA.FTZ R164, R23, -UR5, R78 ;  /* 0x8000000517a47c23 */ /* 0x000fe2000801004e */
[-C--:B------:R-:W-:Y:S01]  /*57a0*/  ISETP.GE.AND P5, PT, R38, R133.reuse, PT ;  /* 0x000000852600720c */ /* 0x080fe20003fa6270 */
[----:B------:R-:W-:Y:S01]  /*57b0*/  IMAD.IADD R38, R20, 0x1, -R32 ;  /* 0x0000000114267824 */ /* 0x000fe200078e0a20 */
[----:B------:R-:W-:Y:S01]  /*57c0*/  FSEL R27, R27, -INF , !P6 ;  /* 0xff8000001b1b7808 */ /* 0x000fe20007000000 */
[----:B------:R-:W-:Y:S01]  /*57d0*/  MUFU.TANH R165, R72 ;  /* 0x0000004800a57308 */ /* 0x000fe20000002400 */
[----:B------:R-:W-:Y:S01]  /*57e0*/  FSEL R14, R14, -INF , !P6 ;  /* 0xff8000000e0e7808 */ /* 0x000fe20007000000 */
[C---:B------:R-:W-:Y:S01]  /*57f0*/  IMAD.IADD R24, R20.reuse, 0x1, -R44 ;  /* 0x0000000114187824 */ /* 0x040fe200078e0a2c */
[----:B------:R-:W-:Y:S01]  /*5800*/  FSEL R13, R13, -INF , !P4 ;  /* 0xff8000000d0d7808 */ /* 0x000fe20006000000 */
[----:B------:R-:W-:Y:S01]  /*5810*/  IMAD.IADD R35, R20, 0x1, -R42 ;  /* 0x0000000114237824 */ /* 0x000fe200078e0a2a */
[----:B------:R-:W-:Y:S01]  /*5820*/  FSEL R10, R10, -INF , !P4 ;  /* 0xff8000000a0a7808 */ /* 0x000fe20006000000 */
[----:B-1----:R-:W-:Y:S01]  /*5830*/  FFMA.FTZ R40, R39, -UR5, R40 ;  /* 0x8000000527287c23 */ /* 0x002fe20008010028 */
[-C--:B------:R-:W-:Y:S01]  /*5840*/  ISETP.GE.AND P6, PT, R32, R133.reuse, PT ;  /* 0x000000852000720c */ /* 0x080fe20003fc6270 */
[----:B------:R-:W-:Y:S01]  /*5850*/  MUFU.TANH R163, R73 ;  /* 0x0000004900a37308 */ /* 0x000fe20000002400 */
[----:B------:R-:W-:Y:S01]  /*5860*/  ISETP.GE.AND P4, PT, R22, R133, PT ;  /* 0x000000851600720c */ /* 0x000fe20003f86270 */
[----:B--2---:R-:W-:Y:S01]  /*5870*/  FFMA.FTZ R18, R25, -UR5, R18 ;  /* 0x8000000519127c23 */ /* 0x004fe20008010012 */
[----:B------:R-:W-:Y:S01]  /*5880*/  FSEL R6, R21, -INF , !P2 ;  /* 0xff80000015067808 */ /* 0x000fe20005000000 */
[C---:B------:R-:W-:Y:S01]  /*5890*/  IMAD.IADD R32, R19.reuse, 0x1, -R32 ;  /* 0x0000000113207824 */ /* 0x040fe200078e0a20 */
[----:B------:R-:W-:Y:S01]  /*58a0*/  FSEL R161, R40, -INF , !P0 ;  /* 0xff80000028a17808 */ /* 0x000fe20004000000 */
[C---:B------:R-:W-:Y:S01]  /*58b0*/  IMAD.IADD R23, R19.reuse, 0x1, -R48 ;  /* 0x0000000113177824 */ /* 0x040fe200078e0a30 */
[----:B------:R-:W-:Y:S01]  /*58c0*/  FSEL R180, R18, -INF , !P0 ;  /* 0xff80000012b47808 */ /* 0x000fe20004000000 */
[----:B------:R-:W-:Y:S01]  /*58d0*/  MUFU.TANH R17, R17 ;  /* 0x0000001100117308 */ /* 0x000fe20000002400 */
[C---:B------:R-:W-:Y:S01]  /*58e0*/  IMAD.IADD R22, R19.reuse, 0x1, -R22 ;  /* 0x0000000113167824 */ /* 0x040fe200078e0a16 */
[----:B------:R-:W-:Y:S01]  /*58f0*/  IABS R38, R38 ;  /* 0x0000002600267213 */ /* 0x000fe20000000000 */
[C---:B------:R-:W-:Y:S01]  /*5900*/  IMAD.IADD R21, R19.reuse, 0x1, -R46 ;  /* 0x0000000113157824 */ /* 0x040fe200078e0a2e */
[----:B------:R-:W-:Y:S01]  /*5910*/  IABS R24, R24 ;  /* 0x0000001800187213 */ /* 0x000fe20000000000 */
[C---:B------:R-:W-:Y:S01]  /*5920*/  IMAD.IADD R20, R19.reuse, 0x1, -R44 ;  /* 0x0000000113147824 */ /* 0x040fe200078e0a2c */
[----:B------:R-:W-:Y:S01]  /*5930*/  IABS R23, R23 ;  /* 0x0000001700177213 */ /* 0x000fe20000000000 */
[----:B------:R-:W-:Y:S01]  /*5940*/  IMAD.IADD R19, R19, 0x1, -R42 ;  /* 0x0000000113137824 */ /* 0x000fe200078e0a2a */
[----:B------:R-:W-:Y:S01]  /*5950*/  MUFU.TANH R16, R16 ;  /* 0x0000001000107308 */ /* 0x000fe20000002400 */
[----:B------:R-:W-:-:S02]  /*5960*/  IABS R21, R21 ;  /* 0x0000001500157213 */ /* 0x000fc40000000000 */
[----:B------:R-:W-:Y:S02]  /*5970*/  ISETP.LT.AND P0, PT, R208, UR12, PT ;  /* 0x0000000cd0007c0c */ /* 0x000fe4000bf01270 */
[----:B------:R-:W-:Y:S02]  /*5980*/  IABS R37, R37 ;  /* 0x0000002500257213 */ /* 0x000fe40000000000 */
[----:B------:R-:W-:Y:S01]  /*5990*/  IABS R35, R35 ;  /* 0x0000002300237213 */ /* 0x000fe20000000000 */
[----:B------:R-:W1:Y:S01]  /*59a0*/  MUFU.TANH R175, R69 ;  /* 0x0000004500af7308 */ /* 0x000e620000002400 */
[----:B------:R-:W-:Y:S02]  /*59b0*/  IABS R32, R32 ;  /* 0x0000002000207213 */ /* 0x000fe40000000000 */
[----:B------:R-:W-:Y:S02]  /*59c0*/  IABS R22, R22 ;  /* 0x0000001600167213 */ /* 0x000fe40000000000 */
[----:B------:R-:W-:-:S02]  /*59d0*/  IABS R20, R20 ;  /* 0x0000001400147213 */ /* 0x000fc40000000000 */
[----:B------:R-:W-:Y:S01]  /*59e0*/  IABS R19, R19 ;  /* 0x0000001300137213 */ /* 0x000fe20000000000 */
[----:B------:R-:W-:Y:S01]  /*59f0*/  MUFU.TANH R70, R70 ;  /* 0x0000004600467308 */ /* 0x000fe20000002400 */
[----:B------:R-:W-:Y:S02]  /*5a00*/  FSEL R169, R169, -INF , !P1 ;  /* 0xff800000a9a97808 */ /* 0x000fe40004800000 */
[----:B------:R-:W-:Y:S02]  /*5a10*/  FSEL R164, R164, -INF , !P1 ;  /* 0xff800000a4a47808 */ /* 0x000fe40004800000 */
[----:B------:R-:W-:Y:S02]  /*5a20*/  ISETP.GE.AND P1, PT, R42, R133, PT ;  /* 0x000000852a00720c */ /* 0x000fe40003f26270 */
[----:B------:R-:W-:Y:S01]  /*5a30*/  I2FP.F32.S32 R42, R38 ;  /* 0x00000026002a7245 */ /* 0x000fe20000201400 */
[----:B------:R-:W2:Y:S01]  /*5a40*/  MUFU.TANH R64, R64 ;  /* 0x0000004000407308 */ /* 0x000ea20000002400 */
[----:B------:R-:W-:Y:S01]  /*5a50*/  I2FP.F32.S32 R173, R24 ;  /* 0x0000001800ad7245 */ /* 0x000fe20000201400 */
[----:B-1----:R-:W-:Y:S01]  /*5a60*/  FFMA.FTZ R175, R36, -UR5, R175 ;  /* 0x8000000524af7c23 */ /* 0x002fe200080100af */
[----:B------:R-:W-:Y:S01]  /*5a70*/  I2FP.F32.S32 R25, R23 ;  /* 0x0000001700197245 */ /* 0x000fe20000201400 */
[----:B------:R-:W-:Y:S01]  /*5a80*/  FFMA.FTZ R165, R42, -UR5, R165 ;  /* 0x800000052aa57c23 */ /* 0x000fe200080100a5 */
[----:B------:R-:W-:-:S02]  /*5a90*/  I2FP.F32.S32 R172, R21 ;  /* 0x0000001500ac7245 */ /* 0x000fc40000201400 */
[----:B------:R-:W-:Y:S01]  /*5aa0*/  I2FP.F32.S32 R38, R37 ;  /* 0x0000002500267245 */ /* 0x000fe20000201400 */
[----:B------:R-:W1:Y:S01]  /*5ab0*/  MUFU.TANH R65, R65 ;  /* 0x0000004100417308 */ /* 0x000e620000002400 */
[----:B------:R-:W-:Y:S01]  /*5ac0*/  I2FP.F32.S32 R24, R35 ;  /* 0x0000002300187245 */ /* 0x000fe20000201400 */
[----:B------:R-:W-:Y:S01]  /*5ad0*/  FFMA.FTZ R16, R25, -UR5, R16 ;  /* 0x8000000519107c23 */ /* 0x000fe20008010010 */
[----:B------:R-:W-:Y:S01]  /*5ae0*/  I2FP.F32.S32 R32, R32 ;  /* 0x0000002000207245 */ /* 0x000fe20000201400 */
[----:B------:R-:W-:Y:S01]  /*5af0*/  FFMA.FTZ R163, R38, -UR5, R163 ;  /* 0x8000000526a37c23 */ /* 0x000fe200080100a3 */
[----:B------:R-:W-:Y:S02]  /*5b00*/  I2FP.F32.S32 R23, R22 ;  /* 0x0000001600177245 */ /* 0x000fe40000201400 */
[----:B------:R-:W-:Y:S01]  /*5b10*/  I2FP.F32.S32 R21, R20 ;  /* 0x0000001400157245 */ /* 0x000fe20000201400 */
[----:B------:R-:W3:Y:S01]  /*5b20*/  MUFU.TANH R71, R71 ;  /* 0x0000004700477308 */ /* 0x000ee20000002400 */
[----:B------:R-:W-:Y:S01]  /*5b30*/  I2FP.F32.S32 R166, R19 ;  /* 0x0000001300a67245 */ /* 0x000fe20000201400 */
[----:B--2---:R-:W-:Y:S01]  /*5b40*/  FFMA.FTZ R173, R173, -UR5, R64 ;  /* 0x80000005adad7c23 */ /* 0x004fe20008010040 */
[----:B------:R-:W-:Y:S01]  /*5b50*/  FSEL R15, R15, -INF , !P5 ;  /* 0xff8000000f0f7808 */ /* 0x000fe20006800000 */
[----:B------:R-:W-:Y:S01]  /*5b60*/  FFMA.FTZ R17, R32, -UR5, R17 ;  /* 0x8000000520117c23 */ /* 0x000fe20008010011 */
[----:B------:R-:W-:Y:S01]  /*5b70*/  FSEL R12, R12, -INF , !P5 ;  /* 0xff8000000c0c7808 */ /* 0x000fe20006800000 */
[----:B------:R-:W-:Y:S01]  /*5b80*/  FFMA.FTZ R70, R23, -UR5, R70 ;  /* 0x8000000517467c23 */ /* 0x000fe20008010046 */
[----:B------:R-:W-:Y:S01]  /*5b90*/  FSEL R11, R11, -INF , !P3 ;  /* 0xff8000000b0b7808 */ /* 0x000fe20005800000 */
[----:B------:R-:W2:Y:S01]  /*5ba0*/  MUFU.TANH R66, R66 ;  /* 0x0000004200427308 */ /* 0x000ea20000002400 */
[----:B------:R-:W-:Y:S01]  /*5bb0*/  FSEL R8, R8, -INF , !P3 ;  /* 0xff80000008087808 */ /* 0x000fe20005800000 */
[----:B-1----:R-:W-:Y:S01]  /*5bc0*/  FFMA.FTZ R171, R24, -UR5, R65 ;  /* 0x8000000518ab7c23 */ /* 0x002fe20008010041 */
[----:B------:R-:W-:-:S02]  /*5bd0*/  FSEL R9, R9, -INF , !P2 ;  /* 0xff80000009097808 */ /* 0x000fc40005000000 */
[-C--:B------:R-:W-:Y:S02]  /*5be0*/  ISETP.GE.AND P5, PT, R48, R133.reuse, PT ;  /* 0x000000853000720c */ /* 0x080fe40003fa6270 */
[-C--:B------:R-:W-:Y:S01]  /*5bf0*/  ISETP.GE.AND P3, PT, R46, R133.reuse, PT ;  /* 0x000000852e00720c */ /* 0x080fe20003f66270 */
[----:B------:R-:W1:Y:S01]  /*5c00*/  MUFU.TANH R67, R67 ;  /* 0x0000004300437308 */ /* 0x000e620000002400 */
[----:B---3--:R-:W-:Y:S01]  /*5c10*/  FFMA.FTZ R172, R172, -UR5, R71 ;  /* 0x80000005acac7c23 */ /* 0x008fe20008010047 */
[----:B------:R-:W-:Y:S02]  /*5c20*/  ISETP.GE.AND P2, PT, R44, R133, PT ;  /* 0x000000852c00720c */ /* 0x000fe40003f46270 */
[----:B------:R-:W-:Y:S02]  /*5c30*/  FSEL R165, R165, -INF , !P6 ;  /* 0xff800000a5a57808 */ /* 0x000fe40007000000 */
[----:B------:R-:W-:Y:S02]  /*5c40*/  FSEL R168, R17, -INF , !P6 ;  /* 0xff80000011a87808 */ /* 0x000fe40007000000 */
[----:B------:R-:W-:Y:S01]  /*5c50*/  FSEL R163, R163, -INF , !P5 ;  /* 0xff800000a3a37808 */ /* 0x000fe20006800000 */
[----:B--2---:R-:W-:Y:S01]  /*5c60*/  FFMA.FTZ R170, R21, -UR5, R66 ;  /* 0x8000000515aa7c23 */ /* 0x004fe20008010042 */
[----:B------:R-:W-:-:S02]  /*5c70*/  FSEL R178, R16, -INF , !P5 ;  /* 0xff80000010b27808 */ /* 0x000fc40006800000 */
[----:B------:R-:W-:Y:S02]  /*5c80*/  FSEL R177, R177, -INF , !P4 ;  /* 0xff800000b1b17808 */ /* 0x000fe40006000000 */
[----:B------:R-:W-:Y:S02]  /*5c90*/  FSEL R174, R70, -INF , !P4 ;  /* 0xff80000046ae7808 */ /* 0x000fe40006000000 */
[----:B------:R-:W-:Y:S01]  /*5ca0*/  FSEL R175, R175, -INF , !P3 ;  /* 0xff800000afaf7808 */ /* 0x000fe20005800000 */
[----:B-1----:R-:W-:Y:S01]  /*5cb0*/  FFMA.FTZ R166, R166, -UR5, R67 ;  /* 0x80000005a6a67c23 */ /* 0x002fe20008010043 */
        /* <DEDUP_REMOVED lines=69> */
.L_x_4512:
[----:B------:R-:W-:-:S04]  /*6110*/  LEA R80, -R80, RZ, 0x6 ;  /* 0x000000ff50507211 */ /* 0x000fc800078e31ff */
[----:B------:R-:W-:-:S07]  /*6120*/  SHF.R.S32.HI R35, RZ, 0x1f, R80 ;  /* 0x0000001fff237819 */ /* 0x000fce0000011450 */
.L_x_4513:
        /* <DEDUP_REMOVED lines=33> */
[----:B-----5:R-:W-:-:S02]  /*6340*/  @!P4 LEA R24, P5, R34, R22, 0x1 ;  /* 0x000000162218c211 */ /* 0x020fc400078a08ff */
[----:B------:R-:W-:Y:S01]  /*6350*/  @!P2 LEA.HI.X R39, R39, R25, R4, 0x1, P1 ;  /* 0x000000192727a211 */ /* 0x000fe200008f0c04 */
        /* <DEDUP_REMOVED lines=8> */
[----:B------:R-:W-:Y:S01]  /*63e0*/  IADD3 R4, P5, R210, R32, RZ ;  /* 0x00000020d2047210 */ /* 0x000fe20007fbe0ff */
[----:B------:R-:W-:Y:S01]  /*63f0*/  @!P3 IMAD.X R34, R3, 0x1, R144, P1 ;  /* 0x000000010322b824 */ /* 0x000fe200008e0690 */
[----:B-1----:R-:W-:Y:S01]  /*6400*/  @!P3 LEA R42, P1, R43, R20, 0x1 ;  /* 0x000000142b2ab211 */ /* 0x002fe200078208ff */
[----:B------:R-:W-:Y:S01]  /*6410*/  @!PT LDS RZ, [RZ] ;  /* 0x00000000fffff984 */ /* 0x000fe20000000800 */
[----:B------:R-:W-:Y:S01]  /*6420*/  @!PT LDS RZ, [RZ] ;  /* 0x00000000fffff984 */ /* 0x000fe20000000800 */
[----:B------:R-:W-:Y:S01]  /*6430*/  @!PT LDS RZ, [RZ] ;  /* 0x00000000fffff984 */ /* 0x000fe20000000800 */
[----:B------:R-:W-:Y:S02]  /*6440*/  @!P2 LDGSTS.E.BYPASS.LTC128B.128 [R211+0xa000], desc[UR14][R38.64+0x100] ;  /* 0x0a00010026d3afae */ /* 0x000fe4000b901d4e */
[----:B------:R-:W-:Y:S01]  /*6450*/  IMAD.X R45, R209, 0x1, R3, P5 ;  /* 0x00000001d12d7824 */ /* 0x000fe200028e0603 */
[----:B------:R-:W-:Y:S01]  /*6460*/  @!P3 LEA.HI.X R43, R43, R21, R34, 0x1, P1 ;  /* 0x000000152b2bb211 */ /* 0x000fe200008f0c22 */
[----:B------:R4:W-:Y:S01]  /*6470*/  @P4 STS.128 [R211+0x6800], RZ ;  /* 0x006800ffd3004388 */ /* 0x0009e20000000c00 */
        /* <DEDUP_REMOVED lines=79> */
.L_x_4515:
[----:B------:R-:W-:Y:S05]  /*6970*/  BSYNC B0 ;  /* 0x0000000000007941 */ /* 0x000fea0003800000 */
.L_x_4514:
[----:B------:R-:W0:Y:S01]  /*6980*/  LDGDEPBAR ;  /* 0x00000000000079af */ /* 0x000e220000000000 */
[----:B------:R-:W-:-:S04]  /*6990*/  IADD3 R135, P1, R80, R135, RZ ;  /* 0x0000008750877210 */ /* 0x000fc80007f3e0ff */
[----:B------:R-:W-:-:S09]  /*69a0*/  IADD3.X R144, R35, R144, RZ, P1, !PT ;  /* 0x0000009023907210 */ /* 0x000fd20000ffe4ff */
.L_x_4511:
        /* <DEDUP_REMOVED lines=309> */
[----:B------:R-:W-:Y:S01]  /*7d00*/  ULEA UR6, -UR6, URZ, 0x6 ;  /* 0x0000003f06067291 */ /* 0x000fe2000f8e313f */
[----:B------:R-:W-:Y:S01]  /*7d10*/  IMAD.MOV.U32 R135, RZ, RZ, R132 ;  /* 0x000000ffff877224 */ /* 0x000fe200078e0084 */
[----:B------:R-:W-:Y:S02]  /*7d20*/  UIADD3 UR13, UR13, -0x2, URZ ;  /* 0xfffffffe0d0d7890 */ /* 0x000fe4000fffe03f */
[----:B------:R-:W-:Y:S02]  /*7d30*/  USHF.R.S32.HI UR4, URZ, 0x1f, UR6 ;  /* 0x0000001f3f047899 */ /* 0x000fe40008011406 */
[----:B------:R-:W-:Y:S01]  /*7d40*/  MOV R217, UR6 ;  /* 0x0000000600d97c02 */ /* 0x000fe20008000f00 */
[----:B------:R-:W-:Y:S01]  /*7d50*/  ULDC UR11, c[0x0][0x2d0] ;  /* 0x0000b400000b7ab9 */ /* 0x000fe20000000800 */
[----:B------:R-:W-:Y:S01]  /*7d60*/  ULDC UR9, c[0x0][0x39c] ;  /* 0x0000e70000097ab9 */ /* 0x000fe20000000800 */
[----:B------:R-:W-:Y:S01]  /*7d70*/  ULDC UR8, c[0x0][0x248] ;  /* 0x0000920000087ab9 */ /* 0x000fe20000000800 */
[----:B------:R-:W-:Y:S01]  /*7d80*/  MOV R216, UR4 ;  /* 0x0000000400d87c02 */ /* 0x000fe20008000f00 */
[----:B------:R-:W-:Y:S01]  /*7d90*/  ULDC UR4, c[0x0][0x2ec] ;  /* 0x0000bb0000047ab9 */ /* 0x000fe20000000800 */
[----:B-1----:R-:W-:Y:S01]  /*7da0*/  LOP3.LUT R5, R0, 0x3, RZ, 0xc0, !PT ;  /* 0x0000000300057812 */ /* 0x002fe200078ec0ff */
[----:B------:R-:W-:-:S04]  /*7db0*/  IMAD.MOV.U32 R0, RZ, RZ, R3 ;  /* 0x000000ffff007224 */ /* 0x000fc800078e0003 */
[----:B------:R-:W-:-:S05]  /*7dc0*/  IMAD R218, R5, -0x2, R2 ;  /* 0xfffffffe05da7824 */ /* 0x000fca00078e0202 */
[----:B------:R-:W-:-:S07]  /*7dd0*/  IADD3 R218, R133, R218, -R134 ;  /* 0x000000da85da7210 */ /* 0x000fce0007ffe886 */
.L_x_4520:
        /* <DEDUP_REMOVED lines=73> */
.L_x_4517:
        /* <DEDUP_REMOVED lines=268> */
[----:B------:R1:W1:Y:S01]  /*9330*/  MUFU.TANH R173, R134 ;  /* 0x0000008600ad7308 */ /* 0x0002620000002400 */
[----:B------:R-:W-:Y:S01]  /*9340*/  FMUL.FTZ R236, R17, UR9 ;  /* 0x0000000911ec7c20 */ /* 0x000fe20008410000 */
[----:B------:R-:W-:Y:S01]  /*9350*/  FMUL.FTZ R239, R18, UR9 ;  /* 0x0000000912ef7c20 */ /* 0x000fe20008410000 */
[----:B------:R-:W-:Y:S01]  /*9360*/  FMUL.FTZ R238, R19, UR9 ;  /* 0x0000000913ee7c20 */ /* 0x000fe20008410000 */
[----:B------:R-:W-:Y:S06]  /*9370*/  HMMA.16816.F32 R32, R176, R138, R32 ;  /* 0x0000008ab020723c */ /* 0x000fec0000001820 */
[----:B------:R5:W2:Y:S10]  /*9380*/  MUFU.TANH R171, R133 ;  /* 0x0000008500ab7308 */ /* 0x000ab40000002400 */
[----:B------:R3:W2:Y:S01]  /*9390*/  MUFU.TANH R172, R225 ;  /* 0x000000e100ac7308 */ /* 0x0006a20000002400 */
[----:B-1----:R-:W-:Y:S09]  /*93a0*/  FMUL.FTZ R134, R28, UR9 ;  /* 0x000000091c867c20 */ /* 0x002ff20008410000 */
[----:B------:R1:W1:Y:S01]  /*93b0*/  MUFU.TANH R174, R222 ;  /* 0x000000de00ae7308 */ /* 0x0002620000002400 */
[----:B-----5:R-:W-:Y:S01]  /*93c0*/  FMUL.FTZ R133, R30, UR9 ;  /* 0x000000091e857c20 */ /* 0x020fe20008410000 */
[----:B------:R-:W-:Y:S08]  /*93d0*/  FMUL.FTZ R242, R29, UR9 ;  /* 0x000000091df27c20 */ /* 0x000ff00008410000 */
[----:B------:R5:W2:Y:S01]  /*93e0*/  MUFU.TANH R162, R134 ;  /* 0x0000008600a27308 */ /* 0x000aa20000002400 */
[----:B---3--:R-:W-:Y:S09]  /*93f0*/  FMUL.FTZ R225, R26, UR9 ;  /* 0x000000091ae17c20 */ /* 0x008ff20008410000 */
[----:B------:R3:W2:Y:S01]  /*9400*/  MUFU.TANH R151, R133 ;  /* 0x0000008500977308 */ /* 0x0006a20000002400 */
[----:B-1----:R-:W-:Y:S09]  /*9410*/  FMUL.FTZ R222, R27, UR9 ;  /* 0x000000091bde7c20 */ /* 0x002ff20008410000 */
[----:B------:R1:W1:Y:S01]  /*9420*/  MUFU.TANH R146, R241 ;  /* 0x000000f100927308 */ /* 0x0002620000002400 */
[----:B-----5:R-:W-:Y:S09]  /*9430*/  FMUL.FTZ R134, R34, UR9 ;  /* 0x0000000922867c20 */ /* 0x020ff20008410000 */
[----:B------:R5:W2:Y:S01]  /*9440*/  MUFU.TANH R144, R240 ;  /* 0x000000f000907308 */ /* 0x000aa20000002400 */
[----:B---3--:R-:W-:Y:S09]  /*9450*/  FMUL.FTZ R133, R35, UR9 ;  /* 0x0000000923857c20 */ /* 0x008ff20008410000 */
[----:B------:R3:W2:Y:S01]  /*9460*/  MUFU.TANH R147, R225 ;  /* 0x000000e100937308 */ /* 0x0006a20000002400 */
[----:B-1----:R-:W-:Y:S09]  /*9470*/  FMUL.FTZ R241, R31, UR9 ;  /* 0x000000091ff17c20 */ /* 0x002ff20008410000 */
[----:B------:R-:W1:Y:S01]  /*9480*/  MUFU.TANH R227, R227 ;  /* 0x000000e300e37308 */ /* 0x000e620000002400 */
[----:B-----5:R-:W-:Y:S09]  /*9490*/  FMUL.FTZ R240, R33, UR9 ;  /* 0x0000000921f07c20 */ /* 0x020ff20008410000 */
[----:B------:R-:W1:Y:S01]  /*94a0*/  MUFU.TANH R229, R229 ;  /* 0x000000e500e57308 */ /* 0x000e620000002400 */
[----:B---3--:R-:W-:Y:S09]  /*94b0*/  FMUL.FTZ R225, R32, UR9 ;  /* 0x0000000920e17c20 */ /* 0x008ff20008410000 */
[----:B------:R-:W3:Y:S10]  /*94c0*/  MUFU.TANH R228, R228 ;  /* 0x000000e400e47308 */ /* 0x000ef40000002400 */
        /* <DEDUP_REMOVED lines=15> */
[----:B------:R1:W1:Y:S10]  /*95c0*/  MUFU.TANH R150, R240 ;  /* 0x000000f000967308 */ /* 0x0002740000002400 */
[----:B------:R-:W1:Y:S01]  /*95d0*/  MUFU.TANH R134, R134 ;  /* 0x0000008600867308 */ /* 0x000e620000002400 */
[----:B-----5:R-:W-:Y:S09]  /*95e0*/  MOV R225, R3 ;  /* 0x0000000300e17202 */ /* 0x020ff20000000f00 */
[----:B------:R-:W1:Y:S01]  /*95f0*/  MUFU.TANH R133, R133 ;  /* 0x0000008500857308 */ /* 0x000e620000002400 */
[----:B--234-:R-:W-:Y:S05]  /*9600*/  @!P0 BRA `(.L_x_4518) ;  /* 0x0000000800708947 */ /* 0x01cfea0003800000 */
[----:B------:R-:W-:Y:S01]  /*9610*/  PLOP3.LUT P0, PT, PT, PT, UP1, 0x40, 0x0 ;  /* 0x000000000000781c */ /* 0x000fe20003f0e818 */
[----:B------:R-:W-:Y:S04]  /*9620*/  ULEA UR7, -UR8, URZ, 0x6 ;  /* 0x0000003f08077291 */ /* 0x000fe8000f8e313f */
[----:B------:R-:W-:Y:S02]  /*9630*/  USHF.R.S32.HI UR6, URZ, 0x1f, UR7 ;  /* 0x0000001f3f067899 */ /* 0x000fe40008011407 */
[----:B------:R-:W-:Y:S04]  /*9640*/  IMAD.U32 R8, RZ, RZ, UR7 ;  /* 0x00000007ff087e24 */ /* 0x000fe8000f8e00ff */
[----:B------:R-:W-:Y:S02]  /*9650*/  MOV R4, UR6 ;  /* 0x0000000600047c02 */ /* 0x000fe40008000f00 */
[----:B------:R-:W-:Y:S05]  /*9660*/  @P0 BRA `(.L_x_4519) ;  /* 0x0000000000f40947 */ /* 0x000fea0003800000 */
[----:B------:R-:W2:Y:S01]  /*9670*/  LDC R4, c[0x0][0x380] ;  /* 0x0000e000ff047b82 */ /* 0x000ea20000000800 */
[----:B------:R-:W-:Y:S04]  /*9680*/  USHF.L.U32 UR6, UR13, 0x6, URZ ;  /* 0x000000060d067899 */ /* 0x000fe8000800063f */
[----:B------:R-:W-:Y:S02]  /*9690*/  UIADD3 UR7, UR6, -0x40, URZ ;  /* 0xffffffc006077890 */ /* 0x000fe4000fffe03f */
[----:B------:R-:W-:Y:S04]  /*96a0*/  IABS R6, UR6 ;  /* 0x0000000600067c13 */ /* 0x000fe80008000000 */
[----:B------:R-:W-:Y:S02]  /*96b0*/  IABS R5, UR7 ;  /* 0x0000000700057c13 */ /* 0x000fe40008000000 */
[----:B--2---:R-:W-:Y:S04]  /*96c0*/  IABS R2, R4 ;  /* 0x0000000400027213 */ /* 0x004fe80000000000 */
[----:B------:R-:W2:Y:S10]  /*96d0*/  I2F.RP R7, R2 ;  /* 0x0000000200077306 */ /* 0x000eb40000209400 */
[----:B--2---:R-:W2:Y:S02]  /*96e0*/  MUFU.RCP R3, R7 ;  /* 0x0000000700037308 */ /* 0x004ea40000001000 */
[----:B--2---:R-:W-:Y:S08]  /*96f0*/  VIADD R8, R3, 0xffffffe ;  /* 0x0ffffffe03087836 */ /* 0x004ff00000000000 */
[----:B------:R-:W2:Y:S02]  /*9700*/  F2I.FTZ.U32.TRUNC.NTZ R9, R8 ;  /* 0x0000000800097305 */ /* 0x000ea4000021f000 */
[--C-:B--2---:R-:W-:Y:S01]  /*9710*/  IMAD.MOV R3, RZ, RZ, -R9.reuse ;  /* 0x000000ffff037224 */ /* 0x104fe200078e0a09 */
        /* <DEDUP_REMOVED lines=19> */
[----:B------:R-:W2:Y:S01]  /*9850*/  LDC R5, c[0x0][0x24c] ;  /* 0x00009300ff057b82 */ /* 0x000ea20000000800 */
[----:B------:R-:W-:Y:S04]  /*9860*/  LOP3.LUT R2, R4, UR7, RZ, 0x3c, !PT ;  /* 0x0000000704027c12 */ /* 0x000fe8000f8e3cff */
[----:B------:R-:W-:Y:S02]  /*9870*/  ISETP.GE.AND P0, PT, R2, RZ, PT ;  /* 0x000000ff0200720c */ /* 0x000fe40003f06270 */
[----:B------:R-:W-:Y:S03]  /*9880*/  LOP3.LUT R2, RZ, R4, RZ, 0x33, !PT ;  /* 0x00000004ff027212 */ /* 0x000fe600078e33ff */
[----:B------:R-:W-:Y:S01]  /*9890*/  @P2 VIADD R8, R8, 0x1 ;  /* 0x0000000108082836 */ /* 0x000fe20000000000 */
[----:B------:R-:W-:Y:S01]  /*98a0*/  ISETP.NE.AND P2, PT, R4, RZ, PT ;  /* 0x000000ff0400720c */ /* 0x000fe20003f45270 */
[----:B------:R-:W-:Y:S04]  /*98b0*/  @P6 VIADD R9, R9, 0x1 ;  /* 0x0000000109096836 */ /* 0x000fe80000000000 */
[----:B------:R-:W-:Y:S02]  /*98c0*/  @!P1 IMAD.MOV R9, RZ, RZ, -R9 ;  /* 0x000000ffff099224 */ /* 0x000fe400078e0a09 */
[----:B------:R-:W-:Y:S03]  /*98d0*/  @!P0 IADD3 R8, -R8, RZ, RZ ;  /* 0x000000ff08088210 */ /* 0x000fe60007ffe1ff */
[C---:B------:R-:W-:Y:S02]  /*98e0*/  SEL R9, R2.reuse, R9, !P2 ;  /* 0x0000000902097207 */ /* 0x040fe40005000000 */
[----:B------:R-:W-:Y:S02]  /*98f0*/  SEL R3, R2, R8, !P2 ;  /* 0x0000000802037207 */ /* 0x000fe40005000000 */
[-C--:B------:R-:W-:Y:S02]  /*9900*/  LEA R10, P0, R9, R214.reuse, 0x2 ;  /* 0x000000d6090a7211 */ /* 0x080fe400078010ff */
[----:B------:R-:W-:Y:S02]  /*9910*/  LEA R12, P1, R3, R214, 0x2 ;  /* 0x000000d6030c7211 */ /* 0x000fe400078210ff */
[CC--:B------:R-:W-:Y:S01]  /*9920*/  LEA.HI.X.SX32 R11, R9.reuse, R215.reuse, 0x2, P0 ;  /* 0x000000d7090b7211 */ /* 0x0c0fe200000f16ff */
[----:B------:R-:W-:Y:S01]  /*9930*/  IMAD.IADD R9, R9, 0x1, -R3 ;  /* 0x0000000109097824 */ /* 0x000fe200078e0a03 */
[----:B------:R-:W-:Y:S02]  /*9940*/  LEA.HI.X.SX32 R13, R3, R215, 0x2, P1 ;  /* 0x000000d7030d7211 */ /* 0x000fe400008f16ff */
[----:B------:R-:W3:Y:S01]  /*9950*/  LDC.64 R2, c[0x0][0x230] ;  /* 0x00008c00ff027b82 */ /* 0x000ee20000000a00 */
[----:B------:R-:W-:Y:S01]  /*9960*/  IMAD R8, R9, R4, -0x40 ;  /* 0xffffffc009087424 */ /* 0x000fe200078e0204 */
[----:B------:R-:W4:Y:S04]  /*9970*/  LDG.E R7, desc[UR14][R10.64] ;  /* 0x0000000e0a077981 */ /* 0x000f28000c1e1900 */
[----:B------:R-:W4:Y:S01]  /*9980*/  LDG.E R6, desc[UR14][R12.64] ;  /* 0x0000000e0c067981 */ /* 0x000f22000c1e1900 */
[----:B------:R-:W-:Y:S05]  /*9990*/  SHF.R.S32.HI R4, RZ, 0x1f, R8 ;  /* 0x0000001fff047819 */ /* 0x000fea0000011408 */
[----:B------:R-:W-:Y:S04]  /*99a0*/  IMAD R4, R4, UR8, RZ ;  /* 0x0000000804047c24 */ /* 0x000fe8000f8e02ff */
[C---:B--2---:R-:W-:Y:S02]  /*99b0*/  IMAD R4, R8.reuse, R5, R4 ;  /* 0x0000000508047224 */ /* 0x044fe400078e0204 */
[----:B------:R-:W-:Y:S04]  /*99c0*/  IMAD.WIDE.U32 R8, R8, UR8, RZ ;  /* 0x0000000808087c25 */ /* 0x000fe8000f8e00ff */
[----:B------:R-:W-:Y:S01]  /*99d0*/  IMAD.IADD R9, R9, 0x1, R4 ;  /* 0x0000000109097824 */ /* 0x000fe200078e0204 */
[----:B----4-:R-:W-:Y:S04]  /*99e0*/  IADD3 R6, -R7, R6, RZ ;  /* 0x0000000607067210 */ /* 0x010fe80007ffe1ff */
[----:B------:R-:W-:Y:S01]  /*99f0*/  SHF.R.S32.HI R5, RZ, 0x1f, R6 ;  /* 0x0000001fff057819 */ /* 0x000fe20000011406 */
[CC--:B---3--:R-:W-:Y:S04]  /*9a00*/  IMAD.WIDE.U32 R8, R6.reuse, R2.reuse, R8 ;  /* 0x0000000206087225 */ /* 0x0c8fe800078e0008 */
[----:B------:R-:W-:Y:S04]  /*9a10*/  IMAD R5, R5, R2, RZ ;  /* 0x0000000205057224 */ /* 0x000fe800078e02ff */
[----:B------:R-:W-:Y:S05]  /*9a20*/  IMAD R5, R6, R3, R5 ;  /* 0x0000000306057224 */ /* 0x000fea00078e0205 */
[----:B------:R-:W-:Y:S07]  /*9a30*/  IADD3 R4, R9, R5, RZ ;  /* 0x0000000509047210 */ /* 0x000fee0007ffe0ff */
.L_x_4519:
        /* <DEDUP_REMOVED lines=89> */
.L_x_4518:
[----:B------:R-:W-:Y:S01]  /*9fd0*/  MOV R3, UR13 ;  /* 0x0000000d00037c02 */ /* 0x000fe20008000f00 */
[----:B------:R-:W-:Y:S04]  /*9fe0*/  LDSM.16.MT88.4 R28, [R197+0xc000] ;  /* 0x00c00000c51c783b */ /* 0x000fe80000004200 */
[----:B--2---:R-:W-:Y:S05]  /*9ff0*/  IMAD R8, R3, -0x40, R218 ;  /* 0xffffffc003087824 */ /* 0x004fea00078e02da */
[C---:B------:R-:W-:Y:S02]  /*a000*/  IADD3 R19, R8.reuse, 0x8, RZ ;  /* 0x0000000808137810 */ /* 0x040fe40007ffe0ff */
[C---:B------:R-:W-:Y:S02]  /*a010*/  IADD3 R18, R8.reuse, 0x7, RZ ;  /* 0x0000000708127810 */ /* 0x040fe40007ffe0ff */
[----:B------:R-:W-:Y:S02]  /*a020*/  IADD3 R17, R8, -0x1, RZ ;  /* 0xffffffff08117810 */ /* 0x000fe40007ffe0ff */
        /* <DEDUP_REMOVED lines=42> */
[C---:B------:R-:W-:Y:S02]  /*a2d0*/  @!P5 IADD3 R9, -R8.reuse, 0x21, RZ ;  /* 0x000000210809d810 */ /* 0x040fe40007ffe1ff */
[----:B------:R-:W-:Y:S02]  /*a2e0*/  I2FP.F32.S32 R21, R20 ;  /* 0x0000001400157245 */ /* 0x000fe40000201400 */
[C---:B------:R-:W-:Y:S02]  /*a2f0*/  @!P4 IADD3 R7, -R8.reuse, 0x28, RZ ;  /* 0x000000280807c810 */ /* 0x040fe40007ffe1ff */
[C---:B------:R-:W-:Y:S01]  /*a300*/  @!P3 IADD3 R6, -R8.reuse, 0x29, RZ ;  /* 0x000000290806b810 */ /* 0x040fe20007ffe1ff */
[C---:B-1----:R-:W-:Y:S01]  /*a310*/  FFMA.FTZ R230, R21.reuse, -UR5, R230 ;  /* 0x8000000515e67c23 */ /* 0x042fe200080100e6 */
[C---:B------:R-:W-:Y:S02]  /*a320*/  @!P2 IADD3 R5, -R8.reuse, 0x30, RZ ;  /* 0x000000300805a810 */ /* 0x040fe40007ffe1ff */
[C---:B------:R-:W-:Y:S02]  /*a330*/  @!P1 IADD3 R2, -R8.reuse, 0x31, RZ ;  /* 0x0000003108029810 */ /* 0x040fe40007ffe1ff */
[C---:B------:R-:W-:Y:S02]  /*a340*/  @!P0 IADD3 R4, -R8.reuse, 0x38, RZ ;  /* 0x0000003808048810 */ /* 0x040fe40007ffe1ff */
[----:B------:R-:W-:Y:S01]  /*a350*/  @!P6 IADD3 R3, -R8, 0x39, RZ ;  /* 0x000000390803e810 */ /* 0x000fe20007ffe1ff */
[----:B------:R-:W-:Y:S01]  /*a360*/  FFMA.FTZ R8, R21, -UR5, R132 ;  /* 0x8000000515087c23 */ /* 0x000fe20008010084 */
[----:B------:R-:W-:Y:S01]  /*a370*/  I2FP.F32.S32 R17, R17 ;  /* 0x0000001100117245 */ /* 0x000fe20000201400 */
[----:B------:R-:W-:Y:S01]  /*a380*/  LDSM.16.MT88.4 R20, [R198+0xc000] ;  /* 0x00c00000c614783b */ /* 0x000fe20000004200 */
[----:B------:R-:W-:Y:S02]  /*a390*/  I2FP.F32.S32 R19, R19 ;  /* 0x0000001300137245 */ /* 0x000fe40000201400 */
[----:B------:R-:W-:Y:S01]  /*a3a0*/  I2FP.F32.S32 R16, R16 ;  /* 0x0000001000107245 */ /* 0x000fe20000201400 */
[----:B------:R-:W-:Y:S01]  /*a3b0*/  FFMA.FTZ R224, R17, -UR5, R224 ;  /* 0x8000000511e07c23 */ /* 0x000fe200080100e0 */
[----:B------:R-:W-:Y:S01]  /*a3c0*/  I2FP.F32.S32 R139, R14 ;  /* 0x0000000e008b7245 */ /* 0x000fe20000201400 */
[----:B------:R-:W-:Y:S01]  /*a3d0*/  FFMA.FTZ R226, R19, -UR5, R226 ;  /* 0x8000000513e27c23 */ /* 0x000fe200080100e2 */
[----:B------:R-:W-:Y:S01]  /*a3e0*/  I2FP.F32.S32 R14, R13 ;  /* 0x0000000d000e7245 */ /* 0x000fe20000201400 */
[C---:B------:R-:W-:Y:S01]  /*a3f0*/  FFMA.FTZ R143, R16.reuse, -UR5, R235 ;  /* 0x80000005108f7c23 */ /* 0x040fe200080100eb */
        /* <DEDUP_REMOVED lines=11> */
[----:B------:R-:W-:Y:S01]  /*a4b0*/  FFMA.FTZ R141, R15, -UR5, R234 ;  /* 0x800000050f8d7c23 */ /* 0x000fe200080100ea */
[----:B------:R-:W-:Y:S01]  /*a4c0*/  FMNMX.FTZ R15, R227, R14, !PT ;  /* 0x0000000ee30f7209 */ /* 0x000fe20007810000 */
[----:B------:R-:W-:Y:S01]  /*a4d0*/  FFMA.FTZ R233, R17, -UR5, R233 ;  /* 0x8000000511e97c23 */ /* 0x000fe200080100e9 */
[C---:B------:R-:W-:Y:S01]  /*a4e0*/  FFMA.FTZ R142, R139.reuse, -UR5, R232 ;  /* 0x800000058b8e7c23 */ /* 0x040fe200080100e8 */
[----:B------:R-:W-:Y:S01]  /*a4f0*/  FMNMX.FTZ R17, R228, R13, !PT ;  /* 0x0000000de4117209 */ /* 0x000fe20007810000 */
[----:B------:R-:W-:Y:S01]  /*a500*/  FFMA.FTZ R139, R139, -UR5, R239 ;  /* 0x800000058b8b7c23 */ /* 0x000fe200080100ef */
[----:B------:R-:W-:Y:S02]  /*a510*/  I2FP.F32.S32 R13, R10 ;  /* 0x0000000a000d7245 */ /* 0x000fe40000201400 */
[----:B------:R-:W-:Y:S02]  /*a520*/  FMNMX.FTZ R10, R230, R15, !PT ;  /* 0x0000000fe60a7209 */ /* 0x000fe40007810000 */
[----:B------:R-:W-:Y:S01]  /*a530*/  I2FP.F32.S32 R12, R12 ;  /* 0x0000000c000c7245 */ /* 0x000fe20000201400 */
[C---:B------:R-:W-:Y:S01]  /*a540*/  FFMA.FTZ R172, R13.reuse, -UR5, R172 ;  /* 0x800000050dac7c23 */ /* 0x040fe200080100ac */
[----:B------:R-:W-:Y:S01]  /*a550*/  FMNMX.FTZ R17, R142, R17, !PT ;  /* 0x000000118e117209 */ /* 0x000fe20007810000 */
[----:B------:R-:W-:Y:S01]  /*a560*/  FFMA.FTZ R147, R13, -UR5, R147 ;  /* 0x800000050d937c23 */ /* 0x000fe20008010093 */
        /* <DEDUP_REMOVED lines=58> */
[----:B------:R-:W-:Y:S01]  /*a910*/  FADD.FTZ R0, -R3, R0 ;  /* 0x0000000003007221 */ /* 0x000fe20000010100 */
[C---:B------:R-:W-:Y:S01]  /*a920*/  FSETP.NEU.FTZ.AND P0, PT, R132.reuse, -INF , PT ;  /* 0xff8000008400780b */ /* 0x040fe20003f1d000 */
[C---:B------:R-:W-:Y:S01]  /*a930*/  FMUL.FTZ R161, R132.reuse, UR4 ;  /* 0x0000000484a17c20 */ /* 0x040fe20008410000 */
[----:B------:R-:W-:Y:S01]  /*a940*/  FADD.FTZ R2, -R132, R135 ;  /* 0x0000008784027221 */ /* 0x000fe20000010100 */
[----:B------:R-:W-:Y:S03]  /*a950*/  FMUL.FTZ R6, R0, UR4 ;  /* 0x0000000400067c20 */ /* 0x000fe60008410000 */
        /* <DEDUP_REMOVED lines=40> */
[C---:B------:R-:W-:Y:S01]  /*abe0*/  FMUL.FTZ R25, R2.reuse, R113 ;  /* 0x0000007102197220 */ /* 0x040fe20000410000 */
[C---:B------:R-:W-:Y:S01]  /*abf0*/  FMUL.FTZ R32, R2.reuse, R104 ;  /* 0x0000006802207220 */ /* 0x040fe20000410000 */
[----:B------:R-:W-:Y:S01]  /*ac00*/  FMUL.FTZ R33, R2, R105 ;  /* 0x0000006902217220 */ /* 0x000fe20000410000 */
[--C-:B------:R-:W-:Y:S01]  /*ac10*/  FFMA.FTZ R168, R141, UR4, -R148.reuse ;  /* 0x000000048da87c23 */ /* 0x100fe20008010894 */
[--C-:B------:R-:W-:Y:S01]  /*ac20*/  FFMA.FTZ R169, R139, UR4, -R148.reuse ;  /* 0x000000048ba97c23 */ /* 0x100fe20008010894 */
[----:B------:R-:W-:Y:S03]  /*ac30*/  LDSM.16.MT88.4 R104, [R196+0xe000] ;  /* 0x00e00000c468783b */ /* 0x000fe60000004200 */
[----:B------:R-:W3:Y:S01]  /*ac40*/  MUFU.EX2 R154, R154 ;  /* 0x0000009a009a7308 */ /* 0x000ee20000000800 */
[----:B-1----:R-:W-:Y:S01]  /*ac50*/  F2FP.F16.F32.PACK_AB R124, R156, R159 ;  /* 0x0000009f9c7c723e */ /* 0x002fe200000000ff */
[--C-:B------:R-:W-:Y:S01]  /*ac60*/  FFMA.FTZ R170, R137, UR4, -R148.reuse ;  /* 0x0000000489aa7c23 */ /* 0x100fe20008010894 */
[--C-:B------:R-:W-:Y:S01]  /*ac70*/  FFMA.FTZ R177, R144, UR4, -R161.reuse ;  /* 0x0000000490b17c23 */ /* 0x100fe200080108a1 */
[--C-:B------:R-:W-:Y:S01]  /*ac80*/  FFMA.FTZ R178, R145, UR4, -R148.reuse ;  /* 0x0000000491b27c23 */ /* 0x100fe20008010894 */
[--C-:B------:R-:W-:Y:S01]  /*ac90*/  FFMA.FTZ R181, R149, UR4, -R148.reuse ;  /* 0x0000000495b57c23 */ /* 0x100fe20008010894 */
[C---:B------:R-:W-:Y:S01]  /*aca0*/  FMUL.FTZ R36, R2.reuse, R36 ;  /* 0x0000002402247220 */ /* 0x040fe20000410000 */
[----:B------:R-:W-:Y:S03]  /*acb0*/  LDSM.16.MT88.4 R112, [R200+0xc800] ;  /* 0x00c80000c870783b */ /* 0x000fe60000004200 */
[----:B------:R-:W-:Y:S01]  /*acc0*/  MUFU.EX2 R157, R157 ;  /* 0x0000009d009d7308 */ /* 0x000fe20000000800 */
[----:B------:R-:W-:Y:S01]  /*acd0*/  FMUL.FTZ R37, R2, R37 ;  /* 0x0000002502257220 */ /* 0x000fe20000410000 */
[C---:B------:R-:W-:Y:S01]  /*ace0*/  FMUL.FTZ R38, R0.reuse, R38 ;  /* 0x0000002600267220 */ /* 0x040fe20000410000 */
[----:B------:R-:W-:Y:S01]  /*acf0*/  FMUL.FTZ R39, R0, R39 ;  /* 0x0000002700277220 */ /* 0x000fe20000410000 */
[C---:B------:R-:W-:Y:S01]  /*ad00*/  FMUL.FTZ R40, R2.reuse, R40 ;  /* 0x0000002802287220 */ /* 0x040fe20000410000 */
[----:B------:R-:W-:Y:S01]  /*ad10*/  FMUL.FTZ R41, R2, R41 ;  /* 0x0000002902297220 */ /* 0x000fe20000410000 */
[----:B------:R-:W-:Y:S01]  /*ad20*/  FMUL.FTZ R42, R0, R42 ;  /* 0x0000002a002a7220 */ /* 0x000fe20000410000 */
[----:B------:R-:W-:Y:S03]  /*ad30*/  LDSM.16.MT88.4 R120, [R197+0xc800] ;  /* 0x00c80000c578783b */ /* 0x000fe60000004200 */
[----:B------:R-:W1:Y:S01]  /*ad40*/  MUFU.EX2 R153, R153 ;  /* 0x0000009900997308 */ /* 0x000e620000000800 */
[----:B---3--:R-:W-:Y:S01]  /*ad50*/  F2FP.F16.F32.PACK_AB R126, R154, R155 ;  /* 0x0000009b9a7e723e */ /* 0x008fe200000000ff */
[----:B------:R-:W-:Y:S01]  /*ad60*/  FMUL.FTZ R43, R0, R43 ;  /* 0x0000002b002b7220 */ /* 0x000fe20000410000 */
[C---:B------:R-:W-:Y:S01]  /*ad70*/  FMUL.FTZ R44, R2.reuse, R44 ;  /* 0x0000002c022c7220 */ /* 0x040fe20000410000 */
[----:B------:R-:W-:Y:S01]  /*ad80*/  FMUL.FTZ R45, R2, R45 ;  /* 0x0000002d022d7220 */ /* 0x000fe20000410000 */
[C---:B------:R-:W-:Y:S01]  /*ad90*/  FMUL.FTZ R46, R0.reuse, R46 ;  /* 0x0000002e002e7220 */ /* 0x040fe20000410000 */
[----:B------:R-:W-:Y:S01]  /*ada0*/  FMUL.FTZ R47, R0, R47 ;  /* 0x0000002f002f7220 */ /* 0x000fe20000410000 */
[----:B------:R-:W-:Y:S03]  /*adb0*/  LDSM.16.MT88.4 R136, [R198+0xe800] ;  /* 0x00e80000c688783b */ /* 0x000fe60000004200 */
[----:B------:R-:W-:Y:S01]  /*adc0*/  MUFU.EX2 R152, R152 ;  /* 0x0000009800987308 */ /* 0x000fe20000000800 */
[C---:B------:R-:W-:Y:S01]  /*add0*/  FMUL.FTZ R48, R2.reuse, R48 ;  /* 0x0000003002307220 */ /* 0x040fe20000410000 */
[----:B------:R-:W-:Y:S01]  /*ade0*/  FMUL.FTZ R49, R2, R49 ;  /* 0x0000003102317220 */ /* 0x000fe20000410000 */
[C---:B------:R-:W-:Y:S01]  /*adf0*/  FMUL.FTZ R50, R0.reuse, R50 ;  /* 0x0000003200327220 */ /* 0x040fe20000410000 */
[----:B------:R-:W-:Y:S01]  /*ae00*/  FMUL.FTZ R51, R0, R51 ;  /* 0x0000003300337220 */ /* 0x000fe20000410000 */
[C---:B------:R-:W-:Y:S01]  /*ae10*/  FMUL.FTZ R52, R2.reuse, R52 ;  /* 0x0000003402347220 */ /* 0x040fe20000410000 */
[----:B------:R-:W-:Y:S01]  /*ae20*/  FMUL.FTZ R53, R2, R53 ;  /* 0x0000003502357220 */ /* 0x000fe20000410000 */
[----:B------:R-:W-:Y:S03]  /*ae30*/  LDSM.16.MT88.4 R140, [R197+0xe800] ;  /* 0x00e80000c58c783b */ /* 0x000fe60000004200 */
[----:B------:R-:W3:Y:S01]  /*ae40*/  MUFU.EX2 R135, R135 ;  /* 0x0000008700877308 */ /* 0x000ee20000000800 */
[----:B-1----:R-:W-:Y:S01]  /*ae50*/  F2FP.F16.F32.PACK_AB R125, R153, R157 ;  /* 0x0000009d997d723e */ /* 0x002fe200000000ff */
        /* <DEDUP_REMOVED lines=26> */
[----:B------:R-:W1:Y:S01]  /*b000*/  MUFU.EX2 R164, R164 ;  /* 0x000000a400a47308 */ /* 0x000e620000000800 */
[----:B------:R-:W-:Y:S01]  /*b010*/  ISETP.LT.AND P0, PT, R208, UR13, PT ;  /* 0x0000000dd0007c0c */ /* 0x000fe2000bf01270 */
[C---:B------:R-:W-:Y:S01]  /*b020*/  FMUL.FTZ R12, R2.reuse, R116 ;  /* 0x00000074020c7220 */ /* 0x040fe20000410000 */
[----:B------:R-:W-:Y:S03]  /*b030*/  FMUL.FTZ R13, R2, R117 ;  /* 0x00000075020d7220 */ /* 0x000fe60000410000 */
[C---:B------:R-:W-:Y:S01]  /*b040*/  FMUL.FTZ R14, R0.reuse, R118 ;  /* 0x00000076000e7220 */ /* 0x040fe20000410000 */
[----:B------:R-:W-:Y:S01]  /*b050*/  FMUL.FTZ R15, R0, R119 ;  /* 0x00000077000f7220 */ /* 0x000fe20000410000 */
[----:B------:R-:W-:Y:S01]  /*b060*/  UIADD3 UR13, UR13, -0x1, URZ ;  /* 0xffffffff0d0d7890 */ /* 0x000fe2000fffe03f */
[----:B------:R-:W3:Y:S01]  /*b070*/  LDSM.16.MT88.4 R116, [R200+0xe000] ;  /* 0x00e00000c874783b */ /* 0x000ee20000004200 */
[C---:B------:R-:W-:Y:S01]  /*b080*/  FMUL.FTZ R76, R2.reuse, R76 ;  /* 0x0000004c024c7220 */ /* 0x040fe20000410000 */
[----:B------:R-:W-:Y:S01]  /*b090*/  FMUL.FTZ R77, R2, R77 ;  /* 0x0000004d024d7220 */ /* 0x000fe20000410000 */
[C---:B------:R-:W-:Y:S01]  /*b0a0*/  FMUL.FTZ R78, R0.reuse, R78 ;  /* 0x0000004e004e7220 */ /* 0x040fe20000410000 */
[----:B------:R-:W-:Y:S01]  /*b0b0*/  FMUL.FTZ R79, R0, R79 ;  /* 0x0000004f004f7220 */ /* 0x000fe20000410000 */
[C---:B------:R-:W-:Y:S01]  /*b0c0*/  HMMA.16816.F32 R12, R124.reuse, R20, R12 ;  /* 0x000000147c0c723c */ /* 0x040fe2000000180c */
[----:B------:R-:W-:Y:S02]  /*b0d0*/  MUFU.EX2 R166, R166 ;  /* 0x000000a600a67308 */ /* 0x000fe40000000800 */
[C---:B------:R-:W-:Y:S01]  /*b0e0*/  FMUL.FTZ R80, R2.reuse, R80 ;  /* 0x0000005002507220 */ /* 0x040fe20000410000 */
[----:B------:R-:W-:Y:S01]  /*b0f0*/  FMUL.FTZ R81, R2, R81 ;  /* 0x0000005102517220 */ /* 0x000fe20000410000 */
[----:B------:R-:W-:Y:S01]  /*b100*/  FMUL.FTZ R82, R0, R82 ;  /* 0x0000005200527220 */ /* 0x000fe20000410000 */
[C---:B------:R-:W-:Y:S05]  /*b110*/  HMMA.16816.F32 R16, R124.reuse, R22, R16 ;  /* 0x000000167c10723c */ /* 0x040fea0000001810 */
[----:B------:R-:W4:Y:S01]  /*b120*/  MUFU.EX2 R165, R165 ;  /* 0x000000a500a57308 */ /* 0x000f220000000800 */
[C---:B------:R-:W-:Y:S01]  /*b130*/  FMUL.FTZ R20, R2.reuse, R108 ;  /* 0x0000006c02147220 */ /* 0x040fe20000410000 */
[----:B------:R-:W-:Y:S01]  /*b140*/  FMUL.FTZ R21, R2, R109 ;  /* 0x0000006d02157220 */ /* 0x000fe20000410000 */
[C---:B------:R-:W-:Y:S03]  /*b150*/  FMUL.FTZ R22, R0.reuse, R110 ;  /* 0x0000006e00167220 */ /* 0x040fe60000410000 */
[C---:B------:R-:W-:Y:S02]  /*b160*/  FMUL.FTZ R23, R0.reuse, R111 ;  /* 0x0000006f00177220 */ /* 0x040fe40000410000 */
[----:B------:R-:W5:Y:S01]  /*b170*/  LDSM.16.MT88.4 R108, [R198+0xe000] ;  /* 0x00e00000c66c783b */ /* 0x000f620000004200 */
[----:B------:R-:W-:Y:S01]  /*b180*/  FMUL.FTZ R83, R0, R83 ;  /* 0x0000005300537220 */ /* 0x000fe20000410000 */
[C---:B------:R-:W-:Y:S01]  /*b190*/  FMUL.FTZ R84, R2.reuse, R84 ;  /* 0x0000005402547220 */ /* 0x040fe20000410000 */
[----:B------:R-:W-:Y:S01]  /*b1a0*/  FMUL.FTZ R85, R2, R85 ;  /* 0x0000005502557220 */ /* 0x000fe20000410000 */
[C---:B------:R-:W-:Y:S01]  /*b1b0*/  FMUL.FTZ R86, R0.reuse, R86 ;  /* 0x0000005600567220 */ /* 0x040fe20000410000 */
[C---:B------:R-:W-:Y:S01]  /*b1c0*/  HMMA.16816.F32 R20, R124.reuse, R28, R20 ;  /* 0x0000001c7c14723c */ /* 0x040fe20000001814 */
[----:B------:R-:W-:Y:S02]  /*b1d0*/  MUFU.EX2 R167, R167 ;  /* 0x000000a700a77308 */ /* 0x000fe40000000800 */
[----:B------:R-:W-:Y:S01]  /*b1e0*/  FMUL.FTZ R87, R0, R87 ;  /* 0x0000005700577220 */ /* 0x000fe20000410000 */
[C---:B------:R-:W-:Y:S01]  /*b1f0*/  FMUL.FTZ R88, R2.reuse, R88 ;  /* 0x0000005802587220 */ /* 0x040fe20000410000 */
[C---:B------:R-:W-:Y:S01]  /*b200*/  FMUL.FTZ R89, R2.reuse, R89 ;  /* 0x0000005902597220 */ /* 0x040fe20000410000 */
[C---:B------:R-:W-:Y:S05]  /*b210*/  HMMA.16816.F32 R24, R124.reuse, R30, R24 ;  /* 0x0000001e7c18723c */ /* 0x040fea0000001818 */
[----:B------:R-:W4:Y:S01]  /*b220*/  MUFU.EX2 R168, R168 ;  /* 0x000000a800a87308 */ /* 0x000f220000000800 */
[C---:B------:R-:W-:Y:S01]  /*b230*/  FMUL.FTZ R28, R2.reuse, R100 ;  /* 0x00000064021c7220 */ /* 0x040fe20000410000 */
[----:B------:R-:W-:Y:S01]  /*b240*/  FMUL.FTZ R29, R2, R101 ;  /* 0x00000065021d7220 */ /* 0x000fe20000410000 */
[C---:B------:R-:W-:Y:S03]  /*b250*/  FMUL.FTZ R30, R0.reuse, R102 ;  /* 0x00000066001e7220 */ /* 0x040fe60000410000 */
[C---:B------:R-:W-:Y:S02]  /*b260*/  FMUL.FTZ R31, R0.reuse, R103 ;  /* 0x00000067001f7220 */ /* 0x040fe40000410000 */
[----:B------:R-:W1:Y:S01]  /*b270*/  LDSM.16.MT88.4 R100, [R197+0xe000] ;  /* 0x00e00000c564783b */ /* 0x000e620000004200 */
[C---:B------:R-:W-:Y:S01]  /*b280*/  FMUL.FTZ R90, R0.reuse, R90 ;  /* 0x0000005a005a7220 */ /* 0x040fe20000410000 */
[----:B------:R-:W-:Y:S01]  /*b290*/  FMUL.FTZ R91, R0, R91 ;  /* 0x0000005b005b7220 */ /* 0x000fe20000410000 */
[----:B------:R-:W-:Y:S01]  /*b2a0*/  MUFU.EX2 R169, R169 ;  /* 0x000000a900a97308 */ /* 0x000fe20000000800 */
[C---:B------:R-:W-:Y:S01]  /*b2b0*/  FMUL.FTZ R92, R2.reuse, R92 ;  /* 0x0000005c025c7220 */ /* 0x040fe20000410000 */
[C---:B--2---:R-:W-:Y:S03]  /*b2c0*/  HMMA.16816.F32 R28, R124.reuse, R128, R28 ;  /* 0x000000807c1c723c */ /* 0x044fe6000000181c */
[----:B------:R-:W-:Y:S01]  /*b2d0*/  FMUL.FTZ R93, R2, R93 ;  /* 0x0000005d025d7220 */ /* 0x000fe20000410000 */
[C---:B------:R-:W-:Y:S01]  /*b2e0*/  FMUL.FTZ R94, R0.reuse, R94 ;  /* 0x0000005e005e7220 */ /* 0x040fe20000410000 */
[----:B------:R-:W-:Y:S01]  /*b2f0*/  FMUL.FTZ R95, R0, R95 ;  /* 0x0000005f005f7220 */ /* 0x000fe20000410000 */
[C---:B------:R-:W-:Y:S01]  /*b300*/  HMMA.16816.F32 R32, R124.reuse, R130, R32 ;  /* 0x000000827c20723c */ /* 0x040fe20000001820 */
[----:B------:R-:W-:Y:S01]  /*b310*/  LDSM.16.MT88.4 R128, [R196+0xc800] ;  /* 0x00c80000c480783b */ /* 0x000fe20000004200 */
[----:B------:R-:W2:Y:S03]  /*b320*/  MUFU.EX2 R170, R170 ;  /* 0x000000aa00aa7308 */ /* 0x000ea60000000800 */
[C---:B------:R-:W-:Y:S01]  /*b330*/  FMUL.FTZ R96, R2.reuse, R96 ;  /* 0x0000006002607220 */ /* 0x040fe20000410000 */
[C---:B---3--:R-:W-:Y:S06]  /*b340*/  HMMA.16816.F32 R36, R124.reuse, R116, R36 ;  /* 0x000000747c24723c */ /* 0x048fec0000001824 */
[----:B------:R-:W-:Y:S01]  /*b350*/  MUFU.EX2 R177, R177 ;  /* 0x000000b100b17308 */ /* 0x000fe20000000800 */
[----:B------:R-:W-:Y:S01]  /*b360*/  FMUL.FTZ R97, R2, R97 ;  /* 0x0000006102617220 */ /* 0x000fe20000410000 */
[C---:B------:R-:W-:Y:S01]  /*b370*/  HMMA.16816.F32 R40, R124.reuse, R118, R40 ;  /* 0x000000767c28723c */ /* 0x040fe20000001828 */
[----:B------:R-:W-:Y:S02]  /*b380*/  LDSM.16.MT88.4 R116, [R198+0xc800] ;  /* 0x00c80000c674783b */ /* 0x000fe40000004200 */
[C---:B------:R-:W-:Y:S03]  /*b390*/  FMUL.FTZ R98, R0.reuse, R98 ;  /* 0x0000006200627220 */ /* 0x040fe60000410000 */
[C---:B-----5:R-:W-:Y:S02]  /*b3a0*/  HMMA.16816.F32 R44, R124.reuse, R108, R44 ;  /* 0x0000006c7c2c723c */ /* 0x060fe4000000182c */
[----:B------:R-:W-:Y:S03]  /*b3b0*/  MUFU.EX2 R178, R178 ;  /* 0x000000b200b27308 */ /* 0x000fe60000000800 */
[----:B------:R-:W-:Y:S01]  /*b3c0*/  FMUL.FTZ R99, R0, R99 ;  /* 0x0000006300637220 */ /* 0x000fe20000410000 */
[C---:B------:R-:W-:Y:S01]  /*b3d0*/  HMMA.16816.F32 R48, R124.reuse, R110, R48 ;  /* 0x0000006e7c30723c */ /* 0x040fe20000001830 */
[----:B------:R-:W3:Y:S05]  /*b3e0*/  LDSM.16.MT88.4 R108, [R200+0x10000] ;  /* 0x01000000c86c783b */ /* 0x000eea0000004200 */
[----:B------:R-:W-:Y:S01]  /*b3f0*/  MUFU.EX2 R181, R181 ;  /* 0x000000b500b57308 */ /* 0x000fe20000000800 */
[--C-:B------:R-:W-:Y:S01]  /*b400*/  FFMA.FTZ R175, R174, UR4, -R161.reuse ;  /* 0x00000004aeaf7c23 */ /* 0x100fe200080108a1 */
[C---:B-1----:R-:W-:Y:S03]  /*b410*/  HMMA.16816.F32 R52, R124.reuse, R100, R52 ;  /* 0x000000647c34723c */ /* 0x042fe60000001834 */
[--C-:B------:R-:W-:Y:S03]  /*b420*/  FFMA.FTZ R174, R146, UR4, -R161.reuse ;  /* 0x0000000492ae7c23 */ /* 0x100fe600080108a1 */
[C---:B------:R-:W-:Y:S01]  /*b430*/  HMMA.16816.F32 R56, R124.reuse, R102, R56 ;  /* 0x000000667c38723c */ /* 0x040fe20000001838 */
[----:B------:R-:W1:Y:S01]  /*b440*/  LDSM.16.MT88.4 R100, [R198+0x10000] ;  /* 0x01000000c664783b */ /* 0x000e620000004200 */
[----:B------:R-:W-:Y:S03]  /*b450*/  MUFU.EX2 R175, R175 ;  /* 0x000000af00af7308 */ /* 0x000fe60000000800 */
[--C-:B------:R-:W-:Y:S01]  /*b460*/  FFMA.FTZ R176, R171, UR4, -R148.reuse ;  /* 0x00000004abb07c23 */ /* 0x100fe20008010894 */
[C---:B------:R-:W-:Y:S06]  /*b470*/  HMMA.16816.F32 R60, R124.reuse, R104, R60 ;  /* 0x000000687c3c723c */ /* 0x040fec000000183c */
[----:B------:R-:W-:Y:S01]  /*b480*/  MUFU.EX2 R174, R174 ;  /* 0x000000ae00ae7308 */ /* 0x000fe20000000800 */
[--C-:B------:R-:W-:Y:S01]  /*b490*/  FFMA.FTZ R171, R147, UR4, -R148.reuse ;  /* 0x0000000493ab7c23 */ /* 0x100fe20008010894 */
[C---:B------:R-:W-:Y:S01]  /*b4a0*/  HMMA.16816.F32 R64, R124.reuse, R106, R64 ;  /* 0x0000006a7c40723c */ /* 0x040fe20000001840 */
[----:B------:R-:W5:Y:S02]  /*b4b0*/  LDSM.16.MT88.4 R104, [R197+0x10000] ;  /* 0x01000000c568783b */ /* 0x000f640000004200 */
[--C-:B------:R-:W-:Y:S01]  /*b4c0*/  FFMA.FTZ R172, R172, UR4, -R161.reuse ;  /* 0x00000004acac7c23 */ /* 0x100fe200080108a1 */
[--C-:B------:R-:W-:Y:S01]  /*b4d0*/  FFMA.FTZ R173, R173, UR4, -R148.reuse ;  /* 0x00000004adad7c23 */ /* 0x100fe20008010894 */
[--C-:B------:R-:W-:Y:S01]  /*b4e0*/  FFMA.FTZ R162, R162, UR4, -R161.reuse ;  /* 0x00000004a2a27c23 */ /* 0x100fe200080108a1 */
[--C-:B------:R-:W-:Y:S03]  /*b4f0*/  FFMA.FTZ R179, R160, UR4, -R161.reuse ;  /* 0x00000004a0b37c23 */ /* 0x100fe600080108a1 */
[----:B------:R-:W-:Y:S01]  /*b500*/  LDSM.16.MT88.4 R144, [R196+0xf000] ;  /* 0x00f00000c490783b */ /* 0x000fe20000004200 */
[----:B------:R-:W-:Y:S01]  /*b510*/  MUFU.EX2 R176, R176 ;  /* 0x000000b000b07308 */ /* 0x000fe20000000800 */
[--C-:B------:R-:W-:Y:S01]  /*b520*/  FFMA.FTZ R160, R151, UR4, -R148.reuse ;  /* 0x0000000497a07c23 */ /* 0x100fe20008010894 */
[--C-:B------:R-:W-:Y:S01]  /*b530*/  FFMA.FTZ R158, R158, UR4, -R161.reuse ;  /* 0x000000049e9e7c23 */ /* 0x100fe200080108a1 */
[----:B------:R-:W-:Y:S01]  /*b540*/  FFMA.FTZ R161, R150, UR4, -R161 ;  /* 0x0000000496a17c23 */ /* 0x000fe200080108a1 */
[--C-:B------:R-:W-:Y:S01]  /*b550*/  FFMA.FTZ R134, R134, UR4, -R148.reuse ;  /* 0x0000000486867c23 */ /* 0x100fe20008010894 */
[----:B------:R-:W-:Y:S01]  /*b560*/  FFMA.FTZ R148, R133, UR4, -R148 ;  /* 0x0000000485947c23 */ /* 0x000fe20008010894 */
[----:B------:R-:W-:Y:S01]  /*b570*/  FFMA.FTZ R159, R2, R223, R159 ;  /* 0x000000df029f7223 */ /* 0x000fe2000001009f */
[C---:B---3--:R-:W-:Y:S03]  /*b580*/  HMMA.16816.F32 R68, R124.reuse, R108, R68 ;  /* 0x0000006c7c44723c */ /* 0x048fe60000001844 */
[----:B------:R-:W3:Y:S01]  /*b590*/  MUFU.EX2 R172, R172 ;  /* 0x000000ac00ac7308 */ /* 0x000ee20000000800 */
[----:B------:R-:W-:Y:S01]  /*b5a0*/  FFMA.FTZ R157, R0, R221, R157 ;  /* 0x000000dd009d7223 */ /* 0x000fe2000001009d */
[----:B------:R-:W-:Y:S01]  /*b5b0*/  FADD.FTZ R156, R156, R159 ;  /* 0x0000009f9c9c7221 */ /* 0x000fe20000010000 */
[----:B------:R-:W-:Y:S01]  /*b5c0*/  MOV R0, R3 ;  /* 0x0000000300007202 */ /* 0x000fe20000000f00 */
[C---:B------:R-:W-:Y:S01]  /*b5d0*/  HMMA.16816.F32 R72, R124.reuse, R110, R72 ;  /* 0x0000006e7c48723c */ /* 0x040fe20000001848 */
[----:B------:R-:W3:Y:S05]  /*b5e0*/  LDSM.16.MT88.4 R108, [R196+0x10000] ;  /* 0x01000000c46c783b */ /* 0x000eea0000004200 */
[----:B------:R4:W-:Y:S01]  /*b5f0*/  MUFU.EX2 R133, R148 ;  /* 0x0000009400857308 */ /* 0x0009e20000000800 */
[----:B------:R-:W-:Y:S01]  /*b600*/  FADD.FTZ R157, R153, R157 ;  /* 0x0000009d999d7221 */ /* 0x000fe20000010000 */
[C---:B-1----:R-:W-:Y:S08]  /*b610*/  HMMA.16816.F32 R76, R124.reuse, R100, R76 ;  /* 0x000000647c4c723c */ /* 0x042ff0000000184c */
[----:B------:R-:W1:Y:S01]  /*b620*/  MUFU.EX2 R173, R173 ;  /* 0x000000ad00ad7308 */ /* 0x000e620000000800 */
[C---:B------:R-:W-:Y:S03]  /*b630*/  HMMA.16816.F32 R80, R124.reuse, R102, R80 ;  /* 0x000000667c50723c */ /* 0x040fe60000001850 */
[----:B------:R-:W-:Y:S03]  /*b640*/  F2FP.F16.F32.PACK_AB R100, R164, R163 ;  /* 0x000000a3a464723e */ /* 0x000fe600000000ff */
[C---:B-----5:R-:W-:Y:S03]  /*b650*/  HMMA.16816.F32 R84, R124.reuse, R104, R84 ;  /* 0x000000687c54723c */ /* 0x060fe60000001854 */
[----:B------:R-:W5:Y:S01]  /*b660*/  MUFU.EX2 R171, R171 ;  /* 0x000000ab00ab7308 */ /* 0x000f620000000800 */
[----:B----4-:R-:W-:Y:S01]  /*b670*/  LDSM.16.MT88.4 R148, [R198+0xf800] ;  /* 0x00f80000c694783b */ /* 0x010fe20000004200 */
[----:B------:R-:W-:Y:S01]  /*b680*/  F2FP.F16.F32.PACK_AB R102, R165, R166 ;  /* 0x000000a6a566723e */ /* 0x000fe200000000ff */
[C---:B------:R-:W-:Y:S07]  /*b690*/  HMMA.16816.F32 R88, R124.reuse, R106, R88 ;  /* 0x0000006a7c58723c */ /* 0x040fee0000001858 */
[----:B------:R-:W-:Y:S01]  /*b6a0*/  MUFU.EX2 R162, R162 ;  /* 0x000000a200a27308 */ /* 0x000fe20000000800 */
[----:B------:R-:W4:Y:S03]  /*b6b0*/  LDSM.16.MT88.4 R104, [R200+0xe800] ;  /* 0x00e80000c868783b */ /* 0x000f260000004200 */
[----:B------:R-:W-:Y:S01]  /*b6c0*/  F2FP.F16.F32.PACK_AB R101, R168, R167 ;  /* 0x000000a7a865723e */ /* 0x000fe200000000ff */
[----:B------:R-:W-:Y:S01]  /*b6d0*/  FADD.FTZ R155, R155, R156 ;  /* 0x0000009c9b9b7221 */ /* 0x000fe20000010000 */
[----:B--2---:R-:W-:Y:S01]  /*b6e0*/  F2FP.F16.F32.PACK_AB R103, R170, R169 ;  /* 0x000000a9aa67723e */ /* 0x004fe200000000ff */
[----:B------:R-:W-:Y:S03]  /*b6f0*/  FADD.FTZ R152, R152, R157 ;  /* 0x0000009d98987221 */ /* 0x000fe60000010000 */
[----:B------:R-:W2:Y:S01]  /*b700*/  MUFU.EX2 R179, R179 ;  /* 0x000000b300b37308 */ /* 0x000ea20000000800 */
[----:B------:R-:W-:Y:S01]  /*b710*/  FADD.FTZ R154, R154, R155 ;  /* 0x0000009b9a9a7221 */ /* 0x000fe20000010000 */
[----:B------:R-:W-:Y:S01]  /*b720*/  FADD.FTZ R152, R135, R152 ;  /* 0x0000009887987221 */ /* 0x000fe20000010000 */
[----:B------:R-:W-:Y:S02]  /*b730*/  MOV R135, R132 ;  /* 0x0000008400877202 */ /* 0x000fe40000000f00 */
[----:B------:R-:W-:Y:S01]  /*b740*/  FADD.FTZ R163, R163, R154 ;  /* 0x0000009aa3a37221 */ /* 0x000fe20000010000 */
[C---:B---3--:R-:W-:Y:S04]  /*b750*/  HMMA.16816.F32 R92, R124.reuse, R108, R92 ;  /* 0x0000006c7c5c723c */ /* 0x048fe8000000185c */
[----:B------:R-:W-:Y:S01]  /*b760*/  MUFU.EX2 R158, R158 ;  /* 0x0000009e009e7308 */ /* 0x000fe20000000800 */
[----:B------:R-:W-:Y:S01]  /*b770*/  FADD.FTZ R167, R167, R152 ;  /* 0x00000098a7a77221 */ /* 0x000fe20000010000 */
[----:B------:R-:W-:Y:S01]  /*b780*/  FADD.FTZ R163, R164, R163 ;  /* 0x000000a3a4a37221 */ /* 0x000fe20000010000 */
[----:B------:R-:W-:Y:S01]  /*b790*/  HMMA.16816.F32 R96, R124, R110, R96 ;  /* 0x0000006e7c60723c */ /* 0x000fe20000001860 */
[----:B------:R-:W3:Y:S06]  /*b7a0*/  LDSM.16.MT88.4 R108, [R196+0xe800] ;  /* 0x00e80000c46c783b */ /* 0x000eec0000004200 */
[----:B------:R-:W2:Y:S01]  /*b7b0*/  MUFU.EX2 R161, R161 ;  /* 0x000000a100a17308 */ /* 0x000ea20000000800 */
[----:B------:R-:W-:Y:S01]  /*b7c0*/  FADD.FTZ R168, R168, R167 ;  /* 0x000000a7a8a87221 */ /* 0x000fe20000010000 */
[C---:B------:R-:W-:Y:S01]  /*b7d0*/  HMMA.16816.F32 R4, R100.reuse, R112, R4 ;  /* 0x000000706404723c */ /* 0x040fe20000001804 */
[----:B------:R-:W-:Y:S04]  /*b7e0*/  LDSM.16.MT88.4 R124, [R198+0xd000] ;  /* 0x00d00000c67c783b */ /* 0x000fe80000004200 */
[----:B------:R-:W-:Y:S01]  /*b7f0*/  FADD.FTZ R166, R166, R163 ;  /* 0x000000a3a6a67221 */ /* 0x000fe20000010000 */
[C---:B------:R-:W-:Y:S02]  /*b800*/  HMMA.16816.F32 R8, R100.reuse, R114, R8 ;  /* 0x000000726408723c */ /* 0x040fe40000001808 */
[----:B------:R-:W2:Y:S01]  /*b810*/  MUFU.EX2 R160, R160 ;  /* 0x000000a000a07308 */ /* 0x000ea20000000800 */
[----:B------:R-:W1:Y:S03]  /*b820*/  LDSM.16.MT88.4 R112, [R200+0x10800] ;  /* 0x01080000c870783b */ /* 0x000e660000004200 */
[C---:B------:R-:W-:Y:S06]  /*b830*/  HMMA.16816.F32 R12, R100.reuse, R116, R12 ;  /* 0x00000074640c723c */ /* 0x040fec000000180c */
[----:B------:R-:W2:Y:S01]  /*b840*/  MUFU.EX2 R134, R134 ;  /* 0x0000008600867308 */ /* 0x000ea20000000800 */
[----:B------:R-:W-:Y:S01]  /*b850*/  FADD.FTZ R169, R169, R168 ;  /* 0x000000a8a9a97221 */ /* 0x000fe20000010000 */
[C---:B------:R-:W-:Y:S01]  /*b860*/  HMMA.16816.F32 R16, R100.reuse, R118, R16 ;  /* 0x000000766410723c */ /* 0x040fe20000001810 */
[----:B------:R-:W-:Y:S02]  /*b870*/  LDSM.16.MT88.4 R116, [R197+0x10800] ;  /* 0x01080000c574783b */ /* 0x000fe40000004200 */
[----:B------:R-:W-:Y:S03]  /*b880*/  FADD.FTZ R165, R165, R166 ;  /* 0x000000a6a5a57221 */ /* 0x000fe60000010000 */
[C---:B------:R-:W-:Y:S05]  /*b890*/  HMMA.16816.F32 R20, R100.reuse, R120, R20 ;  /* 0x000000786414723c */ /* 0x040fea0000001814 */
[----:B------:R-:W-:Y:S01]  /*b8a0*/  FADD.FTZ R170, R170, R169 ;  /* 0x000000a9aaaa7221 */ /* 0x000fe20000010000 */
[C---:B------:R-:W-:Y:S01]  /*b8b0*/  HMMA.16816.F32 R24, R100.reuse, R122, R24 ;  /* 0x0000007a6418723c */ /* 0x040fe20000001818 */
[----:B------:R-:W-:Y:S05]  /*b8c0*/  LDSM.16.MT88.4 R120, [R196+0x10800] ;  /* 0x01080000c478783b */ /* 0x000fea0000004200 */
        /* <DEDUP_REMOVED lines=15> */
[C---:B-1----:R-:W-:Y:S06]  /*b9c0*/  HMMA.16816.F32 R68, R100.reuse, R112, R68 ;  /* 0x000000706444723c */ /* 0x042fec0000001844 */
[C---:B------:R-:W-:Y:S01]  /*b9d0*/  HMMA.16816.F32 R72, R100.reuse, R114, R72 ;  /* 0x000000726448723c */ /* 0x040fe20000001848 */
[----:B------:R-:W1:Y:S05]  /*b9e0*/  LDSM.16.MT88.4 R112, [R197+0xd000] ;  /* 0x00d00000c570783b */ /* 0x000e6a0000004200 */
[C---:B----4-:R-:W-:Y:S06]  /*b9f0*/  HMMA.16816.F32 R76, R100.reuse, R104, R76 ;  /* 0x00000068644c723c */ /* 0x050fec000000184c */
[C---:B------:R-:W-:Y:S05]  /*ba00*/  HMMA.16816.F32 R80, R100.reuse, R106, R80 ;  /* 0x0000006a6450723c */ /* 0x040fea0000001850 */
[----:B------:R-:W-:Y:S01]  /*ba10*/  F2FP.F16.F32.PACK_AB R104, R175, R172 ;  /* 0x000000acaf68723e */ /* 0x000fe200000000ff */
[C---:B------:R-:W-:Y:S05]  /*ba20*/  HMMA.16816.F32 R84, R100.reuse, R116, R84 ;  /* 0x000000746454723c */ /* 0x040fea0000001854 */
[----:B------:R-:W-:Y:S01]  /*ba30*/  F2FP.F16.F32.PACK_AB R106, R177, R174 ;  /* 0x000000aeb16a723e */ /* 0x000fe200000000ff */
[C---:B------:R-:W-:Y:S01]  /*ba40*/  HMMA.16816.F32 R88, R100.reuse, R118, R88 ;  /* 0x000000766458723c */ /* 0x040fe20000001858 */
[----:B------:R-:W4:Y:S04]  /*ba50*/  LDSM.16.MT88.4 R116, [R197+0xf000] ;  /* 0x00f00000c574783b */ /* 0x000f280000004200 */
[----:B------:R-:W-:Y:S01]  /*ba60*/  F2FP.F16.F32.PACK_AB R105, R176, R173 ;  /* 0x000000adb069723e */ /* 0x000fe200000000ff */
[C---:B------:R-:W-:Y:S05]  /*ba70*/  HMMA.16816.F32 R92, R100.reuse, R120, R92 ;  /* 0x00000078645c723c */ /* 0x040fea000000185c */
[----:B-----5:R-:W-:Y:S01]  /*ba80*/  F2FP.F16.F32.PACK_AB R107, R178, R171 ;  /* 0x000000abb26b723e */ /* 0x020fe200000000ff */
[----:B------:R-:W-:Y:S01]  /*ba90*/  HMMA.16816.F32 R96, R100, R122, R96 ;  /* 0x0000007a6460723c */ /* 0x000fe20000001860 */
[----:B------:R-:W5:Y:S04]  /*baa0*/  LDSM.16.MT88.4 R100, [R200+0x11000] ;  /* 0x01100000c864783b */ /* 0x000f680000004200 */
[----:B------:R-:W-:Y:S01]  /*bab0*/  FADD.FTZ R172, R172, R165 ;  /* 0x000000a5acac7221 */ /* 0x000fe20000010000 */
[C---:B---3--:R-:W-:Y:S03]  /*bac0*/  HMMA.16816.F32 R4, R104.reuse, R108, R4 ;  /* 0x0000006c6804723c */ /* 0x048fe60000001804 */
[----:B------:R-:W-:Y:S02]  /*bad0*/  LDSM.16.MT88.4 R120, [R198+0xd800] ;  /* 0x00d80000c678783b */ /* 0x000fe40000004200 */
[----:B------:R-:W-:Y:S01]  /*bae0*/  FADD.FTZ R173, R173, R170 ;  /* 0x000000aaadad7221 */ /* 0x000fe20000010000 */
[C---:B------:R-:W-:Y:S05]  /*baf0*/  HMMA.16816.F32 R8, R104.reuse, R110, R8 ;  /* 0x0000006e6808723c */ /* 0x040fea0000001808 */
[----:B------:R-:W3:Y:S01]  /*bb00*/  LDSM.16.MT88.4 R108, [R198+0x11000] ;  /* 0x01100000c66c783b */ /* 0x000ee20000004200 */
[C---:B------:R-:W-:Y:S05]  /*bb10*/  HMMA.16816.F32 R12, R104.reuse, R124, R12 ;  /* 0x0000007c680c723c */ /* 0x040fea000000180c */
[----:B------:R-:W-:Y:S01]  /*bb20*/  FADD.FTZ R175, R175, R172 ;  /* 0x000000acafaf7221 */ /* 0x000fe20000010000 */
[C---:B------:R-:W-:Y:S05]  /*bb30*/  HMMA.16816.F32 R16, R104.reuse, R126, R16 ;  /* 0x0000007e6810723c */ /* 0x040fea0000001810 */
        /* <DEDUP_REMOVED lines=11> */
[C---:B------:R-:W-:Y:S06]  /*bbf0*/  HMMA.16816.F32 R36, R104.reuse, R136, R36 ;  /* 0x000000886824723c */ /* 0x040fec0000001824 */
[C---:B------:R-:W-:Y:S05]  /*bc00*/  HMMA.16816.F32 R40, R104.reuse, R138, R40 ;  /* 0x0000008a6828723c */ /* 0x040fea0000001828 */
[----:B--2---:R-:W-:Y:S01]  /*bc10*/  F2FP.F16.F32.PACK_AB R136, R179, R162 ;  /* 0x000000a2b388723e */ /* 0x004fe200000000ff */
[C---:B------:R-:W-:Y:S05]  /*bc20*/  HMMA.16816.F32 R44, R104.reuse, R140, R44 ;  /* 0x0000008c682c723c */ /* 0x040fea000000182c */
[----:B------:R-:W-:Y:S01]  /*bc30*/  F2FP.F16.F32.PACK_AB R138, R161, R158 ;  /* 0x0000009ea18a723e */ /* 0x000fe200000000ff */
[C---:B------:R-:W-:Y:S01]  /*bc40*/  HMMA.16816.F32 R48, R104.reuse, R142, R48 ;  /* 0x0000008e6830723c */ /* 0x040fe20000001830 */
[----:B------:R-:W-:Y:S04]  /*bc50*/  LDSM.16.MT88.4 R140, [R196+0xd800] ;  /* 0x00d80000c48c783b */ /* 0x000fe80000004200 */
[----:B------:R-:W-:Y:S01]  /*bc60*/  F2FP.F16.F32.PACK_AB R137, R181, R160 ;  /* 0x000000a0b589723e */ /* 0x000fe200000000ff */
[C---:B----4-:R-:W-:Y:S05]  /*bc70*/  HMMA.16816.F32 R52, R104.reuse, R116, R52 ;  /* 0x000000746834723c */ /* 0x050fea0000001834 */
[----:B------:R-:W-:Y:S01]  /*bc80*/  F2FP.F16.F32.PACK_AB R139, R133, R134 ;  /* 0x00000086858b723e */ /* 0x000fe200000000ff */
        /* <DEDUP_REMOVED lines=20> */
[C---:B--2---:R-:W-:Y:S06]  /*bdd0*/  HMMA.16816.F32 R92, R104.reuse, R116, R92 ;  /* 0x00000074685c723c */ /* 0x044fec000000185c */
[----:B------:R-:W-:Y:S06]  /*bde0*/  HMMA.16816.F32 R96, R104, R118, R96 ;  /* 0x000000766860723c */ /* 0x000fec0000001860 */
[C---:B------:R-:W-:Y:S01]  /*bdf0*/  HMMA.16816.F32 R124, R136.reuse, R128, R4 ;  /* 0x00000080887c723c */ /* 0x040fe20000001804 */
[----:B------:R-:W1:Y:S05]  /*be00*/  LDSM.16.MT88.4 R4, [R197+0xf800] ;  /* 0x00f80000c504783b */ /* 0x000e6a0000004200 */
[C---:B------:R-:W-:Y:S03]  /*be10*/  HMMA.16816.F32 R128, R136.reuse, R130, R8 ;  /* 0x000000828880723c */ /* 0x040fe60000001808 */
[----:B------:R-:W2:Y:S03]  /*be20*/  LDSM.16.MT88.4 R8, [R196+0xf800] ;  /* 0x00f80000c408783b */ /* 0x000ea60000004200 */
[C---:B------:R-:W-:Y:S05]  /*be30*/  HMMA.16816.F32 R116, R136.reuse, R120, R12 ;  /* 0x000000788874723c */ /* 0x040fea000000180c */
[----:B------:R-:W3:Y:S01]  /*be40*/  LDSM.16.MT88.4 R12, [R200+0x11800] ;  /* 0x01180000c80c783b */ /* 0x000ee20000004200 */
[C---:B------:R-:W-:Y:S06]  /*be50*/  HMMA.16816.F32 R120, R136.reuse, R122, R16 ;  /* 0x0000007a8878723c */ /* 0x040fec0000001810 */
[C---:B----4-:R-:W-:Y:S01]  /*be60*/  HMMA.16816.F32 R108, R136.reuse, R100, R20 ;  /* 0x00000064886c723c */ /* 0x050fe20000001814 */
        /* <DEDUP_REMOVED lines=25> */
.L_x_4516:
        /* <DEDUP_REMOVED lines=267> */
.L_x_4522:
[----:B------:R-:W-:Y:S05]  /*d0b0*/  BSYNC B0 ;  /* 0x0000000000007941 */ /* 0x000fea0003800000 */
.L_x_4521:
        /* <DEDUP_REMOVED lines=37> */
.L_x_4524:
[----:B------:R-:W-:Y:S05]  /*d310*/  BSYNC B0 ;  /* 0x0000000000007941 */ /* 0x000fea0003800000 */
.L_x_4523:
        /* <DEDUP_REMOVED lines=14> */
.L_x_4526:
[----:B------:R-:W-:Y:S05]  /*d400*/  BSYNC B0 ;  /* 0x0000000000007941 */ /* 0x000fea0003800000 */
.L_x_4525:
        /* <DEDUP_REMOVED lines=13> */
.L_x_4528:
[----:B------:R-:W-:Y:S05]  /*d4e0*/  BSYNC B0 ;  /* 0x0000000000007941 */ /* 0x000fea0003800000 */
.L_x_4527:
        /* <DEDUP_REMOVED lines=13> */
.L_x_4530:
[----:B------:R-:W-:Y:S05]  /*d5c0*/  BSYNC B0 ;  /* 0x0000000000007941 */ /* 0x000fea0003800000 */
.L_x_4529:
        /* <DEDUP_REMOVED lines=13> */
.L_x_4532:
[----:B------:R-:W-:Y:S05]  /*d6a0*/  BSYNC B0 ;  /* 0x0000000000007941 */ /* 0x000fea0003800000 */
.L_x_4531:
        /* <DEDUP_REMOVED lines=13> */
.L_x_4534:
[----:B------:R-:W-:Y:S05]  /*d780*/  BSYNC B0 ;  /* 0x0000000000007941 */ /* 0x000fea0003800000 */
.L_x_4533:
        /* <DEDUP_REMOVED lines=13> */
.L_x_4536:
[----:B------:R-:W-:Y:S05]  /*d860*/  BSYNC B0 ;  /* 0x0000000000007941 */ /* 0x000fea0003800000 */
.L_x_4535:
        /* <DEDUP_REMOVED lines=11> */
.L_x_4537:
        /* <DEDUP_REMOVED lines=14> */
.L_x_7475:


//--------------------- .text._ZN5flash24flash_fwd_splitkv_kernelI23Flash_fwd_kernel_traitsILi192ELi64ELi64ELi4ELb0ELb0EN7cutlass6half_tE19Flash_kernel_traitsILi192ELi64ELi64ELi4ES3_EELb0ELb0ELb0ELb0ELb1ELb0ELb1ELb1EEEvNS_16Flash_fwd_paramsE --------------------------
	.section	.text._ZN5flash24flash_fwd_splitkv_kernelI23Flash_fwd_kernel_traitsILi192ELi64ELi64ELi4ELb0ELb0EN7cutlass6half_tE19Flash_kernel_traitsILi192ELi64ELi64ELi4ES3_EELb0ELb0ELb0ELb0ELb1ELb0ELb1ELb1EEEvNS_16Flash_fwd_paramsE,"ax",@progbits
	.align	128
        .global         _ZN5flash24flash_fwd_splitkv_kernelI23Flash_fwd_kernel_traitsILi192ELi64ELi64ELi4ELb0ELb0EN7cutlass6half_tE19Flash_kernel_traitsILi192ELi64ELi64ELi4ES3_EELb0ELb0ELb0ELb0ELb1ELb0ELb1ELb1EEEvNS_16Flash_fwd_paramsE
        .type           _ZN5flash24flash_fwd_splitkv_kernelI23Flash_fwd_kernel_traitsILi192ELi64ELi64ELi4ELb0ELb0EN7cutlass6half_tE19Flash_kernel_traitsILi192ELi64ELi64ELi4ES3_EELb0ELb0ELb0ELb0ELb1ELb0ELb1ELb1EEEvNS_16Flash_fwd_paramsE,@function
        .size           _ZN5flash24flash_fwd_splitkv_kernelI23Flash_fwd_kernel_traitsILi192ELi64ELi64ELi4ELb0ELb0EN7cutlass6half_tE19Flash_kernel_traitsILi192ELi64ELi64ELi4ES3_EELb0ELb0ELb0ELb0ELb1ELb0ELb1ELb1EEEvNS_16Flash_fwd_paramsE,(.L_x_7476 - _ZN5flash24flash_fwd_splitkv_kernelI23Flash_fwd_kernel_traitsILi192ELi64ELi64ELi4ELb0ELb0EN7cutlass6half_tE19Flash_kernel_traitsILi192ELi64ELi64ELi4ES3_EELb0ELb0ELb0ELb0ELb1ELb0ELb1ELb1EEEvNS_16Flash_fwd_paramsE)
        .other          _ZN5flash24flash_fwd_splitkv_kernelI23Flash_fwd_kernel_traitsILi192ELi64ELi64ELi4ELb0ELb0EN7cutlass6half_tE19Flash_kernel_traitsILi192ELi64ELi64ELi4ES3_EELb0ELb0ELb0ELb0ELb1ELb0ELb1ELb1EEEvNS_16Flash_fwd_paramsE,@"STO_CUDA_ENTRY STV_DEFAULT"
_ZN5flash24flash_fwd_splitkv_kernelI23Flash_fwd_kernel_traitsILi192ELi64ELi64ELi4ELb0ELb0EN7cutlass6half_tE19Flash_kernel_traitsILi192ELi64ELi64ELi4ES3_EELb0ELb0ELb0ELb0ELb1ELb0ELb1ELb1EEEvNS_16Flash_fwd_paramsE:
.text._ZN5flash24flash_fwd_splitkv_kernelI23Flash_fwd_kernel_traitsILi192ELi64ELi64ELi4ELb0ELb0EN7cutlass6half_tE19Flash_kernel_traitsILi192ELi64ELi64ELi4ES3_EELb0ELb0ELb0ELb0ELb1ELb0ELb1ELb1EEEvNS_16Flash_fwd_paramsE:
        /* <DEDUP_REMOVED lines=34> */
[----:B------:R4:W3:Y:S01]  /*0220*/  @P0 LDG.E R11, desc[UR6][R14.64+0x4] ;  /* 0x000004060e0b0981 */ /* 0x0008e2000c1e1900 */
        /* <DEDUP_REMOVED lines=25> */
.L_x_4538:
[----:B------:R-:W1:Y:S02]  /*03c0*/  LDC R10, c[0x0][0x2c8] ;  /* 0x0000b200ff0a7b82 */ /* 0x000e640000000800 */
.L_x_4539:
        /* <DEDUP_REMOVED lines=9> */
[----:B--2---:R-:W2:Y:S01]  /*0460*/  LDC R8, c[0x0][0x10] ;  /* 0x00000400ff087b82 */ /* 0x004ea20000000800 */
[--C-:B-1---5:R-:W-:Y:S02]  /*0470*/  IMAD.IADD R81, R10, 0x1, -R5.reuse ;  /* 0x000000010a517824 */ /* 0x122fe400078e0a05 */
[----:B------:R-:W-:-:S05]  /*0480*/  @P3 IMAD.IADD R57, R14, 0x1, -R5 ;  /* 0x000000010e393824 */ /* 0x000fca00078e0a05 */
[----:B----4-:R-:W1:Y:S01]  /*0490*/  LDC R2, c[0x0][0x2c8] ;  /* 0x0000b200ff027b82 */ /* 0x010e620000000800 */
[----:B--2---:R-:W-:-:S04]  /*04a0*/  IABS R11, R8 ;  /* 0x00000008000b7213 */ /* 0x004fc80000000000 */
[----:B------:R-:W2:Y:S01]  /*04b0*/  I2F.RP R4, R11 ;  /* 0x0000000b00047306 */ /* 0x000ea20000209400 */
[----:B-1----:R-:W-:-:S05]  /*04c0*/  VIADD R2, R2, 0x3f ;  /* 0x0000003f02027836 */ /* 0x002fca0000000000 */
[----:B------:R-:W-:-:S04]  /*04d0*/  SHF.R.S32.HI R13, RZ, 0x1f, R2 ;  /* 0x0000001fff0d7819 */ /* 0x000fc80000011402 */
[----:B------:R-:W-:Y:S01]  /*04e0*/  LEA.HI R13, R13, R2, RZ, 0x6 ;  /* 0x000000020d0d7211 */ /* 0x000fe200078f30ff */
[----:B--2---:R-:W1:Y:S03]  /*04f0*/  MUFU.RCP R3, R4 ;  /* 0x0000000400037308 */ /* 0x004e660000001000 */
[----:B------:R-:W-:-:S05]  /*0500*/  LEA.HI.SX32 R13, R13, R8, 0x1a ;  /* 0x000000080d0d7211 */ /* 0x000fca00078fd2ff */
[----:B------:R-:W-:-:S05]  /*0510*/  VIADD R13, R13, 0xffffffff ;  /* 0xffffffff0d0d7836 */ /* 0x000fca0000000000 */
[----:B------:R-:W-:Y:S02]  /*0520*/  IABS R16, R13 ;  /* 0x0000000d00107213 */ /* 0x000fe40000000000 */
[-C--:B------:R-:W-:Y:S01]  /*0530*/  LOP3.LUT R13, R13, R8.reuse, RZ, 0x3c, !PT ;  /* 0x000000080d0d7212 */ /* 0x080fe200078e3cff */
[----:B-1----:R-:W-:Y:S01]  /*0540*/  VIADD R3, R3, 0xffffffe ;  /* 0x0ffffffe03037836 */ /* 0x002fe20000000000 */
[----:B------:R-:W-:Y:S02]  /*0550*/  IABS R4, R8 ;  /* 0x0000000800047213 */ /* 0x000fe40000000000 */
[----:B------:R-:W-:-:S03]  /*0560*/  ISETP.GE.AND P0, PT, R13, RZ, PT ;  /* 0x000000ff0d00720c */ /* 0x000fc60003f06270 */
[----:B------:R-:W1:Y:S01]  /*0570*/  F2I.FTZ.U32.TRUNC.NTZ R3, R3 ;  /* 0x0000000300037305 */ /* 0x000e62000021f000 */
[----:B------:R-:W-:Y:S02]  /*0580*/  IMAD.MOV R4, RZ, RZ, -R4 ;  /* 0x000000ffff047224 */ /* 0x000fe400078e0a04 */
[----:B-1----:R-:W-:-:S04]  /*0590*/  IMAD.MOV R2, RZ, RZ, -R3 ;  /* 0x000000ffff027224 */ /* 0x002fc800078e0a03 */
[----:B------:R-:W-:Y:S02]  /*05a0*/  IMAD R9, R2, R11, RZ ;  /* 0x0000000b02097224 */ /* 0x000fe400078e02ff */
[----:B------:R-:W-:-:S04]  /*05b0*/  IMAD.MOV.U32 R2, RZ, RZ, RZ ;  /* 0x000000ffff027224 */ /* 0x000fc800078e00ff */
[----:B------:R-:W-:Y:S02]  /*05c0*/  IMAD.HI.U32 R9, R3, R9, R2 ;  /* 0x0000000903097227 */ /* 0x000fe400078e0002 */
[----:B------:R-:W1:Y:S04]  /*05d0*/  @!P3 LDC.64 R2, c[0x0][0x318] ;  /* 0x0000c600ff02bb82 */ /* 0x000e680000000a00 */
[----:B------:R-:W-:-:S04]  /*05e0*/  IMAD.HI.U32 R9, R9, R16, RZ ;  /* 0x0000001009097227 */ /* 0x000fc800078e00ff */
[----:B------:R-:W-:Y:S02]  /*05f0*/  IMAD R16, R9, R4, R16 ;  /* 0x0000000409107224 */ /* 0x000fe400078e0210 */
[----:B------:R-:W2:Y:S03]  /*0600*/  @!P3 LDC R4, c[0x0][0x2cc] ;  /* 0x0000b300ff04bb82 */ /* 0x000ea60000000800 */
[----:B------:R-:W-:Y:S02]  /*0610*/  ISETP.GT.U32.AND P1, PT, R11, R16, PT ;  /* 0x000000100b00720c */ /* 0x000fe40003f24070 */
[----:B-1----:R-:W-:-:S11]  /*0620*/  @!P3 ISETP.NE.U32.AND P2, PT, R2, RZ, PT ;  /* 0x000000ff0200b20c */ /* 0x002fd60003f45070 */
[----:B------:R-:W-:Y:S01]  /*0630*/  @!P1 IMAD.IADD R16, R16, 0x1, -R11 ;  /* 0x0000000110109824 */ /* 0x000fe200078e0a0b */
[----:B------:R-:W-:Y:S01]  /*0640*/  @!P3 ISETP.NE.AND.EX P2, PT, R3, RZ, PT, P2 ;  /* 0x000000ff0300b20c */ /* 0x000fe20003f45320 */
[----:B------:R-:W-:Y:S01]  /*0650*/  @!P1 VIADD R9, R9, 0x1 ;  /* 0x0000000109099836 */ /* 0x000fe20000000000 */
[----:B------:R-:W-:Y:S02]  /*0660*/  ISETP.NE.AND P1, PT, R8, RZ, PT ;  /* 0x000000ff0800720c */ /* 0x000fe40003f25270 */
[----:B------:R-:W-:Y:S02]  /*0670*/  ISETP.GE.U32.AND P4, PT, R16, R11, PT ;  /* 0x0000000b1000720c */ /* 0x000fe40003f86070 */
[----:B--2---:R-:W-:-:S05]  /*0680*/  @!P3 SEL R4, R4, RZ, P2 ;  /* 0x000000ff0404b207 */ /* 0x004fca0001000000 */
[----:B------:R-:W-:-:S04]  /*0690*/  @!P3 IMAD.IADD R57, R81, 0x1, R4 ;  /* 0x000000015139b824 */ /* 0x000fc800078e0204 */
[----:B------:R-:W-:Y:S02]  /*06a0*/  VIADD R3, R57, 0x3f ;  /* 0x0000003f39037836 */ /* 0x000fe40000000000 */
[----:B------:R-:W-:-:S03]  /*06b0*/  @P4 VIADD R9, R9, 0x1 ;  /* 0x0000000109094836 */ /* 0x000fc60000000000 */
[----:B------:R-:W-:Y:S01]  /*06c0*/  SHF.R.S32.HI R2, RZ, 0x1f, R3 ;  /* 0x0000001fff027819 */ /* 0x000fe20000011403 */
[----:B------:R-:W-:Y:S01]  /*06d0*/  @!P0 IMAD.MOV R9, RZ, RZ, -R9 ;  /* 0x000000ffff098224 */ /* 0x000fe200078e0a09 */
[----:B------:R-:W-:Y:S02]  /*06e0*/  @!P1 LOP3.LUT R9, RZ, R8, RZ, 0x33, !PT ;  /* 0x00000008ff099212 */ /* 0x000fe400078e33ff */
[----:B------:R-:W-:-:S03]  /*06f0*/  LEA.HI R2, R2, R3, RZ, 0x6 ;  /* 0x0000000302027211 */ /* 0x000fc600078f30ff */
[----:B------:R-:W-:Y:S01]  /*0700*/  IMAD R199, R9, R0, RZ ;  /* 0x0000000009c77224 */ /* 0x000fe200078e02ff */
[----:B------:R-:W-:-:S04]  /*0710*/  SHF.R.S32.HI R134, RZ, 0x6, R2 ;  /* 0x00000006ff867819 */ /* 0x000fc80000011402 */
[----:B------:R-:W-:-:S04]  /*0720*/  VIADDMNMX R134, R199, R9, R134, PT ;  /* 0x00000009c7867246 */ /* 0x000fc80003800186 */
[----:B------:R-:W-:-:S13]  /*0730*/  ISETP.GE.AND P0, PT, R199, R134, PT ;  /* 0x00000086c700720c */ /* 0x000fda0003f06270 */
[----:B------:R-:W-:Y:S05]  /*0740*/  @!P0 BRA `(.L_x_4540) ;  /* 0x0000000400708947 */ /* 0x000fea0003800000 */
[----:B------:R-:W1:Y:S01]  /*0750*/  LDC.64 R2, c[0x0][0x2c0] ;  /* 0x0000b000ff027b82 */ /* 0x000e620000000a00 */
[----:B------:R-:W-:Y:S01]  /*0760*/  SHF.R.S32.HI R4, RZ, 0x1f, R55 ;  /* 0x0000001fff047819 */ /* 0x000fe20000011437 */
[----:B------:R-:W-:Y:S01]  /*0770*/  ULDC UR4, c[0x0][0x2dc] ;  /* 0x0000b70000047ab9 */ /* 0x000fe20000000800 */
[----:B------:R-:W-:Y:S02]  /*0780*/  LOP3.LUT P6, RZ, R55, 0xf, RZ, 0xc0, !PT ;  /* 0x0000000f37ff7812 */ /* 0x000fe400078cc0ff */
[----:B------:R-:W-:-:S04]  /*0790*/  LEA.HI R4, R4, R55, RZ, 0x4 ;  /* 0x0000003704047211 */ /* 0x000fc800078f20ff */
[----:B------:R-:W-:-:S05]  /*07a0*/  LOP3.LUT R6, R4, 0x3ffffff0, RZ, 0xc0, !PT ;  /* 0x3ffffff004067812 */ /* 0x000fca00078ec0ff */
[----:B------:R-:W-:-:S04]  /*07b0*/  IMAD.IADD R6, R55, 0x1, -R6 ;  /* 0x0000000137067824 */ /* 0x000fc800078e0a06 */
[----:B------:R-:W-:Y:S02]  /*07c0*/  IMAD.SHL.U32 R6, R6, 0x4, RZ ;  /* 0x0000000406067824 */ /* 0x000fe400078e00ff */
[----:B-1----:R-:W-:Y:S01]  /*07d0*/  IMAD R2, R0, R2, R205 ;  /* 0x0000000200027224 */ /* 0x002fe200078e02cd */
[----:B------:R-:W-:-:S03]  /*07e0*/  SHF.R.S32.HI R0, RZ, 0x4, R4 ;  /* 0x00000004ff007819 */ /* 0x000fc60000011404 */
[----:B------:R-:W-:Y:S01]  /*07f0*/  IMAD R2, R2, R7, R136 ;  /* 0x0000000702027224 */ /* 0x000fe200078e0288 */
[--C-:B------:R-:W-:Y:S01]  /*0800*/  SHF.R.S32.HI R7, RZ, 0x1f, R6.reuse ;  /* 0x0000001fff077819 */ /* 0x100fe20000011406 */
[----:B------:R-:W-:Y:S02]  /*0810*/  VIADD R10, R0, 0x18 ;  /* 0x00000018000a7836 */ /* 0x000fe40000000000 */
[----:B------:R-:W-:Y:S02]  /*0820*/  IMAD R3, R2, R3, R131 ;  /* 0x0000000302037224 */ /* 0x000fe400078e0283 */
[----:B------:R-:W-:-:S04]  /*0830*/  IMAD.WIDE R6, R0, 0xc0, R6 ;  /* 0x000000c000067825 */ /* 0x000fc800078e0206 */
[----:B------:R-:W-:Y:S01]  /*0840*/  IMAD R5, R3, UR4, RZ ;  /* 0x0000000403057c24 */ /* 0x000fe2000f8e02ff */
[----:B------:R-:W-:Y:S01]  /*0850*/  ULDC.64 UR4, c[0x0][0x288] ;  /* 0x0000a20000047ab9 */ /* 0x000fe20000000a00 */
[----:B------:R-:W-:Y:S02]  /*0860*/  IMAD.IADD R131, R204, 0x1, -R131 ;  /* 0x00000001cc837824 */ /* 0x000fe400078e0a83 */
[C---:B------:R-:W-:Y:S01]  /*0870*/  VIADD R4, R0.reuse, 0x10 ;  /* 0x0000001000047836 */ /* 0x040fe20000000000 */
[C---:B------:R-:W-:Y:S01]  /*0880*/  IADD3 R2, P0, R5.reuse, R6, RZ ;  /* 0x0000000605027210 */ /* 0x040fe20007f1e0ff */
[C---:B------:R-:W-:Y:S01]  /*0890*/  VIADD R6, R0.reuse, 0x8 ;  /* 0x0000000800067836 */ /* 0x040fe20000000000 */
[C---:B------:R-:W-:Y:S01]  /*08a0*/  ISETP.GE.AND P3, PT, R0.reuse, R131, PT ;  /* 0x000000830000720c */ /* 0x040fe20003f66270 */
[----:B------:R-:W-:Y:S01]  /*08b0*/  VIADD R8, R0, 0x20 ;  /* 0x0000002000087836 */ /* 0x000fe20000000000 */
[----:B------:R-:W-:Y:S02]  /*08c0*/  LEA.HI.X.SX32 R5, R5, R7, 0x1, P0 ;  /* 0x0000000705057211 */ /* 0x000fe400000f0eff */
[----:B------:R-:W-:-:S02]  /*08d0*/  LEA R12, P0, R2, UR4, 0x2 ;  /* 0x00000004020c7c11 */ /* 0x000fc4000f8010ff */
        /* <DEDUP_REMOVED lines=67> */
.L_x_4540:
        /* <DEDUP_REMOVED lines=24> */
.L_x_4541:
        /* <DEDUP_REMOVED lines=31> */
[----:B--2---:R-:W-:Y:S01]  /*1080*/  IABS R2, R11 ;  /* 0x0000000b00027213 */ /* 0x004fe20000000000 */
[----:B------:R-:W-:-:S03]  /*1090*/  IMAD.MOV R9, RZ, RZ, -R9 ;  /* 0x000000ffff097224 */ /* 0x000fc600078e0a09 */
[----:B------:R-:W1:Y:S01]  /*10a0*/  I2F.RP R10, R2 ;  /* 0x00000002000a7306 */ /* 0x000e620000209400 */
[----:B------:R-:W-:-:S07]  /*10b0*/  IMAD R9, R17, R9, R4 ;  /* 0x0000000911097224 */ /* 0x000fce00078e0204 */
        /* <DEDUP_REMOVED lines=27> */
[-C--:B-1----:R-:W-:Y:S02]  /*1270*/  IMAD R5, R5, R2.reuse, RZ ;  /* 0x0000000205057224 */ /* 0x082fe400078e02ff */
[C---:B------:R-:W-:Y:S01]  /*1280*/  IMAD R10, R0.reuse, UR5, R13 ;  /* 0x00000005000a7c24 */ /* 0x040fe2000f8e020d */
[----:B------:R-:W-:Y:S01]  /*1290*/  SHF.R.S32.HI R13, RZ, 0x1f, R9 ;  /* 0x0000001fff0d7819 */ /* 0x000fe20000011409 */
[----:B------:R-:W-:Y:S01]  /*12a0*/  ULDC.64 UR4, c[0x0][0x260] ;  /* 0x0000980000047ab9 */ /* 0x000fe20000000a00 */
[----:B------:R-:W-:Y:S02]  /*12b0*/  IMAD.WIDE.U32 R18, R0, R2, RZ ;  /* 0x0000000200127225 */ /* 0x000fe400078e00ff */
[----:B------:R-:W-:Y:S02]  /*12c0*/  IADD3 R17, R17, R10, RZ ;  /* 0x0000000a11117210 */ /* 0x000fe40007ffe0ff */
[----:B---3--:R-:W-:Y:S01]  /*12d0*/  IMAD R10, R13, R146, RZ ;  /* 0x000000920d0a7224 */ /* 0x008fe200078e02ff */
[----:B------:R-:W-:Y:S01]  /*12e0*/  MOV R14, R18 ;  /* 0x00000012000e7202 */ /* 0x000fe20000000f00 */
[----:B------:R-:W-:-:S02]  /*12f0*/  IMAD R11, R113, UR4, RZ ;  /* 0x00000004710b7c24 */ /* 0x000fc4000f8e02ff */
[C---:B------:R-:W-:Y:S02]  /*1300*/  IMAD R10, R9.reuse, R147, R10 ;  /* 0x00000093090a7224 */ /* 0x040fe400078e020a */
[----:B------:R-:W-:-:S04]  /*1310*/  IMAD.WIDE.U32 R16, R9, R146, R16 ;  /* 0x0000009209107225 */ /* 0x000fc800078e0010 */
[----:B------:R-:W-:Y:S02]  /*1320*/  IMAD.IADD R17, R17, 0x1, R10 ;  /* 0x0000000111117824 */ /* 0x000fe400078e020a */
[C---:B------:R-:W-:Y:S02]  /*1330*/  IMAD R11, R8.reuse, UR5, R11 ;  /* 0x00000005080b7c24 */ /* 0x040fe4000f8e020b */
[----:B------:R-:W-:-:S04]  /*1340*/  IMAD.WIDE.U32 R16, R8, UR4, R16 ;  /* 0x0000000408107c25 */ /* 0x000fc8000f8e0010 */
[----:B------:R-:W-:Y:S01]  /*1350*/  IMAD R3, R0, R3, R5 ;  /* 0x0000000300037224 */ /* 0x000fe200078e0205 */
[----:B------:R-:W-:Y:S02]  /*1360*/  IADD3 R17, R17, R11, RZ ;  /* 0x0000000b11117210 */ /* 0x000fe40007ffe0ff */
[----:B------:R-:W-:Y:S01]  /*1370*/  MOV R12, R16 ;  /* 0x00000010000c7202 */ /* 0x000fe20000000f00 */
[----:B------:R-:W-:Y:S01]  /*1380*/  IMAD.IADD R21, R19, 0x1, R3 ;  /* 0x0000000113157824 */ /* 0x000fe200078e0203 */
[----:B------:R-:W-:Y:S06]  /*1390*/  BRA `(.L_x_4543) ;  /* 0x0000000400487947 */ /* 0x000fec0003800000 */
.L_x_4542:
[----:B------:R-:W1:Y:S01]  /*13a0*/  LDC R17, c[0x0][0x278] ;  /* 0x00009e00ff117b82 */ /* 0x000e620000000800 */
[----:B------:R-:W-:-:S13]  /*13b0*/  ISETP.NE.AND P4, PT, R12, -0x1, PT ;  /* 0xffffffff0c00780c */ /* 0x000fda0003f85270 */
        /* <DEDUP_REMOVED lines=20> */
[----:B------:R-:W-:Y:S01]  /*1500*/  IMAD R2, R3, R2, R4 ;  /* 0x0000000203027224 */ /* 0x000fe200078e0204 */
[----:B------:R-:W-:-:S04]  /*1510*/  LOP3.LUT R4, R136, R17, RZ, 0x3c, !PT ;  /* 0x0000001188047212 */ /* 0x000fc800078e3cff */
[----:B------:R-:W-:Y:S02]  /*1520*/  ISETP.GT.U32.AND P0, PT, R3, R2, PT ;  /* 0x000000020300720c */ /* 0x000fe40003f04070 */
[----:B------:R-:W-:Y:S02]  /*1530*/  ISETP.GE.AND P1, PT, R4, RZ, PT ;  /* 0x000000ff0400720c */ /* 0x000fe40003f26270 */
[----:B------:R-:W-:-:S04]  /*1540*/  LEA R4, R134, 0xffffffc0, 0x6 ;  /* 0xffffffc086047811 */ /* 0x000fc800078e30ff */
[----:B------:R-:W-:-:S05]  /*1550*/  SHF.R.S32.HI R13, RZ, 0x1f, R4 ;  /* 0x0000001fff0d7819 */ /* 0x000fca0000011404 */
        /* <DEDUP_REMOVED lines=21> */
.L_x_4544:
[----:B------:R-:W-:Y:S01]  /*16b0*/  MOV R18, R14 ;  /* 0x0000000e00127202 */ /* 0x000fe20000000f00 */
[----:B------:R-:W-:Y:S01]  /*16c0*/  IMAD R10, R13, R146, RZ ;  /* 0x000000920d0a7224 */ /* 0x000fe200078e02ff */
[----:B------:R-:W-:Y:S02]  /*16d0*/  MOV R19, R11 ;  /* 0x0000000b00137202 */ /* 0x000fe40000000f00 */
[----:B------:R-:W-:Y:S01]  /*16e0*/  @!P0 LOP3.LUT R16, RZ, R17, RZ, 0x33, !PT ;  /* 0x00000011ff108212 */ /* 0x000fe200078e33ff */
[----:B------:R-:W-:Y:S01]  /*16f0*/  IMAD R10, R147, R4, R10 ;  /* 0x00000004930a7224 */ /* 0x000fe200078e020a */
[----:B------:R-:W-:Y:S01]  /*1700*/  @P4 IADD3 R12, R5, R12, RZ ;  /* 0x0000000c050c4210 */ /* 0x000fe20007ffe0ff */
[----:B------:R-:W-:Y:S01]  /*1710*/  IMAD.WIDE.U32 R18, R146, R4, R18 ;  /* 0x0000000492127225 */ /* 0x000fe200078e0012 */
[----:B------:R-:W-:-:S03]  /*1720*/  SHF.R.S32.HI R113, RZ, 0x1f, R16 ;  /* 0x0000001fff717819 */ /* 0x000fc60000011410 */
[----:B-1----:R-:W-:Y:S01]  /*1730*/  @P4 IMAD.WIDE.U32 R20, R12, R8, RZ ;  /* 0x000000080c144225 */ /* 0x002fe200078e00ff */
[----:B------:R-:W-:Y:S02]  /*1740*/  IADD3 R19, R19, R10, RZ ;  /* 0x0000000a13137210 */ /* 0x000fe40007ffe0ff */
[----:B------:R-:W-:Y:S01]  /*1750*/  MOV R8, R16 ;  /* 0x0000001000087202 */ /* 0x000fe20000000f00 */
[----:B--2---:R-:W-:Y:S01]  /*1760*/  IMAD R10, R113, R2, RZ ;  /* 0x00000002710a7224 */ /* 0x004fe200078e02ff */
[----:B------:R-:W-:Y:S01]  /*1770*/  @P4 MOV R14, R20 ;  /* 0x00000014000e4202 */ /* 0x000fe20000000f00 */
[----:B------:R-:W-:-:S04]  /*1780*/  IMAD.WIDE.U32 R18, R16, R2, R18 ;  /* 0x0000000210127225 */ /* 0x000fc800078e0012 */
[----:B------:R-:W-:Y:S02]  /*1790*/  IMAD R3, R16, R3, R10 ;  /* 0x0000000310037224 */ /* 0x000fe400078e020a */
[----:B------:R-:W-:Y:S01]  /*17a0*/  @P4 IMAD R21, R12, R9, R21 ;  /* 0x000000090c154224 */ /* 0x000fe200078e0215 */
[----:B------:R-:W-:Y:S02]  /*17b0*/  MOV R12, R18 ;  /* 0x00000012000c7202 */ /* 0x000fe40000000f00 */
[----:B------:R-:W-:Y:S02]  /*17c0*/  IADD3 R17, R19, R3, RZ ;  /* 0x0000000313117210 */ /* 0x000fe40007ffe0ff */
[----:B------:R-:W-:Y:S01]  /*17d0*/  MOV R9, R4 ;  /* 0x0000000400097202 */ /* 0x000fe20000000f00 */
        /* <DEDUP_REMOVED lines=14> */
.L_x_4543:
[----:B------:R1:W5:Y:S01]  /*18c0*/  @P5 LDG.E R5, desc[UR6][R142.64] ;  /* 0x000000068e055981 */ /* 0x000362000c1e1900 */
[----:B------:R-:W-:Y:S01]  /*18d0*/  ISETP.NE.AND P0, PT, R6, -0x1, PT ;  /* 0xffffffff0600780c */ /* 0x000fe20003f05270 */
[----:B------:R-:W2:Y:S01]  /*18e0*/  LDC.64 R2, c[0x0][0x240] ;  /* 0x00009000ff027b82 */ /* 0x000ea20000000a00 */
[----:B-----5:R-:W-:Y:S01]  /*18f0*/  SHF.R.S32.HI R0, RZ, 0x1f, R55 ;  /* 0x0000001fff007819 */ /* 0x020fe20000011437 */
        /* <DEDUP_REMOVED lines=8> */
[----:B------:R-:W-:Y:S01]  /*1980*/  IMAD R139, R139, UR12, RZ ;  /* 0x0000000c8b8b7c24 */ /* 0x000fe2000f8e02ff */
[----:B------:R-:W-:-:S02]  /*1990*/  LOP3.LUT R56, R56, 0xfffffff8, RZ, 0xc0, !PT ;  /* 0xfffffff838387812 */ /* 0x000fc400078ec0ff */
[----:B------:R-:W-:Y:S01]  /*19a0*/  SHF.R.S32.HI R141, RZ, 0x1f, R140 ;  /* 0x0000001fff8d7819 */ /* 0x000fe2000001148c */
[----:B------:R-:W-:Y:S01]  /*19b0*/  IMAD R139, R136, UR13, R139 ;  /* 0x0000000d888b7c24 */ /* 0x000fe2000f8e028b */
[----:B------:R-:W-:Y:S01]  /*19c0*/  SHF.L.U32 R25, R140, 0x6, RZ ;  /* 0x000000068c197819 */ /* 0x000fe200000006ff */
[----:B------:R-:W4:Y:S01]  /*19d0*/  @!P0 LDC.64 R10, c[0x0][0x228] ;  /* 0x00008a00ff0a8b82 */ /* 0x000f220000000a00 */
[----:B------:R-:W-:Y:S01]  /*19e0*/  IMAD.IADD R56, R55, 0x1, -R56 ;  /* 0x0000000137387824 */ /* 0x000fe200078e0a38 */
[----:B------:R-:W-:Y:S01]  /*19f0*/  LOP3.LUT R128, R61, 0xfffffff0, RZ, 0xc0, !PT ;  /* 0xfffffff03d807812 */ /* 0x000fe200078ec0ff */
[----:B------:R-:W-:Y:S01]  /*1a00*/  IMAD.WIDE R26, R15, 0x40, R140 ;  /* 0x000000400f1a7825 */ /* 0x000fe200078e028c */
[----:B------:R-:W-:Y:S02]  /*1a10*/  LOP3.LUT R25, R25, 0x1c0, RZ, 0xc0, !PT ;  /* 0x000001c019197812 */ /* 0x000fe400078ec0ff */
[----:B------:R-:W-:Y:S01]  /*1a20*/  SHF.L.U64.HI R53, R146, 0x4, R147 ;  /* 0x0000000492357819 */ /* 0x000fe20000010293 */
[----:B------:R-:W-:Y:S01]  /*1a30*/  IMAD.IADD R128, R55, 0x1, -R128 ;  /* 0x0000000137807824 */ /* 0x000fe200078e0a80 */
[----:B------:R-:W1:Y:S01]  /*1a40*/  LDC R127, c[0x0][0x2e0] ;  /* 0x0000b800ff7f7b82 */ /* 0x000e620000000800 */
[----:B--2---:R-:W-:Y:S01]  /*1a50*/  @P0 IMAD.WIDE.U32 R18, R6, R2, RZ ;  /* 0x0000000206120225 */ /* 0x004fe200078e00ff */
[----:B------:R-:W-:-:S02]  /*1a60*/  SHF.L.U32 R54, R146, 0x4, RZ ;  /* 0x0000000492367819 */ /* 0x000fc400000006ff */
[----:B------:R-:W-:Y:S01]  /*1a70*/  SHF.R.S32.HI R61, RZ, 0x4, R61 ;  /* 0x00000004ff3d7819 */ /* 0x000fe2000001143d */
[----:B------:R-:W-:Y:S01]  /*1a80*/  @P0 IMAD R23, R6, R3, R19 ;  /* 0x0000000306170224 */ /* 0x000fe200078e0213 */
[----:B------:R-:W-:Y:S01]  /*1a90*/  SHF.L.U32 R126, R56, 0x2, RZ ;  /* 0x00000002387e7819 */ /* 0x000fe200000006ff */
[----:B------:R-:W-:Y:S01]  /*1aa0*/  @P0 IMAD.MOV.U32 R6, RZ, RZ, R18 ;  /* 0x000000ffff060224 */ /* 0x000fe200078e0012 */
[C---:B---3--:R-:W-:Y:S01]  /*1ab0*/  SHF.L.U64.HI R58, R144.reuse, 0x4, R145 ;  /* 0x00000004903a7819 */ /* 0x048fe20000010291 */
[----:B------:R-:W-:Y:S02]  /*1ac0*/  IMAD.SHL.U32 R59, R144, 0x10, RZ ;  /* 0x00000010903b7824 */ /* 0x000fe400078e00ff */
[----:B----4-:R-:W-:-:S04]  /*1ad0*/  @!P0 IMAD.WIDE.U32 R18, R205, R10, RZ ;  /* 0x0000000acd128225 */ /* 0x010fc800078e00ff */
[----:B------:R-:W-:Y:S02]  /*1ae0*/  @!P0 IMAD R16, R7, R10, RZ ;  /* 0x0000000a07108224 */ /* 0x000fe400078e02ff */
[----:B------:R-:W-:Y:S02]  /*1af0*/  @!P0 IMAD.MOV.U32 R6, RZ, RZ, R18 ;  /* 0x000000ffff068224 */ /* 0x000fe400078e0012 */
[----:B------:R-:W-:Y:S01]  /*1b00*/  @!P0 IMAD R11, R205, R11, R16 ;  /* 0x0000000bcd0b8224 */ /* 0x000fe200078e0210 */
[----:B-1----:R-:W-:Y:S01]  /*1b10*/  LEA.HI R127, R127, R127, RZ, 0x1 ;  /* 0x0000007f7f7f7211 */ /* 0x002fe200078f08ff */
[----:B------:R-:W-:Y:S02]  /*1b20*/  IMAD.SHL.U32 R18, R56, 0x8, RZ ;  /* 0x0000000838127824 */ /* 0x000fe400078e00ff */
[----:B------:R-:W-:Y:S01]  /*1b30*/  @!P0 IMAD.IADD R23, R19, 0x1, R11 ;  /* 0x0000000113178824 */ /* 0x000fe200078e020b */
[----:B------:R-:W-:Y:S01]  /*1b40*/  SHF.R.S32.HI R125, RZ, 0x1, R127 ;  /* 0x00000001ff7d7819 */ /* 0x000fe2000001147f */
[----:B------:R-:W-:Y:S01]  /*1b50*/  IMAD R10, R27, R2, RZ ;  /* 0x000000021b0a7224 */ /* 0x000fe200078e02ff */
[----:B------:R-:W-:Y:S01]  /*1b60*/  SHF.R.S32.HI R19, RZ, 0x1f, R18 ;  /* 0x0000001fff137819 */ /* 0x000fe20000011412 */
[----:B------:R-:W-:Y:S01]  /*1b70*/  IMAD R11, R113, UR4, RZ ;  /* 0x00000004710b7c24 */ /* 0x000fe2000f8e02ff */
[----:B------:R-:W-:Y:S01]  /*1b80*/  IADD3 R22, P1, R18, R6, RZ ;  /* 0x0000000612167210 */ /* 0x000fe20007f3e0ff */
[----:B------:R-:W-:Y:S01]  /*1b90*/  IMAD R10, R26, R3, R10 ;  /* 0x000000031a0a7224 */ /* 0x000fe200078e020a */
[----:B------:R-:W-:Y:S01]  /*1ba0*/  IADD3 R20, P0, R18, R14, RZ ;  /* 0x0000000e12147210 */ /* 0x000fe20007f1e0ff */
[----:B------:R-:W-:Y:S01]  /*1bb0*/  IMAD R11, R8, UR5, R11 ;  /* 0x00000005080b7c24 */ /* 0x000fe2000f8e020b */
[----:B------:R-:W-:Y:S01]  /*1bc0*/  LOP3.LUT R15, R25, 0x38, R18, 0xf8, !PT ;  /* 0x00000038190f7812 */ /* 0x000fe200078ef812 */
[C---:B------:R-:W-:Y:S01]  /*1bd0*/  IMAD.X R23, R19.reuse, 0x1, R23, P1 ;  /* 0x0000000113177824 */ /* 0x040fe200008e0617 */
[----:B------:R-:W-:Y:S01]  /*1be0*/  SHF.R.U32.HI R14, RZ, 0x3, R25 ;  /* 0x00000003ff0e7819 */ /* 0x000fe20000011619 */
[----:B------:R-:W-:Y:S01]  /*1bf0*/  IMAD.X R21, R19, 0x1, R21, P0 ;  /* 0x0000000113157824 */ /* 0x000fe200000e0615 */
[----:B------:R-:W-:Y:S01]  /*1c00*/  LEA.HI R3, R0, R55, RZ, 0x6 ;  /* 0x0000003700037211 */ /* 0x000fe200078f30ff */
[----:B------:R-:W-:Y:S01]  /*1c10*/  IMAD.WIDE.U32 R22, R26, R2, R22 ;  /* 0x000000021a167225 */ /* 0x000fe200078e0016 */
[----:B------:R-:W-:-:S02]  /*1c20*/  IADD3 R2, P0, R140, R9, RZ ;  /* 0x000000098c027210 */ /* 0x000fc40007f1e0ff */
[----:B------:R-:W-:Y:S01]  /*1c30*/  LOP3.LUT R14, R15, R14, RZ, 0x3c, !PT ;  /* 0x0000000e0f0e7212 */ /* 0x000fe200078e3cff */
[----:B------:R-:W-:Y:S01]  /*1c40*/  IMAD.WIDE.U32 R20, R8, UR4, R20 ;  /* 0x0000000408147c25 */ /* 0x000fe2000f8e0014 */
[----:B------:R-:W-:Y:S01]  /*1c50*/  SHF.L.U32 R3, R3, 0x3, RZ ;  /* 0x0000000303037819 */ /* 0x000fe200000006ff */
[----:B------:R-:W-:Y:S02]  /*1c60*/  ULDC.64 UR4, c[0x0][0x220] ;  /* 0x0000880000047ab9 */ /* 0x000fe40000000a00 */
[----:B------:R-:W-:Y:S01]  /*1c70*/  IMAD.X R13, R141, 0x1, R13, P0 ;  /* 0x000000018d0d7824 */ /* 0x000fe200000e060d */
[----:B------:R-:W-:Y:S01]  /*1c80*/  IADD3 R132, P0, R18, R12, RZ ;  /* 0x0000000c12847210 */ /* 0x000fe20007f1e0ff */
[----:B------:R-:W-:Y:S01]  /*1c90*/  IMAD.IADD R21, R21, 0x1, R11 ;  /* 0x0000000115157824 */ /* 0x000fe200078e020b */
[----:B------:R-:W-:Y:S01]  /*1ca0*/  LOP3.LUT R129, R14, 0xfffffe00, R3, 0xf8, !PT ;  /* 0xfffffe000e817812 */ /* 0x000fe200078ef803 */
[-C--:B------:R-:W-:Y:S02]  /*1cb0*/  IMAD R13, R13, R144.reuse, RZ ;  /* 0x000000900d0d7224 */ /* 0x080fe400078e02ff */
[----:B------:R-:W-:-:S04]  /*1cc0*/  IMAD.WIDE.U32 R20, R2, R144, R20 ;  /* 0x0000009002147225 */ /* 0x000fc800078e0014 */
[----:B------:R-:W-:Y:S01]  /*1cd0*/  IMAD R87, R2, R145, R13 ;  /* 0x0000009102577224 */ /* 0x000fe200078e020d */
[----:B------:R-:W-:Y:S01]  /*1ce0*/  SHF.R.S32.HI R2, RZ, 0x1f, R81 ;  /* 0x0000001fff027819 */ /* 0x000fe20000011451 */
[-C--:B------:R-:W-:Y:S02]  /*1cf0*/  IMAD R3, R141, R146.reuse, RZ ;  /* 0x000000928d037224 */ /* 0x080fe400078e02ff */
[----:B------:R-:W-:Y:S01]  /*1d00*/  IMAD.IADD R87, R21, 0x1, R87 ;  /* 0x0000000115577824 */ /* 0x000fe200078e0257 */
[----:B------:R-:W-:Y:S01]  /*1d10*/  LEA.HI R0, R2, R81, RZ, 0x6 ;  /* 0x0000005102007211 */ /* 0x000fe200078f30ff */
[----:B------:R-:W-:Y:S01]  /*1d20*/  IMAD.X R133, R19, 0x1, R17, P0 ;  /* 0x0000000113857824 */ /* 0x000fe200000e0611 */
[----:B------:R-:W-:Y:S01]  /*1d30*/  LEA R86, P0, R20, UR4, 0x1 ;  /* 0x0000000414567c11 */ /* 0x000fe2000f8008ff */
[C---:B------:R-:W-:Y:S01]  /*1d40*/  IMAD R3, R140.reuse, R147, R3 ;  /* 0x000000938c037224 */ /* 0x040fe200078e0203 */
[----:B------:R-:W-:Y:S01]  /*1d50*/  SHF.R.S32.HI R0, RZ, 0x6, R0 ;  /* 0x00000006ff007819 */ /* 0x000fe20000011400 */
[----:B------:R-:W-:Y:S01]  /*1d60*/  IMAD.WIDE.U32 R132, R140, R146, R132 ;  /* 0x000000928c847225 */ /* 0x000fe200078e0084 */
[----:B------:R-:W-:-:S02]  /*1d70*/  SHF.L.U64.HI R87, R20, 0x1, R87 ;  /* 0x0000000114577819 */ /* 0x000fc40000010257 */
[----:B------:R-:W-:Y:S01]  /*1d80*/  VIMNMX R79, R199, R0, !PT ;  /* 0x00000000c74f7248 */ /* 0x000fe20007fe0100 */
[----:B------:R-:W-:Y:S01]  /*1d90*/  IMAD.IADD R52, R133, 0x1, R3 ;  /* 0x0000000185347824 */ /* 0x000fe200078e0203 */
[----:B------:R-:W-:Y:S01]  /*1da0*/  IADD3.X R87, R87, UR5, RZ, P0, !PT ;  /* 0x0000000557577c10 */ /* 0x000fe200087fe4ff */
[----:B------:R-:W-:Y:S01]  /*1db0*/  IMAD.IADD R11, R23, 0x1, R10 ;  /* 0x00000001170b7824 */ /* 0x000fe200078e020a */
[----:B------:R-:W-:Y:S02]  /*1dc0*/  ISETP.GT.AND P0, PT, R134, R79, PT ;  /* 0x0000004f8600720c */ /* 0x000fe40003f04270 */
[----:B------:R-:W-:Y:S01]  /*1dd0*/  MOV R10, R22 ;  /* 0x00000016000a7202 */ /* 0x000fe20000000f00 */
[----:B------:R-:W-:Y:S01]  /*1de0*/  IMAD.MOV.U32 R203, RZ, RZ, R87 ;  /* 0x000000ffffcb7224 */ /* 0x000fe200078e0057 */
[C---:B------:R-:W-:Y:S02]  /*1df0*/  LEA R84, P1, R132.reuse, UR10, 0x1 ;  /* 0x0000000a84547c11 */ /* 0x040fe4000f8208ff */
[----:B------:R-:W-:Y:S01]  /*1e00*/  SHF.L.U64.HI R83, R132, 0x1, R52 ;  /* 0x0000000184537819 */ /* 0x000fe20000010234 */
[----:B------:R-:W-:Y:S01]  /*1e10*/  IMAD.WIDE.U32 R136, R136, UR12, R10 ;  /* 0x0000000c88887c25 */ /* 0x000fe2000f8e000a */
[----:B------:R-:W-:-:S02]  /*1e20*/  SHF.R.S32.HI R3, RZ, 0x1f, R128 ;  /* 0x0000001fff037819 */ /* 0x000fc40000011480 */
[----:B------:R-:W-:Y:S01]  /*1e30*/  IADD3.X R83, R83, UR11, RZ, P1, !PT ;  /* 0x0000000b53537c10 */ /* 0x000fe20008ffe4ff */
[----:B------:R-:W-:Y:S01]  /*1e40*/  IMAD.MOV.U32 R200, RZ, RZ, R84 ;  /* 0x000000ffffc87224 */ /* 0x000fe200078e0054 */
[----:B------:R-:W-:Y:S01]  /*1e50*/  LEA.HI R60, R3, R128, RZ, 0x3 ;  /* 0x00000080033c7211 */ /* 0x000fe200078f18ff */
[----:B------:R-:W-:Y:S01]  /*1e60*/  IMAD.IADD R139, R137, 0x1, R139 ;  /* 0x00000001898b7824 */ /* 0x000fe200078e028b */
[----:B------:R-:W-:Y:S01]  /*1e70*/  MOV R202, R86 ;  /* 0x0000005600ca7202 */ /* 0x000fe20000000f00 */
[----:B------:R-:W-:Y:S02]  /*1e80*/  IMAD.MOV.U32 R201, RZ, RZ, R83 ;  /* 0x000000ffffc97224 */ /* 0x000fe400078e0053 */
[----:B------:R-:W-:Y:S01]  /*1e90*/  @!P5 IMAD.MOV.U32 R5, RZ, RZ, RZ ;  /* 0x000000ffff05d224 */ /* 0x000fe200078e00ff */
[----:B------:R-:W-:Y:S06]  /*1ea0*/  @!P0 BRA `(.L_x_4545) ;  /* 0x0000008800b48947 */ /* 0x000fec0003800000 */
[----:B------:R-:W1:Y:S01]  /*1eb0*/  LDC.64 R2, c[0x0][0x338] ;  /* 0x0000ce00ff027b82 */ /* 0x000e620000000a00 */
[----:B------:R-:W-:Y:S01]  /*1ec0*/  ULDC.64 UR10, c[0x0][0x330] ;  /* 0x0000cc00000a7ab9 */ /* 0x000fe20000000a00 */
[----:B------:R-:W-:Y:S01]  /*1ed0*/  ULDC.64 UR4, c[0x0][0x328] ;  /* 0x0000ca0000047ab9 */ /* 0x000fe20000000a00 */
[C---:B------:R-:W-:Y:S01]  /*1ee0*/  IMAD R0, R7.reuse, UR10, RZ ;  /* 0x0000000a07007c24 */ /* 0x040fe2000f8e02ff */
[----:B------:R-:W-:Y:S01]  /*1ef0*/  SHF.R.S32.HI R10, RZ, 0x1f, R81 ;  /* 0x0000001fff0a7819 */ /* 0x000fe20000011451 */
        /* <DEDUP_REMOVED lines=8> */
[----:B------:R-:W-:Y:S01]  /*1f80*/  IMAD.WIDE.U32 R14, R205, UR4, R18 ;  /* 0x00000004cd0e7c25 */ /* 0x000fe2000f8e0012 */
[----:B------:R-:W-:Y:S01]  /*1f90*/  ULDC.64 UR10, c[0x0][0x348] ;  /* 0x0000d200000a7ab9 */ /* 0x000fe20000000a00 */
[----:B------:R-:W-:Y:S01]  /*1fa0*/  ULDC.U8 UR20, c[0x0][0x3c3] ;  /* 0x0000f0c000147ab9 */ /* 0x000fe20000000000 */
[----:B------:R-:W-:Y:S01]  /*1fb0*/  ULDC UR19, c[0x0][0x2e0] ;  /* 0x0000b80000137ab9 */ /* 0x000fe20000000800 */
[----:B------:R-:W-:Y:S01]  /*1fc0*/  IMAD.IADD R13, R13, 0x1, R9 ;  /* 0x000000010d0d7824 */ /* 0x000fe200078e0209 */
[----:B------:R-:W-:Y:S01]  /*1fd0*/  IADD3.X R9, R7, R141, ~R10, P1, P0 ;  /* 0x0000008d07097210 */ /* 0x000fe20000fe0c0a */
[----:B------:R-:W-:Y:S01]  /*1fe0*/  IMAD R6, R205, UR5, R6 ;  /* 0x00000005cd067c24 */ /* 0x000fe2000f8e0206 */
[----:B------:R-:W-:Y:S01]  /*1ff0*/  ULDC.64 UR4, c[0x0][0x340] ;  /* 0x0000d00000047ab9 */ /* 0x000fe20000000a00 */
[----:B------:R-:W-:Y:S01]  /*2000*/  IMAD R111, R113, UR12, RZ ;  /* 0x0000000c716f7c24 */ /* 0x000fe2000f8e02ff */
[----:B------:R-:W-:Y:S01]  /*2010*/  USHF.L.U64.HI UR23, UR4, 0x5, UR5 ;  /* 0x0000000504177899 */ /* 0x000fe20008010205 */
[----:B------:R-:W-:Y:S01]  /*2020*/  IMAD.IADD R15, R15, 0x1, R6 ;  /* 0x000000010f0f7824 */ /* 0x000fe200078e0206 */
[----:B------:R-:W-:Y:S01]  /*2030*/  USHF.L.U32 UR24, UR4, 0x5, URZ ;  /* 0x0000000504187899 */ /* 0x000fe2000800063f */
[C---:B------:R-:W-:Y:S01]  /*2040*/  IMAD R7, R9.reuse, UR4, RZ ;  /* 0x0000000409077c24 */ /* 0x040fe2000f8e02ff */
[----:B------:R-:W-:Y:S01]  /*2050*/  USHF.L.U64.HI UR21, UR4, 0x4, UR5 ;  /* 0x0000000404157899 */ /* 0x000fe20008010205 */
[-C--:B-1----:R-:W-:Y:S01]  /*2060*/  IMAD R6, R9, R2.reuse, RZ ;  /* 0x0000000209067224 */ /* 0x082fe200078e02ff */
[----:B------:R-:W-:Y:S01]  /*2070*/  USHF.L.U32 UR22, UR4, 0x4, URZ ;  /* 0x0000000404167899 */ /* 0x000fe2000800063f */
[C---:B------:R-:W-:Y:S01]  /*2080*/  IMAD R10, R0.reuse, UR5, R7 ;  /* 0x00000005000a7c24 */ /* 0x040fe2000f8e0207 */
[----:B------:R-:W-:Y:S01]  /*2090*/  UIMAD.WIDE.U32 UR26, UR4, 0x60, URZ ;  /* 0x00000060041a78a5 */ /* 0x000fe2000f8e003f */
[----:B------:R-:W-:Y:S01]  /*20a0*/  IMAD.WIDE.U32 R12, R0, UR4, R12 ;  /* 0x00000004000c7c25 */ /* 0x000fe2000f8e000c */
[----:B------:R-:W-:Y:S01]  /*20b0*/  UIMAD UR25, UR5, 0x60, URZ ;  /* 0x00000060051978a4 */ /* 0x000fe2000f8e023f */
[----:B------:R-:W-:Y:S01]  /*20c0*/  SHF.L.U32 R89, R2, 0x4, RZ ;  /* 0x0000000402597819 */ /* 0x000fe200000006ff */
[----:B------:R-:W-:Y:S01]  /*20d0*/  USHF.L.U64.HI UR21, UR22, 0x1, UR21 ;  /* 0x0000000116157899 */ /* 0x000fe20008010215 */
[C---:B------:R-:W-:Y:S01]  /*20e0*/  IMAD R6, R0.reuse, R3, R6 ;  /* 0x0000000300067224 */ /* 0x040fe200078e0206 */
[----:B------:R-:W-:Y:S01]  /*20f0*/  ULDC.64 UR4, c[0x0][0x358] ;  /* 0x0000d60000047ab9 */ /* 0x000fe20000000a00 */
[----:B------:R-:W-:Y:S01]  /*2100*/  IMAD.WIDE.U32 R14, R0, R2, R14 ;  /* 0x00000002000e7225 */ /* 0x000fe200078e000e */
[C-C-:B------:R-:W-:Y:S01]  /*2110*/  SHF.L.U64.HI R88, R2.reuse, 0x4, R3.reuse ;  /* 0x0000000402587819 */ /* 0x140fe20000010203 */
[----:B------:R-:W-:Y:S01]  /*2120*/  USHF.L.U64.HI UR23, UR24, 0x1, UR23 ;  /* 0x0000000118177899 */ /* 0x000fe20008010217 */
[----:B------:R-:W-:Y:S01]  /*2130*/  SHF.L.U64.HI R90, R2, 0x5, R3 ;  /* 0x00000005025a7819 */ /* 0x000fe20000010203 */
[----:B------:R-:W-:Y:S01]  /*2140*/  IMAD.IADD R11, R13, 0x1, R10 ;  /* 0x000000010d0b7824 */ /* 0x000fe200078e020a */
[----:B------:R-:W-:Y:S01]  /*2150*/  MOV R13, R134 ;  /* 0x00000086000d7202 */ /* 0x000fe20000000f00 */
[----:B------:R-:W-:Y:S01]  /*2160*/  IMAD.IADD R7, R15, 0x1, R6 ;  /* 0x000000010f077824 */ /* 0x000fe200078e0206 */
[----:B------:R-:W-:Y:S01]  /*2170*/  IADD3 R15, R18, 0x40, RZ ;  /* 0x00000040120f7810 */ /* 0x000fe20007ffe0ff */
[----:B------:R-:W-:Y:S01]  /*2180*/  IMAD.IADD R4, R5, 0x1, R4 ;  /* 0x0000000105047824 */ /* 0x000fe200078e0204 */
[----:B------:R-:W-:Y:S01]  /*2190*/  SHF.L.U32 R5, R147, 0x5, RZ ;  /* 0x0000000593057819 */ /* 0x000fe200000006ff */
[----:B------:R-:W-:Y:S01]  /*21a0*/  IMAD.MOV.U32 R10, RZ, RZ, R12 ;  /* 0x000000ffff0a7224 */ /* 0x000fe200078e000c */
[----:B--2---:R-:W-:Y:S01]  /*21b0*/  LEA R82, -R82, RZ, 0x6 ;  /* 0x000000ff52527211 */ /* 0x004fe200078e31ff */
[----:B------:R-:W-:Y:S01]  /*21c0*/  IMAD R113, R113, UR10, RZ ;  /* 0x0000000a71717c24 */ /* 0x000fe2000f8e02ff */
[----:B------:R-:W-:Y:S01]  /*21d0*/  ULDC.64 UR16, c[0x0][0x250] ;  /* 0x0000940000107ab9 */ /* 0x000fe20000000a00 */
[----:B------:R-:W-:Y:S01]  /*21e0*/  IMAD.MOV.U32 R6, RZ, RZ, R14 ;  /* 0x000000ffff067224 */ /* 0x000fe200078e000e */
[----:B------:R-:W-:Y:S01]  /*21f0*/  USHF.L.U32 UR22, UR22, 0x1, URZ ;  /* 0x0000000116167899 */ /* 0x000fe2000800063f */
[----:B------:R-:W-:Y:S01]  /*2200*/  IMAD R45, R140, R125, R126 ;  /* 0x0000007d8c2d7224 */ /* 0x000fe200078e027e */
[----:B------:R-:W-:Y:S01]  /*2210*/  USHF.L.U32 UR24, UR24, 0x1, URZ ;  /* 0x0000000118187899 */ /* 0x000fe2000800063f */
[----:B------:R-:W-:Y:S01]  /*2220*/  IMAD R4, R125, R4, RZ ;  /* 0x000000047d047224 */ /* 0x000fe200078e02ff */
[----:B------:R-:W-:Y:S01]  /*2230*/  UIADD3 UR25, UR27, UR25, URZ ;  /* 0x000000191b197290 */ /* 0x000fe2000fffe03f */
[C---:B------:R-:W-:Y:S01]  /*2240*/  IMAD R111, R8.reuse, UR13, R111 ;  /* 0x0000000d086f7c24 */ /* 0x040fe2000f8e026f */
[----:B------:R-:W-:Y:S01]  /*2250*/  ULDC.64 UR14, c[0x0][0x238] ;  /* 0x00008e00000e7ab9 */ /* 0x000fe20000000a00 */
[----:B------:R-:W-:Y:S01]  /*2260*/  IMAD.WIDE.U32 R10, R8, UR12, R10 ;  /* 0x0000000c080a7c25 */ /* 0x000fe2000f8e000a */
[----:B------:R-:W-:Y:S01]  /*2270*/  SHF.R.S32.HI R121, RZ, 0x1f, R4 ;  /* 0x0000001fff797819 */ /* 0x000fe20000011404 */
[----:B------:R-:W-:Y:S01]  /*2280*/  ULDC.64 UR12, c[0x0][0x320] ;  /* 0x0000c800000c7ab9 */ /* 0x000fe20000000a00 */
[-C--:B------:R-:W-:Y:S01]  /*2290*/  IADD3 R0, P0, R4, R45.reuse, RZ ;  /* 0x0000002d04007210 */ /* 0x080fe20007f1e0ff */
[----:B------:R-:W-:Y:S01]  /*22a0*/  IMAD R113, R8, UR11, R113 ;  /* 0x0000000b08717c24 */ /* 0x000fe2000f8e0271 */
[----:B------:R-:W-:Y:S01]  /*22b0*/  LEA R114, P1, R10, UR12, 0x1 ;  /* 0x0000000c0a727c11 */ /* 0x000fe2000f8208ff */
[----:B------:R-:W-:Y:S01]  /*22c0*/  IMAD.WIDE.U32 R8, R8, UR10, R6 ;  /* 0x0000000a08087c25 */ /* 0x000fe2000f8e0006 */
[----:B------:R-:W-:Y:S01]  /*22d0*/  IADD3 R6, R126, R45, RZ ;  /* 0x0000002d7e067210 */ /* 0x000fe20007ffe0ff */
[----:B------:R-:W-:Y:S01]  /*22e0*/  ULDC.64 UR10, c[0x0][0x318] ;  /* 0x0000c600000a7ab9 */ /* 0x000fe20000000a00 */
[-C--:B------:R-:W-:Y:S01]  /*22f0*/  LEA.HI.X.SX32 R45, R45, R121.reuse, 0x1, P0 ;  /* 0x000000792d2d7211 */ /* 0x080fe200000f0eff */
[----:B------:R-:W-:Y:S01]  /*2300*/  IMAD.IADD R113, R9, 0x1, R113 ;  /* 0x0000000109717824 */ /* 0x000fe200078e0271 */
[----:B------:R-:W-:Y:S01]  /*2310*/  IADD3 R4, P2, R4, R6, RZ ;  /* 0x0000000604047210 */ /* 0x000fe20007f5e0ff */
[----:B------:R-:W-:Y:S01]  /*2320*/  IMAD.IADD R111, R11, 0x1, R111 ;  /* 0x000000010b6f7824 */ /* 0x000fe200078e026f */
[----:B------:R-:W-:Y:S01]  /*2330*/  LEA R116, P0, R8, UR10, 0x1 ;  /* 0x0000000a08747c11 */ /* 0x000fe2000f8008ff */
[----:B------:R-:W-:Y:S01]  /*2340*/  IMAD.SHL.U32 R80, R125, 0x10, RZ ;  /* 0x000000107d507824 */ /* 0x000fe200078e00ff */
[----:B------:R-:W-:Y:S01]  /*2350*/  LEA.HI.X.SX32 R121, R6, R121, 0x1, P2 ;  /* 0x0000007906797211 */ /* 0x000fe200010f0eff */
[----:B------:R-:W-:Y:S01]  /*2360*/  IMAD.SHL.U32 R110, R145, 0x20, RZ ;  /* 0x00000020916e7824 */ /* 0x000fe200078e00ff */
[----:B------:R-:W-:Y:S01]  /*2370*/  LEA.HI.X R113, R8, UR11, R113, 0x1, P0 ;  /* 0x0000000b08717c11 */ /* 0x000fe200080f0c71 */
[----:B------:R-:W-:Y:S01]  /*2380*/  ULDC.64 UR10, c[0x0][0x360] ;  /* 0x0000d800000a7ab9 */ /* 0x000fe20000000a00 */
[C---:B------:R-:W-:Y:S01]  /*2390*/  SHF.L.U64.HI R121, R4.reuse, 0x1, R121 ;  /* 0x0000000104797819 */ /* 0x040fe20000010279 */
[----:B------:R-:W-:Y:S01]  /*23a0*/  IMAD.SHL.U32 R4, R4, 0x2, RZ ;  /* 0x0000000204047824 */ /* 0x000fe200078e00ff */
[C---:B------:R-:W-:Y:S01]  /*23b0*/  SHF.L.U64.HI R45, R0.reuse, 0x1, R45 ;  /* 0x00000001002d7819 */ /* 0x040fe2000001022d */
[----:B------:R-:W-:Y:S01]  /*23c0*/  IMAD.SHL.U32 R0, R0, 0x2, RZ ;  /* 0x0000000200007824 */ /* 0x000fe200078e00ff */
[----:B------:R-:W-:Y:S01]  /*23d0*/  LEA.HI.X R111, R10, UR13, R111, 0x1, P1 ;  /* 0x0000000d0a6f7c11 */ /* 0x000fe200088f0c6f */
[----:B------:R-:W-:Y:S01]  /*23e0*/  VIADD R75, R80, 0x40 ;  /* 0x00000040504b7836 */ /* 0x000fe20000000000 */
[----:B------:R-:W-:Y:S01]  /*23f0*/  IADD3 R118, P4, R4, UR10, RZ ;  /* 0x0000000a04767c10 */ /* 0x000fe2000ff9e0ff */
[----:B------:R-:W-:Y:S01]  /*2400*/  VIADD R71, R80, 0x80 ;  /* 0x0000008050477836 */ /* 0x000fe20000000000 */
[----:B------:R-:W-:Y:S01]  /*2410*/  IADD3 R120, P2, R4, UR4, RZ ;  /* 0x0000000404787c10 */ /* 0x000fe2000ff5e0ff */
[----:B------:R-:W-:Y:S01]  /*2420*/  IMAD.WIDE.U32 R16, R144, 0x20, RZ ;  /* 0x0000002090107825 */ /* 0x000fe200078e00ff */
[C---:B------:R-:W-:Y:S01]  /*2430*/  IADD3.X R119, R121.reuse, UR11, RZ, P4, !PT ;  /* 0x0000000b79777c10 */ /* 0x040fe2000a7fe4ff */
[----:B------:R-:W-:Y:S01]  /*2440*/  ULDC.64 UR12, c[0x0][0x230] ;  /* 0x00008c00000c7ab9 */ /* 0x000fe20000000a00 */
[----:B------:R-:W-:Y:S01]  /*2450*/  IADD3 R20, P1, R0, UR10, RZ ;  /* 0x0000000a00147c10 */ /* 0x000fe2000ff3e0ff */
[----:B------:R-:W-:Y:S01]  /*2460*/  IMAD.IADD R67, R80, 0x1, R71 ;  /* 0x0000000150437824 */ /* 0x000fe200078e0247 */
[----:B------:R-:W-:Y:S01]  /*2470*/  IADD3.X R121, R121, UR5, RZ, P2, !PT ;  /* 0x0000000579797c10 */ /* 0x000fe200097fe4ff */
[----:B------:R-:W-:Y:S01]  /*2480*/  IMAD R7, R145, 0x60, RZ ;  /* 0x0000006091077824 */ /* 0x000fe200078e02ff */
[----:B------:R-:W-:Y:S01]  /*2490*/  IADD3 R44, P0, R0, UR4, RZ ;  /* 0x00000004002c7c10 */ /* 0x000fe2000ff1e0ff */
[C---:B------:R-:W-:Y:S01]  /*24a0*/  IMAD.SHL.U32 R77, R125.reuse, 0x20, RZ ;  /* 0x000000207d4d7824 */ /* 0x040fe200078e00ff */
[----:B------:R-:W-:Y:S01]  /*24b0*/  IADD3 R99, P2, R54, R54, RZ ;  /* 0x0000003636637210 */ /* 0x000fe20007f5e0ff */
[----:B------:R-:W-:Y:S01]  /*24c0*/  IMAD R73, R125, 0x30, RZ ;  /* 0x000000307d497824 */ /* 0x000fe200078e02ff */
[C---:B------:R-:W-:Y:S01]  /*24d0*/  IADD3.X R21, R45.reuse, UR11, RZ, P1, !PT ;  /* 0x0000000b2d157c10 */ /* 0x040fe20008ffe4ff */
[----:B------:R-:W-:Y:S01]  /*24e0*/  IMAD.WIDE.U32 R146, R146, 0x20, RZ ;  /* 0x0000002092927825 */ /* 0x000fe200078e00ff */
[----:B------:R-:W-:Y:S01]  /*24f0*/  IADD3.X R45, R45, UR5, RZ, P0, !PT ;  /* 0x000000052d2d7c10 */ /* 0x000fe200087fe4ff */
[----:B------:R-:W-:Y:S01]  /*2500*/  ULDC UR4, c[0x0][0x2e0] ;  /* 0x0000b80000047ab9 */ /* 0x000fe20000000800 */
[----:B------:R-:W-:Y:S01]  /*2510*/  IADD3 R95, P1, R99, 0x40, RZ ;  /* 0x00000040635f7810 */ /* 0x000fe20007f3e0ff */
[----:B------:R-:W-:Y:S01]  /*2520*/  IMAD.WIDE.U32 R144, R144, 0x60, RZ ;  /* 0x0000006090907825 */ /* 0x000fe200078e00ff */
[----:B------:R-:W-:Y:S01]  /*2530*/  IADD3.X R100, R53, R53, RZ, P2, !PT ;  /* 0x0000003535647210 */ /* 0x000fe200017fe4ff */
[----:B------:R-:W-:Y:S01]  /*2540*/  ULDC UR5, c[0x0][0x2e0] ;  /* 0x0000b80000057ab9 */ /* 0x000fe20000000800 */
[----:B------:R-:W-:Y:S01]  /*2550*/  IADD3 R99, P0, R99, 0x80, RZ ;  /* 0x0000008063637810 */ /* 0x000fe20007f1e0ff */
[----:B------:R-:W-:Y:S01]  /*2560*/  IMAD.SHL.U32 R91, R2, 0x20, RZ ;  /* 0x00000020025b7824 */ /* 0x000fe200078e00ff */
        /* <DEDUP_REMOVED lines=9> */
[----:B------:R-:W-:Y:S01]  /*2600*/  IMAD.X R97, R88, 0x1, R88, P0 ;  /* 0x0000000158617824 */ /* 0x000fe200000e0658 */
[----:B------:R-:W-:Y:S01]  /*2610*/  IADD3 R98, P2, R98, 0x80, RZ ;  /* 0x0000008062627810 */ /* 0x000fe20007f5e0ff */
[----:B------:R-:W-:Y:S01]  /*2620*/  VIADD R123, R140, 0x20 ;  /* 0x000000208c7b7836 */ /* 0x000fe20000000000 */
[----:B------:R-:W-:Y:S01]  /*2630*/  IADD3.X R108, R53, R100, RZ, P1, !PT ;  /* 0x00000064356c7210 */ /* 0x000fe20000ffe4ff */
[--C-:B------:R-:W-:Y:S01]  /*2640*/  IMAD.X R93, RZ, RZ, R97.reuse, P4 ;  /* 0x000000ffff5d7224 */ /* 0x100fe200020e0661 */
[----:B------:R-:W-:Y:S01]  /*2650*/  IADD3 R106, P0, R98, R89, RZ ;  /* 0x00000059626a7210 */ /* 0x000fe20007f1e0ff */
[----:B------:R-:W-:Y:S01]  /*2660*/  IMAD.X R97, RZ, RZ, R97, P2 ;  /* 0x000000ffff617224 */ /* 0x000fe200010e0661 */
[----:B------:R-:W-:Y:S01]  /*2670*/  IADD3 R110, R17, R110, RZ ;  /* 0x0000006e116e7210 */ /* 0x000fe20007ffe0ff */
[----:B------:R-:W-:Y:S01]  /*2680*/  VIADD R122, R140, 0x30 ;  /* 0x000000308c7a7836 */ /* 0x000fe20000000000 */
[----:B------:R-:W-:Y:S01]  /*2690*/  IADD3 R63, R80, R67, RZ ;  /* 0x00000043503f7210 */ /* 0x000fe20007ffe0ff */
[----:B------:R-:W-:Y:S01]  /*26a0*/  VIADD R14, R18, 0x80 ;  /* 0x00000080120e7836 */ /* 0x000fe20000000000 */
[----:B------:R-:W-:Y:S01]  /*26b0*/  IADD3 R102, P1, R94, R89, RZ ;  /* 0x000000595e667210 */ /* 0x000fe20007f3e0ff */
[----:B------:R-:W-:Y:S01]  /*26c0*/  IMAD.IADD R92, R147, 0x1, R5 ;  /* 0x00000001935c7824 */ /* 0x000fe200078e0205 */
[C---:B------:R-:W-:Y:S01]  /*26d0*/  SHF.L.U32 R109, R16.reuse, 0x1, RZ ;  /* 0x00000001106d7819 */ /* 0x040fe200000006ff */
[----:B------:R-:W-:Y:S01]  /*26e0*/  IMAD.IADD R112, R145, 0x1, R7 ;  /* 0x0000000191707824 */ /* 0x000fe200078e0207 */
[----:B------:R-:W-:Y:S01]  /*26f0*/  SHF.L.U64.HI R110, R16, 0x1, R110 ;  /* 0x00000001106e7819 */ /* 0x000fe2000001026e */
[----:B------:R-:W-:Y:S01]  /*2700*/  IMAD.X R105, R97, 0x1, R88, P0 ;  /* 0x0000000161697824 */ /* 0x000fe200000e0658 */
[----:B------:R-:W-:Y:S01]  /*2710*/  SHF.R.S32.HI R78, RZ, 0x1f, R80 ;  /* 0x0000001fff4e7819 */ /* 0x000fe20000011450 */
[----:B------:R-:W-:Y:S01]  /*2720*/  ULDC.64 UR10, c[0x0][0x248] ;  /* 0x00009200000a7ab9 */ /* 0x000fe20000000a00 */
[----:B------:R-:W-:-:S02]  /*2730*/  SHF.R.S32.HI R76, RZ, 0x1f, R77 ;  /* 0x0000001fff4c7819 */ /* 0x000fc4000001144d */
[----:B------:R-:W-:Y:S02]  /*2740*/  SHF.R.S32.HI R72, RZ, 0x1f, R73 ;  /* 0x0000001fff487819 */ /* 0x000fe40000011449 */
[----:B------:R-:W-:Y:S02]  /*2750*/  SHF.R.S32.HI R74, RZ, 0x1f, R75 ;  /* 0x0000001fff4a7819 */ /* 0x000fe4000001144b */
[----:B------:R-:W-:Y:S02]  /*2760*/  SHF.R.S32.HI R70, RZ, 0x1f, R71 ;  /* 0x0000001fff467819 */ /* 0x000fe40000011447 */
[----:B------:R-:W-:Y:S02]  /*2770*/  SHF.R.S32.HI R68, RZ, 0x1f, R69 ;  /* 0x0000001fff447819 */ /* 0x000fe40000011445 */
[----:B------:R-:W-:Y:S02]  /*2780*/  SHF.R.S32.HI R66, RZ, 0x1f, R67 ;  /* 0x0000001fff427819 */ /* 0x000fe40000011443 */
[----:B------:R-:W-:-:S02]  /*2790*/  SHF.R.S32.HI R64, RZ, 0x1f, R65 ;  /* 0x0000001fff407819 */ /* 0x000fc40000011441 */
[----:B------:R-:W-:Y:S02]  /*27a0*/  SHF.R.S32.HI R62, RZ, 0x1f, R63 ;  /* 0x0000001fff3e7819 */ /* 0x000fe4000001143f */
[----:B------:R-:W-:-:S07]  /*27b0*/  IADD3.X R101, R93, R88, RZ, P1, !PT ;  /* 0x000000585d657210 */ /* 0x000fce0000ffe4ff */
.L_x_4591:
[----:B------:R-:W-:Y:S02]  /*27c0*/  IMAD.SHL.U32 R17, R13, 0x40, RZ ;  /* 0x000000400d117824 */ /* 0x000fe400078e00ff */
[----:B------:R-:W-:Y:S02]  /*27d0*/  IMAD.MOV.U32 R115, RZ, RZ, R111 ;  /* 0x000000ffff737224 */ /* 0x000fe400078e006f */
[----:B------:R-:W-:Y:S04]  /*27e0*/  VIADD R16, R17, 0xffffffc0 ;  /* 0xffffffc011107836 */ /* 0x000fe80000000000 */
[--C-:B------:R-:W-:Y:S02]  /*27f0*/  IMAD.IADD R149, R57, 0x1, -R16.reuse ;  /* 0x0000000139957824 */ /* 0x100fe400078e0a10 */
[----:B------:R-:W-:Y:S03]  /*2800*/  IMAD.IADD R135, R81, 0x1, -R16 ;  /* 0x0000000151877824 */ /* 0x000fe600078e0a10 */
[-C--:B------:R-:W-:Y:S02]  /*2810*/  ISETP.GE.AND P6, PT, R140, R149.reuse, PT ;  /* 0x000000958c00720c */ /* 0x080fe40003fc6270 */
[----:B------:R-:W-:Y:S02]  /*2820*/  ISETP.GE.AND P5, PT, R124, R149, PT ;  /* 0x000000957c00720c */ /* 0x000fe40003fa6270 */
        /* <DEDUP_REMOVED lines=210> */
.L_x_4549:
[----:B------:R-:W-:Y:S05]  /*3550*/  BSYNC B0 ;  /* 0x0000000000007941 */ /* 0x000fea0003800000 */
.L_x_4548:
        /* <DEDUP_REMOVED lines=159> */
.L_x_4551:
[----:B------:R-:W-:Y:S05]  /*3f50*/  BSYNC B0 ;  /* 0x0000000000007941 */ /* 0x000fea0003800000 */
.L_x_4550:
[----:B------:R-:W-:Y:S04]  /*3f60*/  BSSY B0, `(.L_x_4552) ;  /* 0x00000a7000007945 */ /* 0x000fe80003800000 */
[----:B------:R-:W-:Y:S05]  /*3f70*/  @!P4 BRA `(.L_x_4553) ;  /* 0x000000080094c947 */ /* 0x000fea0003800000 */
[-C--:B--2---:R-:W-:Y:S02]  /*3f80*/  LEA R148, P1, R91, R116.reuse, 0x1 ;  /* 0x000000745b947211 */ /* 0x084fe400078208ff */
[----:B------:R-:W-:Y:S02]  /*3f90*/  SHF.L.U32 R115, R77, 0x1, RZ ;  /* 0x000000014d737819 */ /* 0x000fe400000006ff */
[----:B------:R-:W-:Y:S02]  /*3fa0*/  ISETP.GE.AND P0, PT, R18, UR4, PT ;  /* 0x0000000412007c0c */ /* 0x000fe4000bf06270 */
[----:B------:R-:W-:Y:S02]  /*3fb0*/  LEA.HI.X R149, R91, R113, R90, 0x1, P1 ;  /* 0x000000715b957211 */ /* 0x000fe400008f0c5a */
[----:B-1----:R-:W-:Y:S02]  /*3fc0*/  SHF.L.U64.HI R85, R77, 0x1, R76 ;  /* 0x000000014d557819 */ /* 0x002fe4000001024c */
[-C--:B------:R-:W-:Y:S01]  /*3fd0*/  IADD3 R32, P1, R20, R115.reuse, RZ ;  /* 0x0000007314207210 */ /* 0x080fe20007f3e0ff */
[----:B----4-:R-:W2:Y:S01]  /*3fe0*/  LDG.E.128 R24, desc[UR6][R148.64] ;  /* 0x0000000694187981 */ /* 0x010ea2000c1e1d00 */
[----:B------:R-:W-:Y:S02]  /*3ff0*/  IADD3 R46, P4, R44, R115, RZ ;  /* 0x000000732c2e7210 */ /* 0x000fe40007f9e0ff */
[-C--:B------:R-:W-:Y:S02]  /*4000*/  IADD3.X R33, R21, R85.reuse, RZ, P1, !PT ;  /* 0x0000005515217210 */ /* 0x080fe40000ffe4ff */
[----:B------:R-:W-:Y:S02]  /*4010*/  IADD3.X R47, R45, R85, RZ, P4, !PT ;  /* 0x000000552d2f7210 */ /* 0x000fe400027fe4ff */
[C---:B------:R-:W-:Y:S01]  /*4020*/  LEA R150, P4, R94.reuse, R116, 0x1 ;  /* 0x000000745e967211 */ /* 0x040fe200078808ff */
[----:B------:R-:W3:Y:S01]  /*4030*/  @!P0 LDG.E.64 R22, desc[UR6][R32.64] ;  /* 0x0000000620168981 */ /* 0x000ee2000c1e1b00 */
[----:B------:R-:W-:Y:S02]  /*4040*/  ISETP.GE.AND P1, PT, R15, UR4, PT ;  /* 0x000000040f007c0c */ /* 0x000fe4000bf26270 */
[----:B------:R-:W-:Y:S02]  /*4050*/  LEA.HI.X R151, R94, R113, R93, 0x1, P4 ;  /* 0x000000715e977211 */ /* 0x000fe400020f0c5d */
[C---:B------:R-:W-:Y:S01]  /*4060*/  LEA R152, P5, R146.reuse, R84, 0x1 ;  /* 0x0000005492987211 */ /* 0x040fe200078a08ff */
[----:B------:R-:W4:Y:S03]  /*4070*/  @!P0 LDG.E.64 R42, desc[UR6][R46.64] ;  /* 0x000000062e2a8981 */ /* 0x000f26000c1e1b00 */
        /* <DEDUP_REMOVED lines=149> */
.L_x_4553:
[----:B------:R-:W-:Y:S05]  /*49d0*/  BSYNC B0 ;  /* 0x0000000000007941 */ /* 0x000fea0003800000 */
.L_x_4552:
        /* <DEDUP_REMOVED lines=12> */
[----:B------:R-:W5:Y:S06]  /*4aa0*/  @!P0 LDG.E.64 R20, desc[UR6][R32.64] ;  /* 0x0000000620148981 */ /* 0x000f6c000c1e1b00 */
[----:B------:R-:W5:Y:S01]  /*4ab0*/  @!P0 LDG.E.64 R42, desc[UR6][R44.64] ;  /* 0x000000062c2a8981 */ /* 0x000f62000c1e1b00 */
[----:B--2---:R-:W-:Y:S04]  /*4ac0*/  IMAD.WIDE.U32 R148, R46, 0x60, R116 ;  /* 0x000000602e947825 */ /* 0x004fe800078e0074 */
[----:B------:R-:W-:Y:S05]  /*4ad0*/  IMAD R47, R47, 0x60, RZ ;  /* 0x000000602f2f7824 */ /* 0x000fea00078e02ff */
[----:B------:R-:W-:Y:S02]  /*4ae0*/  IADD3 R149, R149, R47, RZ ;  /* 0x0000002f95957210 */ /* 0x000fe40007ffe0ff */
[----:B------:R-:W1:Y:S03]  /*4af0*/  LDC.64 R46, c[0x0][0x248] ;  /* 0x00009200ff2e7b82 */ /* 0x000e660000000a00 */
[----:B---34-:R-:W2:Y:S01]  /*4b00*/  LDG.E.128 R24, desc[UR6][R148.64] ;  /* 0x0000000694187981 */ /* 0x018ea2000c1e1d00 */
[----:B-1----:R-:W-:Y:S02]  /*4b10*/  IMAD R47, R47, 0x60, RZ ;  /* 0x000000602f2f7824 */ /* 0x002fe400078e02ff */
[--C-:B-----5:R-:W-:Y:S02]  /*4b20*/  @!P0 HADD2.F32 R23, -RZ, R20.reuse.H0_H0 ;  /* 0x20000014ff178230 */ /* 0x120fe40000004100 */
[----:B------:R-:W-:Y:S02]  /*4b30*/  @!P0 HADD2.F32 R22, -RZ, R20.H1_H1 ;  /* 0x30000014ff168230 */ /* 0x000fe40000004100 */
[--C-:B------:R-:W-:Y:S02]  /*4b40*/  @!P0 HADD2.F32 R20, -RZ, R21.reuse.H0_H0 ;  /* 0x20000015ff148230 */ /* 0x100fe40000004100 */
[----:B------:R-:W-:Y:S02]  /*4b50*/  @!P0 HADD2.F32 R21, -RZ, R21.H1_H1 ;  /* 0x30000015ff158230 */ /* 0x000fe40000004100 */
[--C-:B------:R-:W-:Y:S02]  /*4b60*/  @!P0 HADD2.F32 R39, -RZ, R42.reuse.H0_H0 ;  /* 0x2000002aff278230 */ /* 0x100fe40000004100 */
        /* <DEDUP_REMOVED lines=45> */
[-C--:B------:R-:W-:Y:S02]  /*4e40*/  LEA.HI.X R47, R102, R113.reuse, R101, 0x1, P2 ;  /* 0x00000071662f7211 */ /* 0x080fe400010f0c65 */
[C---:B------:R-:W-:Y:S04]  /*4e50*/  LEA R148, P2, R106.reuse, R116, 0x1 ;  /* 0x000000746a947211 */ /* 0x040fe800078408ff */
[----:B------:R-:W-:Y:S01]  /*4e60*/  LEA.HI.X R149, R106, R113, R105, 0x1, P2 ;  /* 0x000000716a957211 */ /* 0x000fe200010f0c69 */
        /* <DEDUP_REMOVED lines=100> */
.L_x_4555:
[----:B------:R-:W-:Y:S05]  /*54b0*/  BSYNC B0 ;  /* 0x0000000000007941 */ /* 0x000fea0003800000 */
.L_x_4554:
[----:B-1----:R-:W-:Y:S01]  /*54c0*/  MOV R20, R49 ;  /* 0x0000003100147202 */ /* 0x002fe20000000f00 */
[----:B------:R-:W-:Y:S01]  /*54d0*/  IMAD.MOV.U32 R44, RZ, RZ, R51 ;  /* 0x000000ffff2c7224 */ /* 0x000fe200078e0033 */
[----:B------:R-:W-:Y:S01]  /*54e0*/  MOV R21, R48 ;  /* 0x0000003000157202 */ /* 0x000fe20000000f00 */
[----:B------:R-:W-:Y:S01]  /*54f0*/  IMAD.MOV.U32 R45, RZ, RZ, R50 ;  /* 0x000000ffff2d7224 */ /* 0x000fe200078e0032 */
[----:B------:R-:W-:Y:S01]  /*5500*/  UMOV UR4, UR19 ;  /* 0x0000001300047c82 */ /* 0x000fe20008000000 */
[----:B------:R-:W-:Y:S05]  /*5510*/  BRA `(.L_x_4556) ;  /* 0x0000004c00987947 */ /* 0x000fea0003800000 */
.L_x_4547:
        /* <DEDUP_REMOVED lines=95> */
.L_x_4560:
[----:B------:R-:W-:Y:S05]  /*5b10*/  BSYNC B0 ;  /* 0x0000000000007941 */ /* 0x000fea0003800000 */
.L_x_4559:
        /* <DEDUP_REMOVED lines=88> */
.L_x_4562:
[----:B------:R-:W-:Y:S05]  /*60a0*/  BSYNC B0 ;  /* 0x0000000000007941 */ /* 0x000fea0003800000 */
.L_x_4561:
        /* <DEDUP_REMOVED lines=23> */
[C---:B------:R-:W-:Y:S02]  /*6220*/  LEA R22, P1, R130.reuse, R150, 0x1 ;  /* 0x0000009682167211 */ /* 0x040fe400078208ff */
        /* <DEDUP_REMOVED lines=67> */
.L_x_4564:
[----:B------:R-:W-:Y:S05]  /*6660*/  BSYNC B0 ;  /* 0x0000000000007941 */ /* 0x000fea0003800000 */
.L_x_4563:
[----:B-----5:R1:W-:Y:S02]  /*6670*/  STG.E.128 desc[UR6][R84.64+0x100], R48 ;  /* 0x0001003054007986 */ /* 0x0203e4000c101d06 */
.L_x_4558:
[----:B------:R-:W-:Y:S05]  /*6680*/  BSYNC B1 ;  /* 0x0000000000017941 */ /* 0x000fea0003800000 */
.L_x_4557:
        /* <DEDUP_REMOVED lines=28> */
[-C--:B------:R-:W-:Y:S01]  /*6850*/  LEA.HI.X.SX32 R130, R117, R78.reuse, 0x1, P4 ;  /* 0x0000004e75827211 */ /* 0x080fe200020f0eff */
        /* <DEDUP_REMOVED lines=72> */
.L_x_4568:
[----:B------:R-:W-:Y:S05]  /*6ce0*/  BSYNC B0 ;  /* 0x0000000000007941 */ /* 0x000fea0003800000 */
.L_x_4567:
        /* <DEDUP_REMOVED lines=92> */
.L_x_4570:
[----:B------:R-:W-:Y:S05]  /*72b0*/  BSYNC B0 ;  /* 0x0000000000007941 */ /* 0x000fea0003800000 */
.L_x_4569:
        /* <DEDUP_REMOVED lines=97> */
.L_x_4572:
[----:B------:R-:W-:Y:S05]  /*78d0*/  BSYNC B0 ;  /* 0x0000000000007941 */ /* 0x000fea0003800000 */
.L_x_4571:
[----:B-----5:R4:W-:Y:S02]  /*78e0*/  STG.E.128 desc[UR6][R150.64+0x100], R24 ;  /* 0x0001001896007986 */ /* 0x0209e4000c101d06 */
.L_x_4566:
[----:B------:R-:W-:Y:S05]  /*78f0*/  BSYNC B1 ;  /* 0x0000000000017941 */ /* 0x000fea0003800000 */
.L_x_4565:
        /* <DEDUP_REMOVED lines=104> */
.L_x_4576:
[----:B------:R-:W-:Y:S05]  /*7f80*/  BSYNC B0 ;  /* 0x0000000000007941 */ /* 0x000fea0003800000 */
.L_x_4575:
        /* <DEDUP_REMOVED lines=101> */
.L_x_4578:
[----:B------:R-:W-:Y:S05]  /*85e0*/  BSYNC B0 ;  /* 0x0000000000007941 */ /* 0x000fea0003800000 */
.L_x_4577:
        /* <DEDUP_REMOVED lines=98> */
.L_x_4580:
[----:B------:R-:W-:Y:S05]  /*8c10*/  BSYNC B0 ;  /* 0x0000000000007941 */ /* 0x000fea0003800000 */
.L_x_4579:
[----:B-----5:R4:W-:Y:S02]  /*8c20*/  STG.E.128 desc[UR6][R46.64], R8 ;  /* 0x000000082e007986 */ /* 0x0209e4000c101d06 */
.L_x_4574:
[----:B------:R-:W-:Y:S05]  /*8c30*/  BSYNC B1 ;  /* 0x0000000000017941 */ /* 0x000fea0003800000 */
.L_x_4573:
        /* <DEDUP_REMOVED lines=109> */
.L_x_4584:
[----:B------:R-:W-:Y:S05]  /*9310*/  BSYNC B0 ;  /* 0x0000000000007941 */ /* 0x000fea0003800000 */
.L_x_4583:
        /* <DEDUP_REMOVED lines=102> */
.L_x_4586:
[----:B------:R-:W-:Y:S05]  /*9980*/  BSYNC B0 ;  /* 0x0000000000007941 */ /* 0x000fea0003800000 */
.L_x_4585:
        /* <DEDUP_REMOVED lines=98> */
.L_x_4588:
[----:B------:R-:W-:Y:S05]  /*9fb0*/  BSYNC B0 ;  /* 0x0000000000007941 */ /* 0x000fea0003800000 */
.L_x_4587:
[----:B-----5:R2:W-:Y:S02]  /*9fc0*/  STG.E.128 desc[UR6][R46.64], R8 ;  /* 0x000000082e007986 */ /* 0x0205e4000c101d06 */
.L_x_4582:
[----:B------:R-:W-:Y:S05]  /*9fd0*/  BSYNC B1 ;  /* 0x0000000000017941 */ /* 0x000fea0003800000 */
.L_x_4581:
        /* <DEDUP_REMOVED lines=8> */
.L_x_4546:
        /* <DEDUP_REMOVED lines=50> */
.L_x_4556:
        /* <DEDUP_REMOVED lines=83> */
.L_x_4589:
        /* <DEDUP_REMOVED lines=9> */
.L_x_4590:
[----:B------:R-:W-:Y:S04]  /*a940*/  IADD3 R13, R13, -0x1, RZ ;  /* 0xffffffff0d0d7810 */ /* 0x000fe80007ffe0ff */
[----:B------:R-:W-:Y:S11]  /*a950*/  ISETP.GT.AND P0, PT, R13, R79, PT ;  /* 0x0000004f0d00720c */ /* 0x000ff60003f04270 */
[----:B------:R-:W-:Y:S02]  /*a960*/  @!UPT UIADD3 URZ, URZ, URZ, URZ ;  /* 0x0000003f3f3ff290 */ /* 0x000fe4000fffe03f */
[----:B------:R-:W-:Y:S05]  /*a970*/  @P0 BRA `(.L_x_4591) ;  /* 0xffffff7c00900947 */ /* 0x000fea000383ffff */
.L_x_4545:
        /* <DEDUP_REMOVED lines=103> */
.L_x_4598:
[----:B------:R-:W-:Y:S05]  /*aff0*/  BSYNC B0 ;  /* 0x0000000000007941 */ /* 0x000fea0003800000 */
.L_x_4597:
        /* <DEDUP_REMOVED lines=46> */
.L_x_4600:
[----:B------:R-:W-:Y:S05]  /*b2e0*/  BSYNC B0 ;  /* 0x0000000000007941 */ /* 0x000fea0003800000 */
.L_x_4599:
        /* <DEDUP_REMOVED lines=44> */
.L_x_4602:
[----:B------:R-:W-:Y:S05]  /*b5b0*/  BSYNC B0 ;  /* 0x0000000000007941 */ /* 0x000fea0003800000 */
.L_x_4601:
[----:B------:R4:W-:Y:S02]  /*b5c0*/  STS.128 [R209+0x4000], R8 ;  /* 0x00400008d1007388 */ /* 0x0009e40000000c00 */
.L_x_4596:
[----:B------:R-:W-:Y:S05]  /*b5d0*/  BSYNC B1 ;  /* 0x0000000000017941 */ /* 0x000fea0003800000 */
.L_x_4595:
        /* <DEDUP_REMOVED lines=51> */
.L_x_4606:
[----:B------:R-:W-:Y:S05]  /*b910*/  BSYNC B0 ;  /* 0x0000000000007941 */ /* 0x000fea0003800000 */
.L_x_4605:
        /* <DEDUP_REMOVED lines=45> */
.L_x_4608:
[----:B------:R-:W-:Y:S05]  /*bbf0*/  BSYNC B0 ;  /* 0x0000000000007941 */ /* 0x000fea0003800000 */
.L_x_4607:
        /* <DEDUP_REMOVED lines=44> */
.L_x_4610:
[----:B------:R-:W-:Y:S05]  /*bec0*/  BSYNC B0 ;  /* 0x0000000000007941 */ /* 0x000fea0003800000 */
.L_x_4609:
[----:B------:R1:W-:Y:S02]  /*bed0*/  STS.128 [R209+0x4800], R8 ;  /* 0x00480008d1007388 */ /* 0x0003e40000000c00 */
.L_x_4604:
[----:B------:R-:W-:Y:S05]  /*bee0*/  BSYNC B1 ;  /* 0x0000000000017941 */ /* 0x000fea0003800000 */
.L_x_4603:
        /* <DEDUP_REMOVED lines=49> */
.L_x_4614:
[----:B------:R-:W-:Y:S05]  /*c200*/  BSYNC B0 ;  /* 0x0000000000007941 */ /* 0x000fea0003800000 */
.L_x_4613:
        /* <DEDUP_REMOVED lines=43> */
.L_x_4616:
[----:B------:R-:W-:Y:S05]  /*c4c0*/  BSYNC B0 ;  /* 0x0000000000007941 */ /* 0x000fea0003800000 */
.L_x_4615:
        /* <DEDUP_REMOVED lines=44> */
.L_x_4618:
[----:B------:R-:W-:Y:S05]  /*c790*/  BSYNC B0 ;  /* 0x0000000000007941 */ /* 0x000fea0003800000 */
.L_x_4617:
[----:B------:R4:W-:Y:S02]  /*c7a0*/  STS.128 [R209+0x5000], R8 ;  /* 0x00500008d1007388 */ /* 0x0009e40000000c00 */
.L_x_4612:
[----:B------:R-:W-:Y:S05]  /*c7b0*/  BSYNC B1 ;  /* 0x0000000000017941 */ /* 0x000fea0003800000 */
.L_x_4611:
        /* <DEDUP_REMOVED lines=48> */
.L_x_4621:
[----:B------:R-:W-:Y:S05]  /*cac0*/  BSYNC B0 ;  /* 0x0000000000007941 */ /* 0x000fea0003800000 */
.L_x_4620:
        /* <DEDUP_REMOVED lines=43> */
.L_x_4623:
[----:B------:R-:W-:Y:S05]  /*cd80*/  BSYNC B0 ;  /* 0x0000000000007941 */ /* 0x000fea0003800000 */
.L_x_4622:
        /* <DEDUP_REMOVED lines=43> */
.L_x_4625:
[----:B------:R-:W-:Y:S05]  /*d040*/  BSYNC B0 ;  /* 0x0000000000007941 */ /* 0x000fea0003800000 */
.L_x_4624:
[----:B------:R4:W-:Y:S01]  /*d050*/  STS.128 [R209+0x5800], R8 ;  /* 0x00580008d1007388 */ /* 0x0009e20000000c00 */
[----:B------:R-:W-:Y:S05]  /*d060*/  BRA `(.L_x_4619) ;  /* 0x0000004400d07947 */ /* 0x000fea0003800000 */
.L_x_4594:
        /* <DEDUP_REMOVED lines=90> */
.L_x_4629:
[----:B------:R-:W-:Y:S05]  /*d610*/  BSYNC B0 ;  /* 0x0000000000007941 */ /* 0x000fea0003800000 */
.L_x_4628:
        /* <DEDUP_REMOVED lines=87> */
.L_x_4631:
[----:B------:R-:W-:Y:S05]  /*db90*/  BSYNC B0 ;  /* 0x0000000000007941 */ /* 0x000fea0003800000 */
.L_x_4630:
        /* <DEDUP_REMOVED lines=87> */
.L_x_4633:
[----:B------:R-:W-:Y:S05]  /*e110*/  BSYNC B0 ;  /* 0x0000000000007941 */ /* 0x000fea0003800000 */
.L_x_4632:
[----:B------:R4:W-:Y:S02]  /*e120*/  STS.128 [R209+0x4000], R20 ;  /* 0x00400014d1007388 */ /* 0x0009e40000000c00 */
.L_x_4627:
[----:B------:R-:W-:Y:S05]  /*e130*/  BSYNC B1 ;  /* 0x0000000000017941 */ /* 0x000fea0003800000 */
.L_x_4626:
        /* <DEDUP_REMOVED lines=94> */
.L_x_4637:
[----:B------:R-:W-:Y:S05]  /*e720*/  BSYNC B0 ;  /* 0x0000000000007941 */ /* 0x000fea0003800000 */
.L_x_4636:
        /* <DEDUP_REMOVED lines=88> */
.L_x_4639:
[----:B------:R-:W-:Y:S05]  /*ecb0*/  BSYNC B0 ;  /* 0x0000000000007941 */ /* 0x000fea0003800000 */
.L_x_4638:
        /* <DEDUP_REMOVED lines=88> */
.L_x_4641:
[----:B------:R-:W-:Y:S05]  /*f240*/  BSYNC B0 ;  /* 0x0000000000007941 */ /* 0x000fea0003800000 */
.L_x_4640:
[----:B------:R1:W-:Y:S02]  /*f250*/  STS.128 [R209+0x4800], R20 ;  /* 0x00480014d1007388 */ /* 0x0003e40000000c00 */
.L_x_4635:
[----:B------:R-:W-:Y:S05]  /*f260*/  BSYNC B1 ;  /* 0x0000000000017941 */ /* 0x000fea0003800000 */
.L_x_4634:
        /* <DEDUP_REMOVED lines=96> */
.L_x_4645:
[----:B------:R-:W-:Y:S05]  /*f870*/  BSYNC B0 ;  /* 0x0000000000007941 */ /* 0x000fea0003800000 */
.L_x_4644:
        /* <DEDUP_REMOVED lines=89> */
.L_x_4647:
[----:B------:R-:W-:Y:S05]  /*fe10*/  BSYNC B0 ;  /* 0x0000000000007941 */ /* 0x000fea0003800000 */
.L_x_4646:
        /* <DEDUP_REMOVED lines=88> */
.L_x_4649:
[----:B------:R-:W-:Y:S05]  /*103a0*/  BSYNC B0 ;  /* 0x0000000000007941 */ /* 0x000fea0003800000 */
.L_x_4648:
[----:B------:R4:W-:Y:S02]  /*103b0*/  STS.128 [R209+0x5000], R20 ;  /* 0x00500014d1007388 */ /* 0x0009e40000000c00 */
.L_x_4643:
[----:B------:R-:W-:Y:S05]  /*103c0*/  BSYNC B1 ;  /* 0x0000000000017941 */ /* 0x000fea0003800000 */
.L_x_4642:
        /* <DEDUP_REMOVED lines=93> */
.L_x_4651:
[----:B------:R-:W-:Y:S05]  /*109a0*/  BSYNC B0 ;  /* 0x0000000000007941 */ /* 0x000fea0003800000 */
.L_x_4650:
        /* <DEDUP_REMOVED lines=88> */
.L_x_4653:
[----:B------:R-:W-:Y:S05]  /*10f30*/  BSYNC B0 ;  /* 0x0000000000007941 */ /* 0x000fea0003800000 */
.L_x_4652:
        /* <DEDUP_REMOVED lines=89> */
.L_x_4655:
[----:B------:R-:W-:Y:S05]  /*114d0*/  BSYNC B0 ;  /* 0x0000000000007941 */ /* 0x000fea0003800000 */
.L_x_4654:
[----:B------:R4:W-:Y:S01]  /*114e0*/  STS.128 [R209+0x5800], R20 ;  /* 0x00580014d1007388 */ /* 0x0009e20000000c00 */
[----:B------:R-:W-:Y:S05]  /*114f0*/  BRA `(.L_x_4619) ;  /* 0x0000000000ac7947 */ /* 0x000fea0003800000 */
.L_x_4593:
        /* <DEDUP_REMOVED lines=43> */
.L_x_4619:
[----:B------:R-:W-:Y:S05]  /*117b0*/  BSYNC B2 ;  /* 0x0000000000027941 */ /* 0x000fea0003800000 */
.L_x_4592:
[----:B------:R-:W-:Y:S01]  /*117c0*/  VIADD R4, R134, 0xffffffff ;  /* 0xffffffff86047836 */ /* 0x000fe20000000000 */
[C---:B------:R-:W-:Y:S01]  /*117d0*/  LOP3.LUT R5, R60.reuse, 0xfffffff8, RZ, 0xc0, !PT ;  /* 0xfffffff83c057812 */ /* 0x040fe200078ec0ff */
[----:B------:R-:W-:Y:S02]  /*117e0*/  IMAD.SHL.U32 R60, R60, 0x40, RZ ;  /* 0x000000403c3c7824 */ /* 0x000fe400078e00ff */
[----:B------:R-:W-:Y:S02]  /*117f0*/  IMAD.SHL.U32 R2, R4, 0x40, RZ ;  /* 0x0000004004027824 */ /* 0x000fe400078e00ff */
[----:B------:R-:W-:Y:S02]  /*11800*/  IMAD.IADD R128, R128, 0x1, -R5 ;  /* 0x0000000180807824 */ /* 0x000fe400078e0a05 */
[----:B------:R-:W-:Y:S02]  /*11810*/  IMAD.IADD R0, R57, 0x1, -R2 ;  /* 0x0000000139007824 */ /* 0x000fe400078e0a02 */
[----:B------:R-:W-:-:S03]  /*11820*/  IMAD.SHL.U32 R5, R140, 0x8, RZ ;  /* 0x000000088c057824 */ /* 0x000fc600078e00ff */
[-C--:B------:R-:W-:Y:S02]  /*11830*/  ISETP.GE.AND P5, PT, R15, R0.reuse, PT ;  /* 0x000000000f00720c */ /* 0x080fe40003fa6270 */
[-C--:B------:R-:W-:Y:S02]  /*11840*/  ISETP.GE.AND P4, PT, R17, R0.reuse, PT ;  /* 0x000000001100720c */ /* 0x080fe40003f86270 */
[-C--:B------:R-:W-:Y:S02]  /*11850*/  ISETP.GE.AND P0, PT, R140, R0.reuse, PT ;  /* 0x000000008c00720c */ /* 0x080fe40003f06270 */
[CC--:B------:R-:W-:Y:S02]  /*11860*/  ISETP.GE.AND P6, PT, R3.reuse, R0.reuse, PT ;  /* 0x000000000300720c */ /* 0x0c0fe40003fc6270 */
[----:B------:R-:W-:Y:S02]  /*11870*/  ISETP.GE.AND P2, PT, R3, R0, PT ;  /* 0x000000000300720c */ /* 0x000fe40003f46270 */
[----:B------:R-:W-:-:S03]  /*11880*/  LEA.HI R3, R61, R61, RZ, 0x1 ;  /* 0x0000003d3d037211 */ /* 0x000fc600078f08ff */
[----:B-1--4-:R-:W1:Y:S04]  /*11890*/  @!P5 LDC.64 R8, c[0x0][0x248] ;  /* 0x00009200ff08db82 */ /* 0x012e680000000a00 */
[----:B------:R-:W-:Y:S01]  /*118a0*/  @!PT LDS RZ, [RZ] ;  /* 0x00000000fffff984 */ /* 0x000fe20000000800 */
[----:B------:R-:W-:Y:S01]  /*118b0*/  @!PT LDS RZ, [RZ] ;  /* 0x00000000fffff984 */ /* 0x000fe20000000800 */
[----:B------:R-:W-:Y:S01]  /*118c0*/  @!PT LDS RZ, [RZ] ;  /* 0x00000000fffff984 */ /* 0x000fe20000000800 */
[----:B------:R-:W-:Y:S02]  /*118d0*/  @!P0 LDGSTS.E.BYPASS.LTC128B.128 [R209+0x6000], desc[UR6][R200.64] ;  /* 0x06000000c8d18fae */ /* 0x000fe4000b901d46 */
[C---:B--2---:R-:W-:Y:S02]  /*118e0*/  @!P6 LEA R12, P1, R54.reuse, R200, 0x1 ;  /* 0x000000c8360ce211 */ /* 0x044fe400078208ff */
[----:B------:R-:W2:Y:S01]  /*118f0*/  @!P4 LDC.64 R6, c[0x0][0x248] ;  /* 0x00009200ff06cb82 */ /* 0x000ea20000000a00 */
[----:B------:R-:W-:Y:S01]  /*11900*/  @!P0 LDGSTS.E.BYPASS.LTC128B.128 [R209+0x8000], desc[UR6][R200.64+0x80] ;  /* 0x08000080c8d18fae */ /* 0x000fe2000b901d46 */
[----:B------:R-:W-:-:S02]  /*11910*/  @!P6 LEA.HI.X R13, R54, R201, R53, 0x1, P1 ;  /* 0x000000c9360de211 */ /* 0x000fc400008f0c35 */
[----:B------:R-:W-:Y:S01]  /*11920*/  ISETP.GE.AND P1, PT, R15, R0, PT ;  /* 0x000000000f00720c */ /* 0x000fe20003f26270 */
[----:B------:R-:W-:Y:S04]  /*11930*/  @!P0 LDGSTS.E.BYPASS.LTC128B.128 [R209+0xa000], desc[UR6][R200.64+0x100] ;  /* 0x0a000100c8d18fae */ /* 0x000fe8000b901d46 */
[----:B------:R-:W-:Y:S04]  /*11940*/  @!P6 LDGSTS.E.BYPASS.LTC128B.128 [R209+0x6800], desc[UR6][R12.64] ;  /* 0x068000000cd1efae */ /* 0x000fe8000b901d46 */
[----:B------:R-:W-:Y:S01]  /*11950*/  @!P6 LDGSTS.E.BYPASS.LTC128B.128 [R209+0x8800], desc[UR6][R12.64+0x80] ;  /* 0x088000800cd1efae */ /* 0x000fe2000b901d46 */
[----:B-1----:R-:W-:-:S03]  /*11960*/  @!P5 LEA R10, P0, R8, R200, 0x6 ;  /* 0x000000c8080ad211 */ /* 0x002fc600078030ff */
[----:B------:R1:W-:Y:S01]  /*11970*/  @!P6 LDGSTS.E.BYPASS.LTC128B.128 [R209+0xa800], desc[UR6][R12.64+0x100] ;  /* 0x0a8001000cd1efae */ /* 0x0003e2000b901d46 */
[----:B------:R-:W-:Y:S02]  /*11980*/  @!P5 LEA.HI.X R11, R8, R201, R9, 0x6, P0 ;  /* 0x000000c9080bd211 */ /* 0x000fe400000f3409 */
[----:B------:R-:W-:Y:S01]  /*11990*/  ISETP.GE.AND P0, PT, R17, R0, PT ;  /* 0x000000001100720c */ /* 0x000fe20003f06270 */
[----:B--2---:R-:W-:Y:S02]  /*119a0*/  @!P4 IMAD.WIDE.U32 R8, R6, 0x60, R200 ;  /* 0x000000600608c825 */ /* 0x004fe400078e00c8 */
[----:B------:R-:W-:Y:S02]  /*119b0*/  @!P5 LDGSTS.E.BYPASS.LTC128B.128 [R209+0x7000], desc[UR6][R10.64] ;  /* 0x070000000ad1dfae */ /* 0x000fe4000b901d46 */
[----:B------:R-:W-:Y:S02]  /*119c0*/  @!P4 IMAD R7, R7, 0x60, RZ ;  /* 0x000000600707c824 */ /* 0x000fe400078e02ff */
[----:B------:R-:W-:Y:S01]  /*119d0*/  @!P5 LDGSTS.E.BYPASS.LTC128B.128 [R209+0x9000], desc[UR6][R10.64+0x80] ;  /* 0x090000800ad1dfae */ /* 0x000fe2000b901d46 */
[----:B------:R-:W-:-:S02]  /*119e0*/  @!P4 IMAD.MOV.U32 R14, RZ, RZ, R8 ;  /* 0x000000ffff0ec224 */ /* 0x000fc400078e0008 */
[----:B------:R-:W-:Y:S01]  /*119f0*/  @!P4 IMAD.IADD R15, R7, 0x1, R9 ;  /* 0x00000001070fc824 */ /* 0x000fe200078e0209 */
[----:B------:R2:W-:Y:S01]  /*11a00*/  @!P5 LDGSTS.E.BYPASS.LTC128B.128 [R209+0xb000], desc[UR6][R10.64+0x100] ;  /* 0x0b0001000ad1dfae */ /* 0x0005e2000b901d46 */
[----:B------:R-:W-:Y:S01]  /*11a10*/  IMAD.SHL.U32 R8, R56, 0x40, RZ ;  /* 0x0000004038087824 */ /* 0x000fe200078e00ff */
[----:B------:R-:W4:Y:S01]  /*11a20*/  @!P1 LDC.64 R6, c[0x0][0x250] ;  /* 0x00009400ff069b82 */ /* 0x000f220000000a00 */
[----:B------:R-:W-:Y:S01]  /*11a30*/  ISETP.GE.AND P5, PT, R140, R0, PT ;  /* 0x000000008c00720c */ /* 0x000fe20003fa6270 */
[----:B------:R-:W-:Y:S02]  /*11a40*/  @!P4 LDGSTS.E.BYPASS.LTC128B.128 [R209+0x7800], desc[UR6][R14.64] ;  /* 0x078000000ed1cfae */ /* 0x000fe4000b901d46 */
[----:B------:R-:W-:Y:S02]  /*11a50*/  LOP3.LUT R8, R8, 0x1c0, RZ, 0xc0, !PT ;  /* 0x000001c008087812 */ /* 0x000fe400078ec0ff */
[----:B------:R-:W-:Y:S02]  /*11a60*/  @!P4 LDGSTS.E.BYPASS.LTC128B.128 [R209+0x9800], desc[UR6][R14.64+0x80] ;  /* 0x098000800ed1cfae */ /* 0x000fe4000b901d46 */
[----:B------:R-:W-:-:S02]  /*11a70*/  LOP3.LUT R5, R8, 0x8, R5, 0xf8, !PT ;  /* 0x0000000808057812 */ /* 0x000fc400078ef805 */
[----:B------:R5:W-:Y:S01]  /*11a80*/  @!P4 LDGSTS.E.BYPASS.LTC128B.128 [R209+0xb800], desc[UR6][R14.64+0x100] ;  /* 0x0b8001000ed1cfae */ /* 0x000be2000b901d46 */
[----:B-1----:R-:W-:Y:S02]  /*11a90*/  LOP3.LUT R12, R3, 0xfffffffe, RZ, 0xc0, !PT ;  /* 0xfffffffe030c7812 */ /* 0x002fe400078ec0ff */
[----:B------:R-:W-:Y:S01]  /*11aa0*/  SHF.R.U32.HI R8, RZ, 0x3, R8 ;  /* 0x00000003ff087819 */ /* 0x000fe20000011608 */
[----:B------:R-:W0:Y:S02]  /*11ab0*/  LDGDEPBAR ;  /* 0x00000000000079af */ /* 0x000e240000000000 */
[----:B------:R-:W-:Y:S01]  /*11ac0*/  IMAD.IADD R61, R61, 0x1, -R12 ;  /* 0x000000013d3d7824 */ /* 0x000fe200078e0a0c */
[----:B------:R-:W-:Y:S02]  /*11ad0*/  LOP3.LUT R0, R5, R8, RZ, 0x3c, !PT ;  /* 0x0000000805007212 */ /* 0x000fe400078e3cff */
[----:B------:R-:W5:Y:S01]  /*11ae0*/  @!P0 LDC.64 R8, c[0x0][0x250] ;  /* 0x00009400ff088b82 */ /* 0x000f620000000a00 */
[----:B------:R-:W-:Y:S01]  /*11af0*/  IMAD.SHL.U32 R3, R61, 0x8, RZ ;  /* 0x000000083d037824 */ /* 0x000fe200078e00ff */
[----:B------:R-:W-:Y:S01]  /*11b00*/  @!P2 LEA R12, P4, R59, R202, 0x1 ;  /* 0x000000ca3b0ca211 */ /* 0x000fe200078808ff */
[----:B------:R-:W-:Y:S01]  /*11b10*/  IMAD R197, R61, 0x200, R0 ;  /* 0x000002003dc57824 */ /* 0x000fe200078e0200 */
[----:B------:R-:W-:Y:S01]  /*11b20*/  SHF.R.S32.HI R0, RZ, 0x1f, R55 ;  /* 0x0000001fff007819 */ /* 0x000fe20000011437 */
[----:B--2---:R-:W-:Y:S01]  /*11b30*/  IMAD.SHL.U32 R10, R128, 0x40, RZ ;  /* 0x00000040800a7824 */ /* 0x004fe200078e00ff */
[----:B------:R-:W-:-:S02]  /*11b40*/  @!P2 LEA.HI.X R13, R59, R203, R58, 0x1, P4 ;  /* 0x000000cb3b0da211 */ /* 0x000fc400020f0c3a */
[----:B------:R-:W-:Y:S01]  /*11b50*/  LEA.HI R0, R0, R55, RZ, 0x5 ;  /* 0x0000003700007211 */ /* 0x000fe200078f28ff */
[----:B------:R-:W-:Y:S01]  /*11b60*/  IMAD.SHL.U32 R55, R55, 0x2, RZ ;  /* 0x0000000237377824 */ /* 0x000fe200078e00ff */
[----:B------:R-:W-:Y:S02]  /*11b70*/  LOP3.LUT R10, R10, 0x1c0, RZ, 0xc0, !PT ;  /* 0x000001c00a0a7812 */ /* 0x000fe400078ec0ff */
[----:B------:R-:W-:Y:S02]  /*11b80*/  SHF.R.S32.HI R5, RZ, 0x5, R0 ;  /* 0x00000005ff057819 */ /* 0x000fe40000011400 */
[----:B------:R-:W-:Y:S02]  /*11b90*/  LOP3.LUT R3, R10, 0x8, R3, 0xf8, !PT ;  /* 0x000000080a037812 */ /* 0x000fe400078ef803 */
[----:B------:R-:W-:Y:S01]  /*11ba0*/  SHF.R.U32.HI R10, RZ, 0x3, R10 ;  /* 0x00000003ff0a7819 */ /* 0x000fe2000001160a */
[----:B------:R-:W-:-:S04]  /*11bb0*/  DEPBAR.LE SB0, 0x0 ;  /* 0x000080000000791a */ /* 0x000fc80000000000 */
[----:B------:R-:W-:Y:S01]  /*11bc0*/  BAR.SYNC.DEFER_BLOCKING 0x0 ;  /* 0x0000000000007b1d */ /* 0x000fe20000010000 */
[----:B------:R-:W-:Y:S01]  /*11bd0*/  LOP3.LUT R3, R3, R10, RZ, 0x3c, !PT ;  /* 0x0000000a03037212 */ /* 0x000fe200078e3cff */
[----:B-----5:R-:W-:Y:S01]  /*11be0*/  @!P0 IMAD.WIDE.U32 R14, R8, 0x60, R202 ;  /* 0x00000060080e8825 */ /* 0x020fe200078e00ca */
[C---:B----4-:R-:W-:Y:S02]  /*11bf0*/  @!P1 LEA R10, P4, R6.reuse, R202, 0x6 ;  /* 0x000000ca060a9211 */ /* 0x050fe400078830ff */
[----:B------:R-:W-:Y:S01]  /*11c00*/  LEA R197, R197, UR4, 0x1 ;  /* 0x00000004c5c57c11 */ /* 0x000fe2000f8e08ff */
[----:B------:R-:W-:Y:S01]  /*11c10*/  @!P0 IMAD R9, R9, 0x60, RZ ;  /* 0x0000006009098824 */ /* 0x000fe200078e02ff */
[----:B------:R-:W-:Y:S01]  /*11c20*/  @!P1 LEA.HI.X R11, R6, R203, R7, 0x6, P4 ;  /* 0x000000cb060b9211 */ /* 0x000fe200020f3407 */
[----:B------:R-:W-:Y:S01]  /*11c30*/  IMAD.MOV.U32 R7, RZ, RZ, 0x10 ;  /* 0x00000010ff077424 */ /* 0x000fe200078e00ff */
[----:B------:R-:W-:Y:S01]  /*11c40*/  LOP3.LUT R6, R60, 0xfffffe00, RZ, 0xc0, !PT ;  /* 0xfffffe003c067812 */ /* 0x000fe200078ec0ff */
[----:B------:R-:W-:Y:S01]  /*11c50*/  @!P0 IMAD.IADD R15, R9, 0x1, R15 ;  /* 0x00000001090f8824 */ /* 0x000fe200078e020f */
[----:B------:R-:W-:Y:S01]  /*11c60*/  LOP3.LUT R55, R55, 0x6, RZ, 0xc0, !PT ;  /* 0x0000000637377812 */ /* 0x000fe200078ec0ff */
[----:B------:R-:W-:-:S02]  /*11c70*/  VIADD R0, R197, 0x6000 ;  /* 0x00006000c5007836 */ /* 0x000fc40000000000 */
[----:B------:R-:W-:Y:S02]  /*11c80*/  IMAD R198, R5, 0x400, R6 ;  /* 0x0000040005c67824 */ /* 0x000fe400078e0206 */
[----:B------:R-:W-:Y:S02]  /*11c90*/  IMAD.MOV.U32 R5, RZ, RZ, 0x20 ;  /* 0x00000020ff057424 */ /* 0x000fe400078e00ff */
[----:B------:R-:W-:Y:S02]  /*11ca0*/  IMAD.IADD R198, R3, 0x1, R198 ;  /* 0x0000000103c67824 */ /* 0x000fe400078e02c6 */
[----:B------:R-:W-:-:S03]  /*11cb0*/  VIADD R195, R197, 0x6020 ;  /* 0x00006020c5c37836 */ /* 0x000fc60000000000 */
        /* <DEDUP_REMOVED lines=9> */
[----:B------:R-:W-:Y:S04]  /*11d50*/  @!P5 LDGSTS.E.BYPASS.LTC128B.128 [R209+0x10000], desc[UR6][R202.64+0x100] ;  /* 0x10000100cad1dfae */ /* 0x000fe8000b901d46 */
        /* <DEDUP_REMOVED lines=18> */
[----:B------:R-:W-:-:S03]  /*11e80*/  R2P PR, R128, 0x6 ;  /* 0x0000000680007804 */ /* 0x000fc60000000000 */
[----:B------:R-:W-:Y:S02]  /*11e90*/  @P0 STS.128 [R209+0xd800], RZ ;  /* 0x00d800ffd1000388 */ /* 0x000fe40000000c00 */
[----:B------:R-:W-:Y:S02]  /*11ea0*/  SEL R7, R7, 0xfffffff0, !P1 ;  /* 0xfffffff007077807 */ /* 0x000fe40004800000 */
[----:B------:R-:W-:Y:S01]  /*11eb0*/  @P0 STS.128 [R209+0xf800], RZ ;  /* 0x00f800ffd1000388 */ /* 0x000fe20000000c00 */
[----:B------:R-:W-:Y:S02]  /*11ec0*/  SEL R5, R5, 0xffffffe0, !P2 ;  /* 0xffffffe005057807 */ /* 0x000fe40005000000 */
[----:B------:R-:W-:Y:S01]  /*11ed0*/  R2P PR, R56, 0x6 ;  /* 0x0000000638007804 */ /* 0x000fe20000000000 */
[----:B------:R-:W-:Y:S01]  /*11ee0*/  @P0 STS.128 [R209+0x11800], RZ ;  /* 0x011800ffd1000388 */ /* 0x000fe20000000c00 */
[--C-:B------:R-:W-:Y:S02]  /*11ef0*/  IMAD R196, R7, 0x2, R198.reuse ;  /* 0x0000000207c47824 */ /* 0x100fe400078e02c6 */
        /* <DEDUP_REMOVED lines=9> */
[----:B------:R-:W-:Y:S01]  /*11f90*/  ISETP.GT.AND P0, PT, R4, R199, PT ;  /* 0x000000c70400720c */ /* 0x000fe20003f04270 */
[----:B------:R-:W-:Y:S01]  /*11fa0*/  IMAD.MOV.U32 R0, RZ, RZ, 0x40 ;  /* 0x00000040ff007424 */ /* 0x000fe200078e00ff */
[----:B------:R-:W-:Y:S01]  /*11fb0*/  LDSM.16.M88.4 R48, [R198] ;  /* 0x00000000c630783b */ /* 0x000fe20000000200 */
[C---:B------:R-:W-:Y:S02]  /*11fc0*/  VIADD R187, R195.reuse, 0x800 ;  /* 0x00000800c3bb7836 */ /* 0x040fe40000000000 */
[C---:B------:R-:W-:Y:S01]  /*11fd0*/  VIADD R186, R195.reuse, 0x1000 ;  /* 0x00001000c3ba7836 */ /* 0x040fe20000000000 */
[----:B---3--:R-:W2:Y:S01]  /*11fe0*/  LDSM.16.M88.4 R24, [R197+0x6000] ;  /* 0x00600000c518783b */ /* 0x008ea20000000200 */
[----:B------:R-:W-:Y:S01]  /*11ff0*/  SEL R0, R0, 0xffffffc0, !P2 ;  /* 0xffffffc000007807 */ /* 0x000fe20005000000 */
[----:B------:R-:W-:-:S02]  /*12000*/  VIADD R185, R195, 0x1800 ;  /* 0x00001800c3b97836 */ /* 0x000fc40000000000 */
[----:B------:R-:W3:Y:S01]  /*12010*/  LDSM.16.M88.4 R16, [R197+0x6800] ;  /* 0x00680000c510783b */ /* 0x000ee20000000200 */
[----:B------:R-:W-:Y:S02]  /*12020*/  VIADD R183, R195, 0x2000 ;  /* 0x00002000c3b77836 */ /* 0x000fe40000000000 */
[----:B------:R-:W-:Y:S01]  /*12030*/  IMAD.IADD R191, R197, 0x1, R0 ;  /* 0x00000001c5bf7824 */ /* 0x000fe200078e0200 */
[----:B------:R-:W4:Y:S01]  /*12040*/  LDSM.16.M88.4 R68, [R197+0x7000] ;  /* 0x00700000c544783b */ /* 0x000f220000000200 */
[----:B------:R-:W-:Y:S02]  /*12050*/  IMAD.IADD R184, R0, 0x1, R195 ;  /* 0x0000000100b87824 */ /* 0x000fe400078e02c3 */
[----:B------:R-:W-:Y:S01]  /*12060*/  IMAD.IADD R0, R2, 0x1, R55 ;  /* 0x0000000102007824 */ /* 0x000fe200078e0237 */
[----:B------:R-:W5:Y:S01]  /*12070*/  LDSM.16.M88.4 R32, [R197+0x7800] ;  /* 0x00780000c520783b */ /* 0x000f620000000200 */
[C---:B------:R-:W-:Y:S02]  /*12080*/  VIADD R182, R195.reuse, 0x2800 ;  /* 0x00002800c3b67836 */ /* 0x040fe40000000000 */
[C---:B------:R-:W-:Y:S01]  /*12090*/  VIADD R4, R0.reuse, 0x10 ;  /* 0x0000001000047836 */ /* 0x040fe20000000000 */
[----:B------:R-:W-:Y:S01]  /*120a0*/  LDSM.16.M88.4 R44, [R196] ;  /* 0x00000000c42c783b */ /* 0x000fe20000000200 */
[----:B------:R-:W-:Y:S01]  /*120b0*/  ISETP.GE.AND P1, PT, R0, R57, PT ;  /* 0x000000390000720c */ /* 0x000fe20003f26270 */
[----:B------:R-:W-:-:S02]  /*120c0*/  VIADD R181, R195, 0x3000 ;  /* 0x00003000c3b57836 */ /* 0x000fc40000000000 */
[----:B-1----:R-:W1:Y:S01]  /*120d0*/  LDSM.16.M88.4 R12, [R195] ;  /* 0x00000000c30c783b */ /* 0x002e620000000200 */
[----:B------:R-:W-:Y:S01]  /*120e0*/  ISETP.GE.AND P2, PT, R4, R57, PT ;  /* 0x000000390400720c */ /* 0x000fe20003f46270 */
[----:B------:R-:W-:Y:S02]  /*120f0*/  VIADD R4, R0, 0x18 ;  /* 0x0000001800047836 */ /* 0x000fe40000000000 */
[----:B------:R-:W1:Y:S01]  /*12100*/  LDSM.16.M88.4 R40, [R195+0x800] ;  /* 0x00080000c328783b */ /* 0x000e620000000200 */
[C---:B------:R-:W-:Y:S02]  /*12110*/  VIADD R180, R195.reuse, 0x3800 ;  /* 0x00003800c3b47836 */ /* 0x040fe40000000000 */
[C---:B------:R-:W-:Y:S01]  /*12120*/  VIADD R179, R195.reuse, 0x4000 ;  /* 0x00004000c3b37836 */ /* 0x040fe20000000000 */
[----:B------:R-:W1:Y:S01]  /*12130*/  LDSM.16.M88.4 R36, [R195+0x1000] ;  /* 0x00100000c324783b */ /* 0x000e620000000200 */
[C---:B------:R-:W-:Y:S02]  /*12140*/  VIADD R178, R195.reuse, 0x4800 ;  /* 0x00004800c3b27836 */ /* 0x040fe40000000000 */
[C---:B------:R-:W-:Y:S01]  /*12150*/  VIADD R177, R195.reuse, 0x5000 ;  /* 0x00005000c3b17836 */ /* 0x040fe20000000000 */
[----:B------:R-:W1:Y:S01]  /*12160*/  LDSM.16.M88.4 R76, [R195+0x1800] ;  /* 0x00180000c34c783b */ /* 0x000e620000000200 */
[----:B------:R-:W-:-:S03]  /*12170*/  VIADD R176, R195, 0x5800 ;  /* 0x00005800c3b07836 */ /* 0x000fc60000000000 */
[----:B------:R-:W-:Y:S01]  /*12180*/  LDSM.16.M88.4 R60, [R194] ;  /* 0x00000000c23c783b */ /* 0x000fe20000000200 */
[C---:B--2---:R-:W-:Y:S03]  /*12190*/  HMMA.16816.F32 R28, R48.reuse, R24, RZ ;  /* 0x00000018301c723c */ /* 0x044fe600000018ff */
        /* <DEDUP_REMOVED lines=9> */
[C---:B-----5:R-:W-:Y:S06]  /*12230*/  HMMA.16816.F32 R64, R48.reuse, R32, RZ ;  /* 0x000000203040723c */ /* 0x060fec00000018ff */
        /* <DEDUP_REMOVED lines=34> */
[C---:B--2---:R-:W-:Y:S06]  /*12460*/  HMMA.16816.F32 R72, R36.reuse, R8, R72 ;  /* 0x000000082448723c */ /* 0x044fec0000001848 */
        /* <DEDUP_REMOVED lines=40> */
[----:B------:R-:W2:Y:S05]  /*126f0*/  LDSM.16.M88.4 R44, [R197+0xa800] ;  /* 0x00a80000c52c783b */ /* 0x000eaa0000000200 */
        /* <DEDUP_REMOVED lines=16> */
[----:B------:R-:W-:Y:S01]  /*12800*/  LDSM.16.M88.4 R80, [R195+0x5000] ;  /* 0x00500000c350783b */ /* 0x000fe20000000200 */
[C---:B---3--:R-:W-:Y:S06]  /*12810*/  HMMA.16816.F32 R28, R32.reuse, R48, R28 ;  /* 0x00000030201c723c */ /* 0x048fec000000181c */
[C---:B------:R-:W-:Y:S01]  /*12820*/  HMMA.16816.F32 R24, R32.reuse, R50, R24 ;  /* 0x000000322018723c */ /* 0x040fe20000001818 */
[----:B------:R-:W-:Y:S05]  /*12830*/  LDSM.16.M88.4 R48, [R194+0x4000] ;  /* 0x00400000c230783b */ /* 0x000fea0000000200 */
[C---:B--2---:R-:W-:Y:S06]  /*12840*/  HMMA.16816.F32 R20, R32.reuse, R44, R20 ;  /* 0x0000002c2014723c */ /* 0x044fec0000001814 */
[C---:B------:R-:W-:Y:S01]  /*12850*/  HMMA.16816.F32 R16, R32.reuse, R46, R16 ;  /* 0x0000002e2010723c */ /* 0x040fe20000001810 */
[----:B------:R-:W2:Y:S05]  /*12860*/  LDSM.16.M88.4 R44, [R191+0xa000] ;  /* 0x00a00000bf2c783b */ /* 0x000eaa0000000200 */
[C---:B----4-:R-:W-:Y:S06]  /*12870*/  HMMA.16816.F32 R72, R32.reuse, R40, R72 ;  /* 0x000000282048723c */ /* 0x050fec0000001848 */
[C---:B------:R-:W-:Y:S01]  /*12880*/  HMMA.16816.F32 R68, R32.reuse, R42, R68 ;  /* 0x0000002a2044723c */ /* 0x040fe20000001844 */
[----:B------:R-:W3:Y:S05]  /*12890*/  LDSM.16.M88.4 R40, [R191+0xa800] ;  /* 0x00a80000bf28783b */ /* 0x000eea0000000200 */
[C---:B-----5:R-:W-:Y:S06]  /*128a0*/  HMMA.16816.F32 R64, R32.reuse, R36, R64 ;  /* 0x000000242040723c */ /* 0x060fec0000001840 */
[----:B------:R-:W-:Y:S01]  /*128b0*/  HMMA.16816.F32 R60, R32, R38, R60 ;  /* 0x00000026203c723c */ /* 0x000fe2000000183c */
[----:B------:R-:W-:Y:S04]  /*128c0*/  LDSM.16.M88.4 R36, [R191+0xb000] ;  /* 0x00b00000bf24783b */ /* 0x000fe80000000200 */
[----:B------:R-:W-:Y:S01]  /*128d0*/  LDSM.16.M88.4 R32, [R191+0xb800] ;  /* 0x00b80000bf20783b */ /* 0x000fe20000000200 */
[C---:B-1----:R-:W-:Y:S06]  /*128e0*/  HMMA.16816.F32 R28, R84.reuse, R12, R28 ;  /* 0x0000000c541c723c */ /* 0x042fec000000181c */
[C---:B------:R-:W-:Y:S01]  /*128f0*/  HMMA.16816.F32 R24, R84.reuse, R14, R24 ;  /* 0x0000000e5418723c */ /* 0x040fe20000001818 */
[----:B------:R-:W-:Y:S05]  /*12900*/  LDSM.16.M88.4 R12, [R193+0x4000] ;  /* 0x00400000c10c783b */ /* 0x000fea0000000200 */
[C---:B------:R-:W-:Y:S06]  /*12910*/  HMMA.16816.F32 R20, R84.reuse, R8, R20 ;  /* 0x000000085414723c */ /* 0x040fec0000001814 */
[C---:B------:R-:W-:Y:S01]  /*12920*/  HMMA.16816.F32 R16, R84.reuse, R10, R16 ;  /* 0x0000000a5410723c */ /* 0x040fe20000001810 */
[----:B------:R-:W1:Y:S05]  /*12930*/  LDSM.16.M88.4 R8, [R184+0x4000] ;  /* 0x00400000b808783b */ /* 0x000e6a0000000200 */
[C---:B------:R-:W-:Y:S06]  /*12940*/  HMMA.16816.F32 R64, R84.reuse, R76, R64 ;  /* 0x0000004c5440723c */ /* 0x040fec0000001840 */
[----:B------:R-:W-:Y:S01]  /*12950*/  HMMA.16816.F32 R76, R84, R78, R60 ;  /* 0x0000004e544c723c */ /* 0x000fe2000000183c */
[----:B------:R-:W4:Y:S05]  /*12960*/  LDSM.16.M88.4 R60, [R184+0x4800] ;  /* 0x00480000b83c783b */ /* 0x000f2a0000000200 */
[C---:B--2---:R-:W-:Y:S06]  /*12970*/  HMMA.16816.F32 R28, R48.reuse, R44, R28 ;  /* 0x0000002c301c723c */ /* 0x044fec000000181c */
[----:B------:R-:W-:Y:S06]  /*12980*/  HMMA.16816.F32 R24, R48, R46, R24 ;  /* 0x0000002e3018723c */ /* 0x000fec0000001818 */
[C---:B------:R-:W-:Y:S06]  /*12990*/  HMMA.16816.F32 R72, R84.reuse, R80, R72 ;  /* 0x000000505448723c */ /* 0x040fec0000001848 */
[----:B------:R-:W-:Y:S06]  /*129a0*/  HMMA.16816.F32 R68, R84, R82, R68 ;  /* 0x000000525444723c */ /* 0x000fec0000001844 */
[C---:B---3--:R-:W-:Y:S06]  /*129b0*/  HMMA.16816.F32 R20, R48.reuse, R40, R20 ;  /* 0x000000283014723c */ /* 0x048fec0000001814 */
[----:B------:R-:W-:Y:S01]  /*129c0*/  HMMA.16816.F32 R16, R48, R42, R16 ;  /* 0x0000002a3010723c */ /* 0x000fe20000001810 */
[----:B------:R-:W2:Y:S05]  /*129d0*/  LDSM.16.M88.4 R40, [R184+0x5000] ;  /* 0x00500000b828783b */ /* 0x000eaa0000000200 */
[C---:B-1----:R-:W-:Y:S06]  /*129e0*/  HMMA.16816.F32 R28, R12.reuse, R8, R28 ;  /* 0x000000080c1c723c */ /* 0x042fec000000181c */
[----:B------:R-:W-:Y:S01]  /*129f0*/  HMMA.16816.F32 R24, R12, R10, R24 ;  /* 0x0000000a0c18723c */ /* 0x000fe20000001818 */
[----:B------:R-:W1:Y:S01]  /*12a00*/  LDSM.16.M88.4 R8, [R184+0x5800] ;  /* 0x00580000b808783b */ /* 0x000e620000000200 */
[----:B------:R-:W-:-:S04]  /*12a10*/  DEPBAR.LE SB0, 0x0 ;  /* 0x000080000000791a */ /* 0x000fc80000000000 */
[C---:B------:R-:W-:Y:S06]  /*12a20*/  HMMA.16816.F32 R72, R48.reuse, R36, R72 ;  /* 0x000000243048723c */ /* 0x040fec0000001848 */
[----:B------:R-:W-:Y:S01]  /*12a30*/  HMMA.16816.F32 R68, R48, R38, R68 ;  /* 0x000000263044723c */ /* 0x000fe20000001844 */
[----:B------:R-:W-:-:S05]  /*12a40*/  VIADD R36, R0, 0x1 ;  /* 0x0000000100247836 */ /* 0x000fca0000000000 */
[----:B----4-:R-:W-:Y:S01]  /*12a50*/  HMMA.16816.F32 R20, R12, R60, R20 ;  /* 0x0000003c0c14723c */ /* 0x010fe20000001814 */
[----:B------:R-:W-:Y:S01]  /*12a60*/  BAR.SYNC.DEFER_BLOCKING 0x0 ;  /* 0x0000000000007b1d */ /* 0x000fe20000010000 */
[----:B------:R-:W-:-:S04]  /*12a70*/  ISETP.GE.AND P6, PT, R36, R57, PT ;  /* 0x000000392400720c */ /* 0x000fc80003fc6270 */
[----:B------:R-:W-:Y:S01]  /*12a80*/  HMMA.16816.F32 R64, R48, R32, R64 ;  /* 0x000000203040723c */ /* 0x000fe20000001840 */
[----:B------:R-:W-:-:S05]  /*12a90*/  FSEL R31, R31, -INF , !P6 ;  /* 0xff8000001f1f7808 */ /* 0x000fca0007000000 */
[----:B------:R-:W-:Y:S01]  /*12aa0*/  HMMA.16816.F32 R76, R48, R34, R76 ;  /* 0x00000022304c723c */ /* 0x000fe2000000184c */
[----:B------:R-:W-:Y:S01]  /*12ab0*/  VIADD R32, R0, 0x9 ;  /* 0x0000000900207836 */ /* 0x000fe20000000000 */
[----:B------:R-:W-:Y:S02]  /*12ac0*/  FSEL R33, R30, -INF , !P1 ;  /* 0xff8000001e217808 */ /* 0x000fe40004800000 */
[----:B------:R-:W-:Y:S02]  /*12ad0*/  FSEL R30, R28, -INF , !P1 ;  /* 0xff8000001c1e7808 */ /* 0x000fe40004800000 */
[C---:B------:R-:W-:Y:S01]  /*12ae0*/  HMMA.16816.F32 R16, R12.reuse, R62, R16 ;  /* 0x0000003e0c10723c */ /* 0x040fe20000001810 */
[----:B------:R-:W-:Y:S01]  /*12af0*/  VIADD R34, R0, 0x8 ;  /* 0x0000000800227836 */ /* 0x000fe20000000000 */
[----:B------:R-:W-:Y:S02]  /*12b00*/  FSEL R28, R29, -INF , !P6 ;  /* 0xff8000001d1c7808 */ /* 0x000fe40007000000 */
[-C--:B------:R-:W-:Y:S01]  /*12b10*/  ISETP.GE.AND P6, PT, R4, R57.reuse, PT ;  /* 0x000000390400720c */ /* 0x080fe20003fc6270 */
[----:B------:R-:W-:Y:S01]  /*12b20*/  VIADD R4, R0, 0x20 ;  /* 0x0000002000047836 */ /* 0x000fe20000000000 */
[-C--:B------:R-:W-:Y:S01]  /*12b30*/  ISETP.GE.AND P5, PT, R34, R57.reuse, PT ;  /* 0x000000392200720c */ /* 0x080fe20003fa6270 */
[----:B--2---:R-:W-:Y:S01]  /*12b40*/  HMMA.16816.F32 R72, R12, R40, R72 ;  /* 0x000000280c48723c */ /* 0x004fe20000001848 */
[----:B------:R-:W-:Y:S01]  /*12b50*/  ISETP.GE.AND P4, PT, R32, R57, PT ;  /* 0x000000392000720c */ /* 0x000fe20003f86270 */
[----:B------:R-:W-:Y:S01]  /*12b60*/  VIADD R32, R0, 0x11 ;  /* 0x0000001100207836 */ /* 0x000fe20000000000 */
[----:B------:R-:W-:-:S02]  /*12b70*/  FSEL R29, R26, -INF , !P5 ;  /* 0xff8000001a1d7808 */ /* 0x000fc40006800000 */
[----:B------:R-:W-:Y:S01]  /*12b80*/  FSEL R26, R24, -INF , !P5 ;  /* 0xff800000181a7808 */ /* 0x000fe20006800000 */
[C---:B------:R-:W-:Y:S01]  /*12b90*/  HMMA.16816.F32 R68, R12.reuse, R42, R68 ;  /* 0x0000002a0c44723c */ /* 0x040fe20000001844 */
[----:B------:R-:W-:Y:S02]  /*12ba0*/  FSEL R27, R27, -INF , !P4 ;  /* 0xff8000001b1b7808 */ /* 0x000fe40006000000 */
[----:B------:R-:W-:Y:S02]  /*12bb0*/  FSEL R24, R25, -INF , !P4 ;  /* 0xff80000019187808 */ /* 0x000fe40006000000 */
[-C--:B------:R-:W-:Y:S01]  /*12bc0*/  ISETP.GE.AND P4, PT, R4, R57.reuse, PT ;  /* 0x000000390400720c */ /* 0x080fe20003f86270 */
[----:B------:R-:W-:Y:S01]  /*12bd0*/  VIADD R4, R0, 0x28 ;  /* 0x0000002800047836 */ /* 0x000fe20000000000 */
[----:B------:R-:W-:Y:S01]  /*12be0*/  ISETP.GE.AND P1, PT, R32, R57, PT ;  /* 0x000000392000720c */ /* 0x000fe20003f26270 */
[----:B------:R-:W-:Y:S01]  /*12bf0*/  VIADD R32, R0, 0x19 ;  /* 0x0000001900207836 */ /* 0x000fe20000000000 */
[----:B------:R-:W-:Y:S01]  /*12c00*/  FSEL R25, R22, -INF , !P2 ;  /* 0xff80000016197808 */ /* 0x000fe20005000000 */
[----:B-1----:R-:W-:Y:S01]  /*12c10*/  HMMA.16816.F32 R64, R12, R8, R64 ;  /* 0x000000080c40723c */ /* 0x002fe20000001840 */
[----:B------:R-:W-:-:S02]  /*12c20*/  FSEL R22, R20, -INF , !P2 ;  /* 0xff80000014167808 */ /* 0x000fc40005000000 */
[----:B------:R-:W-:Y:S02]  /*12c30*/  FSEL R23, R23, -INF , !P1 ;  /* 0xff80000017177808 */ /* 0x000fe40004800000 */
[----:B------:R-:W-:Y:S01]  /*12c40*/  FSEL R20, R21, -INF , !P1 ;  /* 0xff80000015147808 */ /* 0x000fe20004800000 */
[----:B------:R-:W-:Y:S01]  /*12c50*/  HMMA.16816.F32 R76, R12, R10, R76 ;  /* 0x0000000a0c4c723c */ /* 0x000fe2000000184c */
[-C--:B------:R-:W-:Y:S01]  /*12c60*/  ISETP.GE.AND P1, PT, R4, R57.reuse, PT ;  /* 0x000000390400720c */ /* 0x080fe20003f26270 */
[----:B------:R-:W-:Y:S01]  /*12c70*/  VIADD R4, R0, 0x29 ;  /* 0x0000002900047836 */ /* 0x000fe20000000000 */
[----:B------:R-:W-:Y:S01]  /*12c80*/  ISETP.GE.AND P5, PT, R32, R57, PT ;  /* 0x000000392000720c */ /* 0x000fe20003fa6270 */
[----:B------:R-:W-:Y:S01]  /*12c90*/  VIADD R8, R0, 0x30 ;  /* 0x0000003000087836 */ /* 0x000fe20000000000 */
[----:B------:R-:W-:Y:S01]  /*12ca0*/  FSEL R21, R18, -INF , !P6 ;  /* 0xff80000012157808 */ /* 0x000fe20007000000 */
[----:B------:R-:W-:Y:S01]  /*12cb0*/  VIADD R32, R0, 0x21 ;  /* 0x0000002100207836 */ /* 0x000fe20000000000 */
        /* <DEDUP_REMOVED lines=8> */
[-C--:B------:R-:W-:Y:S01]  /*12d40*/  ISETP.GE.AND P4, PT, R8, R57.reuse, PT ;  /* 0x000000390800720c */ /* 0x080fe20003f86270 */
[----:B------:R-:W-:Y:S01]  /*12d50*/  VIADD R8, R0, 0x38 ;  /* 0x0000003800087836 */ /* 0x000fe20000000000 */
[----:B------:R-:W-:Y:S01]  /*12d60*/  ISETP.GE.AND P2, PT, R32, R57, PT ;  /* 0x000000392000720c */ /* 0x000fe20003f46270 */
[----:B------:R-:W-:Y:S01]  /*12d70*/  VIADD R0, R0, 0x39 ;  /* 0x0000003900007836 */ /* 0x000fe20000000000 */
[----:B------:R-:W-:Y:S02]  /*12d80*/  FSEL R167, R70, -INF , !P1 ;  /* 0xff80000046a77808 */ /* 0x000fe40004800000 */
[----:B------:R-:W-:Y:S02]  /*12d90*/  FSEL R175, R75, -INF , !P2 ;  /* 0xff8000004baf7808 */ /* 0x000fe40005000000 */
[----:B------:R-:W-:Y:S02]  /*12da0*/  FSEL R166, R73, -INF , !P2 ;  /* 0xff80000049a67808 */ /* 0x000fe40005000000 */
[----:B------:R-:W-:-:S02]  /*12db0*/  FSEL R158, R68, -INF , !P1 ;  /* 0xff800000449e7808 */ /* 0x000fc40004800000 */
[-C--:B------:R-:W-:Y:S02]  /*12dc0*/  ISETP.GE.AND P2, PT, R8, R57.reuse, PT ;  /* 0x000000390800720c */ /* 0x080fe40003f46270 */
[----:B------:R-:W-:Y:S02]  /*12dd0*/  ISETP.GE.AND P1, PT, R0, R57, PT ;  /* 0x000000390000720c */ /* 0x000fe40003f26270 */
[----:B------:R-:W-:Y:S02]  /*12de0*/  LOP3.LUT R0, R3, R6, RZ, 0xfc, !PT ;  /* 0x0000000603007212 */ /* 0x000fe400078efcff */
        /* <DEDUP_REMOVED lines=9> */
[----:B------:R-:W-:Y:S01]  /*12e80*/  FSEL R168, R77, -INF , !P1 ;  /* 0xff8000004da87808 */ /* 0x000fe20004800000 */
[----:B------:R-:W-:Y:S06]  /*12e90*/  @!P0 BRA `(.L_x_4656) ;  /* 0x0000000400a88947 */ /* 0x000fec0003800000 */
[----:B------:R-:W-:Y:S05]  /*12ea0*/  @!P3 BRA `(.L_x_4657) ;  /* 0x0000000000f4b947 */ /* 0x000fea0003800000 */
[----:B------:R-:W1:Y:S01]  /*12eb0*/  LDC R11, c[0x0][0x380] ;  /* 0x0000e000ff0b7b82 */ /* 0x000e620000000800 */
[C---:B------:R-:W-:Y:S01]  /*12ec0*/  IADD3 R14, R2.reuse, -0x40, RZ ;  /* 0xffffffc0020e7810 */ /* 0x040fe20007ffe0ff */
[----:B------:R-:W-:Y:S01]  /*12ed0*/  ULDC.64 UR10, c[0x0][0x248] ;  /* 0x00009200000a7ab9 */ /* 0x000fe20000000a00 */
[----:B------:R-:W-:Y:S01]  /*12ee0*/  IABS R12, R2 ;  /* 0x00000002000c7213 */ /* 0x000fe20000000000 */
[----:B------:R-:W-:Y:S01]  /*12ef0*/  ULDC.64 UR8, c[0x0][0x230] ;  /* 0x00008c0000087ab9 */ /* 0x000fe20000000a00 */
[----:B------:R-:W-:Y:S02]  /*12f00*/  IABS R8, R14 ;  /* 0x0000000e00087213 */ /* 0x000fe40000000000 */
[-C--:B-1----:R-:W-:Y:S02]  /*12f10*/  IABS R3, R11.reuse ;  /* 0x0000000b00037213 */ /* 0x082fe40000000000 */
[-C--:B------:R-:W-:Y:S02]  /*12f20*/  LOP3.LUT R2, R2, R11.reuse, RZ, 0x3c, !PT ;  /* 0x0000000b02027212 */ /* 0x080fe400078e3cff */
[----:B------:R-:W1:Y:S01]  /*12f30*/  I2F.RP R10, R3 ;  /* 0x00000003000a7306 */ /* 0x000e620000209400 */
[----:B------:R-:W-:-:S02]  /*12f40*/  LOP3.LUT R14, R14, R11, RZ, 0x3c, !PT ;  /* 0x0000000b0e0e7212 */ /* 0x000fc400078e3cff */
[----:B------:R-:W-:Y:S02]  /*12f50*/  ISETP.GE.AND P4, PT, R2, RZ, PT ;  /* 0x000000ff0200720c */ /* 0x000fe40003f86270 */
[----:B------:R-:W-:-:S03]  /*12f60*/  LOP3.LUT R2, RZ, R11, RZ, 0x33, !PT ;  /* 0x0000000bff027212 */ /* 0x000fc600078e33ff */
        /* <DEDUP_REMOVED lines=34> */
[----:B------:R-:W-:-:S04]  /*13190*/  IMAD.IADD R2, R13, 0x1, -R2 ;  /* 0x000000010d027824 */ /* 0x000fc800078e0a02 */
[----:B------:R-:W-:-:S05]  /*131a0*/  IMAD R11, R2, R11, -0x40 ;  /* 0xffffffc0020b7424 */ /* 0x000fca00078e020b */
[----:B------:R-:W-:Y:S01]  /*131b0*/  SHF.R.S32.HI R2, RZ, 0x1f, R11 ;  /* 0x0000001fff027819 */ /* 0x000fe2000001140b */
[----:B------:R-:W-:-:S04]  /*131c0*/  IMAD.WIDE.U32 R12, R11, UR10, RZ ;  /* 0x0000000a0b0c7c25 */ /* 0x000fc8000f8e00ff */
[----:B------:R-:W-:-:S04]  /*131d0*/  IMAD R2, R2, UR10, RZ ;  /* 0x0000000a02027c24 */ /* 0x000fc8000f8e02ff */
[----:B------:R-:W-:-:S04]  /*131e0*/  IMAD R2, R11, UR11, R2 ;  /* 0x0000000b0b027c24 */ /* 0x000fc8000f8e0202 */
        /* <DEDUP_REMOVED lines=9> */
.L_x_4657:
[----:B------:R-:W-:Y:S02]  /*13280*/  ULDC UR10, c[0x0][0x248] ;  /* 0x00009200000a7ab9 */ /* 0x000fe40000000800 */
[----:B------:R-:W-:-:S06]  /*13290*/  USHF.L.U32 UR5, UR10, 0x6, URZ ;  /* 0x000000060a057899 */ /* 0x000fcc000800063f */
[----:B------:R-:W-:-:S04]  /*132a0*/  IADD3 R11, RZ, -UR5, RZ ;  /* 0x80000005ff0b7c10 */ /* 0x000fc8000fffe0ff */
[----:B------:R-:W-:-:S07]  /*132b0*/  SHF.R.S32.HI R3, RZ, 0x1f, R11 ;  /* 0x0000001fff037819 */ /* 0x000fce000001140b */
.L_x_4658:
        /* <DEDUP_REMOVED lines=11> */
[----:B------:R-:W-:Y:S01]  /*13370*/  @!PT LDS RZ, [RZ] ;  /* 0x00000000fffff984 */ /* 0x000fe20000000800 */
[----:B------:R-:W-:Y:S01]  /*13380*/  @!PT LDS RZ, [RZ] ;  /* 0x00000000fffff984 */ /* 0x000fe20000000800 */
[----:B------:R-:W-:Y:S01]  /*13390*/  @!PT LDS RZ, [RZ] ;  /* 0x00000000fffff984 */ /* 0x000fe20000000800 */
[----:B------:R1:W-:Y:S01]  /*133a0*/  LDGSTS.E.BYPASS.LTC128B.128 [R209+0x6000], desc[UR6][R200.64] ;  /* 0x06000000c8d17fae */ /* 0x0003e2000b901d46 */
[----:B------:R-:W-:-:S02]  /*133b0*/  LEA R2, P1, R54, UR8, 0x1 ;  /* 0x0000000836027c11 */ /* 0x000fc4000f8208ff */
[----:B------:R-:W-:Y:S02]  /*133c0*/  LEA.HI.X R11, R132, UR9, R3, 0x1, P2 ;  /* 0x00000009840b7c11 */ /* 0x000fe400090f0c03 */
[----:B------:R-:W-:Y:S02]  /*133d0*/  IADD3 R12, P2, R200, UR11, RZ ;  /* 0x0000000bc80c7c10 */ /* 0x000fe4000ff5e0ff */
[----:B------:R-:W-:Y:S01]  /*133e0*/  LEA.HI.X R3, R54, UR9, R53, 0x1, P1 ;  /* 0x0000000936037c11 */ /* 0x000fe200088f0c35 */
[----:B------:R1:W-:Y:S01]  /*133f0*/  LDGSTS.E.BYPASS.LTC128B.128 [R209+0x8000], desc[UR6][R10.64+0x80] ;  /* 0x080000800ad17fae */ /* 0x0003e2000b901d46 */
[----:B------:R-:W-:Y:S02]  /*13400*/  IADD3.X R13, R201, UR5, RZ, P2, !PT ;  /* 0x00000005c90d7c10 */ /* 0x000fe400097fe4ff */
[----:B------:R-:W-:Y:S01]  /*13410*/  IADD3 R18, P2, R12, UR11, RZ ;  /* 0x0000000b0c127c10 */ /* 0x000fe2000ff5e0ff */
[----:B------:R1:W-:Y:S01]  /*13420*/  LDGSTS.E.BYPASS.LTC128B.128 [R209+0xa000], desc[UR6][R10.64+0x100] ;  /* 0x0a0001000ad17fae */ /* 0x0003e2000b901d46 */
[----:B------:R-:W-:-:S02]  /*13430*/  IADD3 R14, P1, R2, UR11, RZ ;  /* 0x0000000b020e7c10 */ /* 0x000fc4000ff3e0ff */
[----:B------:R-:W-:Y:S01]  /*13440*/  IADD3.X R19, R13, UR5, RZ, P2, !PT ;  /* 0x000000050d137c10 */ /* 0x000fe200097fe4ff */
[----:B------:R1:W-:Y:S01]  /*13450*/  LDGSTS.E.BYPASS.LTC128B.128 [R209+0x6800], desc[UR6][R12.64] ;  /* 0x068000000cd17fae */ /* 0x0003e2000b901d46 */
[----:B------:R-:W-:Y:S02]  /*13460*/  IADD3.X R15, R3, UR5, RZ, P1, !PT ;  /* 0x00000005030f7c10 */ /* 0x000fe40008ffe4ff */
[----:B------:R-:W-:Y:S01]  /*13470*/  IADD3 R34, P2, R18, UR11, RZ ;  /* 0x0000000b12227c10 */ /* 0x000fe2000ff5e0ff */
[----:B------:R1:W-:Y:S01]  /*13480*/  LDGSTS.E.BYPASS.LTC128B.128 [R209+0x8800], desc[UR6][R2.64+0x80] ;  /* 0x0880008002d17fae */ /* 0x0003e2000b901d46 */
[----:B------:R-:W-:Y:S02]  /*13490*/  IADD3 R36, P1, R14, UR11, RZ ;  /* 0x0000000b0e247c10 */ /* 0x000fe4000ff3e0ff */
[----:B------:R-:W-:Y:S01]  /*134a0*/  IADD3.X R35, R19, UR5, RZ, P2, !PT ;  /* 0x0000000513237c10 */ /* 0x000fe200097fe4ff */
[----:B------:R1:W-:Y:S01]  /*134b0*/  LDGSTS.E.BYPASS.LTC128B.128 [R209+0xa800], desc[UR6][R2.64+0x100] ;  /* 0x0a80010002d17fae */ /* 0x0003e2000b901d46 */
[----:B------:R-:W-:-:S03]  /*134c0*/  IADD3.X R37, R15, UR5, RZ, P1, !PT ;  /* 0x000000050f257c10 */ /* 0x000fc60008ffe4ff */
[----:B------:R1:W-:Y:S04]  /*134d0*/  LDGSTS.E.BYPASS.LTC128B.128 [R209+0x7000], desc[UR6][R18.64] ;  /* 0x0700000012d17fae */ /* 0x0003e8000b901d46 */
[----:B------:R1:W-:Y:S04]  /*134e0*/  LDGSTS.E.BYPASS.LTC128B.128 [R209+0x9000], desc[UR6][R14.64+0x80] ;  /* 0x090000800ed17fae */ /* 0x0003e8000b901d46 */
[----:B------:R1:W-:Y:S04]  /*134f0*/  LDGSTS.E.BYPASS.LTC128B.128 [R209+0xb000], desc[UR6][R14.64+0x100] ;  /* 0x0b0001000ed17fae */ /* 0x0003e8000b901d46 */
[----:B------:R1:W-:Y:S04]  /*13500*/  LDGSTS.E.BYPASS.LTC128B.128 [R209+0x7800], desc[UR6][R34.64] ;  /* 0x0780000022d17fae */ /* 0x0003e8000b901d46 */
[----:B------:R1:W-:Y:S04]  /*13510*/  LDGSTS.E.BYPASS.LTC128B.128 [R209+0x9800], desc[UR6][R36.64+0x80] ;  /* 0x0980008024d17fae */ /* 0x0003e8000b901d46 */
[----:B------:R1:W-:Y:S04]  /*13520*/  LDGSTS.E.BYPASS.LTC128B.128 [R209+0xb800], desc[UR6][R36.64+0x100] ;  /* 0x0b80010024d17fae */ /* 0x0003e8000b901d46 */
[----:B------:R-:W0:Y:S02]  /*13530*/  LDGDEPBAR ;  /* 0x00000000000079af */ /* 0x000e240000000000 */
.L_x_4656:
        /* <DEDUP_REMOVED lines=73> */
[----:B------:R-:W1:Y:S01]  /*139d0*/  LDSM.16.MT88.4 R8, [R192+0xe800] ;  /* 0x00e80000c008783b */ /* 0x000e620000004200 */
[--C-:B------:R-:W-:Y:S01]  /*139e0*/  FFMA.FTZ R145, R16, UR5, -R171.reuse ;  /* 0x0000000510917c23 */ /* 0x100fe200080108ab */
[--C-:B------:R-:W-:Y:S01]  /*139f0*/  FFMA.FTZ R0, R4, UR5, -R171.reuse ;  /* 0x0000000504007c23 */ /* 0x100fe200080108ab */
[--C-:B------:R-:W-:Y:S01]  /*13a00*/  FFMA.FTZ R146, R25, UR5, -R164.reuse ;  /* 0x0000000519927c23 */ /* 0x100fe200080108a4 */
[--C-:B------:R-:W-:Y:S01]  /*13a10*/  FFMA.FTZ R135, R23, UR5, -R164.reuse ;  /* 0x0000000517877c23 */ /* 0x100fe200080108a4 */
[----:B------:R-:W2:Y:S01]  /*13a20*/  MUFU.EX2 R152, R152 ;  /* 0x0000009800987308 */ /* 0x000ea20000000800 */
[--C-:B------:R-:W-:Y:S01]  /*13a30*/  FFMA.FTZ R133, R21, UR5, -R164.reuse ;  /* 0x0000000515857c23 */ /* 0x100fe200080108a4 */
[----:B------:R-:W-:Y:S01]  /*13a40*/  LDSM.16.MT88.4 R16, [R188+0xe800] ;  /* 0x00e80000bc10783b */ /* 0x000fe20000004200 */
[--C-:B------:R-:W-:Y:S01]  /*13a50*/  FFMA.FTZ R157, R166, UR5, -R171.reuse ;  /* 0x00000005a69d7c23 */ /* 0x100fe200080108ab */
[--C-:B------:R-:W-:Y:S01]  /*13a60*/  FFMA.FTZ R159, R162, UR5, -R171.reuse ;  /* 0x00000005a29f7c23 */ /* 0x100fe200080108ab */
[--C-:B------:R-:W-:Y:S01]  /*13a70*/  FFMA.FTZ R166, R167, UR5, -R164.reuse ;  /* 0x00000005a7a67c23 */ /* 0x100fe200080108a4 */
[----:B------:R-:W4:Y:S01]  /*13a80*/  LDSM.16.MT88.4 R20, [R189+0xe800] ;  /* 0x00e80000bd14783b */ /* 0x000f220000004200 */
        /* <DEDUP_REMOVED lines=9> */
[----:B------:R-:W5:Y:S01]  /*13b20*/  MUFU.EX2 R148, R148 ;  /* 0x0000009400947308 */ /* 0x000f620000000800 */
        /* <DEDUP_REMOVED lines=67> */
[----:B------:R-:W5:Y:S05]  /*13f60*/  MUFU.EX2 R162, R162 ;  /* 0x000000a200a27308 */ /* 0x000f6a0000000800 */
[----:B------:R-:W-:Y:S03]  /*13f70*/  HMMA.16816.F32 R48, R116, R52, RZ ;  /* 0x000000347430723c */ /* 0x000fe600000018ff */
[----:B------:R-:W-:Y:S03]  /*13f80*/  MUFU.EX2 R166, R166 ;  /* 0x000000a600a67308 */ /* 0x000fe60000000800 */
[C---:B----4-:R-:W-:Y:S05]  /*13f90*/  HMMA.16816.F32 R80, R4.reuse, R20, R80 ;  /* 0x000000140450723c */ /* 0x050fea0000001850 */
[----:B------:R-:W4:Y:S01]  /*13fa0*/  MUFU.EX2 R167, R167 ;  /* 0x000000a700a77308 */ /* 0x000f220000000800 */
[C---:B------:R-:W-:Y:S01]  /*13fb0*/  HMMA.16816.F32 R84, R4.reuse, R22, R84 ;  /* 0x000000160454723c */ /* 0x040fe20000001854 */
[----:B------:R-:W2:Y:S05]  /*13fc0*/  LDSM.16.MT88.4 R20, [R189+0x10800] ;  /* 0x01080000bd14783b */ /* 0x000eaa0000004200 */
[C---:B------:R-:W-:Y:S01]  /*13fd0*/  HMMA.16816.F32 R88, R4.reuse, R16, R88 ;  /* 0x000000100458723c */ /* 0x040fe20000001858 */
        /* <DEDUP_REMOVED lines=48> */
[C---:B------:R-:W-:Y:S01]  /*142e0*/  F2FP.F16.F32.PACK_AB R5, R162.reuse, R161 ;  /* 0x000000a1a205723e */ /* 0x040fe200000000ff */
        /* <DEDUP_REMOVED lines=102> */
.L_x_4663:
        /* <DEDUP_REMOVED lines=66> */
.L_x_4660:
        /* <DEDUP_REMOVED lines=15> */
[----:B------:R-:W-:Y:S01]  /*14e60*/  ISETP.GT.AND P0, PT, R212, R199, PT ;  /* 0x000000c7d400720c */ /* 0x000fe20003f04270 */
        /* <DEDUP_REMOVED lines=236> */
.L_x_4662:
        /* <DEDUP_REMOVED lines=24> */
.L_x_4661:
        /* <DEDUP_REMOVED lines=412> */
.L_x_4659:
[----:B------:R-:W1:Y:S01]  /*17870*/  SHFL.BFLY PT, R2, R213, 0x2, 0x1f ;  /* 0x0c401f00d5027f89 */ /* 0x000e6200000e0000 */
[----:B------:R-:W-:Y:S01]  /*17880*/  MOV R11, 0x3f800000 ;  /* 0x3f800000000b7802 */ /* 0x000fe20000000f00 */
[----:B------:R-:W2:Y:S01]  /*17890*/  S2UR UR5, SR_CgaCtaId ;  /* 0x00000000000579c3 */ /* 0x000ea20000008800 */
[----:B------:R-:W-:Y:S01]  /*178a0*/  UMOV UR4, 0x400 ;  /* 0x0000040000047882 */ /* 0x000fe20000000000 */
[----:B------:R-:W3:Y:S01]  /*178b0*/  SHFL.BFLY PT, R4, R211, 0x2, 0x1f ;  /* 0x0c401f00d3047f89 */ /* 0x000ee200000e0000 */
[----:B------:R-:W-:Y:S01]  /*178c0*/  IADD3 R23, -R205, RZ, RZ ;  /* 0x000000ffcd177210 */ /* 0x000fe20007ffe1ff */
[----:B------:R-:W-:Y:S01]  /*178d0*/  BSSY B0, `(.L_x_4664) ;  /* 0x00000ff000007945 */ /* 0x000fe20003800000 */
[----:B------:R-:W4:Y:S03]  /*178e0*/  S2R R6, SR_TID.X ;  /* 0x0000000000067919 */ /* 0x000f260000002100 */
[----:B------:R-:W5:Y:S01]  /*178f0*/  LDC R20, c[0x0][0x270] ;  /* 0x00009c00ff147b82 */ /* 0x000f620000000800 */
[----:B------:R-:W4:Y:S01]  /*17900*/  S2R R0, SR_TID.X ;  /* 0x0000000000007919 */ /* 0x000f220000002100 */
[----:B------:R-:W5:Y:S01]  /*17910*/  S2R R18, SR_CTAID.Y ;  /* 0x0000000000127919 */ /* 0x000f620000002600 */
[----:B------:R-:W5:Y:S01]  /*17920*/  S2R R19, SR_CTAID.X ;  /* 0x0000000000137919 */ /* 0x000f620000002500 */
[----:B-1----:R-:W-:Y:S01]  /*17930*/  FADD.FTZ R2, R2, R213 ;  /* 0x000000d502027221 */ /* 0x002fe20000010000 */
[----:B--2---:R-:W-:-:S03]  /*17940*/  ULEA UR5, UR5, UR4, 0x18 ;  /* 0x0000000405057291 */ /* 0x004fc6000f8ec03f */
[----:B------:R-:W5:Y:S01]  /*17950*/  S2UR UR4, SR_CTAID.Z ;  /* 0x00000000000479c3 */ /* 0x000f620000002700 */
[----:B---3--:R-:W-:Y:S01]  /*17960*/  FADD.FTZ R17, R4, R211 ;  /* 0x000000d304117221 */ /* 0x008fe20000010000 */
[----:B------:R-:W1:Y:S04]  /*17970*/  SHFL.BFLY PT, R5, R2, 0x1, 0x1f ;  /* 0x0c201f0002057f89 */ /* 0x000e6800000e0000 */
[----:B------:R-:W2:Y:S01]  /*17980*/  SHFL.BFLY PT, R4, R17, 0x1, 0x1f ;  /* 0x0c201f0011047f89 */ /* 0x000ea200000e0000 */
[----:B----4-:R-:W-:-:S04]  /*17990*/  SHF.R.S32.HI R9, RZ, 0x1f, R6 ;  /* 0x0000001fff097819 */ /* 0x010fc80000011406 */
[CC--:B------:R-:W-:Y:S02]  /*179a0*/  LEA.HI R15, R9.reuse, R6.reuse, RZ, 0x2 ;  /* 0x00000006090f7211 */ /* 0x0c0fe400078f10ff */
[----:B------:R-:W-:Y:S02]  /*179b0*/  LEA.HI R10, R9, R6, RZ, 0x5 ;  /* 0x00000006090a7211 */ /* 0x000fe400078f28ff */
[----:B------:R-:W-:Y:S02]  /*179c0*/  MOV R9, 0x3f800000 ;  /* 0x3f80000000097802 */ /* 0x000fe40000000f00 */
[----:B------:R-:W-:Y:S01]  /*179d0*/  SHF.R.S32.HI R13, RZ, 0x1f, R0 ;  /* 0x0000001fff0d7819 */ /* 0x000fe20000011400 */
[----:B-----5:R-:W-:Y:S01]  /*179e0*/  IMAD R23, R20, R23, UR4 ;  /* 0x0000000414177e24 */ /* 0x020fe2000f8e0217 */
[----:B------:R-:W-:Y:S01]  /*179f0*/  SHF.R.S32.HI R12, RZ, 0x2, R15 ;  /* 0x00000002ff0c7819 */ /* 0x000fe2000001140f */
[----:B-1----:R-:W-:Y:S01]  /*17a00*/  FADD.FTZ R5, R2, R5 ;  /* 0x0000000502057221 */ /* 0x002fe20000010000 */
[----:B------:R-:W-:-:S02]  /*17a10*/  SHF.R.S32.HI R7, RZ, 0x1f, R15 ;  /* 0x0000001fff077819 */ /* 0x000fc4000001140f */
[----:B------:R-:W-:Y:S01]  /*17a20*/  LEA.HI R2, R13, R0, RZ, 0x4 ;  /* 0x000000000d027211 */ /* 0x000fe200078f20ff */
[----:B--2---:R-:W-:Y:S01]  /*17a30*/  FADD.FTZ R4, R17, R4 ;  /* 0x0000000411047221 */ /* 0x004fe20000010000 */
        /* <DEDUP_REMOVED lines=8> */
[----:B------:R-:W1:Y:S01]  /*17ac0*/  @P5 MUFU.RCP R11, R5 ;  /* 0x00000005000b5308 */ /* 0x000e620000001000 */
[----:B------:R-:W-:Y:S01]  /*17ad0*/  LOP3.LUT R7, R7, 0xfffffff8, RZ, 0xc0, !PT ;  /* 0xfffffff807077812 */ /* 0x000fe200078ec0ff */
[----:B------:R-:W2:Y:S01]  /*17ae0*/  @P5 LDC R21, c[0x0][0x2e8] ;  /* 0x0000ba00ff155b82 */ /* 0x000ea20000000800 */
[----:B------:R-:W-:Y:S02]  /*17af0*/  IADD3 R0, -R13, R0, RZ ;  /* 0x000000000d007210 */ /* 0x000fe40007ffe1ff */
[----:B------:R-:W-:Y:S02]  /*17b00*/  IADD3 R6, -R15, R6, RZ ;  /* 0x000000060f067210 */ /* 0x000fe40007ffe1ff */
[----:B------:R-:W-:Y:S01]  /*17b10*/  SHF.R.S32.HI R13, RZ, 0x1f, R8 ;  /* 0x0000001fff0d7819 */ /* 0x000fe20000011408 */
[----:B------:R-:W3:Y:S01]  /*17b20*/  @P4 MUFU.RCP R9, R4 ;  /* 0x0000000400094308 */ /* 0x000ee20000001000 */
[----:B------:R-:W-:Y:S01]  /*17b30*/  IADD3 R7, R12, -R7, RZ ;  /* 0x800000070c077210 */ /* 0x000fe20007ffe0ff */
[----:B------:R-:W4:Y:S01]  /*17b40*/  @P4 LDC R22, c[0x0][0x2e8] ;  /* 0x0000ba00ff164b82 */ /* 0x000f220000000800 */
[----:B------:R-:W-:-:S02]  /*17b50*/  LOP3.LUT P0, RZ, R8, 0x3, RZ, 0xc0, !PT ;  /* 0x0000000308ff7812 */ /* 0x000fc4000780c0ff */
[----:B------:R-:W-:Y:S02]  /*17b60*/  SHF.R.S32.HI R2, RZ, 0x4, R2 ;  /* 0x00000004ff027819 */ /* 0x000fe40000011402 */
[----:B------:R-:W-:Y:S01]  /*17b70*/  LEA.HI R13, R13, R8, RZ, 0x2 ;  /* 0x000000080d0d7211 */ /* 0x000fe200078f10ff */
[----:B------:R-:W5:Y:S01]  /*17b80*/  @P5 MUFU.LG2 R5, R5 ;  /* 0x0000000500055308 */ /* 0x000f620000000c00 */
[C---:B-1----:R-:W-:Y:S01]  /*17b90*/  FMUL.FTZ R128, R11.reuse, R128 ;  /* 0x000000800b807220 */ /* 0x042fe20000410000 */
        /* <DEDUP_REMOVED lines=48> */
[C---:B---3--:R-:W-:Y:S01]  /*17ea0*/  FMUL.FTZ R131, R9.reuse, R131 ;  /* 0x0000008309837220 */ /* 0x048fe20000410000 */
        /* <DEDUP_REMOVED lines=53> */
[----:B------:R-:W1:Y:S01]  /*18200*/  @P4 MUFU.LG2 R4, R4 ;  /* 0x0000000400044308 */ /* 0x000e620000000c00 */
[----:B------:R-:W-:Y:S01]  /*18210*/  LOP3.LUT R8, R7, 0x1, RZ, 0xc0, !PT ;  /* 0x0000000107087812 */ /* 0x000fe200078ec0ff */
[----:B-----5:R-:W-:Y:S01]  /*18220*/  @P5 FMUL.FTZ R5, R5, 0.69314718246459960938 ;  /* 0x3f31721805055820 */ /* 0x020fe20000410000 */
[----:B------:R-:W-:-:S02]  /*18230*/  SHF.L.U32 R11, R7, 0x6, RZ ;  /* 0x00000006070b7819 */ /* 0x000fc400000006ff */
[----:B------:R-:W-:Y:S02]  /*18240*/  SHF.L.U32 R7, R2, 0x6, RZ ;  /* 0x0000000602077819 */ /* 0x000fe400000006ff */
[----:B------:R-:W-:Y:S02]  /*18250*/  LEA.HI R9, R0, R0, RZ, 0x1 ;  /* 0x0000000000097211 */ /* 0x000fe400078f08ff */
[----:B------:R-:W-:Y:S02]  /*18260*/  ISETP.NE.U32.AND P3, PT, R8, 0x1, PT ;  /* 0x000000010800780c */ /* 0x000fe40003f65070 */
[----:B------:R-:W-:Y:S02]  /*18270*/  LOP3.LUT R7, R7, 0x1c0, RZ, 0xc0, !PT ;  /* 0x000001c007077812 */ /* 0x000fe400078ec0ff */
[----:B------:R-:W-:Y:S02]  /*18280*/  SHF.L.U32 R8, R9, 0x2, RZ ;  /* 0x0000000209087819 */ /* 0x000fe400000006ff */
[----:B------:R-:W-:-:S02]  /*18290*/  LOP3.LUT R11, R11, 0x1c0, RZ, 0xc0, !PT ;  /* 0x000001c00b0b7812 */ /* 0x000fc400078ec0ff */
[----:B------:R-:W-:Y:S01]  /*182a0*/  LOP3.LUT R8, R7, 0x38, R8, 0xf8, !PT ;  /* 0x0000003807087812 */ /* 0x000fe200078ef808 */
[----:B-1----:R-:W-:Y:S01]  /*182b0*/  @P4 FMUL.FTZ R4, R4, 0.69314718246459960938 ;  /* 0x3f31721804044820 */ /* 0x002fe20000410000 */
[----:B------:R-:W-:Y:S02]  /*182c0*/  LEA.HI R11, R11, R11, RZ, 0x1d ;  /* 0x0000000b0b0b7211 */ /* 0x000fe400078fe8ff */
[----:B------:R-:W-:Y:S02]  /*182d0*/  SHF.R.U32.HI R7, RZ, 0x3, R7 ;  /* 0x00000003ff077819 */ /* 0x000fe40000011607 */
[----:B------:R-:W-:Y:S02]  /*182e0*/  LOP3.LUT R9, R9, 0xffffffe, RZ, 0xc0, !PT ;  /* 0x0ffffffe09097812 */ /* 0x000fe400078ec0ff */
[----:B------:R-:W-:Y:S02]  /*182f0*/  LEA R6, R6, R11, 0x1 ;  /* 0x0000000b06067211 */ /* 0x000fe400078e08ff */
[----:B------:R-:W-:-:S02]  /*18300*/  LOP3.LUT R7, R8, R7, RZ, 0x3c, !PT ;  /* 0x0000000708077212 */ /* 0x000fc400078e3cff */
[----:B------:R-:W-:Y:S02]  /*18310*/  IADD3 R8, R0, -R9, RZ ;  /* 0x8000000900087210 */ /* 0x000fe40007ffe0ff */
[----:B------:R-:W-:Y:S02]  /*18320*/  SHF.R.S32.HI R13, RZ, 0x2, R13 ;  /* 0x00000002ff0d7819 */ /* 0x000fe4000001140d */
[----:B------:R-:W-:Y:S02]  /*18330*/  LEA R6, R6, UR5, 0x2 ;  /* 0x0000000506067c11 */ /* 0x000fe4000f8e10ff */
[----:B------:R-:W-:Y:S02]  /*18340*/  MOV R11, 0x40 ;  /* 0x00000040000b7802 */ /* 0x000fe40000000f00 */
[----:B------:R-:W-:Y:S01]  /*18350*/  LEA R7, R8, R7, 0x2 ;  /* 0x0000000708077211 */ /* 0x000fe200078e10ff */
[----:B------:R-:W-:Y:S01]  /*18360*/  STS.64 [R6], R128 ;  /* 0x0000008006007388 */ /* 0x000fe20000000a00 */
[----:B------:R-:W-:-:S02]  /*18370*/  MOV R8, 0x80 ;  /* 0x0000008000087802 */ /* 0x000fc40000000f00 */
[----:B------:R-:W-:Y:S01]  /*18380*/  IADD3 R9, R6, -0x20, RZ ;  /* 0xffffffe006097810 */ /* 0x000fe20007ffe0ff */
[----:B------:R-:W-:Y:S01]  /*18390*/  STS.64 [R6+0x800], R130 ;  /* 0x0008008206007388 */ /* 0x000fe20000000a00 */
[----:B------:R-:W-:Y:S02]  /*183a0*/  SEL R11, R11, 0xffffffc0, !P1 ;  /* 0xffffffc00b0b7807 */ /* 0x000fe40004800000 */
[----:B------:R-:W-:Y:S02]  /*183b0*/  LEA R10, R10, R13, 0x4 ;  /* 0x0000000d0a0a7211 */ /* 0x000fe400078e20ff */
[----:B------:R-:W-:Y:S01]  /*183c0*/  @P3 IADD3 R9, R6, 0x20, RZ ;  /* 0x0000002006093810 */ /* 0x000fe20007ffe0ff */
[----:B------:R-:W1:Y:S01]  /*183d0*/  LDC.64 R12, c[0x0][0x2c0] ;  /* 0x0000b000ff0c7b82 */ /* 0x000e620000000a00 */
[----:B------:R-:W-:Y:S02]  /*183e0*/  SEL R8, R8, 0xffffff80, !P2 ;  /* 0xffffff8008087807 */ /* 0x000fe40005000000 */
[----:B------:R-:W-:Y:S01]  /*183f0*/  IADD3 R14, R6, R11, RZ ;  /* 0x0000000b060e7210 */ /* 0x000fe20007ffe0ff */
[----:B------:R-:W-:Y:S01]  /*18400*/  STS.64 [R9], R36 ;  /* 0x0000002409007388 */ /* 0x000fe20000000a00 */
[----:B------:R-:W-:-:S02]  /*18410*/  IADD3 R11, R11, R9, RZ ;  /* 0x000000090b0b7210 */ /* 0x000fc40007ffe0ff */
[-C--:B------:R-:W-:Y:S01]  /*18420*/  IADD3 R15, R6, R8.reuse, RZ ;  /* 0x00000008060f7210 */ /* 0x080fe20007ffe0ff */
[----:B------:R-:W-:Y:S01]  /*18430*/  STS.64 [R9+0x800], R38 ;  /* 0x0008002609007388 */ /* 0x000fe20000000a00 */
[----:B------:R-:W-:Y:S02]  /*18440*/  IADD3 R16, R8, R9, RZ ;  /* 0x0000000908107210 */ /* 0x000fe40007ffe0ff */
[-C--:B------:R-:W-:Y:S01]  /*18450*/  IADD3 R17, R14, R8.reuse, RZ ;  /* 0x000000080e117210 */ /* 0x080fe20007ffe0ff */
[----:B------:R-:W-:Y:S01]  /*18460*/  STS.64 [R14], R40 ;  /* 0x000000280e007388 */ /* 0x000fe20000000a00 */
[----:B------:R-:W-:-:S03]  /*18470*/  IADD3 R8, R11, R8, RZ ;  /* 0x000000080b087210 */ /* 0x000fc60007ffe0ff */
[----:B------:R-:W-:Y:S04]  /*18480*/  STS.64 [R14+0x800], R42 ;  /* 0x0008002a0e007388 */ /* 0x000fe80000000a00 */
[----:B------:R-:W-:Y:S04]  /*18490*/  STS.64 [R11], R44 ;  /* 0x0000002c0b007388 */ /* 0x000fe80000000a00 */
[----:B------:R-:W-:Y:S01]  /*184a0*/  STS.64 [R11+0x800], R46 ;  /* 0x0008002e0b007388 */ /* 0x000fe20000000a00 */
[----:B-1----:R-:W-:-:S03]  /*184b0*/  IMAD R205, R18, R12, R205 ;  /* 0x0000000c12cd7224 */ /* 0x002fc600078e02cd */
[----:B------:R-:W-:Y:S01]  /*184c0*/  STS.64 [R15], R48 ;  /* 0x000000300f007388 */ /* 0x000fe20000000a00 */
[----:B------:R-:W-:-:S03]  /*184d0*/  IMAD R20, R205, R20, R23 ;  /* 0x00000014cd147224 */ /* 0x000fc600078e0217 */
        /* <DEDUP_REMOVED lines=28> */
[----:B------:R5:W-:Y:S04]  /*186a0*/  STS.64 [R14+0x8800], R106 ;  /* 0x0088006a0e007388 */ /* 0x000be80000000a00 */
[----:B------:R-:W-:Y:S04]  /*186b0*/  STS.64 [R11+0x8000], R108 ;  /* 0x0080006c0b007388 */ /* 0x000fe80000000a00 */
[----:B------:R-:W-:Y:S01]  /*186c0*/  STS.64 [R11+0x8800], R110 ;  /* 0x0088006e0b007388 */ /* 0x000fe20000000a00 */
[----:B-1----:R-:W-:-:S03]  /*186d0*/  MOV R6, 0xff800000 ;  /* 0xff80000000067802 */ /* 0x002fc60000000f00 */
[----:B------:R-:W-:Y:S01]  /*186e0*/  STS.64 [R15+0x8000], R124 ;  /* 0x0080007c0f007388 */ /* 0x000fe20000000a00 */
[----:B--2---:R-:W-:-:S03]  /*186f0*/  @P5 FFMA.FTZ R6, R132, R21, R5 ;  /* 0x0000001584065223 */ /* 0x004fc60000010005 */
[----:B------:R1:W-:Y:S01]  /*18700*/  STS.64 [R15+0x8800], R126 ;  /* 0x0088007e0f007388 */ /* 0x0003e20000000a00 */
[----:B---3--:R-:W-:-:S03]  /*18710*/  LEA R102, R7, UR5, 0x2 ;  /* 0x0000000507667c11 */ /* 0x008fc6000f8e10ff */
[----:B------:R2:W-:Y:S01]  /*18720*/  STS.64 [R16+0x8000], R112 ;  /* 0x0080007010007388 */ /* 0x0005e20000000a00 */
[----:B------:R-:W-:Y:S01]  /*18730*/  MOV R9, 0xff800000 ;  /* 0xff80000000097802 */ /* 0x000fe20000000f00 */
[----:B----4-:R-:W-:Y:S02]  /*18740*/  @P4 FFMA.FTZ R9, R3, R22, R4 ;  /* 0x0000001603094223 */ /* 0x010fe40000010004 */
[----:B------:R2:W-:Y:S01]  /*18750*/  STS.64 [R16+0x8800], R114 ;  /* 0x0088007210007388 */ /* 0x0005e20000000a00 */
[----:B-----5:R-:W-:-:S03]  /*18760*/  SHF.L.U32 R14, R0, 0x2, RZ ;  /* 0x00000002000e7819 */ /* 0x020fc600000006ff */
[----:B------:R2:W-:Y:S01]  /*18770*/  STS.64 [R17+0x8000], R120 ;  /* 0x0080007811007388 */ /* 0x0005e20000000a00 */
[----:B------:R-:W-:-:S03]  /*18780*/  SHF.L.U32 R0, R19, 0x6, RZ ;  /* 0x0000000613007819 */ /* 0x000fc600000006ff */
[----:B------:R2:W-:Y:S02]  /*18790*/  STS.64 [R17+0x8800], R122 ;  /* 0x0088007a11007388 */ /* 0x0005e40000000a00 */
[----:B------:R-:W-:Y:S02]  /*187a0*/  IMAD R13, R20, R13, R0 ;  /* 0x0000000d140d7224 */ /* 0x000fe400078e0200 */
[----:B------:R2:W-:Y:S04]  /*187b0*/  STS.64 [R8+0x8000], R116 ;  /* 0x0080007408007388 */ /* 0x0005e80000000a00 */
[----:B------:R2:W-:Y:S01]  /*187c0*/  STS.64 [R8+0x8800], R118 ;  /* 0x0088007608007388 */ /* 0x0005e20000000a00 */
[----:B-1----:R-:W-:Y:S01]  /*187d0*/  SHF.R.S32.HI R15, RZ, 0x1f, R14 ;  /* 0x0000001fff0f7819 */ /* 0x002fe2000001140e */
[----:B------:R-:W-:Y:S06]  /*187e0*/  BAR.SYNC.DEFER_BLOCKING 0x0 ;  /* 0x0000000000007b1d */ /* 0x000fec0000010000 */
[----:B------:R-:W-:Y:S05]  /*187f0*/  @P0 BRA `(.L_x_4665) ;  /* 0x0000000000300947 */ /* 0x000fea0003800000 */
[----:B------:R-:W-:Y:S01]  /*18800*/  IMAD R3, R19, -0x40, R204 ;  /* 0xffffffc013037824 */ /* 0x000fe200078e02cc */
[----:B------:R-:W-:Y:S01]  /*18810*/  SHF.R.S32.HI R4, RZ, 0x1f, R10 ;  /* 0x0000001fff047819 */ /* 0x000fe2000001140a */
[C---:B--2---:R-:W-:Y:S01]  /*18820*/  VIADD R8, R10.reuse, 0x8 ;  /* 0x000000080a087836 */ /* 0x044fe20000000000 */
        /* <DEDUP_REMOVED lines=9> */
.L_x_4665:
[----:B------:R-:W-:Y:S05]  /*188c0*/  BSYNC B0 ;  /* 0x0000000000007941 */ /* 0x000fea0003800000 */
.L_x_4664:
[----:B------:R-:W3:Y:S01]  /*188d0*/  LDS.128 R96, [R102] ;  /* 0x0000000066607984 */ /* 0x000ee20000000c00 */
[----:B------:R-:W-:Y:S01]  /*188e0*/  ULDC UR4, c[0x0][0x2dc] ;  /* 0x0000b70000047ab9 */ /* 0x000fe20000000800 */
[C---:B------:R-:W-:Y:S02]  /*188f0*/  IMAD.WIDE R14, R2.reuse, 0xc0, R14 ;  /* 0x000000c0020e7825 */ /* 0x040fe400078e020e */
[----:B------:R-:W4:Y:S02]  /*18900*/  LDS.128 R64, [R102+0x4000] ;  /* 0x0040000066407984 */ /* 0x000f240000000c00 */
[----:B------:R-:W-:Y:S01]  /*18910*/  IMAD R3, R13, UR4, RZ ;  /* 0x000000040d037c24 */ /* 0x000fe2000f8e02ff */
[----:B------:R-:W-:Y:S01]  /*18920*/  ULDC.64 UR4, c[0x0][0x288] ;  /* 0x0000a20000047ab9 */ /* 0x000fe20000000a00 */
[----:B------:R-:W5:Y:S01]  /*18930*/  LDS.128 R32, [R102+0x8000] ;  /* 0x0080000066207984 */ /* 0x000f620000000c00 */
[----:B------:R-:W-:Y:S02]  /*18940*/  IMAD R103, R19, -0x40, R204 ;  /* 0xffffffc013677824 */ /* 0x000fe400078e02cc */
[----:B------:R-:W-:Y:S01]  /*18950*/  IADD3 R0, P0, R3, R14, RZ ;  /* 0x0000000e03007210 */ /* 0x000fe20007f1e0ff */
[----:B------:R-:W5:Y:S01]  /*18960*/  LDS.128 R92, [R102+0x800] ;  /* 0x00080000665c7984 */ /* 0x000f620000000c00 */
[----:B-1----:R-:W-:-:S02]  /*18970*/  VIADD R6, R2, 0x8 ;  /* 0x0000000802067836 */ /* 0x002fc40000000000 */
[----:B------:R-:W-:Y:S01]  /*18980*/  LEA.HI.X.SX32 R3, R3, R15, 0x1, P0 ;  /* 0x0000000f03037211 */ /* 0x000fe200000f0eff */
[----:B------:R-:W1:Y:S01]  /*18990*/  LDS.128 R88, [R102+0x1000] ;  /* 0x0010000066587984 */ /* 0x000e620000000c00 */
[----:B------:R-:W-:Y:S01]  /*189a0*/  VIADD R4, R2, 0x10 ;  /* 0x0000001002047836 */ /* 0x000fe20000000000 */
[-C--:B------:R-:W-:Y:S01]  /*189b0*/  ISETP.GE.AND P6, PT, R6, R103.reuse, PT ;  /* 0x000000670600720c */ /* 0x080fe20003fc6270 */
[----:B------:R-:W-:Y:S01]  /*189c0*/  VIADD R101, R2, 0x18 ;  /* 0x0000001802657836 */ /* 0x000fe20000000000 */
[----:B------:R-:W1:Y:S01]  /*189d0*/  LDS.128 R84, [R102+0x1800] ;  /* 0x0018000066547984 */ /* 0x000e620000000c00 */
[----:B------:R-:W-:Y:S01]  /*189e0*/  LEA R104, P0, R0, UR4, 0x2 ;  /* 0x0000000400687c11 */ /* 0x000fe2000f8010ff */
[----:B------:R-:W-:Y:S01]  /*189f0*/  VIADD R100, R2, 0x20 ;  /* 0x0000002002647836 */ /* 0x000fe20000000000 */
[-C--:B------:R-:W-:Y:S01]  /*18a00*/  ISETP.GE.AND P5, PT, R4, R103.reuse, PT ;  /* 0x000000670400720c */ /* 0x080fe20003fa6270 */
[----:B------:R-:W1:Y:S01]  /*18a10*/  LDS.128 R80, [R102+0x2000] ;  /* 0x0020000066507984 */ /* 0x000e620000000c00 */
[----:B------:R-:W-:Y:S01]  /*18a20*/  LEA.HI.X R105, R0, UR5, R3, 0x2, P0 ;  /* 0x0000000500697c11 */ /* 0x000fe200080f1403 */
[C---:B------:R-:W-:Y:S01]  /*18a30*/  VIADD R3, R2.reuse, 0x28 ;  /* 0x0000002802037836 */ /* 0x040fe20000000000 */
[CC--:B------:R-:W-:Y:S01]  /*18a40*/  ISETP.GE.AND P0, PT, R2.reuse, R103.reuse, PT ;  /* 0x000000670200720c */ /* 0x0c0fe20003f06270 */
[----:B------:R-:W1:Y:S01]  /*18a50*/  LDS.128 R76, [R102+0x2800] ;  /* 0x00280000664c7984 */ /* 0x000e620000000c00 */
[C---:B------:R-:W-:Y:S01]  /*18a60*/  VIADD R0, R2.reuse, 0x30 ;  /* 0x0000003002007836 */ /* 0x040fe20000000000 */
[-C--:B------:R-:W-:Y:S01]  /*18a70*/  ISETP.GE.AND P4, PT, R101, R103.reuse, PT ;  /* 0x000000676500720c */ /* 0x080fe20003f86270 */
[----:B------:R-:W-:Y:S01]  /*18a80*/  VIADD R2, R2, 0x38 ;  /* 0x0000003802027836 */ /* 0x000fe20000000000 */
[----:B------:R-:W1:Y:S01]  /*18a90*/  LDS.128 R72, [R102+0x3000] ;  /* 0x0030000066487984 */ /* 0x000e620000000c00 */
[----:B------:R-:W-:-:S02]  /*18aa0*/  ISETP.GE.AND P3, PT, R100, R103, PT ;  /* 0x000000676400720c */ /* 0x000fc40003f66270 */
[-C--:B------:R-:W-:Y:S01]  /*18ab0*/  ISETP.GE.AND P2, PT, R3, R103.reuse, PT ;  /* 0x000000670300720c */ /* 0x080fe20003f46270 */
[----:B------:R-:W1:Y:S01]  /*18ac0*/  LDS.128 R60, [R102+0x4800] ;  /* 0x00480000663c7984 */ /* 0x000e620000000c00 */
[----:B------:R-:W-:-:S03]  /*18ad0*/  ISETP.GE.AND P1, PT, R0, R103, PT ;  /* 0x000000670000720c */ /* 0x000fc60003f26270 */
[----:B------:R-:W1:Y:S04]  /*18ae0*/  LDS.128 R56, [R102+0x5000] ;  /* 0x0050000066387984 */ /* 0x000e680000000c00 */
[----:B------:R-:W1:Y:S04]  /*18af0*/  LDS.128 R52, [R102+0x5800] ;  /* 0x0058000066347984 */ /* 0x000e680000000c00 */
[----:B------:R-:W1:Y:S04]  /*18b00*/  LDS.128 R48, [R102+0x6000] ;  /* 0x0060000066307984 */ /* 0x000e680000000c00 */
[----:B------:R-:W1:Y:S04]  /*18b10*/  LDS.128 R44, [R102+0x6800] ;  /* 0x00680000662c7984 */ /* 0x000e680000000c00 */
[----:B------:R-:W1:Y:S04]  /*18b20*/  LDS.128 R40, [R102+0x7000] ;  /* 0x0070000066287984 */ /* 0x000e680000000c00 */
[----:B------:R-:W1:Y:S04]  /*18b30*/  LDS.128 R28, [R102+0x8800] ;  /* 0x00880000661c7984 */ /* 0x000e680000000c00 */
[----:B------:R-:W1:Y:S04]  /*18b40*/  LDS.128 R24, [R102+0x9000] ;  /* 0x0090000066187984 */ /* 0x000e680000000c00 */
[----:B------:R-:W1:Y:S04]  /*18b50*/  LDS.128 R20, [R102+0x9800] ;  /* 0x0098000066147984 */ /* 0x000e680000000c00 */
[----:B--2---:R-:W2:Y:S04]  /*18b60*/  LDS.128 R16, [R102+0xa000] ;  /* 0x00a0000066107984 */ /* 0x004ea80000000c00 */
[----:B------:R-:W2:Y:S04]  /*18b70*/  LDS.128 R12, [R102+0xa800] ;  /* 0x00a80000660c7984 */ /* 0x000ea80000000c00 */
[----:B------:R-:W2:Y:S04]  /*18b80*/  LDS.128 R8, [R102+0xb000] ;  /* 0x00b0000066087984 */ /* 0x000ea80000000c00 */
[----:B------:R1:W2:Y:S04]  /*18b90*/  LDS.128 R68, [R102+0x3800] ;  /* 0x0038000066447984 */ /* 0x0002a80000000c00 */
[----:B------:R1:W2:Y:S04]  /*18ba0*/  LDS.128 R36, [R102+0x7800] ;  /* 0x0078000066247984 */ /* 0x0002a80000000c00 */
[----:B------:R1:W2:Y:S04]  /*18bb0*/  LDS.128 R4, [R102+0xb800] ;  /* 0x00b8000066047984 */ /* 0x0002a80000000c00 */
[----:B---3--:R3:W-:Y:S04]  /*18bc0*/  @!P0 STG.E.64 desc[UR6][R104.64], R96 ;  /* 0x0000006068008986 */ /* 0x0087e8000c101b06 */
[----:B------:R3:W-:Y:S04]  /*18bd0*/  @!P0 STG.E.64 desc[UR6][R104.64+0x8], R98 ;  /* 0x0000086268008986 */ /* 0x0007e8000c101b06 */
[----:B----4-:R3:W-:Y:S04]  /*18be0*/  @!P0 STG.E.128 desc[UR6][R104.64+0x100], R64 ;  /* 0x0001004068008986 */ /* 0x0107e8000c101d06 */
[----:B-----5:R3:W-:Y:S01]  /*18bf0*/  @!P0 STG.E.128 desc[UR6][R104.64+0x200], R32 ;  /* 0x0002002068008986 */ /* 0x0207e2000c101d06 */
[----:B------:R-:W-:-:S03]  /*18c00*/  ISETP.GE.AND P0, PT, R2, R103, PT ;  /* 0x000000670200720c */ /* 0x000fc60003f06270 */
[----:B------:R3:W-:Y:S04]  /*18c10*/  @!P6 STG.E.128 desc[UR6][R104.64+0x1800], R92 ;  /* 0x0018005c6800e986 */ /* 0x0007e8000c101d06 */
[----:B-1----:R3:W-:Y:S04]  /*18c20*/  @!P5 STG.E.128 desc[UR6][R104.64+0x3000], R88 ;  /* 0x003000586800d986 */ /* 0x0027e8000c101d06 */
        /* <DEDUP_REMOVED lines=13> */
[----:B--2---:R3:W-:Y:S04]  /*18d00*/  @!P3 STG.E.128 desc[UR6][R104.64+0x6200], R16 ;  /* 0x006200106800b986 */ /* 0x0047e8000c101d06 */
[----:B------:R3:W-:Y:S04]  /*18d10*/  @!P2 STG.E.128 desc[UR6][R104.64+0x7a00], R12 ;  /* 0x007a000c6800a986 */ /* 0x0007e8000c101d06 */
[----:B------:R3:W-:Y:S01]  /*18d20*/  @!P1 STG.E.128 desc[UR6][R104.64+0x9200], R8 ;  /* 0x0092000868009986 */ /* 0x0007e2000c101d06 */
[----:B------:R-:W-:Y:S05]  /*18d30*/  @P0 EXIT ;  /* 0x000000000000094d */ /* 0x000fea0003800000 */
[----:B------:R-:W-:Y:S04]  /*18d40*/  STG.E.128 desc[UR6][R104.64+0xa800], R68 ;  /* 0x00a8004468007986 */ /* 0x000fe8000c101d06 */
[----:B------:R-:W-:Y:S04]  /*18d50*/  STG.E.128 desc[UR6][R104.64+0xa900], R36 ;  /* 0x00a9002468007986 */ /* 0x000fe8000c101d06 */
[----:B------:R-:W-:Y:S01]  /*18d60*/  STG.E.128 desc[UR6][R104.64+0xaa00], R4 ;  /* 0x00aa000468007986 */ /* 0x000fe2000c101d06 */
[----:B------:R-:W-:Y:S05]  /*18d70*/  EXIT ;  /* 0x000000000000794d */ /* 0x000fea0003800000 */
.L_x_4666:
        /* <DEDUP_REMOVED lines=16> */
.L_x_7476:


//--------------------- .text._ZN5flash24flash_fwd_splitkv_kernelI23Flash_fwd_kernel_traitsILi192ELi64ELi64ELi4ELb0ELb0EN7cutlass6half_tE19Flash_kernel_traitsILi192ELi64ELi64ELi4ES3_EELb0ELb0ELb0ELb0ELb1ELb1ELb1ELb1EEEvNS_16Flash_fwd_paramsE --------------------------
	.section	.text._ZN5flash24flash_fwd_splitkv_kernelI23Flash_fwd_kernel_traitsILi192ELi64ELi64ELi4ELb0ELb0EN7cutlass6half_tE19Flash_kernel_traitsILi192ELi64ELi64ELi4ES3_EELb0ELb0ELb0ELb0ELb1ELb1ELb1ELb1EEEvNS_16Flash_fwd_paramsE,"ax",@progbits
	.align	128
        .global         _ZN5flash24flash_fwd_splitkv_kernelI23Flash_fwd_kernel_traitsILi192ELi64ELi64ELi4ELb0ELb0EN7cutlass6half_tE19Flash_kernel_traitsILi192ELi64ELi64ELi4ES3_EELb0ELb0ELb0ELb0ELb1ELb1ELb1ELb1EEEvNS_16Flash_fwd_paramsE
        .type           _ZN5flash24flash_fwd_splitkv_kernelI23Flash_fwd_kernel_traitsILi192ELi64ELi64ELi4ELb0ELb0EN7cutlass6half_tE19Flash_kernel_traitsILi192ELi64ELi64ELi4ES3_EELb0ELb0ELb0ELb0ELb1ELb1ELb1ELb1EEEvNS_16Flash_fwd_paramsE,@function
        .size           _ZN5flash24flash_fwd_splitkv_kernelI23Flash_fwd_kernel_traitsILi192ELi64ELi64ELi4ELb0ELb0EN7cutlass6half_tE19Flash_kernel_traitsILi192ELi64ELi64ELi4ES3_EELb0ELb0ELb0ELb0ELb1ELb1ELb1ELb1EEEvNS_16Flash_fwd_paramsE,(.L_x_7477 - _ZN5flash24flash_fwd_splitkv_kernelI23Flash_fwd_kernel_traitsILi192ELi64ELi64ELi4ELb0ELb0EN7cutlass6half_tE19Flash_kernel_traitsILi192ELi64ELi64ELi4ES3_EELb0ELb0ELb0ELb0ELb1ELb1ELb1ELb1EEEvNS_16Flash_fwd_paramsE)
        .other          _ZN5flash24flash_fwd_splitkv_kernelI23Flash_fwd_kernel_traitsILi192ELi64ELi64ELi4ELb0ELb0EN7cutlass6half_tE19Flash_kernel_traitsILi192ELi64ELi64ELi4ES3_EELb0ELb0ELb0ELb0ELb1ELb1ELb1ELb1EEEvNS_16Flash_fwd_paramsE,@"STO_CUDA_ENTRY STV_DEFAULT"
_ZN5flash24flash_fwd_splitkv_kernelI23Flash_fwd_kernel_traitsILi192ELi64ELi64ELi4ELb0ELb0EN7cutlass6half_tE19Flash_kernel_traitsILi192ELi64ELi64ELi4ES3_EELb0ELb0ELb0ELb0ELb1ELb1ELb1ELb1EEEvNS_16Flash_fwd_paramsE:
.text._ZN5flash24flash_fwd_splitkv_kernelI23Flash_fwd_kernel_traitsILi192ELi64ELi64ELi4ELb0ELb0EN7cutlass6half_tE19Flash_kernel_traitsILi192ELi64ELi64ELi4ES3_EELb0ELb0ELb0ELb0ELb1ELb1ELb1ELb1EEEvNS_16Flash_fwd_paramsE:
        /* <DEDUP_REMOVED lines=60> */
.L_x_4667:
[----:B------:R-:W1:Y:S02]  /*03c0*/  LDC R10, c[0x0][0x2c8] ;  /* 0x0000b200ff0a7b82 */ /* 0x000e640000000800 */
.L_x_4668:
        /* <DEDUP_REMOVED lines=148> */
.L_x_4669:
        /* <DEDUP_REMOVED lines=24> */
.L_x_4670:
        /* <DEDUP_REMOVED lines=81> */
.L_x_4671:
        /* <DEDUP_REMOVED lines=49> */
.L_x_4673:
        /* <DEDUP_REMOVED lines=33> */
.L_x_4672:
        /* <DEDUP_REMOVED lines=240> */
.L_x_4720:
        /* <DEDUP_REMOVED lines=217> */
.L_x_4678:
[----:B------:R-:W-:Y:S05]  /*3550*/  BSYNC B0 ;  /* 0x0000000000007941 */ /* 0x000fea0003800000 */
.L_x_4677:
        /* <DEDUP_REMOVED lines=159> */
.L_x_4680:
[----:B------:R-:W-:Y:S05]  /*3f50*/  BSYNC B0 ;  /* 0x0000000000007941 */ /* 0x000fea0003800000 */
.L_x_4679:
        /* <DEDUP_REMOVED lines=167> */
.L_x_4682:
[----:B------:R-:W-:Y:S05]  /*49d0*/  BSYNC B0 ;  /* 0x0000000000007941 */ /* 0x000fea0003800000 */
.L_x_4681:
        /* <DEDUP_REMOVED lines=173> */
.L_x_4684:
[----:B------:R-:W-:Y:S05]  /*54b0*/  BSYNC B0 ;  /* 0x0000000000007941 */ /* 0x000fea0003800000 */
.L_x_4683:
[----:B-1----:R-:W-:Y:S01]  /*54c0*/  MOV R20, R49 ;  /* 0x0000003100147202 */ /* 0x002fe20000000f00 */
[----:B------:R-:W-:Y:S01]  /*54d0*/  IMAD.MOV.U32 R44, RZ, RZ, R51 ;  /* 0x000000ffff2c7224 */ /* 0x000fe200078e0033 */
[----:B------:R-:W-:Y:S01]  /*54e0*/  MOV R21, R48 ;  /* 0x0000003000157202 */ /* 0x000fe20000000f00 */
[----:B------:R-:W-:Y:S01]  /*54f0*/  IMAD.MOV.U32 R45, RZ, RZ, R50 ;  /* 0x000000ffff2d7224 */ /* 0x000fe200078e0032 */
[----:B------:R-:W-:Y:S01]  /*5500*/  UMOV UR4, UR19 ;  /* 0x0000001300047c82 */ /* 0x000fe20008000000 */
[----:B------:R-:W-:Y:S05]  /*5510*/  BRA `(.L_x_4685) ;  /* 0x0000004c00987947 */ /* 0x000fea0003800000 */
.L_x_4676:
        /* <DEDUP_REMOVED lines=95> */
.L_x_4689:
[----:B------:R-:W-:Y:S05]  /*5b10*/  BSYNC B0 ;  /* 0x0000000000007941 */ /* 0x000fea0003800000 */
.L_x_4688:
        /* <DEDUP_REMOVED lines=88> */
.L_x_4691:
[----:B------:R-:W-:Y:S05]  /*60a0*/  BSYNC B0 ;  /* 0x0000000000007941 */ /* 0x000fea0003800000 */
.L_x_4690:
        /* <DEDUP_REMOVED lines=91> */
.L_x_4693:
[----:B------:R-:W-:Y:S05]  /*6660*/  BSYNC B0 ;  /* 0x0000000000007941 */ /* 0x000fea0003800000 */
.L_x_4692:
[----:B-----5:R1:W-:Y:S02]  /*6670*/  STG.E.128 desc[UR6][R84.64+0x100], R48 ;  /* 0x0001003054007986 */ /* 0x0203e4000c101d06 */
.L_x_4687:
[----:B------:R-:W-:Y:S05]  /*6680*/  BSYNC B1 ;  /* 0x0000000000017941 */ /* 0x000fea0003800000 */
.L_x_4686:
        /* <DEDUP_REMOVED lines=101> */
.L_x_4697:
[----:B------:R-:W-:Y:S05]  /*6ce0*/  BSYNC B0 ;  /* 0x0000000000007941 */ /* 0x000fea0003800000 */
.L_x_4696:
        /* <DEDUP_REMOVED lines=92> */
.L_x_4699:
[----:B------:R-:W-:Y:S05]  /*72b0*/  BSYNC B0 ;  /* 0x0000000000007941 */ /* 0x000fea0003800000 */
.L_x_4698:
        /* <DEDUP_REMOVED lines=97> */
.L_x_4701:
[----:B------:R-:W-:Y:S05]  /*78d0*/  BSYNC B0 ;  /* 0x0000000000007941 */ /* 0x000fea0003800000 */
.L_x_4700:
[----:B-----5:R4:W-:Y:S02]  /*78e0*/  STG.E.128 desc[UR6][R150.64+0x100], R24 ;  /* 0x0001001896007986 */ /* 0x0209e4000c101d06 */
.L_x_4695:
[----:B------:R-:W-:Y:S05]  /*78f0*/  BSYNC B1 ;  /* 0x0000000000017941 */ /* 0x000fea0003800000 */
.L_x_4694:
        /* <DEDUP_REMOVED lines=104> */
.L_x_4705:
[----:B------:R-:W-:Y:S05]  /*7f80*/  BSYNC B0 ;  /* 0x0000000000007941 */ /* 0x000fea0003800000 */
.L_x_4704:
        /* <DEDUP_REMOVED lines=101> */
.L_x_4707:
[----:B------:R-:W-:Y:S05]  /*85e0*/  BSYNC B0 ;  /* 0x0000000000007941 */ /* 0x000fea0003800000 */
.L_x_4706:
        /* <DEDUP_REMOVED lines=98> */
.L_x_4709:
[----:B------:R-:W-:Y:S05]  /*8c10*/  BSYNC B0 ;  /* 0x0000000000007941 */ /* 0x000fea0003800000 */
.L_x_4708:
[----:B-----5:R4:W-:Y:S02]  /*8c20*/  STG.E.128 desc[UR6][R46.64], R8 ;  /* 0x000000082e007986 */ /* 0x0209e4000c101d06 */
.L_x_4703:
[----:B------:R-:W-:Y:S05]  /*8c30*/  BSYNC B1 ;  /* 0x0000000000017941 */ /* 0x000fea0003800000 */
.L_x_4702:
        /* <DEDUP_REMOVED lines=109> */
.L_x_4713:
[----:B------:R-:W-:Y:S05]  /*9310*/  BSYNC B0 ;  /* 0x0000000000007941 */ /* 0x000fea0003800000 */
.L_x_4712:
        /* <DEDUP_REMOVED lines=102> */
.L_x_4715:
[----:B------:R-:W-:Y:S05]  /*9980*/  BSYNC B0 ;  /* 0x0000000000007941 */ /* 0x000fea0003800000 */
.L_x_4714:
        /* <DEDUP_REMOVED lines=98> */
.L_x_4717:
[----:B------:R-:W-:Y:S05]  /*9fb0*/  BSYNC B0 ;  /* 0x0000000000007941 */ /* 0x000fea0003800000 */
.L_x_4716:
[----:B-----5:R2:W-:Y:S02]  /*9fc0*/  STG.E.128 desc[UR6][R46.64], R8 ;  /* 0x000000082e007986 */ /* 0x0205e4000c101d06 */
.L_x_4711:
[----:B------:R-:W-:Y:S05]  /*9fd0*/  BSYNC B1 ;  /* 0x0000000000017941 */ /* 0x000fea0003800000 */
.L_x_4710:
        /* <DEDUP_REMOVED lines=8> */
.L_x_4675:
        /* <DEDUP_REMOVED lines=50> */
.L_x_4685:
        /* <DEDUP_REMOVED lines=83> */
.L_x_4718:
        /* <DEDUP_REMOVED lines=9> */
.L_x_4719:
[----:B------:R-:W-:Y:S04]  /*a940*/  IADD3 R13, R13, -0x1, RZ ;  /* 0xffffffff0d0d7810 */ /* 0x000fe80007ffe0ff */
[----:B------:R-:W-:Y:S11]  /*a950*/  ISETP.GT.AND P0, PT, R13, R79, PT ;  /* 0x0000004f0d00720c */ /* 0x000ff60003f04270 */
[----:B------:R-:W-:Y:S02]  /*a960*/  @!UPT UIADD3 URZ, URZ, URZ, URZ ;  /* 0x0000003f3f3ff290 */ /* 0x000fe4000fffe03f */
[----:B------:R-:W-:Y:S05]  /*a970*/  @P0 BRA `(.L_x_4720) ;  /* 0xffffff7c00900947 */ /* 0x000fea000383ffff */
.L_x_4674:
        /* <DEDUP_REMOVED lines=103> */
.L_x_4727:
[----:B------:R-:W-:Y:S05]  /*aff0*/  BSYNC B0 ;  /* 0x0000000000007941 */ /* 0x000fea0003800000 */
.L_x_4726:
        /* <DEDUP_REMOVED lines=46> */
.L_x_4729:
[----:B------:R-:W-:Y:S05]  /*b2e0*/  BSYNC B0 ;  /* 0x0000000000007941 */ /* 0x000fea0003800000 */
.L_x_4728:
        /* <DEDUP_REMOVED lines=44> */
.L_x_4731:
[----:B------:R-:W-:Y:S05]  /*b5b0*/  BSYNC B0 ;  /* 0x0000000000007941 */ /* 0x000fea0003800000 */
.L_x_4730:
[----:B------:R4:W-:Y:S02]  /*b5c0*/  STS.128 [R217+0x4000], R8 ;  /* 0x00400008d9007388 */ /* 0x0009e40000000c00 */
.L_x_4725:
[----:B------:R-:W-:Y:S05]  /*b5d0*/  BSYNC B1 ;  /* 0x0000000000017941 */ /* 0x000fea0003800000 */
.L_x_4724:
        /* <DEDUP_REMOVED lines=51> */
.L_x_4735:
[----:B------:R-:W-:Y:S05]  /*b910*/  BSYNC B0 ;  /* 0x0000000000007941 */ /* 0x000fea0003800000 */
.L_x_4734:
        /* <DEDUP_REMOVED lines=45> */
.L_x_4737:
[----:B------:R-:W-:Y:S05]  /*bbf0*/  BSYNC B0 ;  /* 0x0000000000007941 */ /* 0x000fea0003800000 */
.L_x_4736:
        /* <DEDUP_REMOVED lines=44> */
.L_x_4739:
[----:B------:R-:W-:Y:S05]  /*bec0*/  BSYNC B0 ;  /* 0x0000000000007941 */ /* 0x000fea0003800000 */
.L_x_4738:
[----:B------:R1:W-:Y:S02]  /*bed0*/  STS.128 [R217+0x4800], R8 ;  /* 0x00480008d9007388 */ /* 0x0003e40000000c00 */
.L_x_4733:
[----:B------:R-:W-:Y:S05]  /*bee0*/  BSYNC B1 ;  /* 0x0000000000017941 */ /* 0x000fea0003800000 */
.L_x_4732:
        /* <DEDUP_REMOVED lines=49> */
.L_x_4743:
[----:B------:R-:W-:Y:S05]  /*c200*/  BSYNC B0 ;  /* 0x0000000000007941 */ /* 0x000fea0003800000 */
.L_x_4742:
        /* <DEDUP_REMOVED lines=43> */
.L_x_4745:
[----:B------:R-:W-:Y:S05]  /*c4c0*/  BSYNC B0 ;  /* 0x0000000000007941 */ /* 0x000fea0003800000 */
.L_x_4744:
        /* <DEDUP_REMOVED lines=44> */
.L_x_4747:
[----:B------:R-:W-:Y:S05]  /*c790*/  BSYNC B0 ;  /* 0x0000000000007941 */ /* 0x000fea0003800000 */
.L_x_4746:
[----:B------:R4:W-:Y:S02]  /*c7a0*/  STS.128 [R217+0x5000], R8 ;  /* 0x00500008d9007388 */ /* 0x0009e40000000c00 */
.L_x_4741:
[----:B------:R-:W-:Y:S05]  /*c7b0*/  BSYNC B1 ;  /* 0x0000000000017941 */ /* 0x000fea0003800000 */
.L_x_4740:
        /* <DEDUP_REMOVED lines=48> */
.L_x_4750:
[----:B------:R-:W-:Y:S05]  /*cac0*/  BSYNC B0 ;  /* 0x0000000000007941 */ /* 0x000fea0003800000 */
.L_x_4749:
        /* <DEDUP_REMOVED lines=43> */
.L_x_4752:
[----:B------:R-:W-:Y:S05]  /*cd80*/  BSYNC B0 ;  /* 0x0000000000007941 */ /* 0x000fea0003800000 */
.L_x_4751:
        /* <DEDUP_REMOVED lines=43> */
.L_x_4754:
[----:B------:R-:W-:Y:S05]  /*d040*/  BSYNC B0 ;  /* 0x0000000000007941 */ /* 0x000fea0003800000 */
.L_x_4753:
[----:B------:R4:W-:Y:S01]  /*d050*/  STS.128 [R217+0x5800], R8 ;  /* 0x00580008d9007388 */ /* 0x0009e20000000c00 */
[----:B------:R-:W-:Y:S05]  /*d060*/  BRA `(.L_x_4748) ;  /* 0x0000004400d07947 */ /* 0x000fea0003800000 */
.L_x_4723:
        /* <DEDUP_REMOVED lines=90> */
.L_x_4758:
[----:B------:R-:W-:Y:S05]  /*d610*/  BSYNC B0 ;  /* 0x0000000000007941 */ /* 0x000fea0003800000 */
.L_x_4757:
        /* <DEDUP_REMOVED lines=87> */
.L_x_4760:
[----:B------:R-:W-:Y:S05]  /*db90*/  BSYNC B0 ;  /* 0x0000000000007941 */ /* 0x000fea0003800000 */
.L_x_4759:
        /* <DEDUP_REMOVED lines=87> */
.L_x_4762:
[----:B------:R-:W-:Y:S05]  /*e110*/  BSYNC B0 ;  /* 0x0000000000007941 */ /* 0x000fea0003800000 */
.L_x_4761:
[----:B------:R4:W-:Y:S02]  /*e120*/  STS.128 [R217+0x4000], R20 ;  /* 0x00400014d9007388 */ /* 0x0009e40000000c00 */
.L_x_4756:
[----:B------:R-:W-:Y:S05]  /*e130*/  BSYNC B1 ;  /* 0x0000000000017941 */ /* 0x000fea0003800000 */
.L_x_4755:
        /* <DEDUP_REMOVED lines=94> */
.L_x_4766:
[----:B------:R-:W-:Y:S05]  /*e720*/  BSYNC B0 ;  /* 0x0000000000007941 */ /* 0x000fea0003800000 */
.L_x_4765:
        /* <DEDUP_REMOVED lines=88> */
.L_x_4768:
[----:B------:R-:W-:Y:S05]  /*ecb0*/  BSYNC B0 ;  /* 0x0000000000007941 */ /* 0x000fea0003800000 */
.L_x_4767:
        /* <DEDUP_REMOVED lines=88> */
.L_x_4770:
[----:B------:R-:W-:Y:S05]  /*f240*/  BSYNC B0 ;  /* 0x0000000000007941 */ /* 0x000fea0003800000 */
.L_x_4769:
[----:B------:R1:W-:Y:S02]  /*f250*/  STS.128 [R217+0x4800], R20 ;  /* 0x00480014d9007388 */ /* 0x0003e40000000c00 */
.L_x_4764:
[----:B------:R-:W-:Y:S05]  /*f260*/  BSYNC B1 ;  /* 0x0000000000017941 */ /* 0x000fea0003800000 */
.L_x_4763:
        /* <DEDUP_REMOVED lines=96> */
.L_x_4774:
[----:B------:R-:W-:Y:S05]  /*f870*/  BSYNC B0 ;  /* 0x0000000000007941 */ /* 0x000fea0003800000 */
.L_x_4773:
        /* <DEDUP_REMOVED lines=89> */
.L_x_4776:
[----:B------:R-:W-:Y:S05]  /*fe10*/  BSYNC B0 ;  /* 0x0000000000007941 */ /* 0x000fea0003800000 */
.L_x_4775:
        /* <DEDUP_REMOVED lines=88> */
.L_x_4778:
[----:B------:R-:W-:Y:S05]  /*103a0*/  BSYNC B0 ;  /* 0x0000000000007941 */ /* 0x000fea0003800000 */
.L_x_4777:
[----:B------:R4:W-:Y:S02]  /*103b0*/  STS.128 [R217+0x5000], R20 ;  /* 0x00500014d9007388 */ /* 0x0009e40000000c00 */
.L_x_4772:
[----:B------:R-:W-:Y:S05]  /*103c0*/  BSYNC B1 ;  /* 0x0000000000017941 */ /* 0x000fea0003800000 */
.L_x_4771:
        /* <DEDUP_REMOVED lines=93> */
.L_x_4780:
[----:B------:R-:W-:Y:S05]  /*109a0*/  BSYNC B0 ;  /* 0x0000000000007941 */ /* 0x000fea0003800000 */
.L_x_4779:
        /* <DEDUP_REMOVED lines=88> */
.L_x_4782:
[----:B------:R-:W-:Y:S05]  /*10f30*/  BSYNC B0 ;  /* 0x0000000000007941 */ /* 0x000fea0003800000 */
.L_x_4781:
        /* <DEDUP_REMOVED lines=89> */
.L_x_4784:
[----:B------:R-:W-:Y:S05]  /*114d0*/  BSYNC B0 ;  /* 0x0000000000007941 */ /* 0x000fea0003800000 */
.L_x_4783:
[----:B------:R4:W-:Y:S01]  /*114e0*/  STS.128 [R217+0x5800], R20 ;  /* 0x00580014d9007388 */ /* 0x0009e20000000c00 */
[----:B------:R-:W-:Y:S05]  /*114f0*/  BRA `(.L_x_4748) ;  /* 0x0000000000ac7947 */ /* 0x000fea0003800000 */
.L_x_4722:
        /* <DEDUP_REMOVED lines=43> */
.L_x_4748:
[----:B------:R-:W-:Y:S05]  /*117b0*/  BSYNC B2 ;  /* 0x0000000000027941 */ /* 0x000fea0003800000 */
.L_x_4721:
[----:B------:R-:W-:Y:S01]  /*117c0*/  VIADD R4, R134, 0xffffffff ;  /* 0xffffffff86047836 */ /* 0x000fe20000000000 */
[----:B------:R-:W-:Y:S01]  /*117d0*/  ULDC UR5, c[0x0][0x39c] ;  /* 0x0000e70000057ab9 */ /* 0x000fe20000000800 */
[----:B------:R-:W-:Y:S02]  /*117e0*/  IMAD.SHL.U32 R5, R56, 0x40, RZ ;  /* 0x0000004038057824 */ /* 0x000fe400078e00ff */
[----:B------:R-:W-:-:S03]  /*117f0*/  IMAD.SHL.U32 R2, R4, 0x40, RZ ;  /* 0x0000004004027824 */ /* 0x000fc600078e00ff */
[----:B------:R-:W-:Y:S01]  /*11800*/  LOP3.LUT R5, R5, 0x1c0, RZ, 0xc0, !PT ;  /* 0x000001c005057812 */ /* 0x000fe200078ec0ff */
[----:B------:R-:W-:-:S05]  /*11810*/  IMAD.IADD R0, R57, 0x1, -R2 ;  /* 0x0000000139007824 */ /* 0x000fca00078e0a02 */
[-C--:B------:R-:W-:Y:S02]  /*11820*/  ISETP.GE.AND P2, PT, R17, R0.reuse, PT ;  /* 0x000000001100720c */ /* 0x080fe40003f46270 */
[-C--:B------:R-:W-:Y:S02]  /*11830*/  ISETP.GE.AND P4, PT, R15, R0.reuse, PT ;  /* 0x000000000f00720c */ /* 0x080fe40003f86270 */
[-C--:B------:R-:W-:Y:S02]  /*11840*/  ISETP.GE.AND P5, PT, R3, R0.reuse, PT ;  /* 0x000000000300720c */ /* 0x080fe40003fa6270 */
[----:B------:R-:W-:-:S07]  /*11850*/  ISETP.GE.AND P6, PT, R140, R0, PT ;  /* 0x000000008c00720c */ /* 0x000fce0003fc6270 */
[----:B-1----:R-:W1:Y:S06]  /*11860*/  @!P2 LDC.64 R6, c[0x0][0x248] ;  /* 0x00009200ff06ab82 */ /* 0x002e6c0000000a00 */
[----:B------:R-:W-:Y:S01]  /*11870*/  @!PT LDS RZ, [RZ] ;  /* 0x00000000fffff984 */ /* 0x000fe20000000800 */
[----:B------:R-:W-:Y:S01]  /*11880*/  @!PT LDS RZ, [RZ] ;  /* 0x00000000fffff984 */ /* 0x000fe20000000800 */
[----:B------:R-:W-:Y:S01]  /*11890*/  @!PT LDS RZ, [RZ] ;  /* 0x00000000fffff984 */ /* 0x000fe20000000800 */
[----:B------:R-:W-:Y:S02]  /*118a0*/  @!P6 LDGSTS.E.BYPASS.LTC128B.128 [R217+0x6000], desc[UR6][R208.64] ;  /* 0x06000000d0d9efae */ /* 0x000fe4000b901d46 */
[----:B----4-:R-:W2:Y:S02]  /*118b0*/  @!P4 LDC.64 R8, c[0x0][0x248] ;  /* 0x00009200ff08cb82 */ /* 0x010ea40000000a00 */
[----:B------:R-:W-:Y:S04]  /*118c0*/  @!P6 LDGSTS.E.BYPASS.LTC128B.128 [R217+0x8000], desc[UR6][R208.64+0x80] ;  /* 0x08000080d0d9efae */ /* 0x000fe8000b901d46 */
[----:B------:R-:W-:Y:S01]  /*118d0*/  @!P6 LDGSTS.E.BYPASS.LTC128B.128 [R217+0xa000], desc[UR6][R208.64+0x100] ;  /* 0x0a000100d0d9efae */ /* 0x000fe2000b901d46 */
[----:B------:R-:W-:Y:S01]  /*118e0*/  ISETP.GE.AND P6, PT, R3, R0, PT ;  /* 0x000000000300720c */ /* 0x000fe20003fc6270 */
[----:B-1----:R-:W-:Y:S01]  /*118f0*/  @!P2 IMAD.WIDE.U32 R10, R6, 0x60, R208 ;  /* 0x00000060060aa825 */ /* 0x002fe200078e00d0 */
[----:B------:R-:W-:-:S03]  /*11900*/  @!P5 LEA R6, P1, R54, R208, 0x1 ;  /* 0x000000d03606d211 */ /* 0x000fc600078208ff */
[----:B------:R-:W-:Y:S01]  /*11910*/  @!P2 IMAD R7, R7, 0x60, RZ ;  /* 0x000000600707a824 */ /* 0x000fe200078e02ff */
[----:B--2---:R-:W-:-:S03]  /*11920*/  @!P4 LEA R12, P0, R8, R208, 0x6 ;  /* 0x000000d0080cc211 */ /* 0x004fc600078030ff */
[----:B------:R-:W-:Y:S01]  /*11930*/  @!P2 IMAD.IADD R11, R7, 0x1, R11 ;  /* 0x00000001070ba824 */ /* 0x000fe200078e020b */
[-C--:B------:R-:W-:Y:S02]  /*11940*/  @!P5 LEA.HI.X R7, R54, R209.reuse, R53, 0x1, P1 ;  /* 0x000000d13607d211 */ /* 0x080fe400008f0c35 */
[----:B------:R-:W-:Y:S02]  /*11950*/  @!P4 LEA.HI.X R13, R8, R209, R9, 0x6, P0 ;  /* 0x000000d1080dc211 */ /* 0x000fe400000f3409 */
[C---:B------:R-:W-:Y:S01]  /*11960*/  ISETP.GE.AND P0, PT, R140.reuse, R0, PT ;  /* 0x000000008c00720c */ /* 0x040fe20003f06270 */
[----:B------:R-:W-:Y:S01]  /*11970*/  @!P5 LDGSTS.E.BYPASS.LTC128B.128 [R217+0x6800], desc[UR6][R6.64] ;  /* 0x0680000006d9dfae */ /* 0x000fe2000b901d46 */
[----:B------:R-:W-:-:S03]  /*11980*/  IMAD.SHL.U32 R140, R140, 0x8, RZ ;  /* 0x000000088c8c7824 */ /* 0x000fc600078e00ff */
[----:B------:R-:W-:Y:S04]  /*11990*/  @!P5 LDGSTS.E.BYPASS.LTC128B.128 [R217+0x8800], desc[UR6][R6.64+0x80] ;  /* 0x0880008006d9dfae */ /* 0x000fe8000b901d46 */
[----:B------:R1:W-:Y:S01]  /*119a0*/  @!P5 LDGSTS.E.BYPASS.LTC128B.128 [R217+0xa800], desc[UR6][R6.64+0x100] ;  /* 0x0a80010006d9dfae */ /* 0x0003e2000b901d46 */
[----:B------:R-:W-:-:S03]  /*119b0*/  ISETP.GE.AND P5, PT, R15, R0, PT ;  /* 0x000000000f00720c */ /* 0x000fc60003fa6270 */
[----:B------:R-:W-:Y:S04]  /*119c0*/  @!P4 LDGSTS.E.BYPASS.LTC128B.128 [R217+0x7000], desc[UR6][R12.64] ;  /* 0x070000000cd9cfae */ /* 0x000fe8000b901d46 */
[----:B------:R-:W-:Y:S04]  /*119d0*/  @!P4 LDGSTS.E.BYPASS.LTC128B.128 [R217+0x9000], desc[UR6][R12.64+0x80] ;  /* 0x090000800cd9cfae */ /* 0x000fe8000b901d46 */
[----:B------:R2:W-:Y:S01]  /*119e0*/  @!P4 LDGSTS.E.BYPASS.LTC128B.128 [R217+0xb000], desc[UR6][R12.64+0x100] ;  /* 0x0b0001000cd9cfae */ /* 0x0005e2000b901d46 */
[----:B------:R-:W-:-:S03]  /*119f0*/  ISETP.GE.AND P4, PT, R17, R0, PT ;  /* 0x000000001100720c */ /* 0x000fc60003f86270 */
[----:B------:R-:W-:Y:S04]  /*11a00*/  @!P2 LDGSTS.E.BYPASS.LTC128B.128 [R217+0x7800], desc[UR6][R10.64] ;  /* 0x078000000ad9afae */ /* 0x000fe8000b901d46 */
[----:B------:R-:W-:Y:S04]  /*11a10*/  @!P2 LDGSTS.E.BYPASS.LTC128B.128 [R217+0x9800], desc[UR6][R10.64+0x80] ;  /* 0x098000800ad9afae */ /* 0x000fe8000b901d46 */
[----:B------:R4:W-:Y:S02]  /*11a20*/  @!P2 LDGSTS.E.BYPASS.LTC128B.128 [R217+0xb800], desc[UR6][R10.64+0x100] ;  /* 0x0b8001000ad9afae */ /* 0x0009e4000b901d46 */
[----:B------:R-:W5:Y:S01]  /*11a30*/  @!P4 LDC.64 R8, c[0x0][0x250] ;  /* 0x00009400ff08cb82 */ /* 0x000f620000000a00 */
[----:B-1----:R-:W-:Y:S01]  /*11a40*/  LEA.HI R6, R61, R61, RZ, 0x1 ;  /* 0x0000003d3d067211 */ /* 0x002fe200078f08ff */
[----:B------:R-:W0:Y:S01]  /*11a50*/  LDGDEPBAR ;  /* 0x00000000000079af */ /* 0x000e220000000000 */
[C---:B------:R-:W-:Y:S01]  /*11a60*/  LOP3.LUT R7, R60.reuse, 0xfffffff8, RZ, 0xc0, !PT ;  /* 0xfffffff83c077812 */ /* 0x040fe200078ec0ff */
[----:B------:R-:W-:Y:S01]  /*11a70*/  IMAD.SHL.U32 R60, R60, 0x40, RZ ;  /* 0x000000403c3c7824 */ /* 0x000fe200078e00ff */
[----:B------:R-:W-:-:S03]  /*11a80*/  LOP3.LUT R6, R6, 0xfffffffe, RZ, 0xc0, !PT ;  /* 0xfffffffe06067812 */ /* 0x000fc600078ec0ff */
[----:B------:R-:W-:Y:S02]  /*11a90*/  IMAD.IADD R128, R128, 0x1, -R7 ;  /* 0x0000000180807824 */ /* 0x000fe400078e0a07 */
[----:B------:R-:W-:Y:S02]  /*11aa0*/  IMAD.IADD R61, R61, 0x1, -R6 ;  /* 0x000000013d3d7824 */ /* 0x000fe400078e0a06 */
[----:B------:R-:W1:Y:S01]  /*11ab0*/  @!P5 LDC.64 R6, c[0x0][0x250] ;  /* 0x00009400ff06db82 */ /* 0x000e620000000a00 */
[----:B--2---:R-:W-:Y:S01]  /*11ac0*/  LOP3.LUT R12, R5, 0x8, R140, 0xf8, !PT ;  /* 0x00000008050c7812 */ /* 0x004fe200078ef88c */
[C---:B------:R-:W-:Y:S01]  /*11ad0*/  IMAD.SHL.U32 R3, R128.reuse, 0x40, RZ ;  /* 0x0000004080037824 */ /* 0x040fe200078e00ff */
[----:B------:R-:W-:Y:S01]  /*11ae0*/  SHF.R.U32.HI R5, RZ, 0x3, R5 ;  /* 0x00000003ff057819 */ /* 0x000fe20000011605 */
[----:B------:R-:W-:Y:S01]  /*11af0*/  IMAD.SHL.U32 R0, R61, 0x8, RZ ;  /* 0x000000083d007824 */ /* 0x000fe200078e00ff */
[----:B------:R-:W-:Y:S02]  /*11b00*/  R2P PR, R128, 0x6 ;  /* 0x0000000680007804 */ /* 0x000fe40000000000 */
[----:B------:R-:W-:-:S02]  /*11b10*/  LOP3.LUT R12, R12, R5, RZ, 0x3c, !PT ;  /* 0x000000050c0c7212 */ /* 0x000fc400078e3cff */
[----:B------:R-:W-:-:S03]  /*11b20*/  LOP3.LUT R3, R3, 0x1c0, RZ, 0xc0, !PT ;  /* 0x000001c003037812 */ /* 0x000fc600078ec0ff */
[----:B------:R-:W-:Y:S01]  /*11b30*/  IMAD R205, R61, 0x200, R12 ;  /* 0x000002003dcd7824 */ /* 0x000fe200078e020c */
[----:B------:R-:W-:Y:S01]  /*11b40*/  SHF.R.S32.HI R12, RZ, 0x1f, R55 ;  /* 0x0000001fff0c7819 */ /* 0x000fe20000011437 */
[----:B------:R-:W-:-:S04]  /*11b50*/  DEPBAR.LE SB0, 0x0 ;  /* 0x000080000000791a */ /* 0x000fc80000000000 */
[----:B------:R-:W-:Y:S01]  /*11b60*/  BAR.SYNC.DEFER_BLOCKING 0x0 ;  /* 0x0000000000007b1d */ /* 0x000fe20000010000 */
[----:B------:R-:W-:Y:S01]  /*11b70*/  LEA.HI R12, R12, R55, RZ, 0x5 ;  /* 0x000000370c0c7211 */ /* 0x000fe200078f28ff */
[----:B-----5:R-:W-:Y:S01]  /*11b80*/  @!P4 IMAD R9, R9, 0x60, RZ ;  /* 0x000000600909c824 */ /* 0x020fe200078e02ff */
[----:B------:R-:W-:Y:S02]  /*11b90*/  LOP3.LUT R0, R3, 0x8, R0, 0xf8, !PT ;  /* 0x0000000803007812 */ /* 0x000fe400078ef800 */
[----:B------:R-:W-:Y:S02]  /*11ba0*/  SHF.R.U32.HI R3, RZ, 0x3, R3 ;  /* 0x00000003ff037819 */ /* 0x000fe40000011603 */
[----:B------:R-:W-:Y:S01]  /*11bb0*/  SHF.R.S32.HI R5, RZ, 0x5, R12 ;  /* 0x00000005ff057819 */ /* 0x000fe2000001140c */
[----:B------:R-:W-:Y:S01]  /*11bc0*/  @!P4 IMAD.WIDE.U32 R12, R8, 0x60, R210 ;  /* 0x00000060080cc825 */ /* 0x000fe200078e00d2 */
[----:B------:R-:W-:Y:S02]  /*11bd0*/  LOP3.LUT R3, R0, R3, RZ, 0x3c, !PT ;  /* 0x0000000300037212 */ /* 0x000fe400078e3cff */
[----:B------:R-:W-:Y:S01]  /*11be0*/  LEA R205, R205, UR4, 0x1 ;  /* 0x00000004cdcd7c11 */ /* 0x000fe2000f8e08ff */
[----:B------:R-:W-:-:S02]  /*11bf0*/  @!P4 IMAD.IADD R9, R9, 0x1, R13 ;  /* 0x000000010909c824 */ /* 0x000fc400078e020d */
[----:B------:R-:W-:Y:S02]  /*11c00*/  @!P4 IMAD.MOV.U32 R8, RZ, RZ, R12 ;  /* 0x000000ffff08c224 */ /* 0x000fe400078e000c */
[C---:B------:R-:W-:Y:S02]  /*11c10*/  VIADD R0, R205.reuse, 0x6000 ;  /* 0x00006000cd007836 */ /* 0x040fe40000000000 */
        /* <DEDUP_REMOVED lines=13> */
[C---:B-1----:R-:W-:Y:S01]  /*11cf0*/  @!P5 LEA R14, P0, R6.reuse, R210, 0x6 ;  /* 0x000000d2060ed211 */ /* 0x042fe200078030ff */
[----:B------:R-:W-:Y:S03]  /*11d00*/  @P6 STS.128 [R217+0xe800], RZ ;  /* 0x00e800ffd9006388 */ /* 0x000fe60000000c00 */
[----:B------:R-:W-:Y:S01]  /*11d10*/  @!P5 LEA.HI.X R15, R6, R211, R7, 0x6, P0 ;  /* 0x000000d3060fd211 */ /* 0x000fe200000f3407 */
[----:B------:R-:W-:Y:S01]  /*11d20*/  @P6 STS.128 [R217+0x10800], RZ ;  /* 0x010800ffd9006388 */ /* 0x000fe20000000c00 */
[----:B------:R-:W-:Y:S01]  /*11d30*/  LOP3.LUT R6, R60, 0xfffffe00, RZ, 0xc0, !PT ;  /* 0xfffffe003c067812 */ /* 0x000fe200078ec0ff */
[----:B------:R-:W-:-:S02]  /*11d40*/  IMAD.MOV.U32 R7, RZ, RZ, 0x10 ;  /* 0x00000010ff077424 */ /* 0x000fc400078e00ff */
[----:B------:R-:W-:Y:S01]  /*11d50*/  @!PT LDS RZ, [RZ] ;  /* 0x00000000fffff984 */ /* 0x000fe20000000800 */
[----:B------:R-:W-:Y:S01]  /*11d60*/  @!PT LDS RZ, [RZ] ;  /* 0x00000000fffff984 */ /* 0x000fe20000000800 */
[----:B------:R-:W-:Y:S01]  /*11d70*/  @!PT LDS RZ, [RZ] ;  /* 0x00000000fffff984 */ /* 0x000fe20000000800 */
[----:B------:R-:W-:Y:S01]  /*11d80*/  @!P6 LDGSTS.E.BYPASS.LTC128B.128 [R217+0xc800], desc[UR6][R10.64] ;  /* 0x0c8000000ad9efae */ /* 0x000fe2000b901d46 */
[----:B------:R-:W-:Y:S01]  /*11d90*/  LOP3.LUT R200, R3, R6, RZ, 0xfc, !PT ;  /* 0x0000000603c87212 */ /* 0x000fe200078efcff */
[----:B------:R-:W-:Y:S01]  /*11da0*/  IMAD R206, R5, 0x400, R6 ;  /* 0x0000040005ce7824 */ /* 0x000fe200078e0206 */
[----:B------:R-:W-:Y:S01]  /*11db0*/  SEL R7, R7, 0xfffffff0, !P1 ;  /* 0xfffffff007077807 */ /* 0x000fe20004800000 */
[----:B------:R-:W-:Y:S01]  /*11dc0*/  @!P6 LDGSTS.E.BYPASS.LTC128B.128 [R217+0xe800], desc[UR6][R10.64+0x80] ;  /* 0x0e8000800ad9efae */ /* 0x000fe2000b901d46 */
[----:B------:R-:W-:Y:S02]  /*11dd0*/  IMAD.MOV.U32 R5, RZ, RZ, 0x20 ;  /* 0x00000020ff057424 */ /* 0x000fe400078e00ff */
[----:B------:R-:W-:Y:S01]  /*11de0*/  IMAD.IADD R206, R3, 0x1, R206 ;  /* 0x0000000103ce7824 */ /* 0x000fe200078e02ce */
[----:B------:R-:W-:Y:S02]  /*11df0*/  @!P6 LDGSTS.E.BYPASS.LTC128B.128 [R217+0x10800], desc[UR6][R10.64+0x100] ;  /* 0x108001000ad9efae */ /* 0x000fe4000b901d46 */
[----:B------:R-:W-:-:S02]  /*11e00*/  SEL R5, R5, 0xffffffe0, !P2 ;  /* 0xffffffe005057807 */ /* 0x000fc40005000000 */
[----:B------:R-:W-:Y:S01]  /*11e10*/  @P5 STS.128 [R217+0xd000], RZ ;  /* 0x00d000ffd9005388 */ /* 0x000fe20000000c00 */
[----:B------:R-:W-:Y:S02]  /*11e20*/  LEA R206, R206, UR4, 0x1 ;  /* 0x00000004cece7c11 */ /* 0x000fe4000f8e08ff */
[----:B------:R-:W-:Y:S01]  /*11e30*/  R2P PR, R56, 0x6 ;  /* 0x0000000638007804 */ /* 0x000fe20000000000 */
[----:B------:R-:W-:Y:S01]  /*11e40*/  @P5 STS.128 [R217+0xf000], RZ ;  /* 0x00f000ffd9005388 */ /* 0x000fe20000000c00 */
[----:B------:R-:W-:Y:S01]  /*11e50*/  ISETP.GT.AND P0, PT, R4, R207, PT ;  /* 0x000000cf0400720c */ /* 0x000fe20003f04270 */
[--C-:B------:R-:W-:Y:S02]  /*11e60*/  IMAD R204, R7, 0x2, R206.reuse ;  /* 0x0000000207cc7824 */ /* 0x100fe400078e02ce */
[----:B------:R-:W-:Y:S01]  /*11e70*/  @P5 STS.128 [R217+0x11000], RZ ;  /* 0x011000ffd9005388 */ /* 0x000fe20000000c00 */
[C---:B------:R-:W-:Y:S02]  /*11e80*/  IMAD R202, R5.reuse, 0x2, R206 ;  /* 0x0000000205ca7824 */ /* 0x040fe400078e02ce */
[----:B------:R-:W-:Y:S01]  /*11e90*/  IMAD R201, R5, 0x2, R204 ;  /* 0x0000000205c97824 */ /* 0x000fe200078e02cc */
[----:B------:R-:W-:Y:S01]  /*11ea0*/  @!PT LDS RZ, [RZ] ;  /* 0x00000000fffff984 */ /* 0x000fe20000000800 */
[----:B------:R-:W-:Y:S01]  /*11eb0*/  @!PT LDS RZ, [RZ] ;  /* 0x00000000fffff984 */ /* 0x000fe20000000800 */
[----:B------:R-:W-:Y:S01]  /*11ec0*/  @!PT LDS RZ, [RZ] ;  /* 0x00000000fffff984 */ /* 0x000fe20000000800 */
[----:B------:R-:W-:Y:S04]  /*11ed0*/  @!P5 LDGSTS.E.BYPASS.LTC128B.128 [R217+0xd000], desc[UR6][R14.64] ;  /* 0x0d0000000ed9dfae */ /* 0x000fe8000b901d46 */
[----:B------:R-:W-:Y:S01]  /*11ee0*/  @!P5 LDGSTS.E.BYPASS.LTC128B.128 [R217+0xf000], desc[UR6][R14.64+0x80] ;  /* 0x0f0000800ed9dfae */ /* 0x000fe2000b901d46 */
[----:B------:R-:W-:-:S02]  /*11ef0*/  @P1 VIADD R203, R0, 0xffffffe0 ;  /* 0xffffffe000cb1836 */ /* 0x000fc40000000000 */
[----:B------:R-:W-:Y:S01]  /*11f00*/  IMAD.MOV.U32 R0, RZ, RZ, 0x40 ;  /* 0x00000040ff007424 */ /* 0x000fe200078e00ff */
[----:B------:R1:W-:Y:S01]  /*11f10*/  @!P5 LDGSTS.E.BYPASS.LTC128B.128 [R217+0x11000], desc[UR6][R14.64+0x100] ;  /* 0x110001000ed9dfae */ /* 0x0003e2000b901d46 */
[C---:B------:R-:W-:Y:S02]  /*11f20*/  VIADD R195, R203.reuse, 0x800 ;  /* 0x00000800cbc37836 */ /* 0x040fe40000000000 */
[C---:B------:R-:W-:Y:S01]  /*11f30*/  VIADD R194, R203.reuse, 0x1000 ;  /* 0x00001000cbc27836 */ /* 0x040fe20000000000 */
[----:B------:R-:W-:Y:S01]  /*11f40*/  @P4 STS.128 [R217+0xd800], RZ ;  /* 0x00d800ffd9004388 */ /* 0x000fe20000000c00 */
[----:B------:R-:W-:Y:S01]  /*11f50*/  SEL R0, R0, 0xffffffc0, !P2 ;  /* 0xffffffc000007807 */ /* 0x000fe20005000000 */
[C---:B------:R-:W-:Y:S02]  /*11f60*/  VIADD R193, R203.reuse, 0x1800 ;  /* 0x00001800cbc17836 */ /* 0x040fe40000000000 */
[----:B------:R-:W-:Y:S01]  /*11f70*/  @P4 STS.128 [R217+0xf800], RZ ;  /* 0x00f800ffd9004388 */ /* 0x000fe20000000c00 */
[----:B------:R-:W-:-:S02]  /*11f80*/  VIADD R191, R203, 0x2000 ;  /* 0x00002000cbbf7836 */ /* 0x000fc40000000000 */
[----:B------:R-:W-:Y:S01]  /*11f90*/  IMAD.IADD R199, R205, 0x1, R0 ;  /* 0x00000001cdc77824 */ /* 0x000fe200078e0200 */
[----:B------:R-:W-:Y:S01]  /*11fa0*/  @P4 STS.128 [R217+0x11800], RZ ;  /* 0x011800ffd9004388 */ /* 0x000fe20000000c00 */
[----:B------:R-:W-:Y:S02]  /*11fb0*/  IMAD.IADD R192, R0, 0x1, R203 ;  /* 0x0000000100c07824 */ /* 0x000fe400078e02cb */
[C---:B------:R-:W-:Y:S01]  /*11fc0*/  VIADD R190, R203.reuse, 0x2800 ;  /* 0x00002800cbbe7836 */ /* 0x040fe20000000000 */
[----:B------:R-:W-:Y:S01]  /*11fd0*/  @!PT LDS RZ, [RZ] ;  /* 0x00000000fffff984 */ /* 0x000fe20000000800 */
[----:B------:R-:W-:Y:S01]  /*11fe0*/  @!PT LDS RZ, [RZ] ;  /* 0x00000000fffff984 */ /* 0x000fe20000000800 */
[----:B------:R-:W-:Y:S01]  /*11ff0*/  @!PT LDS RZ, [RZ] ;  /* 0x00000000fffff984 */ /* 0x000fe20000000800 */
[----:B------:R-:W-:Y:S01]  /*12000*/  @!P4 LDGSTS.E.BYPASS.LTC128B.128 [R217+0xd800], desc[UR6][R8.64] ;  /* 0x0d80000008d9cfae */ /* 0x000fe2000b901d46 */
[C---:B------:R-:W-:Y:S02]  /*12010*/  VIADD R189, R203.reuse, 0x3000 ;  /* 0x00003000cbbd7836 */ /* 0x040fe40000000000 */
[C---:B------:R-:W-:Y:S01]  /*12020*/  VIADD R188, R203.reuse, 0x3800 ;  /* 0x00003800cbbc7836 */ /* 0x040fe20000000000 */
[----:B------:R-:W-:Y:S01]  /*12030*/  @!P4 LDGSTS.E.BYPASS.LTC128B.128 [R217+0xf800], desc[UR6][R8.64+0x80] ;  /* 0x0f80008008d9cfae */ /* 0x000fe2000b901d46 */
[----:B------:R-:W-:-:S02]  /*12040*/  VIADD R187, R203, 0x4000 ;  /* 0x00004000cbbb7836 */ /* 0x000fc40000000000 */
[C---:B------:R-:W-:Y:S01]  /*12050*/  VIADD R186, R203.reuse, 0x4800 ;  /* 0x00004800cbba7836 */ /* 0x040fe20000000000 */
[----:B------:R2:W-:Y:S01]  /*12060*/  @!P4 LDGSTS.E.BYPASS.LTC128B.128 [R217+0x11800], desc[UR6][R8.64+0x100] ;  /* 0x1180010008d9cfae */ /* 0x0005e2000b901d46 */
[C---:B------:R-:W-:Y:S02]  /*12070*/  VIADD R185, R203.reuse, 0x5000 ;  /* 0x00005000cbb97836 */ /* 0x040fe40000000000 */
[----:B------:R-:W-:Y:S01]  /*12080*/  VIADD R184, R203, 0x5800 ;  /* 0x00005800cbb87836 */ /* 0x000fe20000000000 */
        /* <DEDUP_REMOVED lines=129> */
[----:B----4-:R-:W-:Y:S06]  /*128a0*/  HMMA.16816.F32 R88, R48, R72, R88 ;  /* 0x000000483058723c */ /* 0x010fec0000001858 */
[----:B------:R-:W-:Y:S06]  /*128b0*/  HMMA.16816.F32 R28, R100, R66, R28 ;  /* 0x00000042641c723c */ /* 0x000fec000000181c */
[----:B------:R-:W-:Y:S06]  /*128c0*/  HMMA.16816.F32 R68, R24, R98, R68 ;  /* 0x000000621844723c */ /* 0x000fec0000001844 */
[----:B------:R-:W-:Y:S06]  /*128d0*/  HMMA.16816.F32 R40, R12, R44, R40 ;  /* 0x0000002c0c28723c */ /* 0x000fec0000001828 */
[----:B------:R-:W-:Y:S06]  /*128e0*/  HMMA.16816.F32 R84, R48, R74, R84 ;  /* 0x0000004a3054723c */ /* 0x000fec0000001854 */
[----:B--2---:R-:W-:Y:S01]  /*128f0*/  HMMA.16816.F32 R104, R24, R8, R104 ;  /* 0x000000081868723c */ /* 0x004fe20000001868 */
[----:B------:R-:W-:Y:S01]  /*12900*/  FMUL.FTZ R28, R28, UR5 ;  /* 0x000000051c1c7c20 */ /* 0x000fe20008410000 */
[----:B------:R-:W-:Y:S01]  /*12910*/  FMUL.FTZ R29, R29, UR5 ;  /* 0x000000051d1d7c20 */ /* 0x000fe20008410000 */
[----:B------:R-:W-:Y:S01]  /*12920*/  FMUL.FTZ R30, R30, UR5 ;  /* 0x000000051e1e7c20 */ /* 0x000fe20008410000 */
[----:B------:R-:W-:-:S02]  /*12930*/  FMUL.FTZ R56, R31, UR5 ;  /* 0x000000051f387c20 */ /* 0x000fc40008410000 */
[----:B------:R-:W-:Y:S01]  /*12940*/  HMMA.16816.F32 R60, R24, R10, R60 ;  /* 0x0000000a183c723c */ /* 0x000fe2000000183c */
[----:B------:R-:W2:Y:S03]  /*12950*/  LDSM.16.M88.4 R8, [R203+0x5800] ;  /* 0x00580000cb08783b */ /* 0x000ea60000000200 */
[----:B------:R-:W-:Y:S02]  /*12960*/  MUFU.TANH R56, R56 ;  /* 0x0000003800387308 */ /* 0x000fe40000002400 */
[----:B------:R-:W-:Y:S01]  /*12970*/  HMMA.16816.F32 R16, R100, R64, R16 ;  /* 0x000000406410723c */ /* 0x000fe20000001810 */
[----:B------:R-:W3:Y:S05]  /*12980*/  LDSM.16.M88.4 R64, [R199+0xb000] ;  /* 0x00b00000c740783b */ /* 0x000eea0000000200 */
[----:B-1----:R-:W-:Y:S06]  /*12990*/  HMMA.16816.F32 R88, R36, R20, R88 ;  /* 0x000000142458723c */ /* 0x002fec0000001858 */
[----:B------:R-:W-:Y:S01]  /*129a0*/  HMMA.16816.F32 R68, R12, R46, R68 ;  /* 0x0000002e0c44723c */ /* 0x000fe20000001844 */
[----:B------:R-:W-:Y:S05]  /*129b0*/  MUFU.TANH R47, R30 ;  /* 0x0000001e002f7308 */ /* 0x000fea0000002400 */
[----:B------:R-:W-:Y:S03]  /*129c0*/  HMMA.16816.F32 R40, R100, R32, R40 ;  /* 0x000000206428723c */ /* 0x000fe60000001828 */
[----:B------:R-:W-:Y:S03]  /*129d0*/  MUFU.TANH R32, R28 ;  /* 0x0000001c00207308 */ /* 0x000fe60000002400 */
[----:B------:R-:W-:Y:S01]  /*129e0*/  HMMA.16816.F32 R84, R36, R22, R84 ;  /* 0x000000162454723c */ /* 0x000fe20000001854 */
[----:B------:R-:W-:Y:S01]  /*129f0*/  FMUL.FTZ R17, R17, UR5 ;  /* 0x0000000511117c20 */ /* 0x000fe20008410000 */
[----:B------:R-:W-:Y:S01]  /*12a00*/  FMUL.FTZ R0, R16, UR5 ;  /* 0x0000000510007c20 */ /* 0x000fe20008410000 */
[----:B------:R-:W-:Y:S01]  /*12a10*/  FMUL.FTZ R45, R18, UR5 ;  /* 0x00000005122d7c20 */ /* 0x000fe20008410000 */
[----:B------:R-:W-:Y:S01]  /*12a20*/  FMUL.FTZ R46, R19, UR5 ;  /* 0x00000005132e7c20 */ /* 0x000fe20008410000 */
[----:B------:R1:W-:Y:S01]  /*12a30*/  MUFU.TANH R33, R29 ;  /* 0x0000001d00217308 */ /* 0x0003e20000002400 */
[----:B------:R-:W-:Y:S01]  /*12a40*/  LDSM.16.M88.4 R20, [R192+0x5800] ;  /* 0x00580000c014783b */ /* 0x000fe20000000200 */
[----:B--2---:R-:W-:Y:S06]  /*12a50*/  HMMA.16816.F32 R88, R24, R8, R88 ;  /* 0x000000081858723c */ /* 0x004fec0000001858 */
[----:B------:R2:W-:Y:S01]  /*12a60*/  MUFU.TANH R44, R17 ;  /* 0x00000011002c7308 */ /* 0x0005e20000002400 */
[C---:B---3--:R-:W-:Y:S07]  /*12a70*/  HMMA.16816.F32 R60, R12.reuse, R66, R60 ;  /* 0x000000420c3c723c */ /* 0x048fee000000183c */
[----:B------:R-:W3:Y:S01]  /*12a80*/  MUFU.TANH R0, R0 ;  /* 0x0000000000007308 */ /* 0x000ee20000002400 */
[----:B-1----:R-:W1:Y:S01]  /*12a90*/  LDSM.16.M88.4 R28, [R199+0xb800] ;  /* 0x00b80000c71c783b */ /* 0x002e620000000200 */
[----:B------:R-:W-:Y:S06]  /*12aa0*/  HMMA.16816.F32 R104, R12, R64, R104 ;  /* 0x000000400c68723c */ /* 0x000fec0000001868 */
[----:B------:R-:W-:Y:S01]  /*12ab0*/  HMMA.16816.F32 R84, R24, R10, R84 ;  /* 0x0000000a1854723c */ /* 0x000fe20000001854 */
[----:B--2---:R-:W2:Y:S01]  /*12ac0*/  LDSM.16.M88.4 R16, [R192+0x5000] ;  /* 0x00500000c010783b */ /* 0x004ea20000000200 */
[----:B------:R-:W4:Y:S01]  /*12ad0*/  MUFU.TANH R46, R46 ;  /* 0x0000002e002e7308 */ /* 0x000f220000002400 */
[----:B------:R-:W-:-:S04]  /*12ae0*/  DEPBAR.LE SB0, 0x0 ;  /* 0x000080000000791a */ /* 0x000fc80000000000 */
[----:B------:R-:W-:Y:S01]  /*12af0*/  SHF.L.U32 R11, R55, 0x1, RZ ;  /* 0x00000001370b7819 */ /* 0x000fe200000006ff */
[----:B------:R-:W-:Y:S02]  /*12b00*/  HMMA.16816.F32 R68, R100, R34, R68 ;  /* 0x000000226444723c */ /* 0x000fe40000001844 */
[----:B------:R-:W-:Y:S01]  /*12b10*/  MUFU.TANH R45, R45 ;  /* 0x0000002d002d7308 */ /* 0x000fe20000002400 */
[----:B------:R-:W-:-:S04]  /*12b20*/  LOP3.LUT R11, R11, 0x6, RZ, 0xc0, !PT ;  /* 0x000000060b0b7812 */ /* 0x000fc800078ec0ff */
[----:B------:R-:W-:Y:S01]  /*12b30*/  FMUL.FTZ R34, R40, UR5 ;  /* 0x0000000528227c20 */ /* 0x000fe20008410000 */
[----:B------:R-:W-:Y:S01]  /*12b40*/  FMUL.FTZ R40, R42, UR5 ;  /* 0x000000052a287c20 */ /* 0x000fe20008410000 */
[----:B------:R-:W-:Y:S01]  /*12b50*/  FMUL.FTZ R35, R41, UR5 ;  /* 0x0000000529237c20 */ /* 0x000fe20008410000 */
[----:B------:R-:W-:-:S03]  /*12b60*/  FMUL.FTZ R41, R43, UR5 ;  /* 0x000000052b297c20 */ /* 0x000fc60008410000 */
[----:B------:R-:W-:Y:S08]  /*12b70*/  MUFU.TANH R34, R34 ;  /* 0x0000002200227308 */ /* 0x000ff00000002400 */
[----:B------:R-:W5:Y:S03]  /*12b80*/  MUFU.TANH R40, R40 ;  /* 0x0000002800287308 */ /* 0x000f660000002400 */
[----:B------:R-:W-:Y:S01]  /*12b90*/  FMUL.FTZ R36, R70, UR5 ;  /* 0x0000000546247c20 */ /* 0x000fe20008410000 */
[----:B-1----:R-:W-:Y:S01]  /*12ba0*/  HMMA.16816.F32 R88, R12, R28, R88 ;  /* 0x0000001c0c58723c */ /* 0x002fe20000001858 */
[----:B------:R-:W-:-:S03]  /*12bb0*/  FMUL.FTZ R9, R71, UR5 ;  /* 0x0000000547097c20 */ /* 0x000fc60008410000 */
[----:B------:R-:W-:Y:S02]  /*12bc0*/  MUFU.TANH R35, R35 ;  /* 0x0000002300237308 */ /* 0x000fe40000002400 */
[----:B------:R-:W-:Y:S06]  /*12bd0*/  HMMA.16816.F32 R84, R12, R30, R84 ;  /* 0x0000001e0c54723c */ /* 0x000fec0000001854 */
[C---:B--2---:R-:W-:Y:S01]  /*12be0*/  HMMA.16816.F32 R60, R100.reuse, R18, R60 ;  /* 0x00000012643c723c */ /* 0x044fe2000000183c */
[----:B------:R-:W-:Y:S05]  /*12bf0*/  MUFU.TANH R41, R41 ;  /* 0x0000002900297308 */ /* 0x000fea0000002400 */
[----:B------:R-:W-:Y:S01]  /*12c00*/  HMMA.16816.F32 R104, R100, R16, R104 ;  /* 0x000000106468723c */ /* 0x000fe20000001868 */
[----:B------:R-:W-:-:S02]  /*12c10*/  IMAD.IADD R18, R2, 0x1, R11 ;  /* 0x0000000102127824 */ /* 0x000fc400078e020b */
[----:B------:R-:W-:Y:S02]  /*12c20*/  MUFU.TANH R36, R36 ;  /* 0x0000002400247308 */ /* 0x000fe40000002400 */
[C---:B------:R-:W-:Y:S01]  /*12c30*/  VIADD R8, R18.reuse, 0x1 ;  /* 0x0000000112087836 */ /* 0x040fe20000000000 */
[CC--:B------:R-:W-:Y:S01]  /*12c40*/  ISETP.GE.AND P1, PT, R18.reuse, R57.reuse, PT ;  /* 0x000000391200720c */ /* 0x0c0fe20003f26270 */
[----:B------:R-:W-:Y:S01]  /*12c50*/  VIADD R4, R18, 0x8 ;  /* 0x0000000812047836 */ /* 0x000fe20000000000 */
[C---:B------:R-:W-:Y:S01]  /*12c60*/  HMMA.16816.F32 R88, R100.reuse, R20, R88 ;  /* 0x000000146458723c */ /* 0x040fe20000001858 */
[----:B------:R-:W-:Y:S01]  /*12c70*/  FMUL.FTZ R16, R68, UR5 ;  /* 0x0000000544107c20 */ /* 0x000fe20008410000 */
[----:B---3--:R-:W-:Y:S01]  /*12c80*/  FSEL R12, R0, -INF , !P1 ;  /* 0xff800000000c7808 */ /* 0x008fe20004800000 */
[----:B------:R-:W-:Y:S01]  /*12c90*/  VIADD R0, R18, 0x18 ;  /* 0x0000001812007836 */ /* 0x000fe20000000000 */
[-C--:B------:R-:W-:Y:S01]  /*12ca0*/  ISETP.GE.AND P6, PT, R8, R57.reuse, PT ;  /* 0x000000390800720c */ /* 0x080fe20003fc6270 */
[----:B------:R-:W-:Y:S01]  /*12cb0*/  VIADD R8, R18, 0x9 ;  /* 0x0000000912087836 */ /* 0x000fe20000000000 */
[-C--:B------:R-:W-:Y:S01]  /*12cc0*/  ISETP.GE.AND P5, PT, R4, R57.reuse, PT ;  /* 0x000000390400720c */ /* 0x080fe20003fa6270 */
[----:B------:R-:W-:Y:S01]  /*12cd0*/  HMMA.16816.F32 R84, R100, R22, R84 ;  /* 0x000000166454723c */ /* 0x000fe20000001854 */
[----:B----4-:R-:W-:Y:S01]  /*12ce0*/  FSEL R21, R46, -INF , !P6 ;  /* 0xff8000002e157808 */ /* 0x010fe20007000000 */
[----:B------:R-:W-:Y:S01]  /*12cf0*/  FMUL.FTZ R17, R69, UR5 ;  /* 0x0000000545117c20 */ /* 0x000fe20008410000 */
[----:B------:R-:W-:Y:S01]  /*12d00*/  FSEL R44, R44, -INF , !P6 ;  /* 0xff8000002c2c7808 */ /* 0x000fe20007000000 */
[----:B------:R-:W-:Y:S01]  /*12d10*/  VIADD R4, R18, 0x10 ;  /* 0x0000001012047836 */ /* 0x000fe20000000000 */
[-C--:B------:R-:W-:Y:S01]  /*12d20*/  ISETP.GE.AND P6, PT, R0, R57.reuse, PT ;  /* 0x000000390000720c */ /* 0x080fe20003fc6270 */
[----:B------:R-:W-:Y:S01]  /*12d30*/  VIADD R0, R18, 0x19 ;  /* 0x0000001912007836 */ /* 0x000fe20000000000 */
[----:B------:R-:W-:Y:S01]  /*12d40*/  FSEL R47, R47, -INF , !P5 ;  /* 0xff8000002f2f7808 */ /* 0x000fe20006800000 */
[----:B------:R-:W1:Y:S01]  /*12d50*/  MUFU.TANH R16, R16 ;  /* 0x0000001000107308 */ /* 0x000e620000002400 */
[----:B------:R-:W-:Y:S01]  /*12d60*/  FSEL R32, R32, -INF , !P5 ;  /* 0xff80000020207808 */ /* 0x000fe20006800000 */
[----:B------:R-:W-:Y:S01]  /*12d70*/  FMUL.FTZ R104, R104, UR5 ;  /* 0x0000000568687c20 */ /* 0x000fe20008410000 */
[-C--:B------:R-:W-:Y:S01]  /*12d80*/  ISETP.GE.AND P5, PT, R0, R57.reuse, PT ;  /* 0x000000390000720c */ /* 0x080fe20003fa6270 */
[----:B------:R-:W-:Y:S01]  /*12d90*/  VIADD R0, R18, 0x20 ;  /* 0x0000002012007836 */ /* 0x000fe20000000000 */
[-C--:B------:R-:W-:Y:S01]  /*12da0*/  ISETP.GE.AND P4, PT, R8, R57.reuse, PT ;  /* 0x000000390800720c */ /* 0x080fe20003f86270 */
[----:B------:R-:W-:Y:S01]  /*12db0*/  FMUL.FTZ R106, R106, UR5 ;  /* 0x000000056a6a7c20 */ /* 0x000fe20008410000 */
[-C--:B------:R-:W-:Y:S01]  /*12dc0*/  ISETP.GE.AND P2, PT, R4, R57.reuse, PT ;  /* 0x000000390400720c */ /* 0x080fe20003f46270 */
[----:B------:R-:W-:Y:S01]  /*12dd0*/  MUFU.TANH R17, R17 ;  /* 0x0000001100117308 */ /* 0x000fe20000002400 */
[----:B------:R-:W-:Y:S01]  /*12de0*/  FSEL R19, R56, -INF , !P4 ;  /* 0xff80000038137808 */ /* 0x000fe20006000000 */
[----:B------:R-:W-:Y:S01]  /*12df0*/  VIADD R4, R18, 0x11 ;  /* 0x0000001112047836 */ /* 0x000fe20000000000 */
[----:B------:R-:W-:Y:S01]  /*12e00*/  FSEL R14, R33, -INF , !P4 ;  /* 0xff800000210e7808 */ /* 0x000fe20006000000 */
[----:B------:R-:W-:Y:S01]  /*12e10*/  FMUL.FTZ R105, R105, UR5 ;  /* 0x0000000569697c20 */ /* 0x000fe20008410000 */
[-C--:B------:R-:W-:Y:S01]  /*12e20*/  ISETP.GE.AND P4, PT, R0, R57.reuse, PT ;  /* 0x000000390000720c */ /* 0x080fe20003f86270 */
[----:B------:R-:W-:Y:S01]  /*12e30*/  VIADD R0, R18, 0x21 ;  /* 0x0000002112007836 */ /* 0x000fe20000000000 */
[----:B-----5:R-:W-:Y:S01]  /*12e40*/  FSEL R15, R40, -INF , !P2 ;  /* 0xff800000280f7808 */ /* 0x020fe20005000000 */
[----:B------:R-:W2:Y:S01]  /*12e50*/  MUFU.TANH R9, R9 ;  /* 0x0000000900097308 */ /* 0x000ea20000002400 */
[----:B------:R-:W-:Y:S01]  /*12e60*/  FSEL R10, R34, -INF , !P2 ;  /* 0xff800000220a7808 */ /* 0x000fe20005000000 */
[----:B------:R-:W-:Y:S01]  /*12e70*/  FMUL.FTZ R107, R107, UR5 ;  /* 0x000000056b6b7c20 */ /* 0x000fe20008410000 */
[----:B------:R-:W-:Y:S01]  /*12e80*/  FSEL R45, R45, -INF , !P1 ;  /* 0xff8000002d2d7808 */ /* 0x000fe20004800000 */
[----:B------:R-:W-:Y:S01]  /*12e90*/  FMUL.FTZ R60, R60, UR5 ;  /* 0x000000053c3c7c20 */ /* 0x000fe20008410000 */
[-C--:B------:R-:W-:Y:S01]  /*12ea0*/  ISETP.GE.AND P2, PT, R0, R57.reuse, PT ;  /* 0x000000390000720c */ /* 0x080fe20003f46270 */
[----:B------:R-:W-:Y:S01]  /*12eb0*/  VIADD R0, R18, 0x28 ;  /* 0x0000002812007836 */ /* 0x000fe20000000000 */
[-C--:B------:R-:W-:Y:S01]  /*12ec0*/  ISETP.GE.AND P1, PT, R4, R57.reuse, PT ;  /* 0x000000390400720c */ /* 0x080fe20003f26270 */
[----:B------:R-:W-:Y:S01]  /*12ed0*/  MUFU.TANH R156, R104 ;  /* 0x00000068009c7308 */ /* 0x000fe20000002400 */
[----:B------:R-:W-:Y:S01]  /*12ee0*/  FMUL.FTZ R62, R62, UR5 ;  /* 0x000000053e3e7c20 */ /* 0x000fe20008410000 */
[----:B-1----:R-:W-:Y:S01]  /*12ef0*/  FSEL R4, R16, -INF , !P6 ;  /* 0xff80000010047808 */ /* 0x002fe20007000000 */
[----:B------:R-:W-:Y:S01]  /*12f00*/  VIADD R16, R18, 0x30 ;  /* 0x0000003012107836 */ /* 0x000fe20000000000 */
[----:B------:R-:W-:Y:S01]  /*12f10*/  FSEL R13, R41, -INF , !P1 ;  /* 0xff800000290d7808 */ /* 0x000fe20004800000 */
[----:B------:R-:W-:Y:S01]  /*12f20*/  FMUL.FTZ R61, R61, UR5 ;  /* 0x000000053d3d7c20 */ /* 0x000fe20008410000 */
[----:B------:R-:W-:Y:S01]  /*12f30*/  FSEL R8, R35, -INF , !P1 ;  /* 0xff80000023087808 */ /* 0x000fe20004800000 */
[----:B------:R-:W-:Y:S01]  /*12f40*/  FMUL.FTZ R63, R63, UR5 ;  /* 0x000000053f3f7c20 */ /* 0x000fe20008410000 */
[----:B------:R-:W1:Y:S01]  /*12f50*/  MUFU.TANH R161, R106 ;  /* 0x0000006a00a17308 */ /* 0x000e620000002400 */
[----:B------:R-:W-:Y:S01]  /*12f60*/  ISETP.GE.AND P1, PT, R0, R57, PT ;  /* 0x000000390000720c */ /* 0x000fe20003f26270 */
[----:B------:R-:W-:-:S02]  /*12f70*/  VIADD R0, R18, 0x29 ;  /* 0x0000002912007836 */ /* 0x000fc40000000000 */
[----:B------:R-:W-:Y:S01]  /*12f80*/  FMUL.FTZ R88, R88, UR5 ;  /* 0x0000000558587c20 */ /* 0x000fe20008410000 */
[----:B------:R-:W-:Y:S01]  /*12f90*/  FMUL.FTZ R90, R90, UR5 ;  /* 0x000000055a5a7c20 */ /* 0x000fe20008410000 */
[----:B------:R-:W-:Y:S01]  /*12fa0*/  FMUL.FTZ R89, R89, UR5 ;  /* 0x0000000559597c20 */ /* 0x000fe20008410000 */
[----:B------:R-:W-:Y:S01]  /*12fb0*/  FMUL.FTZ R91, R91, UR5 ;  /* 0x000000055b5b7c20 */ /* 0x000fe20008410000 */
[----:B------:R-:W-:Y:S01]  /*12fc0*/  FMUL.FTZ R84, R84, UR5 ;  /* 0x0000000554547c20 */ /* 0x000fe20008410000 */
[----:B------:R-:W3:Y:S01]  /*12fd0*/  MUFU.TANH R166, R105 ;  /* 0x0000006900a67308 */ /* 0x000ee20000002400 */
[----:B------:R-:W-:Y:S01]  /*12fe0*/  FMUL.FTZ R86, R86, UR5 ;  /* 0x0000000556567c20 */ /* 0x000fe20008410000 */
[----:B------:R-:W-:Y:S01]  /*12ff0*/  FMUL.FTZ R87, R87, UR5 ;  /* 0x0000000557577c20 */ /* 0x000fe20008410000 */
[----:B------:R-:W-:Y:S01]  /*13000*/  FMUL.FTZ R85, R85, UR5 ;  /* 0x0000000555557c20 */ /* 0x000fe20008410000 */
[----:B------:R-:W-:Y:S02]  /*13010*/  FSEL R11, R36, -INF , !P6 ;  /* 0xff800000240b7808 */ /* 0x000fe40007000000 */
[----:B------:R-:W-:-:S02]  /*13020*/  ISETP.GE.AND P6, PT, R0, R57, PT ;  /* 0x000000390000720c */ /* 0x000fc40003fc6270 */
[----:B------:R-:W4:Y:S01]  /*13030*/  MUFU.TANH R175, R107 ;  /* 0x0000006b00af7308 */ /* 0x000f220000002400 */
[----:B--2---:R-:W-:Y:S02]  /*13040*/  FSEL R9, R9, -INF , !P5 ;  /* 0xff80000009097808 */ /* 0x004fe40006800000 */
[----:B------:R-:W-:Y:S02]  /*13050*/  FSEL R0, R17, -INF , !P5 ;  /* 0xff80000011007808 */ /* 0x000fe40006800000 */
[-C--:B------:R-:W-:Y:S01]  /*13060*/  ISETP.GE.AND P5, PT, R16, R57.reuse, PT ;  /* 0x000000391000720c */ /* 0x080fe20003fa6270 */
[----:B------:R-:W-:Y:S01]  /*13070*/  VIADD R16, R18, 0x31 ;  /* 0x0000003112107836 */ /* 0x000fe20000000000 */
[----:B-1----:R-:W-:Y:S01]  /*13080*/  FSEL R161, R161, -INF , !P4 ;  /* 0xff800000a1a17808 */ /* 0x002fe20006000000 */
[----:B------:R-:W1:Y:S01]  /*13090*/  MUFU.TANH R158, R60 ;  /* 0x0000003c009e7308 */ /* 0x000e620000002400 */
[----:B------:R-:W-:Y:S02]  /*130a0*/  FSEL R156, R156, -INF , !P4 ;  /* 0xff8000009c9c7808 */ /* 0x000fe40006000000 */
[----:B------:R-:W-:-:S02]  /*130b0*/  ISETP.GE.AND P4, PT, R16, R57, PT ;  /* 0x000000391000720c */ /* 0x000fc40003f86270 */
[C---:B------:R-:W-:Y:S01]  /*130c0*/  IADD3 R16, R18.reuse, 0x38, RZ ;  /* 0x0000003812107810 */ /* 0x040fe20007ffe0ff */
[----:B------:R-:W-:Y:S01]  /*130d0*/  VIADD R18, R18, 0x39 ;  /* 0x0000003912127836 */ /* 0x000fe20000000000 */
[----:B---3--:R-:W-:Y:S01]  /*130e0*/  FSEL R166, R166, -INF , !P2 ;  /* 0xff800000a6a67808 */ /* 0x008fe20005000000 */
[----:B------:R-:W2:Y:S01]  /*130f0*/  MUFU.TANH R167, R62 ;  /* 0x0000003e00a77308 */ /* 0x000ea20000002400 */
[----:B----4-:R-:W-:Y:S02]  /*13100*/  FSEL R175, R175, -INF , !P2 ;  /* 0xff800000afaf7808 */ /* 0x010fe40005000000 */
[----:B------:R-:W-:-:S05]  /*13110*/  ISETP.GE.AND P2, PT, R16, R57, PT ;  /* 0x000000391000720c */ /* 0x000fca0003f46270 */
        /* <DEDUP_REMOVED lines=20> */
[----:B-1----:R-:W-:Y:S02]  /*13260*/  FSEL R163, R163, -INF , !P2 ;  /* 0xff800000a3a37808 */ /* 0x002fe40005000000 */
[----:B--2---:R-:W-:Y:S02]  /*13270*/  FSEL R160, R160, -INF , !P1 ;  /* 0xff800000a0a07808 */ /* 0x004fe40004800000 */
[----:B---3--:R-:W-:Y:S01]  /*13280*/  FSEL R168, R168, -INF , !P1 ;  /* 0xff800000a8a87808 */ /* 0x008fe20004800000 */
        /* <DEDUP_REMOVED lines=12> */
[-C--:B------:R-:W-:Y:S02]  /*13350*/  LOP3.LUT R24, R24, R17.reuse, RZ, 0x3c, !PT ;  /* 0x0000001118187212 */ /* 0x080fe400078e3cff */
[----:B------:R-:W-:Y:S02]  /*13360*/  ISETP.GE.AND P4, PT, R2, RZ, PT ;  /* 0x000000ff0200720c */ /* 0x000fe40003f86270 */
[----:B------:R-:W-:-:S03]  /*13370*/  LOP3.LUT R2, RZ, R17, RZ, 0x33, !PT ;  /* 0x00000011ff027212 */ /* 0x000fc600078e33ff */
        /* <DEDUP_REMOVED lines=48> */
.L_x_4786:
[----:B------:R-:W-:Y:S02]  /*13680*/  ULDC UR10, c[0x0][0x248] ;  /* 0x00009200000a7ab9 */ /* 0x000fe40000000800 */
[----:B------:R-:W-:-:S06]  /*13690*/  USHF.L.U32 UR5, UR10, 0x6, URZ ;  /* 0x000000060a057899 */ /* 0x000fcc000800063f */
[----:B------:R-:W-:-:S04]  /*136a0*/  IADD3 R17, RZ, -UR5, RZ ;  /* 0x80000005ff117c10 */ /* 0x000fc8000fffe0ff */
[----:B------:R-:W-:-:S07]  /*136b0*/  SHF.R.S32.HI R3, RZ, 0x1f, R17 ;  /* 0x0000001fff037819 */ /* 0x000fce0000011411 */
.L_x_4787:
        /* <DEDUP_REMOVED lines=40> */
.L_x_4785:
        /* <DEDUP_REMOVED lines=76> */
[----:B------:R-:W1:Y:S01]  /*13e00*/  LDSM.16.MT88.4 R12, [R198+0xc800] ;  /* 0x00c80000c60c783b */ /* 0x000e620000004200 */
        /* <DEDUP_REMOVED lines=141> */
[C---:B------:R-:W-:Y:S01]  /*146e0*/  F2FP.F16.F32.PACK_AB R5, R162.reuse, R161 ;  /* 0x000000a1a205723e */ /* 0x040fe200000000ff */
        /* <DEDUP_REMOVED lines=103> */
.L_x_4792:
        /* <DEDUP_REMOVED lines=66> */
.L_x_4789:
        /* <DEDUP_REMOVED lines=15> */
[----:B------:R-:W-:Y:S02]  /*15270*/  ISETP.GT.AND P0, PT, R220, R207, PT ;  /* 0x000000cfdc00720c */ /* 0x000fe40003f04270 */
        /* <DEDUP_REMOVED lines=298> */
.L_x_4791:
        /* <DEDUP_REMOVED lines=24> */
.L_x_4790:
        /* <DEDUP_REMOVED lines=100> */
[--C-:B------:R-:W-:Y:S01]  /*16ce0*/  FFMA.FTZ R226, R149, UR4, -R144.reuse ;  /* 0x0000000495e27c23 */ /* 0x100fe20008010890 */
[----:B------:R-:W-:Y:S01]  /*16cf0*/  FFMA.FTZ R231, R147, UR4, -R144 ;  /* 0x0000000493e77c23 */ /* 0x000fe20008010890 */
[----:B------:R-:W-:Y:S01]  /*16d00*/  FFMA.FTZ R228, R146, UR4, -R148 ;  /* 0x0000000492e47c23 */ /* 0x000fe20008010894 */
[--C-:B------:R-:W-:Y:S03]  /*16d10*/  FFMA.FTZ R134, R134, UR4, -R144.reuse ;  /* 0x0000000486867c23 */ /* 0x100fe60008010890 */
[----:B------:R-:W-:Y:S01]  /*16d20*/  MUFU.EX2 R168, R168 ;  /* 0x000000a800a87308 */ /* 0x000fe20000000800 */
[----:B------:R-:W-:Y:S01]  /*16d30*/  FFMA.FTZ R133, R133, UR4, -R144 ;  /* 0x0000000485857c23 */ /* 0x000fe20008010890 */
[----:B------:R-:W-:Y:S01]  /*16d40*/  LDSM.16.MT88.4 R112, [R200+0x10000] ;  /* 0x01000000c870783b */ /* 0x000fe20000004200 */
[C---:B------:R-:W-:Y:S01]  /*16d50*/  FMUL.FTZ R36, R2.reuse, R36 ;  /* 0x0000002402247220 */ /* 0x040fe20000410000 */
[----:B------:R-:W-:Y:S01]  /*16d60*/  FMUL.FTZ R37, R2, R37 ;  /* 0x0000002502257220 */ /* 0x000fe20000410000 */
[C---:B------:R-:W-:Y:S01]  /*16d70*/  FMUL.FTZ R38, R0.reuse, R38 ;  /* 0x0000002600267220 */ /* 0x040fe20000410000 */
[----:B------:R-:W-:Y:S01]  /*16d80*/  FMUL.FTZ R39, R0, R39 ;  /* 0x0000002700277220 */ /* 0x000fe20000410000 */
[----:B------:R-:W-:Y:S03]  /*16d90*/  FMUL.FTZ R40, R2, R40 ;  /* 0x0000002802287220 */ /* 0x000fe60000410000 */
[----:B------:R-:W5:Y:S01]  /*16da0*/  MUFU.EX2 R167, R167 ;  /* 0x000000a700a77308 */ /* 0x000f620000000800 */
[----:B----4-:R-:W-:Y:S01]  /*16db0*/  F2FP.F16.F32.PACK_AB R129, R166, R171 ;  /* 0x000000aba681723e */ /* 0x010fe200000000ff */
        /* <DEDUP_REMOVED lines=15> */
[----:B-----5:R-:W-:Y:S01]  /*16eb0*/  F2FP.F16.F32.PACK_AB R130, R167, R168 ;  /* 0x000000a8a782723e */ /* 0x020fe200000000ff */
        /* <DEDUP_REMOVED lines=15> */
[----:B----4-:R-:W-:Y:S01]  /*16fb0*/  F2FP.F16.F32.PACK_AB R131, R164, R165 ;  /* 0x000000a5a483723e */ /* 0x010fe200000000ff */
        /* <DEDUP_REMOVED lines=21> */
[C---:B------:R-:W-:Y:S01]  /*17110*/  FMUL.FTZ R74, R0.reuse, R74 ;  /* 0x0000004a004a7220 */ /* 0x040fe20000410000 */
[----:B------:R-:W-:Y:S01]  /*17120*/  FMUL.FTZ R75, R0, R75 ;  /* 0x0000004b004b7220 */ /* 0x000fe20000410000 */
[C---:B------:R-:W-:Y:S03]  /*17130*/  HMMA.16816.F32 R16, R128.reuse, R26, R16 ;  /* 0x0000001a8010723c */ /* 0x040fe60000001810 */
[C---:B------:R-:W-:Y:S01]  /*17140*/  FMUL.FTZ R76, R2.reuse, R76 ;  /* 0x0000004c024c7220 */ /* 0x040fe20000410000 */
[----:B------:R-:W-:Y:S01]  /*17150*/  FMUL.FTZ R77, R2, R77 ;  /* 0x0000004d024d7220 */ /* 0x000fe20000410000 */
        /* <DEDUP_REMOVED lines=8> */
[----:B------:R-:W-:Y:S01]  /*171e0*/  FMUL.FTZ R33, R2, R101 ;  /* 0x0000006502217220 */ /* 0x000fe20000410000 */
[----:B------:R-:W-:Y:S01]  /*171f0*/  FMUL.FTZ R79, R0, R79 ;  /* 0x0000004f004f7220 */ /* 0x000fe20000410000 */
[C---:B------:R-:W-:Y:S03]  /*17200*/  HMMA.16816.F32 R24, R128.reuse, R34, R24 ;  /* 0x000000228018723c */ /* 0x040fe60000001818 */
[C---:B------:R-:W-:Y:S01]  /*17210*/  FMUL.FTZ R80, R2.reuse, R80 ;  /* 0x0000005002507220 */ /* 0x040fe20000410000 */
[----:B------:R-:W-:Y:S01]  /*17220*/  FMUL.FTZ R81, R2, R81 ;  /* 0x0000005102517220 */ /* 0x000fe20000410000 */
[C---:B------:R-:W-:Y:S01]  /*17230*/  FMUL.FTZ R82, R0.reuse, R82 ;  /* 0x0000005200527220 */ /* 0x040fe20000410000 */
[C---:B---3--:R-:W-:Y:S01]  /*17240*/  HMMA.16816.F32 R28, R128.reuse, R136, R28 ;  /* 0x00000088801c723c */ /* 0x048fe2000000181c */
[----:B------:R-:W-:Y:S04]  /*17250*/  MUFU.EX2 R182, R182 ;  /* 0x000000b600b67308 */ /* 0x000fe80000000800 */
[C---:B------:R-:W-:Y:S01]  /*17260*/  FMUL.FTZ R34, R0.reuse, R102 ;  /* 0x0000006600227220 */ /* 0x040fe20000410000 */
[C---:B------:R-:W-:Y:S01]  /*17270*/  FMUL.FTZ R35, R0.reuse, R103 ;  /* 0x0000006700237220 */ /* 0x040fe20000410000 */
[----:B------:R-:W-:Y:S01]  /*17280*/  FMUL.FTZ R83, R0, R83 ;  /* 0x0000005300537220 */ /* 0x000fe20000410000 */
[----:B------:R-:W3:Y:S03]  /*17290*/  LDSM.16.MT88.4 R100, [R196+0xe000] ;  /* 0x00e00000c464783b */ /* 0x000ee60000004200 */
[----:B------:R-:W-:Y:S01]  /*172a0*/  MUFU.EX2 R222, R222 ;  /* 0x000000de00de7308 */ /* 0x000fe20000000800 */
[----:B------:R-:W-:Y:S01]  /*172b0*/  FFMA.FTZ R174, R181, UR4, -R148 ;  /* 0x00000004b5ae7c23 */ /* 0x000fe20008010894 */
[----:B------:R-:W-:Y:S01]  /*172c0*/  FFMA.FTZ R181, R141, UR4, -R144 ;  /* 0x000000048db57c23 */ /* 0x000fe20008010890 */
        /* <DEDUP_REMOVED lines=9> */
[C---:B------:R-:W-:Y:S01]  /*17360*/  FMUL.FTZ R86, R0.reuse, R86 ;  /* 0x0000005600567220 */ /* 0x040fe20000410000 */
[C---:B-1----:R-:W-:Y:S01]  /*17370*/  HMMA.16816.F32 R44, R128.reuse, R104, R44 ;  /* 0x00000068802c723c */ /* 0x042fe2000000182c */
[----:B------:R-:W-:Y:S03]  /*17380*/  LDSM.16.MT88.4 R120, [R196+0xc800] ;  /* 0x00c80000c478783b */ /* 0x000fe60000004200 */
[----:B------:R-:W-:Y:S02]  /*17390*/  FMUL.FTZ R87, R0, R87 ;  /* 0x0000005700577220 */ /* 0x000fe40000410000 */
[C---:B------:R-:W-:Y:S02]  /*173a0*/  HMMA.16816.F32 R48, R128.reuse, R106, R48 ;  /* 0x0000006a8030723c */ /* 0x040fe40000001830 */
[----:B------:R-:W-:Y:S01]  /*173b0*/  MUFU.EX2 R224, R224 ;  /* 0x000000e000e07308 */ /* 0x000fe20000000800 */
[----:B------:R-:W1:Y:S02]  /*173c0*/  LDSM.16.MT88.4 R104, [R198+0x10000] ;  /* 0x01000000c668783b */ /* 0x000e640000004200 */
[--C-:B------:R-:W-:Y:S01]  /*173d0*/  FFMA.FTZ R170, R229, UR4, -R148.reuse ;  /* 0x00000004e5aa7c23 */ /* 0x100fe20008010894 */
        /* <DEDUP_REMOVED lines=8> */
[----:B------:R-:W-:Y:S01]  /*17460*/  FFMA.FTZ R227, R227, UR4, -R148 ;  /* 0x00000004e3e37c23 */ /* 0x000fe20008010894 */
[C---:B------:R-:W-:Y:S01]  /*17470*/  HMMA.16816.F32 R64, R128.reuse, R102, R64 ;  /* 0x000000668040723c */ /* 0x040fe20000001840 */
[----:B------:R-:W2:Y:S05]  /*17480*/  LDSM.16.MT88.4 R100, [R197+0x10000] ;  /* 0x01000000c564783b */ /* 0x000eaa0000004200 */
[----:B------:R3:W4:Y:S01]  /*17490*/  MUFU.EX2 R175, R227 ;  /* 0x000000e300af7308 */ /* 0x0007220000000800 */
[C---:B------:R-:W-:Y:S01]  /*174a0*/  FMUL.FTZ R88, R2.reuse, R88 ;  /* 0x0000005802587220 */ /* 0x040fe20000410000 */
[C---:B------:R-:W-:Y:S03]  /*174b0*/  HMMA.16816.F32 R68, R128.reuse, R112, R68 ;  /* 0x000000708044723c */ /* 0x040fe60000001844 */
[----:B------:R-:W-:Y:S03]  /*174c0*/  FMUL.FTZ R89, R2, R89 ;  /* 0x0000005902597220 */ /* 0x000fe60000410000 */
[C---:B------:R-:W-:Y:S01]  /*174d0*/  HMMA.16816.F32 R72, R128.reuse, R114, R72 ;  /* 0x000000728048723c */ /* 0x040fe20000001848 */
[----:B------:R-:W-:Y:S01]  /*174e0*/  LDSM.16.MT88.4 R112, [R198+0xc800] ;  /* 0x00c80000c670783b */ /* 0x000fe20000004200 */
[----:B------:R-:W5:Y:S03]  /*174f0*/  MUFU.EX2 R179, R179 ;  /* 0x000000b300b37308 */ /* 0x000f660000000800 */
[C---:B------:R-:W-:Y:S01]  /*17500*/  FMUL.FTZ R90, R0.reuse, R90 ;  /* 0x0000005a005a7220 */ /* 0x040fe20000410000 */
[----:B------:R-:W-:Y:S01]  /*17510*/  FMUL.FTZ R91, R0, R91 ;  /* 0x0000005b005b7220 */ /* 0x000fe20000410000 */
[C---:B-1----:R-:W-:Y:S05]  /*17520*/  HMMA.16816.F32 R76, R128.reuse, R104, R76 ;  /* 0x00000068804c723c */ /* 0x042fea000000184c */
[----:B------:R-:W-:Y:S01]  /*17530*/  MUFU.EX2 R229, R229 ;  /* 0x000000e500e57308 */ /* 0x000fe20000000800 */
[----:B---3--:R-:W-:Y:S01]  /*17540*/  FFMA.FTZ R227, R155, UR4, -R144 ;  /* 0x000000049be37c23 */ /* 0x008fe20008010890 */
[C---:B------:R-:W-:Y:S01]  /*17550*/  FMUL.FTZ R92, R2.reuse, R92 ;  /* 0x0000005c025c7220 */ /* 0x040fe20000410000 */
[C---:B------:R-:W-:Y:S01]  /*17560*/  HMMA.16816.F32 R80, R128.reuse, R106, R80 ;  /* 0x0000006a8050723c */ /* 0x040fe20000001850 */
[----:B------:R-:W1:Y:S02]  /*17570*/  LDSM.16.MT88.4 R104, [R196+0x10000] ;  /* 0x01000000c468783b */ /* 0x000e640000004200 */
[----:B------:R-:W-:Y:S01]  /*17580*/  FMUL.FTZ R93, R2, R93 ;  /* 0x0000005d025d7220 */ /* 0x000fe20000410000 */
[C---:B------:R-:W-:Y:S01]  /*17590*/  FMUL.FTZ R94, R0.reuse, R94 ;  /* 0x0000005e005e7220 */ /* 0x040fe20000410000 */
[----:B------:R-:W-:Y:S01]  /*175a0*/  FMUL.FTZ R95, R0, R95 ;  /* 0x0000005f005f7220 */ /* 0x000fe20000410000 */
[C---:B------:R-:W-:Y:S03]  /*175b0*/  FMUL.FTZ R96, R2.reuse, R96 ;  /* 0x0000006002607220 */ /* 0x040fe60000410000 */
[----:B------:R-:W-:Y:S01]  /*175c0*/  LDSM.16.MT88.4 R152, [R197+0xf800] ;  /* 0x00f80000c598783b */ /* 0x000fe20000004200 */
[----:B------:R-:W-:Y:S01]  /*175d0*/  MUFU.EX2 R227, R227 ;  /* 0x000000e300e37308 */ /* 0x000fe20000000800 */
[----:B------:R-:W-:Y:S01]  /*175e0*/  FMUL.FTZ R97, R2, R97 ;  /* 0x0000006102617220 */ /* 0x000fe20000410000 */
[C---:B------:R-:W-:Y:S01]  /*175f0*/  FMUL.FTZ R98, R0.reuse, R98 ;  /* 0x0000006200627220 */ /* 0x040fe20000410000 */
[----:B------:R-:W-:Y:S01]  /*17600*/  FMUL.FTZ R99, R0, R99 ;  /* 0x0000006300637220 */ /* 0x000fe20000410000 */
[--C-:B------:R-:W-:Y:S01]  /*17610*/  FFMA.FTZ R178, R225, UR4, -R148.reuse ;  /* 0x00000004e1b27c23 */ /* 0x100fe20008010894 */
[--C-:B------:R-:W-:Y:S01]  /*17620*/  FFMA.FTZ R225, R159, UR4, -R148.reuse ;  /* 0x000000049fe17c23 */ /* 0x100fe20008010894 */
[C---:B--2---:R-:W-:Y:S01]  /*17630*/  HMMA.16816.F32 R84, R128.reuse, R100, R84 ;  /* 0x000000648054723c */ /* 0x044fe20000001854 */
[----:B------:R-:W-:Y:S03]  /*17640*/  LDSM.16.MT88.4 R156, [R196+0xf800] ;  /* 0x00f80000c49c783b */ /* 0x000fe60000004200 */
[----:B------:R-:W-:Y:S01]  /*17650*/  MUFU.EX2 R231, R231 ;  /* 0x000000e700e77308 */ /* 0x000fe20000000800 */
[--C-:B------:R-:W-:Y:S01]  /*17660*/  FFMA.FTZ R223, R223, UR4, -R148.reuse ;  /* 0x00000004dfdf7c23 */ /* 0x100fe20008010894 */
[----:B------:R-:W-:Y:S01]  /*17670*/  FFMA.FTZ R148, R145, UR4, -R148 ;  /* 0x0000000491947c23 */ /* 0x000fe20008010894 */
[----:B------:R-:W-:Y:S01]  /*17680*/  FFMA.FTZ R173, R2, R221, R173 ;  /* 0x000000dd02ad7223 */ /* 0x000fe200000100ad */
[C---:B------:R-:W-:Y:S01]  /*17690*/  HMMA.16816.F32 R88, R128.reuse, R102, R88 ;  /* 0x000000668058723c */ /* 0x040fe20000001858 */
[----:B------:R-:W-:Y:S05]  /*176a0*/  LDSM.16.MT88.4 R144, [R200+0xf800] ;  /* 0x00f80000c890783b */ /* 0x000fea0000004200 */
[----:B------:R2:W-:Y:S01]  /*176b0*/  MUFU.EX2 R233, R148 ;  /* 0x0000009400e97308 */ /* 0x0005e20000000800 */
[----:B----4-:R-:W-:Y:S01]  /*176c0*/  F2FP.F16.F32.PACK_AB R100, R175, R170 ;  /* 0x000000aaaf64723e */ /* 0x010fe200000000ff */
[----:B------:R-:W-:Y:S03]  /*176d0*/  FFMA.FTZ R171, R0, R219, R171 ;  /* 0x000000db00ab7223 */ /* 0x000fe600000100ab */
[----:B------:R-:W-:Y:S01]  /*176e0*/  F2FP.F16.F32.PACK_AB R101, R177, R172 ;  /* 0x000000acb165723e */ /* 0x000fe200000000ff */
[----:B------:R-:W-:Y:S01]  /*176f0*/  FADD.FTZ R173, R169, R173 ;  /* 0x000000ada9ad7221 */ /* 0x000fe20000010000 */
[----:B-----5:R-:W-:Y:S03]  /*17700*/  F2FP.F16.F32.PACK_AB R102, R179, R174 ;  /* 0x000000aeb366723e */ /* 0x020fe600000000ff */
[----:B------:R-:W-:Y:S01]  /*17710*/  MUFU.EX2 R178, R178 ;  /* 0x000000b200b27308 */ /* 0x000fe20000000800 */
[----:B------:R-:W-:Y:S01]  /*17720*/  F2FP.F16.F32.PACK_AB R103, R181, R176 ;  /* 0x000000b0b567723e */ /* 0x000fe200000000ff */
[----:B------:R-:W-:Y:S01]  /*17730*/  FADD.FTZ R166, R166, R171 ;  /* 0x000000aba6a67221 */ /* 0x000fe20000010000 */
[----:B------:R-:W-:Y:S01]  /*17740*/  IADD3 R0, R220, -0x1, RZ ;  /* 0xffffffffdc007810 */ /* 0x000fe20007ffe0ff */
[----:B------:R-:W-:Y:S02]  /*17750*/  FADD.FTZ R168, R168, R173 ;  /* 0x000000ada8a87221 */ /* 0x000fe40000010000 */
[----:B------:R-:W-:Y:S01]  /*17760*/  FADD.FTZ R165, R165, R166 ;  /* 0x000000a6a5a57221 */ /* 0x000fe20000010000 */
[C---:B-1----:R-:W-:Y:S03]  /*17770*/  HMMA.16816.F32 R92, R128.reuse, R104, R92 ;  /* 0x00000068805c723c */ /* 0x042fe6000000185c */
[----:B------:R-:W1:Y:S01]  /*17780*/  MUFU.EX2 R223, R223 ;  /* 0x000000df00df7308 */ /* 0x000e620000000800 */
[----:B--2---:R-:W-:Y:S01]  /*17790*/  LDSM.16.MT88.4 R148, [R198+0xf800] ;  /* 0x00f80000c694783b */ /* 0x004fe20000004200 */
[----:B------:R-:W-:Y:S01]  /*177a0*/  FADD.FTZ R167, R167, R168 ;  /* 0x000000a8a7a77221 */ /* 0x000fe20000010000 */
[----:B------:R-:W-:Y:S01]  /*177b0*/  FADD.FTZ R165, R164, R165 ;  /* 0x000000a5a4a57221 */ /* 0x000fe20000010000 */
[----:B------:R-:W-:Y:S01]  /*177c0*/  MOV R220, R0 ;  /* 0x0000000000dc7202 */ /* 0x000fe20000000f00 */
[----:B------:R-:W-:Y:S05]  /*177d0*/  HMMA.16816.F32 R96, R128, R106, R96 ;  /* 0x0000006a8060723c */ /* 0x000fea0000001860 */
[----:B------:R-:W2:Y:S01]  /*177e0*/  MUFU.EX2 R225, R225 ;  /* 0x000000e100e17308 */ /* 0x000ea20000000800 */
[----:B------:R-:W3:Y:S01]  /*177f0*/  LDSM.16.MT88.4 R104, [R196+0xe800] ;  /* 0x00e80000c468783b */ /* 0x000ee20000004200 */
[----:B------:R-:W-:Y:S01]  /*17800*/  FADD.FTZ R170, R170, R167 ;  /* 0x000000a7aaaa7221 */ /* 0x000fe20000010000 */
[C---:B------:R-:W-:Y:S07]  /*17810*/  HMMA.16816.F32 R4, R100.reuse, R108, R4 ;  /* 0x0000006c6404723c */ /* 0x040fee0000001804 */
[----:B------:R-:W4:Y:S01]  /*17820*/  MUFU.EX2 R228, R228 ;  /* 0x000000e400e47308 */ /* 0x000f220000000800 */
[C---:B------:R-:W-:Y:S01]  /*17830*/  HMMA.16816.F32 R8, R100.reuse, R110, R8 ;  /* 0x0000006e6408723c */ /* 0x040fe20000001808 */
[----:B------:R-:W5:Y:S02]  /*17840*/  LDSM.16.MT88.4 R108, [R200+0x10800] ;  /* 0x01080000c86c783b */ /* 0x000f640000004200 */
[----:B------:R-:W-:Y:S03]  /*17850*/  FADD.FTZ R172, R172, R165 ;  /* 0x000000a5acac7221 */ /* 0x000fe60000010000 */
[C---:B------:R-:W-:Y:S03]  /*17860*/  HMMA.16816.F32 R12, R100.reuse, R112, R12 ;  /* 0x00000070640c723c */ /* 0x040fe6000000180c */
[----:B------:R-:W-:Y:S01]  /*17870*/  MUFU.EX2 R134, R134 ;  /* 0x0000008600867308 */ /* 0x000fe20000000800 */
[----:B------:R-:W-:Y:S01]  /*17880*/  LDSM.16.MT88.4 R128, [R196+0xd000] ;  /* 0x00d00000c480783b */ /* 0x000fe20000004200 */
[----:B------:R-:W-:Y:S01]  /*17890*/  FADD.FTZ R175, R175, R170 ;  /* 0x000000aaafaf7221 */ /* 0x000fe20000010000 */
[C---:B------:R-:W-:Y:S07]  /*178a0*/  HMMA.16816.F32 R16, R100.reuse, R114, R16 ;  /* 0x000000726410723c */ /* 0x040fee0000001810 */
[----:B------:R-:W4:Y:S01]  /*178b0*/  MUFU.EX2 R133, R133 ;  /* 0x0000008500857308 */ /* 0x000f220000000800 */
[----:B------:R-:W2:Y:S01]  /*178c0*/  LDSM.16.MT88.4 R112, [R198+0x10800] ;  /* 0x01080000c670783b */ /* 0x000ea20000004200 */
        /* <DEDUP_REMOVED lines=26> */
[----:B-1----:R-:W-:Y:S01]  /*17a70*/  F2FP.F16.F32.PACK_AB R108, R223, R178 ;  /* 0x000000b2df6c723e */ /* 0x002fe200000000ff */
[C---:B--2---:R-:W-:Y:S05]  /*17a80*/  HMMA.16816.F32 R76, R100.reuse, R112, R76 ;  /* 0x00000070644c723c */ /* 0x044fea000000184c */
        /* <DEDUP_REMOVED lines=93> */
.L_x_4788:
        /* <DEDUP_REMOVED lines=9> */
[----:B------:R-:W5:Y:S01]  /*180f0*/  S2R R18, SR_CTAID.Y ;  /* 0x0000000000127919 */ /* 0x000f620000002600 */
[----:B-1----:R-:W-:Y:S01]  /*18100*/  FADD.FTZ R2, R2, R221 ;  /* 0x000000dd02027221 */ /* 0x002fe20000010000 */
[----:B--2---:R-:W-:-:S04]  /*18110*/  ULEA UR5, UR5, UR4, 0x18 ;  /* 0x0000000405057291 */ /* 0x004fc8000f8ec03f */
[----:B------:R-:W1:Y:S01]  /*18120*/  S2UR UR4, SR_CTAID.Z ;  /* 0x00000000000479c3 */ /* 0x000e620000002700 */
[----:B---3--:R-:W-:Y:S01]  /*18130*/  FADD.FTZ R17, R4, R219 ;  /* 0x000000db04117221 */ /* 0x008fe20000010000 */
[----:B------:R-:W2:Y:S04]  /*18140*/  SHFL.BFLY PT, R5, R2, 0x1, 0x1f ;  /* 0x0c201f0002057f89 */ /* 0x000ea800000e0000 */
[----:B------:R-:W3:Y:S01]  /*18150*/  SHFL.BFLY PT, R4, R17, 0x1, 0x1f ;  /* 0x0c201f0011047f89 */ /* 0x000ee200000e0000 */
[----:B----4-:R-:W-:-:S04]  /*18160*/  SHF.R.S32.HI R9, RZ, 0x1f, R6 ;  /* 0x0000001fff097819 */ /* 0x010fc80000011406 */
        /* <DEDUP_REMOVED lines=134> */
[----:B------:R-:W-:Y:S01]  /*189d0*/  LOP3.LUT R8, R7, 0x1, RZ, 0xc0, !PT ;  /* 0x0000000107087812 */ /* 0x000fe200078ec0ff */
[----:B-1----:R-:W-:Y:S01]  /*189e0*/  @P5 FMUL.FTZ R5, R5, 0.69314718246459960938 ;  /* 0x3f31721805055820 */ /* 0x002fe20000410000 */
        /* <DEDUP_REMOVED lines=8> */
[----:B--2---:R-:W-:Y:S01]  /*18a70*/  @P4 FMUL.FTZ R4, R4, 0.69314718246459960938 ;  /* 0x3f31721804044820 */ /* 0x004fe20000410000 */
[----:B------:R-:W-:Y:S02]  /*18a80*/  LEA.HI R11, R11, R11, RZ, 0x1d ;  /* 0x0000000b0b0b7211 */ /* 0x000fe400078fe8ff */
        /* <DEDUP_REMOVED lines=9> */
[----:B------:R-:W-:Y:S02]  /*18b20*/  MOV R8, 0x80 ;  /* 0x0000008000087802 */ /* 0x000fe40000000f00 */
[----:B------:R-:W-:Y:S01]  /*18b30*/  IADD3 R9, R6, -0x20, RZ ;  /* 0xffffffe006097810 */ /* 0x000fe20007ffe0ff */
[----:B------:R-:W-:Y:S01]  /*18b40*/  STS.64 [R6+0x800], R130 ;  /* 0x0008008206007388 */ /* 0x000fe20000000a00 */
[----:B------:R-:W-:-:S02]  /*18b50*/  SEL R11, R11, 0xffffffc0, !P1 ;  /* 0xffffffc00b0b7807 */ /* 0x000fc40004800000 */
[----:B------:R-:W-:Y:S02]  /*18b60*/  @P3 IADD3 R9, R6, 0x20, RZ ;  /* 0x0000002006093810 */ /* 0x000fe40007ffe0ff */
[----:B------:R-:W-:Y:S02]  /*18b70*/  SEL R8, R8, 0xffffff80, !P2 ;  /* 0xffffff8008087807 */ /* 0x000fe40005000000 */
[C---:B------:R-:W-:Y:S01]  /*18b80*/  IADD3 R14, R6.reuse, R11, RZ ;  /* 0x0000000b060e7210 */ /* 0x040fe20007ffe0ff */
[----:B------:R-:W-:Y:S01]  /*18b90*/  STS.64 [R9], R124 ;  /* 0x0000007c09007388 */ /* 0x000fe20000000a00 */
[-C--:B------:R-:W-:Y:S02]  /*18ba0*/  IADD3 R11, R11, R9.reuse, RZ ;  /* 0x000000090b0b7210 */ /* 0x080fe40007ffe0ff */
[----:B------:R-:W-:Y:S01]  /*18bb0*/  IADD3 R15, R6, R8, RZ ;  /* 0x00000008060f7210 */ /* 0x000fe20007ffe0ff */
[----:B------:R-:W-:Y:S01]  /*18bc0*/  STS.64 [R9+0x800], R126 ;  /* 0x0008007e09007388 */ /* 0x000fe20000000a00 */
[----:B------:R-:W-:-:S02]  /*18bd0*/  IADD3 R16, R8, R9, RZ ;  /* 0x0000000908107210 */ /* 0x000fc40007ffe0ff */
[-C--:B------:R-:W-:Y:S01]  /*18be0*/  IADD3 R17, R14, R8.reuse, RZ ;  /* 0x000000080e117210 */ /* 0x080fe20007ffe0ff */
[----:B------:R-:W-:Y:S01]  /*18bf0*/  STS.64 [R14], R120 ;  /* 0x000000780e007388 */ /* 0x000fe20000000a00 */
[----:B------:R-:W-:Y:S02]  /*18c00*/  IADD3 R8, R11, R8, RZ ;  /* 0x000000080b087210 */ /* 0x000fe40007ffe0ff */
[----:B------:R-:W-:Y:S01]  /*18c10*/  SHF.R.S32.HI R13, RZ, 0x2, R13 ;  /* 0x00000002ff0d7819 */ /* 0x000fe2000001140d */
[----:B------:R-:W-:Y:S03]  /*18c20*/  STS.64 [R14+0x800], R122 ;  /* 0x0008007a0e007388 */ /* 0x000fe60000000a00 */
[----:B------:R-:W-:Y:S01]  /*18c30*/  LEA R10, R10, R13, 0x4 ;  /* 0x0000000d0a0a7211 */ /* 0x000fe200078e20ff */
[----:B------:R-:W-:Y:S01]  /*18c40*/  STS.64 [R11], R116 ;  /* 0x000000740b007388 */ /* 0x000fe20000000a00 */
[----:B------:R-:W5:Y:S03]  /*18c50*/  LDC.64 R12, c[0x0][0x2c0] ;  /* 0x0000b000ff0c7b82 */ /* 0x000f660000000a00 */
[----:B------:R-:W-:Y:S04]  /*18c60*/  STS.64 [R11+0x800], R118 ;  /* 0x000800760b007388 */ /* 0x000fe80000000a00 */
[----:B------:R-:W-:Y:S04]  /*18c70*/  STS.64 [R15], R112 ;  /* 0x000000700f007388 */ /* 0x000fe80000000a00 */
[----:B------:R-:W-:Y:S04]  /*18c80*/  STS.64 [R15+0x800], R114 ;  /* 0x000800720f007388 */ /* 0x000fe80000000a00 */
[----:B------:R-:W-:Y:S04]  /*18c90*/  STS.64 [R16], R108 ;  /* 0x0000006c10007388 */ /* 0x000fe80000000a00 */
[----:B------:R-:W-:Y:S04]  /*18ca0*/  STS.64 [R16+0x800], R110 ;  /* 0x0008006e10007388 */ /* 0x000fe80000000a00 */
[----:B------:R-:W-:Y:S01]  /*18cb0*/  STS.64 [R17], R104 ;  /* 0x0000006811007388 */ /* 0x000fe20000000a00 */
[----:B-----5:R-:W-:-:S03]  /*18cc0*/  IMAD R12, R18, R12, R213 ;  /* 0x0000000c120c7224 */ /* 0x020fc600078e02d5 */
[----:B------:R-:W-:Y:S04]  /*18cd0*/  STS.64 [R17+0x800], R106 ;  /* 0x0008006a11007388 */ /* 0x000fe80000000a00 */
[----:B------:R1:W-:Y:S04]  /*18ce0*/  STS.64 [R8+0x800], R102 ;  /* 0x0008006608007388 */ /* 0x0003e80000000a00 */
[----:B------:R-:W-:Y:S04]  /*18cf0*/  STS.64 [R8], R100 ;  /* 0x0000006408007388 */ /* 0x000fe80000000a00 */
[----:B------:R-:W-:Y:S04]  /*18d00*/  STS.64 [R6+0x4000], R36 ;  /* 0x0040002406007388 */ /* 0x000fe80000000a00 */
[----:B------:R-:W-:Y:S04]  /*18d10*/  STS.64 [R6+0x4800], R38 ;  /* 0x0048002606007388 */ /* 0x000fe80000000a00 */
[----:B------:R-:W-:Y:S04]  /*18d20*/  STS.64 [R9+0x4000], R40 ;  /* 0x0040002809007388 */ /* 0x000fe80000000a00 */
[----:B------:R-:W-:Y:S04]  /*18d30*/  STS.64 [R9+0x4800], R42 ;  /* 0x0048002a09007388 */ /* 0x000fe80000000a00 */
[----:B------:R-:W-:Y:S01]  /*18d40*/  STS.64 [R14+0x4000], R44 ;  /* 0x0040002c0e007388 */ /* 0x000fe20000000a00 */
[----:B-1----:R-:W-:Y:S01]  /*18d50*/  LEA R102, R7, UR5, 0x2 ;  /* 0x0000000507667c11 */ /* 0x002fe2000f8e10ff */
[----:B------:R-:W1:Y:S02]  /*18d60*/  S2R R103, SR_CTAID.X ;  /* 0x0000000000677919 */ /* 0x000e640000002500 */
        /* <DEDUP_REMOVED lines=19> */
[----:B--2---:R-:W-:-:S03]  /*18ea0*/  IADD3 R6, -R213, RZ, RZ ;  /* 0x000000ffd5067210 */ /* 0x004fc60007ffe1ff */
[----:B------:R-:W-:Y:S02]  /*18eb0*/  STS.64 [R15+0x8000], R84 ;  /* 0x008000540f007388 */ /* 0x000fe40000000a00 */
[----:B------:R-:W-:Y:S02]  /*18ec0*/  IMAD R6, R19, R6, UR4 ;  /* 0x0000000413067e24 */ /* 0x000fe4000f8e0206 */
[----:B------:R2:W-:Y:S01]  /*18ed0*/  STS.64 [R15+0x8800], R86 ;  /* 0x008800560f007388 */ /* 0x0005e20000000a00 */
[----:B----4-:R-:W-:Y:S01]  /*18ee0*/  MOV R9, 0xff800000 ;  /* 0xff80000000097802 */ /* 0x010fe20000000f00 */
[----:B------:R-:W-:Y:S02]  /*18ef0*/  IMAD R12, R12, R19, R6 ;  /* 0x000000130c0c7224 */ /* 0x000fe400078e0206 */
[----:B------:R4:W-:Y:S01]  /*18f00*/  STS.64 [R16+0x8000], R88 ;  /* 0x0080005810007388 */ /* 0x0009e20000000a00 */
[----:B------:R-:W-:Y:S01]  /*18f10*/  MOV R6, 0xff800000 ;  /* 0xff80000000067802 */ /* 0x000fe20000000f00 */
[----:B---3--:R-:W-:Y:S01]  /*18f20*/  @P5 FFMA.FTZ R6, R132, R21, R5 ;  /* 0x0000001584065223 */ /* 0x008fe20000010005 */
[----:B------:R-:W-:Y:S01]  /*18f30*/  @P4 FFMA.FTZ R9, R3, R20, R4 ;  /* 0x0000001403094223 */ /* 0x000fe20000010004 */
[----:B------:R4:W-:Y:S01]  /*18f40*/  STS.64 [R16+0x8800], R90 ;  /* 0x0088005a10007388 */ /* 0x0009e20000000a00 */
[----:B-----5:R-:W-:-:S03]  /*18f50*/  SHF.L.U32 R14, R0, 0x2, RZ ;  /* 0x00000002000e7819 */ /* 0x020fc600000006ff */
[----:B------:R4:W-:Y:S01]  /*18f60*/  STS.64 [R17+0x8000], R92 ;  /* 0x0080005c11007388 */ /* 0x0009e20000000a00 */
[----:B-1----:R-:W-:-:S03]  /*18f70*/  SHF.L.U32 R0, R103, 0x6, RZ ;  /* 0x0000000667007819 */ /* 0x002fc600000006ff */
[----:B------:R4:W-:Y:S02]  /*18f80*/  STS.64 [R17+0x8800], R94 ;  /* 0x0088005e11007388 */ /* 0x0009e40000000a00 */
[----:B------:R-:W-:Y:S02]  /*18f90*/  IMAD R13, R12, R13, R0 ;  /* 0x0000000d0c0d7224 */ /* 0x000fe400078e0200 */
[----:B------:R4:W-:Y:S04]  /*18fa0*/  STS.64 [R8+0x8000], R96 ;  /* 0x0080006008007388 */ /* 0x0009e80000000a00 */
[----:B------:R4:W-:Y:S01]  /*18fb0*/  STS.64 [R8+0x8800], R98 ;  /* 0x0088006208007388 */ /* 0x0009e20000000a00 */
[----:B--2---:R-:W-:Y:S01]  /*18fc0*/  SHF.R.S32.HI R15, RZ, 0x1f, R14 ;  /* 0x0000001fff0f7819 */ /* 0x004fe2000001140e */
[----:B------:R-:W-:Y:S06]  /*18fd0*/  BAR.SYNC.DEFER_BLOCKING 0x0 ;  /* 0x0000000000007b1d */ /* 0x000fec0000010000 */
[----:B------:R-:W-:Y:S05]  /*18fe0*/  @P0 BRA `(.L_x_4794) ;  /* 0x0000000000300947 */ /* 0x000fea0003800000 */
[----:B------:R-:W-:Y:S01]  /*18ff0*/  IMAD R3, R103, -0x40, R212 ;  /* 0xffffffc067037824 */ /* 0x000fe200078e02d4 */
[----:B------:R-:W-:Y:S01]  /*19000*/  SHF.R.S32.HI R4, RZ, 0x1f, R10 ;  /* 0x0000001fff047819 */ /* 0x000fe2000001140a */
[C---:B----4-:R-:W-:Y:S01]  /*19010*/  VIADD R8, R10.reuse, 0x8 ;  /* 0x000000080a087836 */ /* 0x050fe20000000000 */
        /* <DEDUP_REMOVED lines=9> */
.L_x_4794:
[----:B------:R-:W-:Y:S05]  /*190b0*/  BSYNC B0 ;  /* 0x0000000000007941 */ /* 0x000fea0003800000 */
.L_x_4793:
[----:B----4-:R-:W2:Y:S01]  /*190c0*/  LDS.128 R96, [R102] ;  /* 0x0000000066607984 */ /* 0x010ea20000000c00 */
[----:B------:R-:W-:Y:S01]  /*190d0*/  ULDC UR4, c[0x0][0x2dc] ;  /* 0x0000b70000047ab9 */ /* 0x000fe20000000800 */
[C---:B------:R-:W-:Y:S02]  /*190e0*/  IMAD.WIDE R14, R2.reuse, 0xc0, R14 ;  /* 0x000000c0020e7825 */ /* 0x040fe400078e020e */
[----:B------:R-:W3:Y:S02]  /*190f0*/  LDS.128 R64, [R102+0x4000] ;  /* 0x0040000066407984 */ /* 0x000ee40000000c00 */
[----:B------:R-:W-:Y:S01]  /*19100*/  IMAD R3, R13, UR4, RZ ;  /* 0x000000040d037c24 */ /* 0x000fe2000f8e02ff */
[----:B------:R-:W-:Y:S01]  /*19110*/  ULDC.64 UR4, c[0x0][0x288] ;  /* 0x0000a20000047ab9 */ /* 0x000fe20000000a00 */
[----:B------:R-:W4:Y:S01]  /*19120*/  LDS.128 R32, [R102+0x8000] ;  /* 0x0080000066207984 */ /* 0x000f220000000c00 */
        /* <DEDUP_REMOVED lines=37> */
[----:B------:R1:W1:Y:S04]  /*19380*/  LDS.128 R68, [R102+0x3800] ;  /* 0x0038000066447984 */ /* 0x0002680000000c00 */
[----:B------:R1:W1:Y:S04]  /*19390*/  LDS.128 R36, [R102+0x7800] ;  /* 0x0078000066247984 */ /* 0x0002680000000c00 */
[----:B------:R1:W1:Y:S04]  /*193a0*/  LDS.128 R4, [R102+0xb800] ;  /* 0x00b8000066047984 */ /* 0x0002680000000c00 */
[----:B--2---:R2:W-:Y:S04]  /*193b0*/  @!P0 STG.E.64 desc[UR6][R104.64], R96 ;  /* 0x0000006068008986 */ /* 0x0045e8000c101b06 */
[----:B------:R2:W-:Y:S04]  /*193c0*/  @!P0 STG.E.64 desc[UR6][R104.64+0x8], R98 ;  /* 0x0000086268008986 */ /* 0x0005e8000c101b06 */
[----:B---3--:R2:W-:Y:S04]  /*193d0*/  @!P0 STG.E.128 desc[UR6][R104.64+0x100], R64 ;  /* 0x0001004068008986 */ /* 0x0085e8000c101d06 */
[----:B----4-:R2:W-:Y:S01]  /*193e0*/  @!P0 STG.E.128 desc[UR6][R104.64+0x200], R32 ;  /* 0x0002002068008986 */ /* 0x0105e2000c101d06 */
[----:B------:R-:W-:-:S03]  /*193f0*/  ISETP.GE.AND P0, PT, R2, R103, PT ;  /* 0x000000670200720c */ /* 0x000fc60003f06270 */
[----:B-----5:R2:W-:Y:S04]  /*19400*/  @!P6 STG.E.128 desc[UR6][R104.64+0x1800], R92 ;  /* 0x0018005c6800e986 */ /* 0x0205e8000c101d06 */
        /* <DEDUP_REMOVED lines=22> */
.L_x_4795:
        /* <DEDUP_REMOVED lines=9> */
.L_x_7477:


//--------------------- .text._ZN5flash24flash_fwd_splitkv_kernelI23Flash_fwd_kernel_traitsILi192ELi64ELi64ELi4ELb0ELb0EN7cutlass6half_tE19Flash_kernel_traitsILi192ELi64ELi64ELi4ES3_EELb0ELb0ELb1ELb0ELb0ELb0ELb1ELb1EEEvNS_16Flash_fwd_paramsE --------------------------
	.section	.text._ZN5flash24flash_fwd_splitkv_kernelI23Flash_fwd_kernel_traitsILi192ELi64ELi64ELi4ELb0ELb0EN7cutlass6half_tE19Flash_kernel_traitsILi192ELi64ELi64ELi4ES3_EELb0ELb0ELb1ELb0ELb0ELb0ELb1ELb1EEEvNS_16Flash_fwd_paramsE,"ax",@progbits
	.align	128
        .global         _ZN5flash24flash_fwd_splitkv_kernelI23Flash_fwd_kernel_traitsILi192ELi64ELi64ELi4ELb0ELb0EN7cutlass6half_tE19Flash_kernel_traitsILi192ELi64ELi64ELi4ES3_EELb0ELb0ELb1ELb0ELb0ELb0ELb1ELb1EEEvNS_16Flash_fwd_paramsE
        .type           _ZN5flash24flash_fwd_splitkv_kernelI23Flash_fwd_kernel_traitsILi192ELi64ELi64ELi4ELb0ELb0EN7cutlass6half_tE19Flash_kernel_traitsILi192ELi64ELi64ELi4ES3_EELb0ELb0ELb1ELb0ELb0ELb0ELb1ELb1EEEvNS_16Flash_fwd_paramsE,@function
        .size           _ZN5flash24flash_fwd_splitkv_kernelI23Flash_fwd_kernel_traitsILi192ELi64ELi64ELi4ELb0ELb0EN7cutlass6half_tE19Flash_kernel_traitsILi192ELi64ELi64ELi4ES3_EELb0ELb0ELb1ELb0ELb0ELb0ELb1ELb1EEEvNS_16Flash_fwd_paramsE,(.L_x_7478 - _ZN5flash24flash_fwd_splitkv_kernelI23Flash_fwd_kernel_traitsILi192ELi64ELi64ELi4ELb0ELb0EN7cutlass6half_tE19Flash_kernel_traitsILi192ELi64ELi64ELi4ES3_EELb0ELb0ELb1ELb0ELb0ELb0ELb1ELb1EEEvNS_16Flash_fwd_paramsE)
        .other          _ZN5flash24flash_fwd_splitkv_kernelI23Flash_fwd_kernel_traitsILi192ELi64ELi64ELi4ELb0ELb0EN7cutlass6half_tE19Flash_kernel_traitsILi192ELi64ELi64ELi4ES3_EELb0ELb0ELb1ELb0ELb0ELb0ELb1ELb1EEEvNS_16Flash_fwd_paramsE,@"STO_CUDA_ENTRY STV_DEFAULT"
_ZN5flash24flash_fwd_splitkv_kernelI23Flash_fwd_kernel_traitsILi192ELi64ELi64ELi4ELb0ELb0EN7cutlass6half_tE19Flash_kernel_traitsILi192ELi64ELi64ELi4ES3_EELb0ELb0ELb1ELb0ELb0ELb0ELb1ELb1EEEvNS_16Flash_fwd_paramsE:
.text._ZN5flash24flash_fwd_splitkv_kernelI23Flash_fwd_kernel_traitsILi192ELi64ELi64ELi4ELb0ELb0EN7cutlass6half_tE19Flash_kernel_traitsILi192ELi64ELi64ELi4ES3_EELb0ELb0ELb1ELb0ELb0ELb0ELb1ELb1EEEvNS_16Flash_fwd_paramsE:
        /* <DEDUP_REMOVED lines=22> */
[----:B------:R-:W-:Y:S01]  /*0160*/  IMAD.MOV R0, RZ, RZ, -R201 ;  /* 0x000000ffff007224 */ /* 0x000fe200078e0ac9 */
[----:B------:R-:W2:Y:S03]  /*0170*/  LDC.64 R6, c[0x0][0x2f8] ;  /* 0x0000be00ff067b82 */ /* 0x000ea60000000a00 */
[----:B------:R-:W-:-:S05]  /*0180*/  IMAD R0, R5, R0, UR5 ;  /* 0x0000000505007e24 */ /* 0x000fca000f8e0200 */
[----:B------:R-:W-:-:S13]  /*0190*/  ISETP.GE.U32.AND P3, PT, R0, R5, PT ;  /* 0x000000050000720c */ /* 0x000fda0003f66070 */
[----:B------:R-:W-:Y:S01]  /*01a0*/  @P3 IMAD.IADD R0, R0, 0x1, -R5 ;  /* 0x0000000100003824 */ /* 0x000fe200078e0a05 */
[----:B------:R-:W-:-:S04]  /*01b0*/  @P3 IADD3 R201, R201, 0x1, RZ ;  /* 0x00000001c9c93810 */ /* 0x000fc80007ffe0ff */
[-C--:B------:R-:W-:Y:S02]  /*01c0*/  ISETP.GE.U32.AND P2, PT, R0, R5.reuse, PT ;  /* 0x000000050000720c */ /* 0x080fe40003f46070 */
[----:B------:R-:W4:Y:S11]  /*01d0*/  LDC.U8 R0, c[0x0][0x3c2] ;  /* 0x0000f080ff007b82 */ /* 0x000f360000000000 */
[----:B------:R-:W-:Y:S01]  /*01e0*/  @P2 VIADD R201, R201, 0x1 ;  /* 0x00000001c9c92836 */ /* 0x000fe20000000000 */
[----:B------:R-:W-:-:S05]  /*01f0*/  @!P1 LOP3.LUT R201, RZ, R5, RZ, 0x33, !PT ;  /* 0x00000005ffc99212 */ /* 0x000fca00078e33ff */
[----:B---3--:R-:W-:-:S05]  /*0200*/  IMAD.WIDE R8, R201, 0x4, R8 ;  /* 0x00000004c9087825 */ /* 0x008fca00078e0208 */
[----:B------:R-:W3:Y:S04]  /*0210*/  @P0 LDG.E R10, desc[UR6][R8.64] ;  /* 0x00000006080a0981 */ /* 0x000ee8000c1e1900 */
[----:B------:R-:W3:Y:S01]  /*0220*/  @P0 LDG.E R199, desc[UR6][R8.64+0x4] ;  /* 0x0000040608c70981 */ /* 0x000ee2000c1e1900 */
[----:B----4-:R-:W-:Y:S01]  /*0230*/  ISETP.NE.AND P1, PT, R0, RZ, PT ;  /* 0x000000ff0000720c */ /* 0x010fe20003f25270 */
[----:B------:R-:W-:Y:S01]  /*0240*/  IMAD.MOV.U32 R11, RZ, RZ, -0x1 ;  /* 0xffffffffff0b7424 */ /* 0x000fe200078e00ff */
[----:B-1----:R-:W-:Y:S01]  /*0250*/  ISETP.EQ.U32.AND P2, PT, R2, RZ, PT ;  /* 0x000000ff0200720c */ /* 0x002fe20003f42070 */
[----:B--2---:R-:W-:Y:S01]  /*0260*/  IMAD.WIDE R6, R201, 0x4, R6 ;  /* 0x00000004c9067825 */ /* 0x004fe200078e0206 */
        /* <DEDUP_REMOVED lines=8> */
[----:B------:R-:W2:Y:S01]  /*02f0*/  S2UR UR4, SR_CTAID.Y ;  /* 0x00000000000479c3 */ /* 0x000ea20000002600 */
[----:B------:R-:W4:Y:S03]  /*0300*/  S2R R25, SR_CTAID.X ;  /* 0x0000000000197919 */ /* 0x000f260000002500 */
[----:B------:R-:W-:Y:S01]  /*0310*/  IMAD R148, R5, R148, UR5 ;  /* 0x0000000505947e24 */ /* 0x000fe2000f8e0294 */
        /* <DEDUP_REMOVED lines=10> */
.L_x_4796:
[----:B------:R-:W1:Y:S02]  /*03c0*/  LDC R85, c[0x0][0x2c8] ;  /* 0x0000b200ff557b82 */ /* 0x000e640000000800 */
.L_x_4797:
[----:B------:R-:W4:Y:S02]  /*03d0*/  LDC.64 R2, c[0x0][0x308] ;  /* 0x0000c200ff027b82 */ /* 0x000f240000000a00 */
[----:B----4-:R-:W-:-:S04]  /*03e0*/  ISETP.NE.U32.AND P1, PT, R2, RZ, PT ;  /* 0x000000ff0200720c */ /* 0x010fc80003f25070 */
[----:B------:R-:W-:-:S13]  /*03f0*/  ISETP.NE.AND.EX P1, PT, R3, RZ, PT, P1 ;  /* 0x000000ff0300720c */ /* 0x000fda0003f25310 */
[----:B------:R-:W4:Y:S02]  /*0400*/  @P1 LDC.64 R2, c[0x0][0x308] ;  /* 0x0000c200ff021b82 */ /* 0x000f240000000a00 */
[----:B----4-:R-:W-:-:S05]  /*0410*/  @P1 IMAD.WIDE R2, R201, 0x4, R2 ;  /* 0x00000004c9021825 */ /* 0x010fca00078e0202 */
[----:B--2---:R2:W5:Y:S01]  /*0420*/  @P1 LDG.E R7, desc[UR6][R2.64] ;  /* 0x0000000602071981 */ /* 0x004562000c1e1900 */
[----:B------:R-:W-:-:S05]  /*0430*/  IMAD.SHL.U32 R62, R25, 0x40, RZ ;  /* 0x00000040193e7824 */ /* 0x000fca00078e00ff */
[----:B---3--:R-:W-:-:S13]  /*0440*/  ISETP.GT.AND P0, PT, R199, R62, PT ;  /* 0x0000003ec700720c */ /* 0x008fda0003f04270 */
[----:B------:R-:W-:Y:S05]  /*0450*/  @!P0 EXIT ;  /* 0x000000000000894d */ /* 0x000fea0003800000 */
[----:B------:R-:W-:Y:S01]  /*0460*/  ULDC UR12, c[0x0][0x10] ;  /* 0x00000400000c7ab9 */ /* 0x000fe20000000800 */
[----:B------:R-:W2:Y:S01]  /*0470*/  LDC R0, c[0x0][0x10] ;  /* 0x00000400ff007b82 */ /* 0x000ea20000000800 */
[----:B------:R-:W-:Y:S01]  /*0480*/  ULDC UR10, c[0x0][0x2c8] ;  /* 0x0000b200000a7ab9 */ /* 0x000fe20000000800 */
[----:B------:R-:W-:Y:S01]  /*0490*/  UMOV UR14, URZ ;  /* 0x0000003f000e7c82 */ /* 0x000fe20008000000 */
[----:B------:R-:W-:Y:S01]  /*04a0*/  UIADD3 UR10, UR10, 0x3f, URZ ;  /* 0x0000003f0a0a7890 */ /* 0x000fe2000fffe03f */
[--C-:B-1---5:R-:W-:Y:S02]  /*04b0*/  IMAD.IADD R85, R85, 0x1, -R14.reuse ;  /* 0x0000000155557824 */ /* 0x122fe400078e0a0e */
[----:B------:R-:W-:Y:S01]  /*04c0*/  @P1 IMAD.IADD R134, R7, 0x1, -R14 ;  /* 0x0000000107861824 */ /* 0x000fe200078e0a0e */
[----:B------:R-:W-:-:S04]  /*04d0*/  USHF.R.S32.HI UR5, URZ, 0x1f, UR10 ;  /* 0x0000001f3f057899 */ /* 0x000fc8000801140a */
[----:B------:R-:W-:-:S04]  /*04e0*/  ULEA.HI UR5, UR5, UR10, URZ, 0x6 ;  /* 0x0000000a05057291 */ /* 0x000fc8000f8f303f */
[----:B------:R-:W-:-:S04]  /*04f0*/  ULEA.HI.SX32 UR13, UR5, UR12, 0x1a ;  /* 0x0000000c050d7291 */ /* 0x000fc8000f8fd23f */
[----:B------:R-:W-:Y:S01]  /*0500*/  UIADD3 UR13, UR13, -0x1, URZ ;  /* 0xffffffff0d0d7890 */ /* 0x000fe2000fffe03f */
[-C--:B--2---:R-:W-:Y:S02]  /*0510*/  IABS R2, R0.reuse ;  /* 0x0000000000027213 */ /* 0x084fe40000000000 */
[----:B------:R-:W-:Y:S02]  /*0520*/  IABS R0, R0 ;  /* 0x0000000000007213 */ /* 0x000fe40000000000 */
[----:B------:R-:W-:-:S03]  /*0530*/  R2UR UR11, R2 ;  /* 0x00000000020b72ca */ /* 0x000fc600000e0000 */
[----:B------:R-:W-:-:S10]  /*0540*/  IMAD.MOV R0, RZ, RZ, -R0 ;  /* 0x000000ffff007224 */ /* 0x000fd400078e0a00 */
        /* <DEDUP_REMOVED lines=8> */
[----:B------:R-:W-:Y:S02]  /*05d0*/  R2UR UR10, R2 ;  /* 0x00000000020a72ca */ /* 0x000fe400000e0000 */
[----:B------:R-:W1:Y:S01]  /*05e0*/  @!P1 LDC.64 R2, c[0x0][0x318] ;  /* 0x0000c600ff029b82 */ /* 0x000e620000000a00 */
[----:B------:R-:W-:-:S04]  /*05f0*/  UIADD3 UR5, URZ, -UR15, URZ ;  /* 0x8000000f3f057290 */ /* 0x000fc8000fffe03f */
[----:B------:R-:W-:-:S04]  /*0600*/  UIMAD UR5, UR5, UR11, URZ ;  /* 0x0000000b050572a4 */ /* 0x000fc8000f8e023f */
[----:B------:R-:W-:-:S03]  /*0610*/  UIMAD.WIDE.U32 UR14, UR15, UR5, UR14 ;  /* 0x000000050f0e72a5 */ /* 0x000fc6000f8e000e */
[----:B------:R-:W-:Y:S01]  /*0620*/  R2UR UR5, R0 ;  /* 0x00000000000572ca */ /* 0x000fe200000e0000 */
[----:B------:R-:W-:Y:S01]  /*0630*/  UIMAD.WIDE.U32 UR14, UR15, UR10, URZ ;  /* 0x0000000a0f0e72a5 */ /* 0x000fe2000f8e003f */
[----:B------:R-:W2:Y:S01]  /*0640*/  @!P1 LDC R0, c[0x0][0x2cc] ;  /* 0x0000b300ff009b82 */ /* 0x000ea20000000800 */
[----:B-1----:R-:W-:-:S10]  /*0650*/  @!P1 ISETP.NE.U32.AND P0, PT, R2, RZ, PT ;  /* 0x000000ff0200920c */ /* 0x002fd40003f05070 */
[----:B------:R-:W-:Y:S01]  /*0660*/  UIMAD UR5, UR15, UR5, UR10 ;  /* 0x000000050f0572a4 */ /* 0x000fe2000f8e020a */
[----:B------:R-:W-:-:S03]  /*0670*/  @!P1 ISETP.NE.AND.EX P0, PT, R3, RZ, PT, P0 ;  /* 0x000000ff0300920c */ /* 0x000fc60003f05300 */
[----:B------:R-:W-:Y:S01]  /*0680*/  UISETP.GT.U32.AND UP0, UPT, UR11, UR5, UPT ;  /* 0x000000050b00728c */ /* 0x000fe2000bf04070 */
[----:B--2---:R-:W-:-:S10]  /*0690*/  @!P1 SEL R0, R0, RZ, P0 ;  /* 0x000000ff00009207 */ /* 0x004fd40000000000 */
[----:B------:R-:W-:Y:S02]  /*06a0*/  @!UP0 UIADD3 UR5, UR5, -UR11, URZ ;  /* 0x8000000b05058290 */ /* 0x000fe4000fffe03f */
[----:B------:R-:W-:Y:S01]  /*06b0*/  @!UP0 UIADD3 UR15, UR15, 0x1, URZ ;  /* 0x000000010f0f8890 */ /* 0x000fe2000fffe03f */
[----:B------:R-:W-:Y:S01]  /*06c0*/  @!P1 IMAD.IADD R134, R85, 0x1, R0 ;  /* 0x0000000155869824 */ /* 0x000fe200078e0200 */
[----:B------:R-:W-:Y:S02]  /*06d0*/  UISETP.GE.U32.AND UP1, UPT, UR5, UR11, UPT ;  /* 0x0000000b0500728c */ /* 0x000fe4000bf26070 */
[----:B------:R-:W-:Y:S01]  /*06e0*/  UISETP.GE.AND UP0, UPT, UR13, URZ, UPT ;  /* 0x0000003f0d00728c */ /* 0x000fe2000bf06270 */
[----:B------:R-:W-:-:S05]  /*06f0*/  VIADD R3, R134, 0x3f ;  /* 0x0000003f86037836 */ /* 0x000fca0000000000 */
[----:B------:R-:W-:-:S03]  /*0700*/  SHF.R.S32.HI R0, RZ, 0x1f, R3 ;  /* 0x0000001fff007819 */ /* 0x000fc60000011403 */
[----:B------:R-:W-:Y:S01]  /*0710*/  @UP1 UIADD3 UR15, UR15, 0x1, URZ ;  /* 0x000000010f0f1890 */ /* 0x000fe2000fffe03f */
[----:B------:R-:W-:Y:S01]  /*0720*/  LEA.HI R3, R0, R3, RZ, 0x6 ;  /* 0x0000000300037211 */ /* 0x000fe200078f30ff */
[----:B------:R-:W-:Y:S02]  /*0730*/  UISETP.NE.AND UP1, UPT, UR12, URZ, UPT ;  /* 0x0000003f0c00728c */ /* 0x000fe4000bf25270 */
[----:B------:R-:W-:Y:S01]  /*0740*/  @!UP0 UIADD3 UR15, -UR15, URZ, URZ ;  /* 0x0000003f0f0f8290 */ /* 0x000fe2000fffe13f */
[----:B------:R-:W-:-:S08]  /*0750*/  SHF.R.S32.HI R3, RZ, 0x6, R3 ;  /* 0x00000006ff037819 */ /* 0x000fd00000011403 */
[----:B------:R-:W-:-:S04]  /*0760*/  @!UP1 ULOP3.LUT UR15, URZ, UR12, URZ, 0x33, !UPT ;  /* 0x0000000c3f0f9292 */ /* 0x000fc8000f8e333f */
[----:B------:R-:W-:Y:S02]  /*0770*/  UIMAD UR18, UR15, UR4, URZ ;  /* 0x000000040f1272a4 */ /* 0x000fe4000f8e023f */
[----:B------:R-:W-:-:S05]  /*0780*/  IMAD.U32 R0, RZ, RZ, UR15 ;  /* 0x0000000fff007e24 */ /* 0x000fca000f8e00ff */
[----:B------:R-:W-:-:S04]  /*0790*/  VIADDMNMX R0, R0, UR18, R3, PT ;  /* 0x0000001200007c46 */ /* 0x000fc8000b800103 */
[----:B------:R-:W-:-:S13]  /*07a0*/  R2UR UR21, R0 ;  /* 0x00000000001572ca */ /* 0x000fda00000e0000 */
[----:B------:R-:W-:-:S06]  /*07b0*/  UISETP.GE.AND UP0, UPT, UR18, UR21, UPT ;  /* 0x000000151200728c */ /* 0x000fcc000bf06270 */
[----:B------:R-:W-:-:S13]  /*07c0*/  PLOP3.LUT P0, PT, PT, PT, UP0, 0x80, 0x0 ;  /* 0x000000000000781c */ /* 0x000fda0003f0f008 */
[----:B------:R-:W-:Y:S05]  /*07d0*/  @!P0 BRA `(.L_x_4798) ;  /* 0x0000000800588947 */ /* 0x000fea0003800000 */
[----:B------:R-:W1:Y:S01]  /*07e0*/  LDC.64 R2, c[0x0][0x2c0] ;  /* 0x0000b000ff027b82 */ /* 0x000e620000000a00 */
[----:B------:R-:W-:Y:S01]  /*07f0*/  SHF.R.S32.HI R7, RZ, 0x1f, R60 ;  /* 0x0000001fff077819 */ /* 0x000fe2000001143c */
[----:B------:R-:W-:Y:S03]  /*0800*/  BSSY B0, `(.L_x_4799) ;  /* 0x000002a000007945 */ /* 0x000fe60003800000 */
[----:B------:R-:W-:-:S04]  /*0810*/  LEA.HI R4, R7, R60, RZ, 0x4 ;  /* 0x0000003c07047211 */ /* 0x000fc800078f20ff */
[----:B------:R-:W-:-:S05]  /*0820*/  LOP3.LUT R7, R4, 0xfffffff0, RZ, 0xc0, !PT ;  /* 0xfffffff004077812 */ /* 0x000fca00078ec0ff */
[----:B------:R-:W-:-:S05]  /*0830*/  IMAD.IADD R60, R60, 0x1, -R7 ;  /* 0x000000013c3c7824 */ /* 0x000fca00078e0a07 */
[----:B------:R-:W-:Y:S01]  /*0840*/  ISETP.NE.AND P6, PT, R60, RZ, PT ;  /* 0x000000ff3c00720c */ /* 0x000fe20003fc5270 */
[----:B-1----:R-:W-:Y:S01]  /*0850*/  IMAD R2, R2, UR4, R201 ;  /* 0x0000000402027c24 */ /* 0x002fe2000f8e02c9 */
[----:B------:R-:W-:-:S03]  /*0860*/  ULDC UR4, c[0x0][0x2dc] ;  /* 0x0000b70000047ab9 */ /* 0x000fc60000000800 */
        /* <DEDUP_REMOVED lines=35> */
.L_x_4800:
[----:B------:R-:W-:Y:S05]  /*0aa0*/  BSYNC B0 ;  /* 0x0000000000007941 */ /* 0x000fea0003800000 */
.L_x_4799:
        /* <DEDUP_REMOVED lines=11> */
.L_x_4802:
[----:B------:R-:W-:Y:S05]  /*0b60*/  BSYNC B0 ;  /* 0x0000000000007941 */ /* 0x000fea0003800000 */
.L_x_4801:
        /* <DEDUP_REMOVED lines=10> */
.L_x_4804:
[----:B------:R-:W-:Y:S05]  /*0c10*/  BSYNC B0 ;  /* 0x0000000000007941 */ /* 0x000fea0003800000 */
.L_x_4803:
        /* <DEDUP_REMOVED lines=10> */
.L_x_4806:
[----:B------:R-:W-:Y:S05]  /*0cc0*/  BSYNC B0 ;  /* 0x0000000000007941 */ /* 0x000fea0003800000 */
.L_x_4805:
        /* <DEDUP_REMOVED lines=11> */
.L_x_4808:
[----:B------:R-:W-:Y:S05]  /*0d80*/  BSYNC B0 ;  /* 0x0000000000007941 */ /* 0x000fea0003800000 */
.L_x_4807:
        /* <DEDUP_REMOVED lines=9> */
.L_x_4810:
[----:B------:R-:W-:Y:S05]  /*0e20*/  BSYNC B0 ;  /* 0x0000000000007941 */ /* 0x000fea0003800000 */
.L_x_4809:
        /* <DEDUP_REMOVED lines=9> */
.L_x_4812:
[----:B------:R-:W-:Y:S05]  /*0ec0*/  BSYNC B0 ;  /* 0x0000000000007941 */ /* 0x000fea0003800000 */
.L_x_4811:
        /* <DEDUP_REMOVED lines=9> */
.L_x_4814:
[----:B------:R-:W-:Y:S05]  /*0f60*/  BSYNC B0 ;  /* 0x0000000000007941 */ /* 0x000fea0003800000 */
.L_x_4813:
        /* <DEDUP_REMOVED lines=29> */
.L_x_4798:
        /* <DEDUP_REMOVED lines=11> */
[----:B------:R-:W-:Y:S02]  /*11f0*/  SHF.R.S32.HI R129, RZ, 0x1f, R201 ;  /* 0x0000001fff817819 */ /* 0x000fe400000114c9 */
        /* <DEDUP_REMOVED lines=17> */
.L_x_4815:
[----:B------:R-:W-:-:S13]  /*1310*/  PLOP3.LUT P0, PT, PT, PT, UP1, 0x40, 0x0 ;  /* 0x000000000000781c */ /* 0x000fda0003f0e818 */
[----:B------:R-:W-:Y:S05]  /*1320*/  @P0 BRA `(.L_x_4816) ;  /* 0x0000000400400947 */ /* 0x000fea0003800000 */
[----:B------:R-:W2:Y:S01]  /*1330*/  LDC R11, c[0x0][0x380] ;  /* 0x0000e000ff0b7b82 */ /* 0x000ea20000000800 */
[----:B------:R-:W-:-:S06]  /*1340*/  ULEA UR4, UR21, 0xffffffc0, 0x6 ;  /* 0xffffffc015047891 */ /* 0x000fcc000f8e303f */
[----:B------:R-:W-:Y:S01]  /*1350*/  MOV R0, UR4 ;  /* 0x0000000400007c02 */ /* 0x000fe20008000f00 */
[----:B------:R-:W3:Y:S01]  /*1360*/  LDC.64 R158, c[0x0][0x248] ;  /* 0x00009200ff9e7b82 */ /* 0x000ee20000000a00 */
[----:B------:R-:W-:Y:S01]  /*1370*/  ULDC.64 UR4, c[0x0][0x230] ;  /* 0x00008c0000047ab9 */ /* 0x000fe20000000a00 */
[----:B--2---:R-:W-:-:S04]  /*1380*/  IABS R4, R11 ;  /* 0x0000000b00047213 */ /* 0x004fc80000000000 */
[----:B------:R-:W2:Y:S08]  /*1390*/  I2F.RP R5, R4 ;  /* 0x0000000400057306 */ /* 0x000eb00000209400 */
[----:B--2---:R-:W2:Y:S02]  /*13a0*/  MUFU.RCP R6, R5 ;  /* 0x0000000500067308 */ /* 0x004ea40000001000 */
[----:B--2---:R-:W-:-:S06]  /*13b0*/  IADD3 R6, R6, 0xffffffe, RZ ;  /* 0x0ffffffe06067810 */ /* 0x004fcc0007ffe0ff */
[----:B------:R-:W1:Y:S02]  /*13c0*/  F2I.FTZ.U32.TRUNC.NTZ R7, R6 ;  /* 0x0000000600077305 */ /* 0x000e64000021f000 */
[----:B-1----:R-:W-:Y:S02]  /*13d0*/  IMAD.MOV R3, RZ, RZ, -R7 ;  /* 0x000000ffff037224 */ /* 0x002fe400078e0a07 */
[----:B------:R-:W-:Y:S02]  /*13e0*/  IMAD.MOV.U32 R6, RZ, RZ, RZ ;  /* 0x000000ffff067224 */ /* 0x000fe400078e00ff */
[----:B------:R-:W-:Y:S01]  /*13f0*/  IMAD R2, R3, R4, RZ ;  /* 0x0000000403027224 */ /* 0x000fe200078e02ff */
[----:B------:R-:W-:-:S03]  /*1400*/  IABS R3, R0 ;  /* 0x0000000000037213 */ /* 0x000fc60000000000 */
[----:B------:R-:W-:Y:S02]  /*1410*/  IMAD.HI.U32 R2, R7, R2, R6 ;  /* 0x0000000207027227 */ /* 0x000fe400078e0006 */
[----:B------:R-:W1:Y:S04]  /*1420*/  LDC R7, c[0x0][0x278] ;  /* 0x00009e00ff077b82 */ /* 0x000e680000000800 */
[----:B------:R-:W-:-:S05]  /*1430*/  IMAD.HI.U32 R21, R2, R3, RZ ;  /* 0x0000000302157227 */ /* 0x000fca00078e00ff */
[----:B------:R-:W-:-:S05]  /*1440*/  IADD3 R2, -R21, RZ, RZ ;  /* 0x000000ff15027210 */ /* 0x000fca0007ffe1ff */
        /* <DEDUP_REMOVED lines=11> */
[----:B------:R-:W-:-:S06]  /*1500*/  IMAD.WIDE R4, R21, 0x4, R202 ;  /* 0x0000000415047825 */ /* 0x000fcc00078e02ca */
[----:B------:R2:W4:Y:S01]  /*1510*/  LDG.E R4, desc[UR6][R4.64] ;  /* 0x0000000604047981 */ /* 0x000522000c1e1900 */
[----:B-1----:R-:W-:Y:S01]  /*1520*/  IABS R2, R7 ;  /* 0x0000000700027213 */ /* 0x002fe20000000000 */
[----:B------:R-:W-:-:S03]  /*1530*/  IMAD.MOV R21, RZ, RZ, -R21 ;  /* 0x000000ffff157224 */ /* 0x000fc600078e0a15 */
[----:B------:R-:W1:Y:S01]  /*1540*/  I2F.RP R12, R2 ;  /* 0x00000002000c7306 */ /* 0x000e620000209400 */
[----:B------:R-:W-:-:S05]  /*1550*/  IMAD R21, R11, R21, R0 ;  /* 0x000000150b157224 */ /* 0x000fca00078e0200 */
[----:B------:R-:W-:Y:S02]  /*1560*/  SHF.R.S32.HI R19, RZ, 0x1f, R21 ;  /* 0x0000001fff137819 */ /* 0x000fe40000011415 */
[----:B-1----:R-:W1:Y:S01]  /*1570*/  MUFU.RCP R8, R12 ;  /* 0x0000000c00087308 */ /* 0x002e620000001000 */
[----:B--2---:R-:W-:Y:S01]  /*1580*/  IABS R5, R148 ;  /* 0x0000009400057213 */ /* 0x004fe20000000000 */
[----:B-1----:R-:W-:-:S06]  /*1590*/  VIADD R8, R8, 0xffffffe ;  /* 0x0ffffffe08087836 */ /* 0x002fcc0000000000 */
[----:B-----5:R-:W1:Y:S02]  /*15a0*/  F2I.FTZ.U32.TRUNC.NTZ R9, R8 ;  /* 0x0000000800097305 */ /* 0x020e64000021f000 */
[----:B-1----:R-:W-:Y:S01]  /*15b0*/  IADD3 R3, RZ, -R9, RZ ;  /* 0x80000009ff037210 */ /* 0x002fe20007ffe0ff */
[----:B------:R-:W-:-:S04]  /*15c0*/  IMAD.MOV.U32 R8, RZ, RZ, RZ ;  /* 0x000000ffff087224 */ /* 0x000fc800078e00ff */
[----:B------:R-:W-:-:S04]  /*15d0*/  IMAD R6, R3, R2, RZ ;  /* 0x0000000203067224 */ /* 0x000fc800078e02ff */
[----:B------:R-:W-:-:S06]  /*15e0*/  IMAD.HI.U32 R6, R9, R6, R8 ;  /* 0x0000000609067227 */ /* 0x000fcc00078e0008 */
        /* <DEDUP_REMOVED lines=25> */
[----:B------:R-:W-:Y:S02]  /*1780*/  IMAD R8, R21, R159, R8 ;  /* 0x0000009f15087224 */ /* 0x000fe400078e0208 */
[----:B------:R-:W-:Y:S02]  /*1790*/  IMAD R9, R7, UR4, RZ ;  /* 0x0000000407097c24 */ /* 0x000fe4000f8e02ff */
[----:B------:R-:W-:Y:S01]  /*17a0*/  IMAD.WIDE.U32 R4, R4, R2, RZ ;  /* 0x0000000204047225 */ /* 0x000fe200078e00ff */
[----:B------:R-:W-:-:S03]  /*17b0*/  IADD3 R13, R13, R8, RZ ;  /* 0x000000080d0d7210 */ /* 0x000fc60007ffe0ff */
[C---:B------:R-:W-:Y:S02]  /*17c0*/  IMAD R9, R6.reuse, UR5, R9 ;  /* 0x0000000506097c24 */ /* 0x040fe4000f8e0209 */
[----:B------:R-:W-:Y:S01]  /*17d0*/  IMAD.WIDE.U32 R14, R6, UR4, R12 ;  /* 0x00000004060e7c25 */ /* 0x000fe2000f8e000c */
[----:B------:R-:W-:-:S03]  /*17e0*/  MOV R12, R4 ;  /* 0x00000004000c7202 */ /* 0x000fc60000000f00 */
[----:B------:R-:W-:Y:S01]  /*17f0*/  IMAD.IADD R11, R5, 0x1, R3 ;  /* 0x00000001050b7824 */ /* 0x000fe200078e0203 */
[----:B------:R-:W-:Y:S02]  /*1800*/  IADD3 R13, R15, R9, RZ ;  /* 0x000000090f0d7210 */ /* 0x000fe40007ffe0ff */
[----:B------:R-:W-:Y:S01]  /*1810*/  MOV R8, R14 ;  /* 0x0000000e00087202 */ /* 0x000fe20000000f00 */
[----:B------:R-:W-:Y:S06]  /*1820*/  BRA `(.L_x_4817) ;  /* 0x0000000400487947 */ /* 0x000fec0003800000 */
.L_x_4816:
[----:B------:R-:W2:Y:S01]  /*1830*/  LDC R13, c[0x0][0x278] ;  /* 0x00009e00ff0d7b82 */ /* 0x000ea20000000800 */
[----:B-1----:R-:W-:Y:S01]  /*1840*/  IABS R2, R148 ;  /* 0x0000009400027213 */ /* 0x002fe20000000000 */
[----:B------:R-:W-:Y:S01]  /*1850*/  ULEA UR4, UR21, 0xffffffc0, 0x6 ;  /* 0xffffffc015047891 */ /* 0x000fe2000f8e303f */
[----:B------:R-:W-:-:S13]  /*1860*/  ISETP.NE.AND P3, PT, R11, -0x1, PT ;  /* 0xffffffff0b00780c */ /* 0x000fda0003f65270 */
[----:B------:R-:W1:Y:S01]  /*1870*/  @P3 LDC.64 R158, c[0x0][0x248] ;  /* 0x00009200ff9e3b82 */ /* 0x000e620000000a00 */
[----:B------:R-:W-:Y:S01]  /*1880*/  @P3 IMAD.IADD R16, R14, 0x1, R11 ;  /* 0x000000010e103824 */ /* 0x000fe200078e020b */
[----:B--2---:R-:W-:-:S04]  /*1890*/  IABS R3, R13 ;  /* 0x0000000d00037213 */ /* 0x004fc80000000000 */
[----:B------:R-:W2:Y:S01]  /*18a0*/  I2F.RP R6, R3 ;  /* 0x0000000300067306 */ /* 0x000ea20000209400 */
[C---:B-1----:R-:W-:Y:S02]  /*18b0*/  @P3 IMAD R7, R16.reuse, R159, RZ ;  /* 0x0000009f10073224 */ /* 0x042fe400078e02ff */
[----:B------:R-:W-:-:S05]  /*18c0*/  @P3 IMAD.WIDE.U32 R16, R16, R158, RZ ;  /* 0x0000009e10103225 */ /* 0x000fca00078e00ff */
[----:B--2---:R-:W1:Y:S01]  /*18d0*/  MUFU.RCP R4, R6 ;  /* 0x0000000600047308 */ /* 0x004e620000001000 */
[----:B------:R-:W-:Y:S02]  /*18e0*/  @P3 IMAD.IADD R7, R17, 0x1, R7 ;  /* 0x0000000111073824 */ /* 0x000fe400078e0207 */
[----:B------:R-:W-:Y:S02]  /*18f0*/  @P3 IMAD.MOV.U32 R8, RZ, RZ, R16 ;  /* 0x000000ffff083224 */ /* 0x000fe400078e0010 */
[----:B-1----:R-:W-:-:S04]  /*1900*/  VIADD R4, R4, 0xffffffe ;  /* 0x0ffffffe04047836 */ /* 0x002fc80000000000 */
[----:B------:R-:W1:Y:S02]  /*1910*/  F2I.FTZ.U32.TRUNC.NTZ R5, R4 ;  /* 0x0000000400057305 */ /* 0x000e64000021f000 */
[----:B-1----:R-:W-:Y:S01]  /*1920*/  IMAD.MOV R0, RZ, RZ, -R5 ;  /* 0x000000ffff007224 */ /* 0x002fe200078e0a05 */
[----:B------:R-:W-:-:S03]  /*1930*/  MOV R4, RZ ;  /* 0x000000ff00047202 */ /* 0x000fc60000000f00 */
[----:B------:R-:W-:-:S04]  /*1940*/  IMAD R15, R0, R3, RZ ;  /* 0x00000003000f7224 */ /* 0x000fc800078e02ff */
[----:B------:R-:W-:Y:S02]  /*1950*/  IMAD.HI.U32 R15, R5, R15, R4 ;  /* 0x0000000f050f7227 */ /* 0x000fe400078e0004 */
[----:B------:R-:W1:Y:S04]  /*1960*/  @P3 LDC.64 R4, c[0x0][0x250] ;  /* 0x00009400ff043b82 */ /* 0x000e680000000a00 */
[----:B------:R-:W-:-:S04]  /*1970*/  IMAD.HI.U32 R15, R15, R2, RZ ;  /* 0x000000020f0f7227 */ /* 0x000fc800078e00ff */
        /* <DEDUP_REMOVED lines=9> */
[----:B------:R-:W-:Y:S01]  /*1a10*/  ISETP.GE.AND P1, PT, R0, RZ, PT ;  /* 0x000000ff0000720c */ /* 0x000fe20003f26270 */
[----:B------:R-:W-:-:S05]  /*1a20*/  IMAD.U32 R0, RZ, RZ, UR4 ;  /* 0x00000004ff007e24 */ /* 0x000fca000f8e00ff */
[----:B------:R-:W-:Y:S02]  /*1a30*/  @P2 IADD3 R15, R15, 0x1, RZ ;  /* 0x000000010f0f2810 */ /* 0x000fe40007ffe0ff */
[----:B------:R-:W-:-:S05]  /*1a40*/  SHF.R.S32.HI R19, RZ, 0x1f, R0 ;  /* 0x0000001fff137819 */ /* 0x000fca0000011400 */
[----:B------:R-:W-:Y:S01]  /*1a50*/  @!P1 IADD3 R15, -R15, RZ, RZ ;  /* 0x000000ff0f0f9210 */ /* 0x000fe20007ffe1ff */
        /* <DEDUP_REMOVED lines=14> */
.L_x_4818:
        /* <DEDUP_REMOVED lines=17> */
[----:B------:R-:W-:Y:S02]  /*1c50*/  IADD3 R13, R13, R3, RZ ;  /* 0x000000030d0d7210 */ /* 0x000fe40007ffe0ff */
[----:B------:R-:W-:Y:S01]  /*1c60*/  MOV R6, R15 ;  /* 0x0000000f00067202 */ /* 0x000fe20000000f00 */
        /* <DEDUP_REMOVED lines=14> */
.L_x_4817:
[----:B-----5:R1:W5:Y:S01]  /*1d50*/  @P4 LDG.E R9, desc[UR6][R156.64] ;  /* 0x000000069c094981 */ /* 0x020362000c1e1900 */
[----:B------:R-:W-:Y:S01]  /*1d60*/  SHF.R.S32.HI R17, RZ, 0x1f, R60 ;  /* 0x0000001fff117819 */ /* 0x000fe2000001143c */
[----:B------:R-:W-:Y:S01]  /*1d70*/  ULDC UR22, c[0x0][0x2d0] ;  /* 0x0000b40000167ab9 */ /* 0x000fe20000000800 */
[----:B------:R-:W-:Y:S01]  /*1d80*/  ISETP.NE.AND P0, PT, R10, -0x1, PT ;  /* 0xffffffff0a00780c */ /* 0x000fe20003f05270 */
[----:B------:R-:W-:Y:S01]  /*1d90*/  ULDC.64 UR4, c[0x0][0x268] ;  /* 0x00009a0000047ab9 */ /* 0x000fe20000000a00 */
[CC--:B------:R-:W-:Y:S01]  /*1da0*/  LEA.HI R63, R17.reuse, R60.reuse, RZ, 0x3 ;  /* 0x0000003c113f7211 */ /* 0x0c0fe200078f18ff */
[----:B------:R-:W2:Y:S01]  /*1db0*/  LDC R138, c[0x0][0x2e0] ;  /* 0x0000b800ff8a7b82 */ /* 0x000ea20000000800 */
[----:B------:R-:W-:Y:S01]  /*1dc0*/  LEA.HI R15, R17, R60, RZ, 0x4 ;  /* 0x0000003c110f7211 */ /* 0x000fe200078f20ff */
[----:B------:R-:W-:Y:S01]  /*1dd0*/  ULDC.64 UR10, c[0x0][0x258] ;  /* 0x00009600000a7ab9 */ /* 0x000fe20000000a00 */
[----:B------:R-:W-:Y:S01]  /*1de0*/  SHF.R.S32.HI R150, RZ, 0x3, R63 ;  /* 0x00000003ff967819 */ /* 0x000fe2000001143f */
[----:B------:R-:W-:Y:S01]  /*1df0*/  IMAD.MOV.U32 R46, RZ, RZ, 0x10 ;  /* 0x00000010ff2e7424 */ /* 0x000fe200078e00ff */
[----:B------:R-:W-:Y:S01]  /*1e00*/  LOP3.LUT R63, R63, 0xfffffff8, RZ, 0xc0, !PT ;  /* 0xfffffff83f3f7812 */ /* 0x000fe200078ec0ff */
[----:B------:R-:W-:Y:S01]  /*1e10*/  IMAD.MOV.U32 R45, RZ, RZ, 0x20 ;  /* 0x00000020ff2d7424 */ /* 0x000fe200078e00ff */
[----:B------:R-:W-:Y:S01]  /*1e20*/  SHF.R.S32.HI R64, RZ, 0x4, R15 ;  /* 0x00000004ff407819 */ /* 0x000fe2000001140f */
[----:B------:R-:W-:Y:S01]  /*1e30*/  IMAD.SHL.U32 R27, R150, 0x40, RZ ;  /* 0x00000040961b7824 */ /* 0x000fe200078e00ff */
[--C-:B------:R-:W-:Y:S01]  /*1e40*/  SHF.R.S32.HI R151, RZ, 0x1f, R150.reuse ;  /* 0x0000001fff977819 */ /* 0x100fe20000011496 */
[----:B------:R-:W-:Y:S01]  /*1e50*/  IMAD.IADD R63, R60, 0x1, -R63 ;  /* 0x000000013c3f7824 */ /* 0x000fe200078e0a3f */
[C---:B------:R-:W-:Y:S01]  /*1e60*/  LEA.HI R3, R15.reuse, R64, RZ, 0x1 ;  /* 0x000000400f037211 */ /* 0x040fe200078f08ff */
[----:B------:R-:W3:Y:S01]  /*1e70*/  @!P0 LDC.64 R4, c[0x0][0x228] ;  /* 0x00008a00ff048b82 */ /* 0x000ee20000000a00 */
[----:B------:R-:W-:Y:S01]  /*1e80*/  LOP3.LUT R15, R15, 0xfffffff0, RZ, 0xc0, !PT ;  /* 0xfffffff00f0f7812 */ /* 0x000fe200078ec0ff */
[----:B------:R-:W-:Y:S01]  /*1e90*/  IMAD.SHL.U32 R14, R63, 0x8, RZ ;  /* 0x000000083f0e7824 */ /* 0x000fe200078e00ff */
[----:B------:R-:W-:Y:S01]  /*1ea0*/  LOP3.LUT R3, R3, 0xfffffffe, RZ, 0xc0, !PT ;  /* 0xfffffffe03037812 */ /* 0x000fe200078ec0ff */
[----:B------:R-:W-:Y:S01]  /*1eb0*/  IMAD.WIDE R24, R25, 0x40, R150 ;  /* 0x0000004019187825 */ /* 0x000fe200078e0296 */
[----:B------:R-:W-:-:S02]  /*1ec0*/  LOP3.LUT R27, R27, 0x1c0, RZ, 0xc0, !PT ;  /* 0x000001c01b1b7812 */ /* 0x000fc400078ec0ff */
[----:B------:R-:W-:Y:S01]  /*1ed0*/  IADD3 R28, P1, R14, R12, RZ ;  /* 0x0000000c0e1c7210 */ /* 0x000fe20007f3e0ff */
[----:B------:R-:W-:Y:S01]  /*1ee0*/  IMAD.IADD R16, R60, 0x1, -R15 ;  /* 0x000000013c107824 */ /* 0x000fe200078e0a0f */
[--C-:B------:R-:W-:Y:S01]  /*1ef0*/  SHF.R.S32.HI R15, RZ, 0x1f, R14.reuse ;  /* 0x0000001fff0f7819 */ /* 0x100fe2000001140e */
[----:B------:R-:W-:Y:S01]  /*1f00*/  IMAD.IADD R64, R64, 0x1, -R3 ;  /* 0x0000000140407824 */ /* 0x000fe200078e0a03 */
[----:B------:R-:W-:Y:S01]  /*1f10*/  LOP3.LUT R23, R27, 0x38, R14, 0xf8, !PT ;  /* 0x000000381b177812 */ /* 0x000fe200078ef80e */
[----:B------:R-:W4:Y:S01]  /*1f20*/  LDC.64 R2, c[0x0][0x240] ;  /* 0x00009000ff027b82 */ /* 0x000f220000000a00 */
[----:B------:R-:W-:Y:S01]  /*1f30*/  SHF.R.U32.HI R140, RZ, 0x3, R27 ;  /* 0x00000003ff8c7819 */ /* 0x000fe2000001161b */
[----:B------:R-:W-:Y:S01]  /*1f40*/  IMAD.X R29, R15, 0x1, R11, P1 ;  /* 0x000000010f1d7824 */ /* 0x000fe200008e060b */
[C---:B------:R-:W-:Y:S01]  /*1f50*/  ISETP.GE.AND P2, PT, R14.reuse, UR22, PT ;  /* 0x000000160e007c0c */ /* 0x040fe2000bf46270 */
[----:B------:R-:W-:Y:S01]  /*1f60*/  VIADD R11, R14, 0x40 ;  /* 0x000000400e0b7836 */ /* 0x000fe20000000000 */
[----:B------:R-:W-:Y:S01]  /*1f70*/  LOP3.LUT R140, R23, R140, RZ, 0x3c, !PT ;  /* 0x0000008c178c7212 */ /* 0x000fe200078e3cff */
[----:B------:R-:W-:Y:S01]  /*1f80*/  IMAD R27, R7, UR4, RZ ;  /* 0x00000004071b7c24 */ /* 0x000fe2000f8e02ff */
[----:B------:R-:W-:Y:S01]  /*1f90*/  SHF.R.S32.HI R23, RZ, 0x1f, R16 ;  /* 0x0000001fff177819 */ /* 0x000fe20000011410 */
[----:B------:R-:W-:Y:S01]  /*1fa0*/  IMAD R141, R151, R158, RZ ;  /* 0x0000009e978d7224 */ /* 0x000fe200078e02ff */
[----:B------:R-:W-:Y:S01]  /*1fb0*/  ISETP.GE.AND P1, PT, R11, UR22, PT ;  /* 0x000000160b007c0c */ /* 0x000fe2000bf26270 */
[C---:B------:R-:W-:Y:S01]  /*1fc0*/  IMAD R144, R6.reuse, UR5, R27 ;  /* 0x0000000506907c24 */ /* 0x040fe2000f8e021b */
[----:B------:R-:W-:Y:S01]  /*1fd0*/  LEA.HI R12, R23, R16, RZ, 0x3 ;  /* 0x00000010170c7211 */ /* 0x000fe200078f18ff */
[----:B------:R-:W-:Y:S01]  /*1fe0*/  IMAD.WIDE.U32 R26, R6, UR4, R28 ;  /* 0x00000004061a7c25 */ /* 0x000fe2000f8e001c */
[----:B------:R-:W-:Y:S01]  /*1ff0*/  LEA.HI R23, R17, R60, RZ, 0x6 ;  /* 0x0000003c11177211 */ /* 0x000fe200078f30ff */
[----:B------:R-:W-:Y:S01]  /*2000*/  ULDC.64 UR4, c[0x0][0x250] ;  /* 0x0000940000047ab9 */ /* 0x000fe20000000a00 */
[----:B------:R-:W-:Y:S01]  /*2010*/  SEL R139, RZ, 0xffffffff, P1 ;  /* 0xffffffffff8b7807 */ /* 0x000fe20000800000 */
[----:B------:R-:W-:Y:S01]  /*2020*/  IMAD.IADD R145, R27, 0x1, R144 ;  /* 0x000000011b917824 */ /* 0x000fe200078e0290 */
[----:B------:R-:W-:Y:S01]  /*2030*/  SEL R18, RZ, 0x1, P2 ;  /* 0x00000001ff127807 */ /* 0x000fe20001000000 */
[----:B------:R-:W-:Y:S01]  /*2040*/  IMAD.SHL.U32 R23, R23, 0x8, RZ ;  /* 0x0000000817177824 */ /* 0x000fe200078e00ff */
[----:B------:R-:W-:Y:S01]  /*2050*/  SHF.R.S32.HI R82, RZ, 0x1f, R85 ;  /* 0x0000001fff527819 */ /* 0x000fe20000011455 */
[----:B------:R-:W-:Y:S01]  /*2060*/  IMAD.SHL.U32 R139, R139, 0x2, RZ ;  /* 0x000000028b8b7824 */ /* 0x000fe200078e00ff */
[----:B------:R-:W-:Y:S01]  /*2070*/  LOP3.LUT R29, R12, 0xfffffff8, RZ, 0xc0, !PT ;  /* 0xfffffff80c1d7812 */ /* 0x000fe200078ec0ff */
[----:B------:R-:W-:Y:S01]  /*2080*/  IMAD.MOV.U32 R144, RZ, RZ, R26 ;  /* 0x000000ffff907224 */ /* 0x000fe200078e001a */
[----:B------:R-:W-:Y:S01]  /*2090*/  LOP3.LUT R140, R140, 0xfffffe00, R23, 0xf8, !PT ;  /* 0xfffffe008c8c7812 */ /* 0x000fe200078ef817 */
[----:B----4-:R-:W-:Y:S01]  /*20a0*/  @P0 IMAD.WIDE.U32 R22, R10, R2, RZ ;  /* 0x000000020a160225 */ /* 0x010fe200078e00ff */
[----:B------:R-:W-:Y:S01]  /*20b0*/  LOP3.LUT R139, R139, 0x2, R18, 0xe2, !PT ;  /* 0x000000028b8b7812 */ /* 0x000fe200078ee212 */
[----:B------:R-:W-:Y:S01]  /*20c0*/  USHF.L.U64.HI UR19, UR4, 0x4, UR5 ;  /* 0x0000000404137899 */ /* 0x000fe20008010205 */
[----:B------:R-:W-:Y:S01]  /*20d0*/  LEA.HI R82, R82, R85, RZ, 0x6 ;  /* 0x0000005552527211 */ /* 0x000fe200078f30ff */
[-C--:B---3--:R-:W-:Y:S01]  /*20e0*/  @!P0 IMAD R18, R129, R4.reuse, RZ ;  /* 0x0000000481128224 */ /* 0x088fe200078e02ff */
[----:B------:R-:W-:Y:S01]  /*20f0*/  SHF.R.S32.HI R149, RZ, 0x1f, R148 ;  /* 0x0000001fff957819 */ /* 0x000fe20000011494 */
[----:B------:R-:W-:Y:S01]  /*2100*/  @!P0 IMAD.WIDE.U32 R26, R201, R4, RZ ;  /* 0x00000004c91a8225 */ /* 0x000fe200078e00ff */
[----:B------:R-:W-:Y:S01]  /*2110*/  SHF.R.S32.HI R82, RZ, 0x6, R82 ;  /* 0x00000006ff527819 */ /* 0x000fe20000011452 */
[----:B------:R-:W-:Y:S01]  /*2120*/  USHF.L.U32 UR20, UR4, 0x4, URZ ;  /* 0x0000000404147899 */ /* 0x000fe2000800063f */
[----:B------:R-:W-:Y:S01]  /*2130*/  LEA.HI R61, R17, R60, RZ, 0x5 ;  /* 0x0000003c113d7211 */ /* 0x000fe200078f28ff */
[----:B------:R-:W-:Y:S01]  /*2140*/  @P0 IMAD.MOV.U32 R20, RZ, RZ, R22 ;  /* 0x000000ffff140224 */ /* 0x000fe200078e0016 */
[----:B------:R-:W-:Y:S01]  /*2150*/  VIMNMX R82, R82, UR18, !PT ;  /* 0x0000001252527c48 */ /* 0x000fe2000ffe0100 */
[----:B------:R-:W-:Y:S01]  /*2160*/  @!P0 IMAD R5, R201, R5, R18 ;  /* 0x00000005c9058224 */ /* 0x000fe200078e0212 */
[----:B------:R-:W-:Y:S01]  /*2170*/  LOP3.LUT R61, R61, 0xffffffe0, RZ, 0xc0, !PT ;  /* 0xffffffe03d3d7812 */ /* 0x000fe200078ec0ff */
[----:B------:R-:W-:Y:S01]  /*2180*/  @!P0 IMAD.MOV.U32 R20, RZ, RZ, R26 ;  /* 0x000000ffff148224 */ /* 0x000fe200078e001a */
[----:B--2---:R-:W-:Y:S01]  /*2190*/  LEA.HI R138, R138, R138, RZ, 0x1 ;  /* 0x0000008a8a8a7211 */ /* 0x004fe200078f08ff */
[----:B------:R-:W-:Y:S01]  /*21a0*/  @P0 IMAD R23, R10, R3, R23 ;  /* 0x000000030a170224 */ /* 0x000fe200078e0217 */
[----:B------:R-:W-:Y:S01]  /*21b0*/  SHF.L.U64.HI R197, R158, 0x4, R159 ;  /* 0x000000049ec57819 */ /* 0x000fe2000001029f */
[----:B------:R-:W-:Y:S01]  /*21c0*/  @!P0 IMAD.IADD R23, R27, 0x1, R5 ;  /* 0x000000011b178824 */ /* 0x000fe200078e0205 */
[----:B------:R-:W-:Y:S01]  /*21d0*/  IADD3 R22, P0, R14, R20, RZ ;  /* 0x000000140e167210 */ /* 0x000fe20007f1e0ff */
[----:B------:R-:W-:Y:S01]  /*21e0*/  IMAD R4, R25, R2, RZ ;  /* 0x0000000219047224 */ /* 0x000fe200078e02ff */
[----:B------:R-:W-:Y:S01]  /*21f0*/  SHF.R.S32.HI R137, RZ, 0x1, R138 ;  /* 0x00000001ff897819 */ /* 0x000fe2000001148a */
[----:B------:R-:W-:-:S02]  /*2200*/  IMAD.IADD R16, R16, 0x1, -R29 ;  /* 0x0000000110107824 */ /* 0x000fc400078e0a1d */
[----:B------:R-:W-:Y:S01]  /*2210*/  IMAD.X R23, R15, 0x1, R23, P0 ;  /* 0x000000010f177824 */ /* 0x000fe200000e0617 */
[----:B------:R-:W-:Y:S01]  /*2220*/  IADD3 R5, P0, R150, R21, RZ ;  /* 0x0000001596057210 */ /* 0x000fe20007f1e0ff */
[C---:B------:R-:W-:Y:S01]  /*2230*/  IMAD.SHL.U32 R47, R16.reuse, 0x40, RZ ;  /* 0x00000040102f7824 */ /* 0x040fe200078e00ff */
[----:B------:R-:W-:Y:S01]  /*2240*/  LOP3.LUT P3, RZ, R16, 0x4, RZ, 0xc0, !PT ;  /* 0x0000000410ff7812 */ /* 0x000fe2000786c0ff */
[----:B------:R-:W-:Y:S01]  /*2250*/  IMAD.WIDE.U32 R22, R24, R2, R22 ;  /* 0x0000000218167225 */ /* 0x000fe200078e0016 */
[----:B------:R-:W-:Y:S02]  /*2260*/  LOP3.LUT P2, RZ, R16, 0x2, RZ, 0xc0, !PT ;  /* 0x0000000210ff7812 */ /* 0x000fe4000784c0ff */
[----:B------:R-:W-:Y:S01]  /*2270*/  LOP3.LUT R47, R47, 0x1c0, RZ, 0xc0, !PT ;  /* 0x000001c02f2f7812 */ /* 0x000fe200078ec0ff */
[----:B------:R-:W-:Y:S01]  /*2280*/  IMAD.X R2, R151, 0x1, R19, P0 ;  /* 0x0000000197027824 */ /* 0x000fe200000e0613 */
[----:B------:R-:W-:Y:S01]  /*2290*/  IADD3 R142, P0, R14, R8, RZ ;  /* 0x000000080e8e7210 */ /* 0x000fe20007f1e0ff */
[----:B------:R-:W-:Y:S01]  /*22a0*/  IMAD.SHL.U32 R16, R64, 0x8, RZ ;  /* 0x0000000840107824 */ /* 0x000fe200078e00ff */
[----:B------:R-:W-:Y:S01]  /*22b0*/  SEL R46, R46, 0xfffffff0, !P2 ;  /* 0xfffffff02e2e7807 */ /* 0x000fe20005000000 */
[----:B------:R-:W-:Y:S01]  /*22c0*/  VIADD R10, R14, 0x80 ;  /* 0x000000800e0a7836 */ /* 0x000fe20000000000 */
[----:B------:R-:W-:Y:S01]  /*22d0*/  SEL R45, R45, 0xffffffe0, !P3 ;  /* 0xffffffe02d2d7807 */ /* 0x000fe20005800000 */
[----:B------:R-:W-:Y:S01]  /*22e0*/  IMAD.X R143, R15, 0x1, R13, P0 ;  /* 0x000000010f8f7824 */ /* 0x000fe200000e060d */
[----:B------:R-:W-:Y:S01]  /*22f0*/  ISETP.LT.AND P0, PT, R82, UR21, PT ;  /* 0x0000001552007c0c */ /* 0x000fe2000bf01270 */
[----:B------:R-:W-:Y:S01]  /*2300*/  IMAD R4, R24, R3, R4 ;  /* 0x0000000318047224 */ /* 0x000fe200078e0204 */
[----:B------:R-:W-:Y:S01]  /*2310*/  LOP3.LUT R16, R47, 0x8, R16, 0xf8, !PT ;  /* 0x000000082f107812 */ /* 0x000fe200078ef810 */
[----:B------:R-:W-:Y:S01]  /*2320*/  IMAD R2, R2, UR4, RZ ;  /* 0x0000000402027c24 */ /* 0x000fe2000f8e02ff */
[----:B------:R-:W-:Y:S01]  /*2330*/  ISETP.GE.AND P1, PT, R10, UR22, PT ;  /* 0x000000160a007c0c */ /* 0x000fe2000bf26270 */
[----:B------:R-:W-:Y:S01]  /*2340*/  IMAD.IADD R23, R23, 0x1, R4 ;  /* 0x0000000117177824 */ /* 0x000fe200078e0204 */
[----:B------:R-:W-:Y:S01]  /*2350*/  SHF.R.U32.HI R47, RZ, 0x3, R47 ;  /* 0x00000003ff2f7819 */ /* 0x000fe2000001162f */
[----:B------:R-:W-:Y:S01]  /*2360*/  IMAD R155, R149, UR10, RZ ;  /* 0x0000000a959b7c24 */ /* 0x000fe2000f8e02ff */
[----:B------:R-:W-:Y:S01]  /*2370*/  SEL R18, RZ, 0x4, P1 ;  /* 0x00000004ff127807 */ /* 0x000fe20000800000 */
[----:B------:R-:W-:Y:S01]  /*2380*/  IMAD.SHL.U32 R12, R12, 0x40, RZ ;  /* 0x000000400c0c7824 */ /* 0x000fe200078e00ff */
[----:B------:R-:W-:Y:S01]  /*2390*/  LOP3.LUT R47, R16, R47, RZ, 0x3c, !PT ;  /* 0x0000002f102f7212 */ /* 0x000fe200078e3cff */
[----:B------:R-:W-:Y:S01]  /*23a0*/  IMAD R147, R5, UR5, R2 ;  /* 0x0000000505937c24 */ /* 0x000fe2000f8e0202 */
[----:B------:R-:W-:Y:S01]  /*23b0*/  LOP3.LUT R139, R139, R18, RZ, 0xfc, !PT ;  /* 0x000000128b8b7212 */ /* 0x000fe200078efcff */
[----:B------:R-:W-:Y:S01]  /*23c0*/  IMAD.WIDE.U32 R144, R5, UR4, R144 ;  /* 0x0000000405907c25 */ /* 0x000fe2000f8e0090 */
[----:B------:R-:W-:-:S03]  /*23d0*/  LOP3.LUT R47, R47, 0xfffffe00, R12, 0xf8, !PT ;  /* 0xfffffe002f2f7812 */ /* 0x000fc600078ef80c */
[C---:B------:R-:W-:Y:S02]  /*23e0*/  IMAD R155, R148.reuse, UR11, R155 ;  /* 0x0000000b949b7c24 */ /* 0x040fe4000f8e029b */
[----:B------:R-:W-:-:S04]  /*23f0*/  IMAD.WIDE.U32 R152, R148, UR10, R22 ;  /* 0x0000000a94987c25 */ /* 0x000fc8000f8e0016 */
        /* <DEDUP_REMOVED lines=9> */
[----:B-1----:R-:W-:Y:S06]  /*2490*/  @!P0 BRA `(.L_x_4819) ;  /* 0x0000009400588947 */ /* 0x002fec0003800000 */
[----:B------:R-:W1:Y:S01]  /*24a0*/  LDC.64 R2, c[0x0][0x338] ;  /* 0x0000ce00ff027b82 */ /* 0x000e620000000a00 */
[----:B------:R-:W-:Y:S01]  /*24b0*/  ULDC.64 UR12, c[0x0][0x330] ;  /* 0x0000cc00000c7ab9 */ /* 0x000fe20000000a00 */
[----:B------:R-:W-:Y:S01]  /*24c0*/  SHF.R.S32.HI R5, RZ, 0x1f, R0 ;  /* 0x0000001fff057819 */ /* 0x000fe20000011400 */
[----:B------:R-:W-:Y:S01]  /*24d0*/  ULDC.64 UR10, c[0x0][0x328] ;  /* 0x0000ca00000a7ab9 */ /* 0x000fe20000000a00 */
[--C-:B------:R-:W-:Y:S01]  /*24e0*/  SHF.R.S32.HI R13, RZ, 0x1f, R85.reuse ;  /* 0x0000001fff0d7819 */ /* 0x100fe20000011455 */
[C---:B------:R-:W-:Y:S01]  /*24f0*/  IMAD R8, R129.reuse, UR12, RZ ;  /* 0x0000000c81087c24 */ /* 0x040fe2000f8e02ff */
[----:B------:R-:W-:Y:S01]  /*2500*/  IADD3 R12, P1, P0, R0, R150, -R85 ;  /* 0x00000096000c7210 */ /* 0x000fe2000783e855 */
[----:B------:R-:W-:Y:S01]  /*2510*/  IMAD R4, R129, UR10, RZ ;  /* 0x0000000a81047c24 */ /* 0x000fe2000f8e02ff */
[----:B------:R-:W-:Y:S01]  /*2520*/  ULDC.64 UR16, c[0x0][0x340] ;  /* 0x0000d00000107ab9 */ /* 0x000fe20000000a00 */
[----:B------:R-:W-:Y:S01]  /*2530*/  IMAD.WIDE.U32 R16, R201, UR12, R14 ;  /* 0x0000000cc9107c25 */ /* 0x000fe2000f8e000e */
[----:B------:R-:W-:Y:S01]  /*2540*/  IADD3.X R5, R5, R151, ~R13, P1, P0 ;  /* 0x0000009705057210 */ /* 0x000fe20000fe0c0d */
[----:B------:R-:W-:Y:S01]  /*2550*/  UIMAD.WIDE.U32 UR30, UR4, 0x20, URZ ;  /* 0x00000020041e78a5 */ /* 0x000fe2000f8e003f */
[----:B------:R-:W-:Y:S01]  /*2560*/  LOP3.LUT R130, R139, 0xffff, RZ, 0xc0, !PT ;  /* 0x0000ffff8b827812 */ /* 0x000fe200078ec0ff */
[C---:B------:R-:W-:Y:S01]  /*2570*/  IMAD R8, R201.reuse, UR13, R8 ;  /* 0x0000000dc9087c24 */ /* 0x040fe2000f8e0208 */
[----:B------:R-:W-:Y:S01]  /*2580*/  ULDC.64 UR12, c[0x0][0x350] ;  /* 0x0000d400000c7ab9 */ /* 0x000fe20000000a00 */
[----:B------:R-:W-:Y:S01]  /*2590*/  IMAD.WIDE.U32 R18, R201, UR10, R14 ;  /* 0x0000000ac9127c25 */ /* 0x000fe2000f8e000e */
[----:B------:R-:W-:Y:S01]  /*25a0*/  USHF.L.U32 UR26, UR5, 0x5, URZ ;  /* 0x00000005051a7899 */ /* 0x000fe2000800063f */
[----:B------:R-:W-:Y:S01]  /*25b0*/  SHF.L.U32 R80, R137, 0x5, RZ ;  /* 0x0000000589507819 */ /* 0x000fe200000006ff */
        /* <DEDUP_REMOVED lines=11> */
[----:B-----5:R-:W-:Y:S01]  /*2670*/  IMAD.IADD R126, R9, 0x1, R0 ;  /* 0x00000001097e7824 */ /* 0x020fe200078e0200 */
[----:B------:R-:W-:Y:S01]  /*2680*/  USHF.L.U64.HI UR27, UR16, 0x5, UR17 ;  /* 0x00000005101b7899 */ /* 0x000fe20008010211 */
[C---:B------:R-:W-:Y:S01]  /*2690*/  IMAD R119, R7.reuse, UR12, RZ ;  /* 0x0000000c07777c24 */ /* 0x040fe2000f8e02ff */
[----:B------:R-:W-:Y:S01]  /*26a0*/  USHF.L.U32 UR28, UR16, 0x5, URZ ;  /* 0x00000005101c7899 */ /* 0x000fe2000800063f */
[----:B------:R-:W-:Y:S01]  /*26b0*/  IMAD R121, R7, UR10, RZ ;  /* 0x0000000a07797c24 */ /* 0x000fe2000f8e02ff */
[----:B------:R-:W-:Y:S01]  /*26c0*/  USHF.L.U64.HI UR29, UR16, 0x4, UR17 ;  /* 0x00000004101d7899 */ /* 0x000fe20008010211 */
[C---:B------:R-:W-:Y:S01]  /*26d0*/  IMAD R13, R12.reuse, UR17, R13 ;  /* 0x000000110c0d7c24 */ /* 0x040fe2000f8e020d */
[----:B------:R-:W-:Y:S01]  /*26e0*/  USHF.L.U32 UR32, UR16, 0x4, URZ ;  /* 0x0000000410207899 */ /* 0x000fe2000800063f */
[----:B------:R-:W-:Y:S01]  /*26f0*/  IMAD.WIDE.U32 R16, R12, UR16, R16 ;  /* 0x000000100c107c25 */ /* 0x000fe2000f8e0010 */
[----:B------:R-:W-:Y:S01]  /*2700*/  UIMAD.WIDE.U32 UR34, UR16, 0x60, URZ ;  /* 0x00000060102278a5 */ /* 0x000fe2000f8e003f */
[----:B------:R-:W-:Y:S01]  /*2710*/  LOP3.LUT R135, R130, 0x1, RZ, 0xc0, !PT ;  /* 0x0000000182877812 */ /* 0x000fe200078ec0ff */
[----:B------:R-:W-:Y:S01]  /*2720*/  USHF.L.U64.HI UR29, UR32, 0x1, UR29 ;  /* 0x00000001201d7899 */ /* 0x000fe2000801021d */
[----:B------:R-:W-:Y:S01]  /*2730*/  IMAD R7, R150, R137, R136 ;  /* 0x0000008996077224 */ /* 0x000fe200078e0288 */
[----:B------:R-:W-:Y:S01]  /*2740*/  LOP3.LUT R132, R130, 0x2, RZ, 0xc0, !PT ;  /* 0x0000000282847812 */ /* 0x000fe200078ec0ff */
[----:B------:R-:W-:Y:S01]  /*2750*/  IMAD R5, R12, R3, R5 ;  /* 0x000000030c057224 */ /* 0x000fe200078e0205 */
[----:B------:R-:W-:Y:S01]  /*2760*/  SHF.L.U64.HI R86, R2, 0x5, R3 ;  /* 0x0000000502567819 */ /* 0x000fe20000010203 */
[----:B------:R-:W-:Y:S01]  /*2770*/  IMAD.WIDE.U32 R18, R12, R2, R18 ;  /* 0x000000020c127225 */ /* 0x000fe200078e0012 */
[----:B------:R-:W-:Y:S01]  /*2780*/  LOP3.LUT R130, R130, 0x4, RZ, 0xc0, !PT ;  /* 0x0000000482827812 */ /* 0x000fe200078ec0ff */
[----:B------:R-:W-:Y:S01]  /*2790*/  USHF.L.U64.HI UR27, UR28, 0x1, UR27 ;  /* 0x000000011c1b7899 */ /* 0x000fe2000801021b */
[----:B------:R-:W-:Y:S01]  /*27a0*/  SHF.R.S32.HI R79, RZ, 0x1f, R80 ;  /* 0x0000001fff4f7819 */ /* 0x000fe20000011450 */
[----:B------:R-:W-:Y:S01]  /*27b0*/  IMAD R126, R137, R126, RZ ;  /* 0x0000007e897e7224 */ /* 0x000fe200078e02ff */
[----:B------:R-:W-:Y:S01]  /*27c0*/  ULDC.U8 UR36, c[0x0][0x3c3] ;  /* 0x0000f0c000247ab9 */ /* 0x000fe20000000000 */
[----:B------:R-:W-:Y:S01]  /*27d0*/  IMAD.IADD R17, R17, 0x1, R13 ;  /* 0x0000000111117824 */ /* 0x000fe200078e020d */
[----:B------:R-:W-:Y:S01]  /*27e0*/  ULDC UR33, c[0x0][0x2e0] ;  /* 0x0000b80000217ab9 */ /* 0x000fe20000000800 */
[----:B------:R-:W-:Y:S01]  /*27f0*/  IMAD.IADD R0, R136, 0x1, R7 ;  /* 0x0000000188007824 */ /* 0x000fe200078e0207 */
[----:B------:R-:W-:Y:S01]  /*2800*/  SHF.R.S32.HI R127, RZ, 0x1f, R126 ;  /* 0x0000001fff7f7819 */ /* 0x000fe2000001147e */
[----:B------:R-:W-:Y:S01]  /*2810*/  IMAD.IADD R19, R19, 0x1, R5 ;  /* 0x0000000113137824 */ /* 0x000fe200078e0205 */
[----:B------:R-:W-:Y:S01]  /*2820*/  IADD3 R48, P1, R126, R7, RZ ;  /* 0x000000077e307210 */ /* 0x000fe20007f3e0ff */
[----:B------:R-:W-:Y:S01]  /*2830*/  IMAD R119, R6, UR13, R119 ;  /* 0x0000000d06777c24 */ /* 0x000fe2000f8e0277 */
[----:B------:R-:W-:Y:S01]  /*2840*/  IADD3 R126, P0, R126, R0, RZ ;  /* 0x000000007e7e7210 */ /* 0x000fe20007f1e0ff */
[----:B------:R-:W-:Y:S01]  /*2850*/  IMAD.WIDE.U32 R8, R6, UR12, R16 ;  /* 0x0000000c06087c25 */ /* 0x000fe2000f8e0010 */
[-C--:B------:R-:W-:Y:S01]  /*2860*/  LEA.HI.X.SX32 R7, R7, R127.reuse, 0x1, P1 ;  /* 0x0000007f07077211 */ /* 0x080fe200008f0eff */
[----:B------:R-:W-:Y:S01]  /*2870*/  ULDC.64 UR12, c[0x0][0x220] ;  /* 0x00008800000c7ab9 */ /* 0x000fe20000000a00 */
[----:B------:R-:W-:Y:S01]  /*2880*/  LEA.HI.X.SX32 R127, R0, R127, 0x1, P0 ;  /* 0x0000007f007f7211 */ /* 0x000fe200000f0eff */
[----:B------:R-:W-:Y:S01]  /*2890*/  IMAD R121, R6, UR11, R121 ;  /* 0x0000000b06797c24 */ /* 0x000fe2000f8e0279 */
[----:B------:R-:W-:Y:S01]  /*28a0*/  SHF.L.U64.HI R0, R48, 0x1, R7 ;  /* 0x0000000130007819 */ /* 0x000fe20000010207 */
[----:B------:R-:W-:Y:S01]  /*28b0*/  IMAD.WIDE.U32 R4, R6, UR10, R18 ;  /* 0x0000000a06047c25 */ /* 0x000fe2000f8e0012 */
[----:B------:R-:W-:Y:S01]  /*28c0*/  ULDC.64 UR10, c[0x0][0x320] ;  /* 0x0000c800000a7ab9 */ /* 0x000fe20000000a00 */
[----:B------:R-:W-:Y:S01]  /*28d0*/  SHF.L.U64.HI R127, R126, 0x1, R127 ;  /* 0x000000017e7f7819 */ /* 0x000fe2000001027f */
[----:B------:R-:W-:Y:S01]  /*28e0*/  UIADD3 UR23, UR25, UR23, URZ ;  /* 0x0000001719177290 */ /* 0x000fe2000fffe03f */
[----:B------:R-:W-:Y:S01]  /*28f0*/  IMAD.IADD R119, R9, 0x1, R119 ;  /* 0x0000000109777824 */ /* 0x000fe200078e0277 */
[----:B------:R-:W-:Y:S01]  /*2900*/  LEA R120, P1, R8, UR10, 0x1 ;  /* 0x0000000a08787c11 */ /* 0x000fe2000f8208ff */
[----:B------:R-:W-:Y:S01]  /*2910*/  IMAD.IADD R121, R5, 0x1, R121 ;  /* 0x0000000105797824 */ /* 0x000fe200078e0279 */
[----:B------:R-:W-:Y:S01]  /*2920*/  LEA R122, P0, R4, UR4, 0x1 ;  /* 0x00000004047a7c11 */ /* 0x000fe2000f8008ff */
        /* <DEDUP_REMOVED lines=10> */
[----:B------:R-:W-:Y:S01]  /*29d0*/  IMAD.SHL.U32 R5, R159, 0x20, RZ ;  /* 0x000000209f057824 */ /* 0x000fe200078e00ff */
        /* <DEDUP_REMOVED lines=11> */
[C---:B------:R-:W-:Y:S01]  /*2a90*/  IMAD.IADD R68, R83.reuse, 0x1, R72 ;  /* 0x0000000153447824 */ /* 0x040fe200078e0248 */
[----:B------:R-:W-:Y:S01]  /*2aa0*/  IADD3 R103, P0, R198, 0x80, RZ ;  /* 0x00000080c6677810 */ /* 0x000fe20007f1e0ff */
[----:B------:R-:W-:Y:S01]  /*2ab0*/  IMAD.IADD R66, R83, 0x1, R70 ;  /* 0x0000000153427824 */ /* 0x000fe200078e0246 */
[----:B------:R-:W-:Y:S01]  /*2ac0*/  SHF.L.U32 R126, R126, 0x1, RZ ;  /* 0x000000017e7e7819 */ /* 0x000fe200000006ff */
[--C-:B------:R-:W-:Y:S01]  /*2ad0*/  IMAD.X R94, RZ, RZ, R197.reuse, P1 ;  /* 0x000000ffff5e7224 */ /* 0x100fe200008e06c5 */
[C---:B------:R-:W-:Y:S01]  /*2ae0*/  IADD3 R97, P1, R198.reuse, R95, RZ ;  /* 0x0000005fc6617210 */ /* 0x040fe20007f3e0ff */
[----:B------:R-:W-:Y:S01]  /*2af0*/  IMAD.X R102, RZ, RZ, R197, P0 ;  /* 0x000000ffff667224 */ /* 0x000fe200000e06c5 */
[----:B------:R-:W-:Y:S01]  /*2b00*/  IADD3 R105, P0, R198, R103, RZ ;  /* 0x00000067c6697210 */ /* 0x000fe20007f1e0ff */
[----:B------:R-:W-:Y:S01]  /*2b10*/  IMAD.WIDE.U32 R158, R158, 0x20, RZ ;  /* 0x000000209e9e7825 */ /* 0x000fe200078e00ff */
[C---:B------:R-:W-:Y:S01]  /*2b20*/  IADD3 R124, P3, R126.reuse, UR10, RZ ;  /* 0x0000000a7e7c7c10 */ /* 0x040fe2000ff7e0ff */
[----:B------:R-:W-:Y:S01]  /*2b30*/  UIMAD UR12, UR17, 0x60, URZ ;  /* 0x00000060110c78a4 */ /* 0x000fe2000f8e023f */
[----:B------:R-:W-:Y:S01]  /*2b40*/  IADD3 R126, P2, R126, UR4, RZ ;  /* 0x000000047e7e7c10 */ /* 0x000fe2000ff5e0ff */
[C---:B------:R-:W-:Y:S01]  /*2b50*/  IMAD.X R96, R197.reuse, 0x1, R94, P1 ;  /* 0x00000001c5607824 */ /* 0x040fe200008e065e */
[----:B------:R-:W-:Y:S01]  /*2b60*/  IADD3.X R104, R197, R102, RZ, P0, !PT ;  /* 0x00000066c5687210 */ /* 0x000fe200007fe4ff */
[----:B------:R-:W-:Y:S01]  /*2b70*/  UIADD3 UR13, UR31, UR26, URZ ;  /* 0x0000001a1f0d7290 */ /* 0x000fe2000fffe03f */
[C---:B------:R-:W-:Y:S01]  /*2b80*/  IADD3.X R125, R127.reuse, UR11, RZ, P3, !PT ;  /* 0x0000000b7f7d7c10 */ /* 0x040fe20009ffe4ff */
[----:B------:R-:W-:Y:S01]  /*2b90*/  IMAD.SHL.U32 R89, R2, 0x20, RZ ;  /* 0x0000002002597824 */ /* 0x000fe200078e00ff */
[----:B------:R-:W-:Y:S01]  /*2ba0*/  IADD3 R109, P1, R198, R97, RZ ;  /* 0x00000061c66d7210 */ /* 0x000fe20007f3e0ff */
[----:B------:R-:W-:Y:S01]  /*2bb0*/  VIADD R133, R150, 0x10 ;  /* 0x0000001096857836 */ /* 0x000fe20000000000 */
[----:B------:R-:W-:Y:S01]  /*2bc0*/  IADD3 R113, P0, R198, R105, RZ ;  /* 0x00000069c6717210 */ /* 0x000fe20007f1e0ff */
[C---:B------:R-:W-:Y:S01]  /*2bd0*/  VIADD R131, R150.reuse, 0x20 ;  /* 0x0000002096837836 */ /* 0x040fe20000000000 */
[----:B------:R-:W-:Y:S01]  /*2be0*/  IADD3.X R127, R127, UR5, RZ, P2, !PT ;  /* 0x000000057f7f7c10 */ /* 0x000fe200097fe4ff */
[----:B------:R-:W-:Y:S01]  /*2bf0*/  IMAD.X R108, R197, 0x1, R96, P1 ;  /* 0x00000001c56c7824 */ /* 0x000fe200008e0660 */
[----:B------:R-:W-:Y:S01]  /*2c00*/  IADD3 R90, P3, R87, 0x40, RZ ;  /* 0x00000040575a7810 */ /* 0x000fe20007f7e0ff */
[----:B------:R-:W-:Y:S01]  /*2c10*/  IMAD.X R112, R197, 0x1, R104, P0 ;  /* 0x00000001c5707824 */ /* 0x000fe200000e0668 */
[----:B------:R-:W-:Y:S01]  /*2c20*/  IADD3 R98, P2, R87, 0x80, RZ ;  /* 0x0000008057627810 */ /* 0x000fe20007f5e0ff */
[----:B------:R-:W-:Y:S01]  /*2c30*/  VIADD R128, R150, 0x30 ;  /* 0x0000003096807836 */ /* 0x000fe20000000000 */
[-C--:B------:R-:W-:Y:S01]  /*2c40*/  IADD3 R92, P1, R90, R87.reuse, RZ ;  /* 0x000000575a5c7210 */ /* 0x080fe20007f3e0ff */
[----:B------:R-:W-:Y:S01]  /*2c50*/  IMAD.U32 R9, RZ, RZ, UR21 ;  /* 0x00000015ff097e24 */ /* 0x000fe2000f8e00ff */
[-C--:B------:R-:W-:Y:S01]  /*2c60*/  IADD3 R100, P0, R98, R87.reuse, RZ ;  /* 0x0000005762647210 */ /* 0x080fe20007f1e0ff */
[--C-:B------:R-:W-:Y:S01]  /*2c70*/  IMAD.X R99, RZ, RZ, R84.reuse, P2 ;  /* 0x000000ffff637224 */ /* 0x100fe200010e0654 */
[----:B------:R-:W-:Y:S01]  /*2c80*/  IADD3.X R91, RZ, R84, RZ, P3, !PT ;  /* 0x00000054ff5b7210 */ /* 0x000fe20001ffe4ff */
[----:B------:R-:W-:Y:S01]  /*2c90*/  IMAD.IADD R88, R159, 0x1, R5 ;  /* 0x000000019f587824 */ /* 0x000fe200078e0205 */
[-C--:B------:R-:W-:Y:S01]  /*2ca0*/  IADD3 R107, P3, R92, R87.reuse, RZ ;  /* 0x000000575c6b7210 */ /* 0x080fe20007f7e0ff */
[--C-:B------:R-:W-:Y:S01]  /*2cb0*/  IMAD.X R101, R99, 0x1, R84.reuse, P0 ;  /* 0x0000000163657824 */ /* 0x100fe200000e0654 */
[----:B------:R-:W-:Y:S01]  /*2cc0*/  IADD3 R111, P2, R100, R87, RZ ;  /* 0x00000057646f7210 */ /* 0x000fe20007f5e0ff */
[----:B------:R-:W-:Y:S01]  /*2cd0*/  IMAD.X R93, R91, 0x1, R84, P1 ;  /* 0x000000015b5d7824 */ /* 0x000fe200008e0654 */
[----:B------:R-:W-:Y:S01]  /*2ce0*/  SHF.R.S32.HI R81, RZ, 0x1f, R83 ;  /* 0x0000001fff517819 */ /* 0x000fe20000011453 */
[----:B------:R-:W-:Y:S01]  /*2cf0*/  USHF.L.U32 UR26, UR30, 0x1, URZ ;  /* 0x000000011e1a7899 */ /* 0x000fe2000800063f */
[----:B------:R-:W-:Y:S01]  /*2d00*/  SHF.R.S32.HI R75, RZ, 0x1f, R76 ;  /* 0x0000001fff4b7819 */ /* 0x000fe2000001144c */
[----:B------:R-:W-:Y:S01]  /*2d10*/  IMAD.X R106, R93, 0x1, R84, P3 ;  /* 0x000000015d6a7824 */ /* 0x000fe200018e0654 */
[----:B------:R-:W-:Y:S01]  /*2d20*/  SHF.R.S32.HI R77, RZ, 0x1f, R78 ;  /* 0x0000001fff4d7819 */ /* 0x000fe2000001144e */
[----:B------:R-:W-:Y:S01]  /*2d30*/  IMAD.X R110, R101, 0x1, R84, P2 ;  /* 0x00000001656e7824 */ /* 0x000fe200010e0654 */
[----:B------:R-:W-:Y:S01]  /*2d40*/  SHF.R.S32.HI R73, RZ, 0x1f, R74 ;  /* 0x0000001fff497819 */ /* 0x000fe2000001144a */
[----:B------:R-:W-:Y:S01]  /*2d50*/  USHF.L.U64.HI UR30, UR30, 0x1, UR13 ;  /* 0x000000011e1e7899 */ /* 0x000fe2000801020d */
[----:B------:R-:W-:Y:S01]  /*2d60*/  SHF.R.S32.HI R71, RZ, 0x1f, R72 ;  /* 0x0000001fff477819 */ /* 0x000fe20000011448 */
[----:B------:R-:W-:Y:S01]  /*2d70*/  UIADD3 UR37, UR35, UR12, URZ ;  /* 0x0000000c23257290 */ /* 0x000fe2000fffe03f */
[----:B------:R-:W-:Y:S01]  /*2d80*/  SHF.R.S32.HI R69, RZ, 0x1f, R70 ;  /* 0x0000001fff457819 */ /* 0x000fe20000011446 */
[----:B------:R-:W-:Y:S01]  /*2d90*/  ULDC UR4, c[0x0][0x2e0] ;  /* 0x0000b80000047ab9 */ /* 0x000fe20000000800 */
[----:B------:R-:W-:Y:S01]  /*2da0*/  SHF.R.S32.HI R67, RZ, 0x1f, R68 ;  /* 0x0000001fff437819 */ /* 0x000fe20000011444 */
[----:B------:R-:W-:Y:S01]  /*2db0*/  ULDC UR5, c[0x0][0x2e0] ;  /* 0x0000b80000057ab9 */ /* 0x000fe20000000800 */
[----:B------:R-:W-:Y:S01]  /*2dc0*/  SHF.R.S32.HI R65, RZ, 0x1f, R66 ;  /* 0x0000001fff417819 */ /* 0x000fe20000011442 */
[----:B------:R-:W-:Y:S01]  /*2dd0*/  ULDC.64 UR10, c[0x0][0x248] ;  /* 0x00009200000a7ab9 */ /* 0x000fe20000000a00 */
[----:B------:R-:W-:Y:S01]  /*2de0*/  ULDC.64 UR16, c[0x0][0x250] ;  /* 0x0000940000107ab9 */ /* 0x000fe20000000a00 */
[----:B------:R-:W-:-:S02]  /*2df0*/  USHF.L.U32 UR32, UR32, 0x1, URZ ;  /* 0x0000000120207899 */ /* 0x000fc4000800063f */
[----:B------:R-:W-:Y:S01]  /*2e00*/  USHF.L.U32 UR28, UR28, 0x1, URZ ;  /* 0x000000011c1c7899 */ /* 0x000fe2000800063f */
[----:B------:R-:W-:Y:S01]  /*2e10*/  ULDC.64 UR12, c[0x0][0x230] ;  /* 0x00008c00000c7ab9 */ /* 0x000fe20000000a00 */
[----:B------:R-:W-:-:S10]  /*2e20*/  ULDC.64 UR14, c[0x0][0x238] ;  /* 0x00008e00000e7ab9 */ /* 0x000fd40000000a00 */
.L_x_4912:
[----:B------:R-:W-:Y:S01]  /*2e30*/  IMAD.SHL.U32 R13, R9, 0x40, RZ ;  /* 0x00000040090d7824 */ /* 0x000fe200078e00ff */
[----:B------:R-:W1:Y:S01]  /*2e40*/  LDC R0, c[0x0][0x340] ;  /* 0x0000d000ff007b82 */ /* 0x000e620000000800 */
[----:B------:R-:W-:Y:S01]  /*2e50*/  BSSY B0, `(.L_x_4820) ;  /* 0x0000015000007945 */ /* 0x000fe20003800000 */
[----:B------:R-:W-:Y:S02]  /*2e60*/  IMAD.MOV.U32 R118, RZ, RZ, R120 ;  /* 0x000000ffff767224 */ /* 0x000fe400078e0078 */
[----:B------:R-:W-:Y:S04]  /*2e70*/  VIADD R12, R13, 0xffffffc0 ;  /* 0xffffffc00d0c7836 */ /* 0x000fe80000000000 */
[--C-:B------:R-:W-:Y:S02]  /*2e80*/  IMAD.IADD R162, R134, 0x1, -R12.reuse ;  /* 0x0000000186a27824 */ /* 0x100fe400078e0a0c */
[----:B------:R-:W-:Y:S03]  /*2e90*/  IMAD.IADD R160, R85, 0x1, -R12 ;  /* 0x0000000155a07824 */ /* 0x000fe600078e0a0c */
[CC--:B------:R-:W-:Y:S02]  /*2ea0*/  ISETP.GE.AND P2, PT, R150.reuse, R162.reuse, PT ;  /* 0x000000a29600720c */ /* 0x0c0fe40003f46270 */
        /* <DEDUP_REMOVED lines=15> */
.L_x_4821:
[----:B------:R-:W-:Y:S05]  /*2fa0*/  BSYNC B0 ;  /* 0x0000000000007941 */ /* 0x000fea0003800000 */
.L_x_4820:
        /* <DEDUP_REMOVED lines=18> */
.L_x_4823:
[----:B------:R-:W-:Y:S05]  /*30d0*/  BSYNC B0 ;  /* 0x0000000000007941 */ /* 0x000fea0003800000 */
.L_x_4822:
        /* <DEDUP_REMOVED lines=19> */
.L_x_4825:
[----:B------:R-:W-:Y:S05]  /*3210*/  BSYNC B0 ;  /* 0x0000000000007941 */ /* 0x000fea0003800000 */
.L_x_4824:
        /* <DEDUP_REMOVED lines=16> */
.L_x_4827:
[----:B------:R-:W-:Y:S05]  /*3320*/  BSYNC B0 ;  /* 0x0000000000007941 */ /* 0x000fea0003800000 */
.L_x_4826:
        /* <DEDUP_REMOVED lines=13> */
[----:B------:R-:W-:Y:S02]  /*3400*/  ISETP.GE.AND P0, PT, R14, UR4, PT ;  /* 0x000000040e007c0c */ /* 0x000fe4000bf06270 */
[----:B------:R-:W-:Y:S05]  /*3410*/  MOV R123, R121 ;  /* 0x00000079007b7202 */ /* 0x000fea0000000f00 */
[----:B-1234-:R-:W2:Y:S08]  /*3420*/  LDG.E.128 R20, desc[UR6][R122.64] ;  /* 0x000000067a147981 */ /* 0x01eeb0000c1e1d00 */
        /* <DEDUP_REMOVED lines=47> */
.L_x_4833:
[----:B------:R-:W-:Y:S05]  /*3720*/  BSYNC B0 ;  /* 0x0000000000007941 */ /* 0x000fea0003800000 */
.L_x_4832:
[----:B------:R-:W-:Y:S04]  /*3730*/  BSSY B0, `(.L_x_4834) ;  /* 0x0000034000007945 */ /* 0x000fe80003800000 */
        /* <DEDUP_REMOVED lines=51> */
.L_x_4835:
[----:B------:R-:W-:Y:S05]  /*3a70*/  BSYNC B0 ;  /* 0x0000000000007941 */ /* 0x000fea0003800000 */
.L_x_4834:
        /* <DEDUP_REMOVED lines=51> */
.L_x_4831:
[----:B------:R-:W-:Y:S05]  /*3db0*/  BSYNC B1 ;  /* 0x0000000000017941 */ /* 0x000fea0003800000 */
.L_x_4830:
        /* <DEDUP_REMOVED lines=70> */
.L_x_4839:
[----:B------:R-:W-:Y:S05]  /*4220*/  BSYNC B0 ;  /* 0x0000000000007941 */ /* 0x000fea0003800000 */
.L_x_4838:
[----:B------:R-:W-:Y:S04]  /*4230*/  BSSY B0, `(.L_x_4840) ;  /* 0x0000037000007945 */ /* 0x000fe80003800000 */
[----:B------:R-:W-:Y:S05]  /*4240*/  @P2 BRA `(.L_x_4841) ;  /* 0x0000000000d42947 */ /* 0x000fea0003800000 */
[C---:B------:R-:W-:Y:S02]  /*4250*/  LEA R36, P2, R90.reuse, R122, 0x1 ;  /* 0x0000007a5a247211 */ /* 0x040fe400078408ff */
        /* <DEDUP_REMOVED lines=52> */
.L_x_4841:
[----:B------:R-:W-:Y:S05]  /*45a0*/  BSYNC B0 ;  /* 0x0000000000007941 */ /* 0x000fea0003800000 */
.L_x_4840:
[----:B------:R-:W-:Y:S05]  /*45b0*/  @P1 BRA `(.L_x_4837) ;  /* 0x0000000000d41947 */ /* 0x000fea0003800000 */
[----:B------:R-:W-:Y:S02]  /*45c0*/  LEA R36, P1, R98, R122, 0x1 ;  /* 0x0000007a62247211 */ /* 0x000fe400078208ff */
        /* <DEDUP_REMOVED lines=52> */
.L_x_4837:
[----:B------:R-:W-:Y:S05]  /*4910*/  BSYNC B1 ;  /* 0x0000000000017941 */ /* 0x000fea0003800000 */
.L_x_4836:
        /* <DEDUP_REMOVED lines=70> */
.L_x_4845:
[----:B------:R-:W-:Y:S05]  /*4d80*/  BSYNC B0 ;  /* 0x0000000000007941 */ /* 0x000fea0003800000 */
.L_x_4844:
        /* <DEDUP_REMOVED lines=55> */
.L_x_4847:
[----:B------:R-:W-:Y:S05]  /*5100*/  BSYNC B0 ;  /* 0x0000000000007941 */ /* 0x000fea0003800000 */
.L_x_4846:
        /* <DEDUP_REMOVED lines=54> */
.L_x_4843:
[----:B------:R-:W-:Y:S05]  /*5470*/  BSYNC B1 ;  /* 0x0000000000017941 */ /* 0x000fea0003800000 */
.L_x_4842:
        /* <DEDUP_REMOVED lines=18> */
[----:B------:R-:W-:Y:S02]  /*55a0*/  MOV R123, R121 ;  /* 0x00000079007b7202 */ /* 0x000fe40000000f00 */
        /* <DEDUP_REMOVED lines=57> */
.L_x_4851:
[----:B------:R-:W-:Y:S05]  /*5940*/  BSYNC B0 ;  /* 0x0000000000007941 */ /* 0x000fea0003800000 */
.L_x_4850:
[----:B------:R-:W-:Y:S04]  /*5950*/  BSSY B0, `(.L_x_4852) ;  /* 0x0000037000007945 */ /* 0x000fe80003800000 */
[----:B------:R-:W-:Y:S05]  /*5960*/  @P2 BRA `(.L_x_4853) ;  /* 0x0000000000d42947 */ /* 0x000fea0003800000 */
[----:B------:R-:W-:Y:S02]  /*5970*/  LEA R36, P2, R107, R122, 0x1 ;  /* 0x0000007a6b247211 */ /* 0x000fe400078408ff */
        /* <DEDUP_REMOVED lines=52> */
.L_x_4853:
[----:B------:R-:W-:Y:S05]  /*5cc0*/  BSYNC B0 ;  /* 0x0000000000007941 */ /* 0x000fea0003800000 */
.L_x_4852:
[----:B------:R-:W-:Y:S05]  /*5cd0*/  @P1 BRA `(.L_x_4849) ;  /* 0x0000000000d41947 */ /* 0x000fea0003800000 */
[C---:B------:R-:W-:Y:S02]  /*5ce0*/  LEA R36, P1, R111.reuse, R122, 0x1 ;  /* 0x0000007a6f247211 */ /* 0x040fe400078208ff */
        /* <DEDUP_REMOVED lines=52> */
.L_x_4849:
[----:B------:R-:W-:Y:S05]  /*6030*/  BSYNC B1 ;  /* 0x0000000000017941 */ /* 0x000fea0003800000 */
.L_x_4848:
        /* <DEDUP_REMOVED lines=8> */
.L_x_4829:
[----:B------:R-:W-:Y:S04]  /*60c0*/  BSSY B2, `(.L_x_4855) ;  /* 0x0000125000027945 */ /* 0x000fe80003800000 */
[----:B------:R-:W-:Y:S05]  /*60d0*/  @!P2 BRA `(.L_x_4856) ;  /* 0x00000010008ca947 */ /* 0x000fea0003800000 */
[----:B------:R-:W5:Y:S01]  /*60e0*/  LDC R161, c[0x0][0x2d0] ;  /* 0x0000b400ffa17b82 */ /* 0x000f620000000800 */
[----:B------:R-:W-:Y:S01]  /*60f0*/  BSSY B1, `(.L_x_4857) ;  /* 0x000005f000017945 */ /* 0x000fe20003800000 */
[----:B-----5:R-:W-:Y:S11]  /*6100*/  ISETP.GE.AND P0, PT, R14, R161, PT ;  /* 0x000000a10e00720c */ /* 0x020ff60003f06270 */
[----:B------:R-:W-:Y:S02]  /*6110*/  @!UPT UIADD3 URZ, URZ, URZ, URZ ;  /* 0x0000003f3f3ff290 */ /* 0x000fe4000fffe03f */
[----:B------:R-:W-:Y:S05]  /*6120*/  @P0 BRA `(.L_x_4858) ;  /* 0x00000004006c0947 */ /* 0x000fea0003800000 */
[----:B------:R-:W-:Y:S01]  /*6130*/  MOV R123, R121 ;  /* 0x00000079007b7202 */ /* 0x000fe20000000f00 */
[----:B------:R-:W-:Y:S01]  /*6140*/  BSSY B0, `(.L_x_4859) ;  /* 0x0000058000007945 */ /* 0x000fe20003800000 */
[----:B------:R-:W-:Y:S03]  /*6150*/  ISETP.GE.AND P0, PT, R14, UR4, PT ;  /* 0x000000040e007c0c */ /* 0x000fe6000bf06270 */
[----:B------:R1:W5:Y:S10]  /*6160*/  LDG.E.128 R52, desc[UR6][R122.64] ;  /* 0x000000067a347981 */ /* 0x000374000c1e1d00 */
        /* <DEDUP_REMOVED lines=85> */
.L_x_4860:
[----:B------:R-:W-:Y:S05]  /*66c0*/  BSYNC B0 ;  /* 0x0000000000007941 */ /* 0x000fea0003800000 */
.L_x_4859:
[----:B-----5:R1:W-:Y:S02]  /*66d0*/  STG.E.128 desc[UR6][R114.64], R52 ;  /* 0x0000003472007986 */ /* 0x0203e4000c101d06 */
.L_x_4858:
[----:B------:R-:W-:Y:S05]  /*66e0*/  BSYNC B1 ;  /* 0x0000000000017941 */ /* 0x000fea0003800000 */
.L_x_4857:
[----:B------:R-:W-:Y:S01]  /*66f0*/  ISETP.GE.AND P0, PT, R11, R161, PT ;  /* 0x000000a10b00720c */ /* 0x000fe20003f06270 */
[----:B------:R-:W-:Y:S11]  /*6700*/  BSSY B1, `(.L_x_4861) ;  /* 0x0000060000017945 */ /* 0x000ff60003800000 */
[----:B------:R-:W-:Y:S01]  /*6710*/  @!UPT UIADD3 URZ, URZ, URZ, URZ ;  /* 0x0000003f3f3ff290 */ /* 0x000fe2000fffe03f */
[----:B------:R-:W-:Y:S05]  /*6720*/  @P0 BRA `(.L_x_4862) ;  /* 0x0000000400740947 */ /* 0x000fea0003800000 */
[----:B------:R-:W-:Y:S01]  /*6730*/  ISETP.GE.AND P0, PT, R11, UR4, PT ;  /* 0x000000040b007c0c */ /* 0x000fe2000bf06270 */
[--C-:B-1----:R-:W-:Y:S01]  /*6740*/  IMAD.MOV.U32 R123, RZ, RZ, R121.reuse ;  /* 0x000000ffff7b7224 */ /* 0x102fe200078e0079 */
[----:B------:R-:W-:Y:S01]  /*6750*/  IADD3 R164, P1, R122, 0x80, RZ ;  /* 0x000000807aa47810 */ /* 0x000fe20007f3e0ff */
[----:B------:R-:W-:Y:S03]  /*6760*/  BSSY B0, `(.L_x_4863) ;  /* 0x0000058000007945 */ /* 0x000fe60003800000 */
[----:B------:R1:W5:Y:S01]  /*6770*/  LDG.E.128 R52, desc[UR6][R122.64+0x80] ;  /* 0x000080067a347981 */ /* 0x000362000c1e1d00 */
        /* <DEDUP_REMOVED lines=86> */
.L_x_4864:
[----:B------:R-:W-:Y:S05]  /*6ce0*/  BSYNC B0 ;  /* 0x0000000000007941 */ /* 0x000fea0003800000 */
.L_x_4863:
[----:B-----5:R1:W-:Y:S02]  /*6cf0*/  STG.E.128 desc[UR6][R114.64+0x80], R52 ;  /* 0x0000803472007986 */ /* 0x0203e4000c101d06 */
.L_x_4862:
[----:B------:R-:W-:Y:S05]  /*6d00*/  BSYNC B1 ;  /* 0x0000000000017941 */ /* 0x000fea0003800000 */
.L_x_4861:
[----:B------:R-:W-:Y:S11]  /*6d10*/  ISETP.GE.AND P0, PT, R10, R161, PT ;  /* 0x000000a10a00720c */ /* 0x000ff60003f06270 */
[----:B------:R-:W-:Y:S02]  /*6d20*/  @!UPT UIADD3 URZ, URZ, URZ, URZ ;  /* 0x0000003f3f3ff290 */ /* 0x000fe4000fffe03f */
        /* <DEDUP_REMOVED lines=92> */
.L_x_4866:
[----:B------:R-:W-:Y:S05]  /*72f0*/  BSYNC B0 ;  /* 0x0000000000007941 */ /* 0x000fea0003800000 */
.L_x_4865:
[----:B-----5:R1:W-:Y:S02]  /*7300*/  STG.E.128 desc[UR6][R114.64+0x100], R52 ;  /* 0x0001003472007986 */ /* 0x0203e4000c101d06 */
.L_x_4856:
[----:B------:R-:W-:Y:S05]  /*7310*/  BSYNC B2 ;  /* 0x0000000000027941 */ /* 0x000fea0003800000 */
.L_x_4855:
        /* <DEDUP_REMOVED lines=104> */
.L_x_4872:
[----:B------:R-:W-:Y:S05]  /*79a0*/  BSYNC B0 ;  /* 0x0000000000007941 */ /* 0x000fea0003800000 */
.L_x_4871:
[----:B-----5:R1:W-:Y:S02]  /*79b0*/  STG.E.128 desc[UR6][R168.64], R56 ;  /* 0x00000038a8007986 */ /* 0x0203e4000c101d06 */
.L_x_4870:
[----:B------:R-:W-:Y:S05]  /*79c0*/  BSYNC B1 ;  /* 0x0000000000017941 */ /* 0x000fea0003800000 */
.L_x_4869:
        /* <DEDUP_REMOVED lines=26> */
[C---:B-1----:R-:W-:Y:S02]  /*7b70*/  LEA R164, P0, R118.reuse, R124, 0x1 ;  /* 0x0000007c76a47211 */ /* 0x042fe400078008ff */
        /* <DEDUP_REMOVED lines=71> */
.L_x_4876:
[----:B------:R-:W-:Y:S05]  /*7ff0*/  BSYNC B0 ;  /* 0x0000000000007941 */ /* 0x000fea0003800000 */
.L_x_4875:
[----:B-----5:R1:W-:Y:S02]  /*8000*/  STG.E.128 desc[UR6][R168.64], R56 ;  /* 0x00000038a8007986 */ /* 0x0203e4000c101d06 */
.L_x_4874:
[----:B------:R-:W-:Y:S05]  /*8010*/  BSYNC B1 ;  /* 0x0000000000017941 */ /* 0x000fea0003800000 */
.L_x_4873:
        /* <DEDUP_REMOVED lines=97> */
.L_x_4878:
[----:B------:R-:W-:Y:S05]  /*8630*/  BSYNC B0 ;  /* 0x0000000000007941 */ /* 0x000fea0003800000 */
.L_x_4877:
[----:B-----5:R1:W-:Y:S02]  /*8640*/  STG.E.128 desc[UR6][R168.64], R56 ;  /* 0x00000038a8007986 */ /* 0x0203e4000c101d06 */
.L_x_4868:
[----:B------:R-:W-:Y:S05]  /*8650*/  BSYNC B2 ;  /* 0x0000000000027941 */ /* 0x000fea0003800000 */
.L_x_4867:
        /* <DEDUP_REMOVED lines=104> */
.L_x_4884:
[----:B------:R-:W-:Y:S05]  /*8ce0*/  BSYNC B0 ;  /* 0x0000000000007941 */ /* 0x000fea0003800000 */
.L_x_4883:
[----:B-----5:R1:W-:Y:S02]  /*8cf0*/  STG.E.128 desc[UR6][R168.64], R56 ;  /* 0x00000038a8007986 */ /* 0x0203e4000c101d06 */
.L_x_4882:
[----:B------:R-:W-:Y:S05]  /*8d00*/  BSYNC B1 ;  /* 0x0000000000017941 */ /* 0x000fea0003800000 */
.L_x_4881:
        /* <DEDUP_REMOVED lines=98> */
.L_x_4888:
[----:B------:R-:W-:Y:S05]  /*9330*/  BSYNC B0 ;  /* 0x0000000000007941 */ /* 0x000fea0003800000 */
.L_x_4887:
[----:B-----5:R1:W-:Y:S02]  /*9340*/  STG.E.128 desc[UR6][R168.64], R56 ;  /* 0x00000038a8007986 */ /* 0x0203e4000c101d06 */
.L_x_4886:
[----:B------:R-:W-:Y:S05]  /*9350*/  BSYNC B1 ;  /* 0x0000000000017941 */ /* 0x000fea0003800000 */
.L_x_4885:
        /* <DEDUP_REMOVED lines=97> */
.L_x_4890:
[----:B------:R-:W-:Y:S05]  /*9970*/  BSYNC B0 ;  /* 0x0000000000007941 */ /* 0x000fea0003800000 */
.L_x_4889:
[----:B-----5:R1:W-:Y:S02]  /*9980*/  STG.E.128 desc[UR6][R168.64], R56 ;  /* 0x00000038a8007986 */ /* 0x0203e4000c101d06 */
.L_x_4880:
[----:B------:R-:W-:Y:S05]  /*9990*/  BSYNC B2 ;  /* 0x0000000000027941 */ /* 0x000fea0003800000 */
.L_x_4879:
        /* <DEDUP_REMOVED lines=10> */
[----:B------:R-:W1:Y:S01]  /*9a40*/  LDC.64 R2, c[0x0][0x338] ;  /* 0x0000ce00ff027b82 */ /* 0x000e620000000a00 */
[----:B------:R-:W-:Y:S01]  /*9a50*/  MOV R123, R121 ;  /* 0x00000079007b7202 */ /* 0x000fe20000000f00 */
[----:B------:R-:W-:Y:S01]  /*9a60*/  BSSY B0, `(.L_x_4895) ;  /* 0x0000061000007945 */ /* 0x000fe20003800000 */
[----:B------:R-:W-:Y:S01]  /*9a70*/  ISETP.GE.AND P0, PT, R14, UR4, PT ;  /* 0x000000040e007c0c */ /* 0x000fe2000bf06270 */
        /* <DEDUP_REMOVED lines=23> */
[C---:B------:R-:W-:Y:S02]  /*9bf0*/  LEA R162, P0, R118.reuse, R124, 0x1 ;  /* 0x0000007c76a27211 */ /* 0x040fe400078008ff */
        /* <DEDUP_REMOVED lines=71> */
.L_x_4896:
[----:B------:R-:W-:Y:S05]  /*a070*/  BSYNC B0 ;  /* 0x0000000000007941 */ /* 0x000fea0003800000 */
.L_x_4895:
[----:B-----5:R1:W-:Y:S02]  /*a080*/  STG.E.128 desc[UR6][R166.64], R56 ;  /* 0x00000038a6007986 */ /* 0x0203e4000c101d06 */
.L_x_4894:
[----:B------:R-:W-:Y:S05]  /*a090*/  BSYNC B1 ;  /* 0x0000000000017941 */ /* 0x000fea0003800000 */
.L_x_4893:
[----:B------:R-:W-:Y:S01]  /*a0a0*/  ISETP.GE.AND P0, PT, R11, R165, PT ;  /* 0x000000a50b00720c */ /* 0x000fe20003f06270 */
[----:B------:R-:W-:Y:S11]  /*a0b0*/  BSSY B1, `(.L_x_4897) ;  /* 0x0000063000017945 */ /* 0x000ff60003800000 */
[----:B------:R-:W-:Y:S01]  /*a0c0*/  @!UPT UIADD3 URZ, URZ, URZ, URZ ;  /* 0x0000003f3f3ff290 */ /* 0x000fe2000fffe03f */
[----:B------:R-:W-:Y:S05]  /*a0d0*/  @P0 BRA `(.L_x_4898) ;  /* 0x0000000400800947 */ /* 0x000fea0003800000 */
[----:B------:R-:W-:Y:S01]  /*a0e0*/  LEA R162, P0, R107, R122, 0x1 ;  /* 0x0000007a6ba27211 */ /* 0x000fe200078008ff */
        /* <DEDUP_REMOVED lines=93> */
.L_x_4900:
[----:B------:R-:W-:Y:S05]  /*a6c0*/  BSYNC B0 ;  /* 0x0000000000007941 */ /* 0x000fea0003800000 */
.L_x_4899:
[----:B-----5:R1:W-:Y:S02]  /*a6d0*/  STG.E.128 desc[UR6][R166.64], R56 ;  /* 0x00000038a6007986 */ /* 0x0203e4000c101d06 */
.L_x_4898:
[----:B------:R-:W-:Y:S05]  /*a6e0*/  BSYNC B1 ;  /* 0x0000000000017941 */ /* 0x000fea0003800000 */
.L_x_4897:
        /* <DEDUP_REMOVED lines=97> */
.L_x_4902:
[----:B------:R-:W-:Y:S05]  /*ad00*/  BSYNC B0 ;  /* 0x0000000000007941 */ /* 0x000fea0003800000 */
.L_x_4901:
[----:B-----5:R1:W-:Y:S02]  /*ad10*/  STG.E.128 desc[UR6][R164.64], R56 ;  /* 0x00000038a4007986 */ /* 0x0203e4000c101d06 */
.L_x_4892:
[----:B------:R-:W-:Y:S05]  /*ad20*/  BSYNC B2 ;  /* 0x0000000000027941 */ /* 0x000fea0003800000 */
.L_x_4891:
        /* <DEDUP_REMOVED lines=8> */
.L_x_4828:
        /* <DEDUP_REMOVED lines=11> */
[--C-:B------:R-:W-:Y:S05]  /*ae60*/  @P2 IMAD.MOV.U32 R123, RZ, RZ, R121.reuse ;  /* 0x000000ffff7b2224 */ /* 0x100fea00078e0079 */
[----:B-1234-:R1:W2:Y:S02]  /*ae70*/  @P2 LDG.E.128 R24, desc[UR6][R122.64] ;  /* 0x000000067a182981 */ /* 0x01e2a4000c1e1d00 */
[--C-:B-1----:R-:W-:Y:S02]  /*ae80*/  @P4 IMAD.MOV.U32 R123, RZ, RZ, R121.reuse ;  /* 0x000000ffff7b4224 */ /* 0x102fe400078e0079 */
[----:B--2---:R1:W-:Y:S01]  /*ae90*/  @P2 STG.E.128 desc[UR6][R114.64], R24 ;  /* 0x0000001872002986 */ /* 0x0043e2000c101d06 */
[----:B------:R-:W-:Y:S03]  /*aea0*/  ISETP.NE.AND P2, PT, R130, RZ, PT ;  /* 0x000000ff8200720c */ /* 0x000fe60003f45270 */
[----:B------:R2:W3:Y:S10]  /*aeb0*/  @P4 LDG.E.128 R20, desc[UR6][R122.64+0x80] ;  /* 0x000080067a144981 */ /* 0x0004f4000c1e1d00 */
[----:B--2---:R-:W-:Y:S01]  /*aec0*/  @P2 IMAD.MOV.U32 R123, RZ, RZ, R121 ;  /* 0x000000ffff7b2224 */ /* 0x004fe200078e0079 */
[----:B---3--:R1:W-:Y:S04]  /*aed0*/  @P4 STG.E.128 desc[UR6][R114.64+0x80], R20 ;  /* 0x0000801472004986 */ /* 0x0083e8000c101d06 */
[----:B------:R-:W2:Y:S04]  /*aee0*/  @P2 LDG.E.128 R4, desc[UR6][R122.64+0x100] ;  /* 0x000100067a042981 */ /* 0x000ea8000c1e1d00 */
[----:B--2---:R1:W-:Y:S02]  /*aef0*/  @P2 STG.E.128 desc[UR6][R114.64+0x100], R4 ;  /* 0x0001000472002986 */ /* 0x0043e4000c101d06 */
.L_x_4904:
[----:B------:R-:W-:Y:S05]  /*af00*/  BSYNC B0 ;  /* 0x0000000000007941 */ /* 0x000fea0003800000 */
.L_x_4903:
        /* <DEDUP_REMOVED lines=24> */
.L_x_4906:
[----:B------:R-:W-:Y:S05]  /*b090*/  BSYNC B0 ;  /* 0x0000000000007941 */ /* 0x000fea0003800000 */
.L_x_4905:
        /* <DEDUP_REMOVED lines=24> */
.L_x_4908:
[----:B------:R-:W-:Y:S05]  /*b220*/  BSYNC B0 ;  /* 0x0000000000007941 */ /* 0x000fea0003800000 */
.L_x_4907:
[----:B------:R-:W-:Y:S01]  /*b230*/  UMOV UR4, URZ ;  /* 0x0000003f00047c82 */ /* 0x000fe20008000000 */
[----:B------:R-:W-:Y:S04]  /*b240*/  BSSY B0, `(.L_x_4854) ;  /* 0x000001c000007945 */ /* 0x000fe80003800000 */
[----:B------:R-:W-:Y:S05]  /*b250*/  @!P0 BRA `(.L_x_4909) ;  /* 0x0000000000688947 */ /* 0x000fea0003800000 */
[----:B------:R-:W-:Y:S02]  /*b260*/  ISETP.NE.AND P1, PT, R135, RZ, PT ;  /* 0x000000ff8700720c */ /* 0x000fe40003f25270 */
[----:B------:R-:W-:Y:S11]  /*b270*/  ISETP.NE.AND P3, PT, R132, RZ, PT ;  /* 0x000000ff8400720c */ /* 0x000ff60003f65270 */
[----:B------:R-:W2:Y:S01]  /*b280*/  @P1 LDC.64 R2, c[0x0][0x338] ;  /* 0x0000ce00ff021b82 */ /* 0x000ea20000000a00 */
[----:B------:R-:W-:Y:S01]  /*b290*/  @P1 IMAD.MOV.U32 R123, RZ, RZ, R121 ;  /* 0x000000ffff7b1224 */ /* 0x000fe200078e0079 */
        /* <DEDUP_REMOVED lines=22> */
.L_x_4909:
[----:B------:R-:W-:Y:S05]  /*b400*/  BSYNC B0 ;  /* 0x0000000000007941 */ /* 0x000fea0003800000 */
.L_x_4854:
[----:B------:R-:W-:Y:S01]  /*b410*/  PLOP3.LUT P0, PT, PT, PT, UP1, 0x40, 0x0 ;  /* 0x000000000000781c */ /* 0x000fe20003f0e818 */
[----:B------:R-:W5:Y:S01]  /*b420*/  LDC R0, c[0x0][0x338] ;  /* 0x0000ce00ff007b82 */ /* 0x000f620000000800 */
[----:B-1----:R-:W-:Y:S02]  /*b430*/  IMAD.MOV.U32 R123, RZ, RZ, R121 ;  /* 0x000000ffff7b7224 */ /* 0x002fe400078e0079 */
[----:B-----5:R-:W-:Y:S05]  /*b440*/  IMAD.U32 R3, R0, -0x40, RZ ;  /* 0xffffffc000037824 */ /* 0x020fea00078e00ff */
[C---:B------:R-:W-:Y:S04]  /*b450*/  LEA R122, P1, R3.reuse, R122, 0x1 ;  /* 0x0000007a037a7211 */ /* 0x040fe800078208ff */
        /* <DEDUP_REMOVED lines=78> */
.L_x_4910:
        /* <DEDUP_REMOVED lines=8> */
.L_x_4911:
[----:B------:R-:W-:Y:S04]  /*b9c0*/  IADD3 R9, R9, -0x1, RZ ;  /* 0xffffffff09097810 */ /* 0x000fe80007ffe0ff */
[----:B------:R-:W-:Y:S11]  /*b9d0*/  ISETP.GT.AND P0, PT, R9, R82, PT ;  /* 0x000000520900720c */ /* 0x000ff60003f04270 */
[----:B------:R-:W-:Y:S02]  /*b9e0*/  @!UPT UIADD3 URZ, URZ, URZ, URZ ;  /* 0x0000003f3f3ff290 */ /* 0x000fe4000fffe03f */
[----:B------:R-:W-:Y:S05]  /*b9f0*/  @P0 BRA `(.L_x_4912) ;  /* 0xffffff74000c0947 */ /* 0x000fea000383ffff */
.L_x_4819:
        /* <DEDUP_REMOVED lines=19> */
[CC--:B------:R-:W-:Y:S01]  /*bb30*/  LEA R2, P2, R4.reuse, R152.reuse, 0x5 ;  /* 0x0000009804027211 */ /* 0x0c0fe200078428ff */
[----:B------:R-:W-:Y:S01]  /*bb40*/  ULDC.U8 UR10, c[0x0][0x3c3] ;  /* 0x0000f0c0000a7ab9 */ /* 0x000fe20000000000 */
[----:B------:R-:W-:Y:S01]  /*bb50*/  IMAD.MOV.U32 R154, RZ, RZ, R152 ;  /* 0x000000ffff9a7224 */ /* 0x000fe200078e0098 */
[----:B------:R-:W-:Y:S01]  /*bb60*/  IADD3 R19, P3, R19, R152, RZ ;  /* 0x0000009813137210 */ /* 0x000fe20007f7e0ff */
[----:B------:R-:W-:Y:S01]  /*bb70*/  IMAD.IADD R12, R199, 0x1, -R62 ;  /* 0x00000001c70c7824 */ /* 0x000fe200078e0a3e */
[C---:B------:R-:W-:Y:S01]  /*bb80*/  LEA.HI.X R3, R4.reuse, R155, R5, 0x5, P2 ;  /* 0x0000009b04037211 */ /* 0x040fe200010f2c05 */
[----:B------:R-:W-:Y:S01]  /*bb90*/  IMAD.WIDE.U32 R16, R4, 0x30, R154 ;  /* 0x0000003004107825 */ /* 0x000fe200078e009a */
[----:B------:R-:W-:Y:S02]  /*bba0*/  LEA R22, P2, R2, UR8, 0x1 ;  /* 0x0000000802167c11 */ /* 0x000fe4000f8408ff */
[----:B------:R-:W-:Y:S01]  /*bbb0*/  LEA R32, P4, R152, UR8, 0x1 ;  /* 0x0000000898207c11 */ /* 0x000fe2000f8808ff */
[----:B------:R-:W-:Y:S01]  /*bbc0*/  IMAD R5, R5, 0x30, RZ ;  /* 0x0000003005057824 */ /* 0x000fe200078e02ff */
[----:B------:R-:W-:Y:S01]  /*bbd0*/  LEA.HI.X R23, R2, UR9, R3, 0x1, P2 ;  /* 0x0000000902177c11 */ /* 0x000fe200090f0c03 */
[----:B------:R-:W-:Y:S01]  /*bbe0*/  IMAD.X R6, R13, 0x1, R155, P3 ;  /* 0x000000010d067824 */ /* 0x000fe200018e069b */
[----:B------:R-:W-:Y:S01]  /*bbf0*/  ISETP.NE.AND P2, PT, RZ, UR10, PT ;  /* 0x0000000aff007c0c */ /* 0x000fe2000bf45270 */
[----:B------:R-:W-:Y:S01]  /*bc00*/  IMAD.IADD R2, R17, 0x1, R5 ;  /* 0x0000000111027824 */ /* 0x000fe200078e0205 */
[----:B------:R-:W-:-:S02]  /*bc10*/  LEA R20, P3, R19, UR8, 0x1 ;  /* 0x0000000813147c11 */ /* 0x000fc4000f8608ff */
[----:B------:R-:W-:Y:S02]  /*bc20*/  LEA.HI.X R33, R152, UR9, R155, 0x1, P4 ;  /* 0x0000000998217c11 */ /* 0x000fe4000a0f0c9b */
[----:B------:R-:W-:Y:S02]  /*bc30*/  LEA R8, P4, R16, UR8, 0x1 ;  /* 0x0000000810087c11 */ /* 0x000fe4000f8808ff */
[----:B------:R-:W-:Y:S02]  /*bc40*/  LEA.HI.X R21, R19, UR9, R6, 0x1, P3 ;  /* 0x0000000913157c11 */ /* 0x000fe400098f0c06 */
[----:B------:R-:W-:Y:S02]  /*bc50*/  ISETP.GE.AND P3, PT, R150, R12, PT ;  /* 0x0000000c9600720c */ /* 0x000fe40003f66270 */
[----:B-----5:R-:W-:Y:S02]  /*bc60*/  LEA.HI.X R9, R16, UR9, R2, 0x1, P4 ;  /* 0x0000000910097c11 */ /* 0x020fe4000a0f0c02 */
        /* <DEDUP_REMOVED lines=38> */
[C---:B------:R-:W-:Y:S01]  /*bed0*/  FMUL.FTZ R0, R29.reuse, R0 ;  /* 0x000000001d007220 */ /* 0x040fe20000410000 */
[----:B------:R-:W-:Y:S02]  /*bee0*/  HADD2.F32 R16, -RZ, R4.H1_H1 ;  /* 0x30000004ff107230 */ /* 0x000fe40000004100 */
[-C--:B------:R-:W-:Y:S01]  /*bef0*/  FMUL.FTZ R13, R26, R7.reuse ;  /* 0x000000071a0d7220 */ /* 0x080fe20000410000 */
[----:B------:R-:W-:Y:S01]  /*bf00*/  FMUL.FTZ R7, R34, R7 ;  /* 0x0000000722077220 */ /* 0x000fe20000410000 */
[-C--:B------:R-:W-:Y:S01]  /*bf10*/  FFMA.FTZ R6, R29, R17.reuse, -R6 ;  /* 0x000000111d067223 */ /* 0x080fe20000010806 */
[----:B------:R-:W-:Y:S01]  /*bf20*/  FFMA.FTZ R17, R27, R17, R0 ;  /* 0x000000111b117223 */ /* 0x000fe20000010000 */
[----:B------:R-:W-:-:S02]  /*bf30*/  HADD2.F32 R0, -RZ, R30.H0_H0 ;  /* 0x2000001eff007230 */ /* 0x000fc40000004100 */
[-C--:B------:R-:W-:Y:S01]  /*bf40*/  FFMA.FTZ R13, R34, R16.reuse, -R13 ;  /* 0x00000010220d7223 */ /* 0x080fe2000001080d */
[----:B------:R-:W-:Y:S02]  /*bf50*/  HADD2.F32 R3, -RZ, R3.H0_H0 ;  /* 0x20000003ff037230 */ /* 0x000fe40000004100 */
[----:B------:R-:W-:Y:S01]  /*bf60*/  FFMA.FTZ R16, R26, R16, R7 ;  /* 0x000000101a107223 */ /* 0x000fe20000010007 */
[----:B------:R-:W-:Y:S01]  /*bf70*/  HADD2.F32 R30, -RZ, R30.H1_H1 ;  /* 0x3000001eff1e7230 */ /* 0x000fe20000004100 */
[----:B------:R-:W-:Y:S01]  /*bf80*/  F2FP.F16.F32.PACK_AB R31, R17, R6 ;  /* 0x00000006111f723e */ /* 0x000fe200000000ff */
[----:B------:R-:W-:Y:S02]  /*bf90*/  HADD2.F32 R2, -RZ, R2.H0_H0 ;  /* 0x20000002ff027230 */ /* 0x000fe40000004100 */
        /* <DEDUP_REMOVED lines=16> */
.L_x_4921:
[----:B------:R-:W-:Y:S05]  /*c0a0*/  BSYNC B0 ;  /* 0x0000000000007941 */ /* 0x000fea0003800000 */
.L_x_4920:
[----:B-----5:R3:W-:Y:S02]  /*c0b0*/  STS.128 [R200], R28 ;  /* 0x0000001cc8007388 */ /* 0x0207e40000000c00 */
.L_x_4919:
[----:B------:R-:W-:Y:S05]  /*c0c0*/  BSYNC B1 ;  /* 0x0000000000017941 */ /* 0x000fea0003800000 */
.L_x_4918:
        /* <DEDUP_REMOVED lines=46> */
.L_x_4925:
[----:B------:R-:W-:Y:S05]  /*c3b0*/  BSYNC B0 ;  /* 0x0000000000007941 */ /* 0x000fea0003800000 */
.L_x_4924:
[----:B-----5:R1:W-:Y:S02]  /*c3c0*/  STS.128 [R200+0x2000], R28 ;  /* 0x0020001cc8007388 */ /* 0x0203e40000000c00 */
.L_x_4923:
[----:B------:R-:W-:Y:S05]  /*c3d0*/  BSYNC B1 ;  /* 0x0000000000017941 */ /* 0x000fea0003800000 */
.L_x_4922:
        /* <DEDUP_REMOVED lines=8> */
[--C-:B-----5:R-:W-:Y:S02]  /*c460*/  HADD2.F32 R27, -RZ, R35.reuse.H1_H1 ;  /* 0x30000023ff1b7230 */ /* 0x120fe40000004100 */
[----:B-1----:R-:W-:Y:S02]  /*c470*/  HADD2.F32 R29, -RZ, R35.H0_H0 ;  /* 0x20000023ff1d7230 */ /* 0x002fe40000004100 */
        /* <DEDUP_REMOVED lines=34> */
.L_x_4927:
[----:B------:R-:W-:Y:S05]  /*c6a0*/  BSYNC B0 ;  /* 0x0000000000007941 */ /* 0x000fea0003800000 */
.L_x_4926:
[----:B-----5:R2:W-:Y:S02]  /*c6b0*/  STS.128 [R200+0x4000], R32 ;  /* 0x00400020c8007388 */ /* 0x0205e40000000c00 */
.L_x_4917:
[----:B------:R-:W-:Y:S05]  /*c6c0*/  BSYNC B2 ;  /* 0x0000000000027941 */ /* 0x000fea0003800000 */
.L_x_4916:
        /* <DEDUP_REMOVED lines=16> */
[----:B-----5:R-:W-:Y:S01]  /*c7d0*/  MOV R27, R31 ;  /* 0x0000001f001b7202 */ /* 0x020fe20000000f00 */
[--C-:B--2---:R-:W-:Y:S02]  /*c7e0*/  HADD2.F32 R32, -RZ, R29.reuse.H0_H0 ;  /* 0x2000001dff207230 */ /* 0x104fe40000004100 */
[----:B------:R-:W-:Y:S02]  /*c7f0*/  HADD2.F32 R31, -RZ, R29.H1_H1 ;  /* 0x3000001dff1f7230 */ /* 0x000fe40000004100 */
[----:B------:R-:W-:-:S02]  /*c800*/  HADD2.F32 R29, -RZ, R27.H0_H0 ;  /* 0x2000001bff1d7230 */ /* 0x000fc40000004100 */
[----:B------:R-:W-:Y:S02]  /*c810*/  HADD2.F32 R27, -RZ, R27.H1_H1 ;  /* 0x3000001bff1b7230 */ /* 0x000fe40000004100 */
[----:B---3--:R-:W-:Y:S02]  /*c820*/  HADD2.F32 R0, -RZ, R5.H1_H1 ;  /* 0x30000005ff007230 */ /* 0x008fe40000004100 */
[----:B------:R-:W-:Y:S02]  /*c830*/  HADD2.F32 R16, -RZ, R4.H1_H1 ;  /* 0x30000004ff107230 */ /* 0x000fe40000004100 */
[----:B----4-:R-:W-:Y:S02]  /*c840*/  HADD2.F32 R2, -RZ, R7.H1_H1 ;  /* 0x30000007ff027230 */ /* 0x010fe40000004100 */
        /* <DEDUP_REMOVED lines=30> */
.L_x_4933:
[----:B------:R-:W-:Y:S05]  /*ca30*/  BSYNC B0 ;  /* 0x0000000000007941 */ /* 0x000fea0003800000 */
.L_x_4932:
[----:B-----5:R3:W-:Y:S02]  /*ca40*/  STS.128 [R200+0x800], R28 ;  /* 0x0008001cc8007388 */ /* 0x0207e40000000c00 */
.L_x_4931:
[----:B------:R-:W-:Y:S05]  /*ca50*/  BSYNC B1 ;  /* 0x0000000000017941 */ /* 0x000fea0003800000 */
.L_x_4930:
        /* <DEDUP_REMOVED lines=47> */
.L_x_4937:
[----:B------:R-:W-:Y:S05]  /*cd50*/  BSYNC B0 ;  /* 0x0000000000007941 */ /* 0x000fea0003800000 */
.L_x_4936:
[----:B-----5:R3:W-:Y:S02]  /*cd60*/  STS.128 [R200+0x2800], R28 ;  /* 0x0028001cc8007388 */ /* 0x0207e40000000c00 */
.L_x_4935:
[----:B------:R-:W-:Y:S05]  /*cd70*/  BSYNC B1 ;  /* 0x0000000000017941 */ /* 0x000fea0003800000 */
.L_x_4934:
        /* <DEDUP_REMOVED lines=8> */
[--C-:B-1---5:R-:W-:Y:S02]  /*ce00*/  HADD2.F32 R21, -RZ, R31.reuse.H1_H1 ;  /* 0x3000001fff157230 */ /* 0x122fe40000004100 */
[----:B------:R-:W-:Y:S02]  /*ce10*/  HADD2.F32 R27, -RZ, R31.H0_H0 ;  /* 0x2000001fff1b7230 */ /* 0x000fe40000004100 */
        /* <DEDUP_REMOVED lines=35> */
.L_x_4939:
[----:B------:R-:W-:Y:S05]  /*d050*/  BSYNC B0 ;  /* 0x0000000000007941 */ /* 0x000fea0003800000 */
.L_x_4938:
[----:B-----5:R3:W-:Y:S02]  /*d060*/  STS.128 [R200+0x4800], R28 ;  /* 0x0048001cc8007388 */ /* 0x0207e40000000c00 */
.L_x_4929:
[----:B------:R-:W-:Y:S05]  /*d070*/  BSYNC B2 ;  /* 0x0000000000027941 */ /* 0x000fea0003800000 */
.L_x_4928:
        /* <DEDUP_REMOVED lines=54> */
.L_x_4945:
[----:B------:R-:W-:Y:S05]  /*d3e0*/  BSYNC B0 ;  /* 0x0000000000007941 */ /* 0x000fea0003800000 */
.L_x_4944:
[----:B-----5:R1:W-:Y:S02]  /*d3f0*/  STS.128 [R200+0x1000], R28 ;  /* 0x0010001cc8007388 */ /* 0x0203e40000000c00 */
.L_x_4943:
[----:B------:R-:W-:Y:S05]  /*d400*/  BSYNC B1 ;  /* 0x0000000000017941 */ /* 0x000fea0003800000 */
.L_x_4942:
        /* <DEDUP_REMOVED lines=47> */
.L_x_4949:
[----:B------:R-:W-:Y:S05]  /*d700*/  BSYNC B0 ;  /* 0x0000000000007941 */ /* 0x000fea0003800000 */
.L_x_4948:
[----:B-----5:R3:W-:Y:S02]  /*d710*/  STS.128 [R200+0x3000], R28 ;  /* 0x0030001cc8007388 */ /* 0x0207e40000000c00 */
.L_x_4947:
[----:B------:R-:W-:Y:S05]  /*d720*/  BSYNC B1 ;  /* 0x0000000000017941 */ /* 0x000fea0003800000 */
.L_x_4946:
        /* <DEDUP_REMOVED lines=45> */
.L_x_4951:
[----:B------:R-:W-:Y:S05]  /*da00*/  BSYNC B0 ;  /* 0x0000000000007941 */ /* 0x000fea0003800000 */
.L_x_4950:
[----:B-----5:R3:W-:Y:S02]  /*da10*/  STS.128 [R200+0x5000], R28 ;  /* 0x0050001cc8007388 */ /* 0x0207e40000000c00 */
.L_x_4941:
[----:B------:R-:W-:Y:S05]  /*da20*/  BSYNC B2 ;  /* 0x0000000000027941 */ /* 0x000fea0003800000 */
.L_x_4940:
        /* <DEDUP_REMOVED lines=52> */
.L_x_4956:
[----:B------:R-:W-:Y:S05]  /*dd70*/  BSYNC B0 ;  /* 0x0000000000007941 */ /* 0x000fea0003800000 */
.L_x_4955:
[----:B-----5:R3:W-:Y:S02]  /*dd80*/  STS.128 [R200+0x1800], R28 ;  /* 0x0018001cc8007388 */ /* 0x0207e40000000c00 */
.L_x_4954:
[----:B------:R-:W-:Y:S05]  /*dd90*/  BSYNC B1 ;  /* 0x0000000000017941 */ /* 0x000fea0003800000 */
.L_x_4953:
        /* <DEDUP_REMOVED lines=8> */
[----:B------:R-:W4:Y:S01]  /*de20*/  LDG.E.64 R6, desc[UR6][R24.64+0x40] ;  /* 0x0000400618067981 */ /* 0x000f22000c1e1b00 */
[--C-:B-1-3-5:R-:W-:Y:S01]  /*de30*/  HADD2.F32 R23, -RZ, R15.reuse.H0_H0 ;  /* 0x2000000fff177230 */ /* 0x12afe20000004100 */
        /* <DEDUP_REMOVED lines=37> */
.L_x_4960:
[----:B------:R-:W-:Y:S05]  /*e090*/  BSYNC B0 ;  /* 0x0000000000007941 */ /* 0x000fea0003800000 */
.L_x_4959:
[----:B-----5:R1:W-:Y:S02]  /*e0a0*/  STS.128 [R200+0x3800], R12 ;  /* 0x0038000cc8007388 */ /* 0x0203e40000000c00 */
.L_x_4958:
[----:B------:R-:W-:Y:S05]  /*e0b0*/  BSYNC B1 ;  /* 0x0000000000017941 */ /* 0x000fea0003800000 */
.L_x_4957:
        /* <DEDUP_REMOVED lines=8> */
[----:B---3-5:R-:W-:Y:S02]  /*e140*/  HADD2.F32 R23, -RZ, R15.H0_H0 ;  /* 0x2000000fff177230 */ /* 0x028fe40000004100 */
[----:B------:R-:W-:Y:S02]  /*e150*/  HADD2.F32 R10, -RZ, R13.H1_H1 ;  /* 0x3000000dff0a7230 */ /* 0x000fe40000004100 */
[----:B------:R-:W-:Y:S02]  /*e160*/  HADD2.F32 R15, -RZ, R15.H1_H1 ;  /* 0x3000000fff0f7230 */ /* 0x000fe40000004100 */
[----:B------:R-:W-:-:S02]  /*e170*/  HADD2.F32 R16, -RZ, R13.H0_H0 ;  /* 0x2000000dff107230 */ /* 0x000fc40000004100 */
[----:B--2---:R-:W-:Y:S02]  /*e180*/  HADD2.F32 R11, -RZ, R4.H1_H1 ;  /* 0x30000004ff0b7230 */ /* 0x004fe40000004100 */
[----:B------:R-:W-:Y:S02]  /*e190*/  HADD2.F32 R0, -RZ, R5.H1_H1 ;  /* 0x30000005ff007230 */ /* 0x000fe40000004100 */
[----:B-1----:R-:W-:Y:S02]  /*e1a0*/  HADD2.F32 R8, -RZ, R6.H1_H1 ;  /* 0x30000006ff087230 */ /* 0x002fe40000004100 */
        /* <DEDUP_REMOVED lines=29> */
.L_x_4962:
[----:B------:R-:W-:Y:S05]  /*e380*/  BSYNC B0 ;  /* 0x0000000000007941 */ /* 0x000fea0003800000 */
.L_x_4961:
[----:B-----5:R1:W-:Y:S01]  /*e390*/  STS.128 [R200+0x5800], R12 ;  /* 0x0058000cc8007388 */ /* 0x0203e20000000c00 */
[----:B------:R-:W-:Y:S05]  /*e3a0*/  BRA `(.L_x_4952) ;  /* 0x0000004c00dc7947 */ /* 0x000fea0003800000 */
.L_x_4915:
        /* <DEDUP_REMOVED lines=93> */
.L_x_4968:
[----:B------:R-:W-:Y:S05]  /*e980*/  BSYNC B0 ;  /* 0x0000000000007941 */ /* 0x000fea0003800000 */
.L_x_4967:
[----:B-----5:R3:W-:Y:S02]  /*e990*/  STS.128 [R200], R28 ;  /* 0x0000001cc8007388 */ /* 0x0207e40000000c00 */
.L_x_4966:
[----:B------:R-:W-:Y:S05]  /*e9a0*/  BSYNC B1 ;  /* 0x0000000000017941 */ /* 0x000fea0003800000 */
.L_x_4965:
        /* <DEDUP_REMOVED lines=89> */
.L_x_4972:
[----:B------:R-:W-:Y:S05]  /*ef40*/  BSYNC B0 ;  /* 0x0000000000007941 */ /* 0x000fea0003800000 */
.L_x_4971:
[----:B-----5:R1:W-:Y:S02]  /*ef50*/  STS.128 [R200+0x2000], R28 ;  /* 0x0020001cc8007388 */ /* 0x0203e40000000c00 */
.L_x_4970:
[----:B------:R-:W-:Y:S05]  /*ef60*/  BSYNC B1 ;  /* 0x0000000000017941 */ /* 0x000fea0003800000 */
.L_x_4969:
        /* <DEDUP_REMOVED lines=88> */
.L_x_4974:
[----:B------:R-:W-:Y:S05]  /*f4f0*/  BSYNC B0 ;  /* 0x0000000000007941 */ /* 0x000fea0003800000 */
.L_x_4973:
[----:B-----5:R3:W-:Y:S02]  /*f500*/  STS.128 [R200+0x4000], R28 ;  /* 0x0040001cc8007388 */ /* 0x0207e40000000c00 */
.L_x_4964:
[----:B------:R-:W-:Y:S05]  /*f510*/  BSYNC B2 ;  /* 0x0000000000027941 */ /* 0x000fea0003800000 */
.L_x_4963:
        /* <DEDUP_REMOVED lines=97> */
.L_x_4980:
[----:B------:R-:W-:Y:S05]  /*fb30*/  BSYNC B0 ;  /* 0x0000000000007941 */ /* 0x000fea0003800000 */
.L_x_4979:
[----:B-----5:R3:W-:Y:S02]  /*fb40*/  STS.128 [R200+0x800], R28 ;  /* 0x0008001cc8007388 */ /* 0x0207e40000000c00 */
.L_x_4978:
[----:B------:R-:W-:Y:S05]  /*fb50*/  BSYNC B1 ;  /* 0x0000000000017941 */ /* 0x000fea0003800000 */
.L_x_4977:
        /* <DEDUP_REMOVED lines=90> */
.L_x_4984:
[----:B------:R-:W-:Y:S05]  /*10100*/  BSYNC B0 ;  /* 0x0000000000007941 */ /* 0x000fea0003800000 */
.L_x_4983:
[----:B-----5:R3:W-:Y:S02]  /*10110*/  STS.128 [R200+0x2800], R28 ;  /* 0x0028001cc8007388 */ /* 0x0207e40000000c00 */
.L_x_4982:
[----:B------:R-:W-:Y:S05]  /*10120*/  BSYNC B1 ;  /* 0x0000000000017941 */ /* 0x000fea0003800000 */
.L_x_4981:
        /* <DEDUP_REMOVED lines=89> */
.L_x_4986:
[----:B------:R-:W-:Y:S05]  /*106c0*/  BSYNC B0 ;  /* 0x0000000000007941 */ /* 0x000fea0003800000 */
.L_x_4985:
[----:B-----5:R1:W-:Y:S02]  /*106d0*/  STS.128 [R200+0x4800], R24 ;  /* 0x00480018c8007388 */ /* 0x0203e40000000c00 */
.L_x_4976:
[----:B------:R-:W-:Y:S05]  /*106e0*/  BSYNC B2 ;  /* 0x0000000000027941 */ /* 0x000fea0003800000 */
.L_x_4975:
        /* <DEDUP_REMOVED lines=97> */
.L_x_4992:
[----:B------:R-:W-:Y:S05]  /*10d00*/  BSYNC B0 ;  /* 0x0000000000007941 */ /* 0x000fea0003800000 */
.L_x_4991:
[----:B-----5:R1:W-:Y:S02]  /*10d10*/  STS.128 [R200+0x1000], R28 ;  /* 0x0010001cc8007388 */ /* 0x0203e40000000c00 */
.L_x_4990:
[----:B------:R-:W-:Y:S05]  /*10d20*/  BSYNC B1 ;  /* 0x0000000000017941 */ /* 0x000fea0003800000 */
.L_x_4989:
        /* <DEDUP_REMOVED lines=90> */
.L_x_4996:
[----:B------:R-:W-:Y:S05]  /*112d0*/  BSYNC B0 ;  /* 0x0000000000007941 */ /* 0x000fea0003800000 */
.L_x_4995:
[----:B-----5:R3:W-:Y:S02]  /*112e0*/  STS.128 [R200+0x3000], R28 ;  /* 0x0030001cc8007388 */ /* 0x0207e40000000c00 */
.L_x_4994:
[----:B------:R-:W-:Y:S05]  /*112f0*/  BSYNC B1 ;  /* 0x0000000000017941 */ /* 0x000fea0003800000 */
.L_x_4993:
        /* <DEDUP_REMOVED lines=89> */
.L_x_4998:
[----:B------:R-:W-:Y:S05]  /*11890*/  BSYNC B0 ;  /* 0x0000000000007941 */ /* 0x000fea0003800000 */
.L_x_4997:
[----:B-----5:R1:W-:Y:S02]  /*118a0*/  STS.128 [R200+0x5000], R24 ;  /* 0x00500018c8007388 */ /* 0x0203e40000000c00 */
.L_x_4988:
[----:B------:R-:W-:Y:S05]  /*118b0*/  BSYNC B2 ;  /* 0x0000000000027941 */ /* 0x000fea0003800000 */
.L_x_4987:
        /* <DEDUP_REMOVED lines=37> */
[----:B------:R-:W-:Y:S02]  /*11b10*/  HADD2.F32 R22, -RZ, R29.H1_H1 ;  /* 0x3000001dff167230 */ /* 0x000fe40000004100 */
[--C-:B--2---:R-:W-:Y:S02]  /*11b20*/  HADD2.F32 R16, -RZ, R4.reuse.H0_H0 ;  /* 0x20000004ff107230 */ /* 0x104fe40000004100 */
        /* <DEDUP_REMOVED lines=24> */
[----:B------:R-:W-:Y:S01]  /*11cb0*/  FMUL.FTZ R35, R35, R18 ;  /* 0x0000001223237220 */ /* 0x000fe20000410000 */
[----:B------:R-:W-:Y:S02]  /*11cc0*/  HADD2.F32 R29, -RZ, R30.H1_H1 ;  /* 0x3000001eff1d7230 */ /* 0x000fe40000004100 */
[----:B------:R-:W-:Y:S01]  /*11cd0*/  FMUL.FTZ R7, R4, R7 ;  /* 0x0000000704077220 */ /* 0x000fe20000410000 */
[--C-:B----4-:R-:W-:Y:S02]  /*11ce0*/  HADD2.F32 R16, -RZ, R12.reuse.H0_H0 ;  /* 0x2000000cff107230 */ /* 0x110fe40000004100 */
[----:B------:R-:W-:Y:S01]  /*11cf0*/  @!P2 FADD.FTZ R20, -R20, -RZ ;  /* 0x800000ff1414a221 */ /* 0x000fe20000010100 */
[----:B------:R-:W-:-:S02]  /*11d00*/  HADD2.F32 R19, -RZ, R12.H1_H1 ;  /* 0x3000000cff137230 */ /* 0x000fc40000004100 */
[----:B-----5:R-:W-:Y:S02]  /*11d10*/  HADD2.F32 R4, -RZ, R24.H0_H0 ;  /* 0x20000018ff047230 */ /* 0x020fe40000004100 */
[----:B------:R-:W-:Y:S02]  /*11d20*/  HADD2.F32 R18, -RZ, R25.H0_H0 ;  /* 0x20000019ff127230 */ /* 0x000fe40000004100 */
[----:B------:R-:W-:Y:S02]  /*11d30*/  HADD2.F32 R12, -RZ, R13.H0_H0 ;  /* 0x2000000dff0c7230 */ /* 0x000fe40000004100 */
[----:B------:R-:W-:Y:S01]  /*11d40*/  FMUL.FTZ R20, R29, R20 ;  /* 0x000000141d147220 */ /* 0x000fe20000410000 */
        /* <DEDUP_REMOVED lines=23> */
.L_x_5002:
[----:B------:R-:W-:Y:S05]  /*11ec0*/  BSYNC B0 ;  /* 0x0000000000007941 */ /* 0x000fea0003800000 */
.L_x_5001:
[----:B-----5:R1:W-:Y:S02]  /*11ed0*/  STS.128 [R200+0x1800], R24 ;  /* 0x00180018c8007388 */ /* 0x0203e40000000c00 */
.L_x_5000:
[----:B------:R-:W-:Y:S05]  /*11ee0*/  BSYNC B1 ;  /* 0x0000000000017941 */ /* 0x000fea0003800000 */
.L_x_4999:
        /* <DEDUP_REMOVED lines=61> */
[----:B-----5:R-:W-:-:S02]  /*122c0*/  HADD2.F32 R11, -RZ, R24.H0_H0 ;  /* 0x20000018ff0b7230 */ /* 0x020fc40000004100 */
[----:B------:R-:W-:Y:S02]  /*122d0*/  HADD2.F32 R16, -RZ, R25.H0_H0 ;  /* 0x20000019ff107230 */ /* 0x000fe40000004100 */
[--C-:B------:R-:W-:Y:S02]  /*122e0*/  HADD2.F32 R12, -RZ, R13.reuse.H0_H0 ;  /* 0x2000000dff0c7230 */ /* 0x100fe40000004100 */
[----:B------:R-:W-:Y:S01]  /*122f0*/  @!P0 FADD.FTZ R19, -R19, -RZ ;  /* 0x800000ff13138221 */ /* 0x000fe20000010100 */
[----:B------:R-:W-:Y:S02]  /*12300*/  HADD2.F32 R30, -RZ, R30.H1_H1 ;  /* 0x3000001eff1e7230 */ /* 0x000fe40000004100 */
[----:B------:R-:W-:Y:S02]  /*12310*/  HADD2.F32 R24, -RZ, R24.H1_H1 ;  /* 0x30000018ff187230 */ /* 0x000fe40000004100 */
[----:B------:R-:W-:Y:S01]  /*12320*/  FFMA.FTZ R12, R16, R12, R23 ;  /* 0x0000000c100c7223 */ /* 0x000fe20000010017 */
[----:B------:R-:W-:-:S02]  /*12330*/  HADD2.F32 R28, -RZ, R13.H1_H1 ;  /* 0x3000000dff1c7230 */ /* 0x000fc40000004100 */
[----:B------:R-:W-:Y:S01]  /*12340*/  FMUL.FTZ R19, R30, R19 ;  /* 0x000000131e137220 */ /* 0x000fe20000410000 */
[----:B------:R-:W-:Y:S02]  /*12350*/  HADD2.F32 R22, -RZ, R14.H0_H0 ;  /* 0x2000000eff167230 */ /* 0x000fe40000004100 */
[----:B------:R-:W-:Y:S01]  /*12360*/  FFMA.FTZ R4, R11, R4, R20 ;  /* 0x000000040b047223 */ /* 0x000fe20000010014 */
[----:B------:R-:W-:Y:S01]  /*12370*/  FFMA.FTZ R33, R24, R18, R33 ;  /* 0x0000001218217223 */ /* 0x000fe20000010021 */
[----:B------:R-:W-:Y:S02]  /*12380*/  HADD2.F32 R16, -RZ, R26.H0_H0 ;  /* 0x2000001aff107230 */ /* 0x000fe40000004100 */
[----:B------:R-:W-:Y:S02]  /*12390*/  HADD2.F32 R14, -RZ, R14.H1_H1 ;  /* 0x3000000eff0e7230 */ /* 0x000fe40000004100 */
[--C-:B------:R-:W-:Y:S02]  /*123a0*/  HADD2.F32 R13, -RZ, R15.reuse.H0_H0 ;  /* 0x2000000fff0d7230 */ /* 0x100fe40000004100 */
        /* <DEDUP_REMOVED lines=14> */
.L_x_5006:
[----:B------:R-:W-:Y:S05]  /*12490*/  BSYNC B0 ;  /* 0x0000000000007941 */ /* 0x000fea0003800000 */
.L_x_5005:
[----:B-----5:R1:W-:Y:S02]  /*124a0*/  STS.128 [R200+0x3800], R24 ;  /* 0x00380018c8007388 */ /* 0x0203e40000000c00 */
.L_x_5004:
[----:B------:R-:W-:Y:S05]  /*124b0*/  BSYNC B1 ;  /* 0x0000000000017941 */ /* 0x000fea0003800000 */
.L_x_5003:
[----:B------:R1:W-:Y:S01]  /*124c0*/  @P1 STS.128 [R200+0x5800], RZ ;  /* 0x005800ffc8001388 */ /* 0x0003e20000000c00 */
[----:B------:R-:W-:Y:S05]  /*124d0*/  @P1 BRA `(.L_x_4952) ;  /* 0x0000000c00901947 */ /* 0x000fea0003800000 */
[----:B------:R1:W5:Y:S01]  /*124e0*/  LDG.E.128 R12, desc[UR6][R8.64+0x100] ;  /* 0x00010006080c7981 */ /* 0x000362000c1e1d00 */
[----:B------:R-:W-:Y:S01]  /*124f0*/  ISETP.GE.AND P0, PT, R10, UR4, PT ;  /* 0x000000040a007c0c */ /* 0x000fe2000bf06270 */
[----:B------:R-:W-:Y:S01]  /*12500*/  BSSY B0, `(.L_x_5007) ;  /* 0x0000058000007945 */ /* 0x000fe20003800000 */
[----:B------:R-:W-:-:S05]  /*12510*/  IADD3 R18, P1, R8, 0x100, RZ ;  /* 0x0000010008127810 */ /* 0x000fca0007f3e0ff */
        /* <DEDUP_REMOVED lines=15> */
[----:B-1----:R-:W-:Y:S01]  /*12610*/  MOV R9, RZ ;  /* 0x000000ff00097202 */ /* 0x002fe20000000f00 */
        /* <DEDUP_REMOVED lines=19> */
[----:B------:R-:W-:Y:S02]  /*12750*/  HADD2.F32 R5, -RZ, R5.H1_H1 ;  /* 0x30000005ff057230 */ /* 0x000fe40000004100 */
[----:B------:R-:W-:Y:S01]  /*12760*/  FMUL.FTZ R19, R19, R0 ;  /* 0x0000000013137220 */ /* 0x000fe20000410000 */
[----:B------:R-:W-:Y:S02]  /*12770*/  HADD2.F32 R23, -RZ, R24.H0_H0 ;  /* 0x20000018ff177230 */ /* 0x000fe40000004100 */
[----:B------:R-:W-:Y:S01]  /*12780*/  @!P0 FADD.FTZ R2, -R2, -RZ ;  /* 0x800000ff02028221 */ /* 0x000fe20000010100 */
[----:B------:R-:W-:-:S02]  /*12790*/  HADD2.F32 R0, -RZ, R27.H1_H1 ;  /* 0x3000001bff007230 */ /* 0x000fc40000004100 */
[----:B------:R-:W-:Y:S01]  /*127a0*/  @!P0 FADD.FTZ R7, -R7, -RZ ;  /* 0x800000ff07078221 */ /* 0x000fe20000010100 */
[----:B------:R-:W-:Y:S02]  /*127b0*/  HADD2.F32 R20, -RZ, R25.H1_H1 ;  /* 0x30000019ff147230 */ /* 0x000fe40000004100 */
[----:B------:R-:W-:Y:S01]  /*127c0*/  @!P0 FADD.FTZ R5, -R5, -RZ ;  /* 0x800000ff05058221 */ /* 0x000fe20000010100 */
[----:B------:R-:W-:Y:S01]  /*127d0*/  FMUL.FTZ R23, R23, R2 ;  /* 0x0000000217177220 */ /* 0x000fe20000410000 */
[----:B------:R-:W-:Y:S01]  /*127e0*/  FMUL.FTZ R7, R0, R7 ;  /* 0x0000000700077220 */ /* 0x000fe20000410000 */
[----:B-----5:R-:W-:Y:S02]  /*127f0*/  HADD2.F32 R0, -RZ, R13.H0_H0 ;  /* 0x2000000dff007230 */ /* 0x020fe40000004100 */
[----:B------:R-:W-:Y:S01]  /*12800*/  FMUL.FTZ R20, R20, R5 ;  /* 0x0000000514147220 */ /* 0x000fe20000410000 */
[----:B----4-:R-:W-:Y:S02]  /*12810*/  HADD2.F32 R2, -RZ, R9.H0_H0 ;  /* 0x20000009ff027230 */ /* 0x010fe40000004100 */
[----:B------:R-:W-:Y:S01]  /*12820*/  @!P0 FADD.FTZ R16, -R16, -RZ ;  /* 0x800000ff10108221 */ /* 0x000fe20000010100 */
[----:B------:R-:W-:-:S02]  /*12830*/  HADD2.F32 R25, -RZ, R24.H1_H1 ;  /* 0x30000018ff197230 */ /* 0x000fc40000004100 */
[----:B------:R-:W-:Y:S01]  /*12840*/  @!P0 FADD.FTZ R6, -R6, -RZ ;  /* 0x800000ff06068221 */ /* 0x000fe20000010100 */
[----:B------:R-:W-:Y:S02]  /*12850*/  HADD2.F32 R5, -RZ, R27.H0_H0 ;  /* 0x2000001bff057230 */ /* 0x000fe40000004100 */
[----:B------:R-:W-:Y:S02]  /*12860*/  HADD2.F32 R13, -RZ, R13.H1_H1 ;  /* 0x3000000dff0d7230 */ /* 0x000fe40000004100 */
[----:B------:R-:W-:Y:S02]  /*12870*/  HADD2.F32 R9, -RZ, R9.H1_H1 ;  /* 0x30000009ff097230 */ /* 0x000fe40000004100 */
[----:B------:R-:W-:Y:S01]  /*12880*/  @!P0 FADD.FTZ R18, -R18, -RZ ;  /* 0x800000ff12128221 */ /* 0x000fe20000010100 */
[--C-:B------:R-:W-:Y:S02]  /*12890*/  HADD2.F32 R29, -RZ, R26.reuse.H1_H1 ;  /* 0x3000001aff1d7230 */ /* 0x100fe40000004100 */
[----:B------:R-:W-:Y:S01]  /*128a0*/  @!P0 FADD.FTZ R4, -R4, -RZ ;  /* 0x800000ff04048221 */ /* 0x000fe20000010100 */
[----:B------:R-:W-:-:S02]  /*128b0*/  HADD2.F32 R31, -RZ, R26.H0_H0 ;  /* 0x2000001aff1f7230 */ /* 0x000fc40000004100 */
[----:B------:R-:W-:Y:S01]  /*128c0*/  FMUL.FTZ R25, R25, R16 ;  /* 0x0000001019197220 */ /* 0x000fe20000410000 */
[----:B------:R-:W-:Y:S01]  /*128d0*/  FMUL.FTZ R6, R5, R6 ;  /* 0x0000000605067220 */ /* 0x000fe20000410000 */
[----:B------:R-:W-:Y:S01]  /*128e0*/  FFMA.FTZ R0, R0, R2, R19 ;  /* 0x0000000200007223 */ /* 0x000fe20000010013 */
[----:B------:R-:W-:Y:S01]  /*128f0*/  FFMA.FTZ R9, R13, R9, R20 ;  /* 0x000000090d097223 */ /* 0x000fe20000010014 */
[----:B------:R-:W-:Y:S01]  /*12900*/  FMUL.FTZ R18, R29, R18 ;  /* 0x000000121d127220 */ /* 0x000fe20000410000 */
[----:B------:R-:W-:Y:S02]  /*12910*/  HADD2.F32 R16, -RZ, R12.H0_H0 ;  /* 0x2000000cff107230 */ /* 0x000fe40000004100 */
[----:B------:R-:W-:Y:S02]  /*12920*/  HADD2.F32 R5, -RZ, R8.H0_H0 ;  /* 0x20000008ff057230 */ /* 0x000fe40000004100 */
[--C-:B------:R-:W-:Y:S02]  /*12930*/  HADD2.F32 R27, -RZ, R11.reuse.H0_H0 ;  /* 0x2000000bff1b7230 */ /* 0x100fe40000004100 */
[----:B------:R-:W-:-:S02]  /*12940*/  HADD2.F32 R22, -RZ, R11.H1_H1 ;  /* 0x3000000bff167230 */ /* 0x000fc40000004100 */
[--C-:B------:R-:W-:Y:S02]  /*12950*/  HADD2.F32 R13, -RZ, R15.reuse.H0_H0 ;  /* 0x2000000fff0d7230 */ /* 0x100fe40000004100 */
[----:B------:R-:W-:Y:S02]  /*12960*/  HADD2.F32 R2, -RZ, R15.H1_H1 ;  /* 0x3000000fff027230 */ /* 0x000fe40000004100 */
[----:B------:R-:W-:Y:S01]  /*12970*/  FMUL.FTZ R4, R31, R4 ;  /* 0x000000041f047220 */ /* 0x000fe20000410000 */
[----:B------:R-:W-:Y:S02]  /*12980*/  HADD2.F32 R8, -RZ, R8.H1_H1 ;  /* 0x30000008ff087230 */ /* 0x000fe40000004100 */
[--C-:B------:R-:W-:Y:S02]  /*12990*/  HADD2.F32 R11, -RZ, R10.reuse.H0_H0 ;  /* 0x2000000aff0b7230 */ /* 0x100fe40000004100 */
        /* <DEDUP_REMOVED lines=14> */
.L_x_5008:
[----:B------:R-:W-:Y:S05]  /*12a80*/  BSYNC B0 ;  /* 0x0000000000007941 */ /* 0x000fea0003800000 */
.L_x_5007:
[----:B-----5:R1:W-:Y:S01]  /*12a90*/  STS.128 [R200+0x5800], R12 ;  /* 0x0058000cc8007388 */ /* 0x0203e20000000c00 */
[----:B------:R-:W-:Y:S05]  /*12aa0*/  BRA `(.L_x_4952) ;  /* 0x00000008001c7947 */ /* 0x000fea0003800000 */
.L_x_4914:
        /* <DEDUP_REMOVED lines=13> */
[----:B-----5:R-:W2:Y:S01]  /*12b80*/  @!P3 LDC.64 R8, c[0x0][0x210] ;  /* 0x00008400ff08bb82 */ /* 0x020ea20000000a00 */
        /* <DEDUP_REMOVED lines=23> */
.L_x_5010:
[----:B------:R-:W-:Y:S05]  /*12d00*/  BSYNC B0 ;  /* 0x0000000000007941 */ /* 0x000fea0003800000 */
.L_x_5009:
[----:B------:R-:W-:Y:S04]  /*12d10*/  BSSY B0, `(.L_x_5011) ;  /* 0x000001f000007945 */ /* 0x000fe80003800000 */
[----:B------:R-:W-:Y:S05]  /*12d20*/  @P6 BRA `(.L_x_5012) ;  /* 0x0000000000746947 */ /* 0x000fea0003800000 */
[----:B------:R-:W-:Y:S01]  /*12d30*/  ULDC UR4, c[0x0][0x2d0] ;  /* 0x0000b40000047ab9 */ /* 0x000fe20000000800 */
[----:B-1-3--:R-:W1:Y:S01]  /*12d40*/  @!P0 LDC.64 R6, c[0x0][0x210] ;  /* 0x00008400ff068b82 */ /* 0x00ae620000000a00 */
[----:B------:R-:W-:Y:S02]  /*12d50*/  ISETP.GE.AND P3, PT, R14, UR4, PT ;  /* 0x000000040e007c0c */ /* 0x000fe4000bf66270 */
[----:B------:R-:W-:-:S05]  /*12d60*/  IADD3 R19, P2, R19, R152, RZ ;  /* 0x0000009813137210 */ /* 0x000fca0007f5e0ff */
[----:B------:R-:W-:-:S06]  /*12d70*/  IMAD.X R0, R13, 0x1, R155, P2 ;  /* 0x000000010d007824 */ /* 0x000fcc00010e069b */
[----:B-----5:R-:W2:Y:S01]  /*12d80*/  @!P3 LDC.64 R8, c[0x0][0x210] ;  /* 0x00008400ff08bb82 */ /* 0x020ea20000000a00 */
        /* <DEDUP_REMOVED lines=23> */
.L_x_5012:
[----:B------:R-:W-:Y:S05]  /*12f00*/  BSYNC B0 ;  /* 0x0000000000007941 */ /* 0x000fea0003800000 */
.L_x_5011:
[----:B------:R-:W-:Y:S04]  /*12f10*/  BSSY B0, `(.L_x_5013) ;  /* 0x000001f000007945 */ /* 0x000fe80003800000 */
[----:B------:R-:W-:Y:S05]  /*12f20*/  @P5 BRA `(.L_x_5014) ;  /* 0x0000000000745947 */ /* 0x000fea0003800000 */
[----:B------:R-:W-:Y:S01]  /*12f30*/  ULDC UR4, c[0x0][0x2d0] ;  /* 0x0000b40000047ab9 */ /* 0x000fe20000000800 */
[----:B-1234-:R-:W1:Y:S01]  /*12f40*/  @!P0 LDC.64 R6, c[0x0][0x210] ;  /* 0x00008400ff068b82 */ /* 0x01ee620000000a00 */
[----:B------:R-:W-:Y:S02]  /*12f50*/  ISETP.GE.AND P3, PT, R14, UR4, PT ;  /* 0x000000040e007c0c */ /* 0x000fe4000bf66270 */
[----:B------:R-:W-:-:S04]  /*12f60*/  LEA R11, P2, R4, R152, 0x5 ;  /* 0x00000098040b7211 */ /* 0x000fc800078428ff */
[----:B------:R-:W-:-:S07]  /*12f70*/  LEA.HI.X R0, R4, R155, R5, 0x5, P2 ;  /* 0x0000009b04007211 */ /* 0x000fce00010f2c05 */
        /* <DEDUP_REMOVED lines=24> */
.L_x_5014:
[----:B------:R-:W-:Y:S05]  /*13100*/  BSYNC B0 ;  /* 0x0000000000007941 */ /* 0x000fea0003800000 */
.L_x_5013:
        /* <DEDUP_REMOVED lines=33> */
.L_x_4952:
[----:B------:R-:W-:Y:S05]  /*13320*/  BSYNC B3 ;  /* 0x0000000000037941 */ /* 0x000fea0003800000 */
.L_x_4913:
[----:B------:R-:W-:Y:S01]  /*13330*/  UIADD3 UR13, UR21, -0x1, URZ ;  /* 0xffffffff150d7890 */ /* 0x000fe2000fffe03f */
[----:B------:R-:W-:Y:S01]  /*13340*/  BSSY B0, `(.L_x_5015) ;  /* 0x000001f000007945 */ /* 0x000fe20003800000 */
[----:B------:R-:W-:Y:S01]  /*13350*/  ULDC.64 UR10, c[0x0][0x218] ;  /* 0x00008600000a7ab9 */ /* 0x000fe20000000a00 */
[----:B------:R-:W-:Y:S01]  /*13360*/  LOP3.LUT R206, R139, 0xff, RZ, 0xc0, !PT ;  /* 0x000000ff8bce7812 */ /* 0x000fe200078ec0ff */
[----:B------:R-:W-:Y:S01]  /*13370*/  USHF.L.U32 UR12, UR13, 0x6, URZ ;  /* 0x000000060d0c7899 */ /* 0x000fe2000800063f */
[----:B------:R-:W-:-:S04]  /*13380*/  LEA R204, P0, R142, UR10, 0x1 ;  /* 0x0000000a8ecc7c11 */ /* 0x000fc8000f8008ff */
[----:B------:R-:W-:Y:S01]  /*13390*/  LEA.HI.X R205, R142, UR11, R141, 0x1, P0 ;  /* 0x0000000b8ecd7c11 */ /* 0x000fe200080f0c8d */
[----:B------:R-:W-:-:S05]  /*133a0*/  VIADD R0, R134, -UR12 ;  /* 0x8000000c86007c36 */ /* 0x000fca0008000000 */
[----:B------:R-:W-:-:S13]  /*133b0*/  ISETP.GE.AND P1, PT, R150, R0, PT ;  /* 0x000000009600720c */ /* 0x000fda0003f26270 */
[----:B------:R-:W-:Y:S05]  /*133c0*/  @P1 BRA `(.L_x_5016) ;  /* 0x0000000000581947 */ /* 0x000fea0003800000 */
[C---:B------:R-:W-:Y:S02]  /*133d0*/  LOP3.LUT R2, R206.reuse, 0x1, RZ, 0xc0, !PT ;  /* 0x00000001ce027812 */ /* 0x040fe400078ec0ff */
[----:B------:R-:W-:Y:S02]  /*133e0*/  R2P PR, R206, 0x6 ;  /* 0x00000006ce007804 */ /* 0x000fe40000000000 */
[----:B------:R-:W-:-:S13]  /*133f0*/  ISETP.NE.U32.AND P0, PT, R2, 0x1, PT ;  /* 0x000000010200780c */ /* 0x000fda0003f05070 */
[----:B-1----:R-:W-:Y:S02]  /*13400*/  @!P0 IMAD.MOV.U32 R4, RZ, RZ, R204 ;  /* 0x000000ffff048224 */ /* 0x002fe400078e00cc */
        /* <DEDUP_REMOVED lines=17> */
.L_x_5017:
[----:B------:R1:W-:Y:S02]  /*13520*/  STS.128 [R200+0xa000], RZ ;  /* 0x00a000ffc8007388 */ /* 0x0003e40000000c00 */
.L_x_5016:
[----:B------:R-:W-:Y:S05]  /*13530*/  BSYNC B0 ;  /* 0x0000000000007941 */ /* 0x000fea0003800000 */
.L_x_5015:
        /* <DEDUP_REMOVED lines=11> */
[----:B-----5:R-:W-:-:S05]  /*135f0*/  @!P1 LEA.HI.X R9, R198, R205, R197, 0x1, P3 ;  /* 0x000000cdc6099211 */ /* 0x020fca00018f0cc5 */
        /* <DEDUP_REMOVED lines=19> */
.L_x_5020:
[----:B------:R2:W-:Y:S02]  /*13730*/  STS.128 [R200+0xa800], RZ ;  /* 0x00a800ffc8007388 */ /* 0x0005e40000000c00 */
.L_x_5019:
[----:B------:R-:W-:Y:S05]  /*13740*/  BSYNC B0 ;  /* 0x0000000000007941 */ /* 0x000fea0003800000 */
.L_x_5018:
[----:B------:R-:W-:Y:S01]  /*13750*/  ISETP.GE.AND P0, PT, R21, R0, PT ;  /* 0x000000001500720c */ /* 0x000fe20003f06270 */
[----:B------:R-:W-:-:S12]  /*13760*/  BSSY B0, `(.L_x_5021) ;  /* 0x0000022000007945 */ /* 0x000fd80003800000 */
[----:B------:R-:W-:Y:S05]  /*13770*/  @P0 BRA `(.L_x_5022) ;  /* 0x0000000000800947 */ /* 0x000fea0003800000 */
[----:B-12---:R-:W3:Y:S01]  /*13780*/  LDC.64 R4, c[0x0][0x248] ;  /* 0x00009200ff047b82 */ /* 0x006ee20000000a00 */
[C---:B------:R-:W-:Y:S02]  /*13790*/  LOP3.LUT R2, R206.reuse, 0x1, RZ, 0xc0, !PT ;  /* 0x00000001ce027812 */ /* 0x040fe400078ec0ff */
[----:B------:R-:W-:Y:S02]  /*137a0*/  LOP3.LUT P0, RZ, R206, 0x2, RZ, 0xc0, !PT ;  /* 0x00000002ceff7812 */ /* 0x000fe4000780c0ff */
[----:B------:R-:W-:Y:S01]  /*137b0*/  ISETP.NE.U32.AND P1, PT, R2, 0x1, PT ;  /* 0x000000010200780c */ /* 0x000fe20003f25070 */
[C---:B---34-:R-:W-:Y:S01]  /*137c0*/  IMAD.SHL.U32 R7, R4.reuse, 0x20, RZ ;  /* 0x0000002004077824 */ /* 0x058fe200078e00ff */
[----:B------:R-:W-:-:S04]  /*137d0*/  SHF.L.U64.HI R4, R4, 0x5, R5 ;  /* 0x0000000504047819 */ /* 0x000fc80000010205 */
[----:B------:R-:W-:-:S07]  /*137e0*/  IADD3 R5, P2, R7, R142, RZ ;  /* 0x0000008e07057210 */ /* 0x000fce0007f5e0ff */
[----:B------:R-:W-:Y:S01]  /*137f0*/  @!P1 LEA R8, P3, R7, R204, 0x1 ;  /* 0x000000cc07089211 */ /* 0x000fe200078608ff */
[----:B------:R-:W-:Y:S01]  /*13800*/  IMAD.X R2, R4, 0x1, R141, P2 ;  /* 0x0000000104027824 */ /* 0x000fe200010e068d */
[----:B------:R-:W-:Y:S02]  /*13810*/  @P0 LEA R6, P2, R5, UR10, 0x1 ;  /* 0x0000000a05060c11 */ /* 0x000fe4000f8408ff */
[----:B-----5:R-:W-:Y:S02]  /*13820*/  @!P1 LEA.HI.X R9, R7, R205, R4, 0x1, P3 ;  /* 0x000000cd07099211 */ /* 0x020fe400018f0c04 */
        /* <DEDUP_REMOVED lines=20> */
.L_x_5023:
[----:B------:R2:W-:Y:S02]  /*13970*/  STS.128 [R200+0xb000], RZ ;  /* 0x00b000ffc8007388 */ /* 0x0005e40000000c00 */
.L_x_5022:
[----:B------:R-:W-:Y:S05]  /*13980*/  BSYNC B0 ;  /* 0x0000000000007941 */ /* 0x000fea0003800000 */
.L_x_5021:
[----:B-1234-:R-:W1:Y:S01]  /*13990*/  LDC.64 R6, c[0x0][0x3c8] ;  /* 0x0000f200ff067b82 */ /* 0x01ee620000000a00 */
[----:B------:R-:W-:Y:S01]  /*139a0*/  ISETP.GE.AND P0, PT, R17, R0, PT ;  /* 0x000000001100720c */ /* 0x000fe20003f06270 */
[----:B------:R-:W-:-:S12]  /*139b0*/  BSSY B0, `(.L_x_5024) ;  /* 0x0000021000007945 */ /* 0x000fd80003800000 */
[----:B------:R-:W-:Y:S05]  /*139c0*/  @P0 BRA `(.L_x_5025) ;  /* 0x00000000007c0947 */ /* 0x000fea0003800000 */
[----:B------:R-:W2:Y:S01]  /*139d0*/  LDC.64 R4, c[0x0][0x248] ;  /* 0x00009200ff047b82 */ /* 0x000ea20000000a00 */
[C---:B------:R-:W-:Y:S01]  /*139e0*/  LOP3.LUT R2, R206.reuse, 0x1, RZ, 0xc0, !PT ;  /* 0x00000001ce027812 */ /* 0x040fe200078ec0ff */
[----:B------:R-:W-:Y:S01]  /*139f0*/  IMAD.MOV.U32 R140, RZ, RZ, R142 ;  /* 0x000000ffff8c7224 */ /* 0x000fe200078e008e */
[----:B------:R-:W-:Y:S02]  /*13a00*/  LOP3.LUT P2, RZ, R206, 0x2, RZ, 0xc0, !PT ;  /* 0x00000002ceff7812 */ /* 0x000fe4000784c0ff */
[----:B------:R-:W-:Y:S02]  /*13a10*/  ISETP.NE.U32.AND P3, PT, R2, 0x1, PT ;  /* 0x000000010200780c */ /* 0x000fe40003f65070 */
[----:B------:R-:W-:Y:S01]  /*13a20*/  LOP3.LUT P1, RZ, R206, 0x4, RZ, 0xc0, !PT ;  /* 0x00000004ceff7812 */ /* 0x000fe2000782c0ff */
[----:B--2--5:R-:W-:-:S04]  /*13a30*/  IMAD.WIDE.U32 R8, R4, 0x30, R140 ;  /* 0x0000003004087825 */ /* 0x024fc800078e008c */
        /* <DEDUP_REMOVED lines=24> */
.L_x_5025:
[----:B------:R-:W-:Y:S05]  /*13bc0*/  BSYNC B0 ;  /* 0x0000000000007941 */ /* 0x000fea0003800000 */
.L_x_5024:
        /* <DEDUP_REMOVED lines=10> */
[----:B------:R-:W3:Y:S01]  /*13c70*/  LDG.E R5, desc[UR6][R6.64] ;  /* 0x0000000606057981 */ /* 0x000ee2000c1e1900 */
[----:B------:R-:W-:Y:S01]  /*13c80*/  ISETP.GE.AND P1, PT, R150, R0, PT ;  /* 0x000000009600720c */ /* 0x000fe20003f26270 */
[----:B------:R-:W3:Y:S01]  /*13c90*/  MUFU.RCP R2, UR4 ;  /* 0x0000000400027d08 */ /* 0x000ee20008001000 */
        /* <DEDUP_REMOVED lines=8> */
[----:B---3--:R-:W-:-:S05]  /*13d20*/  FMUL.FTZ R2, R5, R2 ;  /* 0x0000000205027220 */ /* 0x008fca0000410000 */
        /* <DEDUP_REMOVED lines=23> */
.L_x_5028:
[----:B------:R4:W-:Y:S02]  /*13ea0*/  STS.128 [R200+0x10000], RZ ;  /* 0x010000ffc8007388 */ /* 0x0009e40000000c00 */
.L_x_5027:
[----:B------:R-:W-:Y:S05]  /*13eb0*/  BSYNC B0 ;  /* 0x0000000000007941 */ /* 0x000fea0003800000 */
.L_x_5026:
        /* <DEDUP_REMOVED lines=15> */
[----:B--2---:R-:W-:Y:S02]  /*13fb0*/  @!P1 LEA R10, P3, R5, R160, 0x1 ;  /* 0x000000a0050a9211 */ /* 0x004fe400078608ff */
[----:B-----5:R-:W-:Y:S02]  /*13fc0*/  @P0 LEA.HI.X R9, R7, UR9, R4, 0x1, P2 ;  /* 0x0000000907090c11 */ /* 0x020fe400090f0c04 */
        /* <DEDUP_REMOVED lines=20> */
.L_x_5031:
[----:B------:R2:W-:Y:S02]  /*14110*/  STS.128 [R200+0x10800], RZ ;  /* 0x010800ffc8007388 */ /* 0x0005e40000000c00 */
.L_x_5030:
[----:B------:R-:W-:Y:S05]  /*14120*/  BSYNC B0 ;  /* 0x0000000000007941 */ /* 0x000fea0003800000 */
.L_x_5029:
[----:B------:R-:W-:Y:S01]  /*14130*/  ISETP.GE.AND P0, PT, R21, R0, PT ;  /* 0x000000001500720c */ /* 0x000fe20003f06270 */
[----:B------:R-:W-:-:S12]  /*14140*/  BSSY B0, `(.L_x_5032) ;  /* 0x0000025000007945 */ /* 0x000fd80003800000 */
[----:B------:R1:W-:Y:S04]  /*14150*/  @P0 STS.128 [R200+0xd000], RZ ;  /* 0x00d000ffc8000388 */ /* 0x0003e80000000c00 */
[----:B------:R1:W-:Y:S04]  /*14160*/  @P0 STS.128 [R200+0xf000], RZ ;  /* 0x00f000ffc8000388 */ /* 0x0003e80000000c00 */
[----:B------:R1:W-:Y:S01]  /*14170*/  @P0 STS.128 [R200+0x11000], RZ ;  /* 0x011000ffc8000388 */ /* 0x0003e20000000c00 */
[----:B------:R-:W-:Y:S05]  /*14180*/  @P0 BRA `(.L_x_5033) ;  /* 0x0000000000800947 */ /* 0x000fea0003800000 */
[----:B--2---:R-:W2:Y:S01]  /*14190*/  LDC.64 R2, c[0x0][0x250] ;  /* 0x00009400ff027b82 */ /* 0x004ea20000000a00 */
[C---:B-1----:R-:W-:Y:S02]  /*141a0*/  LOP3.LUT R4, R206.reuse, 0x1, RZ, 0xc0, !PT ;  /* 0x00000001ce047812 */ /* 0x042fe400078ec0ff */
[----:B------:R-:W-:Y:S02]  /*141b0*/  LOP3.LUT P0, RZ, R206, 0x2, RZ, 0xc0, !PT ;  /* 0x00000002ceff7812 */ /* 0x000fe4000780c0ff */
[----:B------:R-:W-:Y:S01]  /*141c0*/  ISETP.NE.U32.AND P1, PT, R4, 0x1, PT ;  /* 0x000000010400780c */ /* 0x000fe20003f25070 */
[C---:B--2---:R-:W-:Y:S01]  /*141d0*/  IMAD.SHL.U32 R5, R2.reuse, 0x20, RZ ;  /* 0x0000002002057824 */ /* 0x044fe200078e00ff */
        /* <DEDUP_REMOVED lines=26> */
.L_x_5034:
[----:B------:R2:W-:Y:S02]  /*14380*/  STS.128 [R200+0x11000], RZ ;  /* 0x011000ffc8007388 */ /* 0x0005e40000000c00 */
.L_x_5033:
[----:B------:R-:W-:Y:S05]  /*14390*/  BSYNC B0 ;  /* 0x0000000000007941 */ /* 0x000fea0003800000 */
.L_x_5032:
[----:B------:R-:W-:Y:S01]  /*143a0*/  ISETP.GE.AND P0, PT, R17, R0, PT ;  /* 0x000000001100720c */ /* 0x000fe20003f06270 */
[----:B--2---:R-:W-:Y:S01]  /*143b0*/  IMAD.SHL.U32 R2, R63, 0x40, RZ ;  /* 0x000000403f027824 */ /* 0x004fe200078e00ff */
[----:B------:R-:W-:Y:S01]  /*143c0*/  SHF.R.S32.HI R3, RZ, 0x1f, R60 ;  /* 0x0000001fff037819 */ /* 0x000fe2000001143c */
[----:B------:R-:W-:Y:S01]  /*143d0*/  IMAD.SHL.U32 R150, R150, 0x8, RZ ;  /* 0x0000000896967824 */ /* 0x000fe200078e00ff */
[----:B------:R-:W-:Y:S02]  /*143e0*/  BSSY B0, `(.L_x_5035) ;  /* 0x000002e000007945 */ /* 0x000fe40003800000 */
[----:B-1----:R-:W-:Y:S02]  /*143f0*/  LOP3.LUT R5, R2, 0x1c0, RZ, 0xc0, !PT ;  /* 0x000001c002057812 */ /* 0x002fe400078ec0ff */
        /* <DEDUP_REMOVED lines=13> */
[----:B------:R-:W2:Y:S01]  /*144d0*/  LDC.64 R4, c[0x0][0x250] ;  /* 0x00009400ff047b82 */ /* 0x000ea20000000a00 */
[C---:B------:R-:W-:Y:S01]  /*144e0*/  LOP3.LUT R0, R206.reuse, 0x1, RZ, 0xc0, !PT ;  /* 0x00000001ce007812 */ /* 0x040fe200078ec0ff */
[----:B------:R-:W-:Y:S01]  /*144f0*/  IMAD.MOV.U32 R146, RZ, RZ, R144 ;  /* 0x000000ffff927224 */ /* 0x000fe200078e0090 */
[----:B------:R-:W-:Y:S02]  /*14500*/  LOP3.LUT P2, RZ, R206, 0x2, RZ, 0xc0, !PT ;  /* 0x00000002ceff7812 */ /* 0x000fe4000784c0ff */
[----:B------:R-:W-:Y:S02]  /*14510*/  ISETP.NE.U32.AND P3, PT, R0, 0x1, PT ;  /* 0x000000010000780c */ /* 0x000fe40003f65070 */
[----:B------:R-:W-:Y:S01]  /*14520*/  LOP3.LUT P1, RZ, R206, 0x4, RZ, 0xc0, !PT ;  /* 0x00000004ceff7812 */ /* 0x000fe2000782c0ff */
[----:B--2---:R-:W-:-:S04]  /*14530*/  IMAD.WIDE.U32 R146, R4, 0x30, R146 ;  /* 0x0000003004927825 */ /* 0x004fc800078e0092 */
        /* <DEDUP_REMOVED lines=8> */
[----:B-----5:R-:W-:Y:S01]  /*145c0*/  @P1 LEA.HI.X R9, R146, UR9, R0, 0x1, P0 ;  /* 0x0000000992091c11 */ /* 0x020fe200080f0c00 */
        /* <DEDUP_REMOVED lines=15> */
.L_x_5036:
[----:B------:R-:W-:Y:S05]  /*146c0*/  BSYNC B0 ;  /* 0x0000000000007941 */ /* 0x000fea0003800000 */
.L_x_5035:
[----:B------:R-:W-:Y:S01]  /*146d0*/  LDSM.16.M88.4 R52, [R195] ;  /* 0x00000000c334783b */ /* 0x000fe20000000200 */
[----:B------:R-:W-:Y:S01]  /*146e0*/  R2P PR, R63, 0x6 ;  /* 0x000000063f007804 */ /* 0x000fe20000000000 */
[----:B------:R-:W-:Y:S01]  /*146f0*/  VIADD R0, R194, 0x6000 ;  /* 0x00006000c2007836 */ /* 0x000fe20000000000 */
[-C--:B------:R-:W-:Y:S01]  /*14700*/  LEA R84, R46, R195.reuse, 0x1 ;  /* 0x000000c32e547211 */ /* 0x080fe200078e08ff */
[----:B------:R-:W3:Y:S01]  /*14710*/  LDSM.16.M88.4 R36, [R194+0x6000] ;  /* 0x00600000c224783b */ /* 0x000ee20000000200 */
[----:B------:R-:W-:Y:S01]  /*14720*/  VIADD R193, R194, 0x6020 ;  /* 0x00006020c2c17836 */ /* 0x000fe20000000000 */
[C---:B------:R-:W-:Y:S01]  /*14730*/  LEA R44, R45.reuse, R195, 0x1 ;  /* 0x000000c32d2c7211 */ /* 0x040fe200078e08ff */
[----:B------:R-:W-:Y:S01]  /*14740*/  UISETP.GT.AND UP0, UPT, UR13, UR18, UPT ;  /* 0x000000120d00728c */ /* 0x000fe2000bf04270 */
[----:B------:R-:W4:Y:S01]  /*14750*/  LDSM.16.M88.4 R28, [R194+0x6800] ;  /* 0x00680000c21c783b */ /* 0x000f220000000200 */
[----:B------:R-:W-:-:S03]  /*14760*/  IMAD R3, R45, 0x2, R84 ;  /* 0x000000022d037824 */ /* 0x000fc600078e0254 */
[----:B------:R-:W1:Y:S01]  /*14770*/  LDSM.16.M88.4 R20, [R194+0x7000] ;  /* 0x00700000c214783b */ /* 0x000e620000000200 */
[----:B------:R-:W-:Y:S01]  /*14780*/  PLOP3.LUT P0, PT, PT, PT, UP0, 0x40, 0x0 ;  /* 0x000000000000781c */ /* 0x000fe20003f0e808 */
[----:B------:R-:W-:Y:S02]  /*14790*/  @P1 VIADD R193, R0, 0xffffffe0 ;  /* 0xffffffe000c11836 */ /* 0x000fe40000000000 */
[----:B------:R-:W1:Y:S01]  /*147a0*/  LDSM.16.M88.4 R56, [R194+0x7800] ;  /* 0x00780000c238783b */ /* 0x000e620000000200 */
[----:B------:R-:W-:Y:S02]  /*147b0*/  IMAD.MOV.U32 R0, RZ, RZ, 0x40 ;  /* 0x00000040ff007424 */ /* 0x000fe400078e00ff */
[C---:B------:R-:W-:Y:S01]  /*147c0*/  IADD3 R188, R193.reuse, 0x800, RZ ;  /* 0x00000800c1bc7810 */ /* 0x040fe20007ffe0ff */
[----:B------:R-:W-:Y:S01]  /*147d0*/  LDSM.16.M88.4 R48, [R84] ;  /* 0x000000005430783b */ /* 0x000fe20000000200 */
[C---:B------:R-:W-:Y:S01]  /*147e0*/  VIADD R187, R193.reuse, 0x1000 ;  /* 0x00001000c1bb7836 */ /* 0x040fe20000000000 */
[----:B------:R-:W-:Y:S01]  /*147f0*/  SEL R0, R0, 0xffffffc0, !P2 ;  /* 0xffffffc000007807 */ /* 0x000fe20005000000 */
[C---:B------:R-:W-:Y:S01]  /*14800*/  VIADD R184, R193.reuse, 0x2000 ;  /* 0x00002000c1b87836 */ /* 0x040fe20000000000 */
[----:B--2--5:R-:W2:Y:S01]  /*14810*/  LDSM.16.M88.4 R8, [R193] ;  /* 0x00000000c108783b */ /* 0x024ea20000000200 */
[C---:B------:R-:W-:Y:S01]  /*14820*/  IADD3 R186, R193.reuse, 0x1800, RZ ;  /* 0x00001800c1ba7810 */ /* 0x040fe20007ffe0ff */
[C---:B------:R-:W-:Y:S01]  /*14830*/  VIADD R182, R193.reuse, 0x3000 ;  /* 0x00003000c1b67836 */ /* 0x040fe20000000000 */
[----:B------:R-:W-:Y:S01]  /*14840*/  IADD3 R185, R0, R193, RZ ;  /* 0x000000c100b97210 */ /* 0x000fe20007ffe0ff */
[----:B------:R-:W2:Y:S01]  /*14850*/  LDSM.16.M88.4 R64, [R193+0x800] ;  /* 0x00080000c140783b */ /* 0x000ea20000000200 */
[----:B------:R-:W-:Y:S01]  /*14860*/  IMAD.IADD R191, R194, 0x1, R0 ;  /* 0x00000001c2bf7824 */ /* 0x000fe200078e0200 */
[----:B------:R-:W-:Y:S01]  /*14870*/  SHF.R.S32.HI R0, RZ, 0x1f, R61 ;  /* 0x0000001fff007819 */ /* 0x000fe2000001143d */
[C---:B------:R-:W-:Y:S01]  /*14880*/  VIADD R180, R193.reuse, 0x4000 ;  /* 0x00004000c1b47836 */ /* 0x040fe20000000000 */
[----:B------:R-:W2:Y:S01]  /*14890*/  LDSM.16.M88.4 R12, [R193+0x1000] ;  /* 0x00100000c10c783b */ /* 0x000ea20000000200 */
[C---:B------:R-:W-:Y:S01]  /*148a0*/  IADD3 R183, R193.reuse, 0x2800, RZ ;  /* 0x00002800c1b77810 */ /* 0x040fe20007ffe0ff */
[C---:B------:R-:W-:Y:S01]  /*148b0*/  VIADD R178, R193.reuse, 0x5000 ;  /* 0x00005000c1b27836 */ /* 0x040fe20000000000 */
[----:B------:R-:W-:Y:S01]  /*148c0*/  LEA.HI R0, R0, R61, RZ, 0x2 ;  /* 0x0000003d00007211 */ /* 0x000fe200078f10ff */
[----:B------:R-:W2:Y:S01]  /*148d0*/  LDSM.16.M88.4 R76, [R193+0x1800] ;  /* 0x00180000c14c783b */ /* 0x000ea20000000200 */
[----:B------:R-:W-:-:S02]  /*148e0*/  IADD3 R181, R193, 0x3800, RZ ;  /* 0x00003800c1b57810 */ /* 0x000fc40007ffe0ff */
[C---:B------:R-:W-:Y:S01]  /*148f0*/  IADD3 R179, R193.reuse, 0x4800, RZ ;  /* 0x00004800c1b37810 */ /* 0x040fe20007ffe0ff */
[----:B------:R-:W-:Y:S01]  /*14900*/  LDSM.16.M88.4 R72, [R44] ;  /* 0x000000002c48783b */ /* 0x000fe20000000200 */
[----:B------:R-:W-:Y:S01]  /*14910*/  IADD3 R177, R193, 0x5800, RZ ;  /* 0x00005800c1b17810 */ /* 0x000fe20007ffe0ff */
[C---:B---3--:R-:W-:Y:S02]  /*14920*/  HMMA.16816.F32 R40, R52.reuse, R36, RZ ;  /* 0x000000243428723c */ /* 0x048fe400000018ff */
[----:B------:R-:W3:Y:S04]  /*14930*/  LDSM.16.M88.4 R4, [R191+0x6000] ;  /* 0x00600000bf04783b */ /* 0x000ee80000000200 */
[----:B------:R-:W-:Y:S01]  /*14940*/  LDSM.16.M88.4 R68, [R191+0x7800] ;  /* 0x00780000bf44783b */ /* 0x000fe20000000200 */
[C---:B------:R-:W-:Y:S03]  /*14950*/  HMMA.16816.F32 R36, R52.reuse, R38, RZ ;  /* 0x000000263424723c */ /* 0x040fe600000018ff */
[----:B------:R-:W-:Y:S03]  /*14960*/  LDSM.16.M88.4 R80, [R191+0x9800] ;  /* 0x00980000bf50783b */ /* 0x000fe60000000200 */
[C---:B----4-:R-:W-:Y:S01]  /*14970*/  HMMA.16816.F32 R32, R52.reuse, R28, RZ ;  /* 0x0000001c3420723c */ /* 0x050fe200000018ff */
[----:B------:R-:W0:Y:S05]  /*14980*/  LDGDEPBAR ;  /* 0x00000000000079af */ /* 0x000e2a0000000000 */
[C---:B-1----:R-:W-:Y:S06]  /*14990*/  HMMA.16816.F32 R24, R52.reuse, R20, RZ ;  /* 0x000000143418723c */ /* 0x042fec00000018ff */
        /* <DEDUP_REMOVED lines=18> */
[C---:B---3--:R-:W-:Y:S06]  /*14ac0*/  HMMA.16816.F32 R40, R72.reuse, R4, R40 ;  /* 0x000000044828723c */ /* 0x048fec0000001828 */
[C---:B------:R-:W-:Y:S01]  /*14ad0*/  HMMA.16816.F32 R36, R72.reuse, R6, R36 ;  /* 0x000000064824723c */ /* 0x040fe20000001824 */
[----:B------:R-:W3:Y:S05]  /*14ae0*/  LDSM.16.M88.4 R4, [R185+0x1000] ;  /* 0x00100000b904783b */ /* 0x000eea0000000200 */
        /* <DEDUP_REMOVED lines=10> */
[C---:B----4-:R-:W-:Y:S06]  /*14b90*/  HMMA.16816.F32 R40, R64.reuse, R12, R40 ;  /* 0x0000000c4028723c */ /* 0x050fec0000001828 */
[C---:B------:R-:W-:Y:S01]  /*14ba0*/  HMMA.16816.F32 R36, R64.reuse, R14, R36 ;  /* 0x0000000e4024723c */ /* 0x040fe20000001824 */
[----:B------:R-:W4:Y:S05]  /*14bb0*/  LDSM.16.M88.4 R12, [R194+0x9000] ;  /* 0x00900000c20c783b */ /* 0x000f2a0000000200 */
[C---:B------:R-:W-:Y:S06]  /*14bc0*/  HMMA.16816.F32 R32, R64.reuse, R48, R32 ;  /* 0x000000304020723c */ /* 0x040fec0000001820 */
[C---:B------:R-:W-:Y:S01]  /*14bd0*/  HMMA.16816.F32 R28, R64.reuse, R50, R28 ;  /* 0x00000032401c723c */ /* 0x040fe2000000181c */
[----:B------:R-:W-:Y:S05]  /*14be0*/  LDSM.16.M88.4 R48, [R84+0x2000] ;  /* 0x002000005430783b */ /* 0x000fea0000000200 */
[C---:B---3--:R-:W-:Y:S06]  /*14bf0*/  HMMA.16816.F32 R24, R64.reuse, R4, R24 ;  /* 0x000000044018723c */ /* 0x048fec0000001818 */
[C---:B------:R-:W-:Y:S01]  /*14c00*/  HMMA.16816.F32 R20, R64.reuse, R6, R20 ;  /* 0x000000064014723c */ /* 0x040fe20000001814 */
[----:B------:R-:W3:Y:S05]  /*14c10*/  LDSM.16.M88.4 R4, [R193+0x2000] ;  /* 0x00200000c104783b */ /* 0x000eea0000000200 */
[C---:B------:R-:W-:Y:S06]  /*14c20*/  HMMA.16816.F32 R16, R64.reuse, R76, R16 ;  /* 0x0000004c4010723c */ /* 0x040fec0000001810 */
        /* <DEDUP_REMOVED lines=14> */
[----:B------:R-:W4:Y:S04]  /*14d10*/  LDSM.16.M88.4 R8, [R191+0x8800] ;  /* 0x00880000bf08783b */ /* 0x000f280000000200 */
        /* <DEDUP_REMOVED lines=8> */
[C---:B------:R-:W-:Y:S01]  /*14da0*/  HMMA.16816.F32 R20, R48.reuse, R58, R20 ;  /* 0x0000003a3014723c */ /* 0x040fe20000001814 */
[----:B------:R-:W1:Y:S05]  /*14db0*/  LDSM.16.M88.4 R56, [R185+0x2800] ;  /* 0x00280000b938783b */ /* 0x000e6a0000000200 */
        /* <DEDUP_REMOVED lines=10> */
[C---:B---3--:R-:W-:Y:S06]  /*14e60*/  HMMA.16816.F32 R24, R76.reuse, R4, R24 ;  /* 0x000000044c18723c */ /* 0x048fec0000001818 */
[C---:B------:R-:W-:Y:S01]  /*14e70*/  HMMA.16816.F32 R20, R76.reuse, R6, R20 ;  /* 0x000000064c14723c */ /* 0x040fe20000001814 */
[----:B------:R-:W3:Y:S05]  /*14e80*/  LDSM.16.M88.4 R4, [R194+0xa800] ;  /* 0x00a80000c204783b */ /* 0x000eea0000000200 */
[----:B------:R-:W-:Y:S06]  /*14e90*/  HMMA.16816.F32 R16, R76, R80, R16 ;  /* 0x000000504c10723c */ /* 0x000fec0000001810 */
[C---:B------:R-:W-:Y:S06]  /*14ea0*/  HMMA.16816.F32 R40, R68.reuse, R64, R40 ;  /* 0x000000404428723c */ /* 0x040fec0000001828 */
[C---:B------:R-:W-:Y:S01]  /*14eb0*/  HMMA.16816.F32 R36, R68.reuse, R66, R36 ;  /* 0x000000424424723c */ /* 0x040fe20000001824 */
[----:B------:R-:W-:Y:S05]  /*14ec0*/  LDSM.16.M88.4 R64, [R194+0xb800] ;  /* 0x00b80000c240783b */ /* 0x000fea0000000200 */
[C---:B-1----:R-:W-:Y:S06]  /*14ed0*/  HMMA.16816.F32 R32, R68.reuse, R56, R32 ;  /* 0x000000384420723c */ /* 0x042fec0000001820 */
[----:B------:R-:W-:Y:S01]  /*14ee0*/  HMMA.16816.F32 R28, R68, R58, R28 ;  /* 0x0000003a441c723c */ /* 0x000fe2000000181c */
[----:B------:R-:W1:Y:S05]  /*14ef0*/  LDSM.16.M88.4 R56, [R194+0xb000] ;  /* 0x00b00000c238783b */ /* 0x000e6a0000000200 */
[----:B------:R-:W-:Y:S06]  /*14f00*/  HMMA.16816.F32 R72, R76, R82, R72 ;  /* 0x000000524c48723c */ /* 0x000fec0000001848 */
[C---:B--2---:R-:W-:Y:S06]  /*14f10*/  HMMA.16816.F32 R24, R68.reuse, R52, R24 ;  /* 0x000000344418723c */ /* 0x044fec0000001818 */
[C---:B------:R-:W-:Y:S01]  /*14f20*/  HMMA.16816.F32 R20, R68.reuse, R54, R20 ;  /* 0x000000364414723c */ /* 0x040fe20000001814 */
[----:B------:R-:W-:Y:S05]  /*14f30*/  LDSM.16.M88.4 R52, [R84+0x4000] ;  /* 0x004000005434783b */ /* 0x000fea0000000200 */
[----:B------:R-:W-:Y:S01]  /*14f40*/  HMMA.16816.F32 R76, R68, R48, R16 ;  /* 0x00000030444c723c */ /* 0x000fe20000001810 */
[----:B------:R-:W2:Y:S05]  /*14f50*/  LDSM.16.M88.4 R16, [R193+0x4000] ;  /* 0x00400000c110783b */ /* 0x000eaa0000000200 */
[C---:B----4-:R-:W-:Y:S06]  /*14f60*/  HMMA.16816.F32 R40, R12.reuse, R8, R40 ;  /* 0x000000080c28723c */ /* 0x050fec0000001828 */
[----:B------:R-:W-:Y:S01]  /*14f70*/  HMMA.16816.F32 R36, R12, R10, R36 ;  /* 0x0000000a0c24723c */ /* 0x000fe20000001824 */
[----:B------:R-:W4:Y:S05]  /*14f80*/  LDSM.16.M88.4 R8, [R193+0x5000] ;  /* 0x00500000c108783b */ /* 0x000f2a0000000200 */
        /* <DEDUP_REMOVED lines=12> */
[----:B------:R3:W-:Y:S01]  /*15050*/  LDSM.16.M88.4 R64, [R3+0x4000] ;  /* 0x004000000340783b */ /* 0x0007e20000000200 */
[C---:B--2---:R-:W-:Y:S06]  /*15060*/  HMMA.16816.F32 R40, R52.reuse, R16, R40 ;  /* 0x000000103428723c */ /* 0x044fec0000001828 */
[C---:B------:R-:W-:Y:S01]  /*15070*/  HMMA.16816.F32 R36, R52.reuse, R18, R36 ;  /* 0x000000123424723c */ /* 0x040fe20000001824 */
[----:B------:R-:W2:Y:S05]  /*15080*/  LDSM.16.M88.4 R16, [R191+0xb000] ;  /* 0x00b00000bf10783b */ /* 0x000eaa0000000200 */
[C---:B----4-:R-:W-:Y:S06]  /*15090*/  HMMA.16816.F32 R24, R52.reuse, R8, R24 ;  /* 0x000000083418723c */ /* 0x050fec0000001818 */
[----:B------:R-:W-:Y:S01]  /*150a0*/  HMMA.16816.F32 R20, R52, R10, R20 ;  /* 0x0000000a3414723c */ /* 0x000fe20000001814 */
[----:B------:R-:W4:Y:S01]  /*150b0*/  LDSM.16.M88.4 R8, [R191+0xb800] ;  /* 0x00b80000bf08783b */ /* 0x000f220000000200 */
[----:B---3--:R-:W-:-:S04]  /*150c0*/  SHF.R.S32.HI R3, RZ, 0x2, R0 ;  /* 0x00000002ff037819 */ /* 0x008fc80000011400 */
[----:B------:R-:W-:Y:S01]  /*150d0*/  HMMA.16816.F32 R32, R52, R48, R32 ;  /* 0x000000303420723c */ /* 0x000fe20000001820 */
[----:B------:R-:W-:-:S05]  /*150e0*/  IMAD R3, R2, 0x10, R3 ;  /* 0x0000001002037824 */ /* 0x000fca00078e0203 */
[----:B------:R-:W-:Y:S01]  /*150f0*/  HMMA.16816.F32 R28, R52, R50, R28 ;  /* 0x00000032341c723c */ /* 0x000fe2000000181c */
[----:B------:R-:W3:Y:S01]  /*15100*/  LDSM.16.M88.4 R48, [R185+0x4000] ;  /* 0x00400000b930783b */ /* 0x000ee20000000200 */
[----:B------:R-:W-:-:S04]  /*15110*/  IMAD.IADD R0, R62, 0x1, R3 ;  /* 0x000000013e007824 */ /* 0x000fc800078e0203 */
[C---:B------:R-:W-:Y:S06]  /*15120*/  HMMA.16816.F32 R76, R52.reuse, R4, R76 ;  /* 0x00000004344c723c */ /* 0x040fec000000184c */
[----:B------:R-:W-:Y:S01]  /*15130*/  HMMA.16816.F32 R72, R52, R6, R72 ;  /* 0x000000063448723c */ /* 0x000fe20000001848 */
[----:B------:R-:W3:Y:S04]  /*15140*/  LDSM.16.M88.4 R4, [R185+0x4800] ;  /* 0x00480000b904783b */ /* 0x000ee80000000200 */
[----:B------:R-:W3:Y:S01]  /*15150*/  LDSM.16.M88.4 R52, [R185+0x5000] ;  /* 0x00500000b934783b */ /* 0x000ee20000000200 */
[C---:B-1----:R-:W-:Y:S06]  /*15160*/  HMMA.16816.F32 R40, R68.reuse, R56, R40 ;  /* 0x000000384428723c */ /* 0x042fec0000001828 */
[----:B------:R-:W-:Y:S01]  /*15170*/  HMMA.16816.F32 R36, R68, R58, R36 ;  /* 0x0000003a4424723c */ /* 0x000fe20000001824 */
[----:B------:R-:W1:Y:S01]  /*15180*/  LDSM.16.M88.4 R56, [R185+0x5800] ;  /* 0x00580000b938783b */ /* 0x000e620000000200 */
[----:B------:R-:W-:-:S04]  /*15190*/  DEPBAR.LE SB0, 0x0 ;  /* 0x000080000000791a */ /* 0x000fc80000000000 */
[C---:B------:R-:W-:Y:S06]  /*151a0*/  HMMA.16816.F32 R32, R68.reuse, R12, R32 ;  /* 0x0000000c4420723c */ /* 0x040fec0000001820 */
[C---:B------:R-:W-:Y:S06]  /*151b0*/  HMMA.16816.F32 R28, R68.reuse, R14, R28 ;  /* 0x0000000e441c723c */ /* 0x040fec000000181c */
[C---:B--2---:R-:W-:Y:S06]  /*151c0*/  HMMA.16816.F32 R24, R68.reuse, R16, R24 ;  /* 0x000000104418723c */ /* 0x044fec0000001818 */
[C---:B------:R-:W-:Y:S06]  /*151d0*/  HMMA.16816.F32 R20, R68.reuse, R18, R20 ;  /* 0x000000124414723c */ /* 0x040fec0000001814 */
[C---:B----4-:R-:W-:Y:S06]  /*151e0*/  HMMA.16816.F32 R76, R68.reuse, R8, R76 ;  /* 0x00000008444c723c */ /* 0x050fec000000184c */
[----:B------:R-:W-:Y:S06]  /*151f0*/  HMMA.16816.F32 R72, R68, R10, R72 ;  /* 0x0000000a4448723c */ /* 0x000fec0000001848 */
[C---:B---3--:R-:W-:Y:S06]  /*15200*/  HMMA.16816.F32 R40, R64.reuse, R48, R40 ;  /* 0x000000304028723c */ /* 0x048fec0000001828 */
[C---:B------:R-:W-:Y:S06]  /*15210*/  HMMA.16816.F32 R36, R64.reuse, R50, R36 ;  /* 0x000000324024723c */ /* 0x040fec0000001824 */
[C---:B------:R-:W-:Y:S06]  /*15220*/  HMMA.16816.F32 R32, R64.reuse, R4, R32 ;  /* 0x000000044020723c */ /* 0x040fec0000001820 */
[C---:B------:R-:W-:Y:S06]  /*15230*/  HMMA.16816.F32 R28, R64.reuse, R6, R28 ;  /* 0x00000006401c723c */ /* 0x040fec000000181c */
[C---:B------:R-:W-:Y:S06]  /*15240*/  HMMA.16816.F32 R24, R64.reuse, R52, R24 ;  /* 0x000000344018723c */ /* 0x040fec0000001818 */
[C---:B------:R-:W-:Y:S06]  /*15250*/  HMMA.16816.F32 R20, R64.reuse, R54, R20 ;  /* 0x000000364014723c */ /* 0x040fec0000001814 */
[----:B-1----:R-:W-:Y:S01]  /*15260*/  HMMA.16816.F32 R76, R64, R56, R76 ;  /* 0x00000038404c723c */ /* 0x002fe2000000184c */
[----:B------:R-:W-:-:S05]  /*15270*/  LOP3.LUT R55, R60, 0x3, RZ, 0xc0, !PT ;  /* 0x000000033c377812 */ /* 0x000fca00078ec0ff */
[----:B------:R-:W-:Y:S01]  /*15280*/  HMMA.16816.F32 R72, R64, R58, R72 ;  /* 0x0000003a4048723c */ /* 0x000fe20000001848 */
[----:B------:R-:W-:Y:S06]  /*15290*/  BAR.SYNC.DEFER_BLOCKING 0x0 ;  /* 0x0000000000007b1d */ /* 0x000fec0000010000 */
[----:B------:R-:W-:-:S02]  /*152a0*/  NOP ;  /* 0x0000000000007918 */ /* 0x000fc40000000000 */
[----:B------:R-:W-:-:S15]  /*152b0*/  @P0 BRA `(.L_x_5037) ;  /* 0x0000000800c40947 */ /* 0x000fde0003800000 */
[----:B------:R-:W-:-:S13]  /*152c0*/  PLOP3.LUT P0, PT, PT, PT, UP1, 0x40, 0x0 ;  /* 0x000000000000781c */ /* 0x000fda0003f0e818 */
[----:B------:R-:W-:Y:S05]  /*152d0*/  @P0 BRA `(.L_x_5038) ;  /* 0x0000000000f80947 */ /* 0x000fea0003800000 */
[----:B------:R-:W1:Y:S01]  /*152e0*/  LDC R3, c[0x0][0x380] ;  /* 0x0000e000ff037b82 */ /* 0x000e620000000800 */
[----:B------:R-:W-:Y:S01]  /*152f0*/  UIADD3 UR8, UR12, -0x40, URZ ;  /* 0xffffffc00c087890 */ /* 0x000fe2000fffe03f */
[----:B------:R-:W-:-:S04]  /*15300*/  MOV R6, UR12 ;  /* 0x0000000c00067c02 */ /* 0x000fc80008000f00 */
[----:B------:R-:W-:Y:S01]  /*15310*/  IABS R6, R6 ;  /* 0x0000000600067213 */ /* 0x000fe20000000000 */
[----:B------:R-:W-:-:S05]  /*15320*/  IMAD.U32 R4, RZ, RZ, UR8 ;  /* 0x00000008ff047e24 */ /* 0x000fca000f8e00ff */
[----:B------:R-:W-:Y:S02]  /*15330*/  IABS R4, R4 ;  /* 0x0000000400047213 */ /* 0x000fe40000000000 */
        /* <DEDUP_REMOVED lines=15> */
[----:B------:R-:W-:Y:S02]  /*15430*/  LOP3.LUT R4, R3, UR12, RZ, 0x3c, !PT ;  /* 0x0000000c03047c12 */ /* 0x000fe4000f8e3cff */
[C---:B------:R-:W-:Y:S02]  /*15440*/  ISETP.GT.U32.AND P3, PT, R2.reuse, R7, PT ;  /* 0x000000070200720c */ /* 0x040fe40003f64070 */
[----:B------:R-:W-:Y:S02]  /*15450*/  ISETP.GT.U32.AND P1, PT, R2, R5, PT ;  /* 0x000000050200720c */ /* 0x000fe40003f24070 */
[----:B------:R-:W-:Y:S02]  /*15460*/  ISETP.GE.AND P2, PT, R4, RZ, PT ;  /* 0x000000ff0400720c */ /* 0x000fe40003f46270 */
[----:B------:R-:W-:-:S07]  /*15470*/  LOP3.LUT R4, RZ, R3, RZ, 0x33, !PT ;  /* 0x00000003ff047212 */ /* 0x000fce00078e33ff */
[----:B------:R-:W-:Y:S02]  /*15480*/  @!P3 IMAD.IADD R7, R7, 0x1, -R2 ;  /* 0x000000010707b824 */ /* 0x000fe400078e0a02 */
[-C--:B------:R-:W-:Y:S01]  /*15490*/  @!P1 IADD3 R5, R5, -R2.reuse, RZ ;  /* 0x8000000205059210 */ /* 0x080fe20007ffe0ff */
[----:B------:R-:W-:Y:S01]  /*154a0*/  @!P3 VIADD R9, R9, 0x1 ;  /* 0x000000010909b836 */ /* 0x000fe20000000000 */
[----:B------:R-:W-:Y:S02]  /*154b0*/  @!P1 IADD3 R8, R8, 0x1, RZ ;  /* 0x0000000108089810 */ /* 0x000fe40007ffe0ff */
[-C--:B------:R-:W-:Y:S02]  /*154c0*/  ISETP.GE.U32.AND P5, PT, R7, R2.reuse, PT ;  /* 0x000000020700720c */ /* 0x080fe40003fa6070 */
[----:B------:R-:W-:Y:S02]  /*154d0*/  ISETP.GE.U32.AND P4, PT, R5, R2, PT ;  /* 0x000000020500720c */ /* 0x000fe40003f86070 */
[C---:B------:R-:W-:Y:S01]  /*154e0*/  LOP3.LUT R2, R3.reuse, UR8, RZ, 0x3c, !PT ;  /* 0x0000000803027c12 */ /* 0x040fe2000f8e3cff */
[----:B------:R-:W-:Y:S01]  /*154f0*/  ULDC.64 UR8, c[0x0][0x248] ;  /* 0x0000920000087ab9 */ /* 0x000fe20000000a00 */
[----:B------:R-:W-:-:S02]  /*15500*/  ISETP.NE.AND P1, PT, R3, RZ, PT ;  /* 0x000000ff0300720c */ /* 0x000fc40003f25270 */
[----:B------:R-:W-:-:S05]  /*15510*/  ISETP.GE.AND P0, PT, R2, RZ, PT ;  /* 0x000000ff0200720c */ /* 0x000fca0003f06270 */
[----:B------:R-:W-:Y:S02]  /*15520*/  @P5 VIADD R9, R9, 0x1 ;  /* 0x0000000109095836 */ /* 0x000fe40000000000 */
[----:B------:R-:W-:Y:S02]  /*15530*/  @P4 IADD3 R8, R8, 0x1, RZ ;  /* 0x0000000108084810 */ /* 0x000fe40007ffe0ff */
[----:B------:R-:W-:-:S04]  /*15540*/  @!P2 IMAD.MOV R9, RZ, RZ, -R9 ;  /* 0x000000ffff09a224 */ /* 0x000fc800078e0a09 */
[----:B------:R-:W-:Y:S02]  /*15550*/  @!P0 IADD3 R8, -R8, RZ, RZ ;  /* 0x000000ff08088210 */ /* 0x000fe40007ffe1ff */
        /* <DEDUP_REMOVED lines=18> */
[----:B------:R-:W-:-:S05]  /*15680*/  IMAD.WIDE.U32 R2, R2, UR8, R6 ;  /* 0x0000000802027c25 */ /* 0x000fca000f8e0006 */
[----:B------:R-:W-:Y:S01]  /*15690*/  IADD3 R4, R3, R5, RZ ;  /* 0x0000000503047210 */ /* 0x000fe20007ffe0ff */
[----:B------:R-:W-:Y:S01]  /*156a0*/  IMAD.MOV.U32 R3, RZ, RZ, R2 ;  /* 0x000000ffff037224 */ /* 0x000fe200078e0002 */
[----:B------:R-:W-:Y:S06]  /*156b0*/  BRA `(.L_x_5039) ;  /* 0x00000000000c7947 */ /* 0x000fec0003800000 */
.L_x_5038:
[----:B------:R-:W1:Y:S02]  /*156c0*/  LDC R3, c[0x0][0x248] ;  /* 0x00009200ff037b82 */ /* 0x000e640000000800 */
[----:B-1----:R-:W-:-:S04]  /*156d0*/  LEA R3, -R3, RZ, 0x6 ;  /* 0x000000ff03037211 */ /* 0x002fc800078e31ff */
[----:B------:R-:W-:-:S07]  /*156e0*/  SHF.R.S32.HI R4, RZ, 0x1f, R3 ;  /* 0x0000001fff047819 */ /* 0x000fce0000011403 */
.L_x_5039:
[C---:B------:R-:W-:Y:S02]  /*156f0*/  LOP3.LUT P2, RZ, R206.reuse, 0x2, RZ, 0xc0, !PT ;  /* 0x00000002ceff7812 */ /* 0x040fe4000784c0ff */
[----:B------:R-:W-:Y:S02]  /*15700*/  LOP3.LUT P1, RZ, R206, 0x4, RZ, 0xc0, !PT ;  /* 0x00000004ceff7812 */ /* 0x000fe4000782c0ff */
[C---:B------:R-:W-:Y:S02]  /*15710*/  LEA R16, P4, R3.reuse, R204, 0x1 ;  /* 0x000000cc03107211 */ /* 0x040fe400078808ff */
[----:B------:R-:W-:Y:S02]  /*15720*/  IADD3 R9, P3, R198, R3, RZ ;  /* 0x00000003c6097210 */ /* 0x000fe40007f7e0ff */
[CC--:B------:R-:W-:Y:S02]  /*15730*/  IADD3 R5, P0, R3.reuse, R142.reuse, RZ ;  /* 0x0000008e03057210 */ /* 0x0c0fe40007f1e0ff */
[--C-:B------:R-:W-:Y:S01]  /*15740*/  LEA.HI.X R17, R3, R205, R4.reuse, 0x1, P4 ;  /* 0x000000cd03117211 */ /* 0x100fe200020f0c04 */
[----:B------:R-:W-:Y:S01]  /*15750*/  IMAD.X R3, R197, 0x1, R4, P3 ;  /* 0x00000001c5037824 */ /* 0x000fe200018e0604 */
[----:B------:R-:W-:Y:S01]  /*15760*/  LOP3.LUT P5, RZ, R206, 0x1, RZ, 0xc0, !PT ;  /* 0x00000001ceff7812 */ /* 0x000fe200078ac0ff */
[----:B------:R-:W-:Y:S01]  /*15770*/  IMAD.X R4, R4, 0x1, R141, P0 ;  /* 0x0000000104047824 */ /* 0x000fe200000e068d */
[----:B------:R-:W-:-:S02]  /*15780*/  @P2 IADD3 R7, P3, R9, R142, RZ ;  /* 0x0000008e09072210 */ /* 0x000fc40007f7e0ff */
[C---:B------:R-:W-:Y:S02]  /*15790*/  @P2 LEA R14, P4, R5.reuse, UR10, 0x1 ;  /* 0x0000000a050e2c11 */ /* 0x040fe4000f8808ff */
[----:B------:R-:W-:Y:S01]  /*157a0*/  @P1 LEA R10, P0, R5, UR10, 0x1 ;  /* 0x0000000a050a1c11 */ /* 0x000fe2000f8008ff */
[----:B------:R-:W-:Y:S01]  /*157b0*/  @P2 IMAD.X R2, R3, 0x1, R141, P3 ;  /* 0x0000000103022824 */ /* 0x000fe200018e068d */
[C-C-:B------:R-:W-:Y:S02]  /*157c0*/  @P2 LEA.HI.X R15, R5.reuse, UR11, R4.reuse, 0x1, P4 ;  /* 0x0000000b050f2c11 */ /* 0x140fe4000a0f0c04 */
[----:B------:R-:W-:Y:S02]  /*157d0*/  @P1 LEA.HI.X R11, R5, UR11, R4, 0x1, P0 ;  /* 0x0000000b050b1c11 */ /* 0x000fe400080f0c04 */
[----:B------:R-:W-:Y:S01]  /*157e0*/  IADD3 R5, P0, R198, R9, RZ ;  /* 0x00000009c6057210 */ /* 0x000fe20007f1e0ff */
[----:B------:R-:W-:Y:S01]  /*157f0*/  @!PT LDS RZ, [RZ] ;  /* 0x00000000fffff984 */ /* 0x000fe20000000800 */
[----:B------:R-:W-:Y:S01]  /*15800*/  @!PT LDS RZ, [RZ] ;  /* 0x00000000fffff984 */ /* 0x000fe20000000800 */
[----:B------:R-:W-:Y:S01]  /*15810*/  @!PT LDS RZ, [RZ] ;  /* 0x00000000fffff984 */ /* 0x000fe20000000800 */
[----:B------:R1:W-:Y:S01]  /*15820*/  @P5 LDGSTS.E.BYPASS.LTC128B.128 [R200+0x6000], desc[UR6][R16.64] ;  /* 0x0600000010c85fae */ /* 0x0003e2000b901d46 */
[----:B------:R-:W-:-:S02]  /*15830*/  @P2 LEA R12, P3, R7, UR10, 0x1 ;  /* 0x0000000a070c2c11 */ /* 0x000fc4000f8608ff */
[----:B------:R-:W-:Y:S01]  /*15840*/  @P5 LEA R8, P4, R9, R204, 0x1 ;  /* 0x000000cc09085211 */ /* 0x000fe200078808ff */
[--C-:B------:R-:W-:Y:S01]  /*15850*/  IMAD.X R140, R197, 0x1, R3.reuse, P0 ;  /* 0x00000001c58c7824 */ /* 0x100fe200000e0603 */
[----:B------:R-:W-:Y:S01]  /*15860*/  @P2 LEA.HI.X R13, R7, UR11, R2, 0x1, P3 ;  /* 0x0000000b070d2c11 */ /* 0x000fe200098f0c02 */
[----:B------:R1:W-:Y:S01]  /*15870*/  @!P5 STS.128 [R200+0x6000], RZ ;  /* 0x006000ffc800d388 */ /* 0x0003e20000000c00 */
[-C--:B------:R-:W-:Y:S02]  /*15880*/  @P1 IADD3 R4, P3, R9, R142.reuse, RZ ;  /* 0x0000008e09041210 */ /* 0x080fe40007f7e0ff */
[-C--:B------:R-:W-:Y:S01]  /*15890*/  @P2 IADD3 R7, P0, R5, R142.reuse, RZ ;  /* 0x0000008e05072210 */ /* 0x080fe20007f1e0ff */
[----:B------:R-:W-:Y:S01]  /*158a0*/  @!PT LDS RZ, [RZ] ;  /* 0x00000000fffff984 */ /* 0x000fe20000000800 */
[----:B------:R-:W-:Y:S01]  /*158b0*/  @!PT LDS RZ, [RZ] ;  /* 0x00000000fffff984 */ /* 0x000fe20000000800 */
[----:B------:R-:W-:Y:S01]  /*158c0*/  @!PT LDS RZ, [RZ] ;  /* 0x00000000fffff984 */ /* 0x000fe20000000800 */
[----:B------:R1:W-:Y:S01]  /*158d0*/  @P2 LDGSTS.E.BYPASS.LTC128B.128 [R200+0x8000], desc[UR6][R14.64+0x80] ;  /* 0x080000800ec82fae */ /* 0x0003e2000b901d46 */
[----:B------:R-:W-:Y:S01]  /*158e0*/  @P5 LEA.HI.X R9, R9, R205, R3, 0x1, P4 ;  /* 0x000000cd09095211 */ /* 0x000fe200020f0c03 */
[--C-:B------:R-:W-:Y:S01]  /*158f0*/  @P1 IMAD.X R3, R3, 0x1, R141.reuse, P3 ;  /* 0x0000000103031824 */ /* 0x100fe200018e068d */
[----:B------:R-:W-:Y:S01]  /*15900*/  @P1 LEA R18, P3, R4, UR10, 0x1 ;  /* 0x0000000a04121c11 */ /* 0x000fe2000f8608ff */
[----:B------:R-:W-:Y:S01]  /*15910*/  @P2 IMAD.X R6, R140, 0x1, R141, P0 ;  /* 0x000000018c062824 */ /* 0x000fe200000e068d */
[----:B------:R-:W-:Y:S01]  /*15920*/  @P2 LEA R48, P4, R7, UR10, 0x1 ;  /* 0x0000000a07302c11 */ /* 0x000fe2000f8808ff */
[----:B------:R1:W-:Y:S01]  /*15930*/  @!P2 STS.128 [R200+0x8000], RZ ;  /* 0x008000ffc800a388 */ /* 0x0003e20000000c00 */
[----:B------:R-:W-:-:S02]  /*15940*/  @P1 IADD3 R2, P0, R5, R142, RZ ;  /* 0x0000008e05021210 */ /* 0x000fc40007f1e0ff */
[----:B------:R-:W-:Y:S01]  /*15950*/  @P1 LEA.HI.X R19, R4, UR11, R3, 0x1, P3 ;  /* 0x0000000b04131c11 */ /* 0x000fe200098f0c03 */
[----:B------:R-:W-:Y:S01]  /*15960*/  @!PT LDS RZ, [RZ] ;  /* 0x00000000fffff984 */ /* 0x000fe20000000800 */
[----:B------:R-:W-:Y:S01]  /*15970*/  @!PT LDS RZ, [RZ] ;  /* 0x00000000fffff984 */ /* 0x000fe20000000800 */
[----:B------:R-:W-:Y:S01]  /*15980*/  @!PT LDS RZ, [RZ] ;  /* 0x00000000fffff984 */ /* 0x000fe20000000800 */
[----:B------:R1:W-:Y:S01]  /*15990*/  @P1 LDGSTS.E.BYPASS.LTC128B.128 [R200+0xa000], desc[UR6][R10.64+0x100] ;  /* 0x0a0001000ac81fae */ /* 0x0003e2000b901d46 */
[----:B------:R-:W-:Y:S01]  /*159a0*/  @P2 LEA.HI.X R49, R7, UR11, R6, 0x1, P4 ;  /* 0x0000000b07312c11 */ /* 0x000fe2000a0f0c06 */
[----:B------:R-:W-:Y:S01]  /*159b0*/  @P1 IMAD.X R3, R140, 0x1, R141, P0 ;  /* 0x000000018c031824 */ /* 0x000fe200000e068d */
[C---:B------:R-:W-:Y:S01]  /*159c0*/  @P5 LEA R4, P4, R5.reuse, R204, 0x1 ;  /* 0x000000cc05045211 */ /* 0x040fe200078808ff */
[----:B------:R1:W-:Y:S01]  /*159d0*/  @!P1 STS.128 [R200+0xa000], RZ ;  /* 0x00a000ffc8009388 */ /* 0x0003e20000000c00 */
[----:B------:R-:W-:Y:S02]  /*159e0*/  IADD3 R7, P3, R198, R5, RZ ;  /* 0x00000005c6077210 */ /* 0x000fe40007f7e0ff */
[C---:B------:R-:W-:Y:S01]  /*159f0*/  @P1 LEA R50, P0, R2.reuse, UR10, 0x1 ;  /* 0x0000000a02321c11 */ /* 0x040fe2000f8008ff */
[----:B------:R-:W-:Y:S01]  /*15a00*/  @!PT LDS RZ, [RZ] ;  /* 0x00000000fffff984 */ /* 0x000fe20000000800 */
[----:B------:R-:W-:Y:S01]  /*15a10*/  @!PT LDS RZ, [RZ] ;  /* 0x00000000fffff984 */ /* 0x000fe20000000800 */
[----:B------:R-:W-:Y:S01]  /*15a20*/  @!PT LDS RZ, [RZ] ;  /* 0x00000000fffff984 */ /* 0x000fe20000000800 */
[----:B------:R1:W-:Y:S01]  /*15a30*/  @P5 LDGSTS.E.BYPASS.LTC128B.128 [R200+0x6800], desc[UR6][R8.64] ;  /* 0x0680000008c85fae */ /* 0x0003e2000b901d46 */
[--C-:B------:R-:W-:Y:S01]  /*15a40*/  @P5 LEA.HI.X R5, R5, R205, R140.reuse, 0x1, P4 ;  /* 0x000000cd05055211 */ /* 0x100fe200020f0c8c */
[----:B------:R-:W-:Y:S01]  /*15a50*/  IMAD.X R140, R197, 0x1, R140, P3 ;  /* 0x00000001c58c7824 */ /* 0x000fe200018e068c */
[----:B------:R-:W-:Y:S01]  /*15a60*/  @P1 LEA.HI.X R51, R2, UR11, R3, 0x1, P0 ;  /* 0x0000000b02331c11 */ /* 0x000fe200080f0c03 */
[----:B------:R1:W-:Y:S01]  /*15a70*/  @!P5 STS.128 [R200+0x6800], RZ ;  /* 0x006800ffc800d388 */ /* 0x0003e20000000c00 */
[----:B------:R-:W-:-:S02]  /*15a80*/  @P2 IADD3 R2, P3, R7, R142, RZ ;  /* 0x0000008e07022210 */ /* 0x000fc40007f7e0ff */
        /* <DEDUP_REMOVED lines=52> */
.L_x_5037:
[----:B------:R-:W-:Y:S01]  /*15dd0*/  LEA R55, R55, UR12, 0x1 ;  /* 0x0000000c37377c11 */ /* 0x000fe2000f8e08ff */
[----:B------:R-:W-:Y:S01]  /*15de0*/  ULDC UR6, c[0x0][0x2ec] ;  /* 0x0000bb0000067ab9 */ /* 0x000fe20000000800 */
[----:B-1----:R-:W-:Y:S02]  /*15df0*/  IADD3 R4, R134, R0, -R199 ;  /* 0x0000000086047210 */ /* 0x002fe40007ffe8c7 */
[CC--:B------:R-:W-:Y:S01]  /*15e00*/  ISETP.GE.AND P1, PT, R55.reuse, R134.reuse, PT ;  /* 0x000000863700720c */ /* 0x0c0fe20003f26270 */
[----:B------:R-:W-:Y:S01]  /*15e10*/  VIADD R53, R55, 0x1 ;  /* 0x0000000137357836 */ /* 0x000fe20000000000 */
[----:B------:R-:W-:Y:S01]  /*15e20*/  LEA R192, R47, UR5, 0x1 ;  /* 0x000000052fc07c11 */ /* 0x000fe2000f8e08ff */
[----:B------:R-:W-:Y:S02]  /*15e30*/  VIADD R11, R55, 0x11 ;  /* 0x00000011370b7836 */ /* 0x000fe40000000000 */
[C---:B------:R-:W-:Y:S01]  /*15e40*/  IMAD.IADD R2, R4.reuse, 0x1, -R53 ;  /* 0x0000000104027824 */ /* 0x040fe200078e0a35 */
[-C--:B------:R-:W-:Y:S01]  /*15e50*/  ISETP.GE.AND P0, PT, R53, R134.reuse, PT ;  /* 0x000000863500720c */ /* 0x080fe20003f06270 */
[----:B------:R-:W-:Y:S01]  /*15e60*/  VIADD R51, R55, 0x8 ;  /* 0x0000000837337836 */ /* 0x000fe20000000000 */
[----:B------:R-:W-:Y:S01]  /*15e70*/  ISETP.GE.AND P3, PT, R11, R134, PT ;  /* 0x000000860b00720c */ /* 0x000fe20003f66270 */
[----:B------:R-:W-:Y:S01]  /*15e80*/  VIADD R59, R55, 0x9 ;  /* 0x00000009373b7836 */ /* 0x000fe20000000000 */
[----:B------:R-:W-:Y:S01]  /*15e90*/  IABS R2, R2 ;  /* 0x0000000200027213 */ /* 0x000fe20000000000 */
[C---:B------:R-:W-:Y:S01]  /*15ea0*/  IMAD.IADD R5, R4.reuse, 0x1, -R51 ;  /* 0x0000000104057824 */ /* 0x040fe200078e0a33 */
[----:B------:R-:W-:Y:S01]  /*15eb0*/  ISETP.GE.AND P6, PT, R51, R134, PT ;  /* 0x000000863300720c */ /* 0x000fe20003fc6270 */
[----:B------:R-:W-:Y:S01]  /*15ec0*/  VIADD R7, R55, 0x19 ;  /* 0x0000001937077836 */ /* 0x000fe20000000000 */
[----:B------:R-:W-:Y:S01]  /*15ed0*/  I2FP.F32.S32 R2, R2 ;  /* 0x0000000200027245 */ /* 0x000fe20000201400 */
[C---:B------:R-:W-:Y:S01]  /*15ee0*/  IMAD.IADD R8, R4.reuse, 0x1, -R59 ;  /* 0x0000000104087824 */ /* 0x040fe200078e0a3b */
[----:B------:R-:W-:Y:S01]  /*15ef0*/  IABS R5, R5 ;  /* 0x0000000500057213 */ /* 0x000fe20000000000 */
[----:B------:R-:W-:Y:S01]  /*15f00*/  IMAD.IADD R6, R4, 0x1, -R7 ;  /* 0x0000000104067824 */ /* 0x000fe200078e0a07 */
[----:B------:R-:W-:Y:S01]  /*15f10*/  ISETP.GE.AND P5, PT, R59, R134, PT ;  /* 0x000000863b00720c */ /* 0x000fe20003fa6270 */
[----:B------:R-:W-:Y:S01]  /*15f20*/  FFMA.FTZ R41, R2, -UR4, R41 ;  /* 0x8000000402297c23 */ /* 0x000fe20008010029 */
[C---:B------:R-:W-:Y:S01]  /*15f30*/  IMAD.IADD R2, R4.reuse, 0x1, -R11 ;  /* 0x0000000104027824 */ /* 0x040fe200078e0a0b */
[----:B------:R-:W-:Y:S01]  /*15f40*/  IABS R8, R8 ;  /* 0x0000000800087213 */ /* 0x000fe20000000000 */
[C---:B------:R-:W-:Y:S01]  /*15f50*/  VIADD R57, R55.reuse, 0x20 ;  /* 0x0000002037397836 */ /* 0x040fe20000000000 */
[----:B------:R-:W-:Y:S01]  /*15f60*/  I2FP.F32.S32 R5, R5 ;  /* 0x0000000500057245 */ /* 0x000fe20000201400 */
[----:B------:R-:W-:Y:S01]  /*15f70*/  VIADD R49, R55, 0x10 ;  /* 0x0000001037317836 */ /* 0x000fe20000000000 */
[----:B------:R-:W-:Y:S01]  /*15f80*/  IABS R2, R2 ;  /* 0x0000000200027213 */ /* 0x000fe20000000000 */
[C---:B------:R-:W-:Y:S01]  /*15f90*/  IMAD.IADD R3, R4.reuse, 0x1, -R55 ;  /* 0x0000000104037824 */ /* 0x040fe200078e0a37 */
[----:B------:R-:W-:Y:S01]  /*15fa0*/  IABS R6, R6 ;  /* 0x0000000600067213 */ /* 0x000fe20000000000 */
[----:B------:R-:W-:Y:S01]  /*15fb0*/  FFMA.FTZ R36, R5, -UR4, R36 ;  /* 0x8000000405247c23 */ /* 0x000fe20008010024 */
[----:B------:R-:W-:Y:S01]  /*15fc0*/  I2FP.F32.S32 R2, R2 ;  /* 0x0000000200027245 */ /* 0x000fe20000201400 */
[----:B------:R-:W-:Y:S01]  /*15fd0*/  VIADD R9, R55, 0x18 ;  /* 0x0000001837097836 */ /* 0x000fe20000000000 */
[----:B------:R-:W-:Y:S01]  /*15fe0*/  I2FP.F32.S32 R8, R8 ;  /* 0x0000000800087245 */ /* 0x000fe20000201400 */
[----:B------:R-:W-:Y:S01]  /*15ff0*/  IMAD.IADD R19, R4, 0x1, -R49 ;  /* 0x0000000104137824 */ /* 0x000fe200078e0a31 */
[----:B------:R-:W-:Y:S01]  /*16000*/  I2FP.F32.S32 R6, R6 ;  /* 0x0000000600067245 */ /* 0x000fe20000201400 */
[----:B------:R-:W-:Y:S01]  /*16010*/  FFMA.FTZ R17, R2, -UR4, R33 ;  /* 0x8000000402117c23 */ /* 0x000fe20008010021 */
[----:B------:R-:W-:-:S02]  /*16020*/  VIADD R2, R4, 0x8 ;  /* 0x0000000804027836 */ /* 0x000fc40000000000 */
[----:B------:R-:W-:Y:S01]  /*16030*/  FFMA.FTZ R5, R8, -UR4, R37 ;  /* 0x8000000408057c23 */ /* 0x000fe20008010025 */
[----:B------:R-:W-:Y:S02]  /*16040*/  IMAD.IADD R37, R4, 0x1, -R57 ;  /* 0x0000000104257824 */ /* 0x000fe400078e0a39 */
[----:B------:R-:W-:Y:S01]  /*16050*/  FFMA.FTZ R13, R6, -UR4, R29 ;  /* 0x80000004060d7c23 */ /* 0x000fe2000801001d */
        /* <DEDUP_REMOVED lines=28> */
[----:B------:R-:W-:Y:S01]  /*16220*/  VIADD R51, R55, 0x31 ;  /* 0x0000003137337836 */ /* 0x000fe20000000000 */
[-C--:B------:R-:W-:Y:S01]  /*16230*/  ISETP.GE.AND P0, PT, R57, R134.reuse, PT ;  /* 0x000000863900720c */ /* 0x080fe20003f06270 */
[C---:B------:R-:W-:Y:S01]  /*16240*/  IMAD.IADD R57, R2.reuse, 0x1, -R57 ;  /* 0x0000000102397824 */ /* 0x040fe200078e0a39 */
[----:B------:R-:W-:Y:S01]  /*16250*/  IABS R3, R3 ;  /* 0x0000000300037213 */ /* 0x000fe20000000000 */
[----:B------:R-:W-:Y:S01]  /*16260*/  VIADD R43, R55, 0x39 ;  /* 0x00000039372b7836 */ /* 0x000fe20000000000 */
[-C--:B------:R-:W-:Y:S01]  /*16270*/  ISETP.GE.AND P2, PT, R9, R134.reuse, PT ;  /* 0x000000860900720c */ /* 0x080fe20003f46270 */
[----:B------:R-:W-:Y:S01]  /*16280*/  IMAD.IADD R9, R2, 0x1, -R9 ;  /* 0x0000000102097824 */ /* 0x000fe200078e0a09 */
[----:B------:R-:W-:Y:S01]  /*16290*/  IABS R57, R57 ;  /* 0x0000003900397213 */ /* 0x000fe20000000000 */
[C---:B------:R-:W-:Y:S01]  /*162a0*/  IMAD.IADD R14, R4.reuse, 0x1, -R59 ;  /* 0x00000001040e7824 */ /* 0x040fe200078e0a3b */
[----:B------:R-:W-:Y:S01]  /*162b0*/  I2FP.F32.S32 R3, R3 ;  /* 0x0000000300037245 */ /* 0x000fe20000201400 */
[C---:B------:R-:W-:Y:S01]  /*162c0*/  IMAD.IADD R10, R4.reuse, 0x1, -R53 ;  /* 0x00000001040a7824 */ /* 0x040fe200078e0a35 */
[----:B------:R-:W-:Y:S01]  /*162d0*/  I2FP.F32.S32 R57, R57 ;  /* 0x0000003900397245 */ /* 0x000fe20000201400 */
[----:B------:R-:W-:Y:S01]  /*162e0*/  IMAD.IADD R8, R4, 0x1, -R51 ;  /* 0x0000000104087824 */ /* 0x000fe200078e0a33 */
[----:B------:R-:W-:Y:S01]  /*162f0*/  IABS R49, R49 ;  /* 0x0000003100317213 */ /* 0x000fe20000000000 */
[----:B------:R-:W-:Y:S01]  /*16300*/  FFMA.FTZ R3, R3, -UR4, R40 ;  /* 0x8000000403037c23 */ /* 0x000fe20008010028 */
[----:B------:R-:W-:Y:S01]  /*16310*/  IABS R11, R11 ;  /* 0x0000000b000b7213 */ /* 0x000fe20000000000 */
[----:B------:R-:W-:Y:S01]  /*16320*/  FFMA.FTZ R26, R57, -UR4, R26 ;  /* 0x80000004391a7c23 */ /* 0x000fe2000801001a */
[----:B------:R-:W-:Y:S01]  /*16330*/  IABS R9, R9 ;  /* 0x0000000900097213 */ /* 0x000fe20000000000 */
[----:B------:R-:W-:Y:S01]  /*16340*/  VIADD R57, R55, 0x29 ;  /* 0x0000002937397836 */ /* 0x000fe20000000000 */
[----:B------:R-:W-:Y:S01]  /*16350*/  I2FP.F32.S32 R49, R49 ;  /* 0x0000003100317245 */ /* 0x000fe20000201400 */
[----:B------:R-:W-:Y:S01]  /*16360*/  IMAD R190, R46, 0x2, R192 ;  /* 0x000000022ebe7824 */ /* 0x000fe200078e02c0 */
[----:B------:R-:W-:Y:S01]  /*16370*/  I2FP.F32.S32 R6, R11 ;  /* 0x0000000b00067245 */ /* 0x000fe20000201400 */
[----:B------:R-:W-:Y:S01]  /*16380*/  IMAD.IADD R12, R4, 0x1, -R57 ;  /* 0x00000001040c7824 */ /* 0x000fe200078e0a39 */
[----:B------:R-:W-:Y:S01]  /*16390*/  I2FP.F32.S32 R41, R9 ;  /* 0x0000000900297245 */ /* 0x000fe20000201400 */
[----:B------:R-:W-:Y:S01]  /*163a0*/  FFMA.FTZ R11, R49, -UR4, R34 ;  /* 0x80000004310b7c23 */ /* 0x000fe20008010022 */
[----:B------:R-:W-:Y:S01]  /*163b0*/  FSEL R3, R3, -INF , !P1 ;  /* 0xff80000003037808 */ /* 0x000fe20004800000 */
[----:B------:R-:W-:Y:S01]  /*163c0*/  FFMA.FTZ R9, R6, -UR4, R35 ;  /* 0x8000000406097c23 */ /* 0x000fe20008010023 */
[C---:B------:R-:W-:Y:S01]  /*163d0*/  VIADD R35, R55.reuse, 0x21 ;  /* 0x0000002137237836 */ /* 0x040fe20000000000 */
[----:B------:R-:W-:Y:S01]  /*163e0*/  IABS R15, R15 ;  /* 0x0000000f000f7213 */ /* 0x000fe20000000000 */
[----:B------:R-:W-:Y:S01]  /*163f0*/  VIADD R49, R55, 0x38 ;  /* 0x0000003837317836 */ /* 0x000fe20000000000 */
[----:B------:R-:W-:Y:S01]  /*16400*/  ISETP.GE.AND P1, PT, R7, R134, PT ;  /* 0x000000860700720c */ /* 0x000fe20003f26270 */
[----:B------:R-:W-:Y:S01]  /*16410*/  IMAD.IADD R7, R2, 0x1, -R7 ;  /* 0x0000000102077824 */ /* 0x000fe200078e0a07 */
[----:B------:R-:W-:Y:S01]  /*16420*/  IABS R12, R12 ;  /* 0x0000000c000c7213 */ /* 0x000fe20000000000 */
[C---:B------:R-:W-:Y:S01]  /*16430*/  IMAD.IADD R16, R4.reuse, 0x1, -R35 ;  /* 0x0000000104107824 */ /* 0x040fe200078e0a23 */
[----:B------:R-:W-:Y:S01]  /*16440*/  I2FP.F32.S32 R15, R15 ;  /* 0x0000000f000f7245 */ /* 0x000fe20000201400 */
[C---:B------:R-:W-:Y:S01]  /*16450*/  IMAD.IADD R6, R4.reuse, 0x1, -R49 ;  /* 0x0000000104067824 */ /* 0x040fe200078e0a31 */
[----:B------:R-:W-:Y:S01]  /*16460*/  IABS R7, R7 ;  /* 0x0000000700077213 */ /* 0x000fe20000000000 */
[----:B------:R-:W-:Y:S01]  /*16470*/  IMAD.IADD R4, R4, 0x1, -R43 ;  /* 0x0000000104047824 */ /* 0x000fe200078e0a2b */
[----:B------:R-:W-:Y:S01]  /*16480*/  I2FP.F32.S32 R12, R12 ;  /* 0x0000000c000c7245 */ /* 0x000fe20000201400 */
[----:B------:R-:W-:Y:S01]  /*16490*/  FFMA.FTZ R15, R15, -UR4, R28 ;  /* 0x800000040f0f7c23 */ /* 0x000fe2000801001c */
[----:B------:R-:W-:Y:S01]  /*164a0*/  IABS R19, R19 ;  /* 0x0000001300137213 */ /* 0x000fe20000000000 */
[----:B------:R-:W-:Y:S01]  /*164b0*/  IMAD.IADD R18, R2, 0x1, -R35 ;  /* 0x0000000102127824 */ /* 0x000fe200078e0a23 */
[----:B------:R-:W-:Y:S01]  /*164c0*/  IABS R6, R6 ;  /* 0x0000000600067213 */ /* 0x000fe20000000000 */
[----:B------:R-:W-:Y:S01]  /*164d0*/  FFMA.FTZ R12, R12, -UR4, R21 ;  /* 0x800000040c0c7c23 */ /* 0x000fe20008010015 */
[----:B------:R-:W-:Y:S01]  /*164e0*/  IABS R4, R4 ;  /* 0x0000000400047213 */ /* 0x000fe20000000000 */
[----:B------:R-:W-:Y:S01]  /*164f0*/  LDSM.16.MT88.4 R64, [R192+0xe000] ;  /* 0x00e00000c040783b */ /* 0x000fe20000004200 */
[----:B------:R-:W-:Y:S01]  /*16500*/  I2FP.F32.S32 R28, R7 ;  /* 0x00000007001c7245 */ /* 0x000fe20000201400 */
[----:B------:R-:W-:Y:S01]  /*16510*/  FFMA.FTZ R7, R41, -UR4, R30 ;  /* 0x8000000429077c23 */ /* 0x000fe2000801001e */
[----:B------:R-:W-:Y:S01]  /*16520*/  I2FP.F32.S32 R19, R19 ;  /* 0x0000001300137245 */ /* 0x000fe20000201400 */
[----:B------:R-:W-:Y:S01]  /*16530*/  IMAD.IADD R30, R2, 0x1, -R59 ;  /* 0x00000001021e7824 */ /* 0x000fe200078e0a3b */
[----:B------:R-:W-:Y:S01]  /*16540*/  I2FP.F32.S32 R21, R6 ;  /* 0x0000000600157245 */ /* 0x000fe20000201400 */
[----:B------:R-:W-:Y:S01]  /*16550*/  FFMA.FTZ R28, R28, -UR4, R31 ;  /* 0x800000041c1c7c23 */ /* 0x000fe2000801001f */
[----:B------:R-:W-:Y:S01]  /*16560*/  I2FP.F32.S32 R6, R4 ;  /* 0x0000000400067245 */ /* 0x000fe20000201400 */
[----:B------:R-:W-:Y:S01]  /*16570*/  FFMA.FTZ R19, R19, -UR4, R32 ;  /* 0x8000000413137c23 */ /* 0x000fe20008010020 */
[----:B------:R-:W-:Y:S01]  /*16580*/  FSEL R41, R36, -INF , !P6 ;  /* 0xff80000024297808 */ /* 0x000fe20007000000 */
[----:B------:R-:W-:Y:S01]  /*16590*/  IMAD.IADD R32, R2, 0x1, -R57 ;  /* 0x0000000102207824 */ /* 0x000fe200078e0a39 */
[----:B------:R-:W-:Y:S01]  /*165a0*/  FMNMX.FTZ R4, R3, R39, !PT ;  /* 0x0000002703047209 */ /* 0x000fe20007810000 */
[----:B------:R-:W-:Y:S01]  /*165b0*/  FFMA.FTZ R73, R6, -UR4, R73 ;  /* 0x8000000406497c23 */ /* 0x000fe20008010049 */
[----:B------:R-:W-:Y:S01]  /*165c0*/  FSEL R31, R38, -INF , !P6 ;  /* 0xff800000261f7808 */ /* 0x000fe20007000000 */
[----:B------:R-:W-:Y:S01]  /*165d0*/  FFMA.FTZ R72, R21, -UR4, R72 ;  /* 0x8000000415487c23 */ /* 0x000fe20008010048 */
[----:B------:R-:W-:Y:S01]  /*165e0*/  ISETP.GE.AND P6, PT, R35, R134, PT ;  /* 0x000000862300720c */ /* 0x000fe20003fc6270 */
[----:B------:R-:W-:Y:S01]  /*165f0*/  IMAD R165, R45, 0x2, R192 ;  /* 0x000000022da57824 */ /* 0x000fe200078e02c0 */
[----:B------:R-:W-:Y:S01]  /*16600*/  FSEL R35, R5, -INF , !P5 ;  /* 0xff80000005237808 */ /* 0x000fe20006800000 */
[----:B------:R-:W-:Y:S01]  /*16610*/  IMAD R189, R45, 0x2, R190 ;  /* 0x000000022dbd7824 */ /* 0x000fe200078e02be */
[----:B------:R-:W-:Y:S01]  /*16620*/  FMNMX.FTZ R4, R41, R4, !PT ;  /* 0x0000000429047209 */ /* 0x000fe20007810000 */
[----:B------:R-:W-:Y:S01]  /*16630*/  LDSM.16.MT88.4 R96, [R192+0x10000] ;  /* 0x01000000c060783b */ /* 0x000fe20000004200 */
[----:B------:R-:W-:-:S02]  /*16640*/  FSEL R19, R19, -INF , !P4 ;  /* 0xff80000013137808 */ /* 0x000fc40006000000 */
[----:B------:R-:W-:Y:S01]  /*16650*/  FMNMX.FTZ R4, R35, R4, !PT ;  /* 0x0000000423047209 */ /* 0x000fe20007810000 */
[----:B------:R-:W-:Y:S01]  /*16660*/  LDSM.16.MT88.4 R80, [R165+0xe000] ;  /* 0x00e00000a550783b */ /* 0x000fe20000004200 */
[----:B------:R-:W-:Y:S02]  /*16670*/  FSEL R17, R17, -INF , !P3 ;  /* 0xff80000011117808 */ /* 0x000fe40005800000 */
[----:B------:R-:W-:Y:S01]  /*16680*/  FMNMX.FTZ R4, R19, R4, !PT ;  /* 0x0000000413047209 */ /* 0x000fe20007810000 */
[----:B------:R-:W-:Y:S01]  /*16690*/  LDSM.16.MT88.4 R88, [R189+0xe000] ;  /* 0x00e00000bd58783b */ /* 0x000fe20000004200 */
[----:B------:R-:W-:Y:S02]  /*166a0*/  IABS R16, R16 ;  /* 0x0000001000107213 */ /* 0x000fe40000000000 */
[----:B------:R-:W-:Y:S01]  /*166b0*/  FSEL R15, R15, -INF , !P2 ;  /* 0xff8000000f0f7808 */ /* 0x000fe20005000000 */
[----:B------:R-:W-:Y:S01]  /*166c0*/  LDSM.16.MT88.4 R104, [R190+0x10000] ;  /* 0x01000000be68783b */ /* 0x000fe20000004200 */
[----:B------:R-:W-:-:S02]  /*166d0*/  FSEL R7, R7, -INF , !P2 ;  /* 0xff80000007077808 */ /* 0x000fc40005000000 */
[----:B------:R-:W-:Y:S01]  /*166e0*/  ISETP.GE.AND P2, PT, R51, R134, PT ;  /* 0x000000863300720c */ /* 0x000fe20003f46270 */
[----:B------:R-:W-:Y:S01]  /*166f0*/  IMAD.IADD R51, R2, 0x1, -R51 ;  /* 0x0000000102337824 */ /* 0x000fe200078e0a33 */
[----:B------:R-:W-:Y:S01]  /*16700*/  FMNMX.FTZ R4, R17, R4, !PT ;  /* 0x0000000411047209 */ /* 0x000fe20007810000 */
[----:B------:R-:W-:Y:S01]  /*16710*/  LDSM.16.MT88.4 R124, [R192+0xc000] ;  /* 0x00c00000c07c783b */ /* 0x000fe20000004200 */
[----:B------:R-:W-:Y:S02]  /*16720*/  FMNMX.FTZ R6, R37, R33, !PT ;  /* 0x0000002125067209 */ /* 0x000fe40007810000 */
[----:B------:R-:W-:Y:S01]  /*16730*/  FSEL R9, R9, -INF , !P3 ;  /* 0xff80000009097808 */ /* 0x000fe20005800000 */
[----:B------:R-:W-:Y:S01]  /*16740*/  LDSM.16.MT88.4 R120, [R165+0x10000] ;  /* 0x01000000a578783b */ /* 0x000fe20000004200 */
[----:B------:R-:W-:Y:S02]  /*16750*/  FSEL R13, R13, -INF , !P1 ;  /* 0xff8000000d0d7808 */ /* 0x000fe40004800000 */
[----:B------:R-:W-:Y:S01]  /*16760*/  FSEL R5, R28, -INF , !P1 ;  /* 0xff8000001c057808 */ /* 0x000fe20004800000 */
[----:B------:R-:W-:Y:S01]  /*16770*/  LDSM.16.MT88.4 R140, [R189+0x10000] ;  /* 0x01000000bd8c783b */ /* 0x000fe20000004200 */
[----:B------:R-:W-:-:S02]  /*16780*/  IABS R14, R14 ;  /* 0x0000000e000e7213 */ /* 0x000fc40000000000 */
[----:B------:R-:W-:Y:S01]  /*16790*/  I2FP.F32.S32 R16, R16 ;  /* 0x0000001000107245 */ /* 0x000fe20000201400 */
[----:B------:R-:W-:Y:S01]  /*167a0*/  LDSM.16.MT88.4 R136, [R192+0xc800] ;  /* 0x00c80000c088783b */ /* 0x000fe20000004200 */
[-C--:B------:R-:W-:Y:S01]  /*167b0*/  ISETP.GE.AND P3, PT, R53, R134.reuse, PT ;  /* 0x000000863500720c */ /* 0x080fe20003f66270 */
[C---:B------:R-:W-:Y:S01]  /*167c0*/  IMAD.IADD R53, R2.reuse, 0x1, -R53 ;  /* 0x0000000102357824 */ /* 0x040fe200078e0a35 */
[----:B------:R-:W-:Y:S01]  /*167d0*/  ISETP.GE.AND P1, PT, R49, R134, PT ;  /* 0x000000863100720c */ /* 0x000fe20003f26270 */
[C---:B------:R-:W-:Y:S01]  /*167e0*/  IMAD.IADD R49, R2.reuse, 0x1, -R49 ;  /* 0x0000000102317824 */ /* 0x040fe200078e0a31 */
[----:B------:R-:W-:Y:S01]  /*167f0*/  FSEL R29, R29, -INF , !P5 ;  /* 0xff8000001d1d7808 */ /* 0x000fe20006800000 */
[----:B------:R-:W-:Y:S01]  /*16800*/  IMAD.IADD R2, R2, 0x1, -R43 ;  /* 0x0000000102027824 */ /* 0x000fe200078e0a2b */
[----:B------:R-:W-:Y:S01]  /*16810*/  FSEL R157, R24, -INF , !P0 ;  /* 0xff800000189d7808 */ /* 0x000fe20004000000 */
[----:B------:R-:W-:Y:S01]  /*16820*/  FFMA.FTZ R16, R16, -UR4, R25 ;  /* 0x8000000410107c23 */ /* 0x000fe20008010019 */
[----:B------:R-:W-:-:S02]  /*16830*/  FSEL R163, R26, -INF , !P0 ;  /* 0xff8000001aa37808 */ /* 0x000fc40004000000 */
[----:B------:R-:W-:Y:S02]  /*16840*/  FMNMX.FTZ R4, R15, R4, !PT ;  /* 0x000000040f047209 */ /* 0x000fe40007810000 */
[----:B------:R-:W-:Y:S02]  /*16850*/  FMNMX.FTZ R6, R31, R6, !PT ;  /* 0x000000061f067209 */ /* 0x000fe40007810000 */
[----:B------:R-:W-:Y:S02]  /*16860*/  ISETP.GE.AND P0, PT, R43, R134, PT ;  /* 0x000000862b00720c */ /* 0x000fe40003f06270 */
[----:B------:R-:W-:Y:S02]  /*16870*/  IABS R10, R10 ;  /* 0x0000000a000a7213 */ /* 0x000fe40000000000 */
[----:B------:R-:W-:Y:S02]  /*16880*/  I2FP.F32.S32 R43, R14 ;  /* 0x0000000e002b7245 */ /* 0x000fe40000201400 */
[----:B------:R-:W-:-:S02]  /*16890*/  IABS R51, R51 ;  /* 0x0000003300337213 */ /* 0x000fc40000000000 */
[----:B------:R-:W-:Y:S01]  /*168a0*/  FSEL R11, R11, -INF , !P4 ;  /* 0xff8000000b0b7808 */ /* 0x000fe20006000000 */
[----:B------:R-:W-:Y:S01]  /*168b0*/  FFMA.FTZ R20, R43, -UR4, R20 ;  /* 0x800000042b147c23 */ /* 0x000fe20008010014 */
[----:B------:R-:W-:Y:S02]  /*168c0*/  FMNMX.FTZ R4, R13, R4, !PT ;  /* 0x000000040d047209 */ /* 0x000fe40007810000 */
[----:B------:R-:W-:Y:S02]  /*168d0*/  FMNMX.FTZ R6, R29, R6, !PT ;  /* 0x000000061d067209 */ /* 0x000fe40007810000 */
[----:B------:R-:W-:Y:S02]  /*168e0*/  I2FP.F32.S32 R55, R10 ;  /* 0x0000000a00377245 */ /* 0x000fe40000201400 */
[----:B------:R-:W-:Y:S02]  /*168f0*/  I2FP.F32.S32 R10, R51 ;  /* 0x00000033000a7245 */ /* 0x000fe40000201400 */
[----:B------:R-:W-:Y:S01]  /*16900*/  ISETP.GE.AND P5, PT, R59, R134, PT ;  /* 0x000000863b00720c */ /* 0x000fe20003fa6270 */
[----:B------:R-:W-:Y:S01]  /*16910*/  FFMA.FTZ R55, R55, -UR4, R76 ;  /* 0x8000000437377c23 */ /* 0x000fe2000801004c */
[----:B------:R-:W-:Y:S01]  /*16920*/  FSEL R221, R16, -INF , !P6 ;  /* 0xff80000010dd7808 */ /* 0x000fe20007000000 */
[----:B------:R-:W-:Y:S01]  /*16930*/  FFMA.FTZ R79, R10, -UR4, R79 ;  /* 0x800000040a4f7c23 */ /* 0x000fe2000801004f */
[----:B------:R-:W-:-:S02]  /*16940*/  FMNMX.FTZ R4, R157, R4, !PT ;  /* 0x000000049d047209 */ /* 0x000fc40007810000 */
[----:B------:R-:W-:Y:S02]  /*16950*/  FMNMX.FTZ R6, R11, R6, !PT ;  /* 0x000000060b067209 */ /* 0x000fe40007810000 */
[----:B------:R-:W-:Y:S02]  /*16960*/  IABS R8, R8 ;  /* 0x0000000800087213 */ /* 0x000fe40000000000 */
[----:B------:R-:W-:Y:S02]  /*16970*/  IABS R18, R18 ;  /* 0x0000001200127213 */ /* 0x000fe40000000000 */
[----:B------:R-:W-:Y:S02]  /*16980*/  ISETP.GE.AND P4, PT, R57, R134, PT ;  /* 0x000000863900720c */ /* 0x000fe40003f86270 */
[----:B------:R-:W-:Y:S01]  /*16990*/  FSEL R159, R20, -INF , !P5 ;  /* 0xff800000149f7808 */ /* 0x000fe20006800000 */
[----:B------:R-:W-:Y:S01]  /*169a0*/  LDSM.16.MT88.4 R56, [R189+0xc000] ;  /* 0x00c00000bd38783b */ /* 0x000fe20000004200 */
[----:B------:R-:W-:-:S02]  /*169b0*/  FMNMX.FTZ R10, R221, R4, !PT ;  /* 0x00000004dd0a7209 */ /* 0x000fc40007810000 */
[----:B------:R-:W-:Y:S02]  /*169c0*/  FMNMX.FTZ R6, R9, R6, !PT ;  /* 0x0000000609067209 */ /* 0x000fe40007810000 */
[----:B------:R-:W-:Y:S02]  /*169d0*/  I2FP.F32.S32 R8, R8 ;  /* 0x0000000800087245 */ /* 0x000fe40000201400 */
[----:B------:R-:W-:Y:S02]  /*169e0*/  IABS R30, R30 ;  /* 0x0000001e001e7213 */ /* 0x000fe40000000000 */
[----:B------:R-:W-:Y:S01]  /*169f0*/  I2FP.F32.S32 R18, R18 ;  /* 0x0000001200127245 */ /* 0x000fe20000201400 */
[----:B------:R-:W-:Y:S01]  /*16a00*/  FFMA.FTZ R8, R8, -UR4, R77 ;  /* 0x8000000408087c23 */ /* 0x000fe2000801004d */
[----:B------:R-:W-:Y:S02]  /*16a10*/  FSEL R219, R12, -INF , !P4 ;  /* 0xff8000000cdb7808 */ /* 0x000fe40006000000 */
[----:B------:R-:W-:Y:S01]  /*16a20*/  FMNMX.FTZ R10, R159, R10, !PT ;  /* 0x0000000a9f0a7209 */ /* 0x000fe20007810000 */
[----:B------:R-:W-:Y:S01]  /*16a30*/  FFMA.FTZ R27, R18, -UR4, R27 ;  /* 0x80000004121b7c23 */ /* 0x000fe2000801001b */
[----:B------:R-:W-:-:S02]  /*16a40*/  FMNMX.FTZ R6, R7, R6, !PT ;  /* 0x0000000607067209 */ /* 0x000fc40007810000 */
[----:B------:R-:W-:Y:S02]  /*16a50*/  I2FP.F32.S32 R21, R30 ;  /* 0x0000001e00157245 */ /* 0x000fe40000201400 */
[----:B------:R-:W-:Y:S02]  /*16a60*/  IABS R32, R32 ;  /* 0x0000002000207213 */ /* 0x000fe40000000000 */
[----:B------:R-:W-:Y:S01]  /*16a70*/  FSEL R213, R55, -INF , !P3 ;  /* 0xff80000037d57808 */ /* 0x000fe20005800000 */
[----:B------:R-:W-:Y:S01]  /*16a80*/  FFMA.FTZ R22, R21, -UR4, R22 ;  /* 0x8000000415167c23 */ /* 0x000fe20008010016 */
[----:B------:R-:W-:Y:S02]  /*16a90*/  FMNMX.FTZ R10, R219, R10, !PT ;  /* 0x0000000adb0a7209 */ /* 0x000fe40007810000 */
[----:B------:R-:W-:Y:S02]  /*16aa0*/  FMNMX.FTZ R6, R5, R6, !PT ;  /* 0x0000000605067209 */ /* 0x000fe40007810000 */
[----:B------:R-:W-:-:S02]  /*16ab0*/  IABS R53, R53 ;  /* 0x0000003500357213 */ /* 0x000fc40000000000 */
[----:B------:R-:W-:Y:S02]  /*16ac0*/  I2FP.F32.S32 R32, R32 ;  /* 0x0000002000207245 */ /* 0x000fe40000201400 */
[----:B------:R-:W-:Y:S02]  /*16ad0*/  FSEL R211, R8, -INF , !P2 ;  /* 0xff80000008d37808 */ /* 0x000fe40005000000 */
[----:B------:R-:W-:Y:S01]  /*16ae0*/  FMNMX.FTZ R10, R213, R10, !PT ;  /* 0x0000000ad50a7209 */ /* 0x000fe20007810000 */
[----:B------:R-:W-:Y:S01]  /*16af0*/  FFMA.FTZ R23, R32, -UR4, R23 ;  /* 0x8000000420177c23 */ /* 0x000fe20008010017 */
[----:B------:R-:W-:Y:S02]  /*16b00*/  FSEL R217, R27, -INF , !P6 ;  /* 0xff8000001bd97808 */ /* 0x000fe40007000000 */
[----:B------:R-:W-:Y:S02]  /*16b10*/  FMNMX.FTZ R6, R163, R6, !PT ;  /* 0x00000006a3067209 */ /* 0x000fe40007810000 */
[----:B------:R-:W-:-:S02]  /*16b20*/  I2FP.F32.S32 R53, R53 ;  /* 0x0000003500357245 */ /* 0x000fc40000201400 */
[----:B------:R-:W-:Y:S02]  /*16b30*/  IABS R2, R2 ;  /* 0x0000000200027213 */ /* 0x000fe40000000000 */
[----:B------:R-:W-:Y:S01]  /*16b40*/  FSEL R209, R72, -INF , !P1 ;  /* 0xff80000048d17808 */ /* 0x000fe20004800000 */
[----:B------:R-:W-:Y:S01]  /*16b50*/  FFMA.FTZ R78, R53, -UR4, R78 ;  /* 0x80000004354e7c23 */ /* 0x000fe2000801004e */
[----:B------:R-:W-:Y:S01]  /*16b60*/  FMNMX.FTZ R10, R211, R10, !PT ;  /* 0x0000000ad30a7209 */ /* 0x000fe20007810000 */
[----:B------:R-:W-:Y:S01]  /*16b70*/  IMAD.MOV.U32 R8, RZ, RZ, R2 ;  /* 0x000000ffff087224 */ /* 0x000fe200078e0002 */
[----:B------:R-:W-:Y:S02]  /*16b80*/  FSEL R215, R22, -INF , !P5 ;  /* 0xff80000016d77808 */ /* 0x000fe40006800000 */
[----:B------:R-:W-:Y:S02]  /*16b90*/  FMNMX.FTZ R6, R217, R6, !PT ;  /* 0x00000006d9067209 */ /* 0x000fe40007810000 */
[----:B------:R-:W-:-:S02]  /*16ba0*/  IABS R4, R49 ;  /* 0x0000003100047213 */ /* 0x000fc40000000000 */
[----:B------:R-:W-:Y:S01]  /*16bb0*/  FSEL R207, R73, -INF , !P0 ;  /* 0xff80000049cf7808 */ /* 0x000fe20004000000 */
[----:B------:R-:W-:Y:S01]  /*16bc0*/  LDSM.16.MT88.4 R48, [R165+0xc000] ;  /* 0x00c00000a530783b */ /* 0x000fe20000004200 */
[----:B------:R-:W-:Y:S02]  /*16bd0*/  FMNMX.FTZ R10, R209, R10, !PT ;  /* 0x0000000ad10a7209 */ /* 0x000fe40007810000 */
[----:B------:R-:W-:Y:S02]  /*16be0*/  FSEL R171, R23, -INF , !P4 ;  /* 0xff80000017ab7808 */ /* 0x000fe40006000000 */
[----:B------:R-:W-:Y:S02]  /*16bf0*/  FMNMX.FTZ R6, R215, R6, !PT ;  /* 0x00000006d7067209 */ /* 0x000fe40007810000 */
[----:B------:R-:W-:Y:S02]  /*16c00*/  I2FP.F32.S32 R23, R4 ;  /* 0x0000000400177245 */ /* 0x000fe40000201400 */
[----:B------:R-:W-:-:S02]  /*16c10*/  FMNMX.FTZ R2, R207, R10, !PT ;  /* 0x0000000acf027209 */ /* 0x000fc40007810000 */
[----:B------:R-:W-:Y:S01]  /*16c20*/  FSEL R175, R78, -INF , !P3 ;  /* 0xff8000004eaf7808 */ /* 0x000fe20005800000 */
[----:B------:R-:W-:Y:S01]  /*16c30*/  FFMA.FTZ R23, R23, -UR4, R74 ;  /* 0x8000000417177c23 */ /* 0x000fe2000801004a */
[----:B------:R-:W-:Y:S01]  /*16c40*/  FMNMX.FTZ R6, R171, R6, !PT ;  /* 0x00000006ab067209 */ /* 0x000fe20007810000 */
[----:B------:R-:W1:Y:S01]  /*16c50*/  SHFL.BFLY PT, R21, R2, 0x2, 0x1f ;  /* 0x0c401f0002157f89 */ /* 0x000e6200000e0000 */
[----:B------:R-:W-:Y:S02]  /*16c60*/  I2FP.F32.S32 R8, R8 ;  /* 0x0000000800087245 */ /* 0x000fe40000201400 */
[----:B------:R-:W-:Y:S02]  /*16c70*/  FSEL R173, R79, -INF , !P2 ;  /* 0xff8000004fad7808 */ /* 0x000fe40005000000 */
[----:B------:R-:W-:Y:S01]  /*16c80*/  FMNMX.FTZ R6, R175, R6, !PT ;  /* 0x00000006af067209 */ /* 0x000fe20007810000 */
[----:B------:R-:W-:Y:S01]  /*16c90*/  FFMA.FTZ R8, R8, -UR4, R75 ;  /* 0x8000000408087c23 */ /* 0x000fe2000801004b */
[----:B------:R-:W-:Y:S01]  /*16ca0*/  FSEL R169, R23, -INF , !P1 ;  /* 0xff80000017a97808 */ /* 0x000fe20004800000 */
[----:B------:R-:W-:Y:S01]  /*16cb0*/  LDSM.16.MT88.4 R72, [R190+0xe000] ;  /* 0x00e00000be48783b */ /* 0x000fe20000004200 */
[----:B------:R-:W-:-:S02]  /*16cc0*/  FMNMX.FTZ R6, R173, R6, !PT ;  /* 0x00000006ad067209 */ /* 0x000fc40007810000 */
[----:B------:R-:W-:Y:S02]  /*16cd0*/  FSEL R167, R8, -INF , !P0 ;  /* 0xff80000008a77808 */ /* 0x000fe40004000000 */
[----:B------:R-:W-:-:S04]  /*16ce0*/  FMNMX.FTZ R6, R169, R6, !PT ;  /* 0x00000006a9067209 */ /* 0x000fc80007810000 */
[----:B------:R-:W-:-:S05]  /*16cf0*/  FMNMX.FTZ R25, R167, R6, !PT ;  /* 0x00000006a7197209 */ /* 0x000fca0007810000 */
[----:B------:R-:W2:Y:S01]  /*16d00*/  SHFL.BFLY PT, R4, R25, 0x2, 0x1f ;  /* 0x0c401f0019047f89 */ /* 0x000ea200000e0000 */
[----:B-1----:R-:W-:-:S05]  /*16d10*/  FMNMX.FTZ R23, R2, R21, !PT ;  /* 0x0000001502177209 */ /* 0x002fca0007810000 */
[----:B------:R-:W1:Y:S01]  /*16d20*/  SHFL.BFLY PT, R132, R23, 0x1, 0x1f ;  /* 0x0c201f0017847f89 */ /* 0x000e6200000e0000 */
[----:B--2---:R-:W-:-:S03]  /*16d30*/  FMNMX.FTZ R21, R25, R4, !PT ;  /* 0x0000000419157209 */ /* 0x004fc60007810000 */
[----:B------:R-:W-:Y:S04]  /*16d40*/  LDSM.16.MT88.4 R24, [R190+0xe800] ;  /* 0x00e80000be18783b */ /* 0x000fe80000004200 */
[----:B------:R-:W2:Y:S01]  /*16d50*/  SHFL.BFLY PT, R2, R21, 0x1, 0x1f ;  /* 0x0c201f0015027f89 */ /* 0x000ea200000e0000 */
[----:B-1----:R-:W-:-:S04]  /*16d60*/  FMNMX.FTZ R132, R23, R132, !PT ;  /* 0x0000008417847209 */ /* 0x002fc80007810000 */
[C---:B------:R-:W-:Y:S01]  /*16d70*/  FSETP.NEU.FTZ.AND P0, PT, R132.reuse, -INF , PT ;  /* 0xff8000008400780b */ /* 0x040fe20003f1d000 */
[----:B------:R-:W-:-:S05]  /*16d80*/  FMUL.FTZ R170, R132, UR6 ;  /* 0x0000000684aa7c20 */ /* 0x000fca0008410000 */
[----:B------:R-:W-:-:S05]  /*16d90*/  FSEL R170, R170, RZ, P0 ;  /* 0x000000ffaaaa7208 */ /* 0x000fca0000000000 */
[--C-:B------:R-:W-:Y:S01]  /*16da0*/  FFMA.FTZ R154, R3, UR6, -R170.reuse ;  /* 0x00000006039a7c23 */ /* 0x100fe200080108aa */
[--C-:B------:R-:W-:Y:S01]  /*16db0*/  FFMA.FTZ R152, R41, UR6, -R170.reuse ;  /* 0x0000000629987c23 */ /* 0x100fe200080108aa */
[--C-:B------:R-:W-:Y:S01]  /*16dc0*/  FFMA.FTZ R153, R39, UR6, -R170.reuse ;  /* 0x0000000627997c23 */ /* 0x100fe200080108aa */
[----:B------:R-:W1:Y:S01]  /*16dd0*/  LDSM.16.MT88.4 R40, [R190+0xc000] ;  /* 0x00c00000be28783b */ /* 0x000e620000004200 */
[--C-:B------:R-:W-:Y:S01]  /*16de0*/  FFMA.FTZ R149, R35, UR6, -R170.reuse ;  /* 0x0000000623957c23 */ /* 0x100fe200080108aa */
[--C-:B------:R-:W-:Y:S01]  /*16df0*/  FFMA.FTZ R145, R15, UR6, -R170.reuse ;  /* 0x000000060f917c23 */ /* 0x100fe200080108aa */
[----:B------:R-:W-:Y:S01]  /*16e00*/  MUFU.EX2 R154, R154 ;  /* 0x0000009a009a7308 */ /* 0x000fe20000000800 */
[--C-:B------:R-:W-:Y:S01]  /*16e10*/  FFMA.FTZ R147, R19, UR6, -R170.reuse ;  /* 0x0000000613937c23 */ /* 0x100fe200080108aa */
[----:B--2---:R-:W-:Y:S01]  /*16e20*/  FMNMX.FTZ R3, R21, R2, !PT ;  /* 0x0000000215037209 */ /* 0x004fe20007810000 */
[--C-:B------:R-:W-:Y:S01]  /*16e30*/  FFMA.FTZ R2, R13, UR6, -R170.reuse ;  /* 0x000000060d027c23 */ /* 0x100fe200080108aa */
[--C-:B------:R-:W-:Y:S01]  /*16e40*/  FFMA.FTZ R146, R17, UR6, -R170.reuse ;  /* 0x0000000611927c23 */ /* 0x100fe200080108aa */
[----:B------:R-:W2:Y:S01]  /*16e50*/  LDSM.16.MT88.4 R12, [R190+0xc800] ;  /* 0x00c80000be0c783b */ /* 0x000ea20000004200 */
[C---:B------:R-:W-:Y:S01]  /*16e60*/  FSETP.NEU.FTZ.AND P0, PT, R3.reuse, -INF , PT ;  /* 0xff8000000300780b */ /* 0x040fe20003f1d000 */
[----:B------:R-:W-:Y:S01]  /*16e70*/  FMUL.FTZ R166, R3, UR6 ;  /* 0x0000000603a67c20 */ /* 0x000fe20008410000 */
[----:B------:R-:W3:Y:S01]  /*16e80*/  MUFU.EX2 R153, R153 ;  /* 0x0000009900997308 */ /* 0x000ee20000000800 */
        /* <DEDUP_REMOVED lines=15> */
[----:B------:R-:W4:Y:S01]  /*16f80*/  MUFU.EX2 R149, R149 ;  /* 0x0000009500957308 */ /* 0x000f220000000800 */
[----:B------:R-:W5:Y:S01]  /*16f90*/  LDSM.16.MT88.4 R8, [R192+0xe800] ;  /* 0x00e80000c008783b */ /* 0x000f620000004200 */
[----:B---3--:R-:W-:Y:S01]  /*16fa0*/  F2FP.F16.F32.PACK_AB R112, R153, R154 ;  /* 0x0000009a9970723e */ /* 0x008fe200000000ff */
[--C-:B------:R-:W-:Y:S01]  /*16fb0*/  FFMA.FTZ R133, R5, UR6, -R166.reuse ;  /* 0x0000000605857c23 */ /* 0x100fe200080108a6 */
[--C-:B------:R-:W-:Y:S01]  /*16fc0*/  FFMA.FTZ R163, R163, UR6, -R166.reuse ;  /* 0x00000006a3a37c23 */ /* 0x100fe200080108a6 */
[----:B------:R-:W-:Y:S01]  /*16fd0*/  LDSM.16.MT88.4 R32, [R165+0xc800] ;  /* 0x00c80000a520783b */ /* 0x000fe20000004200 */
[--C-:B------:R-:W-:Y:S01]  /*16fe0*/  FFMA.FTZ R164, R217, UR6, -R166.reuse ;  /* 0x00000006d9a47c23 */ /* 0x100fe200080108a6 */
[--C-:B------:R-:W-:Y:S01]  /*16ff0*/  FFMA.FTZ R168, R215, UR6, -R166.reuse ;  /* 0x00000006d7a87c23 */ /* 0x100fe200080108a6 */
[----:B------:R-:W-:Y:S01]  /*17000*/  MUFU.EX2 R155, R155 ;  /* 0x0000009b009b7308 */ /* 0x000fe20000000800 */
[----:B------:R-:W-:Y:S01]  /*17010*/  LDSM.16.MT88.4 R28, [R189+0xc800] ;  /* 0x00c80000bd1c783b */ /* 0x000fe20000004200 */
[----:B------:R-:W-:Y:S01]  /*17020*/  FFMA.FTZ R171, R171, UR6, -R166 ;  /* 0x00000006abab7c23 */ /* 0x000fe200080108a6 */
[--C-:B------:R-:W-:Y:S01]  /*17030*/  FFMA.FTZ R172, R213, UR6, -R170.reuse ;  /* 0x00000006d5ac7c23 */ /* 0x100fe200080108aa */
[--C-:B------:R-:W-:Y:S01]  /*17040*/  FFMA.FTZ R211, R211, UR6, -R170.reuse ;  /* 0x00000006d3d37c23 */ /* 0x100fe200080108aa */
[--C-:B------:R-:W-:Y:S01]  /*17050*/  FFMA.FTZ R174, R209, UR6, -R170.reuse ;  /* 0x00000006d1ae7c23 */ /* 0x100fe200080108aa */
[----:B------:R-:W-:Y:S01]  /*17060*/  FFMA.FTZ R213, R207, UR6, -R170 ;  /* 0x00000006cfd57c23 */ /* 0x000fe200080108aa */
[--C-:B------:R-:W-:Y:S01]  /*17070*/  FFMA.FTZ R170, R175, UR6, -R166.reuse ;  /* 0x00000006afaa7c23 */ /* 0x100fe200080108a6 */
[----:B------:R-:W3:Y:S01]  /*17080*/  MUFU.EX2 R156, R156 ;  /* 0x0000009c009c7308 */ /* 0x000ee20000000800 */
[----:B----4-:R-:W-:Y:S01]  /*17090*/  F2FP.F16.F32.PACK_AB R114, R149, R152 ;  /* 0x000000989572723e */ /* 0x010fe200000000ff */
[--C-:B------:R-:W-:Y:S01]  /*170a0*/  FFMA.FTZ R173, R173, UR6, -R166.reuse ;  /* 0x00000006adad7c23 */ /* 0x100fe200080108a6 */
[--C-:B------:R-:W-:Y:S01]  /*170b0*/  FFMA.FTZ R169, R169, UR6, -R166.reuse ;  /* 0x00000006a9a97c23 */ /* 0x100fe200080108a6 */
[----:B------:R-:W-:Y:S01]  /*170c0*/  FFMA.FTZ R166, R167, UR6, -R166 ;  /* 0x00000006a7a67c23 */ /* 0x000fe200080108a6 */
[----:B------:R-:W-:Y:S01]  /*170d0*/  FADD.FTZ R153, R154, R153 ;  /* 0x000000999a997221 */ /* 0x000fe20000010000 */
[----:B------:R-:W-:-:S02]  /*170e0*/  PLOP3.LUT P0, PT, PT, PT, UP0, 0x40, 0x0 ;  /* 0x000000000000781c */ /* 0x000fc40003f0e808 */
[----:B------:R-:W-:Y:S01]  /*170f0*/  MUFU.EX2 R151, R151 ;  /* 0x0000009700977308 */ /* 0x000fe20000000800 */
[----:B------:R-:W-:-:S04]  /*17100*/  FADD.FTZ R152, R152, R153 ;  /* 0x0000009998987221 */ /* 0x000fc80000010000 */
[----:B------:R-:W-:-:S03]  /*17110*/  FADD.FTZ R152, R149, R152 ;  /* 0x0000009895987221 */ /* 0x000fc60000010000 */
[----:B------:R-:W4:Y:S01]  /*17120*/  MUFU.EX2 R150, R150 ;  /* 0x0000009600967308 */ /* 0x000f220000000800 */
[----:B---3--:R-:W-:Y:S01]  /*17130*/  F2FP.F16.F32.PACK_AB R113, R156, R155 ;  /* 0x0000009b9c71723e */ /* 0x008fe200000000ff */
[----:B------:R-:W-:-:S06]  /*17140*/  FADD.FTZ R156, R155, R156 ;  /* 0x0000009c9b9c7221 */ /* 0x000fcc0000010000 */
[----:B------:R-:W-:Y:S08]  /*17150*/  MUFU.EX2 R147, R147 ;  /* 0x0000009300937308 */ /* 0x000ff00000000800 */
[----:B------:R-:W3:Y:S01]  /*17160*/  MUFU.EX2 R146, R146 ;  /* 0x0000009200927308 */ /* 0x000ee20000000800 */
[----:B----4-:R-:W-:Y:S01]  /*17170*/  F2FP.F16.F32.PACK_AB R115, R150, R151 ;  /* 0x000000979673723e */ /* 0x010fe200000000ff */
[----:B------:R-:W-:-:S04]  /*17180*/  FADD.FTZ R151, R151, R156 ;  /* 0x0000009c97977221 */ /* 0x000fc80000010000 */
[----:B------:R-:W-:Y:S02]  /*17190*/  FADD.FTZ R151, R150, R151 ;  /* 0x0000009796977221 */ /* 0x000fe40000010000 */
[C---:B-1----:R-:W-:Y:S01]  /*171a0*/  HMMA.16816.F32 R36, R112.reuse, R40, RZ ;  /* 0x000000287024723c */ /* 0x042fe200000018ff */
        /* <DEDUP_REMOVED lines=35> */
[C---:B-----5:R-:W-:Y:S05]  /*173e0*/  HMMA.16816.F32 R60, R4.reuse, R8, R60 ;  /* 0x00000008043c723c */ /* 0x060fea000000183c */
        /* <DEDUP_REMOVED lines=90> */
[----:B------:R-:W-:Y:S05]  /*17990*/  LDSM.16.MT88.4 R28, [R189+0xd800] ;  /* 0x00d80000bd1c783b */ /* 0x000fea0000004200 */
        /* <DEDUP_REMOVED lines=55> */
[----:B------:R-:W-:-:S15]  /*17d10*/  @P0 BRA `(.L_x_5040) ;  /* 0x00000040000c0947 */ /* 0x000fde0003800000 */
[----:B------:R-:W1:Y:S01]  /*17d20*/  S2R R176, SR_TID.X ;  /* 0x0000000000b07919 */ /* 0x000e620000002100 */
[----:B------:R-:W-:Y:S01]  /*17d30*/  ULDC UR5, c[0x0][0x250] ;  /* 0x0000940000057ab9 */ /* 0x000fe20000000800 */
[----:B------:R-:W-:Y:S01]  /*17d40*/  IMAD.MOV.U32 R133, RZ, RZ, R132 ;  /* 0x000000ffff857224 */ /* 0x000fe200078e0084 */
[----:B------:R-:W-:Y:S02]  /*17d50*/  ULEA UR5, -UR5, URZ, 0x6 ;  /* 0x0000003f05057291 */ /* 0x000fe4000f8e313f */
[----:B------:R-:W-:Y:S02]  /*17d60*/  UIADD3 UR21, UR21, -0x2, URZ ;  /* 0xfffffffe15157890 */ /* 0x000fe4000fffe03f */
[----:B------:R-:W-:Y:S02]  /*17d70*/  USHF.R.S32.HI UR6, URZ, 0x1f, UR5 ;  /* 0x0000001f3f067899 */ /* 0x000fe40008011405 */
[----:B------:R-:W-:Y:S01]  /*17d80*/  MOV R208, UR5 ;  /* 0x0000000500d07c02 */ /* 0x000fe20008000f00 */
[----:B------:R-:W-:Y:S01]  /*17d90*/  ULDC UR8, c[0x0][0x248] ;  /* 0x0000920000087ab9 */ /* 0x000fe20000000800 */
[----:B------:R-:W-:Y:S01]  /*17da0*/  ULDC UR5, c[0x0][0x2ec] ;  /* 0x0000bb0000057ab9 */ /* 0x000fe20000000800 */
[----:B------:R-:W-:Y:S01]  /*17db0*/  ULDC.64 UR10, c[0x0][0x208] ;  /* 0x00008200000a7ab9 */ /* 0x000fe20000000a00 */
[----:B------:R-:W-:-:S02]  /*17dc0*/  MOV R207, UR6 ;  /* 0x0000000600cf7c02 */ /* 0x000fc40008000f00 */
[----:B-1----:R-:W-:-:S05]  /*17dd0*/  LOP3.LUT R5, R176, 0x3, RZ, 0xc0, !PT ;  /* 0x00000003b0057812 */ /* 0x002fca00078ec0ff */
[----:B------:R-:W-:Y:S02]  /*17de0*/  IMAD R5, R5, -0x2, R0 ;  /* 0xfffffffe05057824 */ /* 0x000fe400078e0200 */
[----:B------:R-:W-:-:S03]  /*17df0*/  IMAD.MOV.U32 R0, RZ, RZ, R3 ;  /* 0x000000ffff007224 */ /* 0x000fc600078e0003 */
[----:B------:R-:W-:-:S07]  /*17e00*/  IADD3 R209, R134, R5, -R199 ;  /* 0x0000000586d17210 */ /* 0x000fce0007ffe8c7 */
.L_x_5044:
[----:B------:R-:W-:Y:S04]  /*17e10*/  DEPBAR.LE SB0, 0x0 ;  /* 0x000080000000791a */ /* 0x000fe80000000000 */
[----:B------:R-:W-:Y:S01]  /*17e20*/  BAR.SYNC.DEFER_BLOCKING 0x0 ;  /* 0x0000000000007b1d */ /* 0x000fe20000010000 */
[----:B------:R-:W-:Y:S01]  /*17e30*/  PLOP3.LUT P0, PT, PT, PT, UP1, 0x40, 0x0 ;  /* 0x000000000000781c */ /* 0x000fe20003f0e818 */
[----:B------:R-:W-:Y:S01]  /*17e40*/  IMAD.MOV.U32 R10, RZ, RZ, R208 ;  /* 0x000000ffff0a7224 */ /* 0x000fe200078e00d0 */
[C---:B------:R-:W-:Y:S01]  /*17e50*/  LOP3.LUT P3, RZ, R206.reuse, 0x1, RZ, 0xc0, !PT ;  /* 0x00000001ceff7812 */ /* 0x040fe2000786c0ff */
[----:B------:R-:W-:Y:S01]  /*17e60*/  IMAD.MOV.U32 R2, RZ, RZ, R207 ;  /* 0x000000ffff027224 */ /* 0x000fe200078e00cf */
[----:B------:R-:W-:Y:S09]  /*17e70*/  LOP3.LUT P2, RZ, R206, 0x2, RZ, 0xc0, !PT ;  /* 0x00000002ceff7812 */ /* 0x000ff2000784c0ff */
[----:B------:R-:W-:Y:S05]  /*17e80*/  @P0 BRA `(.L_x_5041) ;  /* 0x0000000000fc0947 */ /* 0x000fea0003800000 */
        /* <DEDUP_REMOVED lines=63> */
.L_x_5041:
[-C--:B------:R-:W-:Y:S01]  /*18280*/  LEA R214, P0, R10, R160.reuse, 0x1 ;  /* 0x000000a00ad67211 */ /* 0x080fe200078008ff */
[----:B------:R-:W-:Y:S01]  /*18290*/  IMAD.MOV.U32 R196, RZ, RZ, 0x20 ;  /* 0x00000020ffc47424 */ /* 0x000fe200078e00ff */
[----:B------:R-:W-:Y:S01]  /*182a0*/  LOP3.LUT P1, RZ, R206, 0x4, RZ, 0xc0, !PT ;  /* 0x00000004ceff7812 */ /* 0x000fe2000782c0ff */
[----:B------:R-:W-:Y:S01]  /*182b0*/  UISETP.GT.AND UP0, UPT, UR21, UR18, UPT ;  /* 0x000000121500728c */ /* 0x000fe2000bf04270 */
[CC--:B------:R-:W-:Y:S02]  /*182c0*/  LEA.HI.X R215, R10.reuse, R161.reuse, R2, 0x1, P0 ;  /* 0x000000a10ad77211 */ /* 0x0c0fe400000f0c02 */
[----:B------:R-:W-:Y:S02]  /*182d0*/  IADD3 R5, P0, R10, UR20, RZ ;  /* 0x000000140a057c10 */ /* 0x000fe4000ff1e0ff */
[----:B------:R-:W-:Y:S01]  /*182e0*/  SHF.R.S32.HI R3, RZ, 0x1f, R176 ;  /* 0x0000001fff037819 */ /* 0x000fe200000114b0 */
[----:B------:R-:W-:Y:S01]  /*182f0*/  @!PT LDS RZ, [RZ] ;  /* 0x00000000fffff984 */ /* 0x000fe20000000800 */
[----:B------:R-:W-:Y:S01]  /*18300*/  @!PT LDS RZ, [RZ] ;  /* 0x00000000fffff984 */ /* 0x000fe20000000800 */
[----:B------:R-:W-:Y:S01]  /*18310*/  @!PT LDS RZ, [RZ] ;  /* 0x00000000fffff984 */ /* 0x000fe20000000800 */
[----:B------:R-:W-:Y:S01]  /*18320*/  @P3 LDGSTS.E.BYPASS.LTC128B.128 [R200+0xc000], desc[UR10][R214.64] ;  /* 0x0c000000d6c83fae */ /* 0x000fe2000b901d4a */
[CC--:B------:R-:W-:Y:S02]  /*18330*/  @P3 LEA R22, P6, R5.reuse, R160.reuse, 0x1 ;  /* 0x000000a005163211 */ /* 0x0c0fe400078c08ff */
[----:B------:R-:W-:Y:S01]  /*18340*/  IADD3.X R4, R2, UR19, RZ, P0, !PT ;  /* 0x0000001302047c10 */ /* 0x000fe200087fe4ff */
[----:B------:R-:W-:Y:S01]  /*18350*/  @!P3 STS.128 [R200+0xc000], RZ ;  /* 0x00c000ffc800b388 */ /* 0x000fe20000000c00 */
[CC--:B------:R-:W-:Y:S02]  /*18360*/  @P2 LEA R18, P4, R5.reuse, R160.reuse, 0x1 ;  /* 0x000000a005122211 */ /* 0x0c0fe400078808ff */
[CCC-:B------:R-:W-:Y:S01]  /*18370*/  @P3 LEA.HI.X R23, R5.reuse, R161.reuse, R4.reuse, 0x1, P6 ;  /* 0x000000a105173211 */ /* 0x1c0fe200030f0c04 */
[----:B------:R-:W-:Y:S01]  /*18380*/  @!PT LDS RZ, [RZ] ;  /* 0x00000000fffff984 */ /* 0x000fe20000000800 */
[----:B------:R-:W-:Y:S01]  /*18390*/  @!PT LDS RZ, [RZ] ;  /* 0x00000000fffff984 */ /* 0x000fe20000000800 */
[----:B------:R-:W-:Y:S01]  /*183a0*/  @!PT LDS RZ, [RZ] ;  /* 0x00000000fffff984 */ /* 0x000fe20000000800 */
[----:B------:R-:W-:Y:S01]  /*183b0*/  @P2 LDGSTS.E.BYPASS.LTC128B.128 [R200+0xe000], desc[UR10][R214.64+0x80] ;  /* 0x0e000080d6c82fae */ /* 0x000fe2000b901d4a */
[CCC-:B------:R-:W-:Y:S02]  /*183c0*/  @P2 LEA.HI.X R19, R5.reuse, R161.reuse, R4.reuse, 0x1, P4 ;  /* 0x000000a105132211 */ /* 0x1c0fe400020f0c04 */
[CC--:B------:R-:W-:Y:S01]  /*183d0*/  @P1 LEA R16, P0, R5.reuse, R160.reuse, 0x1 ;  /* 0x000000a005101211 */ /* 0x0c0fe200078008ff */
[----:B------:R-:W-:Y:S01]  /*183e0*/  @!P2 STS.128 [R200+0xe000], RZ ;  /* 0x00e000ffc800a388 */ /* 0x000fe20000000c00 */
[C---:B------:R-:W-:Y:S02]  /*183f0*/  IADD3 R7, P5, R5.reuse, UR20, RZ ;  /* 0x0000001405077c10 */ /* 0x040fe4000ffbe0ff */
[-C--:B------:R-:W-:Y:S01]  /*18400*/  @P1 LEA.HI.X R17, R5, R161.reuse, R4, 0x1, P0 ;  /* 0x000000a105111211 */ /* 0x080fe200000f0c04 */
        /* <DEDUP_REMOVED lines=22> */
[----:B------:R-:W-:Y:S01]  /*18570*/  IADD3.X R2, R4, UR19, RZ, P6, !PT ;  /* 0x0000001304027c10 */ /* 0x000fe2000b7fe4ff */
[----:B------:R-:W-:Y:S01]  /*18580*/  IMAD.MOV.U32 R4, RZ, RZ, 0x10 ;  /* 0x00000010ff047424 */ /* 0x000fe200078e00ff */
        /* <DEDUP_REMOVED lines=9> */
[----:B------:R-:W-:Y:S01]  /*18620*/  @P1 LEA R12, P0, R5, R160, 0x1 ;  /* 0x000000a0050c1211 */ /* 0x000fe200078008ff */
[----:B------:R-:W-:Y:S01]  /*18630*/  @!P1 STS.128 [R200+0x10800], RZ ;  /* 0x010800ffc8009388 */ /* 0x000fe20000000c00 */
[----:B------:R-:W-:Y:S02]  /*18640*/  LEA.HI R3, R3, R176, RZ, 0x4 ;  /* 0x000000b003037211 */ /* 0x000fe400078f20ff */
[----:B------:R-:W-:Y:S01]  /*18650*/  @P1 LEA.HI.X R13, R5, R161, R2, 0x1, P0 ;  /* 0x000000a1050d1211 */ /* 0x000fe200000f0c02 */
        /* <DEDUP_REMOVED lines=24> */
[----:B------:R-:W-:Y:S03]  /*187e0*/  IMAD.IADD R2, R3, 0x1, -R2 ;  /* 0x0000000103027824 */ /* 0x000fe600078e0a02 */
[----:B------:R-:W-:Y:S02]  /*187f0*/  @!P3 STS.128 [R200+0xd800], RZ ;  /* 0x00d800ffc800b388 */ /* 0x000fe40000000c00 */
[----:B------:R-:W-:Y:S02]  /*18800*/  LOP3.LUT P0, RZ, R2, 0x2, RZ, 0xc0, !PT ;  /* 0x0000000202ff7812 */ /* 0x000fe4000780c0ff */
[----:B------:R-:W-:Y:S01]  /*18810*/  @!PT LDS RZ, [RZ] ;  /* 0x00000000fffff984 */ /* 0x000fe20000000800 */
[----:B------:R-:W-:Y:S01]  /*18820*/  @!PT LDS RZ, [RZ] ;  /* 0x00000000fffff984 */ /* 0x000fe20000000800 */
[----:B------:R-:W-:Y:S01]  /*18830*/  @!PT LDS RZ, [RZ] ;  /* 0x00000000fffff984 */ /* 0x000fe20000000800 */
[----:B------:R2:W-:Y:S02]  /*18840*/  @P2 LDGSTS.E.BYPASS.LTC128B.128 [R200+0xf800], desc[UR10][R6.64+0x80] ;  /* 0x0f80008006c82fae */ /* 0x0005e4000b901d4a */
[----:B------:R-:W-:Y:S02]  /*18850*/  SEL R4, R4, 0xfffffff0, !P0 ;  /* 0xfffffff004047807 */ /* 0x000fe40004000000 */
[----:B------:R-:W-:Y:S01]  /*18860*/  @!P2 STS.128 [R200+0xf800], RZ ;  /* 0x00f800ffc800a388 */ /* 0x000fe20000000c00 */
[----:B------:R-:W-:Y:S02]  /*18870*/  LOP3.LUT P0, RZ, R2, 0x4, RZ, 0xc0, !PT ;  /* 0x0000000402ff7812 */ /* 0x000fe4000780c0ff */
[--C-:B------:R-:W-:Y:S01]  /*18880*/  IMAD R135, R4, 0x2, R195.reuse ;  /* 0x0000000204877824 */ /* 0x100fe200078e02c3 */
[----:B------:R-:W-:Y:S01]  /*18890*/  @!PT LDS RZ, [RZ] ;  /* 0x00000000fffff984 */ /* 0x000fe20000000800 */
[----:B------:R-:W-:Y:S01]  /*188a0*/  @!PT LDS RZ, [RZ] ;  /* 0x00000000fffff984 */ /* 0x000fe20000000800 */
[----:B------:R-:W-:Y:S01]  /*188b0*/  @!PT LDS RZ, [RZ] ;  /* 0x00000000fffff984 */ /* 0x000fe20000000800 */
[----:B------:R3:W-:Y:S01]  /*188c0*/  @P1 LDGSTS.E.BYPASS.LTC128B.128 [R200+0x11800], desc[UR10][R12.64+0x100] ;  /* 0x118001000cc81fae */ /* 0x0007e2000b901d4a */
[----:B------:R-:W-:Y:S02]  /*188d0*/  SEL R196, R196, 0xffffffe0, !P0 ;  /* 0xffffffe0c4c47807 */ /* 0x000fe40004000000 */
[----:B------:R-:W-:Y:S01]  /*188e0*/  PLOP3.LUT P0, PT, PT, PT, UP0, 0x80, 0x0 ;  /* 0x000000000000781c */ /* 0x000fe20003f0f008 */
[----:B------:R-:W-:Y:S02]  /*188f0*/  @!P1 STS.128 [R200+0x11800], RZ ;  /* 0x011800ffc8009388 */ /* 0x000fe40000000c00 */
[C---:B------:R-:W-:Y:S02]  /*18900*/  IMAD R3, R196.reuse, 0x2, R195 ;  /* 0x00000002c4037824 */ /* 0x040fe400078e02c3 */
[----:B------:R-:W-:Y:S01]  /*18910*/  LDSM.16.M88.4 R136, [R195] ;  /* 0x00000000c388783b */ /* 0x000fe20000000200 */
[----:B------:R-:W-:Y:S03]  /*18920*/  IMAD R2, R196, 0x2, R135 ;  /* 0x00000002c4027824 */ /* 0x000fe600078e0287 */
        /* <DEDUP_REMOVED lines=15> */
[C---:B---3--:R-:W-:Y:S01]  /*18a20*/  HMMA.16816.F32 R12, R136.reuse, R16, RZ ;  /* 0x00000010880c723c */ /* 0x048fe200000018ff */
[----:B------:R-:W-:Y:S05]  /*18a30*/  LDSM.16.M88.4 R172, [R191+0x7800] ;  /* 0x00780000bfac783b */ /* 0x000fea0000000200 */
[C---:B------:R-:W-:Y:S06]  /*18a40*/  HMMA.16816.F32 R16, R136.reuse, R18, RZ ;  /* 0x000000128810723c */ /* 0x040fec00000018ff */
[C---:B-1----:R-:W-:Y:S06]  /*18a50*/  HMMA.16816.F32 R20, R136.reuse, R24, RZ ;  /* 0x000000188814723c */ /* 0x042fec00000018ff */
        /* <DEDUP_REMOVED lines=211> */
.L_x_5043:
[----:B------:R-:W-:Y:S02]  /*19790*/  LEA R150, P4, R140, R204, 0x1 ;  /* 0x000000cc8c967211 */ /* 0x000fe400078808ff */
[----:B------:R-:W-:Y:S02]  /*197a0*/  IADD3 R3, P0, R198, R140, RZ ;  /* 0x0000008cc6037210 */ /* 0x000fe40007f1e0ff */
[-CC-:B------:R-:W-:Y:S02]  /*197b0*/  LEA.HI.X R151, R140, R205.reuse, R132.reuse, 0x1, P4 ;  /* 0x000000cd8c977211 */ /* 0x180fe400020f0c84 */
[-C--:B------:R-:W-:Y:S01]  /*197c0*/  @P3 LEA R148, P6, R3, R204.reuse, 0x1 ;  /* 0x000000cc03943211 */ /* 0x080fe200078c08ff */
[----:B------:R-:W-:Y:S01]  /*197d0*/  IMAD.X R132, R197, 0x1, R132, P0 ;  /* 0x00000001c5847824 */ /* 0x000fe200000e0684 */
        /* <DEDUP_REMOVED lines=8> */
[CCC-:B------:R-:W-:Y:S02]  /*19860*/  @P2 LEA.HI.X R143, R3.reuse, R205.reuse, R132.reuse, 0x1, P4 ;  /* 0x000000cd038f2211 */ /* 0x1c0fe400020f0c84 */
[--C-:B------:R-:W-:Y:S01]  /*19870*/  @P1 LEA.HI.X R141, R3, R205, R132.reuse, 0x1, P0 ;  /* 0x000000cd038d1211 */ /* 0x100fe200000f0c84 */
[----:B------:R-:W-:Y:S01]  /*19880*/  @!PT LDS RZ, [RZ] ;  /* 0x00000000fffff984 */ /* 0x000fe20000000800 */
[----:B------:R-:W-:Y:S01]  /*19890*/  @!PT LDS RZ, [RZ] ;  /* 0x00000000fffff984 */ /* 0x000fe20000000800 */
[----:B------:R-:W-:Y:S01]  /*198a0*/  @!PT LDS RZ, [RZ] ;  /* 0x00000000fffff984 */ /* 0x000fe20000000800 */
[----:B------:R1:W-:Y:S01]  /*198b0*/  @P2 LDGSTS.E.BYPASS.LTC128B.128 [R200+0x8000], desc[UR10][R150.64+0x80] ;  /* 0x0800008096c82fae */ /* 0x0003e2000b901d4a */
[C---:B------:R-:W-:Y:S03]  /*198c0*/  IADD3 R135, P5, R198.reuse, R3, RZ ;  /* 0x00000003c6877210 */ /* 0x040fe60007fbe0ff */
[----:B------:R1:W-:Y:S01]  /*198d0*/  @!P2 STS.128 [R200+0x8000], RZ ;  /* 0x008000ffc800a388 */ /* 0x0003e20000000c00 */
        /* <DEDUP_REMOVED lines=16> */
[----:B------:R-:W-:Y:S03]  /*199e0*/  IADD3 R3, P6, R198, R135, RZ ;  /* 0x00000087c6037210 */ /* 0x000fe60007fde0ff */
        /* <DEDUP_REMOVED lines=8> */
[C---:B------:R-:W-:Y:S01]  /*19a70*/  @P1 LEA R152, P0, R3.reuse, R204, 0x1 ;  /* 0x000000cc03981211 */ /* 0x040fe200078008ff */
[----:B------:R-:W-:Y:S01]  /*19a80*/  IMAD.MOV.U32 R204, RZ, RZ, R150 ;  /* 0x000000ffffcc7224 */ /* 0x000fe200078e0096 */
        /* <DEDUP_REMOVED lines=41> */
.L_x_5042:
[----:B-1----:R-:W-:Y:S01]  /*19d20*/  MOV R148, UR21 ;  /* 0x0000001500947c02 */ /* 0x002fe20008000f00 */
[----:B------:R-:W-:Y:S01]  /*19d30*/  LDSM.16.MT88.4 R152, [R190+0xe800] ;  /* 0x00e80000be98783b */ /* 0x000fe20000004200 */
[----:B------:R-:W-:Y:S01]  /*19d40*/  LEA R196, R196, R192, 0x1 ;  /* 0x000000c0c4c47211 */ /* 0x000fe200078e08ff */
[----:B------:R-:W-:Y:S02]  /*19d50*/  UISETP.GT.AND UP0, UPT, UR21, UR18, UPT ;  /* 0x000000121500728c */ /* 0x000fe4000bf04270 */
[----:B------:R-:W-:Y:S01]  /*19d60*/  IMAD R148, R148, -0x40, R209 ;  /* 0xffffffc094947824 */ /* 0x000fe200078e02d1 */
[----:B------:R-:W-:Y:S03]  /*19d70*/  UIADD3 UR21, UR21, -0x1, URZ ;  /* 0xffffffff15157890 */ /* 0x000fe6000fffe03f */
        /* <DEDUP_REMOVED lines=247> */
[----:B------:R-:W-:Y:S01]  /*1acf0*/  MUFU.EX2 R212, R212 ;  /* 0x000000d400d47308 */ /* 0x000fe20000000800 */
[----:B------:R-:W-:Y:S03]  /*1ad00*/  PLOP3.LUT P0, PT, PT, PT, UP0, 0x80, 0x0 ;  /* 0x000000000000781c */ /* 0x000fe60003f0f008 */
[C---:B------:R-:W-:Y:S01]  /*1ad10*/  FMUL.FTZ R88, R2.reuse, R88 ;  /* 0x0000005802587220 */ /* 0x040fe20000410000 */
[C---:B------:R-:W-:Y:S01]  /*1ad20*/  HMMA.16816.F32 R8, R128.reuse, R138, R8 ;  /* 0x0000008a8008723c */ /* 0x040fe20000001808 */
[----:B------:R-:W1:Y:S04]  /*1ad30*/  LDSM.16.MT88.4 R136, [R190+0xe000] ;  /* 0x00e00000be88783b */ /* 0x000e680000004200 */
[----:B------:R-:W-:Y:S01]  /*1ad40*/  MUFU.EX2 R215, R215 ;  /* 0x000000d700d77308 */ /* 0x000fe20000000800 */
[----:B------:R-:W-:Y:S01]  /*1ad50*/  FMUL.FTZ R89, R2, R89 ;  /* 0x0000005902597220 */ /* 0x000fe20000410000 */
[C---:B------:R-:W-:Y:S04]  /*1ad60*/  HMMA.16816.F32 R36, R128.reuse, R140, R36 ;  /* 0x0000008c8024723c */ /* 0x040fe80000001824 */
[C---:B------:R-:W-:Y:S02]  /*1ad70*/  FMUL.FTZ R90, R0.reuse, R90 ;  /* 0x0000005a005a7220 */ /* 0x040fe40000410000 */
        /* <DEDUP_REMOVED lines=88> */
[----:B------:R-:W-:Y:S01]  /*1b300*/  MOV R0, R3 ;  /* 0x0000000300007202 */ /* 0x000fe20000000f00 */
[----:B------:R-:W-:Y:S01]  /*1b310*/  FADD.FTZ R165, R135, R165 ;  /* 0x000000a587a57221 */ /* 0x000fe20000010000 */
[----:B------:R-:W-:Y:S01]  /*1b320*/  LDSM.16.MT88.4 R128, [R190+0x10800] ;  /* 0x01080000be80783b */ /* 0x000fe20000004200 */
[----:B------:R-:W-:Y:S02]  /*1b330*/  FADD.FTZ R163, R163, R164 ;  /* 0x000000a4a3a37221 */ /* 0x000fe40000010000 */
[----:B------:R-:W-:Y:S01]  /*1b340*/  MUFU.EX2 R175, R175 ;  /* 0x000000af00af7308 */ /* 0x000fe20000000800 */
[----:B------:R-:W-:Y:S01]  /*1b350*/  FADD.FTZ R134, R134, R165 ;  /* 0x000000a586867221 */ /* 0x000fe20000010000 */
[----:B------:R-:W-:Y:S03]  /*1b360*/  FADD.FTZ R162, R162, R163 ;  /* 0x000000a3a2a27221 */ /* 0x000fe60000010000 */
        /* <DEDUP_REMOVED lines=158> */
.L_x_5040:
        /* <DEDUP_REMOVED lines=187> */
[----:B------:R-:W-:Y:S02]  /*1c900*/  SHF.R.S32.HI R31, RZ, 0x1f, R12 ;  /* 0x0000001fff1f7819 */ /* 0x000fe4000001140c */
[----:B------:R-:W-:Y:S01]  /*1c910*/  IADD3 R9, -R9, R0, RZ ;  /* 0x0000000009097210 */ /* 0x000fe20007ffe1ff */
[----:B------:R-:W-:Y:S01]  /*1c920*/  STS.64 [R5+0x800], R46 ;  /* 0x0008002e05007388 */ /* 0x000fe20000000a00 */
[----:B------:R-:W-:Y:S02]  /*1c930*/  LEA.HI R31, R31, R12, RZ, 0x2 ;  /* 0x0000000c1f1f7211 */ /* 0x000fe400078f10ff */
[----:B------:R-:W-:Y:S01]  /*1c940*/  LOP3.LUT P0, RZ, R9, 0x3, RZ, 0xc0, !PT ;  /* 0x0000000309ff7812 */ /* 0x000fe2000780c0ff */
[----:B------:R-:W-:Y:S01]  /*1c950*/  STS.64 [R17], R48 ;  /* 0x0000003011007388 */ /* 0x000fe20000000a00 */
[----:B------:R-:W-:-:S02]  /*1c960*/  LOP3.LUT R31, R31, 0xffffffc, RZ, 0xc0, !PT ;  /* 0x0ffffffc1f1f7812 */ /* 0x000fc400078ec0ff */
[----:B------:R-:W-:Y:S01]  /*1c970*/  SHF.L.U32 R32, R13, 0x2, RZ ;  /* 0x000000020d207819 */ /* 0x000fe200000006ff */
[----:B------:R-:W-:Y:S01]  /*1c980*/  STS.64 [R17+0x800], R50 ;  /* 0x0008003211007388 */ /* 0x000fe20000000a00 */
[----:B------:R-:W-:Y:S02]  /*1c990*/  IADD3 R31, R12, -R31, RZ ;  /* 0x8000001f0c1f7210 */ /* 0x000fe40007ffe0ff */
[----:B------:R-:W-:Y:S01]  /*1c9a0*/  SHF.L.U32 R12, R28, 0x6, RZ ;  /* 0x000000061c0c7819 */ /* 0x000fe200000006ff */
[----:B------:R-:W-:Y:S01]  /*1c9b0*/  STS.64 [R19], R52 ;  /* 0x0000003413007388 */ /* 0x000fe20000000a00 */
[----:B------:R-:W-:Y:S01]  /*1c9c0*/  MOV R9, 0xff800000 ;  /* 0xff80000000097802 */ /* 0x000fe20000000f00 */
[----:B---3--:R-:W-:Y:S01]  /*1c9d0*/  @P3 FFMA.FTZ R9, R3, R30, R2 ;  /* 0x0000001e03093223 */ /* 0x008fe20000010002 */
[----:B------:R-:W-:Y:S01]  /*1c9e0*/  SHF.R.S32.HI R33, RZ, 0x1f, R32 ;  /* 0x0000001fff217819 */ /* 0x000fe20000011420 */
        /* <DEDUP_REMOVED lines=43> */
[----:B------:R-:W-:-:S02]  /*1cca0*/  IADD3 R10, -R201, RZ, RZ ;  /* 0x000000ffc90a7210 */ /* 0x000fc40007ffe1ff */
[----:B------:R-:W-:Y:S01]  /*1ccb0*/  SHF.R.S32.HI R0, RZ, 0x2, R7 ;  /* 0x00000002ff007819 */ /* 0x000fe20000011407 */
[----:B------:R4:W4:Y:S01]  /*1ccc0*/  LDS.128 R16, [R11+0xb800] ;  /* 0x00b800000b107984 */ /* 0x0009220000000c00 */
[----:B------:R-:W-:Y:S01]  /*1ccd0*/  MOV R7, 0xff800000 ;  /* 0xff80000000077802 */ /* 0x000fe20000000f00 */
[----:B--2---:R-:W-:Y:S01]  /*1cce0*/  IMAD R10, R5, R10, UR4 ;  /* 0x00000004050a7e24 */ /* 0x004fe2000f8e020a */
[----:B------:R-:W-:Y:S01]  /*1ccf0*/  LEA R0, R31, R0, 0x4 ;  /* 0x000000001f007211 */ /* 0x000fe200078e20ff */
[----:B------:R-:W-:Y:S01]  /*1cd00*/  @P4 FMUL.FTZ R31, R4, 0.69314718246459960938 ;  /* 0x3f317218041f4820 */ /* 0x000fe20000410000 */
[----:B---3--:R-:W-:-:S03]  /*1cd10*/  IMAD R6, R6, R14, R201 ;  /* 0x0000000e06067224 */ /* 0x008fc600078e02c9 */
[----:B-1----:R-:W-:Y:S01]  /*1cd20*/  @P4 FFMA.FTZ R7, R132, R29, R31 ;  /* 0x0000001d84074223 */ /* 0x002fe2000001001f */
[----:B------:R-:W-:-:S04]  /*1cd30*/  IMAD R6, R6, R5, R10 ;  /* 0x0000000506067224 */ /* 0x000fc800078e020a */
        /* <DEDUP_REMOVED lines=14> */
.L_x_5046:
[----:B------:R-:W-:Y:S05]  /*1ce20*/  BSYNC B0 ;  /* 0x0000000000007941 */ /* 0x000fea0003800000 */
.L_x_5045:
[----:B------:R-:W-:Y:S01]  /*1ce30*/  ULDC UR4, c[0x0][0x2dc] ;  /* 0x0000b70000047ab9 */ /* 0x000fe20000000800 */
[----:B-1----:R-:W-:Y:S01]  /*1ce40*/  IMAD.WIDE R6, R8, 0xc0, R32 ;  /* 0x000000c008067825 */ /* 0x002fe200078e0220 */
[----:B------:R-:W-:Y:S03]  /*1ce50*/  BSSY B0, `(.L_x_5047) ;  /* 0x0000024000007945 */ /* 0x000fe60003800000 */
[----:B------:R-:W-:Y:S01]  /*1ce60*/  IMAD R3, R15, UR4, RZ ;  /* 0x000000040f037c24 */ /* 0x000fe2000f8e02ff */
[----:B------:R-:W-:Y:S01]  /*1ce70*/  ULDC.64 UR4, c[0x0][0x288] ;  /* 0x0000a20000047ab9 */ /* 0x000fe20000000a00 */
[----:B------:R-:W-:Y:S01]  /*1ce80*/  IMAD R199, R28, -0x40, R199 ;  /* 0xffffffc01cc77824 */ /* 0x000fe200078e02c7 */
[----:B------:R1:W2:Y:S01]  /*1ce90*/  LDS.128 R12, [R11+0x4000] ;  /* 0x004000000b0c7984 */ /* 0x0002a20000000c00 */
[C---:B------:R-:W-:Y:S01]  /*1cea0*/  VIADD R4, R8.reuse, 0x8 ;  /* 0x0000000808047836 */ /* 0x040fe20000000000 */
[----:B------:R-:W-:Y:S01]  /*1ceb0*/  IADD3 R6, P3, R3, R6, RZ ;  /* 0x0000000603067210 */ /* 0x000fe20007f7e0ff */
[C---:B------:R-:W-:Y:S01]  /*1cec0*/  VIADD R2, R8.reuse, 0x10 ;  /* 0x0000001008027836 */ /* 0x040fe20000000000 */
[----:B------:R1:W3:Y:S01]  /*1ced0*/  LDS.128 R28, [R11] ;  /* 0x000000000b1c7984 */ /* 0x0002e20000000c00 */
[----:B------:R-:W-:Y:S01]  /*1cee0*/  VIADD R0, R8, 0x18 ;  /* 0x0000001808007836 */ /* 0x000fe20000000000 */
[-C--:B------:R-:W-:Y:S01]  /*1cef0*/  ISETP.GE.AND P0, PT, R4, R199.reuse, PT ;  /* 0x000000c70400720c */ /* 0x080fe20003f06270 */
[----:B------:R-:W-:Y:S01]  /*1cf00*/  VIADD R4, R8, 0x28 ;  /* 0x0000002808047836 */ /* 0x000fe20000000000 */
[----:B------:R-:W-:-:S02]  /*1cf10*/  ISETP.GE.AND P1, PT, R2, R199, PT ;  /* 0x000000c70200720c */ /* 0x000fc40003f26270 */
[----:B------:R-:W-:Y:S02]  /*1cf20*/  LEA.HI.X.SX32 R3, R3, R7, 0x1, P3 ;  /* 0x0000000703037211 */ /* 0x000fe400018f0eff */
[----:B------:R-:W-:Y:S02]  /*1cf30*/  LEA R2, P3, R6, UR4, 0x2 ;  /* 0x0000000406027c11 */ /* 0x000fe4000f8610ff */
[-C--:B------:R-:W-:Y:S02]  /*1cf40*/  ISETP.GE.AND P5, PT, R4, R199.reuse, PT ;  /* 0x000000c70400720c */ /* 0x080fe40003fa6270 */
[----:B------:R-:W-:Y:S02]  /*1cf50*/  LEA.HI.X R3, R6, UR5, R3, 0x2, P3 ;  /* 0x0000000506037c11 */ /* 0x000fe400098f1403 */
[----:B------:R1:W1:Y:S01]  /*1cf60*/  LDS.128 R4, [R11+0x8000] ;  /* 0x008000000b047984 */ /* 0x0002620000000c00 */
[-C--:B------:R-:W-:Y:S02]  /*1cf70*/  ISETP.GE.AND P3, PT, R8, R199.reuse, PT ;  /* 0x000000c70800720c */ /* 0x080fe40003f66270 */
[----:B------:R-:W-:Y:S01]  /*1cf80*/  ISETP.GE.AND P2, PT, R0, R199, PT ;  /* 0x000000c70000720c */ /* 0x000fe20003f46270 */
[----:B------:R-:W-:-:S05]  /*1cf90*/  VIADD R0, R8, 0x20 ;  /* 0x0000002008007836 */ /* 0x000fca0000000000 */
        /* <DEDUP_REMOVED lines=12> */
[----:B--2---:R3:W-:Y:S01]  /*1d060*/  @!P3 STG.E.128 desc[UR6][R2.64+0x100], R12 ;  /* 0x0001000c0200b986 */ /* 0x0047e2000c101d06 */
[----:B------:R-:W-:-:S13]  /*1d070*/  ISETP.GE.AND P3, PT, R9, UR4, PT ;  /* 0x0000000409007c0c */ /* 0x000fda000bf66270 */
[----:B-1----:R3:W-:Y:S02]  /*1d080*/  @!P3 STG.E.128 desc[UR6][R2.64+0x200], R4 ;  /* 0x000200040200b986 */ /* 0x0027e4000c101d06 */
.L_x_5048:
[----:B------:R-:W-:Y:S05]  /*1d090*/  BSYNC B0 ;  /* 0x0000000000007941 */ /* 0x000fea0003800000 */
.L_x_5047:
[----:B---3--:R3:W3:Y:S01]  /*1d0a0*/  LDS.128 R28, [R11+0x800] ;  /* 0x000800000b1c7984 */ /* 0x0086e20000000c00 */
[----:B------:R-:W-:Y:S01]  /*1d0b0*/  BSSY B0, `(.L_x_5049) ;  /* 0x000000d000007945 */ /* 0x000fe20003800000 */
[----:B------:R-:W-:Y:S02]  /*1d0c0*/  ISETP.GE.AND P3, PT, R8, R199, PT ;  /* 0x000000c70800720c */ /* 0x000fe40003f66270 */
[----:B--2---:R2:W2:Y:S04]  /*1d0d0*/  LDS.128 R12, [R11+0x4800] ;  /* 0x004800000b0c7984 */ /* 0x0044a80000000c00 */
[----:B-1----:R1:W1:Y:S01]  /*1d0e0*/  LDS.128 R4, [R11+0x8800] ;  /* 0x008800000b047984 */ /* 0x0022620000000c00 */
[----:B------:R-:W-:Y:S06]  /*1d0f0*/  @P0 BRA `(.L_x_5050) ;  /* 0x0000000000200947 */ /* 0x000fec0003800000 */
[----:B------:R-:W-:Y:S01]  /*1d100*/  ULDC UR4, c[0x0][0x2d0] ;  /* 0x0000b40000047ab9 */ /* 0x000fe20000000800 */
[----:B------:R-:W-:Y:S01]  /*1d110*/  VIADD R8, R0, 0x40 ;  /* 0x0000004000087836 */ /* 0x000fe20000000000 */
[----:B------:R-:W-:-:S13]  /*1d120*/  ISETP.GE.AND P0, PT, R32, UR4, PT ;  /* 0x0000000420007c0c */ /* 0x000fda000bf06270 */
[----:B---3--:R3:W-:Y:S01]  /*1d130*/  @!P0 STG.E.128 desc[UR6][R2.64+0x1800], R28 ;  /* 0x0018001c02008986 */ /* 0x0087e2000c101d06 */
[----:B------:R-:W-:-:S13]  /*1d140*/  ISETP.GE.AND P0, PT, R0, UR4, PT ;  /* 0x0000000400007c0c */ /* 0x000fda000bf06270 */
[----:B--2---:R3:W-:Y:S01]  /*1d150*/  @!P0 STG.E.128 desc[UR6][R2.64+0x1900], R12 ;  /* 0x0019000c02008986 */ /* 0x0047e2000c101d06 */
[----:B------:R-:W-:-:S13]  /*1d160*/  ISETP.GE.AND P0, PT, R8, UR4, PT ;  /* 0x0000000408007c0c */ /* 0x000fda000bf06270 */
[----:B-1----:R3:W-:Y:S02]  /*1d170*/  @!P0 STG.E.128 desc[UR6][R2.64+0x1a00], R4 ;  /* 0x001a000402008986 */ /* 0x0027e4000c101d06 */
.L_x_5050:
[----:B------:R-:W-:Y:S05]  /*1d180*/  BSYNC B0 ;  /* 0x0000000000007941 */ /* 0x000fea0003800000 */
.L_x_5049:
[----:B---3--:R3:W3:Y:S01]  /*1d190*/  LDS.128 R28, [R11+0x1000] ;  /* 0x001000000b1c7984 */ /* 0x0086e20000000c00 */
[----:B------:R-:W-:Y:S03]  /*1d1a0*/  BSSY B0, `(.L_x_5051) ;  /* 0x000000c000007945 */ /* 0x000fe60003800000 */
[----:B--2---:R2:W2:Y:S04]  /*1d1b0*/  LDS.128 R12, [R11+0x5000] ;  /* 0x005000000b0c7984 */ /* 0x0044a80000000c00 */
[----:B-1----:R1:W1:Y:S01]  /*1d1c0*/  LDS.128 R4, [R11+0x9000] ;  /* 0x009000000b047984 */ /* 0x0022620000000c00 */
[----:B------:R-:W-:Y:S05]  /*1d1d0*/  @P1 BRA `(.L_x_5052) ;  /* 0x0000000000201947 */ /* 0x000fea0003800000 */
[----:B------:R-:W-:Y:S01]  /*1d1e0*/  ULDC UR4, c[0x0][0x2d0] ;  /* 0x0000b40000047ab9 */ /* 0x000fe20000000800 */
[----:B------:R-:W-:Y:S01]  /*1d1f0*/  VIADD R8, R0, 0x40 ;  /* 0x0000004000087836 */ /* 0x000fe20000000000 */
[----:B------:R-:W-:Y:S02]  /*1d200*/  ISETP.GE.AND P0, PT, R32, UR4, PT ;  /* 0x0000000420007c0c */ /* 0x000fe4000bf06270 */
[----:B------:R-:W-:-:S11]  /*1d210*/  ISETP.GE.AND P1, PT, R0, UR4, PT ;  /* 0x0000000400007c0c */ /* 0x000fd6000bf26270 */
[----:B---3--:R3:W-:Y:S01]  /*1d220*/  @!P0 STG.E.128 desc[UR6][R2.64+0x3000], R28 ;  /* 0x0030001c02008986 */ /* 0x0087e2000c101d06 */
[----:B------:R-:W-:-:S03]  /*1d230*/  ISETP.GE.AND P0, PT, R8, UR4, PT ;  /* 0x0000000408007c0c */ /* 0x000fc6000bf06270 */
[----:B--2---:R3:W-:Y:S10]  /*1d240*/  @!P1 STG.E.128 desc[UR6][R2.64+0x3100], R12 ;  /* 0x0031000c02009986 */ /* 0x0047f4000c101d06 */
[----:B-1----:R3:W-:Y:S02]  /*1d250*/  @!P0 STG.E.128 desc[UR6][R2.64+0x3200], R4 ;  /* 0x0032000402008986 */ /* 0x0027e4000c101d06 */
.L_x_5052:
[----:B------:R-:W-:Y:S05]  /*1d260*/  BSYNC B0 ;  /* 0x0000000000007941 */ /* 0x000fea0003800000 */
.L_x_5051:
[----:B---3--:R3:W3:Y:S01]  /*1d270*/  LDS.128 R28, [R11+0x1800] ;  /* 0x001800000b1c7984 */ /* 0x0086e20000000c00 */
[----:B------:R-:W-:Y:S03]  /*1d280*/  BSSY B0, `(.L_x_5053) ;  /* 0x000000c000007945 */ /* 0x000fe60003800000 */
[----:B--2---:R2:W2:Y:S04]  /*1d290*/  LDS.128 R12, [R11+0x5800] ;  /* 0x005800000b0c7984 */ /* 0x0044a80000000c00 */
[----:B-1----:R1:W1:Y:S01]  /*1d2a0*/  LDS.128 R4, [R11+0x9800] ;  /* 0x009800000b047984 */ /* 0x0022620000000c00 */
[----:B------:R-:W-:Y:S05]  /*1d2b0*/  @P2 BRA `(.L_x_5054) ;  /* 0x0000000000202947 */ /* 0x000fea0003800000 */
[----:B------:R-:W-:Y:S01]  /*1d2c0*/  VIADD R8, R0, 0x40 ;  /* 0x0000004000087836 */ /* 0x000fe20000000000 */
[----:B------:R-:W-:Y:S02]  /*1d2d0*/  ULDC UR4, c[0x0][0x2d0] ;  /* 0x0000b40000047ab9 */ /* 0x000fe40000000800 */
[----:B------:R-:W-:Y:S02]  /*1d2e0*/  ISETP.GE.AND P2, PT, R32, UR4, PT ;  /* 0x0000000420007c0c */ /* 0x000fe4000bf46270 */
[----:B------:R-:W-:Y:S02]  /*1d2f0*/  ISETP.GE.AND P1, PT, R0, UR4, PT ;  /* 0x0000000400007c0c */ /* 0x000fe4000bf26270 */
[----:B------:R-:W-:-:S09]  /*1d300*/  ISETP.GE.AND P0, PT, R8, UR4, PT ;  /* 0x0000000408007c0c */ /* 0x000fd2000bf06270 */
[----:B---3--:R3:W-:Y:S04]  /*1d310*/  @!P2 STG.E.128 desc[UR6][R2.64+0x4800], R28 ;  /* 0x0048001c0200a986 */ /* 0x0087e8000c101d06 */
[----:B--2---:R3:W-:Y:S04]  /*1d320*/  @!P1 STG.E.128 desc[UR6][R2.64+0x4900], R12 ;  /* 0x0049000c02009986 */ /* 0x0047e8000c101d06 */
[----:B-1----:R3:W-:Y:S02]  /*1d330*/  @!P0 STG.E.128 desc[UR6][R2.64+0x4a00], R4 ;  /* 0x004a000402008986 */ /* 0x0027e4000c101d06 */
.L_x_5054:
[----:B------:R-:W-:Y:S05]  /*1d340*/  BSYNC B0 ;  /* 0x0000000000007941 */ /* 0x000fea0003800000 */
.L_x_5053:
        /* <DEDUP_REMOVED lines=13> */
.L_x_5056:
[----:B------:R-:W-:Y:S05]  /*1d420*/  BSYNC B0 ;  /* 0x0000000000007941 */ /* 0x000fea0003800000 */
.L_x_5055:
        /* <DEDUP_REMOVED lines=13> */
.L_x_5058:
[----:B------:R-:W-:Y:S05]  /*1d500*/  BSYNC B0 ;  /* 0x0000000000007941 */ /* 0x000fea0003800000 */
.L_x_5057:
[----:B--23--:R2:W3:Y:S01]  /*1d510*/  LDS.128 R12, [R11+0x3000] ;  /* 0x003000000b0c7984 */ /* 0x00c4e20000000c00 */
        /* <DEDUP_REMOVED lines=9> */
[----:B---3--:R3:W-:Y:S04]  /*1d5b0*/  @!P2 STG.E.128 desc[UR6][R2.64+0x9000], R12 ;  /* 0x0090000c0200a986 */ /* 0x0087e8000c101d06 */
[----:B-1----:R3:W-:Y:S04]  /*1d5c0*/  @!P1 STG.E.128 desc[UR6][R2.64+0x9100], R4 ;  /* 0x0091000402009986 */ /* 0x0027e8000c101d06 */
[----:B------:R3:W-:Y:S02]  /*1d5d0*/  @!P0 STG.E.128 desc[UR6][R2.64+0x9200], R28 ;  /* 0x0092001c02008986 */ /* 0x0007e4000c101d06 */
.L_x_5060:
[----:B------:R-:W-:Y:S05]  /*1d5e0*/  BSYNC B0 ;  /* 0x0000000000007941 */ /* 0x000fea0003800000 */
.L_x_5059:
        /* <DEDUP_REMOVED lines=11> */
.L_x_5061:
        /* <DEDUP_REMOVED lines=14> */
.L_x_7478:


//--------------------- .text._ZN5flash24flash_fwd_splitkv_kernelI23Flash_fwd_kernel_traitsILi192ELi64ELi64ELi4ELb0ELb0EN7cutlass6half_tE19Flash_kernel_traitsILi192ELi64ELi64ELi4ES3_EELb0ELb0ELb1ELb0ELb0ELb1ELb1ELb1EEEvNS_16Flash_fwd_paramsE --------------------------
	.section	.text._ZN5flash24flash_fwd_splitkv_kernelI23Flash_fwd_kernel_traitsILi192ELi64ELi64ELi4ELb0ELb0EN7cutlass6half_tE19Flash_kernel_traitsILi192ELi64ELi64ELi4ES3_EELb0ELb0ELb1ELb0ELb0ELb1ELb1ELb1EEEvNS_16Flash_fwd_paramsE,"ax",@progbits
	.align	128
        .global         _ZN5flash24flash_fwd_splitkv_kernelI23Flash_fwd_kernel_traitsILi192ELi64ELi64ELi4ELb0ELb0EN7cutlass6half_tE19Flash_kernel_traitsILi192ELi64ELi64ELi4ES3_EELb0ELb0ELb1ELb0ELb0ELb1ELb1ELb1EEEvNS_16Flash_fwd_paramsE
        .type           _ZN5flash24flash_fwd_splitkv_kernelI23Flash_fwd_kernel_traitsILi192ELi64ELi64ELi4ELb0ELb0EN7cutlass6half_tE19Flash_kernel_traitsILi192ELi64ELi64ELi4ES3_EELb0ELb0ELb1ELb0ELb0ELb1ELb1ELb1EEEvNS_16Flash_fwd_paramsE,@function
        .size           _ZN5flash24flash_fwd_splitkv_kernelI23Flash_fwd_kernel_traitsILi192ELi64ELi64ELi4ELb0ELb0EN7cutlass6half_tE19Flash_kernel_traitsILi192ELi64ELi64ELi4ES3_EELb0ELb0ELb1ELb0ELb0ELb1ELb1ELb1EEEvNS_16Flash_fwd_paramsE,(.L_x_7479 - _ZN5flash24flash_fwd_splitkv_kernelI23Flash_fwd_kernel_traitsILi192ELi64ELi64ELi4ELb0ELb0EN7cutlass6half_tE19Flash_kernel_traitsILi192ELi64ELi64ELi4ES3_EELb0ELb0ELb1ELb0ELb0ELb1ELb1ELb1EEEvNS_16Flash_fwd_paramsE)
        .other          _ZN5flash24flash_fwd_splitkv_kernelI23Flash_fwd_kernel_traitsILi192ELi64ELi64ELi4ELb0ELb0EN7cutlass6half_tE19Flash_kernel_traitsILi192ELi64ELi64ELi4ES3_EELb0ELb0ELb1ELb0ELb0ELb1ELb1ELb1EEEvNS_16Flash_fwd_paramsE,@"STO_CUDA_ENTRY STV_DEFAULT"
_ZN5flash24flash_fwd_splitkv_kernelI23Flash_fwd_kernel_traitsILi192ELi64ELi64ELi4ELb0ELb0EN7cutlass6half_tE19Flash_kernel_traitsILi192ELi64ELi64ELi4ES3_EELb0ELb0ELb1ELb0ELb0ELb1ELb1ELb1EEEvNS_16Flash_fwd_paramsE:
.text._ZN5flash24flash_fwd_splitkv_kernelI23Flash_fwd_kernel_traitsILi192ELi64ELi64ELi4ELb0ELb0EN7cutlass6half_tE19Flash_kernel_traitsILi192ELi64ELi64ELi4ES3_EELb0ELb0ELb1ELb0ELb0ELb1ELb1ELb1EEEvNS_16Flash_fwd_paramsE:
        /* <DEDUP_REMOVED lines=60> */
.L_x_5062:
[----:B------:R-:W1:Y:S02]  /*03c0*/  LDC R85, c[0x0][0x2c8] ;  /* 0x0000b200ff557b82 */ /* 0x000e640000000800 */
.L_x_5063:
        /* <DEDUP_REMOVED lines=109> */
.L_x_5066:
[----:B------:R-:W-:Y:S05]  /*0aa0*/  BSYNC B0 ;  /* 0x0000000000007941 */ /* 0x000fea0003800000 */
.L_x_5065:
        /* <DEDUP_REMOVED lines=11> */
.L_x_5068:
[----:B------:R-:W-:Y:S05]  /*0b60*/  BSYNC B0 ;  /* 0x0000000000007941 */ /* 0x000fea0003800000 */
.L_x_5067:
        /* <DEDUP_REMOVED lines=10> */
.L_x_5070:
[----:B------:R-:W-:Y:S05]  /*0c10*/  BSYNC B0 ;  /* 0x0000000000007941 */ /* 0x000fea0003800000 */
.L_x_5069:
        /* <DEDUP_REMOVED lines=10> */
.L_x_5072:
[----:B------:R-:W-:Y:S05]  /*0cc0*/  BSYNC B0 ;  /* 0x0000000000007941 */ /* 0x000fea0003800000 */
.L_x_5071:
        /* <DEDUP_REMOVED lines=11> */
.L_x_5074:
[----:B------:R-:W-:Y:S05]  /*0d80*/  BSYNC B0 ;  /* 0x0000000000007941 */ /* 0x000fea0003800000 */
.L_x_5073:
        /* <DEDUP_REMOVED lines=9> */
.L_x_5076:
[----:B------:R-:W-:Y:S05]  /*0e20*/  BSYNC B0 ;  /* 0x0000000000007941 */ /* 0x000fea0003800000 */
.L_x_5075:
        /* <DEDUP_REMOVED lines=9> */
.L_x_5078:
[----:B------:R-:W-:Y:S05]  /*0ec0*/  BSYNC B0 ;  /* 0x0000000000007941 */ /* 0x000fea0003800000 */
.L_x_5077:
        /* <DEDUP_REMOVED lines=9> */
.L_x_5080:
[----:B------:R-:W-:Y:S05]  /*0f60*/  BSYNC B0 ;  /* 0x0000000000007941 */ /* 0x000fea0003800000 */
.L_x_5079:
        /* <DEDUP_REMOVED lines=29> */
.L_x_5064:
        /* <DEDUP_REMOVED lines=29> */
.L_x_5081:
        /* <DEDUP_REMOVED lines=82> */
.L_x_5082:
        /* <DEDUP_REMOVED lines=49> */
.L_x_5084:
        /* <DEDUP_REMOVED lines=33> */
.L_x_5083:
        /* <DEDUP_REMOVED lines=270> */
.L_x_5178:
        /* <DEDUP_REMOVED lines=23> */
.L_x_5087:
[----:B------:R-:W-:Y:S05]  /*2fa0*/  BSYNC B0 ;  /* 0x0000000000007941 */ /* 0x000fea0003800000 */
.L_x_5086:
        /* <DEDUP_REMOVED lines=18> */
.L_x_5089:
[----:B------:R-:W-:Y:S05]  /*30d0*/  BSYNC B0 ;  /* 0x0000000000007941 */ /* 0x000fea0003800000 */
.L_x_5088:
        /* <DEDUP_REMOVED lines=19> */
.L_x_5091:
[----:B------:R-:W-:Y:S05]  /*3210*/  BSYNC B0 ;  /* 0x0000000000007941 */ /* 0x000fea0003800000 */
.L_x_5090:
        /* <DEDUP_REMOVED lines=16> */
.L_x_5093:
[----:B------:R-:W-:Y:S05]  /*3320*/  BSYNC B0 ;  /* 0x0000000000007941 */ /* 0x000fea0003800000 */
.L_x_5092:
        /* <DEDUP_REMOVED lines=63> */
.L_x_5099:
[----:B------:R-:W-:Y:S05]  /*3720*/  BSYNC B0 ;  /* 0x0000000000007941 */ /* 0x000fea0003800000 */
.L_x_5098:
        /* <DEDUP_REMOVED lines=52> */
.L_x_5101:
[----:B------:R-:W-:Y:S05]  /*3a70*/  BSYNC B0 ;  /* 0x0000000000007941 */ /* 0x000fea0003800000 */
.L_x_5100:
        /* <DEDUP_REMOVED lines=51> */
.L_x_5097:
[----:B------:R-:W-:Y:S05]  /*3db0*/  BSYNC B1 ;  /* 0x0000000000017941 */ /* 0x000fea0003800000 */
.L_x_5096:
        /* <DEDUP_REMOVED lines=70> */
.L_x_5105:
[----:B------:R-:W-:Y:S05]  /*4220*/  BSYNC B0 ;  /* 0x0000000000007941 */ /* 0x000fea0003800000 */
.L_x_5104:
        /* <DEDUP_REMOVED lines=55> */
.L_x_5107:
[----:B------:R-:W-:Y:S05]  /*45a0*/  BSYNC B0 ;  /* 0x0000000000007941 */ /* 0x000fea0003800000 */
.L_x_5106:
        /* <DEDUP_REMOVED lines=54> */
.L_x_5103:
[----:B------:R-:W-:Y:S05]  /*4910*/  BSYNC B1 ;  /* 0x0000000000017941 */ /* 0x000fea0003800000 */
.L_x_5102:
        /* <DEDUP_REMOVED lines=70> */
.L_x_5111:
[----:B------:R-:W-:Y:S05]  /*4d80*/  BSYNC B0 ;  /* 0x0000000000007941 */ /* 0x000fea0003800000 */
.L_x_5110:
        /* <DEDUP_REMOVED lines=55> */
.L_x_5113:
[----:B------:R-:W-:Y:S05]  /*5100*/  BSYNC B0 ;  /* 0x0000000000007941 */ /* 0x000fea0003800000 */
.L_x_5112:
        /* <DEDUP_REMOVED lines=54> */
.L_x_5109:
[----:B------:R-:W-:Y:S05]  /*5470*/  BSYNC B1 ;  /* 0x0000000000017941 */ /* 0x000fea0003800000 */
.L_x_5108:
        /* <DEDUP_REMOVED lines=76> */
.L_x_5117:
[----:B------:R-:W-:Y:S05]  /*5940*/  BSYNC B0 ;  /* 0x0000000000007941 */ /* 0x000fea0003800000 */
.L_x_5116:
        /* <DEDUP_REMOVED lines=55> */
.L_x_5119:
[----:B------:R-:W-:Y:S05]  /*5cc0*/  BSYNC B0 ;  /* 0x0000000000007941 */ /* 0x000fea0003800000 */
.L_x_5118:
        /* <DEDUP_REMOVED lines=54> */
.L_x_5115:
[----:B------:R-:W-:Y:S05]  /*6030*/  BSYNC B1 ;  /* 0x0000000000017941 */ /* 0x000fea0003800000 */
.L_x_5114:
        /* <DEDUP_REMOVED lines=8> */
.L_x_5095:
        /* <DEDUP_REMOVED lines=96> */
.L_x_5126:
[----:B------:R-:W-:Y:S05]  /*66c0*/  BSYNC B0 ;  /* 0x0000000000007941 */ /* 0x000fea0003800000 */
.L_x_5125:
[----:B-----5:R1:W-:Y:S02]  /*66d0*/  STG.E.128 desc[UR6][R114.64], R52 ;  /* 0x0000003472007986 */ /* 0x0203e4000c101d06 */
.L_x_5124:
[----:B------:R-:W-:Y:S05]  /*66e0*/  BSYNC B1 ;  /* 0x0000000000017941 */ /* 0x000fea0003800000 */
.L_x_5123:
        /* <DEDUP_REMOVED lines=95> */
.L_x_5130:
[----:B------:R-:W-:Y:S05]  /*6ce0*/  BSYNC B0 ;  /* 0x0000000000007941 */ /* 0x000fea0003800000 */
.L_x_5129:
[----:B-----5:R1:W-:Y:S02]  /*6cf0*/  STG.E.128 desc[UR6][R114.64+0x80], R52 ;  /* 0x0000803472007986 */ /* 0x0203e4000c101d06 */
.L_x_5128:
[----:B------:R-:W-:Y:S05]  /*6d00*/  BSYNC B1 ;  /* 0x0000000000017941 */ /* 0x000fea0003800000 */
.L_x_5127:
        /* <DEDUP_REMOVED lines=94> */
.L_x_5132:
[----:B------:R-:W-:Y:S05]  /*72f0*/  BSYNC B0 ;  /* 0x0000000000007941 */ /* 0x000fea0003800000 */
.L_x_5131:
[----:B-----5:R1:W-:Y:S02]  /*7300*/  STG.E.128 desc[UR6][R114.64+0x100], R52 ;  /* 0x0001003472007986 */ /* 0x0203e4000c101d06 */
.L_x_5122:
[----:B------:R-:W-:Y:S05]  /*7310*/  BSYNC B2 ;  /* 0x0000000000027941 */ /* 0x000fea0003800000 */
.L_x_5121:
        /* <DEDUP_REMOVED lines=104> */
.L_x_5138:
[----:B------:R-:W-:Y:S05]  /*79a0*/  BSYNC B0 ;  /* 0x0000000000007941 */ /* 0x000fea0003800000 */
.L_x_5137:
[----:B-----5:R1:W-:Y:S02]  /*79b0*/  STG.E.128 desc[UR6][R168.64], R56 ;  /* 0x00000038a8007986 */ /* 0x0203e4000c101d06 */
.L_x_5136:
[----:B------:R-:W-:Y:S05]  /*79c0*/  BSYNC B1 ;  /* 0x0000000000017941 */ /* 0x000fea0003800000 */
.L_x_5135:
        /* <DEDUP_REMOVED lines=98> */
.L_x_5142:
[----:B------:R-:W-:Y:S05]  /*7ff0*/  BSYNC B0 ;  /* 0x0000000000007941 */ /* 0x000fea0003800000 */
.L_x_5141:
[----:B-----5:R1:W-:Y:S02]  /*8000*/  STG.E.128 desc[UR6][R168.64], R56 ;  /* 0x00000038a8007986 */ /* 0x0203e4000c101d06 */
.L_x_5140:
[----:B------:R-:W-:Y:S05]  /*8010*/  BSYNC B1 ;  /* 0x0000000000017941 */ /* 0x000fea0003800000 */
.L_x_5139:
        /* <DEDUP_REMOVED lines=97> */
.L_x_5144:
[----:B------:R-:W-:Y:S05]  /*8630*/  BSYNC B0 ;  /* 0x0000000000007941 */ /* 0x000fea0003800000 */
.L_x_5143:
[----:B-----5:R1:W-:Y:S02]  /*8640*/  STG.E.128 desc[UR6][R168.64], R56 ;  /* 0x00000038a8007986 */ /* 0x0203e4000c101d06 */
.L_x_5134:
[----:B------:R-:W-:Y:S05]  /*8650*/  BSYNC B2 ;  /* 0x0000000000027941 */ /* 0x000fea0003800000 */
.L_x_5133:
        /* <DEDUP_REMOVED lines=104> */
.L_x_5150:
[----:B------:R-:W-:Y:S05]  /*8ce0*/  BSYNC B0 ;  /* 0x0000000000007941 */ /* 0x000fea0003800000 */
.L_x_5149:
[----:B-----5:R1:W-:Y:S02]  /*8cf0*/  STG.E.128 desc[UR6][R168.64], R56 ;  /* 0x00000038a8007986 */ /* 0x0203e4000c101d06 */
.L_x_5148:
[----:B------:R-:W-:Y:S05]  /*8d00*/  BSYNC B1 ;  /* 0x0000000000017941 */ /* 0x000fea0003800000 */
.L_x_5147:
        /* <DEDUP_REMOVED lines=98> */
.L_x_5154:
[----:B------:R-:W-:Y:S05]  /*9330*/  BSYNC B0 ;  /* 0x0000000000007941 */ /* 0x000fea0003800000 */
.L_x_5153:
[----:B-----5:R1:W-:Y:S02]  /*9340*/  STG.E.128 desc[UR6][R168.64], R56 ;  /* 0x00000038a8007986 */ /* 0x0203e4000c101d06 */
.L_x_5152:
[----:B------:R-:W-:Y:S05]  /*9350*/  BSYNC B1 ;  /* 0x0000000000017941 */ /* 0x000fea0003800000 */
.L_x_5151:
        /* <DEDUP_REMOVED lines=97> */
.L_x_5156:
[----:B------:R-:W-:Y:S05]  /*9970*/  BSYNC B0 ;  /* 0x0000000000007941 */ /* 0x000fea0003800000 */
.L_x_5155:
[----:B-----5:R1:W-:Y:S02]  /*9980*/  STG.E.128 desc[UR6][R168.64], R56 ;  /* 0x00000038a8007986 */ /* 0x0203e4000c101d06 */
.L_x_5146:
[----:B------:R-:W-:Y:S05]  /*9990*/  BSYNC B2 ;  /* 0x0000000000027941 */ /* 0x000fea0003800000 */
.L_x_5145:
        /* <DEDUP_REMOVED lines=109> */
.L_x_5162:
[----:B------:R-:W-:Y:S05]  /*a070*/  BSYNC B0 ;  /* 0x0000000000007941 */ /* 0x000fea0003800000 */
.L_x_5161:
[----:B-----5:R1:W-:Y:S02]  /*a080*/  STG.E.128 desc[UR6][R166.64], R56 ;  /* 0x00000038a6007986 */ /* 0x0203e4000c101d06 */
.L_x_5160:
[----:B------:R-:W-:Y:S05]  /*a090*/  BSYNC B1 ;  /* 0x0000000000017941 */ /* 0x000fea0003800000 */
.L_x_5159:
        /* <DEDUP_REMOVED lines=98> */
.L_x_5166:
[----:B------:R-:W-:Y:S05]  /*a6c0*/  BSYNC B0 ;  /* 0x0000000000007941 */ /* 0x000fea0003800000 */
.L_x_5165:
[----:B-----5:R1:W-:Y:S02]  /*a6d0*/  STG.E.128 desc[UR6][R166.64], R56 ;  /* 0x00000038a6007986 */ /* 0x0203e4000c101d06 */
.L_x_5164:
[----:B------:R-:W-:Y:S05]  /*a6e0*/  BSYNC B1 ;  /* 0x0000000000017941 */ /* 0x000fea0003800000 */
.L_x_5163:
        /* <DEDUP_REMOVED lines=97> */
.L_x_5168:
[----:B------:R-:W-:Y:S05]  /*ad00*/  BSYNC B0 ;  /* 0x0000000000007941 */ /* 0x000fea0003800000 */
.L_x_5167:
[----:B-----5:R1:W-:Y:S02]  /*ad10*/  STG.E.128 desc[UR6][R164.64], R56 ;  /* 0x00000038a4007986 */ /* 0x0203e4000c101d06 */
.L_x_5158:
[----:B------:R-:W-:Y:S05]  /*ad20*/  BSYNC B2 ;  /* 0x0000000000027941 */ /* 0x000fea0003800000 */
.L_x_5157:
        /* <DEDUP_REMOVED lines=8> */
.L_x_5094:
        /* <DEDUP_REMOVED lines=21> */
.L_x_5170:
[----:B------:R-:W-:Y:S05]  /*af00*/  BSYNC B0 ;  /* 0x0000000000007941 */ /* 0x000fea0003800000 */
.L_x_5169:
        /* <DEDUP_REMOVED lines=24> */
.L_x_5172:
[----:B------:R-:W-:Y:S05]  /*b090*/  BSYNC B0 ;  /* 0x0000000000007941 */ /* 0x000fea0003800000 */
.L_x_5171:
        /* <DEDUP_REMOVED lines=24> */
.L_x_5174:
[----:B------:R-:W-:Y:S05]  /*b220*/  BSYNC B0 ;  /* 0x0000000000007941 */ /* 0x000fea0003800000 */
.L_x_5173:
        /* <DEDUP_REMOVED lines=29> */
.L_x_5175:
[----:B------:R-:W-:Y:S05]  /*b400*/  BSYNC B0 ;  /* 0x0000000000007941 */ /* 0x000fea0003800000 */
.L_x_5120:
        /* <DEDUP_REMOVED lines=83> */
.L_x_5176:
        /* <DEDUP_REMOVED lines=8> */
.L_x_5177:
[----:B------:R-:W-:Y:S04]  /*b9c0*/  IADD3 R9, R9, -0x1, RZ ;  /* 0xffffffff09097810 */ /* 0x000fe80007ffe0ff */
[----:B------:R-:W-:Y:S11]  /*b9d0*/  ISETP.GT.AND P0, PT, R9, R82, PT ;  /* 0x000000520900720c */ /* 0x000ff60003f04270 */
[----:B------:R-:W-:Y:S02]  /*b9e0*/  @!UPT UIADD3 URZ, URZ, URZ, URZ ;  /* 0x0000003f3f3ff290 */ /* 0x000fe4000fffe03f */
[----:B------:R-:W-:Y:S05]  /*b9f0*/  @P0 BRA `(.L_x_5178) ;  /* 0xffffff74000c0947 */ /* 0x000fea000383ffff */
.L_x_5085:
        /* <DEDUP_REMOVED lines=106> */
.L_x_5187:
[----:B------:R-:W-:Y:S05]  /*c0a0*/  BSYNC B0 ;  /* 0x0000000000007941 */ /* 0x000fea0003800000 */
.L_x_5186:
[----:B-----5:R3:W-:Y:S02]  /*c0b0*/  STS.128 [R208], R28 ;  /* 0x0000001cd0007388 */ /* 0x0207e40000000c00 */
.L_x_5185:
[----:B------:R-:W-:Y:S05]  /*c0c0*/  BSYNC B1 ;  /* 0x0000000000017941 */ /* 0x000fea0003800000 */
.L_x_5184:
        /* <DEDUP_REMOVED lines=46> */
.L_x_5191:
[----:B------:R-:W-:Y:S05]  /*c3b0*/  BSYNC B0 ;  /* 0x0000000000007941 */ /* 0x000fea0003800000 */
.L_x_5190:
[----:B-----5:R1:W-:Y:S02]  /*c3c0*/  STS.128 [R208+0x2000], R28 ;  /* 0x0020001cd0007388 */ /* 0x0203e40000000c00 */
.L_x_5189:
[----:B------:R-:W-:Y:S05]  /*c3d0*/  BSYNC B1 ;  /* 0x0000000000017941 */ /* 0x000fea0003800000 */
.L_x_5188:
        /* <DEDUP_REMOVED lines=44> */
.L_x_5193:
[----:B------:R-:W-:Y:S05]  /*c6a0*/  BSYNC B0 ;  /* 0x0000000000007941 */ /* 0x000fea0003800000 */
.L_x_5192:
[----:B-----5:R2:W-:Y:S02]  /*c6b0*/  STS.128 [R208+0x4000], R32 ;  /* 0x00400020d0007388 */ /* 0x0205e40000000c00 */
.L_x_5183:
[----:B------:R-:W-:Y:S05]  /*c6c0*/  BSYNC B2 ;  /* 0x0000000000027941 */ /* 0x000fea0003800000 */
.L_x_5182:
        /* <DEDUP_REMOVED lines=54> */
.L_x_5199:
[----:B------:R-:W-:Y:S05]  /*ca30*/  BSYNC B0 ;  /* 0x0000000000007941 */ /* 0x000fea0003800000 */
.L_x_5198:
[----:B-----5:R3:W-:Y:S02]  /*ca40*/  STS.128 [R208+0x800], R28 ;  /* 0x0008001cd0007388 */ /* 0x0207e40000000c00 */
.L_x_5197:
[----:B------:R-:W-:Y:S05]  /*ca50*/  BSYNC B1 ;  /* 0x0000000000017941 */ /* 0x000fea0003800000 */
.L_x_5196:
        /* <DEDUP_REMOVED lines=47> */
.L_x_5203:
[----:B------:R-:W-:Y:S05]  /*cd50*/  BSYNC B0 ;  /* 0x0000000000007941 */ /* 0x000fea0003800000 */
.L_x_5202:
[----:B-----5:R3:W-:Y:S02]  /*cd60*/  STS.128 [R208+0x2800], R28 ;  /* 0x0028001cd0007388 */ /* 0x0207e40000000c00 */
.L_x_5201:
[----:B------:R-:W-:Y:S05]  /*cd70*/  BSYNC B1 ;  /* 0x0000000000017941 */ /* 0x000fea0003800000 */
.L_x_5200:
        /* <DEDUP_REMOVED lines=45> */
.L_x_5205:
[----:B------:R-:W-:Y:S05]  /*d050*/  BSYNC B0 ;  /* 0x0000000000007941 */ /* 0x000fea0003800000 */
.L_x_5204:
[----:B-----5:R3:W-:Y:S02]  /*d060*/  STS.128 [R208+0x4800], R28 ;  /* 0x0048001cd0007388 */ /* 0x0207e40000000c00 */
.L_x_5195:
[----:B------:R-:W-:Y:S05]  /*d070*/  BSYNC B2 ;  /* 0x0000000000027941 */ /* 0x000fea0003800000 */
.L_x_5194:
        /* <DEDUP_REMOVED lines=54> */
.L_x_5211:
[----:B------:R-:W-:Y:S05]  /*d3e0*/  BSYNC B0 ;  /* 0x0000000000007941 */ /* 0x000fea0003800000 */
.L_x_5210:
[----:B-----5:R1:W-:Y:S02]  /*d3f0*/  STS.128 [R208+0x1000], R28 ;  /* 0x0010001cd0007388 */ /* 0x0203e40000000c00 */
.L_x_5209:
[----:B------:R-:W-:Y:S05]  /*d400*/  BSYNC B1 ;  /* 0x0000000000017941 */ /* 0x000fea0003800000 */
.L_x_5208:
        /* <DEDUP_REMOVED lines=47> */
.L_x_5215:
[----:B------:R-:W-:Y:S05]  /*d700*/  BSYNC B0 ;  /* 0x0000000000007941 */ /* 0x000fea0003800000 */
.L_x_5214:
[----:B-----5:R3:W-:Y:S02]  /*d710*/  STS.128 [R208+0x3000], R28 ;  /* 0x0030001cd0007388 */ /* 0x0207e40000000c00 */
.L_x_5213:
[----:B------:R-:W-:Y:S05]  /*d720*/  BSYNC B1 ;  /* 0x0000000000017941 */ /* 0x000fea0003800000 */
.L_x_5212:
        /* <DEDUP_REMOVED lines=45> */
.L_x_5217:
[----:B------:R-:W-:Y:S05]  /*da00*/  BSYNC B0 ;  /* 0x0000000000007941 */ /* 0x000fea0003800000 */
.L_x_5216:
[----:B-----5:R3:W-:Y:S02]  /*da10*/  STS.128 [R208+0x5000], R28 ;  /* 0x0050001cd0007388 */ /* 0x0207e40000000c00 */
.L_x_5207:
[----:B------:R-:W-:Y:S05]  /*da20*/  BSYNC B2 ;  /* 0x0000000000027941 */ /* 0x000fea0003800000 */
.L_x_5206:
        /* <DEDUP_REMOVED lines=52> */
.L_x_5222:
[----:B------:R-:W-:Y:S05]  /*dd70*/  BSYNC B0 ;  /* 0x0000000000007941 */ /* 0x000fea0003800000 */
.L_x_5221:
[----:B-----5:R3:W-:Y:S02]  /*dd80*/  STS.128 [R208+0x1800], R28 ;  /* 0x0018001cd0007388 */ /* 0x0207e40000000c00 */
.L_x_5220:
[----:B------:R-:W-:Y:S05]  /*dd90*/  BSYNC B1 ;  /* 0x0000000000017941 */ /* 0x000fea0003800000 */
.L_x_5219:
        /* <DEDUP_REMOVED lines=47> */
.L_x_5226:
[----:B------:R-:W-:Y:S05]  /*e090*/  BSYNC B0 ;  /* 0x0000000000007941 */ /* 0x000fea0003800000 */
.L_x_5225:
[----:B-----5:R1:W-:Y:S02]  /*e0a0*/  STS.128 [R208+0x3800], R12 ;  /* 0x0038000cd0007388 */ /* 0x0203e40000000c00 */
.L_x_5224:
[----:B------:R-:W-:Y:S05]  /*e0b0*/  BSYNC B1 ;  /* 0x0000000000017941 */ /* 0x000fea0003800000 */
.L_x_5223:
        /* <DEDUP_REMOVED lines=44> */
.L_x_5228:
[----:B------:R-:W-:Y:S05]  /*e380*/  BSYNC B0 ;  /* 0x0000000000007941 */ /* 0x000fea0003800000 */
.L_x_5227:
[----:B-----5:R1:W-:Y:S01]  /*e390*/  STS.128 [R208+0x5800], R12 ;  /* 0x0058000cd0007388 */ /* 0x0203e20000000c00 */
[----:B------:R-:W-:Y:S05]  /*e3a0*/  BRA `(.L_x_5218) ;  /* 0x0000004c00dc7947 */ /* 0x000fea0003800000 */
.L_x_5181:
        /* <DEDUP_REMOVED lines=93> */
.L_x_5234:
[----:B------:R-:W-:Y:S05]  /*e980*/  BSYNC B0 ;  /* 0x0000000000007941 */ /* 0x000fea0003800000 */
.L_x_5233:
[----:B-----5:R3:W-:Y:S02]  /*e990*/  STS.128 [R208], R28 ;  /* 0x0000001cd0007388 */ /* 0x0207e40000000c00 */
.L_x_5232:
[----:B------:R-:W-:Y:S05]  /*e9a0*/  BSYNC B1 ;  /* 0x0000000000017941 */ /* 0x000fea0003800000 */
.L_x_5231:
        /* <DEDUP_REMOVED lines=89> */
.L_x_5238:
[----:B------:R-:W-:Y:S05]  /*ef40*/  BSYNC B0 ;  /* 0x0000000000007941 */ /* 0x000fea0003800000 */
.L_x_5237:
[----:B-----5:R1:W-:Y:S02]  /*ef50*/  STS.128 [R208+0x2000], R28 ;  /* 0x0020001cd0007388 */ /* 0x0203e40000000c00 */
.L_x_5236:
[----:B------:R-:W-:Y:S05]  /*ef60*/  BSYNC B1 ;  /* 0x0000000000017941 */ /* 0x000fea0003800000 */
.L_x_5235:
        /* <DEDUP_REMOVED lines=88> */
.L_x_5240:
[----:B------:R-:W-:Y:S05]  /*f4f0*/  BSYNC B0 ;  /* 0x0000000000007941 */ /* 0x000fea0003800000 */
.L_x_5239:
[----:B-----5:R3:W-:Y:S02]  /*f500*/  STS.128 [R208+0x4000], R28 ;  /* 0x0040001cd0007388 */ /* 0x0207e40000000c00 */
.L_x_5230:
[----:B------:R-:W-:Y:S05]  /*f510*/  BSYNC B2 ;  /* 0x0000000000027941 */ /* 0x000fea0003800000 */
.L_x_5229:
        /* <DEDUP_REMOVED lines=97> */
.L_x_5246:
[----:B------:R-:W-:Y:S05]  /*fb30*/  BSYNC B0 ;  /* 0x0000000000007941 */ /* 0x000fea0003800000 */
.L_x_5245:
[----:B-----5:R3:W-:Y:S02]  /*fb40*/  STS.128 [R208+0x800], R28 ;  /* 0x0008001cd0007388 */ /* 0x0207e40000000c00 */
.L_x_5244:
[----:B------:R-:W-:Y:S05]  /*fb50*/  BSYNC B1 ;  /* 0x0000000000017941 */ /* 0x000fea0003800000 */
.L_x_5243:
        /* <DEDUP_REMOVED lines=90> */
.L_x_5250:
[----:B------:R-:W-:Y:S05]  /*10100*/  BSYNC B0 ;  /* 0x0000000000007941 */ /* 0x000fea0003800000 */
.L_x_5249:
[----:B-----5:R3:W-:Y:S02]  /*10110*/  STS.128 [R208+0x2800], R28 ;  /* 0x0028001cd0007388 */ /* 0x0207e40000000c00 */
.L_x_5248:
[----:B------:R-:W-:Y:S05]  /*10120*/  BSYNC B1 ;  /* 0x0000000000017941 */ /* 0x000fea0003800000 */
.L_x_5247:
        /* <DEDUP_REMOVED lines=89> */
.L_x_5252:
[----:B------:R-:W-:Y:S05]  /*106c0*/  BSYNC B0 ;  /* 0x0000000000007941 */ /* 0x000fea0003800000 */
.L_x_5251:
[----:B-----5:R1:W-:Y:S02]  /*106d0*/  STS.128 [R208+0x4800], R24 ;  /* 0x00480018d0007388 */ /* 0x0203e40000000c00 */
.L_x_5242:
[----:B------:R-:W-:Y:S05]  /*106e0*/  BSYNC B2 ;  /* 0x0000000000027941 */ /* 0x000fea0003800000 */
.L_x_5241:
        /* <DEDUP_REMOVED lines=97> */
.L_x_5258:
[----:B------:R-:W-:Y:S05]  /*10d00*/  BSYNC B0 ;  /* 0x0000000000007941 */ /* 0x000fea0003800000 */
.L_x_5257:
[----:B-----5:R1:W-:Y:S02]  /*10d10*/  STS.128 [R208+0x1000], R28 ;  /* 0x0010001cd0007388 */ /* 0x0203e40000000c00 */
.L_x_5256:
[----:B------:R-:W-:Y:S05]  /*10d20*/  BSYNC B1 ;  /* 0x0000000000017941 */ /* 0x000fea0003800000 */
.L_x_5255:
        /* <DEDUP_REMOVED lines=90> */
.L_x_5262:
[----:B------:R-:W-:Y:S05]  /*112d0*/  BSYNC B0 ;  /* 0x0000000000007941 */ /* 0x000fea0003800000 */
.L_x_5261:
[----:B-----5:R3:W-:Y:S02]  /*112e0*/  STS.128 [R208+0x3000], R28 ;  /* 0x0030001cd0007388 */ /* 0x0207e40000000c00 */
.L_x_5260:
[----:B------:R-:W-:Y:S05]  /*112f0*/  BSYNC B1 ;  /* 0x0000000000017941 */ /* 0x000fea0003800000 */
.L_x_5259:
        /* <DEDUP_REMOVED lines=89> */
.L_x_5264:
[----:B------:R-:W-:Y:S05]  /*11890*/  BSYNC B0 ;  /* 0x0000000000007941 */ /* 0x000fea0003800000 */
.L_x_5263:
[----:B-----5:R1:W-:Y:S02]  /*118a0*/  STS.128 [R208+0x5000], R24 ;  /* 0x00500018d0007388 */ /* 0x0203e40000000c00 */
.L_x_5254:
[----:B------:R-:W-:Y:S05]  /*118b0*/  BSYNC B2 ;  /* 0x0000000000027941 */ /* 0x000fea0003800000 */
.L_x_5253:
        /* <DEDUP_REMOVED lines=96> */
.L_x_5268:
[----:B------:R-:W-:Y:S05]  /*11ec0*/  BSYNC B0 ;  /* 0x0000000000007941 */ /* 0x000fea0003800000 */
.L_x_5267:
[----:B-----5:R1:W-:Y:S02]  /*11ed0*/  STS.128 [R208+0x1800], R24 ;  /* 0x00180018d0007388 */ /* 0x0203e40000000c00 */
.L_x_5266:
[----:B------:R-:W-:Y:S05]  /*11ee0*/  BSYNC B1 ;  /* 0x0000000000017941 */ /* 0x000fea0003800000 */
.L_x_5265:
        /* <DEDUP_REMOVED lines=90> */
.L_x_5272:
[----:B------:R-:W-:Y:S05]  /*12490*/  BSYNC B0 ;  /* 0x0000000000007941 */ /* 0x000fea0003800000 */
.L_x_5271:
[----:B-----5:R1:W-:Y:S02]  /*124a0*/  STS.128 [R208+0x3800], R24 ;  /* 0x00380018d0007388 */ /* 0x0203e40000000c00 */
.L_x_5270:
[----:B------:R-:W-:Y:S05]  /*124b0*/  BSYNC B1 ;  /* 0x0000000000017941 */ /* 0x000fea0003800000 */
.L_x_5269:
        /* <DEDUP_REMOVED lines=92> */
.L_x_5274:
[----:B------:R-:W-:Y:S05]  /*12a80*/  BSYNC B0 ;  /* 0x0000000000007941 */ /* 0x000fea0003800000 */
.L_x_5273:
[----:B-----5:R1:W-:Y:S01]  /*12a90*/  STS.128 [R208+0x5800], R12 ;  /* 0x0058000cd0007388 */ /* 0x0203e20000000c00 */
[----:B------:R-:W-:Y:S05]  /*12aa0*/  BRA `(.L_x_5218) ;  /* 0x00000008001c7947 */ /* 0x000fea0003800000 */
.L_x_5180:
        /* <DEDUP_REMOVED lines=37> */
.L_x_5276:
[----:B------:R-:W-:Y:S05]  /*12d00*/  BSYNC B0 ;  /* 0x0000000000007941 */ /* 0x000fea0003800000 */
.L_x_5275:
        /* <DEDUP_REMOVED lines=31> */
.L_x_5278:
[----:B------:R-:W-:Y:S05]  /*12f00*/  BSYNC B0 ;  /* 0x0000000000007941 */ /* 0x000fea0003800000 */
.L_x_5277:
        /* <DEDUP_REMOVED lines=31> */
.L_x_5280:
[----:B------:R-:W-:Y:S05]  /*13100*/  BSYNC B0 ;  /* 0x0000000000007941 */ /* 0x000fea0003800000 */
.L_x_5279:
        /* <DEDUP_REMOVED lines=33> */
.L_x_5218:
[----:B------:R-:W-:Y:S05]  /*13320*/  BSYNC B3 ;  /* 0x0000000000037941 */ /* 0x000fea0003800000 */
.L_x_5179:
        /* <DEDUP_REMOVED lines=31> */
.L_x_5283:
[----:B------:R1:W-:Y:S02]  /*13520*/  STS.128 [R208+0xa000], RZ ;  /* 0x00a000ffd0007388 */ /* 0x0003e40000000c00 */
.L_x_5282:
[----:B------:R-:W-:Y:S05]  /*13530*/  BSYNC B0 ;  /* 0x0000000000007941 */ /* 0x000fea0003800000 */
.L_x_5281:
        /* <DEDUP_REMOVED lines=31> */
.L_x_5286:
[----:B------:R2:W-:Y:S02]  /*13730*/  STS.128 [R208+0xa800], RZ ;  /* 0x00a800ffd0007388 */ /* 0x0005e40000000c00 */
.L_x_5285:
[----:B------:R-:W-:Y:S05]  /*13740*/  BSYNC B0 ;  /* 0x0000000000007941 */ /* 0x000fea0003800000 */
.L_x_5284:
        /* <DEDUP_REMOVED lines=34> */
.L_x_5289:
[----:B------:R2:W-:Y:S02]  /*13970*/  STS.128 [R208+0xb000], RZ ;  /* 0x00b000ffd0007388 */ /* 0x0005e40000000c00 */
.L_x_5288:
[----:B------:R-:W-:Y:S05]  /*13980*/  BSYNC B0 ;  /* 0x0000000000007941 */ /* 0x000fea0003800000 */
.L_x_5287:
        /* <DEDUP_REMOVED lines=35> */
.L_x_5291:
[----:B------:R-:W-:Y:S05]  /*13bc0*/  BSYNC B0 ;  /* 0x0000000000007941 */ /* 0x000fea0003800000 */
.L_x_5290:
        /* <DEDUP_REMOVED lines=45> */
.L_x_5294:
[----:B------:R4:W-:Y:S02]  /*13ea0*/  STS.128 [R208+0x10000], RZ ;  /* 0x010000ffd0007388 */ /* 0x0009e40000000c00 */
.L_x_5293:
[----:B------:R-:W-:Y:S05]  /*13eb0*/  BSYNC B0 ;  /* 0x0000000000007941 */ /* 0x000fea0003800000 */
.L_x_5292:
        /* <DEDUP_REMOVED lines=37> */
.L_x_5297:
[----:B------:R2:W-:Y:S02]  /*14110*/  STS.128 [R208+0x10800], RZ ;  /* 0x010800ffd0007388 */ /* 0x0005e40000000c00 */
.L_x_5296:
[----:B------:R-:W-:Y:S05]  /*14120*/  BSYNC B0 ;  /* 0x0000000000007941 */ /* 0x000fea0003800000 */
.L_x_5295:
        /* <DEDUP_REMOVED lines=37> */
.L_x_5300:
[----:B------:R2:W-:Y:S02]  /*14380*/  STS.128 [R208+0x11000], RZ ;  /* 0x011000ffd0007388 */ /* 0x0005e40000000c00 */
.L_x_5299:
[----:B------:R-:W-:Y:S05]  /*14390*/  BSYNC B0 ;  /* 0x0000000000007941 */ /* 0x000fea0003800000 */
.L_x_5298:
        /* <DEDUP_REMOVED lines=50> */
.L_x_5302:
[----:B------:R-:W-:Y:S05]  /*146c0*/  BSYNC B0 ;  /* 0x0000000000007941 */ /* 0x000fea0003800000 */
.L_x_5301:
[----:B------:R-:W-:Y:S01]  /*146d0*/  LDSM.16.M88.4 R48, [R203] ;  /* 0x00000000cb30783b */ /* 0x000fe20000000200 */
[----:B------:R-:W-:Y:S01]  /*146e0*/  R2P PR, R63, 0x6 ;  /* 0x000000063f007804 */ /* 0x000fe20000000000 */
[----:B------:R-:W-:Y:S01]  /*146f0*/  ULDC UR8, c[0x0][0x39c] ;  /* 0x0000e70000087ab9 */ /* 0x000fe20000000800 */
[C---:B------:R-:W-:Y:S01]  /*14700*/  IADD3 R0, R202.reuse, 0x6000, RZ ;  /* 0x00006000ca007810 */ /* 0x040fe20007ffe0ff */
[----:B------:R-:W3:Y:S01]  /*14710*/  LDSM.16.M88.4 R12, [R202+0x6000] ;  /* 0x00600000ca0c783b */ /* 0x000ee20000000200 */
[----:B------:R-:W-:Y:S01]  /*14720*/  IADD3 R201, R202, 0x6020, RZ ;  /* 0x00006020cac97810 */ /* 0x000fe20007ffe0ff */
[----:B------:R-:W-:Y:S01]  /*14730*/  UISETP.GT.AND UP0, UPT, UR13, UR18, UPT ;  /* 0x000000120d00728c */ /* 0x000fe2000bf04270 */
[-C--:B------:R-:W-:Y:S01]  /*14740*/  LEA R100, R46, R203.reuse, 0x1 ;  /* 0x000000cb2e647211 */ /* 0x080fe200078e08ff */
[----:B------:R-:W4:Y:S01]  /*14750*/  LDSM.16.M88.4 R36, [R202+0x6800] ;  /* 0x00680000ca24783b */ /* 0x000f220000000200 */
[C---:B------:R-:W-:Y:S02]  /*14760*/  LEA R44, R45.reuse, R203, 0x1 ;  /* 0x000000cb2d2c7211 */ /* 0x040fe400078e08ff */
[----:B------:R-:W-:Y:S01]  /*14770*/  LEA R3, R45, R100, 0x1 ;  /* 0x000000642d037211 */ /* 0x000fe200078e08ff */
[----:B--2--5:R-:W-:Y:S01]  /*14780*/  LDSM.16.M88.4 R8, [R100] ;  /* 0x000000006408783b */ /* 0x024fe20000000200 */
[----:B------:R-:W-:-:S02]  /*14790*/  PLOP3.LUT P0, PT, PT, PT, UP0, 0x40, 0x0 ;  /* 0x000000000000781c */ /* 0x000fc40003f0e808 */
[----:B------:R-:W-:Y:S01]  /*147a0*/  @P1 IADD3 R201, R0, -0x20, RZ ;  /* 0xffffffe000c91810 */ /* 0x000fe20007ffe0ff */
[----:B------:R-:W2:Y:S01]  /*147b0*/  LDSM.16.M88.4 R64, [R202+0x7000] ;  /* 0x00700000ca40783b */ /* 0x000ea20000000200 */
[----:B------:R-:W-:Y:S02]  /*147c0*/  MOV R0, 0x40 ;  /* 0x0000004000007802 */ /* 0x000fe40000000f00 */
[C---:B------:R-:W-:Y:S01]  /*147d0*/  IADD3 R196, R201.reuse, 0x800, RZ ;  /* 0x00000800c9c47810 */ /* 0x040fe20007ffe0ff */
[----:B------:R-:W1:Y:S01]  /*147e0*/  LDSM.16.M88.4 R52, [R201] ;  /* 0x00000000c934783b */ /* 0x000e620000000200 */
[----:B------:R-:W-:Y:S02]  /*147f0*/  SEL R0, R0, 0xffffffc0, !P2 ;  /* 0xffffffc000007807 */ /* 0x000fe40005000000 */
[----:B------:R-:W-:Y:S01]  /*14800*/  IADD3 R195, R201, 0x1000, RZ ;  /* 0x00001000c9c37810 */ /* 0x000fe20007ffe0ff */
[----:B------:R-:W-:Y:S01]  /*14810*/  LDSM.16.M88.4 R84, [R44] ;  /* 0x000000002c54783b */ /* 0x000fe20000000200 */
[----:B------:R-:W-:-:S02]  /*14820*/  IADD3 R199, R202, R0, RZ ;  /* 0x00000000cac77210 */ /* 0x000fc40007ffe0ff */
[----:B------:R-:W-:Y:S01]  /*14830*/  IADD3 R193, R0, R201, RZ ;  /* 0x000000c900c17210 */ /* 0x000fe20007ffe0ff */
[----:B------:R-:W-:Y:S01]  /*14840*/  LDSM.16.M88.4 R28, [R202+0x7800] ;  /* 0x00780000ca1c783b */ /* 0x000fe20000000200 */
[C---:B------:R-:W-:Y:S02]  /*14850*/  IADD3 R194, R201.reuse, 0x1800, RZ ;  /* 0x00001800c9c27810 */ /* 0x040fe40007ffe0ff */
[C---:B------:R-:W-:Y:S01]  /*14860*/  IADD3 R192, R201.reuse, 0x2000, RZ ;  /* 0x00002000c9c07810 */ /* 0x040fe20007ffe0ff */
[----:B------:R-:W1:Y:S01]  /*14870*/  LDSM.16.M88.4 R76, [R199+0x6000] ;  /* 0x00600000c74c783b */ /* 0x000e620000000200 */
[C---:B------:R-:W-:Y:S02]  /*14880*/  IADD3 R191, R201.reuse, 0x2800, RZ ;  /* 0x00002800c9bf7810 */ /* 0x040fe40007ffe0ff */
[C---:B------:R-:W-:Y:S01]  /*14890*/  IADD3 R190, R201.reuse, 0x3000, RZ ;  /* 0x00003000c9be7810 */ /* 0x040fe20007ffe0ff */
[----:B------:R-:W1:Y:S01]  /*148a0*/  LDSM.16.M88.4 R4, [R201+0x800] ;  /* 0x00080000c904783b */ /* 0x000e620000000200 */
[----:B------:R-:W-:-:S02]  /*148b0*/  IADD3 R189, R201, 0x3800, RZ ;  /* 0x00003800c9bd7810 */ /* 0x000fc40007ffe0ff */
[C---:B------:R-:W-:Y:S01]  /*148c0*/  IADD3 R188, R201.reuse, 0x4000, RZ ;  /* 0x00004000c9bc7810 */ /* 0x040fe20007ffe0ff */
[----:B------:R-:W1:Y:S01]  /*148d0*/  LDSM.16.M88.4 R20, [R201+0x1000] ;  /* 0x00100000c914783b */ /* 0x000e620000000200 */
[C---:B------:R-:W-:Y:S02]  /*148e0*/  IADD3 R187, R201.reuse, 0x4800, RZ ;  /* 0x00004800c9bb7810 */ /* 0x040fe40007ffe0ff */
[C---:B------:R-:W-:Y:S01]  /*148f0*/  IADD3 R186, R201.reuse, 0x5000, RZ ;  /* 0x00005000c9ba7810 */ /* 0x040fe20007ffe0ff */
[----:B---3--:R-:W-:Y:S01]  /*14900*/  HMMA.16816.F32 R16, R48, R12, RZ ;  /* 0x0000000c3010723c */ /* 0x008fe200000018ff */
[----:B------:R-:W-:Y:S01]  /*14910*/  LDSM.16.M88.4 R72, [R3] ;  /* 0x000000000348783b */ /* 0x000fe20000000200 */
[----:B------:R-:W-:-:S03]  /*14920*/  IADD3 R185, R201, 0x5800, RZ ;  /* 0x00005800c9b97810 */ /* 0x000fc60007ffe0ff */
[----:B------:R-:W3:Y:S01]  /*14930*/  LDSM.16.M88.4 R92, [R193] ;  /* 0x00000000c15c783b */ /* 0x000ee20000000200 */
[C---:B------:R-:W-:Y:S03]  /*14940*/  HMMA.16816.F32 R12, R48.reuse, R14, RZ ;  /* 0x0000000e300c723c */ /* 0x040fe600000018ff */
[----:B------:R-:W3:Y:S03]  /*14950*/  LDSM.16.M88.4 R56, [R201+0x1800] ;  /* 0x00180000c938783b */ /* 0x000ee60000000200 */
[C---:B----4-:R-:W-:Y:S01]  /*14960*/  HMMA.16816.F32 R40, R48.reuse, R36, RZ ;  /* 0x000000243028723c */ /* 0x050fe200000018ff */
[----:B------:R-:W4:Y:S04]  /*14970*/  LDSM.16.M88.4 R24, [R199+0x6800] ;  /* 0x00680000c718783b */ /* 0x000f280000000200 */
[----:B------:R-:W4:Y:S01]  /*14980*/  LDSM.16.M88.4 R32, [R199+0x7000] ;  /* 0x00700000c720783b */ /* 0x000f220000000200 */
[----:B--2---:R-:W-:Y:S03]  /*14990*/  HMMA.16816.F32 R68, R48, R64, RZ ;  /* 0x000000403044723c */ /* 0x004fe600000018ff */
[----:B------:R-:W-:Y:S03]  /*149a0*/  LDSM.16.M88.4 R80, [R202+0x8000] ;  /* 0x00800000ca50783b */ /* 0x000fe60000000200 */
[C---:B-1----:R-:W-:Y:S01]  /*149b0*/  HMMA.16816.F32 R16, R8.reuse, R52, R16 ;  /* 0x000000340810723c */ /* 0x042fe20000001810 */
[----:B------:R-:W-:Y:S04]  /*149c0*/  LDSM.16.M88.4 R96, [R44+0x2000] ;  /* 0x002000002c60783b */ /* 0x000fe80000000200 */
[----:B------:R-:W0:Y:S01]  /*149d0*/  LDGDEPBAR ;  /* 0x00000000000079af */ /* 0x000e220000000000 */
[----:B------:R-:W-:Y:S03]  /*149e0*/  HMMA.16816.F32 R12, R8, R54, R12 ;  /* 0x00000036080c723c */ /* 0x000fe6000000180c */
[----:B------:R-:W-:Y:S03]  /*149f0*/  LDSM.16.M88.4 R52, [R199+0x7800] ;  /* 0x00780000c734783b */ /* 0x000fe60000000200 */
[C---:B------:R-:W-:Y:S06]  /*14a00*/  HMMA.16816.F32 R36, R48.reuse, R38, RZ ;  /* 0x000000263024723c */ /* 0x040fec00000018ff */
[----:B------:R-:W-:Y:S06]  /*14a10*/  HMMA.16816.F32 R64, R48, R66, RZ ;  /* 0x000000423040723c */ /* 0x000fec00000018ff */
[----:B------:R-:W-:Y:S06]  /*14a20*/  HMMA.16816.F32 R16, R84, R76, R16 ;  /* 0x0000004c5410723c */ /* 0x000fec0000001810 */
[----:B------:R-:W-:Y:S06]  /*14a30*/  HMMA.16816.F32 R88, R48, R28, RZ ;  /* 0x0000001c3058723c */ /* 0x000fec00000018ff */
[----:B------:R-:W-:Y:S01]  /*14a40*/  HMMA.16816.F32 R12, R84, R78, R12 ;  /* 0x0000004e540c723c */ /* 0x000fe2000000180c */
[----:B------:R-:W-:Y:S05]  /*14a50*/  LDSM.16.M88.4 R76, [R193+0x1800] ;  /* 0x00180000c14c783b */ /* 0x000fea0000000200 */
[----:B------:R-:W-:Y:S01]  /*14a60*/  HMMA.16816.F32 R48, R48, R30, RZ ;  /* 0x0000001e3030723c */ /* 0x000fe200000018ff */
[----:B------:R-:W-:Y:S05]  /*14a70*/  LDSM.16.M88.4 R28, [R193+0x1000] ;  /* 0x00100000c11c783b */ /* 0x000fea0000000200 */
[C---:B------:R-:W-:Y:S06]  /*14a80*/  HMMA.16816.F32 R40, R8.reuse, R4, R40 ;  /* 0x000000040828723c */ /* 0x040fec0000001828 */
[C---:B------:R-:W-:Y:S01]  /*14a90*/  HMMA.16816.F32 R36, R8.reuse, R6, R36 ;  /* 0x000000060824723c */ /* 0x040fe20000001824 */
[----:B------:R-:W-:Y:S05]  /*14aa0*/  LDSM.16.M88.4 R4, [R193+0x800] ;  /* 0x00080000c104783b */ /* 0x000fea0000000200 */
[C---:B------:R-:W-:Y:S06]  /*14ab0*/  HMMA.16816.F32 R68, R8.reuse, R20, R68 ;  /* 0x000000140844723c */ /* 0x040fec0000001844 */
[----:B------:R-:W-:Y:S01]  /*14ac0*/  HMMA.16816.F32 R64, R8, R22, R64 ;  /* 0x000000160840723c */ /* 0x000fe20000001840 */
[----:B------:R-:W1:Y:S05]  /*14ad0*/  LDSM.16.M88.4 R20, [R203+0x2000] ;  /* 0x00200000cb14783b */ /* 0x000e6a0000000200 */
[----:B---3--:R-:W-:Y:S06]  /*14ae0*/  HMMA.16816.F32 R16, R72, R92, R16 ;  /* 0x0000005c4810723c */ /* 0x008fec0000001810 */
[----:B------:R-:W-:Y:S06]  /*14af0*/  HMMA.16816.F32 R88, R8, R56, R88 ;  /* 0x000000380858723c */ /* 0x000fec0000001858 */
[----:B------:R-:W-:Y:S01]  /*14b00*/  HMMA.16816.F32 R12, R72, R94, R12 ;  /* 0x0000005e480c723c */ /* 0x000fe2000000180c */
[----:B------:R-:W-:Y:S05]  /*14b10*/  LDSM.16.M88.4 R92, [R199+0x9800] ;  /* 0x00980000c75c783b */ /* 0x000fea0000000200 */
[----:B------:R-:W-:Y:S01]  /*14b20*/  HMMA.16816.F32 R8, R8, R58, R48 ;  /* 0x0000003a0808723c */ /* 0x000fe20000001830 */
[----:B------:R-:W-:Y:S04]  /*14b30*/  LDSM.16.M88.4 R56, [R201+0x2000] ;  /* 0x00200000c938783b */ /* 0x000fe80000000200 */
[----:B------:R-:W-:Y:S01]  /*14b40*/  LDSM.16.M88.4 R48, [R202+0x8800] ;  /* 0x00880000ca30783b */ /* 0x000fe20000000200 */
[C---:B----4-:R-:W-:Y:S06]  /*14b50*/  HMMA.16816.F32 R40, R84.reuse, R24, R40 ;  /* 0x000000185428723c */ /* 0x050fec0000001828 */
[C---:B------:R-:W-:Y:S01]  /*14b60*/  HMMA.16816.F32 R36, R84.reuse, R26, R36 ;  /* 0x0000001a5424723c */ /* 0x040fe20000001824 */
[----:B------:R-:W-:Y:S05]  /*14b70*/  LDSM.16.M88.4 R24, [R202+0x9000] ;  /* 0x00900000ca18783b */ /* 0x000fea0000000200 */
[C---:B------:R-:W-:Y:S06]  /*14b80*/  HMMA.16816.F32 R68, R84.reuse, R32, R68 ;  /* 0x000000205444723c */ /* 0x040fec0000001844 */
[----:B------:R-:W-:Y:S01]  /*14b90*/  HMMA.16816.F32 R64, R84, R34, R64 ;  /* 0x000000225440723c */ /* 0x000fe20000001840 */
[----:B------:R-:W2:Y:S05]  /*14ba0*/  LDSM.16.M88.4 R32, [R100+0x2000] ;  /* 0x002000006420783b */ /* 0x000eaa0000000200 */
[----:B-1----:R-:W-:Y:S06]  /*14bb0*/  HMMA.16816.F32 R16, R20, R80, R16 ;  /* 0x000000501410723c */ /* 0x002fec0000001810 */
[----:B------:R-:W-:Y:S06]  /*14bc0*/  HMMA.16816.F32 R88, R84, R52, R88 ;  /* 0x000000345458723c */ /* 0x000fec0000001858 */
[----:B------:R-:W-:Y:S01]  /*14bd0*/  HMMA.16816.F32 R12, R20, R82, R12 ;  /* 0x00000052140c723c */ /* 0x000fe2000000180c */
[----:B------:R-:W-:Y:S05]  /*14be0*/  LDSM.16.M88.4 R80, [R3+0x2000] ;  /* 0x002000000350783b */ /* 0x000fea0000000200 */
        /* <DEDUP_REMOVED lines=8> */
[----:B------:R-:W1:Y:S05]  /*14c70*/  LDSM.16.M88.4 R28, [R199+0x8000] ;  /* 0x00800000c71c783b */ /* 0x000e6a0000000200 */
[C---:B--2---:R-:W-:Y:S06]  /*14c80*/  HMMA.16816.F32 R16, R32.reuse, R56, R16 ;  /* 0x000000382010723c */ /* 0x044fec0000001810 */
        /* <DEDUP_REMOVED lines=17> */
[----:B------:R-:W1:Y:S04]  /*14da0*/  LDSM.16.M88.4 R20, [R199+0x8800] ;  /* 0x00880000c714783b */ /* 0x000e680000000200 */
[----:B------:R-:W-:Y:S01]  /*14db0*/  LDSM.16.M88.4 R52, [R202+0xa800] ;  /* 0x00a80000ca34783b */ /* 0x000fe20000000200 */
[C---:B------:R-:W-:Y:S06]  /*14dc0*/  HMMA.16816.F32 R40, R32.reuse, R8, R40 ;  /* 0x000000082028723c */ /* 0x040fec0000001828 */
[----:B------:R-:W-:Y:S01]  /*14dd0*/  HMMA.16816.F32 R36, R32, R10, R36 ;  /* 0x0000000a2024723c */ /* 0x000fe20000001824 */
[----:B------:R-:W3:Y:S05]  /*14de0*/  LDSM.16.M88.4 R8, [R202+0xa000] ;  /* 0x00a00000ca08783b */ /* 0x000eea0000000200 */
[----:B--2---:R-:W-:Y:S06]  /*14df0*/  HMMA.16816.F32 R16, R80, R24, R16 ;  /* 0x000000185010723c */ /* 0x004fec0000001810 */
[C---:B------:R-:W-:Y:S06]  /*14e00*/  HMMA.16816.F32 R68, R32.reuse, R4, R68 ;  /* 0x000000042044723c */ /* 0x040fec0000001844 */
[----:B------:R-:W-:Y:S01]  /*14e10*/  HMMA.16816.F32 R64, R32, R6, R64 ;  /* 0x000000062040723c */ /* 0x000fe20000001840 */
[----:B------:R-:W2:Y:S05]  /*14e20*/  LDSM.16.M88.4 R4, [R199+0x9000] ;  /* 0x00900000c704783b */ /* 0x000eaa0000000200 */
[----:B------:R-:W-:Y:S01]  /*14e30*/  HMMA.16816.F32 R12, R80, R26, R12 ;  /* 0x0000001a500c723c */ /* 0x000fe2000000180c */
[----:B------:R-:W-:Y:S05]  /*14e40*/  LDSM.16.M88.4 R24, [R44+0x4000] ;  /* 0x004000002c18783b */ /* 0x000fea0000000200 */
[C---:B------:R-:W-:Y:S06]  /*14e50*/  HMMA.16816.F32 R88, R32.reuse, R48, R88 ;  /* 0x000000302058723c */ /* 0x040fec0000001858 */
[----:B------:R-:W-:Y:S01]  /*14e60*/  HMMA.16816.F32 R84, R32, R50, R84 ;  /* 0x000000322054723c */ /* 0x000fe20000001854 */
[----:B------:R-:W-:Y:S04]  /*14e70*/  LDSM.16.M88.4 R32, [R100+0x4000] ;  /* 0x004000006420783b */ /* 0x000fe80000000200 */
[----:B------:R-:W4:Y:S01]  /*14e80*/  LDSM.16.M88.4 R48, [R201+0x4000] ;  /* 0x00400000c930783b */ /* 0x000f220000000200 */
[C---:B-1----:R-:W-:Y:S06]  /*14e90*/  HMMA.16816.F32 R40, R96.reuse, R20, R40 ;  /* 0x000000146028723c */ /* 0x042fec0000001828 */
[----:B------:R-:W-:Y:S01]  /*14ea0*/  HMMA.16816.F32 R36, R96, R22, R36 ;  /* 0x000000166024723c */ /* 0x000fe20000001824 */
[----:B------:R-:W1:Y:S05]  /*14eb0*/  LDSM.16.M88.4 R20, [R199+0xa000] ;  /* 0x00a00000c714783b */ /* 0x000e6a0000000200 */
[C---:B---3--:R-:W-:Y:S06]  /*14ec0*/  HMMA.16816.F32 R16, R56.reuse, R8, R16 ;  /* 0x000000083810723c */ /* 0x048fec0000001810 */
[----:B------:R-:W-:Y:S01]  /*14ed0*/  HMMA.16816.F32 R12, R56, R10, R12 ;  /* 0x0000000a380c723c */ /* 0x000fe2000000180c */
[----:B------:R-:W-:Y:S05]  /*14ee0*/  LDSM.16.M88.4 R8, [R3+0x4000] ;  /* 0x004000000308783b */ /* 0x000fea0000000200 */
[----:B--2---:R-:W-:Y:S06]  /*14ef0*/  HMMA.16816.F32 R68, R96, R4, R68 ;  /* 0x000000046044723c */ /* 0x004fec0000001844 */
[C---:B------:R-:W-:Y:S06]  /*14f00*/  HMMA.16816.F32 R40, R80.reuse, R28, R40 ;  /* 0x0000001c5028723c */ /* 0x040fec0000001828 */
[----:B------:R-:W-:Y:S01]  /*14f10*/  HMMA.16816.F32 R36, R80, R30, R36 ;  /* 0x0000001e5024723c */ /* 0x000fe20000001824 */
[----:B------:R-:W-:Y:S05]  /*14f20*/  LDSM.16.M88.4 R28, [R201+0x4800] ;  /* 0x00480000c91c783b */ /* 0x000fea0000000200 */
[C---:B----4-:R-:W-:Y:S06]  /*14f30*/  HMMA.16816.F32 R16, R32.reuse, R48, R16 ;  /* 0x000000302010723c */ /* 0x050fec0000001810 */
[----:B------:R-:W-:Y:S01]  /*14f40*/  HMMA.16816.F32 R12, R32, R50, R12 ;  /* 0x00000032200c723c */ /* 0x000fe2000000180c */
[----:B------:R-:W2:Y:S05]  /*14f50*/  LDSM.16.M88.4 R48, [R202+0xb000] ;  /* 0x00b00000ca30783b */ /* 0x000eaa0000000200 */
[----:B------:R-:W-:Y:S01]  /*14f60*/  HMMA.16816.F32 R64, R96, R6, R64 ;  /* 0x000000066040723c */ /* 0x000fe20000001840 */
[----:B------:R-:W3:Y:S05]  /*14f70*/  LDSM.16.M88.4 R4, [R193+0x4000] ;  /* 0x00400000c104783b */ /* 0x000eea0000000200 */
[----:B------:R-:W-:Y:S06]  /*14f80*/  HMMA.16816.F32 R68, R80, R76, R68 ;  /* 0x0000004c5044723c */ /* 0x000fec0000001844 */
[----:B-1----:R-:W-:Y:S06]  /*14f90*/  HMMA.16816.F32 R16, R24, R20, R16 ;  /* 0x000000141810723c */ /* 0x002fec0000001810 */
[C---:B------:R-:W-:Y:S06]  /*14fa0*/  HMMA.16816.F32 R40, R56.reuse, R52, R40 ;  /* 0x000000343828723c */ /* 0x040fec0000001828 */
[----:B------:R-:W-:Y:S01]  /*14fb0*/  HMMA.16816.F32 R36, R56, R54, R36 ;  /* 0x000000363824723c */ /* 0x000fe20000001824 */
[----:B------:R-:W-:Y:S05]  /*14fc0*/  LDSM.16.M88.4 R52, [R193+0x4800] ;  /* 0x00480000c134783b */ /* 0x000fea0000000200 */
[----:B------:R-:W-:Y:S01]  /*14fd0*/  HMMA.16816.F32 R12, R24, R22, R12 ;  /* 0x00000016180c723c */ /* 0x000fe2000000180c */
[----:B------:R-:W1:Y:S05]  /*14fe0*/  LDSM.16.M88.4 R20, [R201+0x5000] ;  /* 0x00500000c914783b */ /* 0x000e6a0000000200 */
[C---:B------:R-:W-:Y:S06]  /*14ff0*/  HMMA.16816.F32 R88, R96.reuse, R92, R88 ;  /* 0x0000005c6058723c */ /* 0x040fec0000001858 */
[----:B------:R-:W-:Y:S01]  /*15000*/  HMMA.16816.F32 R92, R96, R94, R84 ;  /* 0x0000005e605c723c */ /* 0x000fe20000001854 */
[----:B------:R-:W4:Y:S05]  /*15010*/  LDSM.16.M88.4 R84, [R199+0xa800] ;  /* 0x00a80000c754783b */ /* 0x000f2a0000000200 */
[----:B------:R-:W-:Y:S06]  /*15020*/  HMMA.16816.F32 R64, R80, R78, R64 ;  /* 0x0000004e5040723c */ /* 0x000fec0000001840 */
[----:B--2---:R-:W-:Y:S06]  /*15030*/  HMMA.16816.F32 R68, R56, R48, R68 ;  /* 0x000000303844723c */ /* 0x004fec0000001844 */
[----:B---3--:R-:W-:Y:S06]  /*15040*/  HMMA.16816.F32 R16, R8, R4, R16 ;  /* 0x000000040810723c */ /* 0x008fec0000001810 */
[C---:B------:R-:W-:Y:S06]  /*15050*/  HMMA.16816.F32 R40, R32.reuse, R28, R40 ;  /* 0x0000001c2028723c */ /* 0x040fec0000001828 */
[----:B------:R-:W-:Y:S01]  /*15060*/  HMMA.16816.F32 R36, R32, R30, R36 ;  /* 0x0000001e2024723c */ /* 0x000fe20000001824 */
[----:B------:R-:W2:Y:S05]  /*15070*/  LDSM.16.M88.4 R28, [R202+0xb800] ;  /* 0x00b80000ca1c783b */ /* 0x000eaa0000000200 */
[C---:B------:R-:W-:Y:S06]  /*15080*/  HMMA.16816.F32 R88, R80.reuse, R72, R88 ;  /* 0x000000485058723c */ /* 0x040fec0000001858 */
[----:B------:R-:W-:Y:S01]  /*15090*/  HMMA.16816.F32 R92, R80, R74, R92 ;  /* 0x0000004a505c723c */ /* 0x000fe2000000185c */
[----:B------:R-:W-:Y:S01]  /*150a0*/  FMUL.FTZ R3, R16, UR8 ;  /* 0x0000000810037c20 */ /* 0x000fe20008410000 */
[----:B------:R-:W-:Y:S01]  /*150b0*/  FMUL.FTZ R44, R17, UR8 ;  /* 0x00000008112c7c20 */ /* 0x000fe20008410000 */
[----:B------:R-:W-:-:S03]  /*150c0*/  FMUL.FTZ R63, R18, UR8 ;  /* 0x00000008123f7c20 */ /* 0x000fc60008410000 */
[----:B------:R-:W-:Y:S01]  /*150d0*/  HMMA.16816.F32 R12, R8, R6, R12 ;  /* 0x00000006080c723c */ /* 0x000fe2000000180c */
[----:B------:R-:W3:Y:S01]  /*150e0*/  LDSM.16.M88.4 R4, [R199+0xb000] ;  /* 0x00b00000c704783b */ /* 0x000ee20000000200 */
[----:B------:R-:W2:Y:S04]  /*150f0*/  MUFU.TANH R3, R3 ;  /* 0x0000000300037308 */ /* 0x000ea80000002400 */
[----:B------:R-:W-:Y:S01]  /*15100*/  HMMA.16816.F32 R64, R56, R50, R64 ;  /* 0x000000323840723c */ /* 0x000fe20000001840 */
[----:B------:R-:W-:Y:S03]  /*15110*/  LDSM.16.M88.4 R48, [R193+0x5000] ;  /* 0x00500000c130783b */ /* 0x000fe60000000200 */
[----:B------:R-:W3:Y:S02]  /*15120*/  MUFU.TANH R44, R44 ;  /* 0x0000002c002c7308 */ /* 0x000ee40000002400 */
[----:B-1----:R-:W-:Y:S06]  /*15130*/  HMMA.16816.F32 R68, R32, R20, R68 ;  /* 0x000000142044723c */ /* 0x002fec0000001844 */
[----:B----4-:R-:W-:Y:S01]  /*15140*/  HMMA.16816.F32 R36, R24, R86, R36 ;  /* 0x000000561824723c */ /* 0x010fe20000001824 */
[----:B------:R-:W-:Y:S01]  /*15150*/  FMUL.FTZ R20, R19, UR8 ;  /* 0x0000000813147c20 */ /* 0x000fe20008410000 */
[----:B------:R-:W1:Y:S01]  /*15160*/  MUFU.TANH R63, R63 ;  /* 0x0000003f003f7308 */ /* 0x000e620000002400 */
[----:B------:R-:W4:Y:S03]  /*15170*/  LDSM.16.M88.4 R16, [R201+0x5800] ;  /* 0x00580000c910783b */ /* 0x000f260000000200 */
[----:B--2---:R-:W-:Y:S01]  /*15180*/  HMMA.16816.F32 R88, R56, R28, R88 ;  /* 0x0000001c3858723c */ /* 0x004fe20000001858 */
[----:B------:R-:W-:Y:S01]  /*15190*/  FMUL.FTZ R12, R12, UR8 ;  /* 0x000000080c0c7c20 */ /* 0x000fe20008410000 */
[----:B------:R-:W-:-:S02]  /*151a0*/  FMUL.FTZ R0, R13, UR8 ;  /* 0x000000080d007c20 */ /* 0x000fc40008410000 */
[----:B------:R-:W2:Y:S02]  /*151b0*/  MUFU.TANH R20, R20 ;  /* 0x0000001400147308 */ /* 0x000ea40000002400 */
[----:B------:R-:W-:Y:S06]  /*151c0*/  HMMA.16816.F32 R92, R56, R30, R92 ;  /* 0x0000001e385c723c */ /* 0x000fec000000185c */
[----:B------:R-:W-:Y:S01]  /*151d0*/  HMMA.16816.F32 R64, R32, R22, R64 ;  /* 0x000000162040723c */ /* 0x000fe20000001840 */
[----:B------:R1:W1:Y:S05]  /*151e0*/  MUFU.TANH R21, R12 ;  /* 0x0000000c00157308 */ /* 0x00026a0000002400 */
[C---:B---3--:R-:W-:Y:S01]  /*151f0*/  HMMA.16816.F32 R68, R24.reuse, R4, R68 ;  /* 0x000000041844723c */ /* 0x048fe20000001844 */
[----:B------:R-:W-:Y:S01]  /*15200*/  FMUL.FTZ R22, R14, UR8 ;  /* 0x000000080e167c20 */ /* 0x000fe20008410000 */
[----:B------:R-:W-:Y:S01]  /*15210*/  FMUL.FTZ R23, R15, UR8 ;  /* 0x000000080f177c20 */ /* 0x000fe20008410000 */
[----:B------:R3:W2:Y:S03]  /*15220*/  MUFU.TANH R28, R0 ;  /* 0x00000000001c7308 */ /* 0x0006a60000002400 */
[----:B------:R-:W-:Y:S05]  /*15230*/  HMMA.16816.F32 R40, R24, R84, R40 ;  /* 0x000000541828723c */ /* 0x000fea0000001828 */
[----:B------:R-:W2:Y:S01]  /*15240*/  MUFU.TANH R22, R22 ;  /* 0x0000001600167308 */ /* 0x000ea20000002400 */
[----:B-1----:R-:W1:Y:S01]  /*15250*/  LDSM.16.M88.4 R12, [R199+0xb800] ;  /* 0x00b80000c70c783b */ /* 0x002e620000000200 */
[----:B------:R-:W-:Y:S06]  /*15260*/  HMMA.16816.F32 R36, R8, R54, R36 ;  /* 0x000000360824723c */ /* 0x000fec0000001824 */
[C---:B----4-:R-:W-:Y:S01]  /*15270*/  HMMA.16816.F32 R88, R32.reuse, R16, R88 ;  /* 0x000000102058723c */ /* 0x050fe20000001858 */
[----:B---3--:R-:W-:Y:S01]  /*15280*/  SHF.R.S32.HI R0, RZ, 0x1f, R61 ;  /* 0x0000001fff007819 */ /* 0x008fe2000001143d */
[----:B------:R-:W3:Y:S03]  /*15290*/  MUFU.TANH R23, R23 ;  /* 0x0000001700177308 */ /* 0x000ee60000002400 */
[----:B------:R-:W-:Y:S01]  /*152a0*/  LEA.HI R0, R0, R61, RZ, 0x2 ;  /* 0x0000003d00007211 */ /* 0x000fe200078f10ff */
[----:B------:R-:W-:Y:S06]  /*152b0*/  HMMA.16816.F32 R92, R32, R18, R92 ;  /* 0x00000012205c723c */ /* 0x000fec000000185c */
[----:B------:R-:W-:Y:S01]  /*152c0*/  HMMA.16816.F32 R64, R24, R6, R64 ;  /* 0x000000061840723c */ /* 0x000fe20000001840 */
[----:B------:R-:W4:Y:S01]  /*152d0*/  LDSM.16.M88.4 R4, [R193+0x5800] ;  /* 0x00580000c104783b */ /* 0x000f220000000200 */
[----:B------:R-:W-:-:S04]  /*152e0*/  DEPBAR.LE SB0, 0x0 ;  /* 0x000080000000791a */ /* 0x000fc80000000000 */
[----:B------:R-:W-:Y:S01]  /*152f0*/  HMMA.16816.F32 R40, R8, R52, R40 ;  /* 0x000000340828723c */ /* 0x000fe20000001828 */
[----:B------:R-:W-:Y:S01]  /*15300*/  FMUL.FTZ R31, R36, UR8 ;  /* 0x00000008241f7c20 */ /* 0x000fe20008410000 */
[----:B------:R-:W-:Y:S01]  /*15310*/  FMUL.FTZ R36, R37, UR8 ;  /* 0x0000000825247c20 */ /* 0x000fe20008410000 */
[----:B------:R-:W-:-:S03]  /*15320*/  FMUL.FTZ R18, R38, UR8 ;  /* 0x0000000826127c20 */ /* 0x000fc60008410000 */
[----:B------:R-:W-:Y:S01]  /*15330*/  HMMA.16816.F32 R68, R8, R48, R68 ;  /* 0x000000300844723c */ /* 0x000fe20000001844 */
[----:B------:R-:W2:Y:S05]  /*15340*/  MUFU.TANH R31, R31 ;  /* 0x0000001f001f7308 */ /* 0x000eaa0000002400 */
[C---:B-1----:R-:W-:Y:S03]  /*15350*/  HMMA.16816.F32 R88, R24.reuse, R12, R88 ;  /* 0x0000000c1858723c */ /* 0x042fe60000001858 */
[----:B------:R-:W1:Y:S03]  /*15360*/  MUFU.TANH R36, R36 ;  /* 0x0000002400247308 */ /* 0x000e660000002400 */
[----:B------:R-:W-:Y:S01]  /*15370*/  HMMA.16816.F32 R92, R24, R14, R92 ;  /* 0x0000000e185c723c */ /* 0x000fe2000000185c */
[----:B------:R-:W-:-:S05]  /*15380*/  FMUL.FTZ R13, R39, UR8 ;  /* 0x00000008270d7c20 */ /* 0x000fca0008410000 */
[----:B------:R-:W-:Y:S01]  /*15390*/  FMUL.FTZ R29, R40, UR8 ;  /* 0x00000008281d7c20 */ /* 0x000fe20008410000 */
[----:B------:R-:W-:Y:S01]  /*153a0*/  FMUL.FTZ R30, R41, UR8 ;  /* 0x00000008291e7c20 */ /* 0x000fe20008410000 */
[----:B------:R-:W-:Y:S01]  /*153b0*/  FMUL.FTZ R16, R42, UR8 ;  /* 0x000000082a107c20 */ /* 0x000fe20008410000 */
[----:B------:R-:W-:Y:S01]  /*153c0*/  HMMA.16816.F32 R64, R8, R50, R64 ;  /* 0x000000320840723c */ /* 0x000fe20000001840 */
[----:B------:R-:W-:Y:S01]  /*153d0*/  FMUL.FTZ R17, R43, UR8 ;  /* 0x000000082b117c20 */ /* 0x000fe20008410000 */
[----:B------:R-:W1:Y:S01]  /*153e0*/  MUFU.TANH R18, R18 ;  /* 0x0000001200127308 */ /* 0x000e620000002400 */
[----:B------:R-:W-:Y:S01]  /*153f0*/  FMUL.FTZ R19, R68, UR8 ;  /* 0x0000000844137c20 */ /* 0x000fe20008410000 */
[----:B------:R-:W-:Y:S01]  /*15400*/  FMUL.FTZ R12, R69, UR8 ;  /* 0x00000008450c7c20 */ /* 0x000fe20008410000 */
[----:B------:R-:W-:Y:S01]  /*15410*/  FMUL.FTZ R32, R70, UR8 ;  /* 0x0000000846207c20 */ /* 0x000fe20008410000 */
[----:B------:R-:W-:Y:S01]  /*15420*/  FMUL.FTZ R14, R71, UR8 ;  /* 0x00000008470e7c20 */ /* 0x000fe20008410000 */
[----:B------:R-:W-:-:S03]  /*15430*/  LOP3.LUT R43, R60, 0x3, RZ, 0xc0, !PT ;  /* 0x000000033c2b7812 */ /* 0x000fc600078ec0ff */
[----:B------:R-:W1:Y:S01]  /*15440*/  MUFU.TANH R29, R29 ;  /* 0x0000001d001d7308 */ /* 0x000e620000002400 */
[C---:B----4-:R-:W-:Y:S06]  /*15450*/  HMMA.16816.F32 R88, R8.reuse, R4, R88 ;  /* 0x000000040858723c */ /* 0x050fec0000001858 */
[----:B------:R-:W-:Y:S01]  /*15460*/  HMMA.16816.F32 R92, R8, R6, R92 ;  /* 0x00000006085c723c */ /* 0x000fe2000000185c */
[----:B------:R-:W-:Y:S01]  /*15470*/  SHF.R.S32.HI R5, RZ, 0x2, R0 ;  /* 0x00000002ff057819 */ /* 0x000fe20000011400 */
[----:B------:R-:W4:Y:S03]  /*15480*/  MUFU.TANH R30, R30 ;  /* 0x0000001e001e7308 */ /* 0x000f260000002400 */
[----:B------:R-:W-:-:S02]  /*15490*/  LEA R5, R2, R5, 0x4 ;  /* 0x0000000502057211 */ /* 0x000fc400078e20ff */
[----:B------:R-:W-:Y:S01]  /*154a0*/  FMUL.FTZ R4, R64, UR8 ;  /* 0x0000000840047c20 */ /* 0x000fe20008410000 */
[----:B------:R-:W-:Y:S01]  /*154b0*/  FMUL.FTZ R24, R65, UR8 ;  /* 0x0000000841187c20 */ /* 0x000fe20008410000 */
[----:B------:R-:W-:Y:S01]  /*154c0*/  FMUL.FTZ R25, R66, UR8 ;  /* 0x0000000842197c20 */ /* 0x000fe20008410000 */
[----:B------:R-:W-:Y:S01]  /*154d0*/  FMUL.FTZ R26, R67, UR8 ;  /* 0x00000008431a7c20 */ /* 0x000fe20008410000 */
[----:B------:R-:W1:Y:S01]  /*154e0*/  MUFU.TANH R16, R16 ;  /* 0x0000001000107308 */ /* 0x000e620000002400 */
[----:B------:R-:W-:-:S06]  /*154f0*/  IADD3 R0, R62, R5, RZ ;  /* 0x000000053e007210 */ /* 0x000fcc0007ffe0ff */
[----:B------:R-:W-:Y:S01]  /*15500*/  FMUL.FTZ R8, R88, UR8 ;  /* 0x0000000858087c20 */ /* 0x000fe20008410000 */
[----:B------:R-:W-:Y:S01]  /*15510*/  FMUL.FTZ R10, R89, UR8 ;  /* 0x00000008590a7c20 */ /* 0x000fe20008410000 */
[----:B------:R-:W-:Y:S01]  /*15520*/  FMUL.FTZ R33, R90, UR8 ;  /* 0x000000085a217c20 */ /* 0x000fe20008410000 */
[----:B------:R-:W-:Y:S01]  /*15530*/  FMUL.FTZ R27, R91, UR8 ;  /* 0x000000085b1b7c20 */ /* 0x000fe20008410000 */
[----:B------:R-:W1:Y:S02]  /*15540*/  MUFU.TANH R17, R17 ;  /* 0x0000001100117308 */ /* 0x000e640000002400 */
[----:B------:R-:W-:Y:S01]  /*15550*/  FMUL.FTZ R34, R92, UR8 ;  /* 0x000000085c227c20 */ /* 0x000fe20008410000 */
[----:B------:R-:W-:Y:S01]  /*15560*/  FMUL.FTZ R35, R93, UR8 ;  /* 0x000000085d237c20 */ /* 0x000fe20008410000 */
[----:B------:R-:W-:Y:S01]  /*15570*/  FMUL.FTZ R2, R94, UR8 ;  /* 0x000000085e027c20 */ /* 0x000fe20008410000 */
[----:B------:R-:W-:-:S03]  /*15580*/  FMUL.FTZ R6, R95, UR8 ;  /* 0x000000085f067c20 */ /* 0x000fc60008410000 */
[----:B------:R-:W1:Y:S08]  /*15590*/  MUFU.TANH R13, R13 ;  /* 0x0000000d000d7308 */ /* 0x000e700000002400 */
        /* <DEDUP_REMOVED lines=15> */
[----:B------:R-:W1:Y:S01]  /*15690*/  MUFU.TANH R6, R6 ;  /* 0x0000000600067308 */ /* 0x000e620000002400 */
[----:B------:R-:W-:Y:S06]  /*156a0*/  BAR.SYNC.DEFER_BLOCKING 0x0 ;  /* 0x0000000000007b1d */ /* 0x000fec0000010000 */
[----:B--234-:R-:W-:Y:S05]  /*156b0*/  @P0 BRA `(.L_x_5303) ;  /* 0x0000000800c40947 */ /* 0x01cfea0003800000 */
[----:B------:R-:W-:-:S13]  /*156c0*/  PLOP3.LUT P0, PT, PT, PT, UP1, 0x40, 0x0 ;  /* 0x000000000000781c */ /* 0x000fda0003f0e818 */
[----:B------:R-:W-:Y:S05]  /*156d0*/  @P0 BRA `(.L_x_5304) ;  /* 0x0000000000f80947 */ /* 0x000fea0003800000 */
[----:B------:R-:W2:Y:S01]  /*156e0*/  LDC R7, c[0x0][0x380] ;  /* 0x0000e000ff077b82 */ /* 0x000ea20000000800 */
[----:B------:R-:W-:Y:S01]  /*156f0*/  UIADD3 UR8, UR12, -0x40, URZ ;  /* 0xffffffc00c087890 */ /* 0x000fe2000fffe03f */
[----:B------:R-:W-:-:S04]  /*15700*/  MOV R11, UR12 ;  /* 0x0000000c000b7c02 */ /* 0x000fc80008000f00 */
[----:B------:R-:W-:Y:S01]  /*15710*/  IABS R11, R11 ;  /* 0x0000000b000b7213 */ /* 0x000fe20000000000 */
[----:B------:R-:W-:-:S05]  /*15720*/  IMAD.U32 R9, RZ, RZ, UR8 ;  /* 0x00000008ff097e24 */ /* 0x000fca000f8e00ff */
[----:B------:R-:W-:Y:S02]  /*15730*/  IABS R9, R9 ;  /* 0x0000000900097213 */ /* 0x000fe40000000000 */
[----:B--2---:R-:W-:-:S04]  /*15740*/  IABS R5, R7 ;  /* 0x0000000700057213 */ /* 0x004fc80000000000 */
[----:B------:R-:W2:Y:S08]  /*15750*/  I2F.RP R15, R5 ;  /* 0x00000005000f7306 */ /* 0x000eb00000209400 */
[----:B--2---:R-:W2:Y:S02]  /*15760*/  MUFU.RCP R40, R15 ;  /* 0x0000000f00287308 */ /* 0x004ea40000001000 */
[----:B--2---:R-:W-:-:S06]  /*15770*/  VIADD R40, R40, 0xffffffe ;  /* 0x0ffffffe28287836 */ /* 0x004fcc0000000000 */
[----:B------:R-:W2:Y:S02]  /*15780*/  F2I.FTZ.U32.TRUNC.NTZ R41, R40 ;  /* 0x0000002800297305 */ /* 0x000ea4000021f000 */
[----:B--2---:R-:W-:Y:S01]  /*15790*/  IMAD.MOV R38, RZ, RZ, -R41 ;  /* 0x000000ffff267224 */ /* 0x004fe200078e0a29 */
        /* <DEDUP_REMOVED lines=9> */
[----:B------:R-:W-:Y:S01]  /*15830*/  IMAD R38, R5, R38, R9 ;  /* 0x0000002605267224 */ /* 0x000fe200078e0209 */
[----:B------:R-:W-:Y:S02]  /*15840*/  LOP3.LUT R9, R7, UR12, RZ, 0x3c, !PT ;  /* 0x0000000c07097c12 */ /* 0x000fe4000f8e3cff */
[C---:B------:R-:W-:Y:S02]  /*15850*/  ISETP.GT.U32.AND P3, PT, R5.reuse, R40, PT ;  /* 0x000000280500720c */ /* 0x040fe40003f64070 */
[----:B------:R-:W-:Y:S02]  /*15860*/  ISETP.GT.U32.AND P1, PT, R5, R38, PT ;  /* 0x000000260500720c */ /* 0x000fe40003f24070 */
[----:B------:R-:W-:-:S09]  /*15870*/  ISETP.GE.AND P2, PT, R9, RZ, PT ;  /* 0x000000ff0900720c */ /* 0x000fd20003f46270 */
        /* <DEDUP_REMOVED lines=23> */
[----:B------:R-:W-:Y:S02]  /*159f0*/  SHF.R.S32.HI R5, RZ, 0x1f, R7 ;  /* 0x0000001fff057819 */ /* 0x000fe40000011407 */
[----:B--2---:R-:W-:-:S03]  /*15a00*/  IADD3 R9, -R38, R9, RZ ;  /* 0x0000000926097210 */ /* 0x004fc60007ffe1ff */
[----:B------:R-:W-:Y:S01]  /*15a10*/  IMAD R38, R5, UR8, RZ ;  /* 0x0000000805267c24 */ /* 0x000fe2000f8e02ff */
[----:B------:R-:W-:-:S03]  /*15a20*/  SHF.R.S32.HI R5, RZ, 0x1f, R9 ;  /* 0x0000001fff057819 */ /* 0x000fc60000011409 */
[----:B------:R-:W-:Y:S01]  /*15a30*/  IMAD R38, R7, UR9, R38 ;  /* 0x0000000907267c24 */ /* 0x000fe2000f8e0226 */
[----:B------:R-:W-:Y:S02]  /*15a40*/  ULDC.64 UR8, c[0x0][0x230] ;  /* 0x00008c0000087ab9 */ /* 0x000fe40000000a00 */
[----:B------:R-:W-:Y:S02]  /*15a50*/  IMAD R40, R5, UR8, RZ ;  /* 0x0000000805287c24 */ /* 0x000fe4000f8e02ff */
[----:B------:R-:W-:Y:S02]  /*15a60*/  IMAD.IADD R49, R49, 0x1, R38 ;  /* 0x0000000131317824 */ /* 0x000fe400078e0226 */
[C---:B------:R-:W-:Y:S02]  /*15a70*/  IMAD R40, R9.reuse, UR9, R40 ;  /* 0x0000000909287c24 */ /* 0x040fe4000f8e0228 */
[----:B------:R-:W-:-:S04]  /*15a80*/  IMAD.WIDE.U32 R48, R9, UR8, R48 ;  /* 0x0000000809307c25 */ /* 0x000fc8000f8e0030 */
[----:B------:R-:W-:Y:S01]  /*15a90*/  IMAD.MOV.U32 R7, RZ, RZ, R48 ;  /* 0x000000ffff077224 */ /* 0x000fe200078e0030 */
[----:B------:R-:W-:Y:S01]  /*15aa0*/  IADD3 R42, R49, R40, RZ ;  /* 0x00000028312a7210 */ /* 0x000fe20007ffe0ff */
[----:B------:R-:W-:Y:S06]  /*15ab0*/  BRA `(.L_x_5305) ;  /* 0x00000000000c7947 */ /* 0x000fec0003800000 */
.L_x_5304:
[----:B------:R-:W2:Y:S02]  /*15ac0*/  LDC R7, c[0x0][0x248] ;  /* 0x00009200ff077b82 */ /* 0x000ea40000000800 */
[----:B--2---:R-:W-:-:S04]  /*15ad0*/  LEA R7, -R7, RZ, 0x6 ;  /* 0x000000ff07077211 */ /* 0x004fc800078e31ff */
[----:B------:R-:W-:-:S07]  /*15ae0*/  SHF.R.S32.HI R42, RZ, 0x1f, R7 ;  /* 0x0000001fff2a7819 */ /* 0x000fce0000011407 */
.L_x_5305:
[C---:B------:R-:W-:Y:S02]  /*15af0*/  LOP3.LUT P2, RZ, R214.reuse, 0x2, RZ, 0xc0, !PT ;  /* 0x00000002d6ff7812 */ /* 0x040fe4000784c0ff */
[----:B------:R-:W-:Y:S02]  /*15b00*/  LOP3.LUT P1, RZ, R214, 0x4, RZ, 0xc0, !PT ;  /* 0x00000004d6ff7812 */ /* 0x000fe4000782c0ff */
[C---:B------:R-:W-:Y:S02]  /*15b10*/  LEA R56, P4, R7.reuse, R212, 0x1 ;  /* 0x000000d407387211 */ /* 0x040fe400078808ff */
[----:B------:R-:W-:Y:S02]  /*15b20*/  IADD3 R5, P3, R206, R7, RZ ;  /* 0x00000007ce057210 */ /* 0x000fe40007f7e0ff */
[----:B------:R-:W-:Y:S02]  /*15b30*/  IADD3 R40, P0, R7, R142, RZ ;  /* 0x0000008e07287210 */ /* 0x000fe40007f1e0ff */
[----:B------:R-:W-:-:S02]  /*15b40*/  LOP3.LUT P5, RZ, R214, 0x1, RZ, 0xc0, !PT ;  /* 0x00000001d6ff7812 */ /* 0x000fc400078ac0ff */
[--C-:B------:R-:W-:Y:S01]  /*15b50*/  LEA.HI.X R57, R7, R213, R42.reuse, 0x1, P4 ;  /* 0x000000d507397211 */ /* 0x100fe200020f0c2a */
[----:B------:R-:W-:Y:S01]  /*15b60*/  IMAD.X R7, R205, 0x1, R42, P3 ;  /* 0x00000001cd077824 */ /* 0x000fe200018e062a */
[----:B------:R-:W-:Y:S01]  /*15b70*/  @P2 IADD3 R38, P3, R5, R142, RZ ;  /* 0x0000008e05262210 */ /* 0x000fe20007f7e0ff */
[--C-:B------:R-:W-:Y:S01]  /*15b80*/  IMAD.X R9, R42, 0x1, R141.reuse, P0 ;  /* 0x000000012a097824 */ /* 0x100fe200000e068d */
[C---:B------:R-:W-:Y:S02]  /*15b90*/  @P2 LEA R54, P4, R40.reuse, UR10, 0x1 ;  /* 0x0000000a28362c11 */ /* 0x040fe4000f8808ff */
[C---:B------:R-:W-:Y:S01]  /*15ba0*/  @P1 LEA R48, P0, R40.reuse, UR10, 0x1 ;  /* 0x0000000a28301c11 */ /* 0x040fe2000f8008ff */
[----:B------:R-:W-:Y:S01]  /*15bb0*/  @P2 IMAD.X R11, R7, 0x1, R141, P3 ;  /* 0x00000001070b2824 */ /* 0x000fe200018e068d */
[C-C-:B------:R-:W-:Y:S02]  /*15bc0*/  @P2 LEA.HI.X R55, R40.reuse, UR11, R9.reuse, 0x1, P4 ;  /* 0x0000000b28372c11 */ /* 0x140fe4000a0f0c09 */
[----:B------:R-:W-:Y:S01]  /*15bd0*/  @P1 LEA.HI.X R49, R40, UR11, R9, 0x1, P0 ;  /* 0x0000000b28311c11 */ /* 0x000fe200080f0c09 */
[----:B------:R-:W-:Y:S01]  /*15be0*/  @!PT LDS RZ, [RZ] ;  /* 0x00000000fffff984 */ /* 0x000fe20000000800 */
[----:B------:R-:W-:Y:S01]  /*15bf0*/  @!PT LDS RZ, [RZ] ;  /* 0x00000000fffff984 */ /* 0x000fe20000000800 */
[----:B------:R-:W-:Y:S01]  /*15c00*/  @!PT LDS RZ, [RZ] ;  /* 0x00000000fffff984 */ /* 0x000fe20000000800 */
[----:B------:R2:W-:Y:S01]  /*15c10*/  @P5 LDGSTS.E.BYPASS.LTC128B.128 [R208+0x6000], desc[UR6][R56.64] ;  /* 0x0600000038d05fae */ /* 0x0005e2000b901d46 */
[----:B------:R-:W-:-:S02]  /*15c20*/  IADD3 R9, P0, R206, R5, RZ ;  /* 0x00000005ce097210 */ /* 0x000fc40007f1e0ff */
[C---:B------:R-:W-:Y:S01]  /*15c30*/  @P2 LEA R50, P3, R38.reuse, UR10, 0x1 ;  /* 0x0000000a26322c11 */ /* 0x040fe2000f8608ff */
[----:B------:R2:W-:Y:S01]  /*15c40*/  @!P5 STS.128 [R208+0x6000], RZ ;  /* 0x006000ffd000d388 */ /* 0x0005e20000000c00 */
[----:B------:R-:W-:Y:S01]  /*15c50*/  @P5 LEA R52, P4, R5, R212, 0x1 ;  /* 0x000000d405345211 */ /* 0x000fe200078808ff */
[----:B------:R-:W-:Y:S01]  /*15c60*/  IMAD.X R140, R205, 0x1, R7, P0 ;  /* 0x00000001cd8c7824 */ /* 0x000fe200000e0607 */
[----:B------:R-:W-:Y:S01]  /*15c70*/  @P2 LEA.HI.X R51, R38, UR11, R11, 0x1, P3 ;  /* 0x0000000b26332c11 */ /* 0x000fe200098f0c0b */
[----:B------:R-:W-:Y:S01]  /*15c80*/  @!PT LDS RZ, [RZ] ;  /* 0x00000000fffff984 */ /* 0x000fe20000000800 */
[----:B------:R-:W-:Y:S01]  /*15c90*/  @!PT LDS RZ, [RZ] ;  /* 0x00000000fffff984 */ /* 0x000fe20000000800 */
[----:B------:R-:W-:Y:S01]  /*15ca0*/  @!PT LDS RZ, [RZ] ;  /* 0x00000000fffff984 */ /* 0x000fe20000000800 */
[----:B------:R2:W-:Y:S01]  /*15cb0*/  @P2 LDGSTS.E.BYPASS.LTC128B.128 [R208+0x8000], desc[UR6][R54.64+0x80] ;  /* 0x0800008036d02fae */ /* 0x0005e2000b901d46 */
[-C--:B------:R-:W-:Y:S02]  /*15cc0*/  @P1 IADD3 R38, P3, R5, R142.reuse, RZ ;  /* 0x0000008e05261210 */ /* 0x080fe40007f7e0ff */
[-C--:B------:R-:W-:Y:S01]  /*15cd0*/  @P2 IADD3 R40, P0, R9, R142.reuse, RZ ;  /* 0x0000008e09282210 */ /* 0x080fe20007f1e0ff */
[----:B------:R2:W-:Y:S01]  /*15ce0*/  @!P2 STS.128 [R208+0x8000], RZ ;  /* 0x008000ffd000a388 */ /* 0x0005e20000000c00 */
[----:B------:R-:W-:Y:S01]  /*15cf0*/  @P5 LEA.HI.X R53, R5, R213, R7, 0x1, P4 ;  /* 0x000000d505355211 */ /* 0x000fe200020f0c07 */
[--C-:B------:R-:W-:Y:S01]  /*15d00*/  @P1 IMAD.X R7, R7, 0x1, R141.reuse, P3 ;  /* 0x0000000107071824 */ /* 0x100fe200018e068d */
[----:B------:R-:W-:Y:S01]  /*15d10*/  @P1 LEA R58, P3, R38, UR10, 0x1 ;  /* 0x0000000a263a1c11 */ /* 0x000fe2000f8608ff */
[----:B------:R-:W-:Y:S01]  /*15d20*/  @P2 IMAD.X R11, R140, 0x1, R141, P0 ;  /* 0x000000018c0b2824 */ /* 0x000fe200000e068d */
[----:B------:R-:W-:Y:S01]  /*15d30*/  @P2 LEA R60, P4, R40, UR10, 0x1 ;  /* 0x0000000a283c2c11 */ /* 0x000fe2000f8808ff */
[----:B------:R-:W-:Y:S01]  /*15d40*/  @!PT LDS RZ, [RZ] ;  /* 0x00000000fffff984 */ /* 0x000fe20000000800 */
[----:B------:R-:W-:Y:S01]  /*15d50*/  @!PT LDS RZ, [RZ] ;  /* 0x00000000fffff984 */ /* 0x000fe20000000800 */
[----:B------:R-:W-:Y:S01]  /*15d60*/  @!PT LDS RZ, [RZ] ;  /* 0x00000000fffff984 */ /* 0x000fe20000000800 */
[----:B------:R2:W-:Y:S01]  /*15d70*/  @P1 LDGSTS.E.BYPASS.LTC128B.128 [R208+0xa000], desc[UR6][R48.64+0x100] ;  /* 0x0a00010030d01fae */ /* 0x0005e2000b901d46 */
[----:B------:R-:W-:-:S02]  /*15d80*/  @P1 IADD3 R5, P0, R9, R142, RZ ;  /* 0x0000008e09051210 */ /* 0x000fc40007f1e0ff */
[----:B------:R-:W-:Y:S01]  /*15d90*/  @P1 LEA.HI.X R59, R38, UR11, R7, 0x1, P3 ;  /* 0x0000000b263b1c11 */ /* 0x000fe200098f0c07 */
[----:B------:R2:W-:Y:S01]  /*15da0*/  @!P1 STS.128 [R208+0xa000], RZ ;  /* 0x00a000ffd0009388 */ /* 0x0005e20000000c00 */
[----:B------:R-:W-:Y:S01]  /*15db0*/  @P2 LEA.HI.X R61, R40, UR11, R11, 0x1, P4 ;  /* 0x0000000b283d2c11 */ /* 0x000fe2000a0f0c0b */
[----:B------:R-:W-:Y:S01]  /*15dc0*/  @P1 IMAD.X R38, R140, 0x1, R141, P0 ;  /* 0x000000018c261824 */ /* 0x000fe200000e068d */
[----:B------:R-:W-:Y:S01]  /*15dd0*/  @P5 LEA R64, P4, R9, R212, 0x1 ;  /* 0x000000d409405211 */ /* 0x000fe200078808ff */
[----:B------:R-:W-:Y:S01]  /*15de0*/  @!PT LDS RZ, [RZ] ;  /* 0x00000000fffff984 */ /* 0x000fe20000000800 */
[----:B------:R-:W-:Y:S01]  /*15df0*/  @!PT LDS RZ, [RZ] ;  /* 0x00000000fffff984 */ /* 0x000fe20000000800 */
[----:B------:R-:W-:Y:S01]  /*15e00*/  @!PT LDS RZ, [RZ] ;  /* 0x00000000fffff984 */ /* 0x000fe20000000800 */
[----:B------:R2:W-:Y:S01]  /*15e10*/  @P5 LDGSTS.E.BYPASS.LTC128B.128 [R208+0x6800], desc[UR6][R52.64] ;  /* 0x0680000034d05fae */ /* 0x0005e2000b901d46 */
[----:B------:R-:W-:Y:S02]  /*15e20*/  IADD3 R7, P3, R206, R9, RZ ;  /* 0x00000009ce077210 */ /* 0x000fe40007f7e0ff */
[----:B------:R-:W-:Y:S01]  /*15e30*/  @P1 LEA R40, P0, R5, UR10, 0x1 ;  /* 0x0000000a05281c11 */ /* 0x000fe2000f8008ff */
[----:B------:R2:W-:Y:S01]  /*15e40*/  @!P5 STS.128 [R208+0x6800], RZ ;  /* 0x006800ffd000d388 */ /* 0x0005e20000000c00 */
[--C-:B------:R-:W-:Y:S01]  /*15e50*/  @P5 LEA.HI.X R65, R9, R213, R140.reuse, 0x1, P4 ;  /* 0x000000d509415211 */ /* 0x100fe200020f0c8c */
[----:B------:R-:W-:Y:S01]  /*15e60*/  IMAD.X R140, R205, 0x1, R140, P3 ;  /* 0x00000001cd8c7824 */ /* 0x000fe200018e068c */
[----:B------:R-:W-:Y:S01]  /*15e70*/  @P1 LEA.HI.X R41, R5, UR11, R38, 0x1, P0 ;  /* 0x0000000b05291c11 */ /* 0x000fe200080f0c26 */
[----:B------:R-:W-:Y:S01]  /*15e80*/  @!PT LDS RZ, [RZ] ;  /* 0x00000000fffff984 */ /* 0x000fe20000000800 */
[----:B------:R-:W-:Y:S01]  /*15e90*/  @!PT LDS RZ, [RZ] ;  /* 0x00000000fffff984 */ /* 0x000fe20000000800 */
[----:B------:R-:W-:Y:S01]  /*15ea0*/  @!PT LDS RZ, [RZ] ;  /* 0x00000000fffff984 */ /* 0x000fe20000000800 */
[----:B------:R2:W-:Y:S01]  /*15eb0*/  @P2 LDGSTS.E.BYPASS.LTC128B.128 [R208+0x8800], desc[UR6][R50.64+0x80] ;  /* 0x0880008032d02fae */ /* 0x0005e2000b901d46 */
[----:B------:R-:W-:-:S02]  /*15ec0*/  @P2 IADD3 R5, P3, R7, R142, RZ ;  /* 0x0000008e07052210 */ /* 0x000fc40007f7e0ff */
[C---:B------:R-:W-:Y:S01]  /*15ed0*/  @P1 IADD3 R142, P0, R7.reuse, R142, RZ ;  /* 0x0000008e078e1210 */ /* 0x040fe20007f1e0ff */
[----:B------:R2:W-:Y:S01]  /*15ee0*/  @!P2 STS.128 [R208+0x8800], RZ ;  /* 0x008800ffd000a388 */ /* 0x0005e20000000c00 */
[----:B------:R-:W-:Y:S01]  /*15ef0*/  @P5 LEA R66, P4, R7, R212, 0x1 ;  /* 0x000000d407425211 */ /* 0x000fe200078808ff */
[C-C-:B------:R-:W-:Y:S01]  /*15f00*/  @P2 IMAD.X R38, R140.reuse, 0x1, R141.reuse, P3 ;  /* 0x000000018c262824 */ /* 0x140fe200018e068d */
[----:B------:R-:W-:Y:S01]  /*15f10*/  @P2 LEA R70, P3, R5, UR10, 0x1 ;  /* 0x0000000a05462c11 */ /* 0x000fe2000f8608ff */
[----:B------:R-:W-:Y:S01]  /*15f20*/  @!PT LDS RZ, [RZ] ;  /* 0x00000000fffff984 */ /* 0x000fe20000000800 */
[----:B------:R-:W-:Y:S01]  /*15f30*/  @!PT LDS RZ, [RZ] ;  /* 0x00000000fffff984 */ /* 0x000fe20000000800 */
[----:B------:R-:W-:Y:S01]  /*15f40*/  @!PT LDS RZ, [RZ] ;  /* 0x00000000fffff984 */ /* 0x000fe20000000800 */
[----:B------:R2:W-:Y:S01]  /*15f50*/  @P1 LDGSTS.E.BYPASS.LTC128B.128 [R208+0xa800], desc[UR6][R58.64+0x100] ;  /* 0x0a8001003ad01fae */ /* 0x0005e2000b901d46 */
[----:B------:R-:W-:Y:S01]  /*15f60*/  @P1 IMAD.X R141, R140, 0x1, R141, P0 ;  /* 0x000000018c8d1824 */ /* 0x000fe200000e068d */
[----:B------:R-:W-:Y:S01]  /*15f70*/  @P5 LEA.HI.X R67, R7, R213, R140, 0x1, P4 ;  /* 0x000000d507435211 */ /* 0x000fe200020f0c8c */
[----:B------:R-:W-:Y:S01]  /*15f80*/  IMAD.MOV.U32 R212, RZ, RZ, R56 ;  /* 0x000000ffffd47224 */ /* 0x000fe200078e0038 */
[----:B------:R2:W-:Y:S01]  /*15f90*/  @!P1 STS.128 [R208+0xa800], RZ ;  /* 0x00a800ffd0009388 */ /* 0x0005e20000000c00 */
[C---:B------:R-:W-:Y:S01]  /*15fa0*/  @P1 LEA R68, P0, R142.reuse, UR10, 0x1 ;  /* 0x0000000a8e441c11 */ /* 0x040fe2000f8008ff */
[----:B------:R-:W-:Y:S01]  /*15fb0*/  IMAD.MOV.U32 R213, RZ, RZ, R57 ;  /* 0x000000ffffd57224 */ /* 0x000fe200078e0039 */
[----:B------:R-:W-:Y:S01]  /*15fc0*/  @P2 LEA.HI.X R71, R5, UR11, R38, 0x1, P3 ;  /* 0x0000000b05472c11 */ /* 0x000fe200098f0c26 */
        /* <DEDUP_REMOVED lines=32> */
.L_x_5303:
[----:B------:R-:W-:Y:S01]  /*161d0*/  LEA R43, R43, UR12, 0x1 ;  /* 0x0000000c2b2b7c11 */ /* 0x000fe2000f8e08ff */
[----:B------:R-:W-:Y:S01]  /*161e0*/  ULDC UR6, c[0x0][0x2ec] ;  /* 0x0000bb0000067ab9 */ /* 0x000fe20000000800 */
[----:B------:R-:W-:Y:S02]  /*161f0*/  IADD3 R5, R134, R0, -R207 ;  /* 0x0000000086057210 */ /* 0x000fe40007ffe8cf */
[CC--:B------:R-:W-:Y:S01]  /*16200*/  ISETP.GE.AND P1, PT, R43.reuse, R134.reuse, PT ;  /* 0x000000862b00720c */ /* 0x0c0fe20003f26270 */
[----:B--2---:R-:W-:Y:S01]  /*16210*/  VIADD R51, R43, 0x8 ;  /* 0x000000082b337836 */ /* 0x004fe20000000000 */
[----:B------:R-:W-:Y:S01]  /*16220*/  LEA R200, R47, UR5, 0x1 ;  /* 0x000000052fc87c11 */ /* 0x000fe2000f8e08ff */
[C---:B------:R-:W-:Y:S02]  /*16230*/  IMAD.IADD R40, R5.reuse, 0x1, -R43 ;  /* 0x0000000105287824 */ /* 0x040fe400078e0a2b */
[----:B------:R-:W-:Y:S01]  /*16240*/  IMAD.IADD R38, R5, 0x1, -R51 ;  /* 0x0000000105267824 */ /* 0x000fe200078e0a33 */
[----:B------:R-:W-:Y:S01]  /*16250*/  ISETP.GE.AND P6, PT, R51, R134, PT ;  /* 0x000000863300720c */ /* 0x000fe20003fc6270 */
[C---:B------:R-:W-:Y:S01]  /*16260*/  VIADD R57, R43.reuse, 0x9 ;  /* 0x000000092b397836 */ /* 0x040fe20000000000 */
[----:B------:R-:W-:Y:S01]  /*16270*/  IABS R40, R40 ;  /* 0x0000002800287213 */ /* 0x000fe20000000000 */
[C---:B------:R-:W-:Y:S01]  /*16280*/  VIADD R41, R43.reuse, 0x11 ;  /* 0x000000112b297836 */ /* 0x040fe20000000000 */
[----:B------:R-:W-:Y:S01]  /*16290*/  IABS R38, R38 ;  /* 0x0000002600267213 */ /* 0x000fe20000000000 */
[C---:B------:R-:W-:Y:S01]  /*162a0*/  VIADD R9, R43.reuse, 0x19 ;  /* 0x000000192b097836 */ /* 0x040fe20000000000 */
[----:B------:R-:W-:Y:S01]  /*162b0*/  I2FP.F32.S32 R40, R40 ;  /* 0x0000002800287245 */ /* 0x000fe20000201400 */
[----:B------:R-:W-:Y:S01]  /*162c0*/  VIADD R11, R43, 0x18 ;  /* 0x000000182b0b7836 */ /* 0x000fe20000000000 */
[----:B------:R-:W-:Y:S01]  /*162d0*/  I2FP.F32.S32 R38, R38 ;  /* 0x0000002600267245 */ /* 0x000fe20000201400 */
[----:B------:R-:W-:Y:S01]  /*162e0*/  IMAD.IADD R39, R5, 0x1, -R57 ;  /* 0x0000000105277824 */ /* 0x000fe200078e0a39 */
[----:B------:R-:W-:Y:S01]  /*162f0*/  ISETP.GE.AND P3, PT, R41, R134, PT ;  /* 0x000000862900720c */ /* 0x000fe20003f66270 */
[----:B------:R-:W-:-:S02]  /*16300*/  VIADD R49, R43, 0x10 ;  /* 0x000000102b317836 */ /* 0x000fc40000000000 */
[----:B------:R-:W-:Y:S01]  /*16310*/  FFMA.FTZ R3, R40, -UR4, R3 ;  /* 0x8000000428037c23 */ /* 0x000fe20008010003 */
[----:B------:R-:W-:Y:S01]  /*16320*/  FFMA.FTZ R21, R38, -UR4, R21 ;  /* 0x8000000426157c23 */ /* 0x000fe20008010015 */
[C---:B------:R-:W-:Y:S01]  /*16330*/  IMAD.IADD R15, R5.reuse, 0x1, -R41 ;  /* 0x00000001050f7824 */ /* 0x040fe200078e0a29 */
[----:B------:R-:W-:Y:S01]  /*16340*/  IABS R39, R39 ;  /* 0x0000002700277213 */ /* 0x000fe20000000000 */
[----:B------:R-:W-:Y:S01]  /*16350*/  IMAD.IADD R55, R5, 0x1, -R9 ;  /* 0x0000000105377824 */ /* 0x000fe200078e0a09 */
[----:B------:R-:W-:Y:S01]  /*16360*/  FSEL R3, R3, -INF , !P1 ;  /* 0xff80000003037808 */ /* 0x000fe20004800000 */
[C---:B------:R-:W-:Y:S01]  /*16370*/  IMAD.IADD R38, R5.reuse, 0x1, -R11 ;  /* 0x0000000105267824 */ /* 0x040fe200078e0a0b */
[----:B------:R-:W-:Y:S01]  /*16380*/  IABS R15, R15 ;  /* 0x0000000f000f7213 */ /* 0x000fe20000000000 */
[----:B------:R-:W-:Y:S01]  /*16390*/  IMAD.IADD R40, R5, 0x1, -R49 ;  /* 0x0000000105287824 */ /* 0x000fe200078e0a31 */
[----:B------:R-:W-:Y:S01]  /*163a0*/  IABS R55, R55 ;  /* 0x0000003700377213 */ /* 0x000fe20000000000 */
[----:B------:R-:W-:Y:S01]  /*163b0*/  VIADD R53, R43, 0x1 ;  /* 0x000000012b357836 */ /* 0x000fe20000000000 */
[----:B------:R-:W-:Y:S01]  /*163c0*/  IABS R38, R38 ;  /* 0x0000002600267213 */ /* 0x000fe20000000000 */
[--C-:B------:R-:W-:Y:S01]  /*163d0*/  IMAD R198, R46, 0x2, R200.reuse ;  /* 0x000000022ec67824 */ /* 0x100fe200078e02c8 */
[----:B------:R-:W-:Y:S01]  /*163e0*/  I2FP.F32.S32 R39, R39 ;  /* 0x0000002700277245 */ /* 0x000fe20000201400 */
[----:B------:R-:W-:Y:S01]  /*163f0*/  IMAD.IADD R37, R5, 0x1, -R53 ;  /* 0x0000000105257824 */ /* 0x000fe200078e0a35 */
[----:B------:R-:W-:Y:S01]  /*16400*/  IABS R40, R40 ;  /* 0x0000002800287213 */ /* 0x000fe20000000000 */
[----:B------:R-:W-:Y:S01]  /*16410*/  IMAD R163, R45, 0x2, R200 ;  /* 0x000000022da37824 */ /* 0x000fe200078e02c8 */
[----:B------:R-:W-:Y:S01]  /*16420*/  I2FP.F32.S32 R15, R15 ;  /* 0x0000000f000f7245 */ /* 0x000fe20000201400 */
[----:B------:R-:W-:Y:S01]  /*16430*/  FFMA.FTZ R39, R39, -UR4, R28 ;  /* 0x8000000427277c23 */ /* 0x000fe2000801001c */
[----:B------:R-:W-:Y:S01]  /*16440*/  I2FP.F32.S32 R55, R55 ;  /* 0x0000003700377245 */ /* 0x000fe20000201400 */
[----:B------:R-:W-:Y:S01]  /*16450*/  VIADD R28, R5, 0x8 ;  /* 0x00000008051c7836 */ /* 0x000fe20000000000 */
[----:B------:R-:W-:Y:S01]  /*16460*/  I2FP.F32.S32 R38, R38 ;  /* 0x0000002600267245 */ /* 0x000fe20000201400 */
[----:B------:R-:W-:Y:S01]  /*16470*/  FFMA.FTZ R30, R15, -UR4, R30 ;  /* 0x800000040f1e7c23 */ /* 0x000fe2000801001e */
[----:B------:R-:W-:Y:S01]  /*16480*/  I2FP.F32.S32 R40, R40 ;  /* 0x0000002800287245 */ /* 0x000fe20000201400 */
[----:B-1----:R-:W-:Y:S01]  /*16490*/  FFMA.FTZ R36, R55, -UR4, R36 ;  /* 0x8000000437247c23 */ /* 0x002fe20008010024 */
[----:B------:R-:W-:-:S02]  /*164a0*/  VIADD R55, R43, 0x20 ;  /* 0x000000202b377836 */ /* 0x000fc40000000000 */
[----:B------:R-:W-:Y:S01]  /*164b0*/  FFMA.FTZ R15, R38, -UR4, R31 ;  /* 0x80000004260f7c23 */ /* 0x000fe2000801001f */
[----:B------:R-:W-:Y:S02]  /*164c0*/  IMAD.IADD R31, R28, 0x1, -R53 ;  /* 0x000000011c1f7824 */ /* 0x000fe400078e0a35 */
        /* <DEDUP_REMOVED lines=11> */
[----:B------:R-:W-:Y:S01]  /*16580*/  VIADD R51, R43, 0x29 ;  /* 0x000000292b337836 */ /* 0x000fe20000000000 */
[----:B------:R-:W-:Y:S01]  /*16590*/  IABS R29, R29 ;  /* 0x0000001d001d7213 */ /* 0x000fe20000000000 */
[----:B------:R-:W-:Y:S01]  /*165a0*/  LDSM.16.MT88.4 R112, [R198+0xc000] ;  /* 0x00c00000c670783b */ /* 0x000fe20000004200 */
[----:B------:R-:W-:Y:S01]  /*165b0*/  I2FP.F32.S32 R31, R31 ;  /* 0x0000001f001f7245 */ /* 0x000fe20000201400 */
[----:B------:R-:W-:Y:S01]  /*165c0*/  FFMA.FTZ R37, R37, -UR4, R44 ;  /* 0x8000000425257c23 */ /* 0x000fe2000801002c */
[----:B------:R-:W-:Y:S01]  /*165d0*/  I2FP.F32.S32 R42, R42 ;  /* 0x0000002a002a7245 */ /* 0x000fe20000201400 */
[----:B------:R-:W-:Y:S01]  /*165e0*/  IMAD R197, R45, 0x2, R198 ;  /* 0x000000022dc57824 */ /* 0x000fe200078e02c6 */
[----:B------:R-:W-:Y:S01]  /*165f0*/  I2FP.F32.S32 R40, R40 ;  /* 0x0000002800287245 */ /* 0x000fe20000201400 */
[----:B------:R-:W-:Y:S01]  /*16600*/  FFMA.FTZ R20, R31, -UR4, R20 ;  /* 0x800000041f147c23 */ /* 0x000fe20008010014 */
[----:B------:R-:W-:Y:S01]  /*16610*/  I2FP.F32.S32 R29, R29 ;  /* 0x0000001d001d7245 */ /* 0x000fe20000201400 */
[----:B------:R-:W-:Y:S01]  /*16620*/  FFMA.FTZ R157, R42, -UR4, R19 ;  /* 0x800000042a9d7c23 */ /* 0x000fe20008010013 */
[----:B------:R-:W-:Y:S01]  /*16630*/  ISETP.GE.AND P0, PT, R53, R134, PT ;  /* 0x000000863500720c */ /* 0x000fe20003f06270 */
[----:B------:R-:W-:Y:S01]  /*16640*/  FFMA.FTZ R40, R40, -UR4, R63 ;  /* 0x8000000428287c23 */ /* 0x000fe2000801003f */
[----:B------:R-:W-:Y:S01]  /*16650*/  IABS R38, R38 ;  /* 0x0000002600267213 */ /* 0x000fe20000000000 */
[----:B------:R-:W-:Y:S01]  /*16660*/  FFMA.FTZ R42, R29, -UR4, R22 ;  /* 0x800000041d2a7c23 */ /* 0x000fe20008010016 */
[----:B------:R-:W-:Y:S01]  /*16670*/  FSEL R37, R37, -INF , !P0 ;  /* 0xff80000025257808 */ /* 0x000fe20004000000 */
[----:B------:R-:W-:Y:S01]  /*16680*/  VIADD R53, R43, 0x30 ;  /* 0x000000302b357836 */ /* 0x000fe20000000000 */
[----:B------:R-:W-:Y:S01]  /*16690*/  FSEL R29, R20, -INF , !P0 ;  /* 0xff800000141d7808 */ /* 0x000fe20004000000 */
[----:B------:R-:W-:Y:S01]  /*166a0*/  IMAD.IADD R22, R5, 0x1, -R51 ;  /* 0x0000000105167824 */ /* 0x000fe200078e0a33 */
[-C--:B------:R-:W-:Y:S01]  /*166b0*/  ISETP.GE.AND P0, PT, R55, R134.reuse, PT ;  /* 0x000000863700720c */ /* 0x080fe20003f06270 */
[----:B------:R-:W-:Y:S01]  /*166c0*/  IMAD.IADD R55, R28, 0x1, -R55 ;  /* 0x000000011c377824 */ /* 0x000fe200078e0a37 */
[----:B------:R-:W-:Y:S01]  /*166d0*/  FSEL R31, R40, -INF , !P1 ;  /* 0xff800000281f7808 */ /* 0x000fe20004800000 */
[----:B------:R-:W-:Y:S01]  /*166e0*/  LDSM.16.MT88.4 R64, [R197+0xe000] ;  /* 0x00e00000c540783b */ /* 0x000fe20000004200 */
[-C--:B------:R-:W-:Y:S01]  /*166f0*/  ISETP.GE.AND P4, PT, R49, R134.reuse, PT ;  /* 0x000000863100720c */ /* 0x080fe20003f86270 */
[C---:B------:R-:W-:Y:S01]  /*16700*/  IMAD.IADD R49, R28.reuse, 0x1, -R49 ;  /* 0x000000011c317824 */ /* 0x040fe200078e0a31 */
[-C--:B------:R-:W-:Y:S01]  /*16710*/  ISETP.GE.AND P2, PT, R11, R134.reuse, PT ;  /* 0x000000860b00720c */ /* 0x080fe20003f46270 */
[C---:B------:R-:W-:Y:S01]  /*16720*/  IMAD.IADD R11, R28.reuse, 0x1, -R11 ;  /* 0x000000011c0b7824 */ /* 0x040fe200078e0a0b */
[----:B------:R-:W-:Y:S01]  /*16730*/  ISETP.GE.AND P1, PT, R9, R134, PT ;  /* 0x000000860900720c */ /* 0x000fe20003f26270 */
[----:B------:R-:W-:Y:S01]  /*16740*/  IMAD.IADD R9, R28, 0x1, -R9 ;  /* 0x000000011c097824 */ /* 0x000fe200078e0a09 */
[----:B------:R-:W-:Y:S01]  /*16750*/  IABS R55, R55 ;  /* 0x0000003700377213 */ /* 0x000fe20000000000 */
[----:B------:R-:W-:Y:S01]  /*16760*/  LDSM.16.MT88.4 R72, [R200+0x10000] ;  /* 0x01000000c848783b */ /* 0x000fe20000004200 */
[----:B------:R-:W-:-:S02]  /*16770*/  I2FP.F32.S32 R38, R38 ;  /* 0x0000002600267245 */ /* 0x000fc40000201400 */
[----:B------:R-:W-:Y:S01]  /*16780*/  IABS R41, R41 ;  /* 0x0000002900297213 */ /* 0x000fe20000000000 */
[----:B------:R-:W-:Y:S01]  /*16790*/  LDSM.16.MT88.4 R80, [R198+0x10000] ;  /* 0x01000000c650783b */ /* 0x000fe20000004200 */
[----:B------:R-:W-:Y:S01]  /*167a0*/  IABS R49, R49 ;  /* 0x0000003100317213 */ /* 0x000fe20000000000 */
[----:B------:R-:W-:Y:S01]  /*167b0*/  FFMA.FTZ R19, R38, -UR4, R23 ;  /* 0x8000000426137c23 */ /* 0x000fe20008010017 */
[----:B------:R-:W-:Y:S01]  /*167c0*/  IABS R11, R11 ;  /* 0x0000000b000b7213 */ /* 0x000fe20000000000 */
[----:B------:R-:W-:Y:S01]  /*167d0*/  LDSM.16.MT88.4 R104, [R163+0xc000] ;  /* 0x00c00000a368783b */ /* 0x000fe20000004200 */
[----:B------:R-:W-:Y:S02]  /*167e0*/  IABS R9, R9 ;  /* 0x0000000900097213 */ /* 0x000fe40000000000 */
[----:B------:R-:W-:Y:S01]  /*167f0*/  I2FP.F32.S32 R55, R55 ;  /* 0x0000003700377245 */ /* 0x000fe20000201400 */
[----:B------:R-:W-:Y:S01]  /*16800*/  LDSM.16.MT88.4 R120, [R200+0xc000] ;  /* 0x00c00000c878783b */ /* 0x000fe20000004200 */
[----:B------:R-:W-:-:S02]  /*16810*/  I2FP.F32.S32 R20, R41 ;  /* 0x0000002900147245 */ /* 0x000fc40000201400 */
[----:B------:R-:W-:Y:S01]  /*16820*/  I2FP.F32.S32 R49, R49 ;  /* 0x0000003100317245 */ /* 0x000fe20000201400 */
[----:B------:R-:W-:Y:S01]  /*16830*/  FFMA.FTZ R161, R55, -UR4, R32 ;  /* 0x8000000437a17c23 */ /* 0x000fe20008010020 */
[----:B------:R-:W-:Y:S01]  /*16840*/  I2FP.F32.S32 R23, R11 ;  /* 0x0000000b00177245 */ /* 0x000fe20000201400 */
[----:B------:R-:W-:Y:S01]  /*16850*/  VIADD R55, R43, 0x21 ;  /* 0x000000212b377836 */ /* 0x000fe20000000000 */
[----:B------:R-:W-:Y:S01]  /*16860*/  I2FP.F32.S32 R44, R9 ;  /* 0x00000009002c7245 */ /* 0x000fe20000201400 */
[----:B------:R-:W-:Y:S01]  /*16870*/  FFMA.FTZ R9, R20, -UR4, R17 ;  /* 0x8000000414097c23 */ /* 0x000fe20008010011 */
[-C--:B------:R-:W-:Y:S01]  /*16880*/  ISETP.GE.AND P5, PT, R57, R134.reuse, PT ;  /* 0x000000863900720c */ /* 0x080fe20003fa6270 */
[----:B------:R-:W-:Y:S02]  /*16890*/  VIADD R17, R43, 0x28 ;  /* 0x000000282b117836 */ /* 0x000fe40000000000 */
[----:B------:R-:W-:Y:S01]  /*168a0*/  FFMA.FTZ R11, R49, -UR4, R16 ;  /* 0x80000004310b7c23 */ /* 0x000fe20008010010 */
[----:B------:R-:W-:Y:S01]  /*168b0*/  FFMA.FTZ R50, R23, -UR4, R18 ;  /* 0x8000000417327c23 */ /* 0x000fe20008010012 */
[----:B------:R-:W-:Y:S01]  /*168c0*/  FFMA.FTZ R44, R44, -UR4, R13 ;  /* 0x800000042c2c7c23 */ /* 0x000fe2000801000d */
[----:B------:R-:W-:Y:S01]  /*168d0*/  VIADD R13, R43, 0x31 ;  /* 0x000000312b0d7836 */ /* 0x000fe20000000000 */
[----:B------:R-:W-:Y:S01]  /*168e0*/  FSEL R41, R21, -INF , !P6 ;  /* 0xff80000015297808 */ /* 0x000fe20007000000 */
[----:B------:R-:W-:Y:S01]  /*168f0*/  VIADD R49, R43, 0x38 ;  /* 0x000000382b317836 */ /* 0x000fe20000000000 */
[----:B------:R-:W-:Y:S01]  /*16900*/  FSEL R39, R39, -INF , !P5 ;  /* 0xff80000027277808 */ /* 0x000fe20006800000 */
[----:B------:R-:W-:Y:S01]  /*16910*/  VIADD R43, R43, 0x39 ;  /* 0x000000392b2b7836 */ /* 0x000fe20000000000 */
[----:B------:R-:W-:Y:S01]  /*16920*/  FSEL R21, R19, -INF , !P5 ;  /* 0xff80000013157808 */ /* 0x000fe20006800000 */
[----:B------:R-:W-:Y:S01]  /*16930*/  IMAD.IADD R38, R5, 0x1, -R55 ;  /* 0x0000000105267824 */ /* 0x000fe200078e0a37 */
[-C--:B------:R-:W-:Y:S01]  /*16940*/  ISETP.GE.AND P5, PT, R17, R134.reuse, PT ;  /* 0x000000861100720c */ /* 0x080fe20003fa6270 */
[--C-:B------:R-:W-:Y:S01]  /*16950*/  IMAD.IADD R32, R5, 0x1, -R17.reuse ;  /* 0x0000000105207824 */ /* 0x100fe200078e0a11 */
[----:B------:R-:W-:Y:S01]  /*16960*/  FSEL R19, R7, -INF , !P4 ;  /* 0xff80000007137808 */ /* 0x000fe20006000000 */
[----:B------:R-:W-:Y:S01]  /*16970*/  IMAD.IADD R48, R28, 0x1, -R17 ;  /* 0x000000011c307824 */ /* 0x000fe200078e0a11 */
[----:B------:R-:W-:Y:S01]  /*16980*/  FSEL R17, R30, -INF , !P3 ;  /* 0xff8000001e117808 */ /* 0x000fe20005800000 */
[----:B------:R-:W-:Y:S01]  /*16990*/  IMAD.IADD R20, R5, 0x1, -R53 ;  /* 0x0000000105147824 */ /* 0x000fe200078e0a35 */
[----:B------:R-:W-:Y:S01]  /*169a0*/  FSEL R15, R15, -INF , !P2 ;  /* 0xff8000000f0f7808 */ /* 0x000fe20005000000 */
[C---:B------:R-:W-:Y:S01]  /*169b0*/  IMAD.IADD R18, R5.reuse, 0x1, -R13 ;  /* 0x0000000105127824 */ /* 0x040fe200078e0a0d */
[----:B------:R-:W-:Y:S01]  /*169c0*/  FSEL R7, R50, -INF , !P2 ;  /* 0xff80000032077808 */ /* 0x000fe20005000000 */
[----:B------:R-:W-:Y:S01]  /*169d0*/  IMAD.IADD R16, R5, 0x1, -R49 ;  /* 0x0000000105107824 */ /* 0x000fe200078e0a31 */
[----:B------:R-:W-:Y:S01]  /*169e0*/  ISETP.GE.AND P2, PT, R13, R134, PT ;  /* 0x000000860d00720c */ /* 0x000fe20003f46270 */
[----:B------:R-:W-:Y:S01]  /*169f0*/  IMAD.IADD R40, R5, 0x1, -R43 ;  /* 0x0000000105287824 */ /* 0x000fe200078e0a2b */
[----:B------:R-:W-:Y:S01]  /*16a00*/  FSEL R11, R11, -INF , !P4 ;  /* 0xff8000000b0b7808 */ /* 0x000fe20006000000 */
[----:B------:R-:W-:Y:S01]  /*16a10*/  IMAD.IADD R30, R28, 0x1, -R13 ;  /* 0x000000011c1e7824 */ /* 0x000fe200078e0a0d */
[----:B------:R-:W-:Y:S01]  /*16a20*/  FSEL R9, R9, -INF , !P3 ;  /* 0xff80000009097808 */ /* 0x000fe20005800000 */
[----:B------:R-:W-:Y:S01]  /*16a30*/  LDSM.16.MT88.4 R100, [R197+0xc000] ;  /* 0x00c00000c564783b */ /* 0x000fe20000004200 */
[----:B------:R-:W-:-:S02]  /*16a40*/  FSEL R13, R36, -INF , !P1 ;  /* 0xff800000240d7808 */ /* 0x000fc40004800000 */
[----:B------:R-:W-:Y:S01]  /*16a50*/  FSEL R5, R44, -INF , !P1 ;  /* 0xff8000002c057808 */ /* 0x000fe20004800000 */
[----:B------:R-:W-:Y:S01]  /*16a60*/  LDSM.16.MT88.4 R88, [R163+0x10000] ;  /* 0x01000000a358783b */ /* 0x000fe20000004200 */
[----:B------:R-:W-:Y:S02]  /*16a70*/  IABS R38, R38 ;  /* 0x0000002600267213 */ /* 0x000fe40000000000 */
[----:B------:R-:W-:Y:S01]  /*16a80*/  FSEL R23, R42, -INF , !P6 ;  /* 0xff8000002a177808 */ /* 0x000fe20007000000 */
[C---:B------:R-:W-:Y:S01]  /*16a90*/  IMAD.IADD R42, R28.reuse, 0x1, -R55 ;  /* 0x000000011c2a7824 */ /* 0x040fe200078e0a37 */
[-C--:B------:R-:W-:Y:S01]  /*16aa0*/  ISETP.GE.AND P4, PT, R51, R134.reuse, PT ;  /* 0x000000863300720c */ /* 0x080fe20003f86270 */
[C---:B------:R-:W-:Y:S01]  /*16ab0*/  IMAD.IADD R51, R28.reuse, 0x1, -R51 ;  /* 0x000000011c337824 */ /* 0x040fe200078e0a33 */
[-C--:B------:R-:W-:Y:S01]  /*16ac0*/  ISETP.GE.AND P3, PT, R53, R134.reuse, PT ;  /* 0x000000863500720c */ /* 0x080fe20003f66270 */
[C---:B------:R-:W-:Y:S01]  /*16ad0*/  IMAD.IADD R53, R28.reuse, 0x1, -R53 ;  /* 0x000000011c357824 */ /* 0x040fe200078e0a35 */
[-C--:B------:R-:W-:Y:S01]  /*16ae0*/  ISETP.GE.AND P1, PT, R49, R134.reuse, PT ;  /* 0x000000863100720c */ /* 0x080fe20003f26270 */
[C---:B------:R-:W-:Y:S01]  /*16af0*/  IMAD.IADD R49, R28.reuse, 0x1, -R49 ;  /* 0x000000011c317824 */ /* 0x040fe200078e0a31 */
[----:B------:R-:W-:Y:S01]  /*16b00*/  FSEL R157, R157, -INF , !P0 ;  /* 0xff8000009d9d7808 */ /* 0x000fe20004000000 */
[----:B------:R-:W-:Y:S01]  /*16b10*/  IMAD.IADD R28, R28, 0x1, -R43 ;  /* 0x000000011c1c7824 */ /* 0x000fe200078e0a2b */
[----:B------:R-:W-:Y:S01]  /*16b20*/  FSEL R161, R161, -INF , !P0 ;  /* 0xff800000a1a17808 */ /* 0x000fe20004000000 */
[----:B------:R-:W-:Y:S01]  /*16b30*/  LDSM.16.MT88.4 R140, [R197+0x10000] ;  /* 0x01000000c58c783b */ /* 0x000fe20000004200 */
[----:B------:R-:W-:-:S02]  /*16b40*/  ISETP.GE.AND P0, PT, R43, R134, PT ;  /* 0x000000862b00720c */ /* 0x000fc40003f06270 */
[----:B------:R-:W-:Y:S01]  /*16b50*/  I2FP.F32.S32 R43, R38 ;  /* 0x00000026002b7245 */ /* 0x000fe20000201400 */
[----:B------:R-:W-:Y:S01]  /*16b60*/  LDSM.16.MT88.4 R136, [R200+0xc800] ;  /* 0x00c80000c888783b */ /* 0x000fe20000004200 */
[----:B------:R-:W-:Y:S02]  /*16b70*/  IABS R18, R18 ;  /* 0x0000001200127213 */ /* 0x000fe40000000000 */
[----:B------:R-:W-:Y:S01]  /*16b80*/  IABS R16, R16 ;  /* 0x0000001000107213 */ /* 0x000fe20000000000 */
[----:B------:R-:W-:Y:S01]  /*16b90*/  FFMA.FTZ R12, R43, -UR4, R12 ;  /* 0x800000042b0c7c23 */ /* 0x000fe2000801000c */
[----:B------:R-:W-:Y:S02]  /*16ba0*/  I2FP.F32.S32 R43, R18 ;  /* 0x00000012002b7245 */ /* 0x000fe40000201400 */
[----:B------:R-:W-:Y:S02]  /*16bb0*/  FMNMX.FTZ R18, R31, R29, !PT ;  /* 0x0000001d1f127209 */ /* 0x000fe40007810000 */
[----:B------:R-:W-:Y:S01]  /*16bc0*/  IABS R32, R32 ;  /* 0x0000002000207213 */ /* 0x000fe20000000000 */
[----:B------:R-:W-:Y:S01]  /*16bd0*/  FFMA.FTZ R10, R43, -UR4, R10 ;  /* 0x800000042b0a7c23 */ /* 0x000fe2000801000a */
[----:B------:R-:W-:-:S02]  /*16be0*/  I2FP.F32.S32 R43, R16 ;  /* 0x00000010002b7245 */ /* 0x000fc40000201400 */
[----:B------:R-:W-:Y:S02]  /*16bf0*/  FMNMX.FTZ R16, R3, R37, !PT ;  /* 0x0000002503107209 */ /* 0x000fe40007810000 */
[----:B------:R-:W-:Y:S01]  /*16c00*/  FMNMX.FTZ R18, R23, R18, !PT ;  /* 0x0000001217127209 */ /* 0x000fe20007810000 */
[----:B------:R-:W-:Y:S01]  /*16c10*/  FFMA.FTZ R34, R43, -UR4, R34 ;  /* 0x800000042b227c23 */ /* 0x000fe20008010022 */
[----:B------:R-:W-:Y:S02]  /*16c20*/  FMNMX.FTZ R16, R41, R16, !PT ;  /* 0x0000001029107209 */ /* 0x000fe40007810000 */
[----:B------:R-:W-:Y:S02]  /*16c30*/  ISETP.GE.AND P6, PT, R55, R134, PT ;  /* 0x000000863700720c */ /* 0x000fe40003fc6270 */
[----:B------:R-:W-:Y:S02]  /*16c40*/  FMNMX.FTZ R16, R39, R16, !PT ;  /* 0x0000001027107209 */ /* 0x000fe40007810000 */
[----:B------:R-:W-:-:S02]  /*16c50*/  IABS R22, R22 ;  /* 0x0000001600167213 */ /* 0x000fc40000000000 */
[----:B------:R-:W-:Y:S02]  /*16c60*/  FMNMX.FTZ R16, R19, R16, !PT ;  /* 0x0000001013107209 */ /* 0x000fe40007810000 */
[----:B------:R-:W-:Y:S02]  /*16c70*/  I2FP.F32.S32 R55, R32 ;  /* 0x0000002000377245 */ /* 0x000fe40000201400 */
[----:B------:R-:W-:Y:S02]  /*16c80*/  FMNMX.FTZ R16, R17, R16, !PT ;  /* 0x0000001011107209 */ /* 0x000fe40007810000 */
[----:B------:R-:W-:Y:S01]  /*16c90*/  FMNMX.FTZ R18, R21, R18, !PT ;  /* 0x0000001215127209 */ /* 0x000fe20007810000 */
[----:B------:R-:W-:Y:S01]  /*16ca0*/  FFMA.FTZ R4, R55, -UR4, R4 ;  /* 0x8000000437047c23 */ /* 0x000fe20008010004 */
[----:B------:R-:W-:Y:S02]  /*16cb0*/  FMNMX.FTZ R16, R15, R16, !PT ;  /* 0x000000100f107209 */ /* 0x000fe40007810000 */
[----:B------:R-:W-:-:S02]  /*16cc0*/  IABS R20, R20 ;  /* 0x0000001400147213 */ /* 0x000fc40000000000 */
[----:B------:R-:W-:Y:S02]  /*16cd0*/  FMNMX.FTZ R16, R13, R16, !PT ;  /* 0x000000100d107209 */ /* 0x000fe40007810000 */
[----:B------:R-:W-:Y:S02]  /*16ce0*/  I2FP.F32.S32 R57, R22 ;  /* 0x0000001600397245 */ /* 0x000fe40000201400 */
[----:B------:R-:W-:Y:S02]  /*16cf0*/  FSEL R221, R12, -INF , !P6 ;  /* 0xff8000000cdd7808 */ /* 0x000fe40007000000 */
[----:B------:R-:W-:Y:S01]  /*16d00*/  FMNMX.FTZ R16, R157, R16, !PT ;  /* 0x000000109d107209 */ /* 0x000fe20007810000 */
[----:B------:R-:W-:Y:S01]  /*16d10*/  FFMA.FTZ R24, R57, -UR4, R24 ;  /* 0x8000000439187c23 */ /* 0x000fe20008010018 */
[----:B------:R-:W-:Y:S02]  /*16d20*/  FMNMX.FTZ R18, R11, R18, !PT ;  /* 0x000000120b127209 */ /* 0x000fe40007810000 */
[----:B------:R-:W-:-:S02]  /*16d30*/  I2FP.F32.S32 R59, R20 ;  /* 0x00000014003b7245 */ /* 0x000fc40000201400 */
[----:B------:R-:W-:Y:S02]  /*16d40*/  IABS R42, R42 ;  /* 0x0000002a002a7213 */ /* 0x000fe40000000000 */
[----:B------:R-:W-:Y:S01]  /*16d50*/  FSEL R159, R4, -INF , !P5 ;  /* 0xff800000049f7808 */ /* 0x000fe20006800000 */
[----:B------:R-:W-:Y:S01]  /*16d60*/  FFMA.FTZ R8, R59, -UR4, R8 ;  /* 0x800000043b087c23 */ /* 0x000fe20008010008 */
[----:B------:R-:W-:Y:S01]  /*16d70*/  FMNMX.FTZ R16, R221, R16, !PT ;  /* 0x00000010dd107209 */ /* 0x000fe20007810000 */
[----:B------:R-:W-:Y:S01]  /*16d80*/  LDSM.16.MT88.4 R56, [R163+0xe000] ;  /* 0x00e00000a338783b */ /* 0x000fe20000004200 */
[----:B------:R-:W-:Y:S02]  /*16d90*/  FMNMX.FTZ R18, R9, R18, !PT ;  /* 0x0000001209127209 */ /* 0x000fe40007810000 */
[----:B------:R-:W-:Y:S02]  /*16da0*/  IABS R48, R48 ;  /* 0x0000003000307213 */ /* 0x000fe40000000000 */
[----:B------:R-:W-:-:S02]  /*16db0*/  I2FP.F32.S32 R55, R42 ;  /* 0x0000002a00377245 */ /* 0x000fc40000201400 */
[----:B------:R-:W-:Y:S02]  /*16dc0*/  FSEL R219, R24, -INF , !P4 ;  /* 0xff80000018db7808 */ /* 0x000fe40006000000 */
[----:B------:R-:W-:Y:S01]  /*16dd0*/  FMNMX.FTZ R16, R159, R16, !PT ;  /* 0x000000109f107209 */ /* 0x000fe20007810000 */
[----:B------:R-:W-:Y:S01]  /*16de0*/  FFMA.FTZ R14, R55, -UR4, R14 ;  /* 0x80000004370e7c23 */ /* 0x000fe2000801000e */
[----:B------:R-:W-:Y:S02]  /*16df0*/  FMNMX.FTZ R18, R7, R18, !PT ;  /* 0x0000001207127209 */ /* 0x000fe40007810000 */
        /* <DEDUP_REMOVED lines=8> */
[----:B------:R-:W-:Y:S02]  /*16e80*/  IABS R53, R53 ;  /* 0x0000003500357213 */ /* 0x000fe40000000000 */
[----:B------:R-:W-:Y:S01]  /*16e90*/  I2FP.F32.S32 R51, R51 ;  /* 0x0000003300337245 */ /* 0x000fe20000201400 */
[----:B------:R-:W-:Y:S01]  /*16ea0*/  FFMA.FTZ R35, R40, -UR4, R35 ;  /* 0x8000000428237c23 */ /* 0x000fe20008010023 */
[----:B------:R-:W-:-:S02]  /*16eb0*/  FSEL R181, R10, -INF , !P2 ;  /* 0xff8000000ab57808 */ /* 0x000fc40005000000 */
[----:B------:R-:W-:Y:S01]  /*16ec0*/  FMNMX.FTZ R16, R183, R16, !PT ;  /* 0x00000010b7107209 */ /* 0x000fe20007810000 */
[----:B------:R-:W-:Y:S01]  /*16ed0*/  FFMA.FTZ R26, R51, -UR4, R26 ;  /* 0x80000004331a7c23 */ /* 0x000fe2000801001a */
[----:B------:R-:W-:Y:S02]  /*16ee0*/  FSEL R217, R14, -INF , !P6 ;  /* 0xff8000000ed97808 */ /* 0x000fe40007000000 */
[----:B------:R-:W-:Y:S02]  /*16ef0*/  FMNMX.FTZ R18, R161, R18, !PT ;  /* 0x00000012a1127209 */ /* 0x000fe40007810000 */
[----:B------:R-:W-:Y:S02]  /*16f00*/  IABS R30, R30 ;  /* 0x0000001e001e7213 */ /* 0x000fe40000000000 */
[----:B------:R-:W-:Y:S02]  /*16f10*/  I2FP.F32.S32 R20, R53 ;  /* 0x0000003500147245 */ /* 0x000fe40000201400 */
[----:B------:R-:W-:-:S02]  /*16f20*/  FSEL R179, R34, -INF , !P1 ;  /* 0xff80000022b37808 */ /* 0x000fc40004800000 */
[----:B------:R-:W-:Y:S01]  /*16f30*/  FMNMX.FTZ R16, R181, R16, !PT ;  /* 0x00000010b5107209 */ /* 0x000fe20007810000 */
[----:B------:R-:W-:Y:S01]  /*16f40*/  FFMA.FTZ R33, R20, -UR4, R33 ;  /* 0x8000000414217c23 */ /* 0x000fe20008010021 */
[----:B------:R-:W-:Y:S02]  /*16f50*/  FSEL R215, R25, -INF , !P5 ;  /* 0xff80000019d77808 */ /* 0x000fe40006800000 */
[----:B------:R-:W-:Y:S02]  /*16f60*/  FMNMX.FTZ R18, R217, R18, !PT ;  /* 0x00000012d9127209 */ /* 0x000fe40007810000 */
[----:B------:R-:W-:Y:S02]  /*16f70*/  I2FP.F32.S32 R30, R30 ;  /* 0x0000001e001e7245 */ /* 0x000fe40000201400 */
[----:B------:R-:W-:Y:S02]  /*16f80*/  IABS R4, R49 ;  /* 0x0000003100047213 */ /* 0x000fe40000000000 */
[----:B------:R-:W-:Y:S01]  /*16f90*/  FSEL R177, R35, -INF , !P0 ;  /* 0xff80000023b17808 */ /* 0x000fe20004000000 */
[----:B------:R-:W-:Y:S01]  /*16fa0*/  FFMA.FTZ R27, R30, -UR4, R27 ;  /* 0x800000041e1b7c23 */ /* 0x000fe2000801001b */
[----:B------:R-:W-:Y:S01]  /*16fb0*/  FMNMX.FTZ R8, R179, R16, !PT ;  /* 0x00000010b3087209 */ /* 0x000fe20007810000 */
[----:B------:R-:W-:Y:S01]  /*16fc0*/  LDSM.16.MT88.4 R48, [R198+0xe000] ;  /* 0x00e00000c630783b */ /* 0x000fe20000004200 */
[----:B------:R-:W-:-:S02]  /*16fd0*/  FSEL R171, R26, -INF , !P4 ;  /* 0xff8000001aab7808 */ /* 0x000fc40006000000 */
[----:B------:R-:W-:Y:S02]  /*16fe0*/  FMNMX.FTZ R18, R215, R18, !PT ;  /* 0x00000012d7127209 */ /* 0x000fe40007810000 */
[----:B------:R-:W-:Y:S02]  /*16ff0*/  IABS R28, R28 ;  /* 0x0000001c001c7213 */ /* 0x000fe40000000000 */
[----:B------:R-:W-:Y:S02]  /*17000*/  I2FP.F32.S32 R43, R4 ;  /* 0x00000004002b7245 */ /* 0x000fe40000201400 */
[----:B------:R-:W-:Y:S02]  /*17010*/  FMNMX.FTZ R8, R177, R8, !PT ;  /* 0x00000008b1087209 */ /* 0x000fe40007810000 */
[----:B------:R-:W-:Y:S01]  /*17020*/  FSEL R175, R33, -INF , !P3 ;  /* 0xff80000021af7808 */ /* 0x000fe20005800000 */
[----:B------:R-:W-:Y:S01]  /*17030*/  FFMA.FTZ R2, R43, -UR4, R2 ;  /* 0x800000042b027c23 */ /* 0x000fe20008010002 */
[----:B------:R-:W-:Y:S01]  /*17040*/  FMNMX.FTZ R18, R171, R18, !PT ;  /* 0x00000012ab127209 */ /* 0x000fe20007810000 */
[----:B------:R-:W1:Y:S01]  /*17050*/  SHFL.BFLY PT, R25, R8, 0x2, 0x1f ;  /* 0x0c401f0008197f89 */ /* 0x000e6200000e0000 */
[----:B------:R-:W-:-:S02]  /*17060*/  I2FP.F32.S32 R35, R28 ;  /* 0x0000001c00237245 */ /* 0x000fc40000201400 */
[----:B------:R-:W-:Y:S02]  /*17070*/  FSEL R173, R27, -INF , !P2 ;  /* 0xff8000001bad7808 */ /* 0x000fe40005000000 */
[----:B------:R-:W-:Y:S01]  /*17080*/  FMNMX.FTZ R18, R175, R18, !PT ;  /* 0x00000012af127209 */ /* 0x000fe20007810000 */
[----:B------:R-:W-:Y:S01]  /*17090*/  FFMA.FTZ R6, R35, -UR4, R6 ;  /* 0x8000000423067c23 */ /* 0x000fe20008010006 */
[----:B------:R-:W-:Y:S02]  /*170a0*/  FSEL R167, R2, -INF , !P1 ;  /* 0xff80000002a77808 */ /* 0x000fe40004800000 */
[----:B------:R-:W-:Y:S02]  /*170b0*/  FMNMX.FTZ R18, R173, R18, !PT ;  /* 0x00000012ad127209 */ /* 0x000fe40007810000 */
        /* <DEDUP_REMOVED lines=48> */
[----:B------:R-:W3:Y:S01]  /*173c0*/  LDSM.16.MT88.4 R20, [R163+0xe800] ;  /* 0x00e80000a314783b */ /* 0x000ee20000004200 */
        /* <DEDUP_REMOVED lines=10> */
[----:B------:R-:W1:Y:S01]  /*17470*/  MUFU.EX2 R156, R156 ;  /* 0x0000009c009c7308 */ /* 0x000e620000000800 */
        /* <DEDUP_REMOVED lines=10> */
[----:B-1----:R-:W-:Y:S01]  /*17520*/  F2FP.F16.F32.PACK_AB R97, R156, R155 ;  /* 0x0000009b9c61723e */ /* 0x002fe200000000ff */
[----:B------:R-:W-:-:S06]  /*17530*/  FADD.FTZ R156, R155, R156 ;  /* 0x0000009c9b9c7221 */ /* 0x000fcc0000010000 */
[----:B------:R-:W-:Y:S08]  /*17540*/  MUFU.EX2 R147, R147 ;  /* 0x0000009300937308 */ /* 0x000ff00000000800 */
[----:B------:R-:W1:Y:S01]  /*17550*/  MUFU.EX2 R146, R146 ;  /* 0x0000009200927308 */ /* 0x000e620000000800 */
[----:B----4-:R-:W-:Y:S01]  /*17560*/  F2FP.F16.F32.PACK_AB R99, R150, R151 ;  /* 0x000000979663723e */ /* 0x010fe200000000ff */
[----:B------:R-:W-:-:S04]  /*17570*/  FADD.FTZ R151, R151, R156 ;  /* 0x0000009c97977221 */ /* 0x000fc80000010000 */
[----:B------:R-:W-:Y:S02]  /*17580*/  FADD.FTZ R151, R150, R151 ;  /* 0x0000009796977221 */ /* 0x000fe40000010000 */
[C---:B------:R-:W-:Y:S01]  /*17590*/  HMMA.16816.F32 R124, R96.reuse, R112, RZ ;  /* 0x00000070607c723c */ /* 0x040fe200000018ff */
[----:B------:R-:W-:Y:S05]  /*175a0*/  MUFU.EX2 R145, R145 ;  /* 0x0000009100917308 */ /* 0x000fea0000000800 */
[C---:B------:R-:W-:Y:S03]  /*175b0*/  HMMA.16816.F32 R36, R96.reuse, R40, RZ ;  /* 0x000000286024723c */ /* 0x040fe600000018ff */
[----:B------:R-:W4:Y:S01]  /*175c0*/  MUFU.EX2 R2, R2 ;  /* 0x0000000200027308 */ /* 0x000f220000000800 */
        /* <DEDUP_REMOVED lines=8> */
[----:B----4-:R-:W-:Y:S01]  /*17650*/  F2FP.F16.F32.PACK_AB R6, R2, R145 ;  /* 0x000000910206723e */ /* 0x010fe200000000ff */
[----:B------:R-:W-:-:S03]  /*17660*/  FADD.FTZ R145, R145, R146 ;  /* 0x0000009291917221 */ /* 0x000fc60000010000 */
[C---:B------:R-:W-:Y:S01]  /*17670*/  HMMA.16816.F32 R60, R96.reuse, R64, RZ ;  /* 0x00000040603c723c */ /* 0x040fe200000018ff */
[----:B------:R-:W-:Y:S02]  /*17680*/  FADD.FTZ R2, R2, R145 ;  /* 0x0000009102027221 */ /* 0x000fe40000010000 */
[----:B------:R-:W-:Y:S03]  /*17690*/  MUFU.EX2 R144, R144 ;  /* 0x0000009000907308 */ /* 0x000fe60000000800 */
[C---:B------:R-:W-:Y:S05]  /*176a0*/  HMMA.16816.F32 R56, R96.reuse, R58, RZ ;  /* 0x0000003a6038723c */ /* 0x040fea00000018ff */
[----:B------:R-:W4:Y:S01]  /*176b0*/  MUFU.EX2 R133, R133 ;  /* 0x0000008500857308 */ /* 0x000f220000000800 */
[----:B-1----:R-:W-:Y:S01]  /*176c0*/  F2FP.F16.F32.PACK_AB R5, R135, R148 ;  /* 0x000000948705723e */ /* 0x002fe200000000ff */
[----:B------:R-:W-:Y:S01]  /*176d0*/  HMMA.16816.F32 R64, R96, R66, RZ ;  /* 0x000000426040723c */ /* 0x000fe200000018ff */
[----:B------:R-:W-:-:S04]  /*176e0*/  FADD.FTZ R148, R148, R151 ;  /* 0x0000009794947221 */ /* 0x000fc80000010000 */
[----:B------:R-:W-:Y:S01]  /*176f0*/  FADD.FTZ R135, R135, R148 ;  /* 0x0000009487877221 */ /* 0x000fe20000010000 */
[C---:B------:R-:W-:Y:S01]  /*17700*/  HMMA.16816.F32 R68, R96.reuse, R72, RZ ;  /* 0x000000486044723c */ /* 0x040fe200000018ff */
[----:B------:R-:W-:Y:S05]  /*17710*/  MUFU.EX2 R157, R157 ;  /* 0x0000009d009d7308 */ /* 0x000fea0000000800 */
[----:B------:R-:W-:Y:S01]  /*17720*/  HMMA.16816.F32 R76, R96, R80, RZ ;  /* 0x00000050604c723c */ /* 0x000fe200000018ff */
[----:B----4-:R-:W-:Y:S02]  /*17730*/  F2FP.F16.F32.PACK_AB R7, R133, R144 ;  /* 0x000000908507723e */ /* 0x010fe400000000ff */
        /* <DEDUP_REMOVED lines=12> */
[----:B------:R-:W4:Y:S05]  /*17800*/  LDSM.16.MT88.4 R8, [R198+0x10800] ;  /* 0x01080000c608783b */ /* 0x000f2a0000004200 */
[C---:B------:R-:W-:Y:S01]  /*17810*/  HMMA.16816.F32 R80, R96.reuse, R82, RZ ;  /* 0x000000526050723c */ /* 0x040fe200000018ff */
[----:B------:R-:W5:Y:S05]  /*17820*/  MUFU.EX2 R162, R162 ;  /* 0x000000a200a27308 */ /* 0x000f6a0000000800 */
        /* <DEDUP_REMOVED lines=9> */
[----:B------:R-:W5:Y:S02]  /*178c0*/  LDSM.16.MT88.4 R16, [R197+0x10800] ;  /* 0x01080000c510783b */ /* 0x000f640000004200 */
[----:B------:R-:W3:Y:S03]  /*178d0*/  MUFU.EX2 R181, R181 ;  /* 0x000000b500b57308 */ /* 0x000ee60000000800 */
[----:B------:R-:W-:Y:S05]  /*178e0*/  HMMA.16816.F32 R104, R96, R106, RZ ;  /* 0x0000006a6068723c */ /* 0x000fea00000018ff */
[----:B------:R-:W-:Y:S01]  /*178f0*/  MUFU.EX2 R174, R174 ;  /* 0x000000ae00ae7308 */ /* 0x000fe20000000800 */
[C---:B--2---:R-:W-:Y:S06]  /*17900*/  HMMA.16816.F32 R68, R4.reuse, R12, R68 ;  /* 0x0000000c0444723c */ /* 0x044fec0000001844 */
[C---:B------:R-:W-:Y:S01]  /*17910*/  HMMA.16816.F32 R72, R4.reuse, R14, R72 ;  /* 0x0000000e0448723c */ /* 0x040fe20000001848 */
[----:B------:R-:W2:Y:S01]  /*17920*/  LDSM.16.MT88.4 R12, [R163+0xd000] ;  /* 0x00d00000a30c783b */ /* 0x000ea20000004200 */
        /* <DEDUP_REMOVED lines=43> */
[----:B---3--:R-:W-:Y:S01]  /*17be0*/  F2FP.F16.F32.PACK_AB R7, R171, R166 ;  /* 0x000000a6ab07723e */ /* 0x008fe200000000ff */
        /* <DEDUP_REMOVED lines=8> */
[C---:B----4-:R-:W-:Y:S06]  /*17c70*/  HMMA.16816.F32 R52, R4.reuse, R8, R52 ;  /* 0x000000080434723c */ /* 0x050fec0000001834 */
        /* <DEDUP_REMOVED lines=82> */
[----:B------:R-:W-:Y:S01]  /*181a0*/  ULDC UR5, c[0x0][0x2ec] ;  /* 0x0000bb0000057ab9 */ /* 0x000fe20000000800 */
[----:B------:R-:W-:Y:S01]  /*181b0*/  MOV R215, UR6 ;  /* 0x0000000600d77c02 */ /* 0x000fe20008000f00 */
[----:B------:R-:W-:Y:S01]  /*181c0*/  ULDC.64 UR10, c[0x0][0x208] ;  /* 0x00008200000a7ab9 */ /* 0x000fe20000000a00 */
[----:B-1----:R-:W-:-:S05]  /*181d0*/  LOP3.LUT R5, R184, 0x3, RZ, 0xc0, !PT ;  /* 0x00000003b8057812 */ /* 0x002fca00078ec0ff */
[----:B------:R-:W-:Y:S02]  /*181e0*/  IMAD R5, R5, -0x2, R0 ;  /* 0xfffffffe05057824 */ /* 0x000fe400078e0200 */
[----:B------:R-:W-:-:S03]  /*181f0*/  IMAD.MOV.U32 R0, RZ, RZ, R3 ;  /* 0x000000ffff007224 */ /* 0x000fc600078e0003 */
[----:B------:R-:W-:-:S07]  /*18200*/  IADD3 R217, R134, R5, -R207 ;  /* 0x0000000586d97210 */ /* 0x000fce0007ffe8cf */
.L_x_5310:
        /* <DEDUP_REMOVED lines=71> */
.L_x_5307:
        /* <DEDUP_REMOVED lines=12> */
[----:B------:R-:W-:Y:S02]  /*18740*/  IADD3.X R4, R2, UR19, RZ, P0, !PT ;  /* 0x0000001302047c10 */ /* 0x000fe400087fe4ff */
[----:B------:R-:W-:Y:S01]  /*18750*/  @!P3 STS.128 [R208+0xc000], RZ ;  /* 0x00c000ffd000b388 */ /* 0x000fe20000000c00 */
[CC--:B------:R-:W-:Y:S02]  /*18760*/  @P2 LEA R20, P4, R5.reuse, R168.reuse, 0x1 ;  /* 0x000000a805142211 */ /* 0x0c0fe400078808ff */
[CCC-:B------:R-:W-:Y:S02]  /*18770*/  @P3 LEA.HI.X R23, R5.reuse, R169.reuse, R4.reuse, 0x1, P6 ;  /* 0x000000a905173211 */ /* 0x1c0fe400030f0c04 */
[----:B------:R-:W-:Y:S01]  /*18780*/  @!PT LDS RZ, [RZ] ;  /* 0x00000000fffff984 */ /* 0x000fe20000000800 */
[----:B------:R-:W-:Y:S01]  /*18790*/  @!PT LDS RZ, [RZ] ;  /* 0x00000000fffff984 */ /* 0x000fe20000000800 */
[----:B------:R-:W-:Y:S01]  /*187a0*/  @!PT LDS RZ, [RZ] ;  /* 0x00000000fffff984 */ /* 0x000fe20000000800 */
[----:B------:R-:W-:Y:S01]  /*187b0*/  @P2 LDGSTS.E.BYPASS.LTC128B.128 [R208+0xe000], desc[UR10][R222.64+0x80] ;  /* 0x0e000080ded02fae */ /* 0x000fe2000b901d4a */
[CCC-:B------:R-:W-:Y:S02]  /*187c0*/  @P2 LEA.HI.X R21, R5.reuse, R169.reuse, R4.reuse, 0x1, P4 ;  /* 0x000000a905152211 */ /* 0x1c0fe400020f0c04 */
[CC--:B------:R-:W-:Y:S02]  /*187d0*/  @P1 LEA R18, P0, R5.reuse, R168.reuse, 0x1 ;  /* 0x000000a805121211 */ /* 0x0c0fe400078008ff */
[----:B------:R-:W-:Y:S01]  /*187e0*/  @!P2 STS.128 [R208+0xe000], RZ ;  /* 0x00e000ffd000a388 */ /* 0x000fe20000000c00 */
[C---:B------:R-:W-:Y:S02]  /*187f0*/  IADD3 R7, P5, R5.reuse, UR20, RZ ;  /* 0x0000001405077c10 */ /* 0x040fe4000ffbe0ff */
[-C--:B------:R-:W-:Y:S02]  /*18800*/  @P1 LEA.HI.X R19, R5, R169.reuse, R4, 0x1, P0 ;  /* 0x000000a905131211 */ /* 0x080fe400000f0c04 */
        /* <DEDUP_REMOVED lines=22> */
[----:B------:R-:W-:Y:S01]  /*18970*/  IADD3.X R2, R4, UR19, RZ, P6, !PT ;  /* 0x0000001304027c10 */ /* 0x000fe2000b7fe4ff */
[----:B------:R-:W-:Y:S01]  /*18980*/  IMAD.MOV.U32 R4, RZ, RZ, 0x10 ;  /* 0x00000010ff047424 */ /* 0x000fe200078e00ff */
[CC--:B------:R-:W-:Y:S02]  /*18990*/  @P3 LEA R14, P6, R5.reuse, R168.reuse, 0x1 ;  /* 0x000000a8050e3211 */ /* 0x0c0fe400078c08ff */
        /* <DEDUP_REMOVED lines=8> */
[----:B------:R-:W-:Y:S02]  /*18a20*/  @P1 LEA R12, P0, R5, R168, 0x1 ;  /* 0x000000a8050c1211 */ /* 0x000fe400078008ff */
[----:B------:R-:W-:Y:S01]  /*18a30*/  @!P1 STS.128 [R208+0x10800], RZ ;  /* 0x010800ffd0009388 */ /* 0x000fe20000000c00 */
[----:B------:R-:W-:Y:S02]  /*18a40*/  LEA.HI R3, R3, R184, RZ, 0x4 ;  /* 0x000000b803037211 */ /* 0x000fe400078f20ff */
[----:B------:R-:W-:Y:S02]  /*18a50*/  @P1 LEA.HI.X R13, R5, R169, R2, 0x1, P0 ;  /* 0x000000a9050d1211 */ /* 0x000fe400000f0c02 */
[----:B------:R-:W-:Y:S01]  /*18a60*/  @!PT LDS RZ, [RZ] ;  /* 0x00000000fffff984 */ /* 0x000fe20000000800 */
[----:B------:R-:W-:Y:S01]  /*18a70*/  @!PT LDS RZ, [RZ] ;  /* 0x00000000fffff984 */ /* 0x000fe20000000800 */
[----:B------:R-:W-:Y:S01]  /*18a80*/  @!PT LDS RZ, [RZ] ;  /* 0x00000000fffff984 */ /* 0x000fe20000000800 */
[----:B------:R-:W-:Y:S01]  /*18a90*/  @P3 LDGSTS.E.BYPASS.LTC128B.128 [R208+0xd000], desc[UR10][R16.64] ;  /* 0x0d00000010d03fae */ /* 0x000fe2000b901d4a */
[----:B------:R-:W-:Y:S04]  /*18aa0*/  LOP3.LUT R3, R3, 0xfffffff0, RZ, 0xc0, !PT ;  /* 0xfffffff003037812 */ /* 0x000fe800078ec0ff */
[----:B------:R-:W-:Y:S01]  /*18ab0*/  @!P3 STS.128 [R208+0xd000], RZ ;  /* 0x00d000ffd000b388 */ /* 0x000fe20000000c00 */
[----:B------:R-:W-:Y:S04]  /*18ac0*/  IMAD.IADD R3, R184, 0x1, -R3 ;  /* 0x00000001b8037824 */ /* 0x000fe800078e0a03 */
[----:B------:R-:W-:Y:S01]  /*18ad0*/  @!PT LDS RZ, [RZ] ;  /* 0x00000000fffff984 */ /* 0x000fe20000000800 */
[----:B------:R-:W-:Y:S01]  /*18ae0*/  @!PT LDS RZ, [RZ] ;  /* 0x00000000fffff984 */ /* 0x000fe20000000800 */
[----:B------:R-:W-:Y:S01]  /*18af0*/  @!PT LDS RZ, [RZ] ;  /* 0x00000000fffff984 */ /* 0x000fe20000000800 */
[----:B------:R-:W-:Y:S01]  /*18b00*/  @P2 LDGSTS.E.BYPASS.LTC128B.128 [R208+0xf000], desc[UR10][R10.64+0x80] ;  /* 0x0f0000800ad02fae */ /* 0x000fe2000b901d4a */
[----:B------:R-:W-:Y:S04]  /*18b10*/  SHF.R.S32.HI R2, RZ, 0x1f, R3 ;  /* 0x0000001fff027819 */ /* 0x000fe80000011403 */
[----:B------:R-:W-:Y:S01]  /*18b20*/  @!P2 STS.128 [R208+0xf000], RZ ;  /* 0x00f000ffd000a388 */ /* 0x000fe20000000c00 */
        /* <DEDUP_REMOVED lines=10> */
[----:B------:R-:W-:Y:S01]  /*18bd0*/  @P3 LDGSTS.E.BYPASS.LTC128B.128 [R208+0xd800], desc[UR10][R14.64] ;  /* 0x0d8000000ed03fae */ /* 0x000fe2000b901d4a */
[----:B------:R-:W-:Y:S04]  /*18be0*/  IMAD.IADD R2, R3, 0x1, -R2 ;  /* 0x0000000103027824 */ /* 0x000fe800078e0a02 */
[----:B------:R-:W-:Y:S01]  /*18bf0*/  @!P3 STS.128 [R208+0xd800], RZ ;  /* 0x00d800ffd000b388 */ /* 0x000fe20000000c00 */
[----:B------:R-:W-:Y:S04]  /*18c00*/  LOP3.LUT P0, RZ, R2, 0x2, RZ, 0xc0, !PT ;  /* 0x0000000202ff7812 */ /* 0x000fe8000780c0ff */
[----:B------:R-:W-:Y:S01]  /*18c10*/  @!PT LDS RZ, [RZ] ;  /* 0x00000000fffff984 */ /* 0x000fe20000000800 */
[----:B------:R-:W-:Y:S01]  /*18c20*/  @!PT LDS RZ, [RZ] ;  /* 0x00000000fffff984 */ /* 0x000fe20000000800 */
[----:B------:R-:W-:Y:S01]  /*18c30*/  @!PT LDS RZ, [RZ] ;  /* 0x00000000fffff984 */ /* 0x000fe20000000800 */
[----:B------:R2:W-:Y:S01]  /*18c40*/  @P2 LDGSTS.E.BYPASS.LTC128B.128 [R208+0xf800], desc[UR10][R6.64+0x80] ;  /* 0x0f80008006d02fae */ /* 0x0005e2000b901d4a */
[----:B------:R-:W-:Y:S04]  /*18c50*/  SEL R4, R4, 0xfffffff0, !P0 ;  /* 0xfffffff004047807 */ /* 0x000fe80004000000 */
[----:B------:R-:W-:Y:S01]  /*18c60*/  @!P2 STS.128 [R208+0xf800], RZ ;  /* 0x00f800ffd000a388 */ /* 0x000fe20000000c00 */
[----:B------:R-:W-:Y:S02]  /*18c70*/  LOP3.LUT P0, RZ, R2, 0x4, RZ, 0xc0, !PT ;  /* 0x0000000402ff7812 */ /* 0x000fe4000780c0ff */
[----:B------:R-:W-:Y:S02]  /*18c80*/  LEA R133, R4, R203, 0x1 ;  /* 0x000000cb04857211 */ /* 0x000fe400078e08ff */
[----:B------:R-:W-:Y:S01]  /*18c90*/  @!PT LDS RZ, [RZ] ;  /* 0x00000000fffff984 */ /* 0x000fe20000000800 */
[----:B------:R-:W-:Y:S01]  /*18ca0*/  @!PT LDS RZ, [RZ] ;  /* 0x00000000fffff984 */ /* 0x000fe20000000800 */
[----:B------:R-:W-:Y:S01]  /*18cb0*/  @!PT LDS RZ, [RZ] ;  /* 0x00000000fffff984 */ /* 0x000fe20000000800 */
[----:B------:R3:W-:Y:S01]  /*18cc0*/  @P1 LDGSTS.E.BYPASS.LTC128B.128 [R208+0x11800], desc[UR10][R12.64+0x100] ;  /* 0x118001000cd01fae */ /* 0x0007e2000b901d4a */
[----:B------:R-:W-:Y:S02]  /*18cd0*/  SEL R204, R204, 0xffffffe0, !P0 ;  /* 0xffffffe0cccc7807 */ /* 0x000fe40004000000 */
[----:B------:R-:W-:Y:S02]  /*18ce0*/  PLOP3.LUT P0, PT, PT, PT, UP0, 0x80, 0x0 ;  /* 0x000000000000781c */ /* 0x000fe40003f0f008 */
[----:B------:R-:W-:Y:S01]  /*18cf0*/  @!P1 STS.128 [R208+0x11800], RZ ;  /* 0x011800ffd0009388 */ /* 0x000fe20000000c00 */
[C---:B------:R-:W-:Y:S01]  /*18d00*/  LEA R2, R204.reuse, R133, 0x1 ;  /* 0x00000085cc027211 */ /* 0x040fe200078e08ff */
[----:B------:R-:W-:Y:S03]  /*18d10*/  IMAD R3, R204, 0x2, R203 ;  /* 0x00000002cc037824 */ /* 0x000fe600078e02cb */
[----:B------:R-:W-:Y:S05]  /*18d20*/  LDSM.16.M88.4 R32, [R203] ;  /* 0x00000000cb20783b */ /* 0x000fea0000000200 */
[----:B-1----:R-:W2:Y:S05]  /*18d30*/  LDSM.16.M88.4 R8, [R202+0x6000] ;  /* 0x00600000ca08783b */ /* 0x002eaa0000000200 */
[----:B------:R-:W3:Y:S05]  /*18d40*/  LDSM.16.M88.4 R16, [R202+0x6800] ;  /* 0x00680000ca10783b */ /* 0x000eea0000000200 */
[----:B------:R-:W1:Y:S05]  /*18d50*/  LDSM.16.M88.4 R24, [R202+0x7000] ;  /* 0x00700000ca18783b */ /* 0x000e6a0000000200 */
        /* <DEDUP_REMOVED lines=10> */
[C---:B---3--:R-:W-:Y:S02]  /*18e00*/  HMMA.16816.F32 R12, R32.reuse, R16, RZ ;  /* 0x00000010200c723c */ /* 0x048fe400000018ff */
[----:B------:R-:W3:Y:S04]  /*18e10*/  LDSM.16.M88.4 R164, [R199+0x6000] ;  /* 0x00600000c7a4783b */ /* 0x000ee80000000200 */
[C---:B------:R-:W-:Y:S01]  /*18e20*/  HMMA.16816.F32 R16, R32.reuse, R18, RZ ;  /* 0x000000122010723c */ /* 0x040fe200000018ff */
[----:B------:R-:W-:Y:S05]  /*18e30*/  LDSM.16.M88.4 R168, [R199+0x7000] ;  /* 0x00700000c7a8783b */ /* 0x000fea0000000200 */
[C---:B-1----:R-:W-:Y:S01]  /*18e40*/  HMMA.16816.F32 R20, R32.reuse, R24, RZ ;  /* 0x000000182014723c */ /* 0x042fe200000018ff */
[----:B------:R-:W-:Y:S05]  /*18e50*/  LDSM.16.M88.4 R172, [R199+0x7800] ;  /* 0x00780000c7ac783b */ /* 0x000fea0000000200 */
[C---:B------:R-:W-:Y:S01]  /*18e60*/  HMMA.16816.F32 R24, R32.reuse, R26, RZ ;  /* 0x0000001a2018723c */ /* 0x040fe200000018ff */
[----:B------:R-:W-:Y:S05]  /*18e70*/  LDSM.16.M88.4 R176, [R2] ;  /* 0x0000000002b0783b */ /* 0x000fea0000000200 */
[C---:B----4-:R-:W-:Y:S01]  /*18e80*/  HMMA.16816.F32 R28, R32.reuse, R136, RZ ;  /* 0x00000088201c723c */ /* 0x050fe200000018ff */
[----:B------:R-:W-:Y:S05]  /*18e90*/  LDSM.16.M88.4 R180, [R193] ;  /* 0x00000000c1b4783b */ /* 0x000fea0000000200 */
        /* <DEDUP_REMOVED lines=14> */
[C---:B---3--:R-:W-:Y:S01]  /*18f80*/  HMMA.16816.F32 R4, R160.reuse, R164, R4 ;  /* 0x000000a4a004723c */ /* 0x048fe20000001804 */
[----:B------:R-:W3:Y:S05]  /*18f90*/  LDSM.16.M88.4 R156, [R202+0x8000] ;  /* 0x00800000ca9c783b */ /* 0x000eea0000000200 */
        /* <DEDUP_REMOVED lines=24> */
[C---:B---3--:R-:W-:Y:S01]  /*19120*/  HMMA.16816.F32 R4, R152.reuse, R156, R4 ;  /* 0x0000009c9804723c */ /* 0x048fe20000001804 */
[----:B------:R-:W3:Y:S05]  /*19130*/  LDSM.16.M88.4 R176, [R3+0x2000] ;  /* 0x0020000003b0783b */ /* 0x000eea0000000200 */
        /* <DEDUP_REMOVED lines=24> */
[C---:B---3--:R-:W-:Y:S01]  /*192c0*/  HMMA.16816.F32 R4, R176.reuse, R180, R4 ;  /* 0x000000b4b004723c */ /* 0x048fe20000001804 */
[----:B------:R-:W3:Y:S05]  /*192d0*/  LDSM.16.M88.4 R168, [R203+0x4000] ;  /* 0x00400000cba8783b */ /* 0x000eea0000000200 */
[C---:B------:R-:W-:Y:S01]  /*192e0*/  HMMA.16816.F32 R8, R176.reuse, R182, R8 ;  /* 0x000000b6b008723c */ /* 0x040fe20000001808 */
[----:B------:R-:W-:Y:S05]  /*192f0*/  LDSM.16.M88.4 R180, [R188] ;  /* 0x00000000bcb4783b */ /* 0x000fea0000000200 */
[C---:B-1----:R-:W-:Y:S06]  /*19300*/  HMMA.16816.F32 R12, R176.reuse, R136, R12 ;  /* 0x00000088b00c723c */ /* 0x042fec000000180c */
[C---:B------:R-:W-:Y:S01]  /*19310*/  HMMA.16816.F32 R16, R176.reuse, R138, R16 ;  /* 0x0000008ab010723c */ /* 0x040fe20000001810 */
[----:B------:R-:W1:Y:S05]  /*19320*/  LDSM.16.M88.4 R136, [R202+0xa800] ;  /* 0x00a80000ca88783b */ /* 0x000e6a0000000200 */
        /* <DEDUP_REMOVED lines=41> */
[C---:B---3--:R-:W-:Y:S06]  /*195c0*/  HMMA.16816.F32 R4, R160.reuse, R164, R4 ;  /* 0x000000a4a004723c */ /* 0x048fec0000001804 */
[C---:B------:R-:W-:Y:S06]  /*195d0*/  HMMA.16816.F32 R8, R160.reuse, R166, R8 ;  /* 0x000000a6a008723c */ /* 0x040fec0000001808 */
[C---:B-1----:R-:W-:Y:S06]  /*195e0*/  HMMA.16816.F32 R12, R160.reuse, R136, R12 ;  /* 0x00000088a00c723c */ /* 0x042fec000000180c */
        /* <DEDUP_REMOVED lines=137> */
[----:B------:R-:W2:Y:S01]  /*19e80*/  LDC.64 R2, c[0x0][0x230] ;  /* 0x00008c00ff027b82 */ /* 0x000ea20000000a00 */
[----:B------:R-:W-:Y:S01]  /*19e90*/  IMAD R8, R9, R4, -0x40 ;  /* 0xffffffc009087424 */ /* 0x000fe200078e0204 */
[----:B------:R-:W3:Y:S04]  /*19ea0*/  LDG.E R7, desc[UR10][R10.64] ;  /* 0x0000000a0a077981 */ /* 0x000ee8000c1e1900 */
[----:B------:R-:W3:Y:S01]  /*19eb0*/  LDG.E R6, desc[UR10][R12.64] ;  /* 0x0000000a0c067981 */ /* 0x000ee2000c1e1900 */
[----:B------:R-:W-:Y:S05]  /*19ec0*/  SHF.R.S32.HI R4, RZ, 0x1f, R8 ;  /* 0x0000001fff047819 */ /* 0x000fea0000011408 */
[----:B------:R-:W-:Y:S04]  /*19ed0*/  IMAD R4, R4, UR8, RZ ;  /* 0x0000000804047c24 */ /* 0x000fe8000f8e02ff */
[C---:B-1----:R-:W-:Y:S02]  /*19ee0*/  IMAD R4, R8.reuse, R5, R4 ;  /* 0x0000000508047224 */ /* 0x042fe400078e0204 */
[----:B------:R-:W-:Y:S04]  /*19ef0*/  IMAD.WIDE.U32 R8, R8, UR8, RZ ;  /* 0x0000000808087c25 */ /* 0x000fe8000f8e00ff */
[----:B------:R-:W-:Y:S01]  /*19f00*/  IMAD.IADD R9, R9, 0x1, R4 ;  /* 0x0000000109097824 */ /* 0x000fe200078e0204 */
[----:B---3--:R-:W-:Y:S04]  /*19f10*/  IADD3 R6, -R7, R6, RZ ;  /* 0x0000000607067210 */ /* 0x008fe80007ffe1ff */
[----:B------:R-:W-:Y:S01]  /*19f20*/  SHF.R.S32.HI R5, RZ, 0x1f, R6 ;  /* 0x0000001fff057819 */ /* 0x000fe20000011406 */
[CC--:B--2---:R-:W-:Y:S04]  /*19f30*/  IMAD.WIDE.U32 R8, R6.reuse, R2.reuse, R8 ;  /* 0x0000000206087225 */ /* 0x0c4fe800078e0008 */
[----:B------:R-:W-:Y:S04]  /*19f40*/  IMAD R5, R5, R2, RZ ;  /* 0x0000000205057224 */ /* 0x000fe800078e02ff */
[----:B------:R-:W-:Y:S05]  /*19f50*/  IMAD R5, R6, R3, R5 ;  /* 0x0000000306057224 */ /* 0x000fea00078e0205 */
[----:B------:R-:W-:Y:S07]  /*19f60*/  IADD3 R4, R9, R5, RZ ;  /* 0x0000000509047210 */ /* 0x000fee0007ffe0ff */
.L_x_5309:
[----:B-1----:R-:W-:Y:S02]  /*19f70*/  LEA R22, P4, R8, R212, 0x1 ;  /* 0x000000d408167211 */ /* 0x002fe400078808ff */
        /* <DEDUP_REMOVED lines=88> */
.L_x_5308:
[----:B--2---:R-:W-:Y:S01]  /*1a500*/  MOV R8, UR21 ;  /* 0x0000001500087c02 */ /* 0x004fe20008000f00 */
[----:B-1----:R-:W-:Y:S01]  /*1a510*/  LDSM.16.MT88.4 R24, [R198+0xc000] ;  /* 0x00c00000c618783b */ /* 0x002fe20000004200 */
        /* <DEDUP_REMOVED lines=253> */
[----:B------:R-:W-:Y:S01]  /*1b4f0*/  MUFU.EX2 R176, R176 ;  /* 0x000000b000b07308 */ /* 0x000fe20000000800 */
[----:B------:R-:W-:Y:S01]  /*1b500*/  PLOP3.LUT P0, PT, PT, PT, UP0, 0x80, 0x0 ;  /* 0x000000000000781c */ /* 0x000fe20003f0f008 */
[----:B---3--:R-:W-:Y:S02]  /*1b510*/  LDSM.16.MT88.4 R148, [R200+0xf800] ;  /* 0x00f80000c894783b */ /* 0x008fe40000004200 */
[----:B------:R-:W-:Y:S01]  /*1b520*/  FMUL.FTZ R54, R0, R54 ;  /* 0x0000003600367220 */ /* 0x000fe20000410000 */
[C---:B------:R-:W-:Y:S05]  /*1b530*/  HMMA.16816.F32 R8, R128.reuse, R18, R8 ;  /* 0x000000128008723c */ /* 0x040fea0000001808 */
[----:B------:R-:W3:Y:S01]  /*1b540*/  MUFU.EX2 R179, R179 ;  /* 0x000000b300b37308 */ /* 0x000ee20000000800 */
[C---:B------:R-:W-:Y:S01]  /*1b550*/  FMUL.FTZ R16, R2.reuse, R112 ;  /* 0x0000007002107220 */ /* 0x040fe20000410000 */
[C---:B------:R-:W-:Y:S01]  /*1b560*/  HMMA.16816.F32 R12, R128.reuse, R24, R12 ;  /* 0x00000018800c723c */ /* 0x040fe2000000180c */
[----:B------:R-:W-:Y:S03]  /*1b570*/  LDSM.16.MT88.4 R160, [R197+0xf800] ;  /* 0x00f80000c5a0783b */ /* 0x000fe60000004200 */
[----:B------:R-:W-:Y:S01]  /*1b580*/  FMUL.FTZ R17, R2, R113 ;  /* 0x0000007102117220 */ /* 0x000fe20000410000 */
[C---:B------:R-:W-:Y:S01]  /*1b590*/  FMUL.FTZ R18, R0.reuse, R114 ;  /* 0x0000007200127220 */ /* 0x040fe20000410000 */
[----:B------:R-:W-:Y:S01]  /*1b5a0*/  FMUL.FTZ R19, R0, R115 ;  /* 0x0000007300137220 */ /* 0x000fe20000410000 */
        /* <DEDUP_REMOVED lines=108> */
[----:B------:R-:W-:Y:S01]  /*1bc70*/  MOV R0, R3 ;  /* 0x0000000300007202 */ /* 0x000fe20000000f00 */
[----:B------:R-:W-:Y:S01]  /*1bc80*/  FADD.FTZ R175, R171, R175 ;  /* 0x000000afabaf7221 */ /* 0x000fe20000010000 */
[C---:B-----5:R-:W-:Y:S05]  /*1bc90*/  HMMA.16816.F32 R92, R128.reuse, R104, R92 ;  /* 0x00000068805c723c */ /* 0x060fea000000185c */
[----:B------:R-:W1:Y:S01]  /*1bca0*/  MUFU.EX2 R237, R237 ;  /* 0x000000ed00ed7308 */ /* 0x000e620000000800 */
[----:B------:R-:W-:Y:S01]  /*1bcb0*/  FADD.FTZ R170, R170, R175 ;  /* 0x000000afaaaa7221 */ /* 0x000fe20000010000 */
[----:B------:R-:W-:Y:S01]  /*1bcc0*/  HMMA.16816.F32 R96, R128, R106, R96 ;  /* 0x0000006a8060723c */ /* 0x000fe20000001860 */
[----:B------:R-:W2:Y:S07]  /*1bcd0*/  LDSM.16.MT88.4 R104, [R197+0xe800] ;  /* 0x00e80000c568783b */ /* 0x000eae0000004200 */
[----:B------:R-:W-:Y:S03]  /*1bce0*/  MUFU.EX2 R134, R134 ;  /* 0x0000008600867308 */ /* 0x000fe60000000800 */
[----:B------:R-:W-:Y:S01]  /*1bcf0*/  FADD.FTZ R135, R135, R170 ;  /* 0x000000aa87877221 */ /* 0x000fe20000010000 */
[C---:B------:R-:W-:Y:S01]  /*1bd00*/  HMMA.16816.F32 R4, R100.reuse, R108, R4 ;  /* 0x0000006c6404723c */ /* 0x040fe20000001804 */
[----:B------:R-:W-:Y:S04]  /*1bd10*/  LDSM.16.MT88.4 R128, [R197+0xd000] ;  /* 0x00d00000c580783b */ /* 0x000fe80000004200 */
[----:B------:R-:W-:Y:S01]  /*1bd20*/  FADD.FTZ R180, R180, R135 ;  /* 0x00000087b4b47221 */ /* 0x000fe20000010000 */
[C---:B------:R-:W-:Y:S01]  /*1bd30*/  HMMA.16816.F32 R8, R100.reuse, R110, R8 ;  /* 0x0000006e6408723c */ /* 0x040fe20000001808 */
[----:B------:R-:W5:Y:S02]  /*1bd40*/  MUFU.EX2 R133, R133 ;  /* 0x0000008500857308 */ /* 0x000f640000000800 */
        /* <DEDUP_REMOVED lines=128> */
.L_x_5306:
        /* <DEDUP_REMOVED lines=269> */
.L_x_5312:
[----:B------:R-:W-:Y:S05]  /*1d620*/  BSYNC B0 ;  /* 0x0000000000007941 */ /* 0x000fea0003800000 */
.L_x_5311:
        /* <DEDUP_REMOVED lines=38> */
.L_x_5314:
[----:B------:R-:W-:Y:S05]  /*1d890*/  BSYNC B0 ;  /* 0x0000000000007941 */ /* 0x000fea0003800000 */
.L_x_5313:
        /* <DEDUP_REMOVED lines=14> */
.L_x_5316:
[----:B------:R-:W-:Y:S05]  /*1d980*/  BSYNC B0 ;  /* 0x0000000000007941 */ /* 0x000fea0003800000 */
.L_x_5315:
        /* <DEDUP_REMOVED lines=13> */
.L_x_5318:
[----:B------:R-:W-:Y:S05]  /*1da60*/  BSYNC B0 ;  /* 0x0000000000007941 */ /* 0x000fea0003800000 */
.L_x_5317:
        /* <DEDUP_REMOVED lines=13> */
.L_x_5320:
[----:B------:R-:W-:Y:S05]  /*1db40*/  BSYNC B0 ;  /* 0x0000000000007941 */ /* 0x000fea0003800000 */
.L_x_5319:
        /* <DEDUP_REMOVED lines=13> */
.L_x_5322:
[----:B------:R-:W-:Y:S05]  /*1dc20*/  BSYNC B0 ;  /* 0x0000000000007941 */ /* 0x000fea0003800000 */
.L_x_5321:
        /* <DEDUP_REMOVED lines=13> */
.L_x_5324:
[----:B------:R-:W-:Y:S05]  /*1dd00*/  BSYNC B0 ;  /* 0x0000000000007941 */ /* 0x000fea0003800000 */
.L_x_5323:
        /* <DEDUP_REMOVED lines=13> */
.L_x_5326:
[----:B------:R-:W-:Y:S05]  /*1dde0*/  BSYNC B0 ;  /* 0x0000000000007941 */ /* 0x000fea0003800000 */
.L_x_5325:
        /* <DEDUP_REMOVED lines=11> */
.L_x_5327:
        /* <DEDUP_REMOVED lines=14> */
.L_x_7479:


//--------------------- .text._ZN5flash24flash_fwd_splitkv_kernelI23Flash_fwd_kernel_traitsILi192ELi64ELi64ELi4ELb0ELb0EN7cutlass6half_tE19Flash_kernel_traitsILi192ELi64ELi64ELi4ES3_EELb0ELb1ELb0ELb0ELb1ELb0ELb0ELb0EEEvNS_16Flash_fwd_paramsE --------------------------
	.section	.text._ZN5flash24flash_fwd_splitkv_kernelI23Flash_fwd_kernel_traitsILi192ELi64ELi64ELi4ELb0ELb0EN7cutlass6half_tE19Flash_kernel_traitsILi192ELi64ELi64ELi4ES3_EELb0ELb1ELb0ELb0ELb1ELb0ELb0ELb0EEEvNS_16Flash_fwd_paramsE,"ax",@progbits
	.align	128
        .global         _ZN5flash24flash_fwd_splitkv_kernelI23Flash_fwd_kernel_traitsILi192ELi64ELi64ELi4ELb0ELb0EN7cutlass6half_tE19Flash_kernel_traitsILi192ELi64ELi64ELi4ES3_EELb0ELb1ELb0ELb0ELb1ELb0ELb0ELb0EEEvNS_16Flash_fwd_paramsE
        .type           _ZN5flash24flash_fwd_splitkv_kernelI23Flash_fwd_kernel_traitsILi192ELi64ELi64ELi4ELb0ELb0EN7cutlass6half_tE19Flash_kernel_traitsILi192ELi64ELi64ELi4ES3_EELb0ELb1ELb0ELb0ELb1ELb0ELb0ELb0EEEvNS_16Flash_fwd_paramsE,@function
        .size           _ZN5flash24flash_fwd_splitkv_kernelI23Flash_fwd_kernel_traitsILi192ELi64ELi64ELi4ELb0ELb0EN7cutlass6half_tE19Flash_kernel_traitsILi192ELi64ELi64ELi4ES3_EELb0ELb1ELb0ELb0ELb1ELb0ELb0ELb0EEEvNS_16Flash_fwd_paramsE,(.L_x_7480 - _ZN5flash24flash_fwd_splitkv_kernelI23Flash_fwd_kernel_traitsILi192ELi64ELi64ELi4ELb0ELb0EN7cutlass6half_tE19Flash_kernel_traitsILi192ELi64ELi64ELi4ES3_EELb0ELb1ELb0ELb0ELb1ELb0ELb0ELb0EEEvNS_16Flash_fwd_paramsE)
        .other          _ZN5flash24flash_fwd_splitkv_kernelI23Flash_fwd_kernel_traitsILi192ELi64ELi64ELi4ELb0ELb0EN7cutlass6half_tE19Flash_kernel_traitsILi192ELi64ELi64ELi4ES3_EELb0ELb1ELb0ELb0ELb1ELb0ELb0ELb0EEEvNS_16Flash_fwd_paramsE,@"STO_CUDA_ENTRY STV_DEFAULT"
_ZN5flash24flash_fwd_splitkv_kernelI23Flash_fwd_kernel_traitsILi192ELi64ELi64ELi4ELb0ELb0EN7cutlass6half_tE19Flash_kernel_traitsILi192ELi64ELi64ELi4ES3_EELb0ELb1ELb0ELb0ELb1ELb0ELb0ELb0EEEvNS_16Flash_fwd_paramsE:
.text._ZN5flash24flash_fwd_splitkv_kernelI23Flash_fwd_kernel_traitsILi192ELi64ELi64ELi4ELb0ELb0EN7cutlass6half_tE19Flash_kernel_traitsILi192ELi64ELi64ELi4ES3_EELb0ELb1ELb0ELb0ELb1ELb0ELb0ELb0EEEvNS_16Flash_fwd_paramsE:
        /* <DEDUP_REMOVED lines=35> */
[----:B------:R-:W1:Y:S01]  /*0230*/  S2R R80, SR_TID.X ;  /* 0x0000000000507919 */ /* 0x000e620000002100 */
        /* <DEDUP_REMOVED lines=19> */
.L_x_5328:
[----:B------:R-:W-:-:S03]  /*0370*/  ULDC UR6, c[0x0][0x2c8] ;  /* 0x0000b20000067ab9 */ /* 0x000fc60000000800 */
.L_x_5329:
        /* <DEDUP_REMOVED lines=11> */
[----:B------:R-:W-:-:S06]  /*0430*/  UISETP.GT.AND UP0, UPT, UR18, UR16, UPT ;  /* 0x000000101200728c */ /* 0x000fcc000bf04270 */
[----:B------:R-:W-:Y:S01]  /*0440*/  PLOP3.LUT P0, PT, PT, PT, UP0, 0x80, 0x0 ;  /* 0x000000000000781c */ /* 0x000fe20003f0f008 */
[----:B------:R-:W-:-:S04]  /*0450*/  @!UP1 UISETP.NE.U32.AND UP0, UPT, UR4, URZ, UPT ;  /* 0x0000003f0400928c */ /* 0x000fc8000bf05070 */
[----:B------:R-:W-:-:S03]  /*0460*/  @!UP1 UISETP.NE.AND.EX UP0, UPT, UR5, URZ, UPT, UP0 ;  /* 0x0000003f0500928c */ /* 0x000fc6000bf05300 */
[----:B------:R-:W-:Y:S01]  /*0470*/  @!UP1 ULDC UR5, c[0x0][0x2cc] ;  /* 0x0000b30000059ab9 */ /* 0x000fe20000000800 */
[----:B--2---:R-:W-:-:S04]  /*0480*/  @P1 R2UR UR17, R0 ;  /* 0x00000000001112ca */ /* 0x004fc800000e0000 */
[----:B------:R-:W-:Y:S11]  /*0490*/  @!P0 EXIT ;  /* 0x000000000000894d */ /* 0x000ff60003800000 */
[----:B------:R-:W-:Y:S02]  /*04a0*/  @!UP1 USEL UR5, UR5, URZ, UP0 ;  /* 0x0000003f05059287 */ /* 0x000fe40008000000 */
[----:B------:R-:W-:Y:S01]  /*04b0*/  @UP1 UIADD3 UR17, UR17, -UR9, URZ ;  /* 0x8000000911111290 */ /* 0x000fe2000fffe03f */
[----:B------:R-:W-:Y:S01]  /*04c0*/  ULDC UR4, c[0x0][0x2c8] ;  /* 0x0000b20000047ab9 */ /* 0x000fe20000000800 */
[----:B------:R-:W-:Y:S02]  /*04d0*/  @!UP1 UIADD3 UR17, UR5, UR6, -UR9 ;  /* 0x0000000605119290 */ /* 0x000fe4000fffe809 */
[----:B------:R-:W-:Y:S02]  /*04e0*/  UIADD3 UR4, UR4, 0x3f, URZ ;  /* 0x0000003f04047890 */ /* 0x000fe4000fffe03f */
[----:B------:R-:W-:Y:S02]  /*04f0*/  UIADD3 UR5, -UR18, 0x7f, UR16 ;  /* 0x0000007f12057890 */ /* 0x000fe4000fffe110 */
[----:B------:R-:W-:Y:S01]  /*0500*/  UIADD3 UR10, UR17, UR16, -UR18 ;  /* 0x00000010110a7290 */ /* 0x000fe2000fffe812 */
[----:B------:R-:W-:Y:S01]  /*0510*/  ULDC UR12, c[0x0][0x398] ;  /* 0x0000e600000c7ab9 */ /* 0x000fe20000000800 */
[----:B------:R-:W-:Y:S01]  /*0520*/  ULDC UR13, c[0x0][0x394] ;  /* 0x0000e500000d7ab9 */ /* 0x000fe20000000800 */
[----:B------:R-:W-:-:S02]  /*0530*/  USHF.R.S32.HI UR22, URZ, 0x1f, UR4 ;  /* 0x0000001f3f167899 */ /* 0x000fc40008011404 */
[----:B------:R-:W-:Y:S02]  /*0540*/  UIADD3 UR7, UR17, 0x3f, URZ ;  /* 0x0000003f11077890 */ /* 0x000fe4000fffe03f */
[----:B------:R-:W-:Y:S02]  /*0550*/  UIADD3 UR5, UR5, UR12, UR17 ;  /* 0x0000000c05057290 */ /* 0x000fe4000fffe011 */
[----:B------:R-:W-:Y:S02]  /*0560*/  UIADD3 UR10, UR10, -UR13, URZ ;  /* 0x8000000d0a0a7290 */ /* 0x000fe4000fffe03f */
[----:B------:R-:W-:Y:S02]  /*0570*/  ULEA.HI UR22, UR22, UR4, URZ, 0x6 ;  /* 0x0000000416167291 */ /* 0x000fe4000f8f303f */
[----:B------:R-:W-:Y:S02]  /*0580*/  USHF.R.S32.HI UR6, URZ, 0x1f, UR7 ;  /* 0x0000001f3f067899 */ /* 0x000fe40008011407 */
[----:B------:R-:W-:-:S02]  /*0590*/  USHF.R.S32.HI UR4, URZ, 0x1f, UR5 ;  /* 0x0000001f3f047899 */ /* 0x000fc40008011405 */
[----:B------:R-:W-:Y:S02]  /*05a0*/  USHF.R.S32.HI UR8, URZ, 0x1f, UR10 ;  /* 0x0000001f3f087899 */ /* 0x000fe4000801140a */
[----:B------:R-:W-:Y:S02]  /*05b0*/  ULEA.HI UR6, UR6, UR7, URZ, 0x6 ;  /* 0x0000000706067291 */ /* 0x000fe4000f8f303f */
[----:B------:R-:W-:Y:S02]  /*05c0*/  ULEA.HI UR4, UR4, UR5, URZ, 0x6 ;  /* 0x0000000504047291 */ /* 0x000fe4000f8f303f */
[----:B------:R-:W-:Y:S02]  /*05d0*/  ULEA.HI UR8, UR8, UR10, URZ, 0x6 ;  /* 0x0000000a08087291 */ /* 0x000fe4000f8f303f */
[----:B------:R-:W-:Y:S02]  /*05e0*/  USHF.R.S32.HI UR6, URZ, 0x6, UR6 ;  /* 0x000000063f067899 */ /* 0x000fe40008011406 */
[----:B------:R-:W-:-:S02]  /*05f0*/  USHF.R.S32.HI UR4, URZ, 0x6, UR4 ;  /* 0x000000063f047899 */ /* 0x000fc40008011404 */
[----:B------:R-:W-:Y:S02]  /*0600*/  USHF.R.S32.HI UR8, URZ, 0x6, UR8 ;  /* 0x000000063f087899 */ /* 0x000fe40008011408 */
[----:B------:R-:W-:Y:S01]  /*0610*/  USHF.R.S32.HI UR22, URZ, 0x6, UR22 ;  /* 0x000000063f167899 */ /* 0x000fe20008011416 */
[----:B------:R-:W-:Y:S01]  /*0620*/  IMAD.U32 R145, RZ, RZ, UR6 ;  /* 0x00000006ff917e24 */ /* 0x000fe2000f8e00ff */
[----:B------:R-:W-:Y:S01]  /*0630*/  UISETP.LT.AND UP0, UPT, URZ, UR8, UPT ;  /* 0x000000083f00728c */ /* 0x000fe2000bf01270 */
[----:B------:R-:W-:-:S03]  /*0640*/  IMAD.U32 R0, RZ, RZ, UR4 ;  /* 0x00000004ff007e24 */ /* 0x000fc6000f8e00ff */
[----:B------:R-:W-:Y:S02]  /*0650*/  USEL UR10, URZ, UR8, !UP0 ;  /* 0x000000083f0a7287 */ /* 0x000fe4000c000000 */
[----:B------:R-:W-:-:S04]  /*0660*/  VIMNMX3 R145, R145, UR22, R0, PT ;  /* 0x0000001691917c0f */ /* 0x000fc8000b800100 */
[----:B------:R-:W-:-:S13]  /*0670*/  ISETP.LE.AND P0, PT, R145, UR10, PT ;  /* 0x0000000a91007c0c */ /* 0x000fda000bf03270 */
[----:B------:R-:W-:Y:S05]  /*0680*/  @!P0 BRA `(.L_x_5330) ;  /* 0x00000008000c8947 */ /* 0x000fea0003800000 */
[----:B------:R-:W-:Y:S01]  /*0690*/  SHF.R.S32.HI R7, RZ, 0x1f, R80 ;  /* 0x0000001fff077819 */ /* 0x000fe20000011450 */
[----:B------:R-:W-:Y:S01]  /*06a0*/  UISETP.NE.AND UP0, UPT, UR11, -0x1, UPT ;  /* 0xffffffff0b00788c */ /* 0x000fe2000bf05270 */
[C---:B------:R-:W-:Y:S01]  /*06b0*/  LOP3.LUT P6, RZ, R80.reuse, 0x7, RZ, 0xc0, !PT ;  /* 0x0000000750ff7812 */ /* 0x040fe200078cc0ff */
[----:B------:R-:W-:Y:S01]  /*06c0*/  USHF.R.S32.HI UR10, URZ, 0x1f, UR16 ;  /* 0x0000001f3f0a7899 */ /* 0x000fe20008011410 */
[----:B------:R-:W-:Y:S01]  /*06d0*/  LEA.HI R7, R7, R80, RZ, 0x3 ;  /* 0x0000005007077211 */ /* 0x000fe200078f18ff */
[----:B------:R-:W-:Y:S01]  /*06e0*/  ULDC.64 UR6, c[0x0][0x298] ;  /* 0x0000a60000067ab9 */ /* 0x000fe20000000a00 */
[----:B------:R-:W-:Y:S01]  /*06f0*/  UIADD3 UR18, -UR16, UR18, URZ ;  /* 0x0000001210127290 */ /* 0x000fe2000fffe13f */
[----:B------:R-:W-:Y:S01]  /*0700*/  IMAD.U32 R0, RZ, RZ, UR6 ;  /* 0x00000006ff007e24 */ /* 0x000fe2000f8e00ff */
[----:B------:R-:W-:Y:S01]  /*0710*/  LOP3.LUT R3, R7, 0x1ffffff8, RZ, 0xc0, !PT ;  /* 0x1ffffff807037812 */ /* 0x000fe200078ec0ff */
[----:B------:R-:W-:Y:S01]  /*0720*/  UIMAD UR10, UR10, UR6, URZ ;  /* 0x000000060a0a72a4 */ /* 0x000fe2000f8e023f */
[----:B------:R-:W-:Y:S01]  /*0730*/  SHF.R.S32.HI R7, RZ, 0x3, R7 ;  /* 0x00000003ff077819 */ /* 0x000fe20000011407 */
[----:B------:R-:W-:Y:S01]  /*0740*/  USHF.R.S32.HI UR9, URZ, 0x1f, UR20 ;  /* 0x0000001f3f097899 */ /* 0x000fe20008011414 */
[----:B------:R-:W-:Y:S01]  /*0750*/  BSSY B0, `(.L_x_5331) ;  /* 0x0000031000007945 */ /* 0x000fe20003800000 */
[----:B------:R-:W-:Y:S01]  /*0760*/  IMAD.IADD R4, R80, 0x1, -R3 ;  /* 0x0000000150047824 */ /* 0x000fe200078e0a03 */
[----:B------:R-:W-:Y:S01]  /*0770*/  @!UP0 USHF.R.S32.HI UR8, URZ, 0x1f, UR19 ;  /* 0x0000001f3f088899 */ /* 0x000fe20008011413 */
[C---:B------:R-:W-:Y:S01]  /*0780*/  VIADD R2, R7.reuse, 0x10 ;  /* 0x0000001007027836 */ /* 0x040fe20000000000 */
[----:B------:R-:W-:Y:S01]  /*0790*/  @!UP0 ULDC.64 UR4, c[0x0][0x290] ;  /* 0x0000a40000048ab9 */ /* 0x000fe20000000a00 */
[----:B------:R-:W-:Y:S01]  /*07a0*/  IMAD.SHL.U32 R4, R4, 0x8, RZ ;  /* 0x0000000804047824 */ /* 0x000fe200078e00ff */
[----:B------:R-:W-:Y:S01]  /*07b0*/  @!UP0 UIMAD UR8, UR8, UR4, URZ ;  /* 0x00000004080882a4 */ /* 0x000fe2000f8e023f */
[C---:B------:R-:W-:Y:S01]  /*07c0*/  ISETP.GE.OR P5, PT, R7.reuse, UR18, P6 ;  /* 0x0000001207007c0c */ /* 0x040fe2000b7a6670 */
[----:B------:R-:W-:Y:S01]  /*07d0*/  @!UP0 UIMAD.WIDE.U32 UR12, UR19, UR4, URZ ;  /* 0x00000004130c82a5 */ /* 0x000fe2000f8e003f */
[C---:B------:R-:W-:Y:S01]  /*07e0*/  ISETP.GE.AND P2, PT, R2.reuse, UR18, PT ;  /* 0x0000001202007c0c */ /* 0x040fe2000bf46270 */
[----:B------:R-:W-:Y:S01]  /*07f0*/  @UP0 UIMAD.WIDE.U32 UR22, UR11, UR6, URZ ;  /* 0x000000060b1602a5 */ /* 0x000fe2000f8e003f */
[--C-:B------:R-:W-:Y:S01]  /*0800*/  SHF.R.S32.HI R5, RZ, 0x1f, R4.reuse ;  /* 0x0000001fff057819 */ /* 0x100fe20000011404 */
[----:B------:R-:W-:Y:S01]  /*0810*/  UIMAD UR10, UR16, UR7, UR10 ;  /* 0x00000007100a72a4 */ /* 0x000fe2000f8e020a */
[----:B------:R-:W-:Y:S01]  /*0820*/  ISETP.GE.OR P4, PT, R2, UR18, P6 ;  /* 0x0000001202007c0c */ /* 0x000fe2000b786670 */
[----:B------:R-:W-:Y:S01]  /*0830*/  @!UP0 UIMAD UR8, UR19, UR5, UR8 ;  /* 0x00000005130882a4 */ /* 0x000fe2000f8e0208 */
[----:B------:R-:W-:Y:S01]  /*0840*/  VIADD R2, R7, 0x20 ;  /* 0x0000002007027836 */ /* 0x000fe20000000000 */
[----:B------:R-:W-:Y:S01]  /*0850*/  @UP0 UIMAD UR11, UR11, UR7, UR23 ;  /* 0x000000070b0b02a4 */ /* 0x000fe2000f8e0217 */
[----:B------:R-:W-:Y:S01]  /*0860*/  IMAD.WIDE.U32 R4, R0, UR16, R4 ;  /* 0x0000001000047c25 */ /* 0x000fe2000f8e0004 */
[----:B------:R-:W-:Y:S01]  /*0870*/  @!UP0 UMOV UR22, UR12 ;  /* 0x0000000c00168c82 */ /* 0x000fe20008000000 */
[----:B------:R-:W-:Y:S01]  /*0880*/  @!UP0 UIADD3 UR11, UR13, UR8, URZ ;  /* 0x000000080d0b8290 */ /* 0x000fe2000fffe03f */
[----:B------:R-:W-:Y:S01]  /*0890*/  ISETP.GE.AND P1, PT, R2, UR18, PT ;  /* 0x0000001202007c0c */ /* 0x000fe2000bf26270 */
[----:B------:R-:W-:Y:S01]  /*08a0*/  IMAD.U32 R0, RZ, RZ, UR10 ;  /* 0x0000000aff007e24 */ /* 0x000fe2000f8e00ff */
[----:B------:R-:W-:Y:S01]  /*08b0*/  IADD3 R8, P0, R4, UR22, RZ ;  /* 0x0000001604087c10 */ /* 0x000fe2000ff1e0ff */
[----:B------:R-:W-:Y:S01]  /*08c0*/  ULDC.64 UR4, c[0x0][0x2a0] ;  /* 0x0000a80000047ab9 */ /* 0x000fe20000000a00 */
[----:B------:R-:W-:Y:S01]  /*08d0*/  ULDC UR8, c[0x0][0x270] ;  /* 0x00009c0000087ab9 */ /* 0x000fe20000000800 */
[----:B------:R-:W-:Y:S01]  /*08e0*/  UIMAD UR9, UR9, UR4, URZ ;  /* 0x00000004090972a4 */ /* 0x000fe2000f8e023f */
[----:B------:R-:W-:Y:S01]  /*08f0*/  IADD3.X R9, R5, UR11, R0, P0, !PT ;  /* 0x0000000b05097c10 */ /* 0x000fe200087fe400 */
[----:B------:R-:W-:Y:S01]  /*0900*/  IMAD.U32 R3, RZ, RZ, UR4 ;  /* 0x00000004ff037e24 */ /* 0x000fe2000f8e00ff */
[----:B------:R-:W-:Y:S01]  /*0910*/  ISETP.GE.AND P0, PT, R7, UR18, PT ;  /* 0x0000001207007c0c */ /* 0x000fe2000bf06270 */
[----:B------:R-:W-:Y:S01]  /*0920*/  UIMAD UR5, UR20, UR5, UR9 ;  /* 0x00000005140572a4 */ /* 0x000fe2000f8e0209 */
[----:B------:R-:W-:Y:S01]  /*0930*/  ISETP.GE.OR P3, PT, R2, UR18, P6 ;  /* 0x0000001202007c0c */ /* 0x000fe2000b766670 */
[----:B------:R-:W-:Y:S01]  /*0940*/  UIMAD UR8, UR19, UR8, UR20 ;  /* 0x00000008130872a4 */ /* 0x000fe2000f8e0214 */
[----:B------:R-:W-:Y:S01]  /*0950*/  IMAD.WIDE.U32 R8, R3, UR20, R8 ;  /* 0x0000001403087c25 */ /* 0x000fe2000f8e0008 */
[----:B------:R-:W-:Y:S01]  /*0960*/  ULDC UR4, c[0x0][0x2c4] ;  /* 0x0000b10000047ab9 */ /* 0x000fe20000000800 */
[----:B------:R-:W-:Y:S01]  /*0970*/  SHF.R.S32.HI R5, RZ, 0x1f, R7 ;  /* 0x0000001fff057819 */ /* 0x000fe20000011407 */
[----:B------:R-:W-:Y:S01]  /*0980*/  UIMAD UR16, UR8, UR4, UR16 ;  /* 0x00000004081072a4 */ /* 0x000fe2000f8e0210 */
[----:B------:R-:W-:-:S05]  /*0990*/  VIADD R13, R9, UR5 ;  /* 0x00000005090d7c36 */ /* 0x000fca0008000000 */
[----:B------:R-:W-:Y:S06]  /*09a0*/  @P0 BRA `(.L_x_5332) ;  /* 0x00000000002c0947 */ /* 0x000fec0003800000 */
[----:B------:R-:W-:Y:S01]  /*09b0*/  MOV R12, R8 ;  /* 0x00000008000c7202 */ /* 0x000fe20000000f00 */
[----:B------:R-:W-:Y:S01]  /*09c0*/  IMAD R0, R5, UR6, RZ ;  /* 0x0000000605007c24 */ /* 0x000fe2000f8e02ff */
[----:B------:R-:W-:-:S03]  /*09d0*/  ULDC.64 UR4, c[0x0][0x280] ;  /* 0x0000a00000047ab9 */ /* 0x000fc60000000a00 */
[----:B------:R-:W-:-:S04]  /*09e0*/  IMAD.WIDE.U32 R2, R7, UR6, R12 ;  /* 0x0000000607027c25 */ /* 0x000fc8000f8e000c */
[----:B------:R-:W-:Y:S01]  /*09f0*/  IMAD R0, R7, UR7, R0 ;  /* 0x0000000707007c24 */ /* 0x000fe2000f8e0200 */
[----:B------:R-:W-:-:S04]  /*0a00*/  LEA R10, P0, R2, UR4, 0x1 ;  /* 0x00000004020a7c11 */ /* 0x000fc8000f8008ff */
[----:B------:R-:W-:-:S04]  /*0a10*/  IADD3 R0, R3, R0, RZ ;  /* 0x0000000003007210 */ /* 0x000fc80007ffe0ff */
[----:B------:R-:W-:-:S05]  /*0a20*/  LEA.HI.X R11, R2, UR5, R0, 0x1, P0 ;  /* 0x00000005020b7c11 */ /* 0x000fca00080f0c00 */
[----:B------:R1:W-:Y:S04]  /*0a30*/  STG.E.128 desc[UR14][R10.64], RZ ;  /* 0x000000ff0a007986 */ /* 0x0003e8000c101d0e */
[----:B------:R1:W-:Y:S04]  /*0a40*/  STG.E.128 desc[UR14][R10.64+0x80], RZ ;  /* 0x000080ff0a007986 */ /* 0x0003e8000c101d0e */
[----:B------:R1:W-:Y:S02]  /*0a50*/  STG.E.128 desc[UR14][R10.64+0x100], RZ ;  /* 0x000100ff0a007986 */ /* 0x0003e4000c101d0e */
.L_x_5332:
[----:B------:R-:W-:Y:S05]  /*0a60*/  BSYNC B0 ;  /* 0x0000000000007941 */ /* 0x000fea0003800000 */
.L_x_5331:
[----:B------:R-:W-:Y:S01]  /*0a70*/  BSSY B0, `(.L_x_5333) ;  /* 0x0000012000007945 */ /* 0x000fe20003800000 */
[C---:B------:R-:W-:Y:S02]  /*0a80*/  IADD3 R4, P0, R7.reuse, UR16, RZ ;  /* 0x0000001007047c10 */ /* 0x040fe4000ff1e0ff */
[----:B------:R-:W-:Y:S01]  /*0a90*/  IADD3 R6, R7, 0x30, RZ ;  /* 0x0000003007067810 */ /* 0x000fe20007ffe0ff */
[----:B------:R-:W-:Y:S05]  /*0aa0*/  @P2 BRA `(.L_x_5334) ;  /* 0x0000000000382947 */ /* 0x000fea0003800000 */
[----:B------:R-:W-:Y:S01]  /*0ab0*/  IADD3 R3, P2, R7, 0x10, RZ ;  /* 0x0000001007037810 */ /* 0x000fe20007f5e0ff */
[----:B-1----:R-:W-:Y:S01]  /*0ac0*/  IMAD.MOV.U32 R10, RZ, RZ, R8 ;  /* 0x000000ffff0a7224 */ /* 0x002fe200078e0008 */
[----:B------:R-:W-:Y:S01]  /*0ad0*/  MOV R11, R13 ;  /* 0x0000000d000b7202 */ /* 0x000fe20000000f00 */
[----:B------:R-:W-:Y:S02]  /*0ae0*/  ULDC.64 UR4, c[0x0][0x280] ;  /* 0x0000a00000047ab9 */ /* 0x000fe40000000a00 */
[----:B------:R-:W-:Y:S02]  /*0af0*/  IMAD.X R0, RZ, RZ, R5, P2 ;  /* 0x000000ffff007224 */ /* 0x000fe400010e0605 */
[----:B------:R-:W-:-:S04]  /*0b00*/  IMAD.WIDE.U32 R10, R3, UR6, R10 ;  /* 0x00000006030a7c25 */ /* 0x000fc8000f8e000a */
[----:B------:R-:W-:Y:S01]  /*0b10*/  IMAD R0, R0, UR6, RZ ;  /* 0x0000000600007c24 */ /* 0x000fe2000f8e02ff */
[----:B------:R-:W-:-:S03]  /*0b20*/  LEA R2, P2, R10, UR4, 0x1 ;  /* 0x000000040a027c11 */ /* 0x000fc6000f8408ff */
[----:B------:R-:W-:-:S05]  /*0b30*/  IMAD R0, R3, UR7, R0 ;  /* 0x0000000703007c24 */ /* 0x000fca000f8e0200 */
[----:B------:R-:W-:-:S04]  /*0b40*/  IADD3 R3, R11, R0, RZ ;  /* 0x000000000b037210 */ /* 0x000fc80007ffe0ff */
[----:B------:R-:W-:-:S05]  /*0b50*/  LEA.HI.X R3, R10, UR5, R3, 0x1, P2 ;  /* 0x000000050a037c11 */ /* 0x000fca00090f0c03 */
[----:B------:R2:W-:Y:S04]  /*0b60*/  STG.E.128 desc[UR14][R2.64], RZ ;  /* 0x000000ff02007986 */ /* 0x0005e8000c101d0e */
[----:B------:R2:W-:Y:S04]  /*0b70*/  STG.E.128 desc[UR14][R2.64+0x80], RZ ;  /* 0x000080ff02007986 */ /* 0x0005e8000c101d0e */
[----:B------:R2:W-:Y:S02]  /*0b80*/  STG.E.128 desc[UR14][R2.64+0x100], RZ ;  /* 0x000100ff02007986 */ /* 0x0005e4000c101d0e */
.L_x_5334:
[----:B------:R-:W-:Y:S05]  /*0b90*/  BSYNC B0 ;  /* 0x0000000000007941 */ /* 0x000fea0003800000 */
.L_x_5333:
[----:B------:R-:W-:Y:S01]  /*0ba0*/  BSSY B0, `(.L_x_5335) ;  /* 0x0000012000007945 */ /* 0x000fe20003800000 */
[----:B------:R-:W-:Y:S02]  /*0bb0*/  ISETP.GE.AND P2, PT, R6, UR18, PT ;  /* 0x0000001206007c0c */ /* 0x000fe4000bf46270 */
[----:B------:R-:W-:Y:S01]  /*0bc0*/  MOV R0, UR16 ;  /* 0x0000001000007c02 */ /* 0x000fe20008000f00 */
[----:B------:R-:W-:Y:S05]  /*0bd0*/  @P1 BRA `(.L_x_5336) ;  /* 0x0000000000381947 */ /* 0x000fea0003800000 */
[----:B--2---:R-:W-:Y:S01]  /*0be0*/  IADD3 R3, P1, R7, 0x20, RZ ;  /* 0x0000002007037810 */ /* 0x004fe20007f3e0ff */
        /* <DEDUP_REMOVED lines=13> */
.L_x_5336:
[----:B------:R-:W-:Y:S05]  /*0cc0*/  BSYNC B0 ;  /* 0x0000000000007941 */ /* 0x000fea0003800000 */
.L_x_5335:
[----:B------:R-:W-:Y:S04]  /*0cd0*/  BSSY B0, `(.L_x_5337) ;  /* 0x000000f000007945 */ /* 0x000fe80003800000 */
[----:B------:R-:W-:Y:S05]  /*0ce0*/  @P2 BRA `(.L_x_5338) ;  /* 0x0000000000342947 */ /* 0x000fea0003800000 */
[----:B------:R-:W-:Y:S01]  /*0cf0*/  IADD3 R7, P1, R7, 0x30, RZ ;  /* 0x0000003007077810 */ /* 0x000fe20007f3e0ff */
[----:B------:R-:W-:Y:S01]  /*0d00*/  ULDC.64 UR4, c[0x0][0x280] ;  /* 0x0000a00000047ab9 */ /* 0x000fe20000000a00 */
[----:B------:R-:W-:Y:S02]  /*0d10*/  MOV R9, R13 ;  /* 0x0000000d00097202 */ /* 0x000fe40000000f00 */
[----:B--2---:R-:W-:Y:S01]  /*0d20*/  IADD3.X R2, RZ, R5, RZ, P1, !PT ;  /* 0x00000005ff027210 */ /* 0x004fe20000ffe4ff */
[----:B------:R-:W-:-:S04]  /*0d30*/  IMAD.WIDE.U32 R8, R7, UR6, R8 ;  /* 0x0000000607087c25 */ /* 0x000fc8000f8e0008 */
[----:B------:R-:W-:-:S04]  /*0d40*/  IMAD R2, R2, UR6, RZ ;  /* 0x0000000602027c24 */ /* 0x000fc8000f8e02ff */
[----:B------:R-:W-:Y:S01]  /*0d50*/  IMAD R7, R7, UR7, R2 ;  /* 0x0000000707077c24 */ /* 0x000fe2000f8e0202 */
[----:B------:R-:W-:-:S04]  /*0d60*/  LEA R2, P1, R8, UR4, 0x1 ;  /* 0x0000000408027c11 */ /* 0x000fc8000f8208ff */
[----:B------:R-:W-:-:S04]  /*0d70*/  IADD3 R7, R9, R7, RZ ;  /* 0x0000000709077210 */ /* 0x000fc80007ffe0ff */
[----:B------:R-:W-:-:S05]  /*0d80*/  LEA.HI.X R3, R8, UR5, R7, 0x1, P1 ;  /* 0x0000000508037c11 */ /* 0x000fca00088f0c07 */
[----:B------:R4:W-:Y:S04]  /*0d90*/  STG.E.128 desc[UR14][R2.64], RZ ;  /* 0x000000ff02007986 */ /* 0x0009e8000c101d0e */
[----:B------:R4:W-:Y:S04]  /*0da0*/  STG.E.128 desc[UR14][R2.64+0x80], RZ ;  /* 0x000080ff02007986 */ /* 0x0009e8000c101d0e */
[----:B------:R4:W-:Y:S02]  /*0db0*/  STG.E.128 desc[UR14][R2.64+0x100], RZ ;  /* 0x000100ff02007986 */ /* 0x0009e4000c101d0e */
.L_x_5338:
[----:B------:R-:W-:Y:S05]  /*0dc0*/  BSYNC B0 ;  /* 0x0000000000007941 */ /* 0x000fea0003800000 */
.L_x_5337:
[----:B------:R-:W-:Y:S01]  /*0dd0*/  ISETP.GE.OR P6, PT, R6, UR18, P6 ;  /* 0x0000001206007c0c */ /* 0x000fe2000b7c6670 */
[----:B------:R-:W-:Y:S01]  /*0de0*/  ULDC.64 UR4, c[0x0][0x2b0] ;  /* 0x0000ac0000047ab9 */ /* 0x000fe20000000a00 */
[----:B------:R-:W-:Y:S01]  /*0df0*/  LEA.HI.X.SX32 R5, R0, R5, 0x1, P0 ;  /* 0x0000000500057211 */ /* 0x000fe200000f0eff */
[----:B--2-4-:R-:W-:Y:S01]  /*0e00*/  @!P5 IMAD.MOV.U32 R3, RZ, RZ, 0x7f800000 ;  /* 0x7f800000ff03d424 */ /* 0x014fe200078e00ff */
[C---:B------:R-:W-:Y:S01]  /*0e10*/  LEA R8, P0, R4.reuse, UR4, 0x2 ;  /* 0x0000000404087c11 */ /* 0x040fe2000f8010ff */
[----:B------:R-:W-:Y:S02]  /*0e20*/  @!P4 IMAD.MOV.U32 R2, RZ, RZ, 0x7f800000 ;  /* 0x7f800000ff02c424 */ /* 0x000fe400078e00ff */
[----:B------:R-:W-:Y:S01]  /*0e30*/  @!P3 IMAD.MOV.U32 R0, RZ, RZ, 0x7f800000 ;  /* 0x7f800000ff00b424 */ /* 0x000fe200078e00ff */
[----:B------:R-:W-:-:S05]  /*0e40*/  LEA.HI.X R9, R4, UR5, R5, 0x2, P0 ;  /* 0x0000000504097c11 */ /* 0x000fca00080f1405 */
[----:B------:R2:W-:Y:S04]  /*0e50*/  @!P5 STG.E desc[UR14][R8.64], R3 ;  /* 0x000000030800d986 */ /* 0x0005e8000c10190e */
[----:B------:R2:W-:Y:S04]  /*0e60*/  @!P4 STG.E desc[UR14][R8.64+0x40], R2 ;  /* 0x000040020800c986 */ /* 0x0005e8000c10190e */
[----:B------:R2:W-:Y:S01]  /*0e70*/  @!P3 STG.E desc[UR14][R8.64+0x80], R0 ;  /* 0x000080000800b986 */ /* 0x0005e2000c10190e */
[----:B------:R-:W-:Y:S05]  /*0e80*/  @P6 EXIT ;  /* 0x000000000000694d */ /* 0x000fea0003800000 */
[----:B--2---:R-:W-:-:S05]  /*0e90*/  MOV R3, 0x7f800000 ;  /* 0x7f80000000037802 */ /* 0x004fca0000000f00 */
[----:B------:R-:W-:Y:S01]  /*0ea0*/  STG.E desc[UR14][R8.64+0xc0], R3 ;  /* 0x0000c00308007986 */ /* 0x000fe2000c10190e */
[----:B------:R-:W-:Y:S05]  /*0eb0*/  EXIT ;  /* 0x000000000000794d */ /* 0x000fea0003800000 */
.L_x_5330:
        /* <DEDUP_REMOVED lines=8> */
[----:B------:R-:W-:-:S04]  /*0f40*/  ULDC.64 UR4, c[0x0][0x370] ;  /* 0x0000dc0000047ab9 */ /* 0x000fc80000000a00 */
[----:B------:R-:W2:Y:S01]  /*0f50*/  @P0 LDG.E R2, desc[UR14][R2.64] ;  /* 0x0000000e02020981 */ /* 0x000ea2000c1e1900 */
[----:B------:R-:W-:Y:S01]  /*0f60*/  ISETP.NE.U32.AND P1, PT, RZ, UR4, PT ;  /* 0x00000004ff007c0c */ /* 0x000fe2000bf25070 */
[----:B------:R-:W-:Y:S01]  /*0f70*/  UMOV UR8, UR19 ;  /* 0x0000001300087c82 */ /* 0x000fe20008000000 */
[----:B------:R-:W-:Y:S02]  /*0f80*/  PLOP3.LUT P3, PT, PT, PT, PT, 0x8, 0x0 ;  /* 0x000000000000781c */ /* 0x000fe40003f6e170 */
[----:B------:R-:W-:Y:S02]  /*0f90*/  CS2R R200, SRZ ;  /* 0x0000000000c87805 */ /* 0x000fe4000001ff00 */
[----:B------:R-:W-:Y:S02]  /*0fa0*/  ISETP.NE.AND.EX P1, PT, RZ, UR5, PT, P1 ;  /* 0x00000005ff007c0c */ /* 0x000fe4000bf25310 */
[----:B--2---:R-:W-:-:S11]  /*0fb0*/  @P0 R2UR UR8, R2 ;  /* 0x00000000020802ca */ /* 0x004fd600000e0000 */
[----:B------:R-:W-:Y:S05]  /*0fc0*/  @!P1 BRA `(.L_x_5339) ;  /* 0x00000000002c9947 */ /* 0x000fea0003800000 */
[----:B------:R-:W1:Y:S01]  /*0fd0*/  LDC.64 R2, c[0x0][0x378] ;  /* 0x0000de00ff027b82 */ /* 0x000e620000000a00 */
[----:B------:R-:W-:-:S06]  /*0fe0*/  USHF.R.S32.HI UR6, URZ, 0x1f, UR19 ;  /* 0x0000001f3f067899 */ /* 0x000fcc0008011413 */
[C---:B-1----:R-:W-:Y:S02]  /*0ff0*/  IMAD R0, R2.reuse, UR6, RZ ;  /* 0x0000000602007c24 */ /* 0x042fe4000f8e02ff */
[----:B------:R-:W-:-:S04]  /*1000*/  IMAD.WIDE.U32 R4, R2, UR19, RZ ;  /* 0x0000001302047c25 */ /* 0x000fc8000f8e00ff */
[----:B------:R-:W-:Y:S01]  /*1010*/  IMAD R3, R3, UR19, R0 ;  /* 0x0000001303037c24 */ /* 0x000fe2000f8e0200 */
[----:B------:R-:W-:-:S03]  /*1020*/  LEA R200, P0, R4, UR4, 0x2 ;  /* 0x0000000404c87c11 */ /* 0x000fc6000f8010ff */
[----:B------:R-:W-:Y:S01]  /*1030*/  IMAD.IADD R3, R5, 0x1, R3 ;  /* 0x0000000105037824 */ /* 0x000fe200078e0203 */
[----:B------:R-:W-:-:S04]  /*1040*/  ISETP.NE.U32.AND P3, PT, R200, RZ, PT ;  /* 0x000000ffc800720c */ /* 0x000fc80003f65070 */
[----:B------:R-:W-:-:S04]  /*1050*/  SHF.L.U64.HI R3, R4, 0x2, R3 ;  /* 0x0000000204037819 */ /* 0x000fc80000010203 */
[----:B------:R-:W-:-:S04]  /*1060*/  IADD3.X R201, R3, UR5, RZ, P0, !PT ;  /* 0x0000000503c97c10 */ /* 0x000fc800087fe4ff */
[----:B------:R-:W-:-:S13]  /*1070*/  ISETP.NE.AND.EX P3, PT, R201, RZ, PT, P3 ;  /* 0x000000ffc900720c */ /* 0x000fda0003f65330 */
.L_x_5339:
[----:B------:R-:W-:Y:S05]  /*1080*/  @!P3 BRA `(.L_x_5340) ;  /* 0x000000040054b947 */ /* 0x000fea0003800000 */
[----:B------:R-:W1:Y:S01]  /*1090*/  LDC R6, c[0x0][0x380] ;  /* 0x0000e000ff067b82 */ /* 0x000e620000000800 */
[----:B------:R-:W-:Y:S01]  /*10a0*/  LEA R11, R145, 0xffffffc0, 0x6 ;  /* 0xffffffc0910b7811 */ /* 0x000fe200078e30ff */
[----:B------:R-:W-:Y:S01]  /*10b0*/  IMAD.MOV.U32 R8, RZ, RZ, RZ ;  /* 0x000000ffff087224 */ /* 0x000fe200078e00ff */
[----:B------:R-:W-:Y:S02]  /*10c0*/  ULDC.64 UR4, c[0x0][0x230] ;  /* 0x00008c0000047ab9 */ /* 0x000fe40000000a00 */
        /* <DEDUP_REMOVED lines=21> */
[----:B------:R-:W1:Y:S05]  /*1220*/  LDC R0, c[0x0][0x278] ;  /* 0x00009e00ff007b82 */ /* 0x000e6a0000000800 */
[----:B------:R-:W-:-:S06]  /*1230*/  @P2 VIADD R7, R7, 0x1 ;  /* 0x0000000107072836 */ /* 0x000fcc0000000000 */
[----:B------:R-:W-:Y:S02]  /*1240*/  @!P0 IADD3 R7, -R7, RZ, RZ ;  /* 0x000000ff07078210 */ /* 0x000fe40007ffe1ff */
[----:B------:R-:W-:-:S05]  /*1250*/  @!P1 LOP3.LUT R7, RZ, R6, RZ, 0x33, !PT ;  /* 0x00000006ff079212 */ /* 0x000fca00078e33ff */
[----:B------:R-:W-:-:S05]  /*1260*/  IMAD.WIDE R14, R7, 0x4, R200 ;  /* 0x00000004070e7825 */ /* 0x000fca00078e02c8 */
[----:B------:R-:W2:Y:S01]  /*1270*/  LDG.E R3, desc[UR14][R14.64] ;  /* 0x0000000e0e037981 */ /* 0x000ea2000c1e1900 */
[----:B-1----:R-:W-:Y:S01]  /*1280*/  IABS R5, R0 ;  /* 0x0000000000057213 */ /* 0x002fe20000000000 */
[----:B------:R-:W-:Y:S01]  /*1290*/  IMAD.MOV R7, RZ, RZ, -R7 ;  /* 0x000000ffff077224 */ /* 0x000fe200078e0a07 */
[----:B------:R-:W1:Y:S02]  /*12a0*/  S2R R2, SR_CTAID.Z ;  /* 0x0000000000027919 */ /* 0x000e640000002700 */
[----:B------:R-:W3:Y:S01]  /*12b0*/  I2F.RP R12, R5 ;  /* 0x00000005000c7306 */ /* 0x000ee20000209400 */
[----:B------:R-:W-:-:S05]  /*12c0*/  IMAD R11, R6, R7, R11 ;  /* 0x00000007060b7224 */ /* 0x000fca00078e020b */
[----:B------:R-:W-:Y:S02]  /*12d0*/  SHF.R.S32.HI R35, RZ, 0x1f, R11 ;  /* 0x0000001fff237819 */ /* 0x000fe4000001140b */
[----:B---3--:R-:W3:Y:S01]  /*12e0*/  MUFU.RCP R10, R12 ;  /* 0x0000000c000a7308 */ /* 0x008ee20000001000 */
[----:B-1----:R-:W-:Y:S01]  /*12f0*/  IABS R2, R2 ;  /* 0x0000000200027213 */ /* 0x002fe20000000000 */
[----:B---3--:R-:W-:-:S06]  /*1300*/  VIADD R10, R10, 0xffffffe ;  /* 0x0ffffffe0a0a7836 */ /* 0x008fcc0000000000 */
[----:B------:R-:W1:Y:S02]  /*1310*/  F2I.FTZ.U32.TRUNC.NTZ R9, R10 ;  /* 0x0000000a00097305 */ /* 0x000e64000021f000 */
[----:B-1----:R-:W-:-:S05]  /*1320*/  IADD3 R4, RZ, -R9, RZ ;  /* 0x80000009ff047210 */ /* 0x002fca0007ffe0ff */
[----:B------:R-:W-:-:S04]  /*1330*/  IMAD R4, R4, R5, RZ ;  /* 0x0000000504047224 */ /* 0x000fc800078e02ff */
[----:B------:R-:W-:Y:S01]  /*1340*/  IMAD.HI.U32 R9, R9, R4, R8 ;  /* 0x0000000409097227 */ /* 0x000fe200078e0008 */
[----:B------:R-:W-:-:S05]  /*1350*/  MOV R8, R2 ;  /* 0x0000000200087202 */ /* 0x000fca0000000f00 */
[----:B------:R-:W-:-:S04]  /*1360*/  IMAD.HI.U32 R2, R9, R8, RZ ;  /* 0x0000000809027227 */ /* 0x000fc800078e00ff */
[----:B------:R-:W-:-:S04]  /*1370*/  IMAD.MOV R4, RZ, RZ, -R2 ;  /* 0x000000ffff047224 */ /* 0x000fc800078e0a02 */
[----:B------:R-:W-:-:S05]  /*1380*/  IMAD R4, R5, R4, R8 ;  /* 0x0000000405047224 */ /* 0x000fca00078e0208 */
[----:B------:R-:W-:-:S13]  /*1390*/  ISETP.GT.U32.AND P1, PT, R5, R4, PT ;  /* 0x000000040500720c */ /* 0x000fda0003f24070 */
[-C--:B------:R-:W-:Y:S02]  /*13a0*/  @!P1 IADD3 R4, R4, -R5.reuse, RZ ;  /* 0x8000000504049210 */ /* 0x080fe40007ffe0ff */
[----:B------:R-:W-:Y:S02]  /*13b0*/  @!P1 IADD3 R2, R2, 0x1, RZ ;  /* 0x0000000102029810 */ /* 0x000fe40007ffe0ff */
[----:B------:R-:W-:Y:S02]  /*13c0*/  ISETP.GE.U32.AND P2, PT, R4, R5, PT ;  /* 0x000000050400720c */ /* 0x000fe40003f46070 */
[----:B------:R-:W-:-:S11]  /*13d0*/  ISETP.NE.AND P1, PT, R0, RZ, PT ;  /* 0x000000ff0000720c */ /* 0x000fd60003f25270 */
[----:B------:R-:W-:Y:S01]  /*13e0*/  @P2 VIADD R2, R2, 0x1 ;  /* 0x0000000102022836 */ /* 0x000fe20000000000 */
[----:B--2---:R-:W-:Y:S02]  /*13f0*/  R2UR UR22, R3 ;  /* 0x00000000031672ca */ /* 0x004fe400000e0000 */
[----:B------:R-:W-:-:S04]  /*1400*/  LOP3.LUT R3, R0, UR20, RZ, 0x3c, !PT ;  /* 0x0000001400037c12 */ /* 0x000fc8000f8e3cff */
[----:B------:R-:W-:-:S07]  /*1410*/  ISETP.GE.AND P0, PT, R3, RZ, PT ;  /* 0x000000ff0300720c */ /* 0x000fce0003f06270 */
[----:B------:R-:W-:Y:S02]  /*1420*/  USHF.R.S32.HI UR21, URZ, 0x1f, UR22 ;  /* 0x0000001f3f157899 */ /* 0x000fe40008011416 */
[----:B------:R-:W-:Y:S02]  /*1430*/  UIMAD.WIDE.U32 UR8, UR22, UR4, URZ ;  /* 0x00000004160872a5 */ /* 0x000fe4000f8e003f */
[----:B------:R-:W-:Y:S02]  /*1440*/  UIMAD UR6, UR21, UR4, URZ ;  /* 0x00000004150672a4 */ /* 0x000fe4000f8e023f */
[----:B------:R-:W-:Y:S02]  /*1450*/  @!P0 IADD3 R2, -R2, RZ, RZ ;  /* 0x000000ff02028210 */ /* 0x000fe40007ffe1ff */
[----:B------:R-:W-:Y:S01]  /*1460*/  UIMAD UR4, UR22, UR5, UR6 ;  /* 0x00000005160472a4 */ /* 0x000fe2000f8e0206 */
[----:B------:R-:W-:Y:S01]  /*1470*/  MOV R7, UR9 ;  /* 0x0000000900077c02 */ /* 0x000fe20008000f00 */
[----:B------:R-:W-:Y:S01]  /*1480*/  IMAD.U32 R6, RZ, RZ, UR8 ;  /* 0x00000008ff067e24 */ /* 0x000fe2000f8e00ff */
[----:B------:R-:W-:Y:S01]  /*1490*/  ULDC.64 UR6, c[0x0][0x248] ;  /* 0x0000920000067ab9 */ /* 0x000fe20000000a00 */
[----:B------:R-:W-:Y:S01]  /*14a0*/  UIADD3 UR4, UR9, UR4, URZ ;  /* 0x0000000409047290 */ /* 0x000fe2000fffe03f */
[----:B------:R-:W-:Y:S01]  /*14b0*/  IMAD R4, R35, UR6, RZ ;  /* 0x0000000623047c24 */ /* 0x000fe2000f8e02ff */
[----:B------:R-:W-:Y:S01]  /*14c0*/  @!P1 LOP3.LUT R2, RZ, R0, RZ, 0x33, !PT ;  /* 0x00000000ff029212 */ /* 0x000fe200078e33ff */
[----:B------:R-:W-:-:S02]  /*14d0*/  ULDC.64 UR8, c[0x0][0x260] ;  /* 0x0000980000087ab9 */ /* 0x000fc40000000a00 */
[C---:B------:R-:W-:Y:S01]  /*14e0*/  IMAD R0, R11.reuse, UR7, R4 ;  /* 0x000000070b007c24 */ /* 0x040fe2000f8e0204 */
[----:B------:R-:W-:Y:S01]  /*14f0*/  SHF.R.S32.HI R19, RZ, 0x1f, R2 ;  /* 0x0000001fff137819 */ /* 0x000fe20000011402 */
[----:B------:R-:W-:Y:S01]  /*1500*/  IMAD.U32 R7, RZ, RZ, UR4 ;  /* 0x00000004ff077e24 */ /* 0x000fe2000f8e00ff */
[----:B------:R-:W-:Y:S01]  /*1510*/  ULDC.64 UR4, c[0x0][0x238] ;  /* 0x00008e0000047ab9 */ /* 0x000fe20000000a00 */
[----:B------:R-:W-:Y:S01]  /*1520*/  MOV R18, R2 ;  /* 0x0000000200127202 */ /* 0x000fe20000000f00 */
[----:B------:R-:W-:Y:S01]  /*1530*/  UIMAD UR21, UR21, UR4, URZ ;  /* 0x00000004151572a4 */ /* 0x000fe2000f8e023f */
[----:B------:R-:W-:Y:S01]  /*1540*/  IMAD.WIDE.U32 R4, R11, UR6, R6 ;  /* 0x000000060b047c25 */ /* 0x000fe2000f8e0006 */
[----:B------:R-:W-:Y:S02]  /*1550*/  UIMAD.WIDE.U32 UR24, UR22, UR4, URZ ;  /* 0x00000004161872a5 */ /* 0x000fe4000f8e003f */
[----:B------:R-:W-:Y:S01]  /*1560*/  UIMAD UR5, UR22, UR5, UR21 ;  /* 0x00000005160572a4 */ /* 0x000fe2000f8e0215 */
[----:B------:R-:W-:Y:S01]  /*1570*/  IMAD R3, R19, UR8, RZ ;  /* 0x0000000813037c24 */ /* 0x000fe2000f8e02ff */
[----:B------:R-:W-:-:S02]  /*1580*/  IADD3 R5, R5, R0, RZ ;  /* 0x0000000005057210 */ /* 0x000fc40007ffe0ff */
[----:B------:R-:W-:Y:S01]  /*1590*/  UIADD3 UR22, UR25, UR5, URZ ;  /* 0x0000000519167290 */ /* 0x000fe2000fffe03f */
[C---:B------:R-:W-:Y:S02]  /*15a0*/  IMAD R3, R2.reuse, UR9, R3 ;  /* 0x0000000902037c24 */ /* 0x040fe4000f8e0203 */
[----:B------:R-:W-:-:S04]  /*15b0*/  IMAD.WIDE.U32 R26, R2, UR8, R4 ;  /* 0x00000008021a7c25 */ /* 0x000fc8000f8e0004 */
[----:B------:R-:W-:Y:S01]  /*15c0*/  IMAD.IADD R33, R27, 0x1, R3 ;  /* 0x000000011b217824 */ /* 0x000fe200078e0203 */
[----:B------:R-:W-:Y:S06]  /*15d0*/  BRA `(.L_x_5341) ;  /* 0x0000000400347947 */ /* 0x000fec0003800000 */
.L_x_5340:
[----:B------:R-:W1:Y:S01]  /*15e0*/  LDC R0, c[0x0][0x278] ;  /* 0x00009e00ff007b82 */ /* 0x000e620000000800 */
[----:B------:R-:W2:Y:S01]  /*15f0*/  S2R R2, SR_CTAID.Z ;  /* 0x0000000000027919 */ /* 0x000ea20000002700 */
[----:B------:R-:W-:Y:S01]  /*1600*/  UISETP.NE.AND UP0, UPT, UR21, -0x1, UPT ;  /* 0xffffffff1500788c */ /* 0x000fe2000bf05270 */
[----:B------:R-:W-:-:S04]  /*1610*/  LEA R11, R145, 0xffffffc0, 0x6 ;  /* 0xffffffc0910b7811 */ /* 0x000fc800078e30ff */
[----:B------:R-:W-:Y:S02]  /*1620*/  SHF.R.S32.HI R35, RZ, 0x1f, R11 ;  /* 0x0000001fff237819 */ /* 0x000fe4000001140b */
[----:B------:R-:W-:-:S04]  /*1630*/  PLOP3.LUT P0, PT, PT, PT, UP0, 0x80, 0x0 ;  /* 0x000000000000781c */ /* 0x000fc80003f0f008 */
[----:B------:R-:W-:Y:S01]  /*1640*/  @UP0 UIADD3 UR4, UR9, UR21, URZ ;  /* 0x0000001509040290 */ /* 0x000fe2000fffe03f */
[----:B------:R-:W-:-:S03]  /*1650*/  @UP0 ULDC.64 UR6, c[0x0][0x248] ;  /* 0x0000920000060ab9 */ /* 0x000fc60000000a00 */
[----:B------:R-:W-:Y:S02]  /*1660*/  @UP0 UIMAD.WIDE.U32 UR22, UR4, UR6, URZ ;  /* 0x00000006041602a5 */ /* 0x000fe4000f8e003f */
[----:B------:R-:W-:-:S04]  /*1670*/  @UP0 UIMAD UR4, UR4, UR7, URZ ;  /* 0x00000007040402a4 */ /* 0x000fc8000f8e023f */
[----:B------:R-:W-:Y:S01]  /*1680*/  @UP0 UIADD3 UR4, UR23, UR4, URZ ;  /* 0x0000000417040290 */ /* 0x000fe2000fffe03f */
[----:B-1----:R-:W-:-:S04]  /*1690*/  IABS R4, R0 ;  /* 0x0000000000047213 */ /* 0x002fc80000000000 */
[----:B------:R-:W1:Y:S01]  /*16a0*/  I2F.RP R5, R4 ;  /* 0x0000000400057306 */ /* 0x000e620000209400 */
[----:B--2---:R-:W-:-:S07]  /*16b0*/  IABS R2, R2 ;  /* 0x0000000200027213 */ /* 0x004fce0000000000 */
[----:B-1----:R-:W1:Y:S02]  /*16c0*/  MUFU.RCP R6, R5 ;  /* 0x0000000500067308 */ /* 0x002e640000001000 */
[----:B-1----:R-:W-:-:S06]  /*16d0*/  VIADD R6, R6, 0xffffffe ;  /* 0x0ffffffe06067836 */ /* 0x002fcc0000000000 */
[----:B------:R-:W1:Y:S02]  /*16e0*/  F2I.FTZ.U32.TRUNC.NTZ R7, R6 ;  /* 0x0000000600077305 */ /* 0x000e64000021f000 */
[----:B-1----:R-:W-:Y:S02]  /*16f0*/  IMAD.MOV R3, RZ, RZ, -R7 ;  /* 0x000000ffff037224 */ /* 0x002fe400078e0a07 */
[----:B------:R-:W-:Y:S02]  /*1700*/  IMAD.MOV.U32 R6, RZ, RZ, RZ ;  /* 0x000000ffff067224 */ /* 0x000fe400078e00ff */
[----:B------:R-:W-:-:S04]  /*1710*/  IMAD R3, R3, R4, RZ ;  /* 0x0000000403037224 */ /* 0x000fc800078e02ff */
[----:B------:R-:W-:-:S06]  /*1720*/  IMAD.HI.U32 R3, R7, R3, R6 ;  /* 0x0000000307037227 */ /* 0x000fcc00078e0006 */
[----:B------:R-:W-:-:S05]  /*1730*/  IMAD.HI.U32 R18, R3, R2, RZ ;  /* 0x0000000203127227 */ /* 0x000fca00078e00ff */
[----:B------:R-:W-:-:S05]  /*1740*/  IADD3 R5, -R18, RZ, RZ ;  /* 0x000000ff12057210 */ /* 0x000fca0007ffe1ff */
[C---:B------:R-:W-:Y:S02]  /*1750*/  IMAD R5, R4.reuse, R5, R2 ;  /* 0x0000000504057224 */ /* 0x040fe400078e0202 */
[----:B------:R-:W1:Y:S03]  /*1760*/  LDC.64 R2, c[0x0][0x260] ;  /* 0x00009800ff027b82 */ /* 0x000e660000000a00 */
[----:B------:R-:W-:-:S13]  /*1770*/  ISETP.GT.U32.AND P1, PT, R4, R5, PT ;  /* 0x000000050400720c */ /* 0x000fda0003f24070 */
[----:B------:R-:W-:Y:S02]  /*1780*/  @!P1 IMAD.IADD R5, R5, 0x1, -R4 ;  /* 0x0000000105059824 */ /* 0x000fe400078e0a04 */
[----:B------:R-:W-:Y:S01]  /*1790*/  @!P1 VIADD R18, R18, 0x1 ;  /* 0x0000000112129836 */ /* 0x000fe20000000000 */
[C---:B------:R-:W-:Y:S02]  /*17a0*/  ISETP.NE.AND P1, PT, R0.reuse, RZ, PT ;  /* 0x000000ff0000720c */ /* 0x040fe40003f25270 */
[----:B------:R-:W-:Y:S02]  /*17b0*/  ISETP.GE.U32.AND P4, PT, R5, R4, PT ;  /* 0x000000040500720c */ /* 0x000fe40003f86070 */
[----:B------:R-:W-:-:S04]  /*17c0*/  LOP3.LUT R4, R0, UR20, RZ, 0x3c, !PT ;  /* 0x0000001400047c12 */ /* 0x000fc8000f8e3cff */
[----:B------:R-:W-:-:S07]  /*17d0*/  ISETP.GE.AND P2, PT, R4, RZ, PT ;  /* 0x000000ff0400720c */ /* 0x000fce0003f46270 */
        /* <DEDUP_REMOVED lines=8> */
[----:B------:R-:W-:-:S03]  /*1860*/  ULDC.64 UR4, c[0x0][0x230] ;  /* 0x00008c0000047ab9 */ /* 0x000fc60000000a00 */
[----:B------:R-:W-:Y:S02]  /*1870*/  UIADD3 UR25, UR25, UR22, URZ ;  /* 0x0000001619197290 */ /* 0x000fe4000fffe03f */
[----:B------:R-:W-:Y:S02]  /*1880*/  UIMAD UR23, UR23, UR4, URZ ;  /* 0x00000004171772a4 */ /* 0x000fe4000f8e023f */
[----:B------:R-:W-:Y:S02]  /*1890*/  UIMAD.WIDE.U32 UR24, UR8, UR4, UR24 ;  /* 0x00000004081872a5 */ /* 0x000fe4000f8e0018 */
[----:B------:R-:W-:-:S04]  /*18a0*/  UIMAD UR5, UR8, UR5, UR23 ;  /* 0x00000005080572a4 */ /* 0x000fc8000f8e0217 */
[----:B------:R-:W-:Y:S01]  /*18b0*/  UIADD3 UR4, UR25, UR5, URZ ;  /* 0x0000000519047290 */ /* 0x000fe2000fffe03f */
[----:B------:R-:W-:-:S11]  /*18c0*/  UMOV UR22, UR24 ;  /* 0x0000001800167c82 */ /* 0x000fd60008000000 */
.L_x_5342:
[----:B------:R-:W-:Y:S01]  /*18d0*/  MOV R6, UR22 ;  /* 0x0000001600067c02 */ /* 0x000fe20008000f00 */
[----:B------:R-:W-:Y:S01]  /*18e0*/  IMAD R4, R35, UR6, RZ ;  /* 0x0000000623047c24 */ /* 0x000fe2000f8e02ff */
[----:B------:R-:W-:Y:S01]  /*18f0*/  MOV R7, UR4 ;  /* 0x0000000400077c02 */ /* 0x000fe20008000f00 */
[----:B------:R-:W-:Y:S01]  /*1900*/  @UP0 UIADD3 UR21, UR9, UR21, URZ ;  /* 0x0000001509150290 */ /* 0x000fe2000fffe03f */
[----:B------:R-:W-:Y:S01]  /*1910*/  @!P2 IADD3 R18, -R18, RZ, RZ ;  /* 0x000000ff1212a210 */ /* 0x000fe20007ffe1ff */
[----:B------:R-:W-:Y:S01]  /*1920*/  @UP0 ULDC.64 UR4, c[0x0][0x250] ;  /* 0x0000940000040ab9 */ /* 0x000fe20000000a00 */
[----:B------:R-:W-:Y:S01]  /*1930*/  @!P1 LOP3.LUT R18, RZ, R0, RZ, 0x33, !PT ;  /* 0x00000000ff129212 */ /* 0x000fe200078e33ff */
[C---:B------:R-:W-:Y:S01]  /*1940*/  IMAD R0, R11.reuse, UR7, R4 ;  /* 0x000000070b007c24 */ /* 0x040fe2000f8e0204 */
[----:B------:R-:W-:Y:S01]  /*1950*/  @UP0 UIMAD.WIDE.U32 UR24, UR21, UR4, URZ ;  /* 0x00000004151802a5 */ /* 0x000fe2000f8e003f */
[----:B------:R-:W-:Y:S01]  /*1960*/  IMAD.WIDE.U32 R4, R11, UR6, R6 ;  /* 0x000000060b047c25 */ /* 0x000fe2000f8e0006 */
[----:B------:R-:W-:-:S02]  /*1970*/  SHF.R.S32.HI R19, RZ, 0x1f, R18 ;  /* 0x0000001fff137819 */ /* 0x000fc40000011412 */
[----:B------:R-:W-:Y:S02]  /*1980*/  @UP0 UIMAD UR22, UR21, UR5, UR25 ;  /* 0x00000005151602a4 */ /* 0x000fe4000f8e0219 */
[----:B------:R-:W-:Y:S01]  /*1990*/  IADD3 R5, R5, R0, RZ ;  /* 0x0000000005057210 */ /* 0x000fe20007ffe0ff */
[-C--:B-1----:R-:W-:Y:S02]  /*19a0*/  IMAD R0, R19, R2.reuse, RZ ;  /* 0x0000000213007224 */ /* 0x082fe400078e02ff */
[----:B------:R-:W-:-:S04]  /*19b0*/  IMAD.WIDE.U32 R26, R18, R2, R4 ;  /* 0x00000002121a7225 */ /* 0x000fc800078e0004 */
[----:B------:R-:W-:-:S05]  /*19c0*/  IMAD R0, R18, R3, R0 ;  /* 0x0000000312007224 */ /* 0x000fca00078e0200 */
[----:B------:R-:W-:Y:S01]  /*19d0*/  IADD3 R33, R27, R0, RZ ;  /* 0x000000001b217210 */ /* 0x000fe20007ffe0ff */
        /* <DEDUP_REMOVED lines=13> */
.L_x_5341:
[----:B------:R-:W-:Y:S01]  /*1ab0*/  SHF.R.S32.HI R5, RZ, 0x1f, R80 ;  /* 0x0000001fff057819 */ /* 0x000fe20000011450 */
[----:B------:R-:W-:Y:S01]  /*1ac0*/  UISETP.NE.AND UP0, UPT, UR11, -0x1, UPT ;  /* 0xffffffff0b00788c */ /* 0x000fe2000bf05270 */
[----:B------:R-:W1:Y:S01]  /*1ad0*/  S2R R37, SR_CTAID.X ;  /* 0x0000000000257919 */ /* 0x000e620000002500 */
[----:B------:R-:W-:Y:S01]  /*1ae0*/  UIADD3 UR21, -UR16, UR18, URZ ;  /* 0x0000001210157290 */ /* 0x000fe2000fffe13f */
[-C--:B------:R-:W-:Y:S01]  /*1af0*/  LEA.HI R3, R5, R80.reuse, RZ, 0x3 ;  /* 0x0000005005037211 */ /* 0x080fe200078f18ff */
[----:B------:R-:W-:Y:S01]  /*1b00*/  VIADD R198, R145, 0xffffffff ;  /* 0xffffffff91c67836 */ /* 0x000fe20000000000 */
[----:B------:R-:W2:Y:S01]  /*1b10*/  LDC.64 R134, c[0x0][0x250] ;  /* 0x00009400ff867b82 */ /* 0x000ea20000000a00 */
[----:B------:R-:W-:Y:S01]  /*1b20*/  LEA.HI R82, R5, R80, RZ, 0x5 ;  /* 0x0000005005527211 */ /* 0x000fe200078f28ff */
[----:B------:R-:W-:Y:S01]  /*1b30*/  IMAD.SHL.U32 R207, R80, 0x2, RZ ;  /* 0x0000000250cf7824 */ /* 0x000fe200078e00ff */
[----:B------:R-:W-:Y:S01]  /*1b40*/  SHF.R.S32.HI R16, RZ, 0x3, R3 ;  /* 0x00000003ff107819 */ /* 0x000fe20000011403 */
[----:B------:R-:W-:Y:S01]  /*1b50*/  IMAD.U32 R202, RZ, RZ, UR17 ;  /* 0x00000011ffca7e24 */ /* 0x000fe2000f8e00ff */
[----:B------:R-:W-:Y:S01]  /*1b60*/  LOP3.LUT R3, R3, 0xfffffff8, RZ, 0xc0, !PT ;  /* 0xfffffff803037812 */ /* 0x000fe200078ec0ff */
[----:B------:R-:W-:Y:S01]  /*1b70*/  @UP0 ULDC.64 UR4, c[0x0][0x240] ;  /* 0x0000900000040ab9 */ /* 0x000fe20000000a00 */
[C---:B------:R-:W-:Y:S01]  /*1b80*/  ISETP.GE.AND P2, PT, R16.reuse, UR21, PT ;  /* 0x0000001510007c0c */ /* 0x040fe2000bf46270 */
[C---:B------:R-:W-:Y:S01]  /*1b90*/  VIADD R14, R16.reuse, 0x20 ;  /* 0x00000020100e7836 */ /* 0x040fe20000000000 */
[----:B------:R-:W-:Y:S01]  /*1ba0*/  @UP0 UIMAD.WIDE.U32 UR26, UR11, UR4, URZ ;  /* 0x000000040b1a02a5 */ /* 0x000fe2000f8e003f */
[----:B------:R-:W-:Y:S01]  /*1bb0*/  VIADD R13, R16, 0x30 ;  /* 0x00000030100d7836 */ /* 0x000fe20000000000 */
[----:B------:R-:W-:Y:S01]  /*1bc0*/  @!UP0 USHF.R.S32.HI UR9, URZ, 0x1f, UR19 ;  /* 0x0000001f3f098899 */ /* 0x000fe20008011413 */
[----:B------:R-:W-:Y:S01]  /*1bd0*/  IMAD.IADD R0, R80, 0x1, -R3 ;  /* 0x0000000150007824 */ /* 0x000fe200078e0a03 */
[----:B------:R-:W-:Y:S01]  /*1be0*/  @UP0 UIMAD UR8, UR11, UR5, UR27 ;  /* 0x000000050b0802a4 */ /* 0x000fe2000f8e021b */
[----:B------:R-:W-:Y:S01]  /*1bf0*/  ISETP.GE.AND P0, PT, R14, UR21, PT ;  /* 0x000000150e007c0c */ /* 0x000fe2000bf06270 */
[----:B------:R-:W-:Y:S01]  /*1c00*/  VIADD R15, R16, 0x10 ;  /* 0x00000010100f7836 */ /* 0x000fe20000000000 */
[----:B------:R-:W-:Y:S01]  /*1c10*/  @!UP0 ULDC.64 UR4, c[0x0][0x228] ;  /* 0x00008a0000048ab9 */ /* 0x000fe20000000a00 */
[----:B------:R-:W-:Y:S01]  /*1c20*/  ISETP.GE.AND P6, PT, R13, UR21, PT ;  /* 0x000000150d007c0c */ /* 0x000fe2000bfc6270 */
[----:B------:R-:W-:Y:S01]  /*1c30*/  @!UP0 UIMAD UR9, UR9, UR4, URZ ;  /* 0x00000004090982a4 */ /* 0x000fe2000f8e023f */
[----:B------:R-:W-:Y:S01]  /*1c40*/  IMAD.SHL.U32 R21, R0, 0x8, RZ ;  /* 0x0000000800157824 */ /* 0x000fe200078e00ff */
[----:B------:R-:W-:Y:S01]  /*1c50*/  @!UP0 UIMAD.WIDE.U32 UR28, UR19, UR4, URZ ;  /* 0x00000004131c82a5 */ /* 0x000fe2000f8e003f */
[----:B------:R-:W3:Y:S01]  /*1c60*/  @!P2 LDC.64 R8, c[0x0][0x240] ;  /* 0x00009000ff08ab82 */ /* 0x000ee20000000a00 */
[----:B------:R-:W-:Y:S01]  /*1c70*/  @!UP0 UIMAD UR5, UR19, UR5, UR9 ;  /* 0x00000005130582a4 */ /* 0x000fe2000f8e0209 */
[----:B------:R-:W-:Y:S01]  /*1c80*/  IMAD.SHL.U32 R12, R16, 0x40, RZ ;  /* 0x00000040100c7824 */ /* 0x000fe200078e00ff */
[----:B------:R-:W-:Y:S01]  /*1c90*/  ISETP.GE.AND P1, PT, R15, UR21, PT ;  /* 0x000000150f007c0c */ /* 0x000fe2000bf26270 */
[----:B------:R-:W-:Y:S01]  /*1ca0*/  USHF.R.S32.HI UR9, URZ, 0x1f, UR20 ;  /* 0x0000001f3f097899 */ /* 0x000fe20008011414 */
[--C-:B------:R-:W-:Y:S01]  /*1cb0*/  SHF.R.S32.HI R20, RZ, 0x1f, R21.reuse ;  /* 0x0000001fff147819 */ /* 0x100fe20000011415 */
[----:B------:R-:W-:Y:S01]  /*1cc0*/  @!UP0 UIADD3 UR8, UR29, UR5, URZ ;  /* 0x000000051d088290 */ /* 0x000fe2000fffe03f */
[----:B------:R-:W4:Y:S01]  /*1cd0*/  @!P0 S2R R23, SR_CgaCtaId ;  /* 0x0000000000178919 */ /* 0x000f220000008800 */
[----:B------:R-:W5:Y:S01]  /*1ce0*/  S2UR UR19, SR_CgaCtaId ;  /* 0x00000000001379c3 */ /* 0x000f620000008800 */
[----:B------:R-:W-:Y:S01]  /*1cf0*/  @!UP0 UMOV UR26, UR28 ;  /* 0x0000001c001a8c82 */ /* 0x000fe20008000000 */
[----:B------:R-:W-:Y:S01]  /*1d00*/  LOP3.LUT R12, R12, 0x1c0, RZ, 0xc0, !PT ;  /* 0x000001c00c0c7812 */ /* 0x000fe200078ec0ff */
[----:B------:R-:W-:Y:S01]  /*1d10*/  ULDC.64 UR4, c[0x0][0x258] ;  /* 0x0000960000047ab9 */ /* 0x000fe20000000a00 */
[----:B------:R-:W-:Y:S01]  /*1d20*/  IADD3 R30, P4, R21, UR26, RZ ;  /* 0x0000001a151e7c10 */ /* 0x000fe2000ff9e0ff */
[----:B------:R-:W-:Y:S01]  /*1d30*/  UIMAD UR9, UR9, UR4, URZ ;  /* 0x00000004090972a4 */ /* 0x000fe2000f8e023f */
[----:B------:R-:W-:Y:S01]  /*1d40*/  LOP3.LUT R7, R12, 0x38, R21, 0xf8, !PT ;  /* 0x000000380c077812 */ /* 0x000fe200078ef815 */
[----:B------:R-:W-:Y:S01]  /*1d50*/  IMAD.U32 R24, RZ, RZ, UR4 ;  /* 0x00000004ff187e24 */ /* 0x000fe2000f8e00ff */
[----:B------:R-:W2:Y:S01]  /*1d60*/  @!P2 LDC.64 R2, c[0x0][0x210] ;  /* 0x00008400ff02ab82 */ /* 0x000ea20000000a00 */
[----:B------:R-:W-:Y:S01]  /*1d70*/  IADD3.X R31, R20, UR8, RZ, P4, !PT ;  /* 0x00000008141f7c10 */ /* 0x000fe2000a7fe4ff */
[----:B------:R-:W2:Y:S01]  /*1d80*/  @!P6 S2R R27, SR_CgaCtaId ;  /* 0x00000000001be919 */ /* 0x000ea20000008800 */
[----:B------:R-:W-:Y:S01]  /*1d90*/  SHF.R.S32.HI R17, RZ, 0x1f, R16 ;  /* 0x0000001fff117819 */ /* 0x000fe20000011410 */
[----:B------:R-:W-:Y:S01]  /*1da0*/  UIMAD UR5, UR20, UR5, UR9 ;  /* 0x00000005140572a4 */ /* 0x000fe2000f8e0209 */
[----:B------:R-:W-:Y:S01]  /*1db0*/  SHF.R.U32.HI R12, RZ, 0x3, R12 ;  /* 0x00000003ff0c7819 */ /* 0x000fe2000001160c */
[----:B------:R-:W-:Y:S01]  /*1dc0*/  IMAD.WIDE.U32 R24, R24, UR20, R30 ;  /* 0x0000001418187c25 */ /* 0x000fe2000f8e001e */
[----:B------:R-:W2:Y:S01]  /*1dd0*/  @!P1 S2R R29, SR_CgaCtaId ;  /* 0x00000000001d9919 */ /* 0x000ea20000008800 */
[----:B------:R-:W-:Y:S01]  /*1de0*/  UMOV UR4, 0x400 ;  /* 0x0000040000047882 */ /* 0x000fe20000000000 */
[----:B------:R-:W-:Y:S01]  /*1df0*/  LOP3.LUT R12, R7, R12, RZ, 0x3c, !PT ;  /* 0x0000000c070c7212 */ /* 0x000fe200078e3cff */
[----:B-1----:R-:W-:Y:S01]  /*1e00*/  IMAD.WIDE R36, R37, 0x40, R16 ;  /* 0x0000004025247825 */ /* 0x002fe200078e0210 */
[----:B------:R-:W1:Y:S01]  /*1e10*/  @!P1 LDC.64 R6, c[0x0][0x240] ;  /* 0x00009000ff069b82 */ /* 0x000e620000000a00 */
[----:B------:R-:W-:Y:S01]  /*1e20*/  @!P0 MOV R10, 0x400 ;  /* 0x00000400000a8802 */ /* 0x000fe20000000f00 */
[----:B------:R-:W-:Y:S01]  /*1e30*/  UIMAD.WIDE.U32 UR8, UR6, 0x20, URZ ;  /* 0x00000020060878a5 */ /* 0x000fe2000f8e003f */
[----:B------:R-:W-:Y:S01]  /*1e40*/  VIADD R31, R25, UR5 ;  /* 0x00000005191f7c36 */ /* 0x000fe20008000000 */
[----:B------:R-:W-:Y:S01]  /*1e50*/  LEA.HI R25, R5, R80, RZ, 0x6 ;  /* 0x0000005005197211 */ /* 0x000fe200078f30ff */
[-C--:B---3--:R-:W-:Y:S01]  /*1e60*/  @!P2 IMAD R4, R37, R8.reuse, RZ ;  /* 0x000000082504a224 */ /* 0x088fe200078e02ff */
[----:B-----5:R-:W-:Y:S01]  /*1e70*/  ULEA UR4, UR19, UR4, 0x18 ;  /* 0x0000000413047291 */ /* 0x020fe2000f8ec03f */
[----:B------:R-:W-:Y:S01]  /*1e80*/  @!P2 IMAD.MOV.U32 R30, RZ, RZ, R24 ;  /* 0x000000ffff1ea224 */ /* 0x000fe200078e0018 */
[C---:B------:R-:W-:Y:S01]  /*1e90*/  @!P1 IADD3 R38, P4, R36.reuse, 0x10, RZ ;  /* 0x0000001024269810 */ /* 0x040fe20007f9e0ff */
[C---:B------:R-:W-:Y:S01]  /*1ea0*/  @!P2 IMAD R4, R36.reuse, R9, R4 ;  /* 0x000000092404a224 */ /* 0x040fe200078e0204 */
[----:B------:R-:W-:Y:S01]  /*1eb0*/  @!P1 MOV R22, 0x400 ;  /* 0x0000040000169802 */ /* 0x000fe20000000f00 */
[----:B------:R-:W-:Y:S01]  /*1ec0*/  @!P2 IMAD.WIDE.U32 R42, R36, R8, R30 ;  /* 0x00000008242aa225 */ /* 0x000fe200078e001e */
[----:B----4-:R-:W-:Y:S01]  /*1ed0*/  @!P0 LEA R23, R23, R10, 0x18 ;  /* 0x0000000a17178211 */ /* 0x010fe200078ec0ff */
[----:B------:R-:W3:Y:S01]  /*1ee0*/  @!P0 LDC.64 R8, c[0x0][0x240] ;  /* 0x00009000ff088b82 */ /* 0x000ee20000000a00 */
[----:B------:R-:W-:Y:S01]  /*1ef0*/  @!P6 MOV R10, 0x400 ;  /* 0x00000400000ae802 */ /* 0x000fe20000000f00 */
[----:B------:R-:W-:Y:S01]  /*1f00*/  IMAD.SHL.U32 R25, R25, 0x8, RZ ;  /* 0x0000000819197824 */ /* 0x000fe200078e00ff */
[----:B--2---:R-:W-:Y:S01]  /*1f10*/  @!P2 LEA R40, P5, R42, R2, 0x1 ;  /* 0x000000022a28a211 */ /* 0x004fe200078a08ff */
[----:B------:R-:W-:Y:S01]  /*1f20*/  @!P2 IMAD.IADD R4, R43, 0x1, R4 ;  /* 0x000000012b04a824 */ /* 0x000fe200078e0204 */
[----:B------:R-:W-:Y:S01]  /*1f30*/  USHF.L.U32 UR5, UR7, 0x5, URZ ;  /* 0x0000000507057899 */ /* 0x000fe2000800063f */
[----:B------:R-:W-:Y:S01]  /*1f40*/  SHF.R.S32.HI R81, RZ, 0x5, R82 ;  /* 0x00000005ff517819 */ /* 0x000fe20000011452 */
[----:B------:R-:W-:Y:S01]  /*1f50*/  UIADD3 UR13, UR17, -UR13, -UR18 ;  /* 0x8000000d110d7290 */ /* 0x000fe2000fffe812 */
[----:B------:R-:W-:Y:S01]  /*1f60*/  LOP3.LUT R12, R12, 0xfffffe00, R25, 0xf8, !PT ;  /* 0xfffffe000c0c7812 */ /* 0x000fe200078ef819 */
[----:B------:R-:W-:Y:S01]  /*1f70*/  @!P1 IMAD.X R25, RZ, RZ, R37, P4 ;  /* 0x000000ffff199224 */ /* 0x000fe200020e0625 */
[----:B------:R-:W-:Y:S01]  /*1f80*/  @!P2 LEA.HI.X R41, R42, R3, R4, 0x1, P5 ;  /* 0x000000032a29a211 */ /* 0x000fe200028f0c04 */
[----:B------:R-:W-:Y:S01]  /*1f90*/  IMAD.SHL.U32 R4, R198, 0x40, RZ ;  /* 0x00000040c6047824 */ /* 0x000fe200078e00ff */
[C---:B------:R-:W-:Y:S01]  /*1fa0*/  LEA R199, R12.reuse, UR4, 0x1 ;  /* 0x000000040cc77c11 */ /* 0x040fe2000f8e08ff */
[----:B------:R-:W2:Y:S01]  /*1fb0*/  @!P1 LDC.64 R2, c[0x0][0x210] ;  /* 0x00008400ff029b82 */ /* 0x000ea20000000a00 */
[----:B-1----:R-:W-:Y:S01]  /*1fc0*/  @!P1 IMAD R25, R25, R6, RZ ;  /* 0x0000000619199224 */ /* 0x002fe200078e02ff */
[----:B------:R-:W-:Y:S01]  /*1fd0*/  @!P6 LEA R27, R27, R10, 0x18 ;  /* 0x0000000a1b1be211 */ /* 0x000fe200078ec0ff */
[----:B------:R-:W-:Y:S01]  /*1fe0*/  @!P0 IMAD R23, R12, 0x2, R23 ;  /* 0x000000020c178824 */ /* 0x000fe200078e0217 */
[----:B------:R-:W-:Y:S01]  /*1ff0*/  @!PT LDS RZ, [RZ] ;  /* 0x00000000fffff984 */ /* 0x000fe20000000800 */
[----:B------:R-:W-:Y:S01]  /*2000*/  @!PT LDS RZ, [RZ] ;  /* 0x00000000fffff984 */ /* 0x000fe20000000800 */
[----:B------:R-:W-:Y:S01]  /*2010*/  @!PT LDS RZ, [RZ] ;  /* 0x00000000fffff984 */ /* 0x000fe20000000800 */
[----:B------:R-:W-:Y:S01]  /*2020*/  @!P2 LDGSTS.E.BYPASS.LTC128B.128 [R199], desc[UR14][R40.64] ;  /* 0x0000000028c7afae */ /* 0x000fe2000b901d4e */
[----:B------:R-:W-:Y:S01]  /*2030*/  IADD3 R146, P4, R16, R11, RZ ;  /* 0x0000000b10927210 */ /* 0x000fe20007f9e0ff */
[----:B------:R-:W-:Y:S01]  /*2040*/  @!P1 IMAD R28, R38, R7, R25 ;  /* 0x00000007261c9224 */ /* 0x000fe200078e0219 */
[----:B------:R-:W-:Y:S01]  /*2050*/  @!P1 LEA R29, R29, R22, 0x18 ;  /* 0x000000161d1d9211 */ /* 0x000fe200078ec0ff */
[----:B------:R-:W-:Y:S01]  /*2060*/  @!P2 LDGSTS.E.BYPASS.LTC128B.128 [R199+0x2000], desc[UR14][R40.64+0x80] ;  /* 0x0200008028c7afae */ /* 0x000fe2000b901d4e */
[----:B------:R-:W1:Y:S01]  /*2070*/  @!P0 LDC.64 R10, c[0x0][0x210] ;  /* 0x00008400ff0a8b82 */ /* 0x000e620000000a00 */
[----:B------:R-:W-:Y:S01]  /*2080*/  @!P1 IMAD.MOV.U32 R25, RZ, RZ, R31 ;  /* 0x000000ffff199224 */ /* 0x000fe200078e001f */
[----:B------:R-:W-:Y:S01]  /*2090*/  IADD3 R22, -R4, UR17, RZ ;  /* 0x0000001104167c10 */ /* 0x000fe2000fffe1ff */
[----:B------:R4:W-:Y:S01]  /*20a0*/  @!P2 LDGSTS.E.BYPASS.LTC128B.128 [R199+0x4000], desc[UR14][R40.64+0x100] ;  /* 0x0400010028c7afae */ /* 0x0009e2000b901d4e */
[----:B------:R-:W-:Y:S01]  /*20b0*/  @!P0 IADD3 R30, P2, R36, 0x20, RZ ;  /* 0x00000020241e8810 */ /* 0x000fe20007f5e0ff */
[----:B------:R-:W-:Y:S01]  /*20c0*/  @!P1 IMAD.WIDE.U32 R38, R38, R6, R24 ;  /* 0x0000000626269225 */ /* 0x000fe200078e0018 */
[----:B------:R-:W-:-:S02]  /*20d0*/  ISETP.GE.AND P5, PT, R16, R22, PT ;  /* 0x000000161000720c */ /* 0x000fc40003fa6270 */
[----:B------:R-:W-:Y:S01]  /*20e0*/  LEA R205, R81, UR16, 0x4 ;  /* 0x0000001051cd7c11 */ /* 0x000fe2000f8e20ff */
[----:B------:R-:W-:Y:S01]  /*20f0*/  @!P0 IMAD.X R7, RZ, RZ, R37, P2 ;  /* 0x000000ffff078224 */ /* 0x000fe200010e0625 */
[----:B------:R-:W-:Y:S01]  /*2100*/  IADD3 R34, P2, R21, R26, RZ ;  /* 0x0000001a15227210 */ /* 0x000fe20007f5e0ff */
[----:B------:R-:W-:Y:S01]  /*2110*/  IMAD.X R25, R17, 0x1, R35, P4 ;  /* 0x0000000111197824 */ /* 0x000fe200020e0623 */
[----:B------:R-:W-:Y:S01]  /*2120*/  LOP3.LUT R207, R207, 0x6, RZ, 0xc0, !PT ;  /* 0x00000006cfcf7812 */ /* 0x000fe200078ec0ff */
[----:B---3--:R-:W-:Y:S02]  /*2130*/  @!P0 IMAD R6, R7, R8, RZ ;  /* 0x0000000807068224 */ /* 0x008fe400078e02ff */
[----:B------:R-:W-:Y:S01]  /*2140*/  IMAD R7, R17, UR6, RZ ;  /* 0x0000000611077c24 */ /* 0x000fe2000f8e02ff */
[----:B--2---:R-:W-:Y:S01]  /*2150*/  @!P1 LEA R32, P4, R38, R2, 0x1 ;  /* 0x0000000226209211 */ /* 0x004fe200078808ff */
[----:B------:R-:W-:Y:S02]  /*2160*/  @!P0 IMAD R9, R30, R9, R6 ;  /* 0x000000091e098224 */ /* 0x000fe400078e0206 */
[----:B------:R-:W-:-:S02]  /*2170*/  IMAD R26, R16, UR7, R7 ;  /* 0x00000007101a7c24 */ /* 0x000fc4000f8e0207 */
[----:B------:R-:W2:Y:S01]  /*2180*/  @!P6 LDC.64 R6, c[0x0][0x240] ;  /* 0x00009000ff06eb82 */ /* 0x000ea20000000a00 */
[----:B------:R-:W-:Y:S01]  /*2190*/  IMAD.X R35, R20, 0x1, R33, P2 ;  /* 0x0000000114237824 */ /* 0x000fe200010e0621 */
[----:B------:R-:W-:Y:S01]  /*21a0*/  @!P6 IADD3 R17, P2, R36, 0x30, RZ ;  /* 0x000000302411e810 */ /* 0x000fe20007f5e0ff */
[----:B------:R-:W-:Y:S02]  /*21b0*/  @!P1 IMAD.IADD R28, R39, 0x1, R28 ;  /* 0x00000001271c9824 */ /* 0x000fe400078e021c */
[----:B------:R-:W-:-:S03]  /*21c0*/  IMAD.WIDE.U32 R34, R16, UR6, R34 ;  /* 0x0000000610227c25 */ /* 0x000fc6000f8e0022 */
[----:B------:R-:W-:Y:S01]  /*21d0*/  @!P1 LEA.HI.X R33, R38, R3, R28, 0x1, P4 ;  /* 0x0000000326219211 */ /* 0x000fe200020f0c1c */
[----:B----4-:R-:W-:Y:S01]  /*21e0*/  @!P0 IMAD.MOV.U32 R40, RZ, RZ, R24 ;  /* 0x000000ffff288224 */ /* 0x010fe200078e0018 */
[----:B------:R-:W3:Y:S01]  /*21f0*/  @!P5 S2R R3, SR_CgaCtaId ;  /* 0x000000000003d919 */ /* 0x000ee20000008800 */
[----:B------:R-:W-:Y:S01]  /*2200*/  @!P0 IMAD.MOV.U32 R41, RZ, RZ, R31 ;  /* 0x000000ffff298224 */ /* 0x000fe200078e001f */
[----:B------:R-:W-:Y:S01]  /*2210*/  @!P5 MOV R28, 0x400 ;  /* 0x00000400001cd802 */ /* 0x000fe20000000f00 */
[----:B------:R-:W-:Y:S02]  /*2220*/  IMAD.IADD R2, R35, 0x1, R26 ;  /* 0x0000000123027824 */ /* 0x000fe400078e021a */
[----:B------:R-:W-:-:S04]  /*2230*/  @!P0 IMAD.WIDE.U32 R40, R30, R8, R40 ;  /* 0x000000081e288225 */ /* 0x000fc800078e0028 */
[----:B------:R-:W-:Y:S01]  /*2240*/  @!P6 IMAD.X R37, RZ, RZ, R37, P2 ;  /* 0x000000ffff25e224 */ /* 0x000fe200010e0625 */
[C---:B-1----:R-:W-:Y:S01]  /*2250*/  @!P0 LEA R30, P2, R40.reuse, R10, 0x1 ;  /* 0x0000000a281e8211 */ /* 0x042fe200078408ff */
[----:B------:R-:W-:Y:S02]  /*2260*/  @!P0 IMAD.IADD R26, R41, 0x1, R9 ;  /* 0x00000001291a8824 */ /* 0x000fe400078e0209 */
[----:B------:R-:W1:Y:S01]  /*2270*/  @!P6 LDC.64 R8, c[0x0][0x210] ;  /* 0x00008400ff08eb82 */ /* 0x000e620000000a00 */
[----:B------:R-:W-:Y:S02]  /*2280*/  @!P6 IMAD.MOV.U32 R35, RZ, RZ, R31 ;  /* 0x000000ffff23e224 */ /* 0x000fe400078e001f */
[----:B------:R-:W-:Y:S01]  /*2290*/  @!P0 LEA.HI.X R31, R40, R11, R26, 0x1, P2 ;  /* 0x0000000b281f8211 */ /* 0x000fe200010f0c1a */
[----:B------:R-:W-:Y:S01]  /*22a0*/  @!P1 IMAD R29, R12, 0x2, R29 ;  /* 0x000000020c1d9824 */ /* 0x000fe200078e021d */
[----:B------:R-:W-:Y:S01]  /*22b0*/  ISETP.GE.AND P2, PT, R15, R22, PT ;  /* 0x000000160f00720c */ /* 0x000fe20003f46270 */
[----:B------:R-:W-:-:S02]  /*22c0*/  IMAD.MOV.U32 R133, RZ, RZ, R34 ;  /* 0x000000ffff857224 */ /* 0x000fc400078e0022 */
[----:B------:R-:W4:Y:S01]  /*22d0*/  @!P5 LDC.64 R10, c[0x0][0x218] ;  /* 0x00008600ff0adb82 */ /* 0x000f220000000a00 */
[----:B------:R-:W-:Y:S01]  /*22e0*/  @!P6 IMAD.MOV.U32 R34, RZ, RZ, R24 ;  /* 0x000000ffff22e224 */ /* 0x000fe200078e0018 */
[----:B------:R-:W-:Y:S01]  /*22f0*/  @!P1 LDGSTS.E.BYPASS.LTC128B.128 [R29+0x800], desc[UR14][R32.64] ;  /* 0x00800000201d9fae */ /* 0x000fe2000b901d4e */
[-C--:B--2---:R-:W-:Y:S02]  /*2300*/  @!P6 IMAD R24, R37, R6.reuse, RZ ;  /* 0x000000062518e224 */ /* 0x084fe400078e02ff */
[C---:B------:R-:W-:Y:S01]  /*2310*/  @!P6 IMAD.WIDE.U32 R36, R17.reuse, R6, R34 ;  /* 0x000000061124e225 */ /* 0x040fe200078e0022 */
[----:B------:R-:W-:Y:S03]  /*2320*/  @!P1 LDGSTS.E.BYPASS.LTC128B.128 [R29+0x2800], desc[UR14][R32.64+0x80] ;  /* 0x02800080201d9fae */ /* 0x000fe6000b901d4e */
[----:B------:R-:W-:Y:S01]  /*2330*/  @!P6 IMAD R24, R17, R7, R24 ;  /* 0x000000071118e224 */ /* 0x000fe200078e0218 */
[----:B------:R1:W-:Y:S01]  /*2340*/  @!P1 LDGSTS.E.BYPASS.LTC128B.128 [R29+0x4800], desc[UR14][R32.64+0x100] ;  /* 0x04800100201d9fae */ /* 0x0003e2000b901d4e */
[----:B------:R-:W-:Y:S01]  /*2350*/  IMAD.U32 R26, RZ, RZ, UR6 ;  /* 0x00000006ff1a7e24 */ /* 0x000fe2000f8e00ff */
[----:B------:R-:W2:Y:S01]  /*2360*/  @!P2 LDC.64 R6, c[0x0][0x218] ;  /* 0x00008600ff06ab82 */ /* 0x000ea20000000a00 */
[----:B------:R-:W-:Y:S01]  /*2370*/  @!P6 IMAD.IADD R24, R37, 0x1, R24 ;  /* 0x000000012518e824 */ /* 0x000fe200078e0218 */
[----:B------:R-:W-:Y:S01]  /*2380*/  @!P0 LDGSTS.E.BYPASS.LTC128B.128 [R23+0x1000], desc[UR14][R30.64] ;  /* 0x010000001e178fae */ /* 0x000fe2000b901d4e */
[----:B------:R-:W-:Y:S01]  /*2390*/  IMAD.U32 R35, RZ, RZ, UR6 ;  /* 0x00000006ff237e24 */ /* 0x000fe2000f8e00ff */
[----:B------:R-:W-:Y:S01]  /*23a0*/  @!P2 LEA R26, P1, R26, R133, 0x4 ;  /* 0x000000851a1aa211 */ /* 0x000fe200078220ff */
[----:B------:R-:W-:Y:S01]  /*23b0*/  @!P6 IMAD R27, R12, 0x2, R27 ;  /* 0x000000020c1be824 */ /* 0x000fe200078e021b */
[----:B------:R-:W-:Y:S01]  /*23c0*/  @!P0 LDGSTS.E.BYPASS.LTC128B.128 [R23+0x3000], desc[UR14][R30.64+0x80] ;  /* 0x030000801e178fae */ /* 0x000fe2000b901d4e */
[----:B---3--:R-:W-:Y:S01]  /*23d0*/  @!P5 LEA R3, R3, R28, 0x18 ;  /* 0x0000001c0303d211 */ /* 0x008fe200078ec0ff */
[----:B------:R-:W-:-:S02]  /*23e0*/  IMAD R25, R25, R134, RZ ;  /* 0x0000008619197224 */ /* 0x000fc400078e02ff */
[----:B------:R3:W-:Y:S01]  /*23f0*/  @!P0 LDGSTS.E.BYPASS.LTC128B.128 [R23+0x5000], desc[UR14][R30.64+0x100] ;  /* 0x050001001e178fae */ /* 0x0007e2000b901d4e */
[----:B------:R-:W-:Y:S01]  /*2400*/  ISETP.GE.AND P0, PT, R14, R22, PT ;  /* 0x000000160e00720c */ /* 0x000fe20003f06270 */
[----:B------:R-:W-:Y:S01]  /*2410*/  @!P5 IMAD R3, R12, 0x2, R3 ;  /* 0x000000020c03d824 */ /* 0x000fe200078e0203 */
[----:B------:R-:W3:Y:S01]  /*2420*/  @!P2 S2R R17, SR_CgaCtaId ;  /* 0x000000000011a919 */ /* 0x000ee20000008800 */
[----:B------:R-:W-:Y:S01]  /*2430*/  IMAD R25, R146, R135, R25 ;  /* 0x0000008792197224 */ /* 0x000fe200078e0219 */
[----:B-1----:R-:W-:Y:S01]  /*2440*/  @!P6 LEA R32, P4, R36, R8, 0x1 ;  /* 0x000000082420e211 */ /* 0x002fe200078808ff */
[----:B------:R-:W-:-:S03]  /*2450*/  IMAD.U32 R8, RZ, RZ, UR7 ;  /* 0x00000007ff087e24 */ /* 0x000fc6000f8e00ff */
[----:B------:R-:W-:Y:S02]  /*2460*/  @!P6 LEA.HI.X R33, R36, R9, R24, 0x1, P4 ;  /* 0x000000092421e211 */ /* 0x000fe400020f0c18 */
[----:B----4-:R-:W-:Y:S02]  /*2470*/  @!P5 LEA R10, P4, R133, R10, 0x1 ;  /* 0x0000000a850ad211 */ /* 0x010fe400078808ff */
[----:B------:R-:W-:Y:S01]  /*2480*/  @!P2 LEA.HI.X R35, R35, R2, R8, 0x4, P1 ;  /* 0x000000022323a211 */ /* 0x000fe200008f2408 */
[----:B------:R-:W-:Y:S01]  /*2490*/  @!P6 LDGSTS.E.BYPASS.LTC128B.128 [R27+0x1800], desc[UR14][R32.64] ;  /* 0x01800000201befae */ /* 0x000fe2000b901d4e */
[----:B------:R-:W1:Y:S01]  /*24a0*/  @!P0 LDC.64 R8, c[0x0][0x218] ;  /* 0x00008600ff088b82 */ /* 0x000e620000000a00 */
[----:B------:R-:W-:Y:S02]  /*24b0*/  @!P5 LEA.HI.X R11, R133, R11, R2, 0x1, P4 ;  /* 0x0000000b850bd211 */ /* 0x000fe400020f0c02 */
[----:B------:R-:W-:Y:S01]  /*24c0*/  @!P6 LDGSTS.E.BYPASS.LTC128B.128 [R27+0x3800], desc[UR14][R32.64+0x80] ;  /* 0x03800080201befae */ /* 0x000fe2000b901d4e */
[----:B--2---:R-:W-:-:S02]  /*24d0*/  @!P2 LEA R6, P1, R26, R6, 0x1 ;  /* 0x000000061a06a211 */ /* 0x004fc400078208ff */
[----:B------:R-:W-:Y:S01]  /*24e0*/  @!P2 MOV R24, 0x400 ;  /* 0x000004000018a802 */ /* 0x000fe20000000f00 */
[----:B------:R2:W-:Y:S01]  /*24f0*/  @!P6 LDGSTS.E.BYPASS.LTC128B.128 [R27+0x5800], desc[UR14][R32.64+0x100] ;  /* 0x05800100201befae */ /* 0x0005e2000b901d4e */
[-C--:B------:R-:W-:Y:S02]  /*2500*/  ISETP.GE.AND P6, PT, R13, R22.reuse, PT ;  /* 0x000000160d00720c */ /* 0x080fe40003fc6270 */
[----:B------:R-:W-:Y:S01]  /*2510*/  ISETP.GE.AND P4, PT, R15, R22, PT ;  /* 0x000000160f00720c */ /* 0x000fe20003f86270 */
[----:B------:R-:W-:Y:S01]  /*2520*/  @!P5 LDGSTS.E.BYPASS.LTC128B.128 [R3+0x6000], desc[UR14][R10.64] ;  /* 0x060000000a03dfae */ /* 0x000fe2000b901d4e */
[----:B------:R-:W-:Y:S02]  /*2530*/  @!P2 LEA.HI.X R7, R26, R7, R35, 0x1, P1 ;  /* 0x000000071a07a211 */ /* 0x000fe400008f0c23 */
[----:B---3--:R-:W-:Y:S01]  /*2540*/  @!P2 LEA R23, R17, R24, 0x18 ;  /* 0x000000181117a211 */ /* 0x008fe200078ec0ff */
[----:B------:R-:W-:Y:S01]  /*2550*/  @!P5 LDGSTS.E.BYPASS.LTC128B.128 [R3+0x8000], desc[UR14][R10.64+0x80] ;  /* 0x080000800a03dfae */ /* 0x000fe2000b901d4e */
[----:B------:R-:W-:-:S02]  /*2560*/  @!P0 IADD3 R15, P1, R133, UR8, RZ ;  /* 0x00000008850f8c10 */ /* 0x000fc4000ff3e0ff */
[----:B------:R-:W-:Y:S01]  /*2570*/  LEA.HI R17, R5, R80, RZ, 0x4 ;  /* 0x0000005005117211 */ /* 0x000fe200078f20ff */
[----:B------:R3:W-:Y:S01]  /*2580*/  @!P5 LDGSTS.E.BYPASS.LTC128B.128 [R3+0xa000], desc[UR14][R10.64+0x100] ;  /* 0x0a0001000a03dfae */ /* 0x0007e2000b901d4e */
[C---:B------:R-:W-:Y:S01]  /*2590*/  ISETP.GE.AND P5, PT, R16.reuse, R22, PT ;  /* 0x000000161000720c */ /* 0x040fe20003fa6270 */
[----:B------:R-:W-:Y:S01]  /*25a0*/  VOTEU.ALL UP0, P6 ;  /* 0x00000000003f7886 */ /* 0x000fe20003000000 */
[----:B------:R-:W-:Y:S02]  /*25b0*/  IMAD.SHL.U32 R16, R16, 0x8, RZ ;  /* 0x0000000810107824 */ /* 0x000fe400078e00ff */
[----:B------:R-:W-:Y:S02]  /*25c0*/  IMAD.MOV.U32 R5, RZ, RZ, 0x20 ;  /* 0x00000020ff057424 */ /* 0x000fe400078e00ff */
[----:B--2---:R-:W-:Y:S01]  /*25d0*/  IMAD.U32 R27, RZ, RZ, UR5 ;  /* 0x00000005ff1b7e24 */ /* 0x004fe2000f8e00ff */
[----:B------:R-:W-:-:S04]  /*25e0*/  @!UP0 UIMAD UR5, UR7, 0x30, URZ ;  /* 0x00000030070588a4 */ /* 0x000fc8000f8e023f */
[----:B------:R-:W-:Y:S01]  /*25f0*/  @!P0 IADD3.X R24, R2, UR9, R27, P1, !PT ;  /* 0x0000000902188c10 */ /* 0x000fe20008ffe41b */
[----:B------:R-:W-:Y:S01]  /*2600*/  ULDC.64 UR8, c[0x0][0x268] ;  /* 0x00009a0000087ab9 */ /* 0x000fe20000000a00 */
[----:B-1----:R-:W-:Y:S01]  /*2610*/  @!P0 LEA R26, P1, R15, R8, 0x1 ;  /* 0x000000080f1a8211 */ /* 0x002fe200078208ff */
[----:B------:R-:W-:Y:S01]  /*2620*/  IMAD R19, R19, UR8, RZ ;  /* 0x0000000813137c24 */ /* 0x000fe2000f8e02ff */
[----:B------:R-:W-:Y:S02]  /*2630*/  SHF.R.S32.HI R8, RZ, 0x4, R17 ;  /* 0x00000004ff087819 */ /* 0x000fe40000011411 */
[----:B------:R-:W-:Y:S01]  /*2640*/  @!P0 LEA.HI.X R27, R15, R9, R24, 0x1, P1 ;  /* 0x000000090f1b8211 */ /* 0x000fe200008f0c18 */
[----:B---3--:R-:W1:Y:S01]  /*2650*/  @!P0 S2R R10, SR_CgaCtaId ;  /* 0x00000000000a8919 */ /* 0x008e620000008800 */
[----:B------:R-:W-:Y:S01]  /*2660*/  @!P2 IMAD R11, R12, 0x2, R23 ;  /* 0x000000020c0ba824 */ /* 0x000fe200078e0217 */
[----:B------:R-:W-:Y:S01]  /*2670*/  IADD3 R28, P1, R21, UR24, RZ ;  /* 0x00000018151c7c10 */ /* 0x000fe2000ff3e0ff */
[----:B------:R-:W-:Y:S01]  /*2680*/  @!P6 IMAD.MOV.U32 R21, RZ, RZ, R2 ;  /* 0x000000ffff15e224 */ /* 0x000fe200078e0002 */
[----:B------:R-:W2:Y:S01]  /*2690*/  @!P6 S2R R3, SR_CgaCtaId ;  /* 0x000000000003e919 */ /* 0x000ea20000008800 */
[----:B------:R-:W-:-:S02]  /*26a0*/  LEA.HI R9, R17, R8, RZ, 0x1 ;  /* 0x0000000811097211 */ /* 0x000fc400078f08ff */
[----:B------:R-:W-:Y:S01]  /*26b0*/  LOP3.LUT R17, R17, 0xfffffff0, RZ, 0xc0, !PT ;  /* 0xfffffff011117812 */ /* 0x000fe200078ec0ff */
[----:B------:R-:W-:Y:S01]  /*26c0*/  @!P2 LDGSTS.E.BYPASS.LTC128B.128 [R11+0x6800], desc[UR14][R6.64] ;  /* 0x06800000060bafae */ /* 0x000fe2000b901d4e */
[----:B------:R-:W-:Y:S01]  /*26d0*/  IADD3.X R29, R20, UR22, RZ, P1, !PT ;  /* 0x00000016141d7c10 */ /* 0x000fe20008ffe4ff */
[----:B------:R-:W-:Y:S01]  /*26e0*/  @!P6 IMAD.MOV.U32 R20, RZ, RZ, R133 ;  /* 0x000000ffff14e224 */ /* 0x000fe200078e0085 */
[-C--:B------:R-:W-:Y:S01]  /*26f0*/  ISETP.GE.AND P1, PT, R13, R22.reuse, PT ;  /* 0x000000160d00720c */ /* 0x080fe20003f26270 */
[----:B------:R-:W-:Y:S01]  /*2700*/  @!P2 LDGSTS.E.BYPASS.LTC128B.128 [R11+0x8800], desc[UR14][R6.64+0x80] ;  /* 0x08800080060bafae */ /* 0x000fe2000b901d4e */
[C---:B------:R-:W-:Y:S01]  /*2710*/  IMAD R13, R18.reuse, UR9, R19 ;  /* 0x00000009120d7c24 */ /* 0x040fe2000f8e0213 */
[----:B------:R-:W-:Y:S01]  /*2720*/  LOP3.LUT R9, R9, 0xfffffffe, RZ, 0xc0, !PT ;  /* 0xfffffffe09097812 */ /* 0x000fe200078ec0ff */
[----:B------:R-:W-:Y:S01]  /*2730*/  IMAD.WIDE.U32 R18, R18, UR8, R28 ;  /* 0x0000000812127c25 */ /* 0x000fe2000f8e001c */
[----:B------:R3:W-:Y:S01]  /*2740*/  @!P2 LDGSTS.E.BYPASS.LTC128B.128 [R11+0xa800], desc[UR14][R6.64+0x100] ;  /* 0x0a800100060bafae */ /* 0x0007e2000b901d4e */
[----:B------:R-:W-:Y:S01]  /*2750*/  ISETP.GE.AND P2, PT, R14, R22, PT ;  /* 0x000000160e00720c */ /* 0x000fe20003f46270 */
[----:B------:R-:W-:Y:S01]  /*2760*/  ULDC.64 UR8, c[0x0][0x220] ;  /* 0x0000880000087ab9 */ /* 0x000fe20000000a00 */
[----:B------:R-:W-:Y:S01]  /*2770*/  IMAD.IADD R14, R80, 0x1, -R17 ;  /* 0x00000001500e7824 */ /* 0x000fe200078e0a11 */
[----:B------:R-:W-:Y:S01]  /*2780*/  @!P0 MOV R17, 0x400 ;  /* 0x0000040000118802 */ /* 0x000fe20000000f00 */
[----:B------:R-:W-:-:S02]  /*2790*/  IMAD.IADD R19, R19, 0x1, R13 ;  /* 0x0000000113137824 */ /* 0x000fc400078e020d */
[----:B------:R-:W-:-:S04]  /*27a0*/  IMAD.WIDE.U32 R146, R146, R134, R18 ;  /* 0x0000008692927225 */ /* 0x000fc800078e0012 */
[----:B------:R-:W-:Y:S01]  /*27b0*/  IMAD.IADD R144, R147, 0x1, R25 ;  /* 0x0000000193907824 */ /* 0x000fe200078e0219 */
[----:B-1----:R-:W-:Y:S01]  /*27c0*/  @!P0 LEA R13, R10, R17, 0x18 ;  /* 0x000000110a0d8211 */ /* 0x002fe200078ec0ff */
[----:B------:R-:W-:-:S04]  /*27d0*/  IMAD.U32 R10, RZ, RZ, UR6 ;  /* 0x00000006ff0a7e24 */ /* 0x000fc8000f8e00ff */
[----:B------:R-:W-:Y:S02]  /*27e0*/  @!P0 IMAD R13, R12, 0x2, R13 ;  /* 0x000000020c0d8824 */ /* 0x000fe400078e020d */
[----:B------:R-:W-:-:S03]  /*27f0*/  @!P6 IMAD.WIDE.U32 R20, R10, 0x30, R20 ;  /* 0x000000300a14e825 */ /* 0x000fc600078e0014 */
[----:B------:R-:W-:Y:S01]  /*2800*/  @!P0 LDGSTS.E.BYPASS.LTC128B.128 [R13+0x7000], desc[UR14][R26.64] ;  /* 0x070000001a0d8fae */ /* 0x000fe2000b901d4e */
[----:B---3--:R-:W1:Y:S01]  /*2810*/  @!P6 LDC.64 R6, c[0x0][0x218] ;  /* 0x00008600ff06eb82 */ /* 0x008e620000000a00 */
[----:B------:R-:W-:Y:S01]  /*2820*/  IMAD.IADD R11, R8, 0x1, -R9 ;  /* 0x00000001080b7824 */ /* 0x000fe200078e0a09 */
[----:B------:R-:W-:Y:S01]  /*2830*/  @!P6 MOV R8, 0x400 ;  /* 0x000004000008e802 */ /* 0x000fe20000000f00 */
[----:B------:R-:W-:Y:S01]  /*2840*/  @!P0 LDGSTS.E.BYPASS.LTC128B.128 [R13+0x9000], desc[UR14][R26.64+0x80] ;  /* 0x090000801a0d8fae */ /* 0x000fe2000b901d4e */
[----:B------:R-:W-:Y:S01]  /*2850*/  @!P6 VIADD R10, R21, UR5 ;  /* 0x00000005150aec36 */ /* 0x000fe20008000000 */
[----:B------:R-:W-:Y:S01]  /*2860*/  SHF.R.S32.HI R9, RZ, 0x1f, R14 ;  /* 0x0000001fff097819 */ /* 0x000fe2000001140e */
[----:B------:R-:W-:Y:S01]  /*2870*/  UIADD3 UR5, UR17, 0x1, -UR18 ;  /* 0x0000000111057890 */ /* 0x000fe2000fffe812 */
[----:B--2---:R-:W-:Y:S01]  /*2880*/  @!P6 LEA R3, R3, R8, 0x18 ;  /* 0x000000080303e211 */ /* 0x004fe200078ec0ff */
[----:B------:R2:W-:Y:S01]  /*2890*/  @!P0 LDGSTS.E.BYPASS.LTC128B.128 [R13+0xb000], desc[UR14][R26.64+0x100] ;  /* 0x0b0001001a0d8fae */ /* 0x0005e2000b901d4e */
[----:B------:R-:W-:Y:S01]  /*28a0*/  LEA.HI R9, R9, R14, RZ, 0x3 ;  /* 0x0000000e09097211 */ /* 0x000fe200078f18ff */
[----:B------:R-:W-:-:S02]  /*28b0*/  UIADD3 UR5, UR5, UR12, URZ ;  /* 0x0000000c05057290 */ /* 0x000fc4000fffe03f */
[----:B------:R-:W-:Y:S01]  /*28c0*/  @!P6 IMAD R17, R12, 0x2, R3 ;  /* 0x000000020c11e824 */ /* 0x000fe200078e0203 */
[C---:B------:R-:W-:Y:S01]  /*28d0*/  LOP3.LUT R15, R9.reuse, 0xfffffff8, RZ, 0xc0, !PT ;  /* 0xfffffff8090f7812 */ /* 0x040fe200078ec0ff */
[----:B------:R-:W-:-:S04]  /*28e0*/  IMAD.SHL.U32 R9, R9, 0x40, RZ ;  /* 0x0000004009097824 */ /* 0x000fc800078e00ff */
[----:B------:R-:W-:Y:S02]  /*28f0*/  IMAD.IADD R8, R14, 0x1, -R15 ;  /* 0x000000010e087824 */ /* 0x000fe400078e0a0f */
[----:B------:R-:W-:Y:S02]  /*2900*/  IMAD.SHL.U32 R14, R0, 0x40, RZ ;  /* 0x00000040000e7824 */ /* 0x000fe400078e00ff */
[----:B------:R-:W-:Y:S01]  /*2910*/  IMAD.SHL.U32 R3, R8, 0x40, RZ ;  /* 0x0000004008037824 */ /* 0x000fe200078e00ff */
[----:B-1----:R-:W-:Y:S02]  /*2920*/  @!P6 LEA R6, P0, R20, R6, 0x1 ;  /* 0x000000061406e211 */ /* 0x002fe400078008ff */
[----:B------:R-:W-:Y:S02]  /*2930*/  LOP3.LUT R15, R14, 0x1c0, RZ, 0xc0, !PT ;  /* 0x000001c00e0f7812 */ /* 0x000fe400078ec0ff */
[----:B------:R-:W-:Y:S01]  /*2940*/  @!P6 LEA.HI.X R7, R20, R7, R10, 0x1, P0 ;  /* 0x000000071407e211 */ /* 0x000fe200000f0c0a */
[----:B------:R-:W-:Y:S01]  /*2950*/  IMAD.SHL.U32 R10, R11, 0x8, RZ ;  /* 0x000000080b0a7824 */ /* 0x000fe200078e00ff */
[----:B------:R-:W-:-:S02]  /*2960*/  LEA R196, P0, R146, UR8, 0x1 ;  /* 0x0000000892c47c11 */ /* 0x000fc4000f8008ff */
[----:B------:R-:W-:Y:S01]  /*2970*/  LOP3.LUT R16, R15, 0x8, R16, 0xf8, !PT ;  /* 0x000000080f107812 */ /* 0x000fe200078ef810 */
[----:B------:R-:W-:Y:S01]  /*2980*/  @!P6 LDGSTS.E.BYPASS.LTC128B.128 [R17+0x7800], desc[UR14][R6.64] ;  /* 0x078000000611efae */ /* 0x000fe2000b901d4e */
[----:B------:R-:W-:Y:S01]  /*2990*/  SHF.R.U32.HI R15, RZ, 0x3, R15 ;  /* 0x00000003ff0f7819 */ /* 0x000fe2000001160f */
[----:B--2---:R-:W-:Y:S01]  /*29a0*/  IMAD.WIDE.U32 R12, R134, 0x20, RZ ;  /* 0x00000020860c7825 */ /* 0x004fe200078e00ff */
[----:B------:R-:W-:Y:S01]  /*29b0*/  LOP3.LUT R3, R3, 0x1c0, RZ, 0xc0, !PT ;  /* 0x000001c003037812 */ /* 0x000fe200078ec0ff */
[----:B------:R-:W-:Y:S01]  /*29c0*/  @!P6 LDGSTS.E.BYPASS.LTC128B.128 [R17+0x9800], desc[UR14][R6.64+0x80] ;  /* 0x098000800611efae */ /* 0x000fe2000b901d4e */
[----:B------:R-:W-:Y:S01]  /*29d0*/  LEA.HI.X R195, R146, UR9, R144, 0x1, P0 ;  /* 0x0000000992c37c11 */ /* 0x000fe200080f0c90 */
[----:B------:R-:W-:Y:S01]  /*29e0*/  @!P1 IMAD.MOV.U32 R194, RZ, RZ, R196 ;  /* 0x000000ffffc29224 */ /* 0x000fe200078e00c4 */
[----:B------:R-:W-:Y:S01]  /*29f0*/  @!P4 IADD3 R12, P0, R196, R12, RZ ;  /* 0x0000000cc40cc210 */ /* 0x000fe20007f1e0ff */
[----:B------:R1:W-:Y:S01]  /*2a00*/  @!P6 LDGSTS.E.BYPASS.LTC128B.128 [R17+0xb800], desc[UR14][R6.64+0x100] ;  /* 0x0b8001000611efae */ /* 0x0003e2000b901d4e */
[----:B------:R-:W-:Y:S01]  /*2a10*/  LOP3.LUT R16, R16, R15, RZ, 0x3c, !PT ;  /* 0x0000000f10107212 */ /* 0x000fe200078e3cff */
[----:B------:R-:W-:Y:S01]  /*2a20*/  @!P1 IMAD.WIDE.U32 R14, R134, 0x60, R194 ;  /* 0x00000060860e9825 */ /* 0x000fe200078e00c2 */
[----:B------:R-:W-:Y:S01]  /*2a30*/  LOP3.LUT R10, R3, 0x8, R10, 0xf8, !PT ;  /* 0x00000008030a7812 */ /* 0x000fe200078ef80a */
[----:B------:R-:W0:Y:S01]  /*2a40*/  LDGDEPBAR ;  /* 0x00000000000079af */ /* 0x000e220000000000 */
[----:B------:R-:W-:Y:S01]  /*2a50*/  SHF.R.U32.HI R3, RZ, 0x3, R3 ;  /* 0x00000003ff037819 */ /* 0x000fe20000011603 */
[----:B------:R-:W-:-:S02]  /*2a60*/  @!P5 IMAD.MOV.U32 R197, RZ, RZ, R195 ;  /* 0x000000ffffc5d224 */ /* 0x000fc400078e00c3 */
[----:B------:R-:W-:Y:S01]  /*2a70*/  IMAD R193, R11, 0x200, R16 ;  /* 0x000002000bc17824 */ /* 0x000fe200078e0210 */
[----:B------:R-:W-:Y:S01]  /*2a80*/  LOP3.LUT R3, R10, R3, RZ, 0x3c, !PT ;  /* 0x000000030a037212 */ /* 0x000fe200078e3cff */
[----:B------:R-:W-:Y:S02]  /*2a90*/  @!P1 IMAD R11, R135, 0x60, RZ ;  /* 0x00000060870b9824 */ /* 0x000fe400078e02ff */
[----:B------:R-:W-:Y:S01]  /*2aa0*/  @!P1 IMAD.MOV.U32 R10, RZ, RZ, R14 ;  /* 0x000000ffff0a9224 */ /* 0x000fe200078e000e */
[----:B------:R-:W-:Y:S01]  /*2ab0*/  LEA R193, R193, UR4, 0x1 ;  /* 0x00000004c1c17c11 */ /* 0x000fe2000f8e08ff */
[----:B------:R-:W-:-:S04]  /*2ac0*/  @!P1 IMAD.IADD R11, R15, 0x1, R11 ;  /* 0x000000010f0b9824 */ /* 0x000fc800078e020b */
[----:B------:R-:W-:Y:S02]  /*2ad0*/  VIADD R191, R193, 0x6020 ;  /* 0x00006020c1bf7836 */ /* 0x000fe40000000000 */
[----:B-1----:R-:W-:Y:S01]  /*2ae0*/  IMAD.SHL.U32 R6, R135, 0x20, RZ ;  /* 0x0000002087067824 */ /* 0x002fe200078e00ff */
[----:B------:R-:W-:-:S04]  /*2af0*/  DEPBAR.LE SB0, 0x0 ;  /* 0x000080000000791a */ /* 0x000fc80000000000 */
[----:B------:R-:W-:Y:S01]  /*2b00*/  BAR.SYNC.DEFER_BLOCKING 0x0 ;  /* 0x0000000000007b1d */ /* 0x000fe20000010000 */
[----:B------:R-:W-:Y:S01]  /*2b10*/  @!P4 IADD3.X R13, R195, R13, R6, P0, !PT ;  /* 0x0000000dc30dc210 */ /* 0x000fe200007fe406 */
[----:B------:R-:W-:Y:S01]  /*2b20*/  IMAD.MOV.U32 R7, RZ, RZ, 0x10 ;  /* 0x00000010ff077424 */ /* 0x000fe200078e00ff */
[----:B------:R-:W-:Y:S02]  /*2b30*/  LOP3.LUT R6, R9, 0xfffffe00, RZ, 0xc0, !PT ;  /* 0xfffffe0009067812 */ /* 0x000fe400078ec0ff */
[----:B------:R-:W-:-:S03]  /*2b40*/  @!P2 LEA R14, P0, R134, R196, 0x6 ;  /* 0x000000c4860ea211 */ /* 0x000fc600078030ff */
[----:B------:R-:W-:Y:S01]  /*2b50*/  IMAD R194, R81, 0x400, R6 ;  /* 0x0000040051c27824 */ /* 0x000fe200078e0206 */
[----:B------:R-:W-:-:S03]  /*2b60*/  @!P2 LEA.HI.X R15, R134, R195, R135, 0x6, P0 ;  /* 0x000000c3860fa211 */ /* 0x000fc600000f3487 */
[----:B------:R-:W-:-:S05]  /*2b70*/  IMAD.IADD R194, R3, 0x1, R194 ;  /* 0x0000000103c27824 */ /* 0x000fca00078e02c2 */
        /* <DEDUP_REMOVED lines=37> */
[----:B------:R-:W-:-:S03]  /*2dd0*/  R2P PR, R8, 0x6 ;  /* 0x0000000608007804 */ /* 0x000fc60000000000 */
[----:B------:R-:W-:Y:S02]  /*2de0*/  LDSM.16.M88.4 R52, [R194] ;  /* 0x00000000c234783b */ /* 0x000fe40000000200 */
[----:B------:R-:W-:Y:S02]  /*2df0*/  SEL R7, R7, 0xfffffff0, !P1 ;  /* 0xfffffff007077807 */ /* 0x000fe40004800000 */
[----:B------:R-:W3:Y:S01]  /*2e00*/  LDSM.16.M88.4 R40, [R193+0x6000] ;  /* 0x00600000c128783b */ /* 0x000ee20000000200 */
[----:B------:R-:W-:Y:S02]  /*2e10*/  SEL R5, R5, 0xffffffe0, !P2 ;  /* 0xffffffe005057807 */ /* 0x000fe40005000000 */
[----:B------:R-:W-:Y:S01]  /*2e20*/  R2P PR, R0, 0x6 ;  /* 0x0000000600007804 */ /* 0x000fe20000000000 */
[----:B------:R-:W4:Y:S01]  /*2e30*/  LDSM.16.M88.4 R32, [R193+0x6800] ;  /* 0x00680000c120783b */ /* 0x000f220000000200 */
[----:B------:R-:W-:Y:S02]  /*2e40*/  VIADD R0, R193, 0x6000 ;  /* 0x00006000c1007836 */ /* 0x000fe40000000000 */
[--C-:B------:R-:W-:Y:S01]  /*2e50*/  IMAD R192, R7, 0x2, R194.reuse ;  /* 0x0000000207c07824 */ /* 0x100fe200078e02c2 */
[----:B------:R-:W5:Y:S01]  /*2e60*/  LDSM.16.M88.4 R24, [R193+0x7000] ;  /* 0x00700000c118783b */ /* 0x000f620000000200 */
[----:B------:R-:W-:-:S02]  /*2e70*/  IMAD R190, R5, 0x2, R194 ;  /* 0x0000000205be7824 */ /* 0x000fc400078e02c2 */
[----:B------:R-:W-:Y:S01]  /*2e80*/  IMAD R189, R5, 0x2, R192 ;  /* 0x0000000205bd7824 */ /* 0x000fe200078e02c0 */
[----:B-1----:R-:W1:Y:S04]  /*2e90*/  LDSM.16.M88.4 R12, [R193+0x7800] ;  /* 0x00780000c10c783b */ /* 0x002e680000000200 */
[----:B------:R-:W-:Y:S01]  /*2ea0*/  @P1 VIADD R191, R0, 0xffffffe0 ;  /* 0xffffffe000bf1836 */ /* 0x000fe20000000000 */
[----:B------:R-:W-:Y:S01]  /*2eb0*/  LDSM.16.M88.4 R16, [R192] ;  /* 0x00000000c010783b */ /* 0x000fe20000000200 */
[----:B------:R-:W-:Y:S02]  /*2ec0*/  IMAD.MOV.U32 R0, RZ, RZ, 0x40 ;  /* 0x00000040ff007424 */ /* 0x000fe400078e00ff */
[C---:B------:R-:W-:Y:S01]  /*2ed0*/  VIADD R183, R191.reuse, 0x800 ;  /* 0x00000800bfb77836 */ /* 0x040fe20000000000 */
[----:B------:R-:W1:Y:S01]  /*2ee0*/  LDSM.16.M88.4 R56, [R191] ;  /* 0x00000000bf38783b */ /* 0x000e620000000200 */
[C---:B------:R-:W-:Y:S01]  /*2ef0*/  VIADD R182, R191.reuse, 0x1000 ;  /* 0x00001000bfb67836 */ /* 0x040fe20000000000 */
[----:B------:R-:W-:Y:S01]  /*2f00*/  SEL R0, R0, 0xffffffc0, !P2 ;  /* 0xffffffc000007807 */ /* 0x000fe20005000000 */
[C---:B------:R-:W-:Y:S01]  /*2f10*/  VIADD R181, R191.reuse, 0x1800 ;  /* 0x00001800bfb57836 */ /* 0x040fe20000000000 */
[----:B--2---:R-:W2:Y:S01]  /*2f20*/  LDSM.16.M88.4 R8, [R191+0x800] ;  /* 0x00080000bf08783b */ /* 0x004ea20000000200 */
        /* <DEDUP_REMOVED lines=8> */
[----:B------:R-:W-:Y:S01]  /*2fb0*/  LDSM.16.M88.4 R68, [R190] ;  /* 0x00000000be44783b */ /* 0x000fe20000000200 */
[C---:B------:R-:W-:Y:S01]  /*2fc0*/  VIADD R175, R191.reuse, 0x4000 ;  /* 0x00004000bfaf7836 */ /* 0x040fe20000000000 */
[----:B---3--:R-:W-:Y:S02]  /*2fd0*/  HMMA.16816.F32 R44, R52, R40, RZ ;  /* 0x00000028342c723c */ /* 0x008fe400000018ff */
[----:B------:R-:W-:Y:S01]  /*2fe0*/  LDSM.16.M88.4 R60, [R187+0x6800] ;  /* 0x00680000bb3c783b */ /* 0x000fe20000000200 */
[----:B------:R-:W-:-:S02]  /*2ff0*/  VIADD R174, R191, 0x4800 ;  /* 0x00004800bfae7836 */ /* 0x000fc40000000000 */
[C---:B------:R-:W-:Y:S01]  /*3000*/  VIADD R173, R191.reuse, 0x5000 ;  /* 0x00005000bfad7836 */ /* 0x040fe20000000000 */
[----:B------:R-:W-:Y:S01]  /*3010*/  LDSM.16.M88.4 R72, [R189] ;  /* 0x00000000bd48783b */ /* 0x000fe20000000200 */
[C---:B----4-:R-:W-:Y:S01]  /*3020*/  HMMA.16816.F32 R36, R52.reuse, R32, RZ ;  /* 0x000000203424723c */ /* 0x050fe200000018ff */
[----:B------:R-:W-:Y:S02]  /*3030*/  VIADD R172, R191, 0x5800 ;  /* 0x00005800bfac7836 */ /* 0x000fe40000000000 */
[----:B------:R-:W-:Y:S03]  /*3040*/  LDSM.16.M88.4 R76, [R180+0x1800] ;  /* 0x00180000b44c783b */ /* 0x000fe60000000200 */
[C---:B------:R-:W-:Y:S01]  /*3050*/  HMMA.16816.F32 R40, R52.reuse, R42, RZ ;  /* 0x0000002a3428723c */ /* 0x040fe200000018ff */
[----:B------:R-:W0:Y:S05]  /*3060*/  LDGDEPBAR ;  /* 0x00000000000079af */ /* 0x000e2a0000000000 */
[C---:B------:R-:W-:Y:S06]  /*3070*/  HMMA.16816.F32 R32, R52.reuse, R34, RZ ;  /* 0x000000223420723c */ /* 0x040fec00000018ff */
[C---:B-----5:R-:W-:Y:S06]  /*3080*/  HMMA.16816.F32 R28, R52.reuse, R24, RZ ;  /* 0x00000018341c723c */ /* 0x060fec00000018ff */
[C---:B------:R-:W-:Y:S06]  /*3090*/  HMMA.16816.F32 R24, R52.reuse, R26, RZ ;  /* 0x0000001a3418723c */ /* 0x040fec00000018ff */
[C---:B-1----:R-:W-:Y:S06]  /*30a0*/  HMMA.16816.F32 R20, R52.reuse, R12, RZ ;  /* 0x0000000c3414723c */ /* 0x042fec00000018ff */
[----:B------:R-:W-:Y:S01]  /*30b0*/  HMMA.16816.F32 R52, R52, R14, RZ ;  /* 0x0000000e3434723c */ /* 0x000fe200000018ff */
[----:B------:R-:W1:Y:S05]  /*30c0*/  LDSM.16.M88.4 R12, [R187+0x6000] ;  /* 0x00600000bb0c783b */ /* 0x000e6a0000000200 */
        /* <DEDUP_REMOVED lines=8> */
[----:B------:R-:W3:Y:S05]  /*3150*/  LDSM.16.M88.4 R48, [R180] ;  /* 0x00000000b430783b */ /* 0x000eea0000000200 */
        /* <DEDUP_REMOVED lines=34> */
[C---:B------:R-:W-:Y:S01]  /*3380*/  HMMA.16816.F32 R32, R8.reuse, R66, R32 ;  /* 0x000000420820723c */ /* 0x040fe20000001820 */
[----:B------:R-:W-:Y:S05]  /*3390*/  LDSM.16.M88.4 R64, [R180+0x2000] ;  /* 0x00200000b440783b */ /* 0x000fea0000000200 */
[C---:B-----5:R-:W-:Y:S06]  /*33a0*/  HMMA.16816.F32 R28, R8.reuse, R56, R28 ;  /* 0x00000038081c723c */ /* 0x060fec000000181c */
[C---:B------:R-:W-:Y:S01]  /*33b0*/  HMMA.16816.F32 R24, R8.reuse, R58, R24 ;  /* 0x0000003a0818723c */ /* 0x040fe20000001818 */
[----:B------:R-:W5:Y:S05]  /*33c0*/  LDSM.16.M88.4 R56, [R191+0x3800] ;  /* 0x00380000bf38783b */ /* 0x000f6a0000000200 */
[C---:B---3--:R-:W-:Y:S06]  /*33d0*/  HMMA.16816.F32 R20, R8.reuse, R48, R20 ;  /* 0x000000300814723c */ /* 0x048fec0000001814 */
[----:B------:R-:W-:Y:S01]  /*33e0*/  HMMA.16816.F32 R68, R8, R50, R68 ;  /* 0x000000320844723c */ /* 0x000fe20000001844 */
[----:B------:R-:W3:Y:S04]  /*33f0*/  LDSM.16.M88.4 R8, [R190+0x2000] ;  /* 0x00200000be08783b */ /* 0x000ee80000000200 */
[----:B------:R-:W-:Y:S01]  /*3400*/  LDSM.16.M88.4 R48, [R189+0x2000] ;  /* 0x00200000bd30783b */ /* 0x000fe20000000200 */
[C---:B----4-:R-:W-:Y:S06]  /*3410*/  HMMA.16816.F32 R44, R52.reuse, R16, R44 ;  /* 0x00000010342c723c */ /* 0x050fec000000182c */
[C---:B------:R-:W-:Y:S01]  /*3420*/  HMMA.16816.F32 R40, R52.reuse, R18, R40 ;  /* 0x000000123428723c */ /* 0x040fe20000001828 */
[----:B------:R-:W4:Y:S05]  /*3430*/  LDSM.16.M88.4 R16, [R187+0x9000] ;  /* 0x00900000bb10783b */ /* 0x000f2a0000000200 */
[C---:B-1----:R-:W-:Y:S06]  /*3440*/  HMMA.16816.F32 R36, R52.reuse, R12, R36 ;  /* 0x0000000c3424723c */ /* 0x042fec0000001824 */
[C---:B------:R-:W-:Y:S01]  /*3450*/  HMMA.16816.F32 R32, R52.reuse, R14, R32 ;  /* 0x0000000e3420723c */ /* 0x040fe20000001820 */
[----:B------:R-:W1:Y:S05]  /*3460*/  LDSM.16.M88.4 R12, [R187+0x9800] ;  /* 0x00980000bb0c783b */ /* 0x000e6a0000000200 */
[C---:B--2---:R-:W-:Y:S06]  /*3470*/  HMMA.16816.F32 R28, R52.reuse, R60, R28 ;  /* 0x0000003c341c723c */ /* 0x044fec000000181c */
[C---:B------:R-:W-:Y:S01]  /*3480*/  HMMA.16816.F32 R24, R52.reuse, R62, R24 ;  /* 0x0000003e3418723c */ /* 0x040fe20000001818 */
[----:B------:R-:W2:Y:S05]  /*3490*/  LDSM.16.M88.4 R60, [R180+0x2800] ;  /* 0x00280000b43c783b */ /* 0x000eaa0000000200 */
[C---:B-----5:R-:W-:Y:S06]  /*34a0*/  HMMA.16816.F32 R20, R52.reuse, R56, R20 ;  /* 0x000000383414723c */ /* 0x060fec0000001814 */
[----:B------:R-:W-:Y:S01]  /*34b0*/  HMMA.16816.F32 R68, R52, R58, R68 ;  /* 0x0000003a3444723c */ /* 0x000fe20000001844 */
[----:B------:R-:W5:Y:S04]  /*34c0*/  LDSM.16.M88.4 R56, [R180+0x3000] ;  /* 0x00300000b438783b */ /* 0x000f680000000200 */
[----:B------:R-:W-:Y:S01]  /*34d0*/  LDSM.16.M88.4 R52, [R180+0x3800] ;  /* 0x00380000b434783b */ /* 0x000fe20000000200 */
[C---:B---3--:R-:W-:Y:S06]  /*34e0*/  HMMA.16816.F32 R36, R8.reuse, R72, R36 ;  /* 0x000000480824723c */ /* 0x048fec0000001824 */
[C---:B------:R-:W-:Y:S06]  /*34f0*/  HMMA.16816.F32 R44, R8.reuse, R76, R44 ;  /* 0x0000004c082c723c */ /* 0x040fec000000182c */
[C---:B------:R-:W-:Y:S01]  /*3500*/  HMMA.16816.F32 R40, R8.reuse, R78, R40 ;  /* 0x0000004e0828723c */ /* 0x040fe20000001828 */
[----:B------:R-:W-:Y:S05]  /*3510*/  LDSM.16.M88.4 R76, [R193+0xb800] ;  /* 0x00b80000c14c783b */ /* 0x000fea0000000200 */
[C---:B------:R-:W-:Y:S01]  /*3520*/  HMMA.16816.F32 R32, R8.reuse, R74, R32 ;  /* 0x0000004a0820723c */ /* 0x040fe20000001820 */
[----:B------:R-:W-:Y:S05]  /*3530*/  LDSM.16.M88.4 R72, [R194+0x4000] ;  /* 0x00400000c248783b */ /* 0x000fea0000000200 */
[C---:B----4-:R-:W-:Y:S06]  /*3540*/  HMMA.16816.F32 R28, R8.reuse, R16, R28 ;  /* 0x00000010081c723c */ /* 0x050fec000000181c */
[C---:B------:R-:W-:Y:S01]  /*3550*/  HMMA.16816.F32 R24, R8.reuse, R18, R24 ;  /* 0x000000120818723c */ /* 0x040fe20000001818 */
[----:B------:R-:W-:Y:S05]  /*3560*/  LDSM.16.M88.4 R16, [R193+0xa000] ;  /* 0x00a00000c110783b */ /* 0x000fea0000000200 */
[C---:B-1----:R-:W-:Y:S06]  /*3570*/  HMMA.16816.F32 R20, R8.reuse, R12, R20 ;  /* 0x0000000c0814723c */ /* 0x042fec0000001814 */
[----:B------:R-:W-:Y:S01]  /*3580*/  HMMA.16816.F32 R68, R8, R14, R68 ;  /* 0x0000000e0844723c */ /* 0x000fe20000001844 */
[----:B------:R-:W1:Y:S04]  /*3590*/  LDSM.16.M88.4 R12, [R193+0xa800] ;  /* 0x00a80000c10c783b */ /* 0x000e680000000200 */
[----:B------:R-:W3:Y:S01]  /*35a0*/  LDSM.16.M88.4 R8, [R193+0xb000] ;  /* 0x00b00000c108783b */ /* 0x000ee20000000200 */
[C---:B--2---:R-:W-:Y:S06]  /*35b0*/  HMMA.16816.F32 R36, R48.reuse, R60, R36 ;  /* 0x0000003c3024723c */ /* 0x044fec0000001824 */
[C---:B------:R-:W-:Y:S06]  /*35c0*/  HMMA.16816.F32 R44, R48.reuse, R64, R44 ;  /* 0x00000040302c723c */ /* 0x040fec000000182c */
[C---:B------:R-:W-:Y:S01]  /*35d0*/  HMMA.16816.F32 R40, R48.reuse, R66, R40 ;  /* 0x000000423028723c */ /* 0x040fe20000001828 */
[----:B------:R-:W-:Y:S05]  /*35e0*/  LDSM.16.M88.4 R64, [R192+0x4000] ;  /* 0x00400000c040783b */ /* 0x000fea0000000200 */
[C---:B-----5:R-:W-:Y:S06]  /*35f0*/  HMMA.16816.F32 R28, R48.reuse, R56, R28 ;  /* 0x00000038301c723c */ /* 0x060fec000000181c */
[C---:B------:R-:W-:Y:S01]  /*3600*/  HMMA.16816.F32 R24, R48.reuse, R58, R24 ;  /* 0x0000003a3018723c */ /* 0x040fe20000001818 */
[----:B------:R-:W2:Y:S05]  /*3610*/  LDSM.16.M88.4 R56, [R191+0x4800] ;  /* 0x00480000bf38783b */ /* 0x000eaa0000000200 */
[----:B------:R-:W-:Y:S01]  /*3620*/  HMMA.16816.F32 R32, R48, R62, R32 ;  /* 0x0000003e3020723c */ /* 0x000fe20000001820 */
[----:B------:R-:W4:Y:S05]  /*3630*/  LDSM.16.M88.4 R60, [R191+0x4000] ;  /* 0x00400000bf3c783b */ /* 0x000f2a0000000200 */
[----:B-1----:R-:W-:Y:S06]  /*3640*/  HMMA.16816.F32 R36, R72, R12, R36 ;  /* 0x0000000c4824723c */ /* 0x002fec0000001824 */
[----:B------:R-:W-:Y:S06]  /*3650*/  HMMA.16816.F32 R20, R48, R52, R20 ;  /* 0x000000343014723c */ /* 0x000fec0000001814 */
[C---:B------:R-:W-:Y:S06]  /*3660*/  HMMA.16816.F32 R44, R72.reuse, R16, R44 ;  /* 0x00000010482c723c */ /* 0x040fec000000182c */
[C---:B------:R-:W-:Y:S01]  /*3670*/  HMMA.16816.F32 R40, R72.reuse, R18, R40 ;  /* 0x000000124828723c */ /* 0x040fe20000001828 */
[----:B------:R-:W-:Y:S05]  /*3680*/  LDSM.16.M88.4 R16, [R190+0x4000] ;  /* 0x00400000be10783b */ /* 0x000fea0000000200 */
[C---:B---3--:R-:W-:Y:S06]  /*3690*/  HMMA.16816.F32 R28, R72.reuse, R8, R28 ;  /* 0x00000008481c723c */ /* 0x048fec000000181c */
[----:B------:R-:W-:Y:S01]  /*36a0*/  HMMA.16816.F32 R24, R72, R10, R24 ;  /* 0x0000000a4818723c */ /* 0x000fe20000001818 */
[----:B------:R-:W1:Y:S05]  /*36b0*/  LDSM.16.M88.4 R8, [R187+0xa800] ;  /* 0x00a80000bb08783b */ /* 0x000e6a0000000200 */
[----:B------:R-:W-:Y:S01]  /*36c0*/  HMMA.16816.F32 R68, R48, R54, R68 ;  /* 0x000000363044723c */ /* 0x000fe20000001844 */
[----:B------:R-:W3:Y:S04]  /*36d0*/  LDSM.16.M88.4 R52, [R191+0x5000] ;  /* 0x00500000bf34783b */ /* 0x000ee80000000200 */
[----:B------:R-:W5:Y:S01]  /*36e0*/  LDSM.16.M88.4 R48, [R191+0x5800] ;  /* 0x00580000bf30783b */ /* 0x000f620000000200 */
[----:B------:R-:W-:Y:S03]  /*36f0*/  HMMA.16816.F32 R32, R72, R14, R32 ;  /* 0x0000000e4820723c */ /* 0x000fe60000001820 */
[----:B------:R-:W5:Y:S03]  /*3700*/  LDSM.16.M88.4 R12, [R187+0xa000] ;  /* 0x00a00000bb0c783b */ /* 0x000f660000000200 */
[----:B--2---:R-:W-:Y:S06]  /*3710*/  HMMA.16816.F32 R36, R64, R56, R36 ;  /* 0x000000384024723c */ /* 0x004fec0000001824 */
[----:B------:R-:W-:Y:S06]  /*3720*/  HMMA.16816.F32 R20, R72, R76, R20 ;  /* 0x0000004c4814723c */ /* 0x000fec0000001814 */
[C---:B----4-:R-:W-:Y:S06]  /*3730*/  HMMA.16816.F32 R44, R64.reuse, R60, R44 ;  /* 0x0000003c402c723c */ /* 0x050fec000000182c */
[----:B------:R-:W-:Y:S06]  /*3740*/  HMMA.16816.F32 R32, R64, R58, R32 ;  /* 0x0000003a4020723c */ /* 0x000fec0000001820 */
[----:B-1----:R-:W-:Y:S06]  /*3750*/  HMMA.16816.F32 R36, R16, R8, R36 ;  /* 0x000000081024723c */ /* 0x002fec0000001824 */
[----:B---3--:R-:W-:Y:S01]  /*3760*/  HMMA.16816.F32 R28, R64, R52, R28 ;  /* 0x00000034401c723c */ /* 0x008fe2000000181c */
[----:B------:R-:W-:-:S05]  /*3770*/  LOP3.LUT R9, R82, 0xffffffe0, RZ, 0xc0, !PT ;  /* 0xffffffe052097812 */ /* 0x000fca00078ec0ff */
[----:B------:R-:W-:Y:S01]  /*3780*/  HMMA.16816.F32 R24, R64, R54, R24 ;  /* 0x000000364018723c */ /* 0x000fe20000001818 */
[----:B------:R-:W-:Y:S01]  /*3790*/  LDSM.16.M88.4 R52, [R180+0x4000] ;  /* 0x00400000b434783b */ /* 0x000fe20000000200 */
[----:B------:R-:W-:-:S04]  /*37a0*/  IMAD.IADD R0, R80, 0x1, -R9 ;  /* 0x0000000150007824 */ /* 0x000fc800078e0a09 */
[----:B-----5:R-:W-:Y:S01]  /*37b0*/  HMMA.16816.F32 R56, R64, R48, R20 ;  /* 0x000000304038723c */ /* 0x020fe20000001814 */
[----:B------:R-:W1:Y:S05]  /*37c0*/  LDSM.16.M88.4 R20, [R189+0x4000] ;  /* 0x00400000bd14783b */ /* 0x000e6a0000000200 */
[----:B------:R-:W-:Y:S06]  /*37d0*/  HMMA.16816.F32 R44, R16, R12, R44 ;  /* 0x0000000c102c723c */ /* 0x000fec000000182c */
[----:B------:R-:W-:Y:S01]  /*37e0*/  HMMA.16816.F32 R72, R72, R78, R68 ;  /* 0x0000004e4848723c */ /* 0x000fe20000001844 */
[----:B------:R-:W-:Y:S01]  /*37f0*/  SHF.R.S32.HI R13, RZ, 0x1f, R0 ;  /* 0x0000001fff0d7819 */ /* 0x000fe20000011400 */
[----:B------:R-:W2:Y:S03]  /*3800*/  LDSM.16.M88.4 R68, [R187+0xb000] ;  /* 0x00b00000bb44783b */ /* 0x000ea60000000200 */
[----:B------:R-:W-:Y:S01]  /*3810*/  LEA.HI R0, R13, R0, RZ, 0x2 ;  /* 0x000000000d007211 */ /* 0x000fe200078f10ff */
[----:B------:R-:W-:Y:S01]  /*3820*/  HMMA.16816.F32 R40, R64, R62, R40 ;  /* 0x0000003e4028723c */ /* 0x000fe20000001828 */
[----:B------:R-:W-:Y:S02]  /*3830*/  LDSM.16.M88.4 R60, [R187+0xb800] ;  /* 0x00b80000bb3c783b */ /* 0x000fe40000000200 */
[----:B------:R-:W-:-:S03]  /*3840*/  SHF.R.S32.HI R0, RZ, 0x2, R0 ;  /* 0x00000002ff007819 */ /* 0x000fc60000011400 */
[----:B------:R-:W-:Y:S01]  /*3850*/  HMMA.16816.F32 R32, R16, R10, R32 ;  /* 0x0000000a1020723c */ /* 0x000fe20000001820 */
[----:B------:R-:W3:Y:S01]  /*3860*/  LDSM.16.M88.4 R8, [R180+0x4800] ;  /* 0x00480000b408783b */ /* 0x000ee20000000200 */
[----:B------:R-:W-:Y:S02]  /*3870*/  IMAD.IADD R205, R0, 0x1, R205 ;  /* 0x0000000100cd7824 */ /* 0x000fe400078e02cd */
[----:B------:R-:W-:Y:S02]  /*3880*/  IMAD.IADD R0, R4, 0x1, R207 ;  /* 0x0000000104007824 */ /* 0x000fe400078e02cf */
[C---:B------:R-:W-:Y:S01]  /*3890*/  VIADD R203, R205.reuse, 0x8 ;  /* 0x00000008cdcb7836 */ /* 0x040fe20000000000 */
[C-C-:B------:R-:W-:Y:S01]  /*38a0*/  VIADDMNMX R204, R205.reuse, UR5, R202.reuse, PT ;  /* 0x00000005cdcc7c46 */ /* 0x140fe2000b8001ca */
[----:B------:R-:W-:Y:S01]  /*38b0*/  VIADD R12, R0, 0x1 ;  /* 0x00000001000c7836 */ /* 0x000fe20000000000 */
[----:B------:R-:W-:Y:S02]  /*38c0*/  VIADDMNMX R205, R205, UR13, RZ, !PT ;  /* 0x0000000dcdcd7c46 */ /* 0x000fe4000f8001ff */
[C---:B------:R-:W-:Y:S01]  /*38d0*/  VIADDMNMX R202, R203.reuse, UR5, R202, PT ;  /* 0x00000005cbca7c46 */ /* 0x040fe2000b8001ca */
[----:B------:R-:W-:Y:S01]  /*38e0*/  HMMA.16816.F32 R72, R64, R50, R72 ;  /* 0x000000324048723c */ /* 0x000fe20000001848 */
[----:B------:R-:W-:-:S02]  /*38f0*/  VIADDMNMX R203, R203, UR13, RZ, !PT ;  /* 0x0000000dcbcb7c46 */ /* 0x000fc4000f8001ff */
[C---:B------:R-:W-:Y:S02]  /*3900*/  ISETP.GE.AND P4, PT, R12.reuse, R204, PT ;  /* 0x000000cc0c00720c */ /* 0x040fe40003f86270 */
[C---:B------:R-:W-:Y:S01]  /*3910*/  ISETP.GE.AND P0, PT, R12.reuse, R202, PT ;  /* 0x000000ca0c00720c */ /* 0x040fe20003f06270 */
[----:B------:R-:W-:Y:S01]  /*3920*/  HMMA.16816.F32 R40, R16, R14, R40 ;  /* 0x0000000e1028723c */ /* 0x000fe20000001828 */
[C---:B------:R-:W-:Y:S02]  /*3930*/  ISETP.LT.OR P4, PT, R12.reuse, R205, P4 ;  /* 0x000000cd0c00720c */ /* 0x040fe40002781670 */
[----:B------:R-:W-:Y:S02]  /*3940*/  ISETP.LT.OR P0, PT, R12, R203, P0 ;  /* 0x000000cb0c00720c */ /* 0x000fe40000701670 */
[----:B------:R-:W4:Y:S01]  /*3950*/  LDSM.16.M88.4 R12, [R180+0x5000] ;  /* 0x00500000b40c783b */ /* 0x000f220000000200 */
[----:B-1----:R-:W-:Y:S01]  /*3960*/  HMMA.16816.F32 R44, R20, R52, R44 ;  /* 0x00000034142c723c */ /* 0x002fe2000000182c */
[----:B------:R-:W-:-:S02]  /*3970*/  ISETP.GE.AND P6, PT, R0, R204, PT ;  /* 0x000000cc0000720c */ /* 0x000fc40003fc6270 */
[C---:B------:R-:W-:Y:S02]  /*3980*/  ISETP.GE.AND P1, PT, R0.reuse, R202, PT ;  /* 0x000000ca0000720c */ /* 0x040fe40003f26270 */
[C---:B------:R-:W-:Y:S01]  /*3990*/  ISETP.LT.OR P6, PT, R0.reuse, R205, P6 ;  /* 0x000000cd0000720c */ /* 0x040fe200037c1670 */
[----:B--2---:R-:W-:Y:S01]  /*39a0*/  HMMA.16816.F32 R28, R16, R68, R28 ;  /* 0x00000044101c723c */ /* 0x004fe2000000181c */
[----:B------:R-:W-:-:S05]  /*39b0*/  ISETP.LT.OR P1, PT, R0, R203, P1 ;  /* 0x000000cb0000720c */ /* 0x000fca0000f21670 */
[----:B------:R-:W-:Y:S06]  /*39c0*/  HMMA.16816.F32 R24, R16, R70, R24 ;  /* 0x000000461018723c */ /* 0x000fec0000001818 */
[C---:B---3--:R-:W-:Y:S06]  /*39d0*/  HMMA.16816.F32 R36, R20.reuse, R8, R36 ;  /* 0x000000081424723c */ /* 0x048fec0000001824 */
        /* <DEDUP_REMOVED lines=8> */
[C---:B------:R-:W-:Y:S02]  /*3a60*/  ISETP.GE.AND P4, PT, R9.reuse, R204, PT ;  /* 0x000000cc0900720c */ /* 0x040fe40003f86270 */
[----:B------:R-:W-:Y:S01]  /*3a70*/  ISETP.GE.AND P0, PT, R9, R202, PT ;  /* 0x000000ca0900720c */ /* 0x000fe20003f06270 */
[----:B------:R-:W-:Y:S01]  /*3a80*/  HMMA.16816.F32 R56, R16, R60, R56 ;  /* 0x0000003c1038723c */ /* 0x000fe20000001838 */
[C---:B------:R-:W-:Y:S02]  /*3a90*/  ISETP.GE.AND P6, PT, R8.reuse, R204, PT ;  /* 0x000000cc0800720c */ /* 0x040fe40003fc6270 */
[----:B------:R-:W-:-:S02]  /*3aa0*/  ISETP.GE.AND P1, PT, R8, R202, PT ;  /* 0x000000ca0800720c */ /* 0x000fc40003f26270 */
[C---:B------:R-:W-:Y:S01]  /*3ab0*/  ISETP.LT.OR P4, PT, R9.reuse, R205, P4 ;  /* 0x000000cd0900720c */ /* 0x040fe20002781670 */
[----:B------:R-:W-:Y:S01]  /*3ac0*/  HMMA.16816.F32 R72, R16, R62, R72 ;  /* 0x0000003e1048723c */ /* 0x000fe20000001848 */
[----:B------:R-:W-:Y:S02]  /*3ad0*/  ISETP.LT.OR P0, PT, R9, R203, P0 ;  /* 0x000000cb0900720c */ /* 0x000fe40000701670 */
[C---:B------:R-:W-:Y:S02]  /*3ae0*/  ISETP.LT.OR P6, PT, R8.reuse, R205, P6 ;  /* 0x000000cd0800720c */ /* 0x040fe400037c1670 */
[----:B------:R-:W-:Y:S01]  /*3af0*/  ISETP.LT.OR P1, PT, R8, R203, P1 ;  /* 0x000000cb0800720c */ /* 0x000fe20000f21670 */
[C---:B----4-:R-:W-:Y:S01]  /*3b00*/  HMMA.16816.F32 R28, R20.reuse, R12, R28 ;  /* 0x0000000c141c723c */ /* 0x050fe2000000181c */
[----:B------:R-:W1:Y:S01]  /*3b10*/  LDSM.16.M88.4 R8, [R180+0x5800] ;  /* 0x00580000b408783b */ /* 0x000e620000000200 */
[C---:B------:R-:W-:Y:S01]  /*3b20*/  VIADD R16, R0.reuse, 0x8 ;  /* 0x0000000800107836 */ /* 0x040fe20000000000 */
[----:B------:R-:W-:Y:S01]  /*3b30*/  FSEL R41, R41, -INF , !P4 ;  /* 0xff80000029297808 */ /* 0x000fe20006000000 */
[----:B------:R-:W-:Y:S01]  /*3b40*/  VIADD R17, R0, 0x11 ;  /* 0x0000001100117836 */ /* 0x000fe20000000000 */
[----:B------:R-:W-:Y:S01]  /*3b50*/  FSEL R18, R38, -INF , !P1 ;  /* 0xff80000026127808 */ /* 0x000fe20004800000 */
[----:B------:R-:W-:Y:S01]  /*3b60*/  HMMA.16816.F32 R24, R20, R14, R24 ;  /* 0x0000000e1418723c */ /* 0x000fe20000001818 */
[----:B------:R-:W-:Y:S01]  /*3b70*/  ISETP.GE.AND P5, PT, R16, R204, PT ;  /* 0x000000cc1000720c */ /* 0x000fe20003fa6270 */
[----:B------:R-:W-:Y:S01]  /*3b80*/  VIADD R13, R0, 0x20 ;  /* 0x00000020000d7836 */ /* 0x000fe20000000000 */
[----:B------:R-:W-:Y:S01]  /*3b90*/  ISETP.GE.AND P2, PT, R16, R202, PT ;  /* 0x000000ca1000720c */ /* 0x000fe20003f46270 */
[----:B------:R-:W-:-:S04]  /*3ba0*/  DEPBAR.LE SB0, 0x0 ;  /* 0x000080000000791a */ /* 0x000fc80000000000 */
[----:B------:R-:W-:Y:S01]  /*3bb0*/  ISETP.LT.OR P5, PT, R16, R205, P5 ;  /* 0x000000cd1000720c */ /* 0x000fe20002fa1670 */
[----:B------:R-:W-:Y:S01]  /*3bc0*/  VIADD R15, R0, 0x21 ;  /* 0x00000021000f7836 */ /* 0x000fe20000000000 */
[----:B------:R-:W-:Y:S01]  /*3bd0*/  ISETP.LT.OR P2, PT, R16, R203, P2 ;  /* 0x000000cb1000720c */ /* 0x000fe20001741670 */
[----:B------:R-:W-:Y:S01]  /*3be0*/  VIADD R16, R0, 0x18 ;  /* 0x0000001800107836 */ /* 0x000fe20000000000 */
[----:B------:R-:W-:Y:S01]  /*3bf0*/  FSEL R47, R40, -INF , !P5 ;  /* 0xff800000282f7808 */ /* 0x000fe20006800000 */
[----:B------:R-:W-:Y:S01]  /*3c00*/  VIADD R14, R0, 0x28 ;  /* 0x00000028000e7836 */ /* 0x000fe20000000000 */
[----:B------:R-:W-:Y:S02]  /*3c10*/  FSEL R42, R42, -INF , !P2 ;  /* 0xff8000002a2a7808 */ /* 0x000fe40005000000 */
[----:B------:R-:W-:Y:S02]  /*3c20*/  FSEL R40, R43, -INF , !P0 ;  /* 0xff8000002b287808 */ /* 0x000fe40004000000 */
[----:B------:R-:W-:-:S02]  /*3c30*/  ISETP.GE.AND P5, PT, R16, R204, PT ;  /* 0x000000cc1000720c */ /* 0x000fc40003fa6270 */
[CC--:B------:R-:W-:Y:S02]  /*3c40*/  ISETP.GE.AND P2, PT, R16.reuse, R202.reuse, PT ;  /* 0x000000ca1000720c */ /* 0x0c0fe40003f46270 */
[C---:B------:R-:W-:Y:S02]  /*3c50*/  ISETP.GE.AND P0, PT, R17.reuse, R202, PT ;  /* 0x000000ca1100720c */ /* 0x040fe40003f06270 */
[C---:B------:R-:W-:Y:S02]  /*3c60*/  ISETP.GE.AND P4, PT, R17.reuse, R204, PT ;  /* 0x000000cc1100720c */ /* 0x040fe40003f86270 */
[C---:B------:R-:W-:Y:S01]  /*3c70*/  ISETP.LT.OR P5, PT, R16.reuse, R205, P5 ;  /* 0x000000cd1000720c */ /* 0x040fe20002fa1670 */
[----:B------:R-:W-:Y:S01]  /*3c80*/  BAR.SYNC.DEFER_BLOCKING 0x0 ;  /* 0x0000000000007b1d */ /* 0x000fe20000010000 */
[-C--:B------:R-:W-:Y:S01]  /*3c90*/  ISETP.LT.OR P2, PT, R16, R203.reuse, P2 ;  /* 0x000000cb1000720c */ /* 0x080fe20001741670 */
[----:B------:R-:W-:Y:S01]  /*3ca0*/  VIADD R16, R0, 0x19 ;  /* 0x0000001900107836 */ /* 0x000fe20000000000 */
[----:B------:R-:W-:-:S02]  /*3cb0*/  ISETP.LT.OR P0, PT, R17, R203, P0 ;  /* 0x000000cb1100720c */ /* 0x000fc40000701670 */
[-C--:B------:R-:W-:Y:S02]  /*3cc0*/  ISETP.GE.AND P1, PT, R13, R202.reuse, PT ;  /* 0x000000ca0d00720c */ /* 0x080fe40003f26270 */
[----:B------:R-:W-:Y:S01]  /*3cd0*/  ISETP.LT.OR P4, PT, R17, R205, P4 ;  /* 0x000000cd1100720c */ /* 0x000fe20002781670 */
[C---:B-1----:R-:W-:Y:S01]  /*3ce0*/  HMMA.16816.F32 R56, R20.reuse, R8, R56 ;  /* 0x000000081438723c */ /* 0x042fe20000001838 */
[----:B------:R-:W-:Y:S02]  /*3cf0*/  FSEL R12, R39, -INF , !P0 ;  /* 0xff800000270c7808 */ /* 0x000fe40004000000 */
[----:B------:R-:W-:Y:S02]  /*3d00*/  ISETP.LT.OR P1, PT, R13, R203, P1 ;  /* 0x000000cb0d00720c */ /* 0x000fe40000f21670 */
[----:B------:R-:W-:Y:S01]  /*3d10*/  ISETP.GE.AND P0, PT, R16, R202, PT ;  /* 0x000000ca1000720c */ /* 0x000fe20003f06270 */
[----:B------:R-:W-:Y:S01]  /*3d20*/  HMMA.16816.F32 R72, R20, R10, R72 ;  /* 0x0000000a1448723c */ /* 0x000fe20000001848 */
[----:B------:R-:W-:Y:S01]  /*3d30*/  FSEL R17, R37, -INF , !P4 ;  /* 0xff80000025117808 */ /* 0x000fe20006000000 */
[----:B------:R-:W-:Y:S01]  /*3d40*/  VIADD R8, R0, 0x29 ;  /* 0x0000002900087836 */ /* 0x000fe20000000000 */
[----:B------:R-:W-:Y:S01]  /*3d50*/  ISETP.GE.AND P4, PT, R16, R204, PT ;  /* 0x000000cc1000720c */ /* 0x000fe20003f86270 */
[----:B------:R-:W-:Y:S01]  /*3d60*/  VIADD R9, R0, 0x30 ;  /* 0x0000003000097836 */ /* 0x000fe20000000000 */
[----:B------:R-:W-:-:S02]  /*3d70*/  FSEL R166, R30, -INF , !P1 ;  /* 0xff8000001ea67808 */ /* 0x000fc40004800000 */
[----:B------:R-:W-:Y:S02]  /*3d80*/  ISETP.LT.OR P0, PT, R16, R203, P0 ;  /* 0x000000cb1000720c */ /* 0x000fe40000701670 */
[----:B------:R-:W-:Y:S02]  /*3d90*/  ISETP.GT.AND P1, PT, R198, UR10, PT ;  /* 0x0000000ac6007c0c */ /* 0x000fe4000bf24270 */
[----:B------:R-:W-:Y:S02]  /*3da0*/  ISETP.LT.OR P4, PT, R16, R205, P4 ;  /* 0x000000cd1000720c */ /* 0x000fe40002781670 */
[----:B------:R-:W-:Y:S02]  /*3db0*/  FSEL R19, R36, -INF , !P6 ;  /* 0xff80000024137808 */ /* 0x000fe40007000000 */
[----:B------:R-:W-:Y:S02]  /*3dc0*/  FSEL R16, R35, -INF , !P0 ;  /* 0xff80000023107808 */ /* 0x000fe40004000000 */
[----:B------:R-:W-:-:S02]  /*3dd0*/  ISETP.GE.AND P6, PT, R13, R204, PT ;  /* 0x000000cc0d00720c */ /* 0x000fc40003fc6270 */
[----:B------:R-:W-:Y:S02]  /*3de0*/  ISETP.GE.AND P0, PT, R15, R202, PT ;  /* 0x000000ca0f00720c */ /* 0x000fe40003f06270 */
[----:B------:R-:W-:Y:S01]  /*3df0*/  ISETP.LT.OR P6, PT, R13, R205, P6 ;  /* 0x000000cd0d00720c */ /* 0x000fe200037c1670 */
[----:B------:R-:W1:Y:S01]  /*3e00*/  @!P1 LDC.64 R210, c[0x0][0x218] ;  /* 0x00008600ffd29b82 */ /* 0x000e620000000a00 */
[----:B------:R-:W-:Y:S02]  /*3e10*/  ISETP.LT.OR P0, PT, R15, R203, P0 ;  /* 0x000000cb0f00720c */ /* 0x000fe40000701670 */
[----:B------:R-:W-:Y:S02]  /*3e20*/  FSEL R13, R32, -INF , !P5 ;  /* 0xff800000200d7808 */ /* 0x000fe40006800000 */
[----:B------:R-:W-:Y:S02]  /*3e30*/  FSEL R33, R33, -INF , !P4 ;  /* 0xff80000021217808 */ /* 0x000fe40006000000 */
[----:B------:R-:W-:-:S02]  /*3e40*/  ISETP.GE.AND P5, PT, R15, R204, PT ;  /* 0x000000cc0f00720c */ /* 0x000fc40003fa6270 */
[-C--:B------:R-:W-:Y:S02]  /*3e50*/  ISETP.GE.AND P4, PT, R14, R204.reuse, PT ;  /* 0x000000cc0e00720c */ /* 0x080fe40003f86270 */
[----:B------:R-:W-:Y:S02]  /*3e60*/  FSEL R197, R28, -INF , !P6 ;  /* 0xff8000001cc57808 */ /* 0x000fe40007000000 */
[----:B------:R-:W-:Y:S02]  /*3e70*/  FSEL R220, R31, -INF , !P0 ;  /* 0xff8000001fdc7808 */ /* 0x000fe40004000000 */
[----:B------:R-:W-:Y:S02]  /*3e80*/  FSEL R34, R34, -INF , !P2 ;  /* 0xff80000022227808 */ /* 0x000fe40005000000 */
[C---:B------:R-:W-:Y:S02]  /*3e90*/  ISETP.GE.AND P0, PT, R8.reuse, R204, PT ;  /* 0x000000cc0800720c */ /* 0x040fe40003f06270 */
[----:B------:R-:W-:-:S02]  /*3ea0*/  ISETP.GE.AND P6, PT, R8, R202, PT ;  /* 0x000000ca0800720c */ /* 0x000fc40003fc6270 */
[C---:B------:R-:W-:Y:S02]  /*3eb0*/  ISETP.GE.AND P2, PT, R14.reuse, R202, PT ;  /* 0x000000ca0e00720c */ /* 0x040fe40003f46270 */
[-C--:B------:R-:W-:Y:S02]  /*3ec0*/  ISETP.LT.OR P5, PT, R15, R205.reuse, P5 ;  /* 0x000000cd0f00720c */ /* 0x080fe40002fa1670 */
[-C--:B------:R-:W-:Y:S02]  /*3ed0*/  ISETP.LT.OR P4, PT, R14, R205.reuse, P4 ;  /* 0x000000cd0e00720c */ /* 0x080fe40002781670 */
[C---:B------:R-:W-:Y:S02]  /*3ee0*/  ISETP.LT.OR P0, PT, R8.reuse, R205, P0 ;  /* 0x000000cd0800720c */ /* 0x040fe40000701670 */
[-C--:B------:R-:W-:Y:S01]  /*3ef0*/  ISETP.LT.OR P6, PT, R8, R203.reuse, P6 ;  /* 0x000000cb0800720c */ /* 0x080fe200037c1670 */
[----:B------:R-:W-:Y:S01]  /*3f00*/  VIADD R8, R0, 0x31 ;  /* 0x0000003100087836 */ /* 0x000fe20000000000 */
[----:B------:R-:W-:-:S02]  /*3f10*/  ISETP.LT.OR P2, PT, R14, R203, P2 ;  /* 0x000000cb0e00720c */ /* 0x000fc40001741670 */
[----:B------:R-:W-:Y:S02]  /*3f20*/  FSEL R165, R29, -INF , !P5 ;  /* 0xff8000001da57808 */ /* 0x000fe40006800000 */
[----:B------:R-:W-:Y:S02]  /*3f30*/  FSEL R171, R24, -INF , !P4 ;  /* 0xff80000018ab7808 */ /* 0x000fe40006000000 */
[C---:B------:R-:W-:Y:S02]  /*3f40*/  ISETP.GE.AND P5, PT, R9.reuse, R204, PT ;  /* 0x000000cc0900720c */ /* 0x040fe40003fa6270 */
[----:B------:R-:W-:Y:S02]  /*3f50*/  ISETP.GE.AND P4, PT, R9, R202, PT ;  /* 0x000000ca0900720c */ /* 0x000fe40003f86270 */
[----:B------:R-:W-:Y:S02]  /*3f60*/  FSEL R218, R26, -INF , !P2 ;  /* 0xff8000001ada7808 */ /* 0x000fe40005000000 */
[----:B------:R-:W-:-:S02]  /*3f70*/  ISETP.GE.AND P2, PT, R8, R204, PT ;  /* 0x000000cc0800720c */ /* 0x000fc40003f46270 */
[C---:B------:R-:W-:Y:S02]  /*3f80*/  ISETP.LT.OR P5, PT, R9.reuse, R205, P5 ;  /* 0x000000cd0900720c */ /* 0x040fe40002fa1670 */
[----:B------:R-:W-:Y:S01]  /*3f90*/  ISETP.LT.OR P4, PT, R9, R203, P4 ;  /* 0x000000cb0900720c */ /* 0x000fe20002781670 */
[C---:B------:R-:W-:Y:S01]  /*3fa0*/  VIADD R9, R0.reuse, 0x38 ;  /* 0x0000003800097836 */ /* 0x040fe20000000000 */
[----:B------:R-:W-:Y:S01]  /*3fb0*/  FSEL R167, R25, -INF , !P0 ;  /* 0xff80000019a77808 */ /* 0x000fe20004000000 */
[----:B------:R-:W-:Y:S01]  /*3fc0*/  VIADD R0, R0, 0x39 ;  /* 0x0000003900007836 */ /* 0x000fe20000000000 */
[C---:B------:R-:W-:Y:S02]  /*3fd0*/  ISETP.GE.AND P0, PT, R8.reuse, R202, PT ;  /* 0x000000ca0800720c */ /* 0x040fe40003f06270 */
[C---:B------:R-:W-:Y:S02]  /*3fe0*/  ISETP.LT.OR P2, PT, R8.reuse, R205, P2 ;  /* 0x000000cd0800720c */ /* 0x040fe40001741670 */
[----:B------:R-:W-:-:S02]  /*3ff0*/  ISETP.LT.OR P0, PT, R8, R203, P0 ;  /* 0x000000cb0800720c */ /* 0x000fc40000701670 */
[----:B------:R-:W-:Y:S02]  /*4000*/  FSEL R212, R27, -INF , !P6 ;  /* 0xff8000001bd47808 */ /* 0x000fe40007000000 */
[----:B------:R-:W-:Y:S02]  /*4010*/  FSEL R219, R56, -INF , !P5 ;  /* 0xff80000038db7808 */ /* 0x000fe40006800000 */
[----:B------:R-:W-:Y:S02]  /*4020*/  FSEL R214, R58, -INF , !P4 ;  /* 0xff8000003ad67808 */ /* 0x000fe40006000000 */
[----:B------:R-:W-:Y:S02]  /*4030*/  FSEL R217, R57, -INF , !P2 ;  /* 0xff80000039d97808 */ /* 0x000fe40005000000 */
[-C--:B------:R-:W-:Y:S02]  /*4040*/  ISETP.GE.AND P6, PT, R9, R204.reuse, PT ;  /* 0x000000cc0900720c */ /* 0x080fe40003fc6270 */
[----:B------:R-:W-:-:S02]  /*4050*/  ISETP.GE.AND P5, PT, R0, R204, PT ;  /* 0x000000cc0000720c */ /* 0x000fc40003fa6270 */
[-C--:B------:R-:W-:Y:S02]  /*4060*/  ISETP.GE.AND P4, PT, R9, R202.reuse, PT ;  /* 0x000000ca0900720c */ /* 0x080fe40003f86270 */
[C---:B------:R-:W-:Y:S02]  /*4070*/  ISETP.GE.AND P2, PT, R0.reuse, R202, PT ;  /* 0x000000ca0000720c */ /* 0x040fe40003f46270 */
[----:B------:R-:W-:Y:S02]  /*4080*/  FSEL R206, R59, -INF , !P0 ;  /* 0xff8000003bce7808 */ /* 0x000fe40004000000 */
[C---:B------:R-:W-:Y:S02]  /*4090*/  ISETP.LT.OR P6, PT, R9.reuse, R205, P6 ;  /* 0x000000cd0900720c */ /* 0x040fe400037c1670 */
[----:B------:R-:W-:Y:S02]  /*40a0*/  ISETP.LT.OR P4, PT, R9, R203, P4 ;  /* 0x000000cb0900720c */ /* 0x000fe40002781670 */
[----:B------:R-:W-:-:S02]  /*40b0*/  ISETP.LT.OR P5, PT, R0, R205, P5 ;  /* 0x000000cd0000720c */ /* 0x000fc40002fa1670 */
[----:B------:R-:W-:Y:S01]  /*40c0*/  ISETP.LT.OR P2, PT, R0, R203, P2 ;  /* 0x000000cb0000720c */ /* 0x000fe20001741670 */
[----:B------:R-:W-:Y:S01]  /*40d0*/  IMAD.IADD R0, R6, 0x1, R3 ;  /* 0x0000000106007824 */ /* 0x000fe200078e0203 */
[----:B-1----:R-:W-:Y:S02]  /*40e0*/  @!P1 LEA R208, P0, R133, R210, 0x1 ;  /* 0x000000d285d09211 */ /* 0x002fe400078008ff */
        /* <DEDUP_REMOVED lines=17> */
[----:B------:R-:W-:-:S02]  /*4200*/  ISETP.GE.AND P0, PT, R20, RZ, PT ;  /* 0x000000ff1400720c */ /* 0x000fc40003f06270 */
[----:B------:R-:W-:Y:S01]  /*4210*/  LOP3.LUT R4, RZ, R9, RZ, 0x33, !PT ;  /* 0x00000009ff047212 */ /* 0x000fe200078e33ff */
        /* <DEDUP_REMOVED lines=38> */
[----:B------:R-:W-:-:S03]  /*4480*/  IMAD.WIDE.U32 R10, R6, UR6, RZ ;  /* 0x00000006060a7c25 */ /* 0x000fc6000f8e00ff */
        /* <DEDUP_REMOVED lines=8> */
.L_x_5344:
[----:B------:R-:W-:-:S04]  /*4510*/  ULEA UR5, -UR6, URZ, 0x6 ;  /* 0x0000003f06057291 */ /* 0x000fc8000f8e313f */
[----:B------:R-:W-:Y:S02]  /*4520*/  USHF.R.S32.HI UR12, URZ, 0x1f, UR5 ;  /* 0x0000001f3f0c7899 */ /* 0x000fe40008011405 */
[----:B------:R-:W-:-:S04]  /*4530*/  MOV R4, UR5 ;  /* 0x0000000500047c02 */ /* 0x000fc80008000f00 */
[----:B------:R-:W-:-:S07]  /*4540*/  MOV R9, UR12 ;  /* 0x0000000c00097c02 */ /* 0x000fce0008000f00 */
.L_x_5345:
[----:B------:R-:W1:Y:S01]  /*4550*/  LDC.64 R210, c[0x0][0x218] ;  /* 0x00008600ffd27b82 */ /* 0x000e620000000a00 */
[----:B------:R-:W-:Y:S01]  /*4560*/  IADD3 R133, P0, R4, R133, RZ ;  /* 0x0000008504857210 */ /* 0x000fe20007f1e0ff */
[----:B------:R-:W-:Y:S02]  /*4570*/  USHF.L.U32 UR12, UR6, 0x5, URZ ;  /* 0x00000005060c7899 */ /* 0x000fe4000800063f */
[----:B------:R-:W-:Y:S02]  /*4580*/  USHF.L.U64.HI UR5, UR6, 0x5, UR7 ;  /* 0x0000000506057899 */ /* 0x000fe40008010207 */
[----:B------:R-:W-:Y:S01]  /*4590*/  IMAD.X R2, R9, 0x1, R2, P0 ;  /* 0x0000000109027824 */ /* 0x000fe200000e0602 */
[----:B-1----:R-:W-:-:S04]  /*45a0*/  LEA R208, P0, R133, R210, 0x1 ;  /* 0x000000d285d07211 */ /* 0x002fc800078008ff */
[----:B------:R-:W-:Y:S02]  /*45b0*/  LEA.HI.X R209, R133, R211, R2, 0x1, P0 ;  /* 0x000000d385d17211 */ /* 0x000fe400000f0c02 */
[----:B------:R-:W-:-:S03]  /*45c0*/  IADD3 R14, P0, R208, UR12, RZ ;  /* 0x0000000cd00e7c10 */ /* 0x000fc6000ff1e0ff */
        /* <DEDUP_REMOVED lines=9> */
[----:B------:R-:W-:-:S03]  /*4660*/  IADD3 R8, P0, R10, UR12, RZ ;  /* 0x0000000c0a087c10 */ /* 0x000fc6000ff1e0ff */
        /* <DEDUP_REMOVED lines=11> */
.L_x_5343:
        /* <DEDUP_REMOVED lines=32> */
[----:B------:R-:W1:Y:S01]  /*4920*/  SHFL.BFLY PT, R9, R6, 0x2, 0x1f ;  /* 0x0c401f0006097f89 */ /* 0x000e6200000e0000 */
[----:B------:R-:W-:Y:S02]  /*4930*/  ISETP.GT.AND P4, PT, R198, UR10, PT ;  /* 0x0000000ac6007c0c */ /* 0x000fe4000bf84270 */
        /* <DEDUP_REMOVED lines=36> */
[----:B------:R-:W1:Y:S01]  /*4b80*/  LDSM.16.MT88.4 R40, [R188+0xe000] ;  /* 0x00e00000bc28783b */ /* 0x000e620000004200 */
[--C-:B------:R-:W-:Y:S01]  /*4b90*/  FFMA.FTZ R163, R44, UR12, -R169.reuse ;  /* 0x0000000c2ca37c23 */ /* 0x100fe200080108a9 */
[----:B------:R-:W-:Y:S01]  /*4ba0*/  MUFU.EX2 R161, R161 ;  /* 0x000000a100a17308 */ /* 0x000fe20000000800 */
[--C-:B------:R-:W-:Y:S01]  /*4bb0*/  FFMA.FTZ R150, R12, UR12, -R169.reuse ;  /* 0x0000000c0c967c23 */ /* 0x100fe200080108a9 */
[--C-:B------:R-:W-:Y:S01]  /*4bc0*/  FFMA.FTZ R155, R19, UR12, -R216.reuse ;  /* 0x0000000c139b7c23 */ /* 0x100fe200080108d8 */
[----:B------:R-:W2:Y:S01]  /*4bd0*/  LDSM.16.MT88.4 R12, [R186+0xc800] ;  /* 0x00c80000ba0c783b */ /* 0x000ea20000004200 */
[--C-:B------:R-:W-:Y:S01]  /*4be0*/  FFMA.FTZ R152, R17, UR12, -R216.reuse ;  /* 0x0000000c11987c23 */ /* 0x100fe200080108d8 */
[--C-:B------:R-:W-:Y:S01]  /*4bf0*/  FFMA.FTZ R0, R33, UR12, -R216.reuse ;  /* 0x0000000c21007c23 */ /* 0x100fe200080108d8 */
[--C-:B------:R-:W-:Y:S01]  /*4c00*/  FFMA.FTZ R153, R18, UR12, -R169.reuse ;  /* 0x0000000c12997c23 */ /* 0x100fe200080108a9 */
[--C-:B------:R-:W-:Y:S01]  /*4c10*/  FFMA.FTZ R149, R34, UR12, -R169.reuse ;  /* 0x0000000c22957c23 */ /* 0x100fe200080108a9 */
[----:B------:R-:W3:Y:S01]  /*4c20*/  MUFU.EX2 R158, R158 ;  /* 0x0000009e009e7308 */ /* 0x000ee20000000800 */
        /* <DEDUP_REMOVED lines=29> */
[----:B-----5:R-:W-:Y:S01]  /*4e00*/  F2FP.F16.F32.PACK_AB R98, R154, R157 ;  /* 0x0000009d9a62723e */ /* 0x020fe200000000ff */
[----:B------:R-:W-:-:S04]  /*4e10*/  FADD.FTZ R157, R157, R158 ;  /* 0x0000009e9d9d7221 */ /* 0x000fc80000010000 */
[----:B------:R-:W-:Y:S02]  /*4e20*/  FADD.FTZ R154, R154, R157 ;  /* 0x0000009d9a9a7221 */ /* 0x000fe40000010000 */
[----:B------:R-:W-:Y:S08]  /*4e30*/  MUFU.EX2 R159, R159 ;  /* 0x0000009f009f7308 */ /* 0x000ff00000000800 */
[----:B------:R-:W5:Y:S01]  /*4e40*/  MUFU.EX2 R156, R156 ;  /* 0x0000009c009c7308 */ /* 0x000f620000000800 */
[----:B---3--:R-:W-:Y:S01]  /*4e50*/  F2FP.F16.F32.PACK_AB R97, R163, R160 ;  /* 0x000000a0a361723e */ /* 0x008fe200000000ff */
[----:B------:R-:W-:-:S06]  /*4e60*/  FADD.FTZ R160, R160, R163 ;  /* 0x000000a3a0a07221 */ /* 0x000fcc0000010000 */
[----:B------:R-:W-:Y:S08]  /*4e70*/  MUFU.EX2 R155, R155 ;  /* 0x0000009b009b7308 */ /* 0x000ff00000000800 */
[----:B------:R-:W3:Y:S01]  /*4e80*/  MUFU.EX2 R152, R152 ;  /* 0x0000009800987308 */ /* 0x000ee20000000800 */
[----:B-----5:R-:W-:Y:S01]  /*4e90*/  F2FP.F16.F32.PACK_AB R99, R156, R159 ;  /* 0x0000009f9c63723e */ /* 0x020fe200000000ff */
[----:B------:R-:W-:-:S04]  /*4ea0*/  FADD.FTZ R159, R159, R160 ;  /* 0x000000a09f9f7221 */ /* 0x000fc80000010000 */
[----:B------:R-:W-:Y:S02]  /*4eb0*/  FADD.FTZ R156, R156, R159 ;  /* 0x0000009f9c9c7221 */ /* 0x000fe40000010000 */
[C---:B------:R-:W-:Y:S01]  /*4ec0*/  HMMA.16816.F32 R120, R96.reuse, R116, RZ ;  /* 0x000000746078723c */ /* 0x040fe200000018ff */
[----:B------:R-:W-:Y:S05]  /*4ed0*/  MUFU.EX2 R151, R151 ;  /* 0x0000009700977308 */ /* 0x000fea0000000800 */
[C---:B-1----:R-:W-:Y:S03]  /*4ee0*/  HMMA.16816.F32 R36, R96.reuse, R40, RZ ;  /* 0x000000286024723c */ /* 0x042fe600000018ff */
        /* <DEDUP_REMOVED lines=38> */
[----:B------:R-:W5:Y:S05]  /*5150*/  MUFU.EX2 R171, R171 ;  /* 0x000000ab00ab7308 */ /* 0x000f6a0000000800 */
[----:B------:R-:W-:Y:S03]  /*5160*/  HMMA.16816.F32 R112, R96, R108, RZ ;  /* 0x0000006c6070723c */ /* 0x000fe600000018ff */
[----:B------:R-:W-:Y:S03]  /*5170*/  MUFU.EX2 R197, R197 ;  /* 0x000000c500c57308 */ /* 0x000fe60000000800 */
[C---:B------:R-:W-:Y:S05]  /*5180*/  HMMA.16816.F32 R52, R4.reuse, R20, R52 ;  /* 0x000000140434723c */ /* 0x040fea0000001834 */
[----:B------:R-:W5:Y:S01]  /*5190*/  MUFU.EX2 R212, R212 ;  /* 0x000000d400d47308 */ /* 0x000f620000000800 */
[C---:B------:R-:W-:Y:S01]  /*51a0*/  HMMA.16816.F32 R56, R4.reuse, R22, R56 ;  /* 0x000000160438723c */ /* 0x040fe20000001838 */
[----:B------:R-:W1:Y:S05]  /*51b0*/  LDSM.16.MT88.4 R20, [R185+0x10800] ;  /* 0x01080000b914783b */ /* 0x000e6a0000004200 */
[C---:B----4-:R-:W-:Y:S01]  /*51c0*/  HMMA.16816.F32 R60, R4.reuse, R16, R60 ;  /* 0x00000010043c723c */ /* 0x050fe2000000183c */
        /* <DEDUP_REMOVED lines=48> */
[----:B-----5:R-:W-:Y:S01]  /*54d0*/  F2FP.F16.F32.PACK_AB R5, R171, R166 ;  /* 0x000000a6ab05723e */ /* 0x020fe200000000ff */
        /* <DEDUP_REMOVED lines=87> */
[----:B------:R-:W-:Y:S01]  /*5a50*/  IADD3 R198, R145, -0x2, RZ ;  /* 0xfffffffe91c67810 */ /* 0x000fe20007ffe0ff */
[----:B------:R-:W-:Y:S06]  /*5a60*/  BAR.SYNC.DEFER_BLOCKING 0x0 ;  /* 0x0000000000007b1d */ /* 0x000fec0000010000 */
        /* <DEDUP_REMOVED lines=46> */
[----:B------:R-:W1:Y:S02]  /*5d50*/  LDC.64 R4, c[0x0][0x238] ;  /* 0x00008e00ff047b82 */ /* 0x000e640000000a00 */
[----:B------:R-:W-:-:S04]  /*5d60*/  IMAD R0, R9, R0, -0x40 ;  /* 0xffffffc009007424 */ /* 0x000fc800078e0200 */
[----:B------:R-:W-:Y:S01]  /*5d70*/  IMAD.WIDE.U32 R10, R0, R134, RZ ;  /* 0x00000086000a7225 */ /* 0x000fe200078e00ff */
[----:B------:R-:W-:Y:S02]  /*5d80*/  SHF.R.S32.HI R9, RZ, 0x1f, R0 ;  /* 0x0000001fff097819 */ /* 0x000fe40000011400 */
[----:B--2---:R-:W-:-:S03]  /*5d90*/  IADD3 R6, -R7, R6, RZ ;  /* 0x0000000607067210 */ /* 0x004fc60007ffe1ff */
[----:B------:R-:W-:Y:S01]  /*5da0*/  IMAD R7, R9, R134, RZ ;  /* 0x0000008609077224 */ /* 0x000fe200078e02ff */
[----:B------:R-:W-:-:S03]  /*5db0*/  SHF.R.S32.HI R9, RZ, 0x1f, R6 ;  /* 0x0000001fff097819 */ /* 0x000fc60000011406 */
[----:B------:R-:W-:Y:S02]  /*5dc0*/  IMAD R7, R0, R135, R7 ;  /* 0x0000008700077224 */ /* 0x000fe400078e0207 */
[-C--:B-1----:R-:W-:Y:S02]  /*5dd0*/  IMAD R9, R9, R4.reuse, RZ ;  /* 0x0000000409097224 */ /* 0x082fe400078e02ff */
[----:B------:R-:W-:Y:S02]  /*5de0*/  IMAD.IADD R11, R11, 0x1, R7 ;  /* 0x000000010b0b7824 */ /* 0x000fe400078e0207 */
[C---:B------:R-:W-:Y:S02]  /*5df0*/  IMAD R5, R6.reuse, R5, R9 ;  /* 0x0000000506057224 */ /* 0x040fe400078e0209 */
[----:B------:R-:W-:-:S04]  /*5e00*/  IMAD.WIDE.U32 R6, R6, R4, R10 ;  /* 0x0000000406067225 */ /* 0x000fc800078e000a */
[----:B------:R-:W-:Y:S01]  /*5e10*/  IMAD.MOV.U32 R0, RZ, RZ, R6 ;  /* 0x000000ffff007224 */ /* 0x000fe200078e0006 */
[----:B------:R-:W-:Y:S01]  /*5e20*/  IADD3 R5, R7, R5, RZ ;  /* 0x0000000507057210 */ /* 0x000fe20007ffe0ff */
[----:B------:R-:W-:Y:S06]  /*5e30*/  BRA `(.L_x_5348) ;  /* 0x0000000000087947 */ /* 0x000fec0003800000 */
.L_x_5347:
[----:B------:R-:W-:-:S04]  /*5e40*/  LEA R0, -R134, RZ, 0x6 ;  /* 0x000000ff86007211 */ /* 0x000fc800078e31ff */
[----:B------:R-:W-:-:S07]  /*5e50*/  SHF.R.S32.HI R5, RZ, 0x1f, R0 ;  /* 0x0000001fff057819 */ /* 0x000fce0000011400 */
.L_x_5348:
[----:B------:R-:W-:Y:S02]  /*5e60*/  IADD3 R7, P0, R0, R146, RZ ;  /* 0x0000009200077210 */ /* 0x000fe40007f1e0ff */
[----:B------:R-:W-:Y:S02]  /*5e70*/  LEA R9, P1, R134, R0, 0x4 ;  /* 0x0000000086097211 */ /* 0x000fe400078220ff */
[----:B------:R-:W-:Y:S01]  /*5e80*/  LEA R196, P4, R0, R196, 0x1 ;  /* 0x000000c400c47211 */ /* 0x000fe200078808ff */
[--C-:B------:R-:W-:Y:S01]  /*5e90*/  IMAD.X R4, R5, 0x1, R144.reuse, P0 ;  /* 0x0000000105047824 */ /* 0x100fe200000e0690 */
[----:B------:R-:W-:Y:S02]  /*5ea0*/  IADD3 R146, P0, R9, R146, RZ ;  /* 0x0000009209927210 */ /* 0x000fe40007f1e0ff */
[----:B------:R-:W-:Y:S02]  /*5eb0*/  LEA.HI.X R9, R134, R5, R135, 0x4, P1 ;  /* 0x0000000586097211 */ /* 0x000fe400008f2487 */
[----:B------:R-:W-:Y:S01]  /*5ec0*/  LEA.HI.X R195, R0, R195, R5, 0x1, P4 ;  /* 0x000000c300c37211 */ /* 0x000fe200020f0c05 */
[C---:B------:R-:W-:Y:S01]  /*5ed0*/  IMAD.SHL.U32 R5, R134.reuse, 0x20, RZ ;  /* 0x0000002086057824 */ /* 0x040fe200078e00ff */
[----:B------:R-:W-:Y:S01]  /*5ee0*/  SHF.L.U64.HI R0, R134, 0x5, R135 ;  /* 0x0000000586007819 */ /* 0x000fe20000010287 */
[----:B------:R-:W-:Y:S01]  /*5ef0*/  IMAD.X R9, R9, 0x1, R144, P0 ;  /* 0x0000000109097824 */ /* 0x000fe200000e0690 */
[----:B------:R-:W-:Y:S01]  /*5f00*/  LEA R8, P0, R146, UR8, 0x1 ;  /* 0x0000000892087c11 */ /* 0x000fe2000f8008ff */
[----:B------:R-:W-:Y:S01]  /*5f10*/  IMAD.MOV.U32 R197, RZ, RZ, R195 ;  /* 0x000000ffffc57224 */ /* 0x000fe200078e00c3 */
[----:B------:R-:W-:-:S02]  /*5f20*/  IADD3 R10, P1, R5, R196, RZ ;  /* 0x000000c4050a7210 */ /* 0x000fc40007f3e0ff */
[C---:B------:R-:W-:Y:S02]  /*5f30*/  LEA R6, P2, R7.reuse, UR8, 0x1 ;  /* 0x0000000807067c11 */ /* 0x040fe4000f8408ff */
[----:B------:R-:W-:Y:S01]  /*5f40*/  LEA.HI.X R9, R146, UR9, R9, 0x1, P0 ;  /* 0x0000000992097c11 */ /* 0x000fe200080f0c09 */
[----:B------:R-:W-:Y:S01]  /*5f50*/  IMAD.X R11, R0, 0x1, R195, P1 ;  /* 0x00000001000b7824 */ /* 0x000fe200008e06c3 */
[-C--:B------:R-:W-:Y:S01]  /*5f60*/  IADD3 R16, P0, R10, R5.reuse, RZ ;  /* 0x000000050a107210 */ /* 0x080fe20007f1e0ff */
[----:B------:R-:W-:Y:S01]  /*5f70*/  @!PT LDS RZ, [RZ] ;  /* 0x00000000fffff984 */ /* 0x000fe20000000800 */
[----:B------:R-:W-:Y:S01]  /*5f80*/  @!PT LDS RZ, [RZ] ;  /* 0x00000000fffff984 */ /* 0x000fe20000000800 */
[----:B------:R-:W-:Y:S01]  /*5f90*/  @!PT LDS RZ, [RZ] ;  /* 0x00000000fffff984 */ /* 0x000fe20000000800 */
[----:B------:R-:W-:Y:S01]  /*5fa0*/  LDGSTS.E.BYPASS.LTC128B.128 [R199+0xc000], desc[UR14][R196.64] ;  /* 0x0c000000c4c77fae */ /* 0x000fe2000b901d4e */
[----:B------:R-:W-:Y:S02]  /*5fb0*/  LEA.HI.X R7, R7, UR9, R4, 0x1, P2 ;  /* 0x0000000907077c11 */ /* 0x000fe400090f0c04 */
[-C--:B------:R-:W-:Y:S01]  /*5fc0*/  IADD3 R18, P2, R8, R5.reuse, RZ ;  /* 0x0000000508127210 */ /* 0x080fe20007f5e0ff */
[--C-:B------:R-:W-:Y:S01]  /*5fd0*/  IMAD.X R17, R11, 0x1, R0.reuse, P0 ;  /* 0x000000010b117824 */ /* 0x100fe200000e0600 */
[-C--:B------:R-:W-:Y:S01]  /*5fe0*/  IADD3 R28, P1, R16, R5.reuse, RZ ;  /* 0x00000005101c7210 */ /* 0x080fe20007f3e0ff */
[----:B------:R-:W-:Y:S01]  /*5ff0*/  LDGSTS.E.BYPASS.LTC128B.128 [R199+0xe000], desc[UR14][R6.64+0x80] ;  /* 0x0e00008006c77fae */ /* 0x000fe2000b901d4e */
[----:B------:R-:W-:Y:S01]  /*6000*/  IADD3 R30, P0, R18, R5, RZ ;  /* 0x00000005121e7210 */ /* 0x000fe20007f1e0ff */
[----:B------:R-:W-:-:S02]  /*6010*/  IMAD.X R19, R9, 0x1, R0, P2 ;  /* 0x0000000109137824 */ /* 0x000fc400010e0600 */
[----:B------:R1:W-:Y:S01]  /*6020*/  LDGSTS.E.BYPASS.LTC128B.128 [R199+0x10000], desc[UR14][R6.64+0x100] ;  /* 0x1000010006c77fae */ /* 0x0003e2000b901d4e */
[--C-:B------:R-:W-:Y:S02]  /*6030*/  IMAD.X R29, R17, 0x1, R0.reuse, P1 ;  /* 0x00000001111d7824 */ /* 0x100fe400008e0600 */
[----:B------:R-:W-:Y:S01]  /*6040*/  IMAD.X R31, R19, 0x1, R0, P0 ;  /* 0x00000001131f7824 */ /* 0x000fe200000e0600 */
[----:B------:R-:W-:Y:S01]  /*6050*/  LDGSTS.E.BYPASS.LTC128B.128 [R199+0xc800], desc[UR14][R10.64] ;  /* 0x0c8000000ac77fae */ /* 0x000fe2000b901d4e */
[----:B------:R-:W-:-:S03]  /*6060*/  IMAD R0, R198, 0x40, R207 ;  /* 0x00000040c6007824 */ /* 0x000fc600078e02cf */
[----:B------:R-:W-:Y:S02]  /*6070*/  LDGSTS.E.BYPASS.LTC128B.128 [R199+0xe800], desc[UR14][R8.64+0x80] ;  /* 0x0e80008008c77fae */ /* 0x000fe4000b901d4e */
[C---:B------:R-:W-:Y:S02]  /*6080*/  ISETP.GE.AND P5, PT, R0.reuse, R204, PT ;  /* 0x000000cc0000720c */ /* 0x040fe40003fa6270 */
[----:B------:R-:W-:Y:S01]  /*6090*/  LDGSTS.E.BYPASS.LTC128B.128 [R199+0x10800], desc[UR14][R8.64+0x100] ;  /* 0x1080010008c77fae */ /* 0x000fe2000b901d4e */
[C---:B------:R-:W-:Y:S02]  /*60a0*/  ISETP.GE.AND P0, PT, R0.reuse, R202, PT ;  /* 0x000000ca0000720c */ /* 0x040fe40003f06270 */
[C---:B------:R-:W-:Y:S01]  /*60b0*/  ISETP.LT.OR P5, PT, R0.reuse, R205, P5 ;  /* 0x000000cd0000720c */ /* 0x040fe20002fa1670 */
[----:B------:R-:W-:Y:S01]  /*60c0*/  LDGSTS.E.BYPASS.LTC128B.128 [R199+0xd000], desc[UR14][R16.64] ;  /* 0x0d00000010c77fae */ /* 0x000fe2000b901d4e */
[----:B------:R-:W-:-:S03]  /*60d0*/  ISETP.LT.OR P0, PT, R0, R203, P0 ;  /* 0x000000cb0000720c */ /* 0x000fc60000701670 */
[----:B------:R-:W-:Y:S04]  /*60e0*/  LDGSTS.E.BYPASS.LTC128B.128 [R199+0xf000], desc[UR14][R18.64+0x80] ;  /* 0x0f00008012c77fae */ /* 0x000fe8000b901d4e */
[----:B------:R-:W-:Y:S04]  /*60f0*/  LDGSTS.E.BYPASS.LTC128B.128 [R199+0x11000], desc[UR14][R18.64+0x100] ;  /* 0x1100010012c77fae */ /* 0x000fe8000b901d4e */
[----:B------:R-:W-:Y:S04]  /*6100*/  LDGSTS.E.BYPASS.LTC128B.128 [R199+0xd800], desc[UR14][R28.64] ;  /* 0x0d8000001cc77fae */ /* 0x000fe8000b901d4e */
[----:B------:R-:W-:Y:S04]  /*6110*/  LDGSTS.E.BYPASS.LTC128B.128 [R199+0xf800], desc[UR14][R30.64+0x80] ;  /* 0x0f8000801ec77fae */ /* 0x000fe8000b901d4e */
[----:B------:R2:W-:Y:S04]  /*6120*/  LDGSTS.E.BYPASS.LTC128B.128 [R199+0x11800], desc[UR14][R30.64+0x100] ;  /* 0x118001001ec77fae */ /* 0x0005e8000b901d4e */
[----:B------:R-:W-:Y:S04]  /*6130*/  LDSM.16.M88.4 R140, [R194] ;  /* 0x00000000c28c783b */ /* 0x000fe80000000200 */
[----:B------:R-:W3:Y:S04]  /*6140*/  LDSM.16.M88.4 R12, [R193+0x6000] ;  /* 0x00600000c10c783b */ /* 0x000ee80000000200 */
[----:B------:R-:W-:Y:S04]  /*6150*/  LDSM.16.M88.4 R24, [R192] ;  /* 0x00000000c018783b */ /* 0x000fe80000000200 */
[----:B-1----:R-:W-:Y:S04]  /*6160*/  LDSM.16.M88.4 R4, [R191] ;  /* 0x00000000bf04783b */ /* 0x002fe80000000200 */
[----:B------:R-:W1:Y:S04]  /*6170*/  LDSM.16.M88.4 R156, [R193+0x6800] ;  /* 0x00680000c19c783b */ /* 0x000e680000000200 */
[----:B------:R-:W4:Y:S04]  /*6180*/  LDSM.16.M88.4 R148, [R193+0x7000] ;  /* 0x00700000c194783b */ /* 0x000f280000000200 */
[----:B------:R-:W5:Y:S04]  /*6190*/  LDSM.16.M88.4 R20, [R193+0x7800] ;  /* 0x00780000c114783b */ /* 0x000f680000000200 */
[----:B--2---:R-:W-:Y:S04]  /*61a0*/  LDSM.16.M88.4 R28, [R190] ;  /* 0x00000000be1c783b */ /* 0x004fe80000000200 */
[----:B------:R-:W2:Y:S04]  /*61b0*/  LDSM.16.M88.4 R8, [R187+0x6000] ;  /* 0x00600000bb08783b */ /* 0x000ea80000000200 */
[----:B------:R-:W2:Y:S04]  /*61c0*/  LDSM.16.M88.4 R168, [R183] ;  /* 0x00000000b7a8783b */ /* 0x000ea80000000200 */
[----:B------:R-:W2:Y:S01]  /*61d0*/  LDSM.16.M88.4 R164, [R182] ;  /* 0x00000000b6a4783b */ /* 0x000ea20000000200 */
[C---:B---3--:R-:W-:Y:S03]  /*61e0*/  HMMA.16816.F32 R16, R140.reuse, R12, RZ ;  /* 0x0000000c8c10723c */ /* 0x048fe600000018ff */
[----:B------:R-:W3:Y:S04]  /*61f0*/  LDSM.16.M88.4 R136, [R181] ;  /* 0x00000000b588783b */ /* 0x000ee80000000200 */
[----:B------:R-:W-:Y:S01]  /*6200*/  LDSM.16.M88.4 R220, [R187+0x6800] ;  /* 0x00680000bbdc783b */ /* 0x000fe20000000200 */
[C---:B------:R-:W-:Y:S03]  /*6210*/  HMMA.16816.F32 R12, R140.reuse, R14, RZ ;  /* 0x0000000e8c0c723c */ /* 0x040fe600000018ff */
[----:B------:R-:W-:Y:S03]  /*6220*/  LDSM.16.M88.4 R216, [R187+0x7000] ;  /* 0x00700000bbd8783b */ /* 0x000fe60000000200 */
[C---:B-1----:R-:W-:Y:S01]  /*6230*/  HMMA.16816.F32 R160, R140.reuse, R156, RZ ;  /* 0x0000009c8ca0723c */ /* 0x042fe200000018ff */
[----:B------:R-:W-:Y:S04]  /*6240*/  LDSM.16.M88.4 R32, [R187+0x7800] ;  /* 0x00780000bb20783b */ /* 0x000fe80000000200 */
[----:B------:R-:W-:Y:S01]  /*6250*/  LDSM.16.M88.4 R224, [R193+0xb800] ;  /* 0x00b80000c1e0783b */ /* 0x000fe20000000200 */
[----:B----4-:R-:W-:Y:S03]  /*6260*/  HMMA.16816.F32 R152, R140, R148, RZ ;  /* 0x000000948c98723c */ /* 0x010fe600000018ff */
[----:B------:R-:W0:Y:S03]  /*6270*/  LDGDEPBAR ;  /* 0x00000000000079af */ /* 0x000e260000000000 */
[----:B------:R-:W-:Y:S06]  /*6280*/  HMMA.16816.F32 R16, R24, R4, R16 ;  /* 0x000000041810723c */ /* 0x000fec0000001810 */
[C---:B------:R-:W-:Y:S06]  /*6290*/  HMMA.16816.F32 R156, R140.reuse, R158, RZ ;  /* 0x0000009e8c9c723c */ /* 0x040fec00000018ff */
[C---:B------:R-:W-:Y:S06]  /*62a0*/  HMMA.16816.F32 R148, R140.reuse, R150, RZ ;  /* 0x000000968c94723c */ /* 0x040fec00000018ff */
[C---:B-----5:R-:W-:Y:S06]  /*62b0*/  HMMA.16816.F32 R144, R140.reuse, R20, RZ ;  /* 0x000000148c90723c */ /* 0x060fec00000018ff */
[----:B------:R-:W-:Y:S01]  /*62c0*/  HMMA.16816.F32 R140, R140, R22, RZ ;  /* 0x000000168c8c723c */ /* 0x000fe200000018ff */
[----:B------:R-:W-:Y:S05]  /*62d0*/  LDSM.16.M88.4 R20, [R189] ;  /* 0x00000000bd14783b */ /* 0x000fea0000000200 */
[----:B------:R-:W-:Y:S01]  /*62e0*/  HMMA.16816.F32 R12, R24, R6, R12 ;  /* 0x00000006180c723c */ /* 0x000fe2000000180c */
[----:B------:R-:W1:Y:S05]  /*62f0*/  LDSM.16.M88.4 R4, [R180] ;  /* 0x00000000b404783b */ /* 0x000e6a0000000200 */
[----:B--2---:R-:W-:Y:S06]  /*6300*/  HMMA.16816.F32 R16, R28, R8, R16 ;  /* 0x000000081c10723c */ /* 0x004fec0000001810 */
        /* <DEDUP_REMOVED lines=24> */
[----:B------:R-:W1:Y:S03]  /*6490*/  LDSM.16.M88.4 R4, [R179] ;  /* 0x00000000b304783b */ /* 0x000e660000000200 */
[----:B--2---:R-:W-:Y:S06]  /*64a0*/  HMMA.16816.F32 R16, R24, R8, R16 ;  /* 0x000000081810723c */ /* 0x004fec0000001810 */
[C---:B------:R-:W-:Y:S06]  /*64b0*/  HMMA.16816.F32 R160, R20.reuse, R168, R160 ;  /* 0x000000a814a0723c */ /* 0x040fec00000018a0 */
[C---:B------:R-:W-:Y:S01]  /*64c0*/  HMMA.16816.F32 R156, R20.reuse, R170, R156 ;  /* 0x000000aa149c723c */ /* 0x040fe2000000189c */
[----:B------:R-:W-:Y:S05]  /*64d0*/  LDSM.16.M88.4 R168, [R178] ;  /* 0x00000000b2a8783b */ /* 0x000fea0000000200 */
[C---:B------:R-:W-:Y:S06]  /*64e0*/  HMMA.16816.F32 R152, R20.reuse, R164, R152 ;  /* 0x000000a41498723c */ /* 0x040fec0000001898 */
[C---:B------:R-:W-:Y:S01]  /*64f0*/  HMMA.16816.F32 R148, R20.reuse, R166, R148 ;  /* 0x000000a61494723c */ /* 0x040fe20000001894 */
[----:B------:R-:W-:Y:S05]  /*6500*/  LDSM.16.M88.4 R164, [R177] ;  /* 0x00000000b1a4783b */ /* 0x000fea0000000200 */
[C---:B------:R-:W-:Y:S06]  /*6510*/  HMMA.16816.F32 R144, R20.reuse, R136, R144 ;  /* 0x000000881490723c */ /* 0x040fec0000001890 */
[----:B------:R-:W-:Y:S01]  /*6520*/  HMMA.16816.F32 R140, R20, R138, R140 ;  /* 0x0000008a148c723c */ /* 0x000fe2000000188c */
[----:B------:R-:W-:Y:S04]  /*6530*/  LDSM.16.M88.4 R20, [R187+0x8000] ;  /* 0x00800000bb14783b */ /* 0x000fe80000000200 */
[----:B------:R-:W-:Y:S01]  /*6540*/  LDSM.16.M88.4 R136, [R176] ;  /* 0x00000000b088783b */ /* 0x000fe20000000200 */
        /* <DEDUP_REMOVED lines=34> */
[----:B------:R-:W-:Y:S05]  /*6770*/  LDSM.16.M88.4 R216, [R174] ;  /* 0x00000000aed8783b */ /* 0x000fea0000000200 */
        /* <DEDUP_REMOVED lines=16> */
[----:B------:R-:W2:Y:S01]  /*6880*/  LDSM.16.M88.4 R32, [R187+0xa000] ;  /* 0x00a00000bb20783b */ /* 0x000ea20000000200 */
[----:B------:R-:W-:Y:S03]  /*6890*/  HMMA.16816.F32 R12, R20, R30, R12 ;  /* 0x0000001e140c723c */ /* 0x000fe6000000180c */
[----:B------:R-:W-:Y:S03]  /*68a0*/  LDSM.16.M88.4 R28, [R187+0xa800] ;  /* 0x00a80000bb1c783b */ /* 0x000fe60000000200 */
[----:B-1----:R-:W-:Y:S06]  /*68b0*/  HMMA.16816.F32 R16, R220, R4, R16 ;  /* 0x00000004dc10723c */ /* 0x002fec0000001810 */
[C---:B------:R-:W-:Y:S06]  /*68c0*/  HMMA.16816.F32 R152, R20.reuse, R8, R152 ;  /* 0x000000081498723c */ /* 0x040fec0000001898 */
[----:B------:R-:W-:Y:S01]  /*68d0*/  HMMA.16816.F32 R148, R20, R10, R148 ;  /* 0x0000000a1494723c */ /* 0x000fe20000001894 */
[----:B------:R-:W-:Y:S05]  /*68e0*/  LDSM.16.M88.4 R8, [R189+0x4000] ;  /* 0x00400000bd08783b */ /* 0x000fea0000000200 */
[----:B------:R-:W-:Y:S01]  /*68f0*/  HMMA.16816.F32 R12, R220, R6, R12 ;  /* 0x00000006dc0c723c */ /* 0x000fe2000000180c */
[----:B------:R-:W1:Y:S05]  /*6900*/  LDSM.16.M88.4 R4, [R180+0x4000] ;  /* 0x00400000b404783b */ /* 0x000e6a0000000200 */
[C---:B------:R-:W-:Y:S06]  /*6910*/  HMMA.16816.F32 R160, R20.reuse, R24, R160 ;  /* 0x0000001814a0723c */ /* 0x040fec00000018a0 */
[----:B------:R-:W-:Y:S06]  /*6920*/  HMMA.16816.F32 R144, R20, R224, R144 ;  /* 0x000000e01490723c */ /* 0x000fec0000001890 */
[----:B--2---:R-:W-:Y:S06]  /*6930*/  HMMA.16816.F32 R16, R136, R32, R16 ;  /* 0x000000208810723c */ /* 0x004fec0000001810 */
[C---:B------:R-:W-:Y:S01]  /*6940*/  HMMA.16816.F32 R156, R20.reuse, R26, R156 ;  /* 0x0000001a149c723c */ /* 0x040fe2000000189c */
[----:B------:R-:W-:Y:S05]  /*6950*/  LDSM.16.M88.4 R24, [R187+0xb000] ;  /* 0x00b00000bb18783b */ /* 0x000fea0000000200 */
[----:B------:R-:W-:Y:S01]  /*6960*/  HMMA.16816.F32 R140, R20, R226, R140 ;  /* 0x000000e2148c723c */ /* 0x000fe2000000188c */
[----:B------:R-:W2:Y:S05]  /*6970*/  LDSM.16.M88.4 R20, [R187+0xb800] ;  /* 0x00b80000bb14783b */ /* 0x000eaa0000000200 */
[----:B------:R-:W-:Y:S06]  /*6980*/  HMMA.16816.F32 R12, R136, R34, R12 ;  /* 0x00000022880c723c */ /* 0x000fec000000180c */
[C---:B------:R-:W-:Y:S06]  /*6990*/  HMMA.16816.F32 R160, R220.reuse, R216, R160 ;  /* 0x000000d8dca0723c */ /* 0x040fec00000018a0 */
[----:B------:R-:W-:Y:S06]  /*69a0*/  HMMA.16816.F32 R144, R220, R164, R144 ;  /* 0x000000a4dc90723c */ /* 0x000fec0000001890 */
[----:B-1----:R-:W-:Y:S06]  /*69b0*/  HMMA.16816.F32 R16, R8, R4, R16 ;  /* 0x000000040810723c */ /* 0x002fec0000001810 */
[----:B------:R-:W-:Y:S01]  /*69c0*/  HMMA.16816.F32 R152, R220, R168, R152 ;  /* 0x000000a8dc98723c */ /* 0x000fe20000001898 */
[----:B------:R-:W-:-:S02]  /*69d0*/  VIADD R4, R0, 0x1 ;  /* 0x0000000100047836 */ /* 0x000fc40000000000 */
[----:B------:R-:W-:-:S03]  /*69e0*/  VIADD R5, R0, 0x8 ;  /* 0x0000000800057836 */ /* 0x000fc60000000000 */
[----:B------:R-:W-:Y:S01]  /*69f0*/  HMMA.16816.F32 R148, R220, R170, R148 ;  /* 0x000000aadc94723c */ /* 0x000fe20000001894 */
[----:B------:R-:W1:Y:S01]  /*6a00*/  LDSM.16.M88.4 R168, [R180+0x4800] ;  /* 0x00480000b4a8783b */ /* 0x000e620000000200 */
[C---:B------:R-:W-:Y:S02]  /*6a10*/  ISETP.GE.AND P4, PT, R4.reuse, R204, PT ;  /* 0x000000cc0400720c */ /* 0x040fe40003f86270 */
[C---:B------:R-:W-:Y:S02]  /*6a20*/  ISETP.GE.AND P2, PT, R4.reuse, R202, PT ;  /* 0x000000ca0400720c */ /* 0x040fe40003f46270 */
[----:B------:R-:W-:Y:S01]  /*6a30*/  HMMA.16816.F32 R12, R8, R6, R12 ;  /* 0x00000006080c723c */ /* 0x000fe2000000180c */
[C---:B------:R-:W-:Y:S02]  /*6a40*/  ISETP.LT.OR P4, PT, R4.reuse, R205, P4 ;  /* 0x000000cd0400720c */ /* 0x040fe40002781670 */
[----:B------:R-:W-:Y:S01]  /*6a50*/  ISETP.LT.OR P2, PT, R4, R203, P2 ;  /* 0x000000cb0400720c */ /* 0x000fe20001741670 */
[----:B------:R-:W-:Y:S01]  /*6a60*/  VIADD R4, R0, 0x9 ;  /* 0x0000000900047836 */ /* 0x000fe20000000000 */
[----:B------:R-:W-:Y:S01]  /*6a70*/  ISETP.GE.AND P6, PT, R5, R204, PT ;  /* 0x000000cc0500720c */ /* 0x000fe20003fc6270 */
[----:B------:R-:W-:Y:S01]  /*6a80*/  HMMA.16816.F32 R156, R220, R218, R156 ;  /* 0x000000dadc9c723c */ /* 0x000fe2000000189c */
[----:B------:R-:W-:-:S02]  /*6a90*/  FSEL R18, R18, -INF , !P0 ;  /* 0xff80000012127808 */ /* 0x000fc40004000000 */
[CC--:B------:R-:W-:Y:S02]  /*6aa0*/  ISETP.GE.AND P1, PT, R5.reuse, R202.reuse, PT ;  /* 0x000000ca0500720c */ /* 0x0c0fe40003f26270 */
[----:B------:R-:W-:Y:S01]  /*6ab0*/  ISETP.GE.AND P0, PT, R4, R202, PT ;  /* 0x000000ca0400720c */ /* 0x000fe20003f06270 */
[C---:B------:R-:W-:Y:S01]  /*6ac0*/  HMMA.16816.F32 R160, R136.reuse, R28, R160 ;  /* 0x0000001c88a0723c */ /* 0x040fe200000018a0 */
[C---:B------:R-:W-:Y:S02]  /*6ad0*/  ISETP.LT.OR P6, PT, R5.reuse, R205, P6 ;  /* 0x000000cd0500720c */ /* 0x040fe400037c1670 */
[-C--:B------:R-:W-:Y:S01]  /*6ae0*/  ISETP.LT.OR P1, PT, R5, R203.reuse, P1 ;  /* 0x000000cb0500720c */ /* 0x080fe20000f21670 */
[----:B------:R-:W-:Y:S01]  /*6af0*/  VIADD R5, R0, 0x11 ;  /* 0x0000001100057836 */ /* 0x000fe20000000000 */
[----:B------:R-:W-:Y:S01]  /*6b00*/  ISETP.LT.OR P0, PT, R4, R203, P0 ;  /* 0x000000cb0400720c */ /* 0x000fe20000701670 */
[----:B--2---:R-:W-:Y:S01]  /*6b10*/  HMMA.16816.F32 R144, R136, R20, R144 ;  /* 0x000000148890723c */ /* 0x004fe20000001890 */
[----:B------:R-:W-:-:S05]  /*6b20*/  FSEL R17, R17, -INF , !P4 ;  /* 0xff80000011117808 */ /* 0x000fca0006000000 */
[C---:B------:R-:W-:Y:S01]  /*6b30*/  HMMA.16816.F32 R152, R136.reuse, R24, R152 ;  /* 0x000000188898723c */ /* 0x040fe20000001898 */
[----:B------:R-:W-:Y:S01]  /*6b40*/  FSEL R21, R16, -INF , !P5 ;  /* 0xff80000010157808 */ /* 0x000fe20006800000 */
[----:B------:R-:W-:Y:S01]  /*6b50*/  VIADD R20, R0, 0x18 ;  /* 0x0000001800147836 */ /* 0x000fe20000000000 */
[C---:B------:R-:W-:Y:S02]  /*6b60*/  ISETP.GE.AND P5, PT, R4.reuse, R204, PT ;  /* 0x000000cc0400720c */ /* 0x040fe40003fa6270 */
[----:B------:R-:W-:Y:S01]  /*6b70*/  FSEL R16, R19, -INF , !P2 ;  /* 0xff80000013107808 */ /* 0x000fe20005000000 */
[----:B------:R-:W-:Y:S01]  /*6b80*/  HMMA.16816.F32 R148, R136, R26, R148 ;  /* 0x0000001a8894723c */ /* 0x000fe20000001894 */
[----:B------:R-:W-:Y:S01]  /*6b90*/  ISETP.LT.OR P5, PT, R4, R205, P5 ;  /* 0x000000cd0400720c */ /* 0x000fe20002fa1670 */
[----:B------:R-:W2:Y:S01]  /*6ba0*/  LDSM.16.M88.4 R24, [R180+0x5000] ;  /* 0x00500000b418783b */ /* 0x000ea20000000200 */
[----:B------:R-:W-:Y:S01]  /*6bb0*/  VIADD R4, R0, 0x10 ;  /* 0x0000001000047836 */ /* 0x000fe20000000000 */
[----:B------:R-:W-:-:S02]  /*6bc0*/  FSEL R19, R12, -INF , !P6 ;  /* 0xff8000000c137808 */ /* 0x000fc40007000000 */
[----:B------:R-:W-:Y:S01]  /*6bd0*/  FSEL R14, R14, -INF , !P1 ;  /* 0xff8000000e0e7808 */ /* 0x000fe20004800000 */
[----:B------:R-:W-:Y:S01]  /*6be0*/  HMMA.16816.F32 R156, R136, R30, R156 ;  /* 0x0000001e889c723c */ /* 0x000fe2000000189c */
[C---:B------:R-:W-:Y:S02]  /*6bf0*/  ISETP.GE.AND P4, PT, R4.reuse, R204, PT ;  /* 0x000000cc0400720c */ /* 0x040fe40003f86270 */
[C---:B------:R-:W-:Y:S02]  /*6c00*/  ISETP.GE.AND P2, PT, R4.reuse, R202, PT ;  /* 0x000000ca0400720c */ /* 0x040fe40003f46270 */
[C---:B------:R-:W-:Y:S01]  /*6c10*/  ISETP.GE.AND P6, PT, R5.reuse, R204, PT ;  /* 0x000000cc0500720c */ /* 0x040fe20003fc6270 */
[----:B-1----:R-:W-:Y:S01]  /*6c20*/  HMMA.16816.F32 R160, R8, R168, R160 ;  /* 0x000000a808a0723c */ /* 0x002fe200000018a0 */
[----:B------:R-:W-:Y:S02]  /*6c30*/  ISETP.GE.AND P1, PT, R5, R202, PT ;  /* 0x000000ca0500720c */ /* 0x000fe40003f26270 */
[----:B------:R-:W-:-:S02]  /*6c40*/  ISETP.LT.OR P4, PT, R4, R205, P4 ;  /* 0x000000cd0400720c */ /* 0x000fc40002781670 */
[----:B------:R-:W-:Y:S01]  /*6c50*/  ISETP.LT.OR P2, PT, R4, R203, P2 ;  /* 0x000000cb0400720c */ /* 0x000fe20001741670 */
[----:B------:R-:W-:Y:S01]  /*6c60*/  HMMA.16816.F32 R140, R220, R166, R140 ;  /* 0x000000a6dc8c723c */ /* 0x000fe2000000188c */
[C---:B------:R-:W-:Y:S02]  /*6c70*/  ISETP.LT.OR P6, PT, R5.reuse, R205, P6 ;  /* 0x000000cd0500720c */ /* 0x040fe400037c1670 */
[----:B------:R-:W-:Y:S02]  /*6c80*/  ISETP.LT.OR P1, PT, R5, R203, P1 ;  /* 0x000000cb0500720c */ /* 0x000fe40000f21670 */
[----:B------:R-:W1:Y:S01]  /*6c90*/  LDSM.16.M88.4 R4, [R180+0x5800] ;  /* 0x00580000b404783b */ /* 0x000e620000000200 */
[----:B------:R-:W-:Y:S01]  /*6ca0*/  FSEL R12, R15, -INF , !P0 ;  /* 0xff8000000f0c7808 */ /* 0x000fe20004000000 */
[----:B------:R-:W-:Y:S01]  /*6cb0*/  VIADD R15, R0, 0x19 ;  /* 0x00000019000f7836 */ /* 0x000fe20000000000 */
[----:B------:R-:W-:Y:S01]  /*6cc0*/  FSEL R13, R13, -INF , !P5 ;  /* 0xff8000000d0d7808 */ /* 0x000fe20006800000 */
[----:B------:R-:W-:-:S04]  /*6cd0*/  DEPBAR.LE SB0, 0x0 ;  /* 0x000080000000791a */ /* 0x000fc80000000000 */
[C---:B------:R-:W-:Y:S01]  /*6ce0*/  HMMA.16816.F32 R156, R8.reuse, R170, R156 ;  /* 0x000000aa089c723c */ /* 0x040fe2000000189c */
[C---:B------:R-:W-:Y:S02]  /*6cf0*/  ISETP.GE.AND P5, PT, R20.reuse, R204, PT ;  /* 0x000000cc1400720c */ /* 0x040fe40003fa6270 */
[----:B------:R-:W-:Y:S02]  /*6d00*/  ISETP.GE.AND P0, PT, R20, R202, PT ;  /* 0x000000ca1400720c */ /* 0x000fe40003f06270 */
[----:B------:R-:W-:Y:S02]  /*6d10*/  FSEL R197, R160, -INF , !P4 ;  /* 0xff800000a0c57808 */ /* 0x000fe40006000000 */
[----:B------:R-:W-:Y:S02]  /*6d20*/  FSEL R212, R162, -INF , !P2 ;  /* 0xff800000a2d47808 */ /* 0x000fe40005000000 */
[C---:B------:R-:W-:Y:S01]  /*6d30*/  ISETP.GE.AND P4, PT, R15.reuse, R204, PT ;  /* 0x000000cc0f00720c */ /* 0x040fe20003f86270 */
[----:B--2---:R-:W-:Y:S01]  /*6d40*/  HMMA.16816.F32 R152, R8, R24, R152 ;  /* 0x000000180898723c */ /* 0x004fe20000001898 */
[----:B------:R-:W-:-:S02]  /*6d50*/  ISETP.GE.AND P2, PT, R15, R202, PT ;  /* 0x000000ca0f00720c */ /* 0x000fc40003f46270 */
[C---:B------:R-:W-:Y:S02]  /*6d60*/  ISETP.LT.OR P4, PT, R15.reuse, R205, P4 ;  /* 0x000000cd0f00720c */ /* 0x040fe40002781670 */
[----:B------:R-:W-:Y:S01]  /*6d70*/  ISETP.LT.OR P2, PT, R15, R203, P2 ;  /* 0x000000cb0f00720c */ /* 0x000fe20001741670 */
[----:B------:R-:W-:Y:S01]  /*6d80*/  HMMA.16816.F32 R148, R8, R26, R148 ;  /* 0x0000001a0894723c */ /* 0x000fe20000001894 */
[----:B------:R-:W-:Y:S01]  /*6d90*/  VIADD R15, R0, 0x20 ;  /* 0x00000020000f7836 */ /* 0x000fe20000000000 */
[----:B------:R-:W-:Y:S02]  /*6da0*/  FSEL R221, R161, -INF , !P6 ;  /* 0xff800000a1dd7808 */ /* 0x000fe40007000000 */
[----:B------:R-:W-:Y:S02]  /*6db0*/  FSEL R218, R163, -INF , !P1 ;  /* 0xff800000a3da7808 */ /* 0x000fe40004800000 */
[----:B------:R-:W-:Y:S01]  /*6dc0*/  HMMA.16816.F32 R140, R136, R22, R140 ;  /* 0x00000016888c723c */ /* 0x000fe2000000188c */
[----:B------:R-:W-:-:S02]  /*6dd0*/  ISETP.GE.AND P6, PT, R15, R204, PT ;  /* 0x000000cc0f00720c */ /* 0x000fc40003fc6270 */
[C---:B------:R-:W-:Y:S02]  /*6de0*/  ISETP.GE.AND P1, PT, R15.reuse, R202, PT ;  /* 0x000000ca0f00720c */ /* 0x040fe40003f26270 */
[C---:B------:R-:W-:Y:S02]  /*6df0*/  ISETP.LT.OR P5, PT, R20.reuse, R205, P5 ;  /* 0x000000cd1400720c */ /* 0x040fe40002fa1670 */
[----:B------:R-:W-:Y:S01]  /*6e00*/  ISETP.LT.OR P0, PT, R20, R203, P0 ;  /* 0x000000cb1400720c */ /* 0x000fe20000701670 */
[C---:B------:R-:W-:Y:S01]  /*6e10*/  VIADD R20, R0.reuse, 0x21 ;  /* 0x0000002100147836 */ /* 0x040fe20000000000 */
[C---:B------:R-:W-:Y:S01]  /*6e20*/  ISETP.LT.OR P6, PT, R15.reuse, R205, P6 ;  /* 0x000000cd0f00720c */ /* 0x040fe200037c1670 */
[----:B-1----:R-:W-:Y:S01]  /*6e30*/  HMMA.16816.F32 R144, R8, R4, R144 ;  /* 0x000000040890723c */ /* 0x002fe20000001890 */
[----:B------:R-:W-:Y:S01]  /*6e40*/  ISETP.LT.OR P1, PT, R15, R203, P1 ;  /* 0x000000cb0f00720c */ /* 0x000fe20000f21670 */
[----:B------:R-:W-:Y:S01]  /*6e50*/  VIADD R15, R0, 0x28 ;  /* 0x00000028000f7836 */ /* 0x000fe20000000000 */
[----:B------:R-:W-:-:S02]  /*6e60*/  FSEL R219, R156, -INF , !P5 ;  /* 0xff8000009cdb7808 */ /* 0x000fc40006800000 */
[-C--:B------:R-:W-:Y:S02]  /*6e70*/  ISETP.GE.AND P5, PT, R20, R204.reuse, PT ;  /* 0x000000cc1400720c */ /* 0x080fe40003fa6270 */
[----:B------:R-:W-:Y:S01]  /*6e80*/  FSEL R137, R157, -INF , !P4 ;  /* 0xff8000009d897808 */ /* 0x000fe20006000000 */
[C---:B------:R-:W-:Y:S01]  /*6e90*/  VIADD R5, R0.reuse, 0x31 ;  /* 0x0000003100057836 */ /* 0x040fe20000000000 */
[C---:B------:R-:W-:Y:S01]  /*6ea0*/  ISETP.GE.AND P4, PT, R15.reuse, R204, PT ;  /* 0x000000cc0f00720c */ /* 0x040fe20003f86270 */
[----:B------:R-:W-:Y:S01]  /*6eb0*/  VIADD R4, R0, 0x30 ;  /* 0x0000003000047836 */ /* 0x000fe20000000000 */
[----:B------:R-:W-:Y:S01]  /*6ec0*/  BAR.SYNC.DEFER_BLOCKING 0x0 ;  /* 0x0000000000007b1d */ /* 0x000fe20000010000 */
[-C--:B------:R-:W-:Y:S02]  /*6ed0*/  ISETP.LT.OR P5, PT, R20, R205.reuse, P5 ;  /* 0x000000cd1400720c */ /* 0x080fe40002fa1670 */
[----:B------:R-:W-:Y:S01]  /*6ee0*/  FSEL R214, R158, -INF , !P0 ;  /* 0xff8000009ed67808 */ /* 0x000fe20004000000 */
[----:B------:R-:W-:Y:S01]  /*6ef0*/  HMMA.16816.F32 R140, R8, R6, R140 ;  /* 0x00000006088c723c */ /* 0x000fe2000000188c */
[----:B------:R-:W-:-:S02]  /*6f00*/  ISETP.LT.OR P4, PT, R15, R205, P4 ;  /* 0x000000cd0f00720c */ /* 0x000fc40002781670 */
[----:B------:R-:W-:Y:S02]  /*6f10*/  ISETP.GE.AND P0, PT, R20, R202, PT ;  /* 0x000000ca1400720c */ /* 0x000fe40003f06270 */
[----:B------:R-:W-:Y:S02]  /*6f20*/  FSEL R223, R153, -INF , !P5 ;  /* 0xff80000099df7808 */ /* 0x000fe40006800000 */
[----:B------:R-:W-:Y:S02]  /*6f30*/  FSEL R153, R148, -INF , !P4 ;  /* 0xff80000094997808 */ /* 0x000fe40006000000 */
[----:B------:R-:W-:Y:S01]  /*6f40*/  ISETP.LT.OR P0, PT, R20, R203, P0 ;  /* 0x000000cb1400720c */ /* 0x000fe20000701670 */
[----:B------:R-:W-:Y:S01]  /*6f50*/  VIADD R20, R0, 0x29 ;  /* 0x0000002900147836 */ /* 0x000fe20000000000 */
[----:B------:R-:W-:Y:S02]  /*6f60*/  ISETP.GE.AND P4, PT, R5, R204, PT ;  /* 0x000000cc0500720c */ /* 0x000fe40003f86270 */
[----:B------:R-:W-:-:S02]  /*6f70*/  FSEL R225, R152, -INF , !P6 ;  /* 0xff80000098e17808 */ /* 0x000fc40007000000 */
[----:B------:R-:W-:Y:S02]  /*6f80*/  FSEL R152, R155, -INF , !P0 ;  /* 0xff8000009b987808 */ /* 0x000fe40004000000 */
[----:B------:R-:W-:Y:S02]  /*6f90*/  ISETP.LT.OR P4, PT, R5, R205, P4 ;  /* 0x000000cd0500720c */ /* 0x000fe40002781670 */
[C---:B------:R-:W-:Y:S02]  /*6fa0*/  ISETP.GE.AND P5, PT, R4.reuse, R204, PT ;  /* 0x000000cc0400720c */ /* 0x040fe40003fa6270 */
[----:B------:R-:W-:Y:S02]  /*6fb0*/  ISETP.GE.AND P0, PT, R4, R202, PT ;  /* 0x000000ca0400720c */ /* 0x000fe40003f06270 */
[----:B------:R-:W-:Y:S02]  /*6fc0*/  FSEL R216, R159, -INF , !P2 ;  /* 0xff8000009fd87808 */ /* 0x000fe40005000000 */
[----:B------:R-:W-:-:S02]  /*6fd0*/  FSEL R154, R154, -INF , !P1 ;  /* 0xff8000009a9a7808 */ /* 0x000fc40004800000 */
[----:B------:R-:W-:Y:S02]  /*6fe0*/  ISETP.GE.AND P2, PT, R15, R202, PT ;  /* 0x000000ca0f00720c */ /* 0x000fe40003f46270 */
[C---:B------:R-:W-:Y:S02]  /*6ff0*/  ISETP.GE.AND P6, PT, R20.reuse, R204, PT ;  /* 0x000000cc1400720c */ /* 0x040fe40003fc6270 */
[----:B------:R-:W-:Y:S02]  /*7000*/  ISETP.GE.AND P1, PT, R20, R202, PT ;  /* 0x000000ca1400720c */ /* 0x000fe40003f26270 */
[----:B------:R-:W-:Y:S02]  /*7010*/  FSEL R171, R145, -INF , !P4 ;  /* 0xff80000091ab7808 */ /* 0x000fe40006000000 */
[C---:B------:R-:W-:Y:S02]  /*7020*/  ISETP.LT.OR P5, PT, R4.reuse, R205, P5 ;  /* 0x000000cd0400720c */ /* 0x040fe40002fa1670 */
[-C--:B------:R-:W-:Y:S01]  /*7030*/  ISETP.LT.OR P0, PT, R4, R203.reuse, P0 ;  /* 0x000000cb0400720c */ /* 0x080fe20000701670 */
[----:B------:R-:W-:Y:S01]  /*7040*/  VIADD R4, R0, 0x38 ;  /* 0x0000003800047836 */ /* 0x000fe20000000000 */
[----:B------:R-:W-:Y:S01]  /*7050*/  ISETP.GT.AND P4, PT, R198, UR10, PT ;  /* 0x0000000ac6007c0c */ /* 0x000fe2000bf84270 */
[----:B------:R-:W-:Y:S01]  /*7060*/  VIADD R0, R0, 0x39 ;  /* 0x0000003900007836 */ /* 0x000fe20000000000 */
[----:B------:R-:W-:-:S02]  /*7070*/  ISETP.LT.OR P2, PT, R15, R203, P2 ;  /* 0x000000cb0f00720c */ /* 0x000fc40001741670 */
[C---:B------:R-:W-:Y:S02]  /*7080*/  ISETP.LT.OR P6, PT, R20.reuse, R205, P6 ;  /* 0x000000cd1400720c */ /* 0x040fe400037c1670 */
[----:B------:R-:W-:Y:S02]  /*7090*/  ISETP.LT.OR P1, PT, R20, R203, P1 ;  /* 0x000000cb1400720c */ /* 0x000fe40000f21670 */
[----:B------:R-:W-:Y:S02]  /*70a0*/  FSEL R150, R150, -INF , !P2 ;  /* 0xff80000096967808 */ /* 0x000fe40005000000 */
[----:B------:R-:W-:Y:S02]  /*70b0*/  FSEL R149, R149, -INF , !P6 ;  /* 0xff80000095957808 */ /* 0x000fe40007000000 */
[----:B------:R-:W-:Y:S02]  /*70c0*/  FSEL R148, R151, -INF , !P1 ;  /* 0xff80000097947808 */ /* 0x000fe40004800000 */
[----:B------:R-:W-:-:S02]  /*70d0*/  FSEL R217, R144, -INF , !P5 ;  /* 0xff80000090d97808 */ /* 0x000fc40006800000 */
[----:B------:R-:W-:Y:S02]  /*70e0*/  FSEL R168, R146, -INF , !P0 ;  /* 0xff80000092a87808 */ /* 0x000fe40004000000 */
[----:B------:R-:W-:Y:S02]  /*70f0*/  ISETP.GE.AND P2, PT, R5, R202, PT ;  /* 0x000000ca0500720c */ /* 0x000fe40003f46270 */
[C---:B------:R-:W-:Y:S02]  /*7100*/  ISETP.GE.AND P6, PT, R4.reuse, R204, PT ;  /* 0x000000cc0400720c */ /* 0x040fe40003fc6270 */
[----:B------:R-:W-:Y:S02]  /*7110*/  ISETP.GE.AND P1, PT, R4, R202, PT ;  /* 0x000000ca0400720c */ /* 0x000fe40003f26270 */
[C---:B------:R-:W-:Y:S02]  /*7120*/  ISETP.GE.AND P5, PT, R0.reuse, R204, PT ;  /* 0x000000cc0000720c */ /* 0x040fe40003fa6270 */
[----:B------:R-:W-:-:S02]  /*7130*/  ISETP.GE.AND P0, PT, R0, R202, PT ;  /* 0x000000ca0000720c */ /* 0x000fc40003f06270 */
[----:B------:R-:W-:Y:S02]  /*7140*/  ISETP.LT.OR P2, PT, R5, R203, P2 ;  /* 0x000000cb0500720c */ /* 0x000fe40001741670 */
[C---:B------:R-:W-:Y:S02]  /*7150*/  ISETP.LT.OR P6, PT, R4.reuse, R205, P6 ;  /* 0x000000cd0400720c */ /* 0x040fe400037c1670 */
[----:B------:R-:W-:Y:S02]  /*7160*/  ISETP.LT.OR P1, PT, R4, R203, P1 ;  /* 0x000000cb0400720c */ /* 0x000fe40000f21670 */
[C---:B------:R-:W-:Y:S02]  /*7170*/  ISETP.LT.OR P5, PT, R0.reuse, R205, P5 ;  /* 0x000000cd0000720c */ /* 0x040fe40002fa1670 */
[----:B------:R-:W-:Y:S02]  /*7180*/  ISETP.LT.OR P0, PT, R0, R203, P0 ;  /* 0x000000cb0000720c */ /* 0x000fe40000701670 */
[----:B------:R-:W-:-:S02]  /*7190*/  FSEL R166, R147, -INF , !P2 ;  /* 0xff80000093a67808 */ /* 0x000fc40005000000 */
[----:B------:R-:W-:Y:S02]  /*71a0*/  FSEL R169, R140, -INF , !P6 ;  /* 0xff8000008ca97808 */ /* 0x000fe40007000000 */
[----:B------:R-:W-:Y:S02]  /*71b0*/  FSEL R164, R142, -INF , !P1 ;  /* 0xff8000008ea47808 */ /* 0x000fe40004800000 */
[----:B------:R-:W-:Y:S02]  /*71c0*/  FSEL R167, R141, -INF , !P5 ;  /* 0xff8000008da77808 */ /* 0x000fe40006800000 */
[----:B------:R-:W-:Y:S01]  /*71d0*/  FSEL R162, R143, -INF , !P0 ;  /* 0xff8000008fa27808 */ /* 0x000fe20004000000 */
[----:B------:R-:W-:Y:S06]  /*71e0*/  @!P4 BRA `(.L_x_5349) ;  /* 0x000000040070c947 */ /* 0x000fec0003800000 */
[----:B------:R-:W-:Y:S05]  /*71f0*/  @!P3 BRA `(.L_x_5350) ;  /* 0x0000000000ecb947 */ /* 0x000fea0003800000 */
[----:B------:R-:W1:Y:S01]  /*7200*/  LDC R4, c[0x0][0x380] ;  /* 0x0000e000ff047b82 */ /* 0x000e620000000800 */
[----:B------:R-:W-:Y:S01]  /*7210*/  IMAD.SHL.U32 R5, R198, 0x40, RZ ;  /* 0x00000040c6057824 */ /* 0x000fe200078e00ff */
[----:B------:R-:W-:-:S04]  /*7220*/  ULDC.64 UR4, c[0x0][0x230] ;  /* 0x00008c0000047ab9 */ /* 0x000fc80000000a00 */
        /* <DEDUP_REMOVED lines=47> */
[----:B------:R-:W-:-:S05]  /*7520*/  IMAD R0, R5, UR7, R0 ;  /* 0x0000000705007c24 */ /* 0x000fca000f8e0200 */
[----:B------:R-:W-:Y:S01]  /*7530*/  IADD3 R9, R9, R0, RZ ;  /* 0x0000000009097210 */ /* 0x000fe20007ffe0ff */
[----:B--2---:R-:W-:-:S05]  /*7540*/  IMAD.IADD R6, R6, 0x1, -R7 ;  /* 0x0000000106067824 */ /* 0x004fca00078e0a07 */
[----:B------:R-:W-:-:S05]  /*7550*/  SHF.R.S32.HI R4, RZ, 0x1f, R6 ;  /* 0x0000001fff047819 */ /* 0x000fca0000011406 */
[----:B------:R-:W-:-:S04]  /*7560*/  IMAD R5, R4, UR4, RZ ;  /* 0x0000000404057c24 */ /* 0x000fc8000f8e02ff */
[C---:B------:R-:W-:Y:S02]  /*7570*/  IMAD R5, R6.reuse, UR5, R5 ;  /* 0x0000000506057c24 */ /* 0x040fe4000f8e0205 */
[----:B------:R-:W-:-:S04]  /*7580*/  IMAD.WIDE.U32 R6, R6, UR4, R8 ;  /* 0x0000000406067c25 */ /* 0x000fc8000f8e0008 */
[----:B------:R-:W-:Y:S01]  /*7590*/  IMAD.IADD R5, R7, 0x1, R5 ;  /* 0x0000000107057824 */ /* 0x000fe200078e0205 */
[----:B------:R-:W-:Y:S06]  /*75a0*/  BRA `(.L_x_5351) ;  /* 0x0000000000107947 */ /* 0x000fec0003800000 */
.L_x_5350:
[----:B------:R-:W-:-:S04]  /*75b0*/  ULEA UR5, -UR6, URZ, 0x6 ;  /* 0x0000003f06057291 */ /* 0x000fc8000f8e313f */
[----:B------:R-:W-:Y:S02]  /*75c0*/  USHF.R.S32.HI UR4, URZ, 0x1f, UR5 ;  /* 0x0000001f3f047899 */ /* 0x000fe40008011405 */
[----:B------:R-:W-:-:S04]  /*75d0*/  MOV R6, UR5 ;  /* 0x0000000500067c02 */ /* 0x000fc80008000f00 */
[----:B------:R-:W-:-:S07]  /*75e0*/  MOV R5, UR4 ;  /* 0x0000000400057c02 */ /* 0x000fce0008000f00 */
.L_x_5351:
[----:B------:R-:W-:Y:S01]  /*75f0*/  IADD3 R6, P0, R133, R6, RZ ;  /* 0x0000000685067210 */ /* 0x000fe20007f1e0ff */
[----:B------:R-:W-:Y:S02]  /*7600*/  USHF.L.U32 UR4, UR6, 0x5, URZ ;  /* 0x0000000506047899 */ /* 0x000fe4000800063f */
[----:B------:R-:W-:Y:S02]  /*7610*/  USHF.L.U64.HI UR5, UR6, 0x5, UR7 ;  /* 0x0000000506057899 */ /* 0x000fe40008010207 */
[----:B------:R-:W-:Y:S01]  /*7620*/  IMAD.X R5, R2, 0x1, R5, P0 ;  /* 0x0000000102057824 */ /* 0x000fe200000e0605 */
[----:B------:R-:W-:-:S04]  /*7630*/  LEA R208, P0, R6, R210, 0x1 ;  /* 0x000000d206d07211 */ /* 0x000fc800078008ff */
        /* <DEDUP_REMOVED lines=23> */
.L_x_5349:
[----:B------:R-:W-:Y:S01]  /*77b0*/  FMNMX.FTZ R0, R132, R21, !PT ;  /* 0x0000001584007209 */ /* 0x000fe20007810000 */
[----:B------:R-:W-:Y:S01]  /*77c0*/  LDSM.16.MT88.4 R24, [R185+0xc000] ;  /* 0x00c00000b918783b */ /* 0x000fe20000004200 */
[----:B-1----:R-:W-:Y:S02]  /*77d0*/  FMNMX.FTZ R5, R3, R18, !PT ;  /* 0x0000001203057209 */ /* 0x002fe40007810000 */
        /* <DEDUP_REMOVED lines=9> */
[----:B------:R-:W-:Y:S01]  /*7870*/  FMNMX.FTZ R0, R197, R0, !PT ;  /* 0x00000000c5007209 */ /* 0x000fe20007810000 */
[----:B------:R-:W-:Y:S01]  /*7880*/  LDSM.16.MT88.4 R144, [R186+0xf000] ;  /* 0x00f00000ba90783b */ /* 0x000fe20000004200 */
        /* <DEDUP_REMOVED lines=40> */
[----:B------:R-:W-:Y:S01]  /*7b10*/  FSEL R6, R159, RZ, P0 ;  /* 0x000000ff9f067208 */ /* 0x000fe20000000000 */
[----:B------:R-:W-:Y:S01]  /*7b20*/  FADD.FTZ R4, R132, -R5 ;  /* 0x8000000584047221 */ /* 0x000fe20000010000 */
[--C-:B------:R-:W-:Y:S01]  /*7b30*/  FFMA.FTZ R156, R18, UR12, -R165.reuse ;  /* 0x0000000c129c7c23 */ /* 0x100fe200080108a5 */
[--C-:B------:R-:W-:Y:S01]  /*7b40*/  FFMA.FTZ R2, R16, UR12, -R165.reuse ;  /* 0x0000000c10027c23 */ /* 0x100fe200080108a5 */
[----:B------:R-:W-:Y:S01]  /*7b50*/  FFMA.FTZ R160, R21, UR12, -R170 ;  /* 0x0000000c15a07c23 */ /* 0x000fe200080108aa */
[----:B------:R-:W1:Y:S01]  /*7b60*/  LDSM.16.MT88.4 R16, [R186+0xc000] ;  /* 0x00c00000ba10783b */ /* 0x000e620000004200 */
[----:B------:R-:W-:Y:S01]  /*7b70*/  FADD.FTZ R6, R3, -R6 ;  /* 0x8000000603067221 */ /* 0x000fe20000010000 */
        /* <DEDUP_REMOVED lines=27> */
[----:B------:R-:W-:Y:S01]  /*7d30*/  LDSM.16.MT88.4 R152, [R184+0xd000] ;  /* 0x00d00000b898783b */ /* 0x000fe20000004200 */
        /* <DEDUP_REMOVED lines=12> */
[----:B------:R-:W3:Y:S01]  /*7e00*/  MUFU.EX2 R197, R197 ;  /* 0x000000c500c57308 */ /* 0x000ee20000000800 */
        /* <DEDUP_REMOVED lines=35> */
[----:B------:R-:W2:Y:S01]  /*8040*/  MUFU.EX2 R210, R210 ;  /* 0x000000d200d27308 */ /* 0x000ea20000000800 */
        /* <DEDUP_REMOVED lines=26> */
[----:B------:R-:W-:Y:S01]  /*81f0*/  FMUL.FTZ R97, R97, R132 ;  /* 0x0000008461617220 */ /* 0x000fe20000410000 */
[-C--:B------:R-:W-:Y:S01]  /*8200*/  FMUL.FTZ R98, R98, R3.reuse ;  /* 0x0000000362627220 */ /* 0x080fe20000410000 */
[----:B------:R-:W-:-:S03]  /*8210*/  FMUL.FTZ R99, R99, R3 ;  /* 0x0000000363637220 */ /* 0x000fc60000410000 */
        /* <DEDUP_REMOVED lines=9> */
[----:B------:R-:W5:Y:S01]  /*82b0*/  MUFU.EX2 R219, R219 ;  /* 0x000000db00db7308 */ /* 0x000f620000000800 */
[C---:B------:R-:W-:Y:S06]  /*82c0*/  HMMA.16816.F32 R92, R4.reuse, R140, R92 ;  /* 0x0000008c045c723c */ /* 0x040fec000000185c */
[C---:B-1----:R-:W-:Y:S01]  /*82d0*/  HMMA.16816.F32 R40, R4.reuse, R116, R104 ;  /* 0x000000740428723c */ /* 0x042fe20000001868 */
[----:B------:R-:W1:Y:S01]  /*82e0*/  LDSM.16.MT88.4 R104, [R184+0xe000] ;  /* 0x00e00000b868783b */ /* 0x000e620000004200 */
[----:B------:R-:W-:Y:S04]  /*82f0*/  MUFU.EX2 R214, R214 ;  /* 0x000000d600d67308 */ /* 0x000fe80000000800 */
[----:B------:R-:W-:Y:S01]  /*8300*/  HMMA.16816.F32 R36, R4, R118, R36 ;  /* 0x000000760424723c */ /* 0x000fe20000001824 */
[-C--:B------:R-:W-:Y:S01]  /*8310*/  FMUL.FTZ R116, R44, R132.reuse ;  /* 0x000000842c747220 */ /* 0x080fe20000410000 */
[-C--:B------:R-:W-:Y:S01]  /*8320*/  FMUL.FTZ R117, R45, R132.reuse ;  /* 0x000000842d757220 */ /* 0x080fe20000410000 */
[-C--:B------:R-:W-:Y:S01]  /*8330*/  FMUL.FTZ R44, R48, R132.reuse ;  /* 0x00000084302c7220 */ /* 0x080fe20000410000 */
[----:B------:R-:W-:Y:S01]  /*8340*/  FMUL.FTZ R45, R49, R132 ;  /* 0x00000084312d7220 */ /* 0x000fe20000410000 */
[----:B------:R-:W5:Y:S02]  /*8350*/  MUFU.EX2 R221, R221 ;  /* 0x000000dd00dd7308 */ /* 0x000f640000000800 */
        /* <DEDUP_REMOVED lines=47> */
[-C--:B------:R-:W-:Y:S01]  /*8650*/  FMUL.FTZ R81, R85, R132.reuse ;  /* 0x0000008455517220 */ /* 0x080fe20000410000 */
[----:B------:R-:W-:Y:S01]  /*8660*/  MUFU.EX2 R220, R220 ;  /* 0x000000dc00dc7308 */ /* 0x000fe20000000800 */
[C---:B----4-:R-:W-:Y:S01]  /*8670*/  HMMA.16816.F32 R76, R4.reuse, R108, R76 ;  /* 0x0000006c044c723c */ /* 0x050fe2000000184c */
[-C--:B------:R-:W-:Y:S01]  /*8680*/  FMUL.FTZ R114, R82, R3.reuse ;  /* 0x0000000352727220 */ /* 0x080fe20000410000 */
[-C--:B------:R-:W-:Y:S01]  /*8690*/  FMUL.FTZ R115, R83, R3.reuse ;  /* 0x0000000353737220 */ /* 0x080fe20000410000 */
[-C--:B------:R-:W-:Y:S01]  /*86a0*/  FMUL.FTZ R82, R86, R3.reuse ;  /* 0x0000000356527220 */ /* 0x080fe20000410000 */
[-C--:B------:R-:W-:Y:S01]  /*86b0*/  FMUL.FTZ R83, R87, R3.reuse ;  /* 0x0000000357537220 */ /* 0x080fe20000410000 */
[----:B------:R-:W-:Y:S01]  /*86c0*/  FFMA.FTZ R132, R215, R132, R160 ;  /* 0x00000084d7847223 */ /* 0x000fe200000100a0 */
[----:B------:R-:W-:Y:S01]  /*86d0*/  FFMA.FTZ R3, R213, R3, R156 ;  /* 0x00000003d5037223 */ /* 0x000fe2000001009c */
[----:B------:R-:W4:Y:S02]  /*86e0*/  MUFU.EX2 R227, R227 ;  /* 0x000000e300e37308 */ /* 0x000f240000000800 */
[----:B------:R-:W-:Y:S01]  /*86f0*/  HMMA.16816.F32 R84, R4, R110, R112 ;  /* 0x0000006e0454723c */ /* 0x000fe20000001870 */
[----:B------:R-:W4:Y:S01]  /*8700*/  LDSM.16.MT88.4 R112, [R186+0xe800] ;  /* 0x00e80000ba70783b */ /* 0x000f220000004200 */
[----:B------:R-:W-:Y:S01]  /*8710*/  FADD.FTZ R157, R157, R132 ;  /* 0x000000849d9d7221 */ /* 0x000fe20000010000 */
[----:B------:R-:W-:Y:S01]  /*8720*/  FADD.FTZ R3, R2, R3 ;  /* 0x0000000302037221 */ /* 0x000fe20000010000 */
[----:B------:R-:W-:Y:S01]  /*8730*/  MOV R132, R161 ;  /* 0x000000a100847202 */ /* 0x000fe20000000f00 */
[----:B------:R-:W4:Y:S01]  /*8740*/  LDSM.16.MT88.4 R108, [R185+0xe800] ;  /* 0x00e80000b96c783b */ /* 0x000f220000004200 */
[----:B------:R-:W-:Y:S01]  /*8750*/  MUFU.EX2 R222, R222 ;  /* 0x000000de00de7308 */ /* 0x000fe20000000800 */
[----:B------:R-:W-:Y:S01]  /*8760*/  FADD.FTZ R158, R158, R157 ;  /* 0x0000009d9e9e7221 */ /* 0x000fe20000010000 */
[----:B------:R-:W-:-:S03]  /*8770*/  FADD.FTZ R0, R0, R3 ;  /* 0x0000000300007221 */ /* 0x000fc60000010000 */
[----:B------:R-:W-:Y:S01]  /*8780*/  FADD.FTZ R158, R133, R158 ;  /* 0x0000009e859e7221 */ /* 0x000fe20000010000 */
[----:B------:R-:W-:Y:S01]  /*8790*/  FADD.FTZ R163, R163, R0 ;  /* 0x00000000a3a37221 */ /* 0x000fe20000010000 */
[----:B-1----:R-:W-:Y:S01]  /*87a0*/  HMMA.16816.F32 R80, R4, R104, R80 ;  /* 0x000000680450723c */ /* 0x002fe20000001850 */
[----:B------:R-:W1:Y:S01]  /*87b0*/  MUFU.EX2 R229, R229 ;  /* 0x000000e500e57308 */ /* 0x000e620000000800 */
[----:B------:R-:W-:-:S04]  /*87c0*/  FADD.FTZ R3, R197, R158 ;  /* 0x0000009ec5037221 */ /* 0x000fc80000010000 */
[C---:B------:R-:W-:Y:S01]  /*87d0*/  HMMA.16816.F32 R88, R4.reuse, R106, R88 ;  /* 0x0000006a0458723c */ /* 0x040fe20000001858 */
[C---:B--2---:R-:W-:Y:S01]  /*87e0*/  F2FP.F16.F32.PACK_AB R104, R210.reuse, R197 ;  /* 0x000000c5d268723e */ /* 0x044fe200000000ff */
[----:B------:R-:W-:Y:S01]  /*87f0*/  FADD.FTZ R3, R210, R3 ;  /* 0x00000003d2037221 */ /* 0x000fe20000010000 */
[----:B-----5:R-:W-:Y:S01]  /*8800*/  F2FP.F16.F32.PACK_AB R105, R219, R212 ;  /* 0x000000d4db69723e */ /* 0x020fe200000000ff */
[----:B------:R-:W-:Y:S01]  /*8810*/  MUFU.EX2 R166, R166 ;  /* 0x000000a600a67308 */ /* 0x000fe20000000800 */
[----:B------:R-:W-:Y:S01]  /*8820*/  FADD.FTZ R212, R212, R163 ;  /* 0x000000a3d4d47221 */ /* 0x000fe20000010000 */
[----:B------:R-:W-:Y:S01]  /*8830*/  HMMA.16816.F32 R4, R4, R142, R96 ;  /* 0x0000008e0404723c */ /* 0x000fe20000001860 */
[----:B------:R-:W-:Y:S01]  /*8840*/  F2FP.F16.F32.PACK_AB R106, R211, R206 ;  /* 0x000000ced36a723e */ /* 0x000fe200000000ff */
[----:B------:R-:W-:Y:S01]  /*8850*/  LDSM.16.MT88.4 R96, [R185+0x10800] ;  /* 0x01080000b960783b */ /* 0x000fe20000004200 */
[----:B------:R-:W-:Y:S01]  /*8860*/  F2FP.F16.F32.PACK_AB R107, R221, R214 ;  /* 0x000000d6dd6b723e */ /* 0x000fe200000000ff */
[----:B------:R-:W-:Y:S01]  /*8870*/  FADD.FTZ R219, R219, R212 ;  /* 0x000000d4dbdb7221 */ /* 0x000fe20000010000 */
[----:B------:R-:W-:Y:S01]  /*8880*/  FADD.FTZ R206, R206, R3 ;  /* 0x00000003cece7221 */ /* 0x000fe20000010000 */
[----:B------:R-:W-:Y:S01]  /*8890*/  LDSM.16.MT88.4 R140, [R184+0xf000] ;  /* 0x00f00000b88c783b */ /* 0x000fe20000004200 */
[----:B------:R-:W-:Y:S01]  /*88a0*/  MUFU.EX2 R164, R164 ;  /* 0x000000a400a47308 */ /* 0x000fe20000000800 */
[----:B------:R-:W-:Y:S01]  /*88b0*/  FADD.FTZ R214, R214, R219 ;  /* 0x000000dbd6d67221 */ /* 0x000fe20000010000 */
[----:B------:R-:W-:Y:S01]  /*88c0*/  FADD.FTZ R211, R211, R206 ;  /* 0x000000ced3d37221 */ /* 0x000fe20000010000 */
[----:B---3--:R-:W-:Y:S01]  /*88d0*/  HMMA.16816.F32 R20, R104, R116, R20 ;  /* 0x000000746814723c */ /* 0x008fe20000001814 */
[----:B------:R-:W-:Y:S01]  /*88e0*/  MOV R3, R159 ;  /* 0x0000009f00037202 */ /* 0x000fe20000000f00 */
[----:B------:R-:W-:-:S04]  /*88f0*/  FADD.FTZ R221, R221, R214 ;  /* 0x000000d6dddd7221 */ /* 0x000fc80000010000 */
[C---:B------:R-:W-:Y:S01]  /*8900*/  HMMA.16816.F32 R16, R104.reuse, R118, R16 ;  /* 0x000000766810723c */ /* 0x040fe20000001810 */
[----:B------:R-:W2:Y:S05]  /*8910*/  LDSM.16.MT88.4 R116, [R184+0xe800] ;  /* 0x00e80000b874783b */ /* 0x000eaa0000004200 */
        /* <DEDUP_REMOVED lines=27> */
[C---:B---3--:R-:W-:Y:S01]  /*8ad0*/  HMMA.16816.F32 R72, R104.reuse, R128, R72 ;  /* 0x000000806848723c */ /* 0x048fe20000001848 */
        /* <DEDUP_REMOVED lines=63> */
[----:B------:R-:W-:-:S04]  /*8ed0*/  FADD.FTZ R152, R152, R225 ;  /* 0x000000e198987221 */ /* 0x000fc80000010000 */
        /* <DEDUP_REMOVED lines=36> */
[----:B------:R-:W-:-:S15]  /*9120*/  HMMA.16816.F32 R96, R96, R18, R4 ;  /* 0x000000126060723c */ /* 0x000fde0000001804 */
[----:B------:R-:W-:-:S09]  /*9130*/  NOP ;  /* 0x0000000000007918 */ /* 0x000fd20000000000 */
.L_x_5346:
[----:B------:R-:W-:Y:S05]  /*9140*/  @!P4 BRA `(.L_x_5352) ;  /* 0x0000003400b4c947 */ /* 0x000fea0003800000 */
[C---:B------:R-:W-:Y:S01]  /*9150*/  IMAD.U32 R212, R134.reuse, -0x40, RZ ;  /* 0xffffffc086d47824 */ /* 0x040fe200078e00ff */
[----:B------:R-:W-:Y:S01]  /*9160*/  ULEA UR5, -UR6, URZ, 0x6 ;  /* 0x0000003f06057291 */ /* 0x000fe2000f8e313f */
[C---:B------:R-:W-:Y:S01]  /*9170*/  SHF.L.U64.HI R206, R134.reuse, 0x5, R135 ;  /* 0x0000000586ce7819 */ /* 0x040fe20000010287 */
[----:B------:R-:W-:Y:S01]  /*9180*/  IMAD.SHL.U32 R211, R134, 0x20, RZ ;  /* 0x0000002086d37824 */ /* 0x000fe200078e00ff */
[----:B------:R-:W-:Y:S01]  /*9190*/  MOV R2, R3 ;  /* 0x0000000300027202 */ /* 0x000fe20000000f00 */
[----:B------:R-:W-:Y:S01]  /*91a0*/  IMAD.MOV.U32 R0, RZ, RZ, R132 ;  /* 0x000000ffff007224 */ /* 0x000fe200078e0084 */
[----:B------:R-:W-:Y:S01]  /*91b0*/  SHF.R.S32.HI R210, RZ, 0x1f, R212 ;  /* 0x0000001fffd27819 */ /* 0x000fe200000114d4 */
[----:B------:R-:W-:Y:S02]  /*91c0*/  USHF.L.U64.HI UR7, UR6, 0x5, UR7 ;  /* 0x0000000506077899 */ /* 0x000fe40008010207 */
[----:B------:R-:W-:Y:S02]  /*91d0*/  USHF.L.U32 UR6, UR6, 0x5, URZ ;  /* 0x0000000506067899 */ /* 0x000fe4000800063f */
[----:B------:R-:W-:Y:S01]  /*91e0*/  USHF.R.S32.HI UR8, URZ, 0x1f, UR5 ;  /* 0x0000001f3f087899 */ /* 0x000fe20008011405 */
[----:B------:R-:W-:-:S11]  /*91f0*/  ULDC UR4, c[0x0][0x2ec] ;  /* 0x0000bb0000047ab9 */ /* 0x000fd60000000800 */
.L_x_5356:
[----:B------:R-:W-:Y:S04]  /*9200*/  DEPBAR.LE SB0, 0x0 ;  /* 0x000080000000791a */ /* 0x000fe80000000000 */
[----:B------:R-:W-:Y:S01]  /*9210*/  BAR.SYNC.DEFER_BLOCKING 0x0 ;  /* 0x0000000000007b1d */ /* 0x000fe20000010000 */
[----:B------:R-:W-:Y:S02]  /*9220*/  IADD3 R198, R198, -0x1, RZ ;  /* 0xffffffffc6c67810 */ /* 0x000fe40007ffe0ff */
[----:B------:R-:W-:Y:S02]  /*9230*/  MOV R12, R212 ;  /* 0x000000d4000c7202 */ /* 0x000fe40000000f00 */
[----:B------:R-:W-:Y:S01]  /*9240*/  MOV R3, R210 ;  /* 0x000000d200037202 */ /* 0x000fe20000000f00 */
[----:B------:R-:W-:Y:S06]  /*9250*/  @!P3 BRA `(.L_x_5353) ;  /* 0x0000000000f4b947 */ /* 0x000fec0003800000 */
[----:B------:R-:W1:Y:S01]  /*9260*/  LDC R3, c[0x0][0x380] ;  /* 0x0000e000ff037b82 */ /* 0x000e620000000800 */
[----:B------:R-:W-:Y:S04]  /*9270*/  SHF.L.U32 R6, R198, 0x6, RZ ;  /* 0x00000006c6067819 */ /* 0x000fe800000006ff */
[----:B------:R-:W-:Y:S01]  /*9280*/  IABS R7, R6 ;  /* 0x0000000600077213 */ /* 0x000fe20000000000 */
[C---:B------:R-:W-:Y:S05]  /*9290*/  VIADD R12, R6.reuse, 0x40 ;  /* 0x00000040060c7836 */ /* 0x040fea0000000000 */
[----:B------:R-:W-:Y:S02]  /*92a0*/  IABS R8, R12 ;  /* 0x0000000c00087213 */ /* 0x000fe40000000000 */
[-C--:B-1----:R-:W-:Y:S02]  /*92b0*/  IABS R4, R3.reuse ;  /* 0x0000000300047213 */ /* 0x082fe40000000000 */
[-C--:B------:R-:W-:Y:S02]  /*92c0*/  LOP3.LUT R6, R6, R3.reuse, RZ, 0x3c, !PT ;  /* 0x0000000306067212 */ /* 0x080fe400078e3cff */
[----:B------:R-:W1:Y:S01]  /*92d0*/  I2F.RP R9, R4 ;  /* 0x0000000400097306 */ /* 0x000e620000209400 */
[----:B------:R-:W-:Y:S02]  /*92e0*/  LOP3.LUT R12, R12, R3, RZ, 0x3c, !PT ;  /* 0x000000030c0c7212 */ /* 0x000fe400078e3cff */
[----:B------:R-:W-:Y:S02]  /*92f0*/  ISETP.GE.AND P0, PT, R6, RZ, PT ;  /* 0x000000ff0600720c */ /* 0x000fe40003f06270 */
[----:B------:R-:W-:Y:S05]  /*9300*/  ISETP.GE.AND P2, PT, R12, RZ, PT ;  /* 0x000000ff0c00720c */ /* 0x000fea0003f46270 */
        /* <DEDUP_REMOVED lines=37> */
[----:B------:R-:W3:Y:S02]  /*9560*/  LDG.E R8, desc[UR14][R16.64] ;  /* 0x0000000e10087981 */ /* 0x000ee4000c1e1900 */
[-C--:B-1----:R-:W-:Y:S01]  /*9570*/  IMAD.WIDE.U32 R12, R3, R6.reuse, RZ ;  /* 0x00000006030c7225 */ /* 0x082fe200078e00ff */
[----:B------:R-:W-:Y:S01]  /*9580*/  SHF.R.S32.HI R11, RZ, 0x1f, R3 ;  /* 0x0000001fff0b7819 */ /* 0x000fe20000011403 */
[----:B------:R-:W3:Y:S04]  /*9590*/  LDG.E R9, desc[UR14][R14.64] ;  /* 0x0000000e0e097981 */ /* 0x000ee8000c1e1900 */
[----:B------:R-:W-:Y:S04]  /*95a0*/  IMAD R10, R11, R6, RZ ;  /* 0x000000060b0a7224 */ /* 0x000fe800078e02ff */
        /* <DEDUP_REMOVED lines=8> */
.L_x_5353:
[C---:B------:R-:W-:Y:S04]  /*9630*/  LEA R196, P0, R12.reuse, R196, 0x1 ;  /* 0x000000c40cc47211 */ /* 0x040fe800078008ff */
[----:B------:R-:W-:Y:S02]  /*9640*/  LEA.HI.X R195, R12, R195, R3, 0x1, P0 ;  /* 0x000000c30cc37211 */ /* 0x000fe400000f0c03 */
[C---:B------:R-:W-:Y:S03]  /*9650*/  IADD3 R220, P0, R211.reuse, R196, RZ ;  /* 0x000000c4d3dc7210 */ /* 0x040fe60007f1e0ff */
[--C-:B------:R-:W-:Y:S02]  /*9660*/  IMAD.MOV.U32 R197, RZ, RZ, R195.reuse ;  /* 0x000000ffffc57224 */ /* 0x100fe400078e00c3 */
[C---:B------:R-:W-:Y:S01]  /*9670*/  IMAD.X R221, R206.reuse, 0x1, R195, P0 ;  /* 0x00000001cedd7824 */ /* 0x040fe200000e06c3 */
[C---:B------:R-:W-:Y:S02]  /*9680*/  IADD3 R218, P0, R211.reuse, R220, RZ ;  /* 0x000000dcd3da7210 */ /* 0x040fe40007f1e0ff */
[----:B------:R-:W-:Y:S01]  /*9690*/  @!PT LDS RZ, [RZ] ;  /* 0x00000000fffff984 */ /* 0x000fe20000000800 */
[----:B------:R-:W-:Y:S01]  /*96a0*/  @!PT LDS RZ, [RZ] ;  /* 0x00000000fffff984 */ /* 0x000fe20000000800 */
[----:B------:R-:W-:Y:S01]  /*96b0*/  @!PT LDS RZ, [RZ] ;  /* 0x00000000fffff984 */ /* 0x000fe20000000800 */
[----:B------:R1:W-:Y:S03]  /*96c0*/  LDGSTS.E.BYPASS.LTC128B.128 [R199+0xc000], desc[UR14][R196.64] ;  /* 0x0c000000c4c77fae */ /* 0x0003e6000b901d4e */
[C---:B------:R-:W-:Y:S01]  /*96d0*/  IMAD.X R219, R206.reuse, 0x1, R221, P0 ;  /* 0x00000001cedb7824 */ /* 0x040fe200000e06dd */
[----:B------:R1:W-:Y:S01]  /*96e0*/  LDGSTS.E.BYPASS.LTC128B.128 [R199+0xe000], desc[UR14][R196.64+0x80] ;  /* 0x0e000080c4c77fae */ /* 0x0003e2000b901d4e */
[----:B------:R-:W-:Y:S03]  /*96f0*/  IADD3 R216, P0, R211, R218, RZ ;  /* 0x000000dad3d87210 */ /* 0x000fe60007f1e0ff */
[----:B------:R1:W-:Y:S02]  /*9700*/  LDGSTS.E.BYPASS.LTC128B.128 [R199+0x10000], desc[UR14][R196.64+0x100] ;  /* 0x10000100c4c77fae */ /* 0x0003e4000b901d4e */
[----:B------:R-:W-:Y:S01]  /*9710*/  IMAD.X R217, R206, 0x1, R219, P0 ;  /* 0x00000001ced97824 */ /* 0x000fe200000e06db */
[----:B------:R-:W-:Y:S01]  /*9720*/  ISETP.GT.AND P0, PT, R198, UR10, PT ;  /* 0x0000000ac6007c0c */ /* 0x000fe2000bf04270 */
        /* <DEDUP_REMOVED lines=235> */
.L_x_5355:
        /* <DEDUP_REMOVED lines=24> */
.L_x_5354:
[----:B------:R-:W-:Y:S04]  /*a760*/  LEA R3, R198, R207, 0x6 ;  /* 0x000000cfc6037211 */ /* 0x000fe800078e30ff */
[C---:B-1----:R-:W-:Y:S02]  /*a770*/  IADD3 R132, R3.reuse, 0x1, RZ ;  /* 0x0000000103847810 */ /* 0x042fe40007ffe0ff */
[CC--:B------:R-:W-:Y:S02]  /*a780*/  ISETP.GE.AND P1, PT, R3.reuse, R205.reuse, PT ;  /* 0x000000cd0300720c */ /* 0x0c0fe40003f26270 */
[C---:B------:R-:W-:Y:S02]  /*a790*/  ISETP.GE.AND P5, PT, R132.reuse, R205, PT ;  /* 0x000000cd8400720c */ /* 0x040fe40003fa6270 */
[C---:B------:R-:W-:Y:S02]  /*a7a0*/  ISETP.GE.AND P0, PT, R132.reuse, R203, PT ;  /* 0x000000cb8400720c */ /* 0x040fe40003f06270 */
[C---:B------:R-:W-:Y:S02]  /*a7b0*/  ISETP.GE.OR P5, PT, R132.reuse, R204, !P5 ;  /* 0x000000cc8400720c */ /* 0x040fe40006fa6670 */
[----:B------:R-:W-:Y:S02]  /*a7c0*/  ISETP.GE.OR P0, PT, R132, R202, !P0 ;  /* 0x000000ca8400720c */ /* 0x000fe40004706670 */
[CC--:B------:R-:W-:Y:S02]  /*a7d0*/  ISETP.GE.OR P1, PT, R3.reuse, R204.reuse, !P1 ;  /* 0x000000cc0300720c */ /* 0x0c0fe40004f26670 */
[C---:B------:R-:W-:Y:S02]  /*a7e0*/  IADD3 R133, R3.reuse, 0x8, RZ ;  /* 0x0000000803857810 */ /* 0x040fe40007ffe0ff */
[----:B------:R-:W-:Y:S02]  /*a7f0*/  IADD3 R132, R3, 0x9, RZ ;  /* 0x0000000903847810 */ /* 0x000fe40007ffe0ff */
[----:B------:R-:W-:Y:S02]  /*a800*/  FSEL R138, R4, -INF , !P1 ;  /* 0xff800000048a7808 */ /* 0x000fe40004800000 */
[-C--:B------:R-:W-:Y:S02]  /*a810*/  ISETP.GE.AND P4, PT, R133, R205.reuse, PT ;  /* 0x000000cd8500720c */ /* 0x080fe40003f86270 */
[C---:B------:R-:W-:Y:S02]  /*a820*/  ISETP.GE.AND P1, PT, R132.reuse, R205, PT ;  /* 0x000000cd8400720c */ /* 0x040fe40003f26270 */
[----:B------:R-:W-:Y:S02]  /*a830*/  ISETP.GE.AND P2, PT, R3, R203, PT ;  /* 0x000000cb0300720c */ /* 0x000fe40003f46270 */
[----:B------:R-:W-:Y:S01]  /*a840*/  FSEL R136, R5, -INF , !P5 ;  /* 0xff80000005887808 */ /* 0x000fe20006800000 */
[----:B------:R-:W-:Y:S01]  /*a850*/  VIADD R5, R3, 0x11 ;  /* 0x0000001103057836 */ /* 0x000fe20000000000 */
[-C--:B------:R-:W-:Y:S02]  /*a860*/  ISETP.GE.OR P4, PT, R133, R204.reuse, !P4 ;  /* 0x000000cc8500720c */ /* 0x080fe40006786670 */
[----:B------:R-:W-:Y:S02]  /*a870*/  ISETP.GE.OR P1, PT, R132, R204, !P1 ;  /* 0x000000cc8400720c */ /* 0x000fe40004f26670 */
[C---:B------:R-:W-:Y:S02]  /*a880*/  ISETP.GE.OR P2, PT, R3.reuse, R202, !P2 ;  /* 0x000000ca0300720c */ /* 0x040fe40005746670 */
[----:B------:R-:W-:Y:S02]  /*a890*/  IADD3 R4, R3, 0x10, RZ ;  /* 0x0000001003047810 */ /* 0x000fe40007ffe0ff */
[----:B------:R-:W-:Y:S02]  /*a8a0*/  FSEL R7, R7, -INF , !P0 ;  /* 0xff80000007077808 */ /* 0x000fe40004000000 */
[----:B------:R-:W-:Y:S02]  /*a8b0*/  FSEL R148, R8, -INF , !P4 ;  /* 0xff80000008947808 */ /* 0x000fe40006000000 */
[----:B------:R-:W-:Y:S02]  /*a8c0*/  FSEL R134, R9, -INF , !P1 ;  /* 0xff80000009867808 */ /* 0x000fe40004800000 */
[----:B------:R-:W-:Y:S02]  /*a8d0*/  FSEL R135, R6, -INF , !P2 ;  /* 0xff80000006877808 */ /* 0x000fe40005000000 */
[-C--:B------:R-:W-:Y:S02]  /*a8e0*/  ISETP.GE.AND P0, PT, R4, R205.reuse, PT ;  /* 0x000000cd0400720c */ /* 0x080fe40003f06270 */
[C---:B------:R-:W-:Y:S02]  /*a8f0*/  ISETP.GE.AND P4, PT, R5.reuse, R205, PT ;  /* 0x000000cd0500720c */ /* 0x040fe40003f86270 */
[-C--:B------:R-:W-:Y:S02]  /*a900*/  ISETP.GE.AND P1, PT, R5, R203.reuse, PT ;  /* 0x000000cb0500720c */ /* 0x080fe40003f26270 */
[-C--:B------:R-:W-:Y:S02]  /*a910*/  ISETP.GE.AND P6, PT, R133, R203.reuse, PT ;  /* 0x000000cb8500720c */ /* 0x080fe40003fc6270 */
[-C--:B------:R-:W-:Y:S02]  /*a920*/  ISETP.GE.AND P2, PT, R132, R203.reuse, PT ;  /* 0x000000cb8400720c */ /* 0x080fe40003f46270 */
[C---:B------:R-:W-:Y:S02]  /*a930*/  ISETP.GE.AND P5, PT, R4.reuse, R203, PT ;  /* 0x000000cb0400720c */ /* 0x040fe40003fa6270 */
[----:B------:R-:W-:Y:S02]  /*a940*/  ISETP.GE.OR P0, PT, R4, R204, !P0 ;  /* 0x000000cc0400720c */ /* 0x000fe40004706670 */
[C---:B------:R-:W-:Y:S02]  /*a950*/  ISETP.GE.OR P1, PT, R5.reuse, R202, !P1 ;  /* 0x000000ca0500720c */ /* 0x040fe40004f26670 */
[----:B------:R-:W-:Y:S02]  /*a960*/  ISETP.GE.OR P4, PT, R5, R204, !P4 ;  /* 0x000000cc0500720c */ /* 0x000fe40006786670 */
[-C--:B------:R-:W-:Y:S02]  /*a970*/  ISETP.GE.OR P6, PT, R133, R202.reuse, !P6 ;  /* 0x000000ca8500720c */ /* 0x080fe400077c6670 */
[-C--:B------:R-:W-:Y:S02]  /*a980*/  ISETP.GE.OR P2, PT, R132, R202.reuse, !P2 ;  /* 0x000000ca8400720c */ /* 0x080fe40005746670 */
[----:B------:R-:W-:Y:S02]  /*a990*/  ISETP.GE.OR P5, PT, R4, R202, !P5 ;  /* 0x000000ca0400720c */ /* 0x000fe40006fa6670 */
[C---:B------:R-:W-:Y:S02]  /*a9a0*/  IADD3 R5, R3.reuse, 0x19, RZ ;  /* 0x0000001903057810 */ /* 0x040fe40007ffe0ff */
        /* <DEDUP_REMOVED lines=10> */
[----:B------:R-:W-:Y:S01]  /*aa50*/  ISETP.GE.OR P4, PT, R5, R202, !P4 ;  /* 0x000000ca0500720c */ /* 0x000fe20006786670 */
[C---:B------:R-:W-:Y:S01]  /*aa60*/  VIADD R5, R3.reuse, 0x21 ;  /* 0x0000002103057836 */ /* 0x040fe20000000000 */
[C---:B------:R-:W-:Y:S02]  /*aa70*/  ISETP.GE.OR P2, PT, R4.reuse, R204, !P2 ;  /* 0x000000cc0400720c */ /* 0x040fe40005746670 */
[----:B------:R-:W-:Y:S02]  /*aa80*/  ISETP.GE.OR P6, PT, R4, R202, !P6 ;  /* 0x000000ca0400720c */ /* 0x000fe400077c6670 */
        /* <DEDUP_REMOVED lines=15> */
[----:B------:R-:W-:Y:S02]  /*ab80*/  FMNMX.FTZ R6, R135, R2, !PT ;  /* 0x0000000287067209 */ /* 0x000fe40007810000 */
[----:B------:R-:W-:Y:S02]  /*ab90*/  FSEL R169, R15, -INF , !P1 ;  /* 0xff8000000fa97808 */ /* 0x000fe40004800000 */
[C---:B------:R-:W-:Y:S02]  /*aba0*/  ISETP.GE.AND P5, PT, R5.reuse, R205, PT ;  /* 0x000000cd0500720c */ /* 0x040fe40003fa6270 */
[----:B------:R-:W-:Y:S02]  /*abb0*/  ISETP.GE.AND P2, PT, R5, R203, PT ;  /* 0x000000cb0500720c */ /* 0x000fe40003f46270 */
[----:B------:R-:W-:Y:S02]  /*abc0*/  FMNMX.FTZ R13, R148, R13, !PT ;  /* 0x0000000d940d7209 */ /* 0x000fe40007810000 */
[C---:B------:R-:W-:Y:S02]  /*abd0*/  ISETP.GE.AND P1, PT, R4.reuse, R203, PT ;  /* 0x000000cb0400720c */ /* 0x040fe40003f26270 */
[----:B------:R-:W-:Y:S02]  /*abe0*/  FMNMX.FTZ R6, R7, R6, !PT ;  /* 0x0000000607067209 */ /* 0x000fe40007810000 */
[C---:B------:R-:W-:Y:S02]  /*abf0*/  ISETP.GE.OR P5, PT, R5.reuse, R204, !P5 ;  /* 0x000000cc0500720c */ /* 0x040fe40006fa6670 */
[-C--:B------:R-:W-:Y:S02]  /*ac00*/  ISETP.GE.OR P2, PT, R5, R202.reuse, !P2 ;  /* 0x000000ca0500720c */ /* 0x080fe40005746670 */
[----:B------:R-:W-:Y:S02]  /*ac10*/  ISETP.GE.OR P1, PT, R4, R202, !P1 ;  /* 0x000000ca0400720c */ /* 0x000fe40004f26670 */
[----:B------:R-:W-:Y:S02]  /*ac20*/  FMNMX.FTZ R5, R134, R13, !PT ;  /* 0x0000000d86057209 */ /* 0x000fe40007810000 */
        /* <DEDUP_REMOVED lines=9> */
[----:B------:R-:W-:Y:S01]  /*acc0*/  FMNMX.FTZ R13, R160, R5, !PT ;  /* 0x00000005a00d7209 */ /* 0x000fe20007810000 */
[----:B------:R-:W-:Y:S01]  /*acd0*/  VIADD R5, R3, 0x31 ;  /* 0x0000003103057836 */ /* 0x000fe20000000000 */
        /* <DEDUP_REMOVED lines=13> */
[----:B------:R-:W-:Y:S02]  /*adb0*/  ISETP.GE.OR P0, PT, R4, R202, !P0 ;  /* 0x000000ca0400720c */ /* 0x000fe40004706670 */
        /* <DEDUP_REMOVED lines=101> */
[----:B------:R-:W-:Y:S04]  /*b410*/  ISETP.GT.AND P0, PT, R198, UR10, PT ;  /* 0x0000000ac6007c0c */ /* 0x000fe8000bf04270 */
        /* <DEDUP_REMOVED lines=320> */
.L_x_5352:
[----:B------:R-:W1:Y:S01]  /*c820*/  SHFL.BFLY PT, R0, R213, 0x2, 0x1f ;  /* 0x0c401f00d5007f89 */ /* 0x000e6200000e0000 */
[----:B------:R-:W2:Y:S01]  /*c830*/  S2UR UR4, SR_CgaCtaId ;  /* 0x00000000000479c3 */ /* 0x000ea20000008800 */
[----:B------:R-:W-:Y:S01]  /*c840*/  MOV R5, 0x3f800000 ;  /* 0x3f80000000057802 */ /* 0x000fe20000000f00 */
[----:B------:R-:W-:Y:S01]  /*c850*/  UMOV UR5, 0x400 ;  /* 0x0000040000057882 */ /* 0x000fe20000000000 */
[----:B------:R-:W3:Y:S01]  /*c860*/  SHFL.BFLY PT, R2, R215, 0x2, 0x1f ;  /* 0x0c401f00d7027f89 */ /* 0x000ee200000e0000 */
[----:B------:R-:W-:Y:S01]  /*c870*/  MOV R6, 0x3f800000 ;  /* 0x3f80000000067802 */ /* 0x000fe20000000f00 */
[----:B------:R-:W-:Y:S01]  /*c880*/  UISETP.NE.AND UP0, UPT, UR11, -0x1, UPT ;  /* 0xffffffff0b00788c */ /* 0x000fe2000bf05270 */
[----:B------:R-:W-:Y:S01]  /*c890*/  ULDC.U8 UR6, c[0x0][0x3d8] ;  /* 0x0000f60000067ab9 */ /* 0x000fe20000000000 */
        /* <DEDUP_REMOVED lines=190> */
[C---:B------:R-:W-:Y:S01]  /*d480*/  FMUL.FTZ R87, R6.reuse, R87 ;  /* 0x0000005706577220 */ /* 0x040fe20000410000 */
[----:B------:R-:W-:Y:S01]  /*d490*/  F2FP.F16.F32.PACK_AB R80, R81, R80 ;  /* 0x000000505150723e */ /* 0x000fe200000000ff */
[----:B------:R-:W-:Y:S01]  /*d4a0*/  STS [R9+0x2400], R50 ;  /* 0x0024003209007388 */ /* 0x000fe20000000800 */
[----:B------:R-:W-:Y:S01]  /*d4b0*/  F2FP.F16.F32.PACK_AB R82, R83, R82 ;  /* 0x000000525352723e */ /* 0x000fe200000000ff */
[C---:B------:R-:W-:Y:S01]  /*d4c0*/  FMUL.FTZ R86, R6.reuse, R86 ;  /* 0x0000005606567220 */ /* 0x040fe20000410000 */
[----:B------:R-:W-:Y:S01]  /*d4d0*/  PLOP3.LUT P0, PT, PT, PT, UP0, 0x80, 0x0 ;  /* 0x000000000000781c */ /* 0x000fe20003f0f008 */
[----:B------:R-:W-:Y:S01]  /*d4e0*/  STS [R17+0x2000], R52 ;  /* 0x0020003411007388 */ /* 0x000fe20000000800 */
[C---:B------:R-:W-:Y:S01]  /*d4f0*/  FMUL.FTZ R88, R5.reuse, R88 ;  /* 0x0000005805587220 */ /* 0x040fe20000410000 */
[C---:B------:R-:W-:Y:S01]  /*d500*/  FMUL.FTZ R89, R5.reuse, R89 ;  /* 0x0000005905597220 */ /* 0x040fe20000410000 */
[C---:B------:R-:W-:Y:S01]  /*d510*/  FMUL.FTZ R91, R6.reuse, R91 ;  /* 0x0000005b065b7220 */ /* 0x040fe20000410000 */
        /* <DEDUP_REMOVED lines=10> */
[----:B------:R-:W-:Y:S01]  /*d5c0*/  FMUL.FTZ R5, R5, R97 ;  /* 0x0000006105057220 */ /* 0x000fe20000410000 */
[----:B------:R-:W-:Y:S01]  /*d5d0*/  FMUL.FTZ R6, R6, R98 ;  /* 0x0000006206067220 */ /* 0x000fe20000410000 */
[----:B------:R-:W-:Y:S01]  /*d5e0*/  STS [R21+0x2000], R60 ;  /* 0x0020003c15007388 */ /* 0x000fe20000000800 */
[----:B------:R-:W-:Y:S01]  /*d5f0*/  F2FP.F16.F32.PACK_AB R84, R85, R84 ;  /* 0x000000545554723e */ /* 0x000fe200000000ff */
[----:B------:R-:W-:Y:S01]  /*d600*/  @UP0 ULDC.64 UR4, c[0x0][0x298] ;  /* 0x0000a60000040ab9 */ /* 0x000fe20000000a00 */
[----:B------:R-:W-:Y:S01]  /*d610*/  F2FP.F16.F32.PACK_AB R86, R87, R86 ;  /* 0x000000565756723e */ /* 0x000fe200000000ff */
[----:B------:R-:W-:Y:S01]  /*d620*/  STS [R21+0x2400], R62 ;  /* 0x0024003e15007388 */ /* 0x000fe20000000800 */
[----:B------:R-:W-:Y:S01]  /*d630*/  F2FP.F16.F32.PACK_AB R88, R89, R88 ;  /* 0x000000585958723e */ /* 0x000fe200000000ff */
[----:B------:R-:W-:Y:S01]  /*d640*/  @UP0 UIMAD.WIDE.U32 UR8, UR11, UR4, URZ ;  /* 0x000000040b0802a5 */ /* 0x000fe2000f8e003f */
[----:B------:R-:W-:Y:S01]  /*d650*/  F2FP.F16.F32.PACK_AB R90, R91, R90 ;  /* 0x0000005a5b5a723e */ /* 0x000fe200000000ff */
[----:B------:R-:W-:Y:S01]  /*d660*/  STS [R23+0x2000], R64 ;  /* 0x0020004017007388 */ /* 0x000fe20000000800 */
[----:B------:R-:W-:Y:S01]  /*d670*/  F2FP.F16.F32.PACK_AB R92, R93, R92 ;  /* 0x0000005c5d5c723e */ /* 0x000fe200000000ff */
[----:B------:R-:W-:Y:S01]  /*d680*/  @UP0 UIMAD UR7, UR11, UR5, UR9 ;  /* 0x000000050b0702a4 */ /* 0x000fe2000f8e0209 */
[----:B------:R-:W-:Y:S01]  /*d690*/  F2FP.F16.F32.PACK_AB R94, R95, R94 ;  /* 0x0000005e5f5e723e */ /* 0x000fe200000000ff */
[----:B------:R-:W-:Y:S01]  /*d6a0*/  STS [R23+0x2400], R66 ;  /* 0x0024004217007388 */ /* 0x000fe20000000800 */
[----:B------:R-:W-:Y:S01]  /*d6b0*/  F2FP.F16.F32.PACK_AB R5, R5, R96 ;  /* 0x000000600505723e */ /* 0x000fe200000000ff */
[----:B--2---:R-:W-:Y:S01]  /*d6c0*/  @P3 FMUL.FTZ R2, R2, 0.69314718246459960938 ;  /* 0x3f31721802023820 */ /* 0x004fe20000410000 */
[----:B------:R-:W-:Y:S01]  /*d6d0*/  F2FP.F16.F32.PACK_AB R6, R99, R6 ;  /* 0x000000066306723e */ /* 0x000fe200000000ff */
[----:B------:R-:W-:Y:S01]  /*d6e0*/  STS [R11+0x4000], R68 ;  /* 0x004000440b007388 */ /* 0x000fe20000000800 */
[----:B------:R-:W-:-:S03]  /*d6f0*/  ISETP.NE.AND P1, PT, RZ, UR6, PT ;  /* 0x00000006ff007c0c */ /* 0x000fc6000bf25270 */
[----:B------:R2:W-:Y:S04]  /*d700*/  STS [R11+0x4400], R70 ;  /* 0x004400460b007388 */ /* 0x0005e80000000800 */
[----:B------:R-:W-:Y:S04]  /*d710*/  STS [R13+0x4000], R72 ;  /* 0x004000480d007388 */ /* 0x000fe80000000800 */
[----:B------:R-:W-:Y:S04]  /*d720*/  STS [R13+0x4400], R74 ;  /* 0x0044004a0d007388 */ /* 0x000fe80000000800 */
[----:B------:R-:W-:Y:S04]  /*d730*/  STS [R15+0x4000], R76 ;  /* 0x0040004c0f007388 */ /* 0x000fe80000000800 */
[----:B------:R-:W-:Y:S04]  /*d740*/  STS [R15+0x4400], R78 ;  /* 0x0044004e0f007388 */ /* 0x000fe80000000800 */
[----:B------:R-:W-:Y:S04]  /*d750*/  STS [R9+0x4000], R80 ;  /* 0x0040005009007388 */ /* 0x000fe80000000800 */
[----:B------:R3:W-:Y:S01]  /*d760*/  STS [R9+0x4400], R82 ;  /* 0x0044005209007388 */ /* 0x0007e20000000800 */
[----:B--2---:R-:W-:-:S03]  /*d770*/  @P4 FMUL.FTZ R11, R4, 0.69314718246459960938 ;  /* 0x3f317218040b4820 */ /* 0x004fc60000410000 */
[----:B------:R-:W-:Y:S04]  /*d780*/  STS [R17+0x4000], R84 ;  /* 0x0040005411007388 */ /* 0x000fe80000000800 */
[----:B------:R-:W-:Y:S04]  /*d790*/  STS [R17+0x4400], R86 ;  /* 0x0044005611007388 */ /* 0x000fe80000000800 */
[----:B------:R-:W-:Y:S04]  /*d7a0*/  STS [R19+0x4000], R88 ;  /* 0x0040005813007388 */ /* 0x000fe80000000800 */
[----:B------:R-:W-:Y:S04]  /*d7b0*/  STS [R19+0x4400], R90 ;  /* 0x0044005a13007388 */ /* 0x000fe80000000800 */
[----:B------:R-:W-:Y:S04]  /*d7c0*/  STS [R21+0x4000], R92 ;  /* 0x0040005c15007388 */ /* 0x000fe80000000800 */
[----:B------:R-:W-:Y:S01]  /*d7d0*/  STS [R21+0x4400], R94 ;  /* 0x0044005e15007388 */ /* 0x000fe20000000800 */
[----:B---3--:R-:W2:Y:S03]  /*d7e0*/  @P4 LDC R9, c[0x0][0x2e8] ;  /* 0x0000ba00ff094b82 */ /* 0x008ea60000000800 */
[----:B------:R3:W-:Y:S04]  /*d7f0*/  STS [R23+0x4000], R5 ;  /* 0x0040000517007388 */ /* 0x0007e80000000800 */
[----:B------:R4:W-:Y:S01]  /*d800*/  STS [R23+0x4400], R6 ;  /* 0x0044000617007388 */ /* 0x0009e20000000800 */
[----:B---3--:R-:W-:-:S02]  /*d810*/  MOV R5, 0x7f800000 ;  /* 0x7f80000000057802 */ /* 0x008fc40000000f00 */
[----:B----4-:R-:W-:Y:S01]  /*d820*/  MOV R6, 0x7f800000 ;  /* 0x7f80000000067802 */ /* 0x010fe20000000f00 */
[----:B-1----:R-:W-:Y:S06]  /*d830*/  @P0 BRA `(.L_x_5357) ;  /* 0x00000000001c0947 */ /* 0x002fec0003800000 */
[----:B------:R-:W1:Y:S01]  /*d840*/  S2UR UR7, SR_CTAID.Y ;  /* 0x00000000000779c3 */ /* 0x000e620000002600 */
[----:B------:R-:W-:Y:S01]  /*d850*/  ULDC.64 UR4, c[0x0][0x290] ;  /* 0x0000a40000047ab9 */ /* 0x000fe20000000a00 */
[----:B-1----:R-:W-:Y:S02]  /*d860*/  USHF.R.S32.HI UR6, URZ, 0x1f, UR7 ;  /* 0x0000001f3f067899 */ /* 0x002fe40008011407 */
[----:B------:R-:W-:Y:S02]  /*d870*/  UIMAD.WIDE.U32 UR8, UR7, UR4, URZ ;  /* 0x00000004070872a5 */ /* 0x000fe4000f8e003f */
[----:B------:R-:W-:-:S04]  /*d880*/  UIMAD UR6, UR6, UR4, URZ ;  /* 0x00000004060672a4 */ /* 0x000fc8000f8e023f */
[----:B------:R-:W-:-:S04]  /*d890*/  UIMAD UR5, UR7, UR5, UR6 ;  /* 0x00000005070572a4 */ /* 0x000fc8000f8e0206 */
[----:B------:R-:W-:-:S12]  /*d8a0*/  UIADD3 UR7, UR9, UR5, URZ ;  /* 0x0000000509077290 */ /* 0x000fd8000fffe03f */
.L_x_5357:
[----:B--2---:R-:W-:Y:S01]  /*d8b0*/  @P4 FFMA.FTZ R5, R132, R9, R11 ;  /* 0x0000000984054223 */ /* 0x004fe2000001000b */
        /* <DEDUP_REMOVED lines=9> */
.L_x_5358:
[----:B------:R-:W-:Y:S01]  /*d950*/  S2UR UR6, SR_CTAID.Z ;  /* 0x00000000000679c3 */ /* 0x000fe20000002700 */
[----:B------:R-:W-:Y:S01]  /*d960*/  ULDC UR4, c[0x0][0x270] ;  /* 0x00009c0000047ab9 */ /* 0x000fe20000000800 */
[----:B------:R-:W-:-:S06]  /*d970*/  ULDC UR11, c[0x0][0x2c4] ;  /* 0x0000b100000b7ab9 */ /* 0x000fcc0000000800 */
[----:B------:R-:W1:Y:S02]  /*d980*/  S2UR UR5, SR_CTAID.Y ;  /* 0x00000000000579c3 */ /* 0x000e640000002600 */
[----:B-1----:R-:W-:-:S04]  /*d990*/  UIMAD UR4, UR5, UR4, UR6 ;  /* 0x00000004050472a4 */ /* 0x002fc8000f8e0206 */
[----:B------:R-:W-:Y:S02]  /*d9a0*/  UIMAD UR11, UR4, UR11, URZ ;  /* 0x0000000b040b72a4 */ /* 0x000fe4000f8e023f */
.L_x_5359:
        /* <DEDUP_REMOVED lines=32> */
.L_x_5361:
[----:B------:R-:W-:Y:S05]  /*dbb0*/  BSYNC B0 ;  /* 0x0000000000007941 */ /* 0x000fea0003800000 */
.L_x_5360:
[----:B------:R-:W2:Y:S01]  /*dbc0*/  S2UR UR5, SR_CTAID.X ;  /* 0x00000000000579c3 */ /* 0x000ea20000002500 */
[----:B-1----:R-:W-:Y:S01]  /*dbd0*/  LEA.HI R6, R3, R2, RZ, 0x3 ;  /* 0x0000000203067211 */ /* 0x002fe200078f18ff */
[----:B------:R1:W3:Y:S01]  /*dbe0*/  LDS.128 R16, [R199+0x1800] ;  /* 0x00180000c7107984 */ /* 0x0002e20000000c00 */
[----:B------:R-:W-:Y:S02]  /*dbf0*/  BSSY B0, `(.L_x_5362) ;  /* 0x000002d000007945 */ /* 0x000fe40003800000 */
[----:B------:R-:W-:Y:S01]  /*dc00*/  LOP3.LUT R3, R6, 0xfffffff8, RZ, 0xc0, !PT ;  /* 0xfffffff806037812 */ /* 0x000fe200078ec0ff */
[----:B------:R1:W4:Y:S02]  /*dc10*/  LDS.128 R12, [R199+0x3800] ;  /* 0x00380000c70c7984 */ /* 0x0003240000000c00 */
[----:B------:R-:W5:Y:S02]  /*dc20*/  LDC.64 R4, c[0x0][0x298] ;  /* 0x0000a600ff047b82 */ /* 0x000f640000000a00 */
[----:B------:R-:W-:Y:S01]  /*dc30*/  IMAD.IADD R0, R2, 0x1, -R3 ;  /* 0x0000000102007824 */ /* 0x000fe200078e0a03 */
[----:B------:R1:W1:Y:S03]  /*dc40*/  LDS.128 R8, [R199+0x5800] ;  /* 0x00580000c7087984 */ /* 0x0002660000000c00 */
[----:B------:R-:W-:Y:S01]  /*dc50*/  IMAD.SHL.U32 R22, R0, 0x8, RZ ;  /* 0x0000000800167824 */ /* 0x000fe200078e00ff */
[----:B------:R1:W1:Y:S01]  /*dc60*/  LDS.128 R28, [R199] ;  /* 0x00000000c71c7984 */ /* 0x0002620000000c00 */
[----:B------:R-:W3:Y:S01]  /*dc70*/  LDC.64 R2, c[0x0][0x2a0] ;  /* 0x0000a800ff027b82 */ /* 0x000ee20000000a00 */
[----:B------:R-:W-:-:S02]  /*dc80*/  SHF.R.S32.HI R0, RZ, 0x3, R6 ;  /* 0x00000003ff007819 */ /* 0x000fc40000011406 */
[----:B------:R-:W-:Y:S01]  /*dc90*/  SHF.R.S32.HI R23, RZ, 0x1f, R22 ;  /* 0x0000001fff177819 */ /* 0x000fe20000011416 */
[----:B------:R1:W1:Y:S01]  /*dca0*/  LDS.128 R24, [R199+0x2000] ;  /* 0x00200000c7187984 */ /* 0x0002620000000c00 */
[C---:B------:R-:W-:Y:S01]  /*dcb0*/  IADD3 R7, R0.reuse, 0x20, RZ ;  /* 0x0000002000077810 */ /* 0x040fe20007ffe0ff */
[----:B------:R-:W-:Y:S01]  /*dcc0*/  VIADD R6, R0, 0x10 ;  /* 0x0000001000067836 */ /* 0x000fe20000000000 */
[----:B--2---:R-:W-:Y:S02]  /*dcd0*/  USHF.L.U32 UR5, UR5, 0x6, URZ ;  /* 0x0000000605057899 */ /* 0x004fe4000800063f */
[----:B------:R-:W-:Y:S02]  /*dce0*/  ISETP.GE.AND P2, PT, R7, UR21, PT ;  /* 0x0000001507007c0c */ /* 0x000fe4000bf46270 */
[----:B------:R-:W-:Y:S01]  /*dcf0*/  ISETP.GE.AND P3, PT, R6, UR21, PT ;  /* 0x0000001506007c0c */ /* 0x000fe2000bf66270 */
[----:B------:R-:W-:Y:S01]  /*dd00*/  USHF.R.S32.HI UR4, URZ, 0x1f, UR5 ;  /* 0x0000001f3f047899 */ /* 0x000fe20008011405 */
[----:B------:R-:W-:-:S02]  /*dd10*/  VIADD R6, R0, 0x30 ;  /* 0x0000003000067836 */ /* 0x000fc40000000000 */
[----:B-----5:R-:W-:-:S03]  /*dd20*/  IMAD.WIDE.U32 R22, R4, UR5, R22 ;  /* 0x0000000504167c25 */ /* 0x020fc6000f8e0016 */
[----:B------:R-:W-:Y:S01]  /*dd30*/  ISETP.GE.AND P1, PT, R6, UR21, PT ;  /* 0x0000001506007c0c */ /* 0x000fe2000bf26270 */
[----:B------:R-:W-:Y:S01]  /*dd40*/  IMAD R20, R4, UR4, RZ ;  /* 0x0000000404147c24 */ /* 0x000fe2000f8e02ff */
[----:B------:R-:W-:Y:S01]  /*dd50*/  USHF.R.S32.HI UR4, URZ, 0x1f, UR6 ;  /* 0x0000001f3f047899 */ /* 0x000fe20008011406 */
[----:B------:R-:W-:Y:S02]  /*dd60*/  IADD3 R34, P0, R22, UR8, RZ ;  /* 0x0000000816227c10 */ /* 0x000fe4000ff1e0ff */
[----:B------:R-:W-:-:S05]  /*dd70*/  IMAD R20, R5, UR5, R20 ;  /* 0x0000000505147c24 */ /* 0x000fca000f8e0214 */
[----:B------:R-:W-:Y:S01]  /*dd80*/  IADD3.X R35, R20, UR7, R23, P0, !PT ;  /* 0x0000000714237c10 */ /* 0x000fe200087fe417 */
[----:B---3--:R-:W-:Y:S01]  /*dd90*/  IMAD R20, R2, UR4, RZ ;  /* 0x0000000402147c24 */ /* 0x008fe2000f8e02ff */
[----:B------:R-:W-:-:S03]  /*dda0*/  ISETP.GE.AND P0, PT, R0, UR21, PT ;  /* 0x0000001500007c0c */ /* 0x000fc6000bf06270 */
[----:B------:R-:W-:Y:S01]  /*ddb0*/  IMAD R37, R3, UR6, R20 ;  /* 0x0000000603257c24 */ /* 0x000fe2000f8e0214 */
[----:B------:R-:W-:Y:S01]  /*ddc0*/  SHF.R.S32.HI R3, RZ, 0x1f, R0 ;  /* 0x0000001fff037819 */ /* 0x000fe20000011400 */
[----:B------:R2:W3:Y:S01]  /*ddd0*/  LDS.128 R20, [R199+0x4000] ;  /* 0x00400000c7147984 */ /* 0x0004e20000000c00 */
[----:B------:R-:W-:-:S05]  /*dde0*/  IMAD.WIDE.U32 R34, R2, UR6, R34 ;  /* 0x0000000602227c25 */ /* 0x000fca000f8e0022 */
[----:B------:R-:W-:Y:S02]  /*ddf0*/  IADD3 R37, R37, R35, RZ ;  /* 0x0000002325257210 */ /* 0x000fe40007ffe0ff */
[----:B-1--4-:R-:W-:Y:S05]  /*de00*/  @P0 BRA `(.L_x_5363) ;  /* 0x00000000002c0947 */ /* 0x012fea0003800000 */
        /* <DEDUP_REMOVED lines=10> */
[----:B---3--:R1:W-:Y:S02]  /*deb0*/  STG.E.128 desc[UR14][R32.64+0x100], R20 ;  /* 0x0001001420007986 */ /* 0x0083e4000c101d0e */
.L_x_5363:
[----:B------:R-:W-:Y:S05]  /*dec0*/  BSYNC B0 ;  /* 0x0000000000007941 */ /* 0x000fea0003800000 */
.L_x_5362:
[----:B-1----:R1:W4:Y:S01]  /*ded0*/  LDS.128 R28, [R199+0x800] ;  /* 0x00080000c71c7984 */ /* 0x0023220000000c00 */
[----:B------:R-:W-:Y:S03]  /*dee0*/  BSSY B0, `(.L_x_5364) ;  /* 0x0000012000007945 */ /* 0x000fe60003800000 */
[----:B------:R1:W1:Y:S04]  /*def0*/  LDS.128 R24, [R199+0x2800] ;  /* 0x00280000c7187984 */ /* 0x0002680000000c00 */
[----:B---3--:R3:W1:Y:S01]  /*df00*/  LDS.128 R20, [R199+0x4800] ;  /* 0x00480000c7147984 */ /* 0x0086620000000c00 */
        /* <DEDUP_REMOVED lines=15> */
.L_x_5365:
[----:B------:R-:W-:Y:S05]  /*e000*/  BSYNC B0 ;  /* 0x0000000000007941 */ /* 0x000fea0003800000 */
.L_x_5364:
        /* <DEDUP_REMOVED lines=19> */
.L_x_5367:
[----:B------:R-:W-:Y:S05]  /*e140*/  BSYNC B0 ;  /* 0x0000000000007941 */ /* 0x000fea0003800000 */
.L_x_5366:
[----:B------:R-:W-:Y:S05]  /*e150*/  @P1 EXIT ;  /* 0x000000000000194d */ /* 0x000fea0003800000 */
[----:B------:R-:W-:Y:S01]  /*e160*/  IADD3 R0, P0, R0, 0x30, RZ ;  /* 0x0000003000007810 */ /* 0x000fe20007f1e0ff */
[----:B----4-:R-:W-:Y:S01]  /*e170*/  IMAD.MOV.U32 R6, RZ, RZ, R34 ;  /* 0x000000ffff067224 */ /* 0x010fe200078e0022 */
        /* <DEDUP_REMOVED lines=13> */
.L_x_5368:
        /* <DEDUP_REMOVED lines=11> */
.L_x_7480:


//--------------------- .text._ZN5flash24flash_fwd_splitkv_kernelI23Flash_fwd_kernel_traitsILi192ELi64ELi64ELi4ELb0ELb0EN7cutlass6half_tE19Flash_kernel_traitsILi192ELi64ELi64ELi4ES3_EELb0ELb1ELb0ELb0ELb1ELb1ELb0ELb0EEEvNS_16Flash_fwd_paramsE --------------------------
	.section	.text._ZN5flash24flash_fwd_splitkv_kernelI23Flash_fwd_kernel_traitsILi192ELi64ELi64ELi4ELb0ELb0EN7cutlass6half_tE19Flash_kernel_traitsILi192ELi64ELi64ELi4ES3_EELb0ELb1ELb0ELb0ELb1ELb1ELb0ELb0EEEvNS_16Flash_fwd_paramsE,"ax",@progbits
	.align	128
        .global         _ZN5flash24flash_fwd_splitkv_kernelI23Flash_fwd_kernel_traitsILi192ELi64ELi64ELi4ELb0ELb0EN7cutlass6half_tE19Flash_kernel_traitsILi192ELi64ELi64ELi4ES3_EELb0ELb1ELb0ELb0ELb1ELb1ELb0ELb0EEEvNS_16Flash_fwd_paramsE
        .type           _ZN5flash24flash_fwd_splitkv_kernelI23Flash_fwd_kernel_traitsILi192ELi64ELi64ELi4ELb0ELb0EN7cutlass6half_tE19Flash_kernel_traitsILi192ELi64ELi64ELi4ES3_EELb0ELb1ELb0ELb0ELb1ELb1ELb0ELb0EEEvNS_16Flash_fwd_paramsE,@function
        .size           _ZN5flash24flash_fwd_splitkv_kernelI23Flash_fwd_kernel_traitsILi192ELi64ELi64ELi4ELb0ELb0EN7cutlass6half_tE19Flash_kernel_traitsILi192ELi64ELi64ELi4ES3_EELb0ELb1ELb0ELb0ELb1ELb1ELb0ELb0EEEvNS_16Flash_fwd_paramsE,(.L_x_7481 - _ZN5flash24flash_fwd_splitkv_kernelI23Flash_fwd_kernel_traitsILi192ELi64ELi64ELi4ELb0ELb0EN7cutlass6half_tE19Flash_kernel_traitsILi192ELi64ELi64ELi4ES3_EELb0ELb1ELb0ELb0ELb1ELb1ELb0ELb0EEEvNS_16Flash_fwd_paramsE)
        .other          _ZN5flash24flash_fwd_splitkv_kernelI23Flash_fwd_kernel_traitsILi192ELi64ELi64ELi4ELb0ELb0EN7cutlass6half_tE19Flash_kernel_traitsILi192ELi64ELi64ELi4ES3_EELb0ELb1ELb0ELb0ELb1ELb1ELb0ELb0EEEvNS_16Flash_fwd_paramsE,@"STO_CUDA_ENTRY STV_DEFAULT"
_ZN5flash24flash_fwd_splitkv_kernelI23Flash_fwd_kernel_traitsILi192ELi64ELi64ELi4ELb0ELb0EN7cutlass6half_tE19Flash_kernel_traitsILi192ELi64ELi64ELi4ES3_EELb0ELb1ELb0ELb0ELb1ELb1ELb0ELb0EEEvNS_16Flash_fwd_paramsE:
.text._ZN5flash24flash_fwd_splitkv_kernelI23Flash_fwd_kernel_traitsILi192ELi64ELi64ELi4ELb0ELb0EN7cutlass6half_tE19Flash_kernel_traitsILi192ELi64ELi64ELi4ES3_EELb0ELb1ELb0ELb0ELb1ELb1ELb0ELb0EEEvNS_16Flash_fwd_paramsE:
        /* <DEDUP_REMOVED lines=55> */
.L_x_5369:
[----:B------:R-:W-:-:S03]  /*0370*/  ULDC UR6, c[0x0][0x2c8] ;  /* 0x0000b20000067ab9 */ /* 0x000fc60000000800 */
.L_x_5370:
        /* <DEDUP_REMOVED lines=110> */
.L_x_5373:
[----:B------:R-:W-:Y:S05]  /*0a60*/  BSYNC B0 ;  /* 0x0000000000007941 */ /* 0x000fea0003800000 */
.L_x_5372:
        /* <DEDUP_REMOVED lines=18> */
.L_x_5375:
[----:B------:R-:W-:Y:S05]  /*0b90*/  BSYNC B0 ;  /* 0x0000000000007941 */ /* 0x000fea0003800000 */
.L_x_5374:
        /* <DEDUP_REMOVED lines=18> */
.L_x_5377:
[----:B------:R-:W-:Y:S05]  /*0cc0*/  BSYNC B0 ;  /* 0x0000000000007941 */ /* 0x000fea0003800000 */
.L_x_5376:
        /* <DEDUP_REMOVED lines=15> */
.L_x_5379:
[----:B------:R-:W-:Y:S05]  /*0dc0*/  BSYNC B0 ;  /* 0x0000000000007941 */ /* 0x000fea0003800000 */
.L_x_5378:
        /* <DEDUP_REMOVED lines=15> */
.L_x_5371:
        /* <DEDUP_REMOVED lines=28> */
.L_x_5380:
[----:B------:R-:W-:Y:S05]  /*1080*/  @!P3 BRA `(.L_x_5381) ;  /* 0x000000040058b947 */ /* 0x000fea0003800000 */
[----:B------:R-:W1:Y:S01]  /*1090*/  LDC R6, c[0x0][0x380] ;  /* 0x0000e000ff067b82 */ /* 0x000e620000000800 */
[----:B------:R-:W-:Y:S01]  /*10a0*/  LEA R29, R145, 0xffffffc0, 0x6 ;  /* 0xffffffc0911d7811 */ /* 0x000fe200078e30ff */
[----:B------:R-:W-:-:S03]  /*10b0*/  ULDC.64 UR4, c[0x0][0x230] ;  /* 0x00008c0000047ab9 */ /* 0x000fc60000000a00 */
        /* <DEDUP_REMOVED lines=21> */
[----:B------:R-:W1:Y:S05]  /*1210*/  LDC R0, c[0x0][0x278] ;  /* 0x00009e00ff007b82 */ /* 0x000e6a0000000800 */
[----:B------:R-:W-:-:S06]  /*1220*/  @P2 IADD3 R7, R7, 0x1, RZ ;  /* 0x0000000107072810 */ /* 0x000fcc0007ffe0ff */
[----:B------:R-:W-:Y:S01]  /*1230*/  @!P0 IMAD.MOV R7, RZ, RZ, -R7 ;  /* 0x000000ffff078224 */ /* 0x000fe200078e0a07 */
[----:B------:R-:W-:-:S05]  /*1240*/  @!P1 LOP3.LUT R7, RZ, R6, RZ, 0x33, !PT ;  /* 0x00000006ff079212 */ /* 0x000fca00078e33ff */
[----:B------:R-:W-:-:S05]  /*1250*/  IMAD.WIDE R12, R7, 0x4, R208 ;  /* 0x00000004070c7825 */ /* 0x000fca00078e02d0 */
[----:B------:R-:W2:Y:S01]  /*1260*/  LDG.E R3, desc[UR14][R12.64] ;  /* 0x0000000e0c037981 */ /* 0x000ea2000c1e1900 */
[----:B------:R-:W-:Y:S02]  /*1270*/  MOV R8, RZ ;  /* 0x000000ff00087202 */ /* 0x000fe40000000f00 */
[----:B-1----:R-:W-:Y:S01]  /*1280*/  IABS R5, R0 ;  /* 0x0000000000057213 */ /* 0x002fe20000000000 */
[----:B------:R-:W1:Y:S01]  /*1290*/  S2R R2, SR_CTAID.Z ;  /* 0x0000000000027919 */ /* 0x000e620000002700 */
[----:B------:R-:W-:Y:S02]  /*12a0*/  IADD3 R7, -R7, RZ, RZ ;  /* 0x000000ff07077210 */ /* 0x000fe40007ffe1ff */
[----:B------:R-:W3:Y:S03]  /*12b0*/  I2F.RP R11, R5 ;  /* 0x00000005000b7306 */ /* 0x000ee60000209400 */
[----:B------:R-:W-:-:S05]  /*12c0*/  IMAD R29, R6, R7, R29 ;  /* 0x00000007061d7224 */ /* 0x000fca00078e021d */
[----:B------:R-:W-:Y:S01]  /*12d0*/  SHF.R.S32.HI R21, RZ, 0x1f, R29 ;  /* 0x0000001fff157819 */ /* 0x000fe2000001141d */
[----:B---3--:R-:W3:Y:S01]  /*12e0*/  MUFU.RCP R10, R11 ;  /* 0x0000000b000a7308 */ /* 0x008ee20000001000 */
[----:B-1----:R-:W-:Y:S02]  /*12f0*/  IABS R2, R2 ;  /* 0x0000000200027213 */ /* 0x002fe40000000000 */
[----:B---3--:R-:W-:-:S05]  /*1300*/  IADD3 R10, R10, 0xffffffe, RZ ;  /* 0x0ffffffe0a0a7810 */ /* 0x008fca0007ffe0ff */
[----:B------:R-:W1:Y:S02]  /*1310*/  F2I.FTZ.U32.TRUNC.NTZ R9, R10 ;  /* 0x0000000a00097305 */ /* 0x000e64000021f000 */
[----:B-1----:R-:W-:-:S04]  /*1320*/  IMAD.MOV R4, RZ, RZ, -R9 ;  /* 0x000000ffff047224 */ /* 0x002fc800078e0a09 */
[----:B------:R-:W-:-:S04]  /*1330*/  IMAD R4, R4, R5, RZ ;  /* 0x0000000504047224 */ /* 0x000fc800078e02ff */
[----:B------:R-:W-:-:S04]  /*1340*/  IMAD.HI.U32 R9, R9, R4, R8 ;  /* 0x0000000409097227 */ /* 0x000fc800078e0008 */
[----:B------:R-:W-:-:S04]  /*1350*/  IMAD.MOV.U32 R8, RZ, RZ, R2 ;  /* 0x000000ffff087224 */ /* 0x000fc800078e0002 */
[----:B------:R-:W-:-:S05]  /*1360*/  IMAD.HI.U32 R2, R9, R8, RZ ;  /* 0x0000000809027227 */ /* 0x000fca00078e00ff */
[----:B------:R-:W-:-:S05]  /*1370*/  IADD3 R4, -R2, RZ, RZ ;  /* 0x000000ff02047210 */ /* 0x000fca0007ffe1ff */
[----:B------:R-:W-:-:S05]  /*1380*/  IMAD R4, R5, R4, R8 ;  /* 0x0000000405047224 */ /* 0x000fca00078e0208 */
[----:B------:R-:W-:-:S13]  /*1390*/  ISETP.GT.U32.AND P1, PT, R5, R4, PT ;  /* 0x000000040500720c */ /* 0x000fda0003f24070 */
[----:B------:R-:W-:Y:S02]  /*13a0*/  @!P1 IMAD.IADD R4, R4, 0x1, -R5 ;  /* 0x0000000104049824 */ /* 0x000fe400078e0a05 */
[----:B------:R-:W-:Y:S01]  /*13b0*/  @!P1 VIADD R2, R2, 0x1 ;  /* 0x0000000102029836 */ /* 0x000fe20000000000 */
[----:B------:R-:W-:Y:S02]  /*13c0*/  ISETP.NE.AND P1, PT, R0, RZ, PT ;  /* 0x000000ff0000720c */ /* 0x000fe40003f25270 */
[----:B------:R-:W-:-:S13]  /*13d0*/  ISETP.GE.U32.AND P2, PT, R4, R5, PT ;  /* 0x000000050400720c */ /* 0x000fda0003f46070 */
[----:B------:R-:W-:-:S05]  /*13e0*/  @P2 IADD3 R2, R2, 0x1, RZ ;  /* 0x0000000102022810 */ /* 0x000fca0007ffe0ff */
[----:B------:R-:W-:Y:S01]  /*13f0*/  IMAD.MOV.U32 R16, RZ, RZ, R2 ;  /* 0x000000ffff107224 */ /* 0x000fe200078e0002 */
        /* <DEDUP_REMOVED lines=18> */
[----:B------:R-:W-:Y:S02]  /*1520*/  ULDC.64 UR4, c[0x0][0x238] ;  /* 0x00008e0000047ab9 */ /* 0x000fe40000000a00 */
[----:B------:R-:W-:Y:S01]  /*1530*/  UIMAD UR21, UR21, UR4, URZ ;  /* 0x00000004151572a4 */ /* 0x000fe2000f8e023f */
[----:B------:R-:W-:Y:S01]  /*1540*/  IMAD.WIDE.U32 R2, R29, UR6, R4 ;  /* 0x000000061d027c25 */ /* 0x000fe2000f8e0004 */
[----:B------:R-:W-:Y:S02]  /*1550*/  UIMAD.WIDE.U32 UR24, UR22, UR4, URZ ;  /* 0x00000004161872a5 */ /* 0x000fe4000f8e003f */
[----:B------:R-:W-:Y:S01]  /*1560*/  UIMAD UR5, UR22, UR5, UR21 ;  /* 0x00000005160572a4 */ /* 0x000fe2000f8e0215 */
[----:B------:R-:W-:Y:S01]  /*1570*/  IMAD.MOV.U32 R4, RZ, RZ, R2 ;  /* 0x000000ffff047224 */ /* 0x000fe200078e0002 */
[----:B------:R-:W-:Y:S01]  /*1580*/  IADD3 R5, R3, R0, RZ ;  /* 0x0000000003057210 */ /* 0x000fe20007ffe0ff */
[----:B------:R-:W-:Y:S01]  /*1590*/  IMAD R3, R17, UR8, RZ ;  /* 0x0000000811037c24 */ /* 0x000fe2000f8e02ff */
[----:B------:R-:W-:-:S03]  /*15a0*/  UIADD3 UR22, UR25, UR5, URZ ;  /* 0x0000000519167290 */ /* 0x000fc6000fffe03f */
[C---:B------:R-:W-:Y:S02]  /*15b0*/  IMAD R3, R16.reuse, UR9, R3 ;  /* 0x0000000910037c24 */ /* 0x040fe4000f8e0203 */
[----:B------:R-:W-:-:S05]  /*15c0*/  IMAD.WIDE.U32 R22, R16, UR8, R4 ;  /* 0x0000000810167c25 */ /* 0x000fca000f8e0004 */
[----:B------:R-:W-:Y:S01]  /*15d0*/  IADD3 R2, R23, R3, RZ ;  /* 0x0000000317027210 */ /* 0x000fe20007ffe0ff */
[----:B------:R-:W-:Y:S06]  /*15e0*/  BRA `(.L_x_5382) ;  /* 0x0000000400347947 */ /* 0x000fec0003800000 */
.L_x_5381:
        /* <DEDUP_REMOVED lines=47> */
.L_x_5383:
        /* <DEDUP_REMOVED lines=30> */
.L_x_5382:
[----:B------:R-:W-:Y:S01]  /*1ac0*/  SHF.R.S32.HI R3, RZ, 0x1f, R112 ;  /* 0x0000001fff037819 */ /* 0x000fe20000011470 */
[----:B------:R-:W-:Y:S01]  /*1ad0*/  UISETP.NE.AND UP0, UPT, UR11, -0x1, UPT ;  /* 0xffffffff0b00788c */ /* 0x000fe2000bf05270 */
[----:B------:R-:W1:Y:S01]  /*1ae0*/  S2R R27, SR_CTAID.X ;  /* 0x00000000001b7919 */ /* 0x000e620000002500 */
[----:B------:R-:W-:Y:S01]  /*1af0*/  UIADD3 UR21, -UR16, UR18, URZ ;  /* 0x0000001210157290 */ /* 0x000fe2000fffe13f */
[-C--:B------:R-:W-:Y:S01]  /*1b00*/  LEA.HI R5, R3, R112.reuse, RZ, 0x3 ;  /* 0x0000007003057211 */ /* 0x080fe200078f18ff */
[----:B------:R-:W2:Y:S01]  /*1b10*/  S2UR UR23, SR_CgaCtaId ;  /* 0x00000000001779c3 */ /* 0x000ea20000008800 */
[----:B------:R-:W-:Y:S01]  /*1b20*/  VIADD R206, R145, 0xffffffff ;  /* 0xffffffff91ce7836 */ /* 0x000fe20000000000 */
[----:B------:R-:W-:Y:S01]  /*1b30*/  LEA.HI R114, R3, R112, RZ, 0x5 ;  /* 0x0000007003727211 */ /* 0x000fe200078f28ff */
[----:B------:R-:W-:Y:S01]  /*1b40*/  IMAD.SHL.U32 R215, R112, 0x2, RZ ;  /* 0x0000000270d77824 */ /* 0x000fe200078e00ff */
[----:B------:R-:W-:Y:S01]  /*1b50*/  SHF.R.S32.HI R14, RZ, 0x3, R5 ;  /* 0x00000003ff0e7819 */ /* 0x000fe20000011405 */
[----:B------:R-:W-:Y:S01]  /*1b60*/  UIADD3 UR13, UR17, -UR13, -UR18 ;  /* 0x8000000d110d7290 */ /* 0x000fe2000fffe812 */
[----:B------:R-:W-:Y:S01]  /*1b70*/  LOP3.LUT R5, R5, 0xfffffff8, RZ, 0xc0, !PT ;  /* 0xfffffff805057812 */ /* 0x000fe200078ec0ff */
[----:B------:R-:W-:Y:S01]  /*1b80*/  @UP0 ULDC.64 UR4, c[0x0][0x240] ;  /* 0x0000900000040ab9 */ /* 0x000fe20000000a00 */
[C---:B------:R-:W-:Y:S01]  /*1b90*/  ISETP.GE.AND P1, PT, R14.reuse, UR21, PT ;  /* 0x000000150e007c0c */ /* 0x040fe2000bf26270 */
[----:B------:R-:W-:Y:S01]  /*1ba0*/  VIADD R19, R14, 0x10 ;  /* 0x000000100e137836 */ /* 0x000fe20000000000 */
[----:B------:R-:W-:Y:S01]  /*1bb0*/  @UP0 UIMAD.WIDE.U32 UR26, UR11, UR4, URZ ;  /* 0x000000040b1a02a5 */ /* 0x000fe2000f8e003f */
[----:B------:R-:W-:Y:S01]  /*1bc0*/  IMAD.IADD R0, R112, 0x1, -R5 ;  /* 0x0000000170007824 */ /* 0x000fe200078e0a05 */
[----:B------:R-:W-:Y:S01]  /*1bd0*/  @!UP0 USHF.R.S32.HI UR9, URZ, 0x1f, UR19 ;  /* 0x0000001f3f098899 */ /* 0x000fe20008011413 */
[----:B------:R-:W-:Y:S01]  /*1be0*/  IMAD.SHL.U32 R31, R14, 0x40, RZ ;  /* 0x000000400e1f7824 */ /* 0x000fe200078e00ff */
[----:B------:R-:W-:Y:S01]  /*1bf0*/  ISETP.GE.AND P0, PT, R19, UR21, PT ;  /* 0x0000001513007c0c */ /* 0x000fe2000bf06270 */
[----:B------:R-:W-:Y:S01]  /*1c00*/  @UP0 UIMAD UR8, UR11, UR5, UR27 ;  /* 0x000000050b0802a4 */ /* 0x000fe2000f8e021b */
[----:B------:R-:W-:Y:S01]  /*1c10*/  IMAD.SHL.U32 R20, R0, 0x8, RZ ;  /* 0x0000000800147824 */ /* 0x000fe200078e00ff */
[----:B------:R-:W-:Y:S01]  /*1c20*/  SHF.R.S32.HI R15, RZ, 0x1f, R14 ;  /* 0x0000001fff0f7819 */ /* 0x000fe2000001140e */
[----:B------:R-:W-:Y:S01]  /*1c30*/  @!UP0 ULDC.64 UR4, c[0x0][0x228] ;  /* 0x00008a0000048ab9 */ /* 0x000fe20000000a00 */
[----:B------:R-:W-:Y:S01]  /*1c40*/  LOP3.LUT R31, R31, 0x1c0, RZ, 0xc0, !PT ;  /* 0x000001c01f1f7812 */ /* 0x000fe200078ec0ff */
[----:B------:R-:W-:Y:S01]  /*1c50*/  @!UP0 UIMAD UR9, UR9, UR4, URZ ;  /* 0x00000004090982a4 */ /* 0x000fe2000f8e023f */
[----:B------:R-:W3:Y:S01]  /*1c60*/  @!P1 LDC.64 R4, c[0x0][0x240] ;  /* 0x00009000ff049b82 */ /* 0x000ee20000000a00 */
[----:B------:R-:W-:Y:S01]  /*1c70*/  @!UP0 UIMAD.WIDE.U32 UR28, UR19, UR4, URZ ;  /* 0x00000004131c82a5 */ /* 0x000fe2000f8e003f */
[----:B------:R-:W-:Y:S01]  /*1c80*/  SHF.R.S32.HI R23, RZ, 0x1f, R20 ;  /* 0x0000001fff177819 */ /* 0x000fe20000011414 */
[----:B------:R-:W-:Y:S01]  /*1c90*/  @!UP0 UIMAD UR19, UR19, UR5, UR9 ;  /* 0x00000005131382a4 */ /* 0x000fe2000f8e0209 */
[----:B------:R-:W-:Y:S01]  /*1ca0*/  VIADD R18, R14, 0x20 ;  /* 0x000000200e127836 */ /* 0x000fe20000000000 */
[----:B------:R-:W-:Y:S01]  /*1cb0*/  USHF.R.S32.HI UR9, URZ, 0x1f, UR20 ;  /* 0x0000001f3f097899 */ /* 0x000fe20008011414 */
[----:B------:R-:W4:Y:S01]  /*1cc0*/  @!P0 S2R R30, SR_CgaCtaId ;  /* 0x00000000001e8919 */ /* 0x000f220000008800 */
[----:B------:R-:W-:Y:S01]  /*1cd0*/  @!UP0 UIADD3 UR8, UR29, UR19, URZ ;  /* 0x000000131d088290 */ /* 0x000fe2000fffe03f */
[----:B------:R-:W5:Y:S01]  /*1ce0*/  @!P1 LDC.64 R6, c[0x0][0x210] ;  /* 0x00008400ff069b82 */ /* 0x000f620000000a00 */
[----:B------:R-:W-:Y:S01]  /*1cf0*/  @!UP0 UMOV UR26, UR28 ;  /* 0x0000001c001a8c82 */ /* 0x000fe20008000000 */
[----:B------:R-:W-:Y:S01]  /*1d00*/  ULDC.64 UR4, c[0x0][0x258] ;  /* 0x0000960000047ab9 */ /* 0x000fe20000000a00 */
[----:B------:R-:W-:Y:S01]  /*1d10*/  IADD3 R8, P2, R20, UR26, RZ ;  /* 0x0000001a14087c10 */ /* 0x000fe2000ff5e0ff */
[----:B------:R-:W-:Y:S01]  /*1d20*/  IMAD.U32 R24, RZ, RZ, UR4 ;  /* 0x00000004ff187e24 */ /* 0x000fe2000f8e00ff */
[----:B------:R-:W-:Y:S01]  /*1d30*/  UIMAD UR9, UR9, UR4, URZ ;  /* 0x00000004090972a4 */ /* 0x000fe2000f8e023f */
[----:B-1----:R-:W-:Y:S01]  /*1d40*/  IMAD.WIDE R26, R27, 0x40, R14 ;  /* 0x000000401b1a7825 */ /* 0x002fe200078e020e */
[----:B------:R-:W-:Y:S01]  /*1d50*/  IADD3.X R9, R23, UR8, RZ, P2, !PT ;  /* 0x0000000817097c10 */ /* 0x000fe200097fe4ff */
[----:B------:R-:W1:Y:S01]  /*1d60*/  @!P0 LDC.64 R12, c[0x0][0x240] ;  /* 0x00009000ff0c8b82 */ /* 0x000e620000000a00 */
[----:B------:R-:W-:Y:S01]  /*1d70*/  ISETP.GE.AND P5, PT, R18, UR21, PT ;  /* 0x0000001512007c0c */ /* 0x000fe2000bfa6270 */
[----:B------:R-:W-:Y:S01]  /*1d80*/  UIMAD UR5, UR20, UR5, UR9 ;  /* 0x00000005140572a4 */ /* 0x000fe2000f8e0209 */
[----:B------:R-:W-:Y:S01]  /*1d90*/  @!P0 IADD3 R28, P4, R26, 0x10, RZ ;  /* 0x000000101a1c8810 */ /* 0x000fe20007f9e0ff */
[----:B------:R-:W-:Y:S01]  /*1da0*/  IMAD.WIDE.U32 R24, R24, UR20, R8 ;  /* 0x0000001418187c25 */ /* 0x000fe2000f8e0008 */
[----:B------:R-:W-:Y:S01]  /*1db0*/  LOP3.LUT R8, R31, 0x38, R20, 0xf8, !PT ;  /* 0x000000381f087812 */ /* 0x000fe200078ef814 */
[----:B------:R-:W-:Y:S01]  /*1dc0*/  UMOV UR4, 0x400 ;  /* 0x0000040000047882 */ /* 0x000fe20000000000 */
[----:B------:R-:W-:Y:S01]  /*1dd0*/  SHF.R.U32.HI R31, RZ, 0x3, R31 ;  /* 0x00000003ff1f7819 */ /* 0x000fe2000001161f */
[----:B------:R-:W-:Y:S01]  /*1de0*/  VIADD R25, R25, UR5 ;  /* 0x0000000519197c36 */ /* 0x000fe20008000000 */
[----:B------:R-:W-:Y:S01]  /*1df0*/  @!P0 MOV R9, 0x400 ;  /* 0x0000040000098802 */ /* 0x000fe20000000f00 */
[----:B--2---:R-:W-:Y:S01]  /*1e00*/  ULEA UR4, UR23, UR4, 0x18 ;  /* 0x0000000417047291 */ /* 0x004fe2000f8ec03f */
[----:B------:R-:W-:Y:S01]  /*1e10*/  LOP3.LUT R31, R8, R31, RZ, 0x3c, !PT ;  /* 0x0000001f081f7212 */ /* 0x000fe200078e3cff */
[-C--:B---3--:R-:W-:Y:S01]  /*1e20*/  @!P1 IMAD R8, R27, R4.reuse, RZ ;  /* 0x000000041b089224 */ /* 0x088fe200078e02ff */
[----:B------:R-:W-:Y:S01]  /*1e30*/  USHF.L.U32 UR5, UR7, 0x5, URZ ;  /* 0x0000000507057899 */ /* 0x000fe2000800063f */
[C---:B------:R-:W-:Y:S01]  /*1e40*/  @!P1 IMAD.WIDE.U32 R36, R26.reuse, R4, R24 ;  /* 0x000000041a249225 */ /* 0x040fe200078e0018 */
[----:B------:R-:W2:Y:S01]  /*1e50*/  @!P5 LDC.64 R10, c[0x0][0x240] ;  /* 0x00009000ff0adb82 */ /* 0x000ea20000000a00 */
[----:B------:R-:W-:Y:S01]  /*1e60*/  ULDC.64 UR8, c[0x0][0x268] ;  /* 0x00009a0000087ab9 */ /* 0x000fe20000000a00 */
[----:B------:R-:W-:Y:S01]  /*1e70*/  SHF.R.S32.HI R113, RZ, 0x5, R114 ;  /* 0x00000005ff717819 */ /* 0x000fe20000011472 */
[----:B------:R-:W-:Y:S01]  /*1e80*/  @!P1 IMAD R5, R26, R5, R8 ;  /* 0x000000051a059224 */ /* 0x000fe200078e0208 */
[----:B------:R-:W-:Y:S01]  /*1e90*/  LEA.HI R8, R3, R112, RZ, 0x6 ;  /* 0x0000007003087211 */ /* 0x000fe200078f30ff */
[----:B------:R-:W-:Y:S01]  /*1ea0*/  IMAD.U32 R210, RZ, RZ, UR17 ;  /* 0x00000011ffd27e24 */ /* 0x000fe2000f8e00ff */
[----:B-----5:R-:W-:Y:S01]  /*1eb0*/  @!P1 LEA R34, P6, R36, R6, 0x1 ;  /* 0x0000000624229211 */ /* 0x020fe200078c08ff */
[----:B------:R-:W-:Y:S01]  /*1ec0*/  @!P1 IMAD.IADD R32, R37, 0x1, R5 ;  /* 0x0000000125209824 */ /* 0x000fe200078e0205 */
[----:B----4-:R-:W-:Y:S01]  /*1ed0*/  @!P0 LEA R30, R30, R9, 0x18 ;  /* 0x000000091e1e8211 */ /* 0x010fe200078ec0ff */
[----:B------:R-:W-:Y:S01]  /*1ee0*/  IMAD.SHL.U32 R4, R8, 0x8, RZ ;  /* 0x0000000808047824 */ /* 0x000fe200078e00ff */
[----:B------:R-:W3:Y:S01]  /*1ef0*/  LDC.64 R134, c[0x0][0x250] ;  /* 0x00009400ff867b82 */ /* 0x000ee20000000a00 */
[----:B------:R-:W-:Y:S01]  /*1f00*/  @!P0 IMAD.MOV.U32 R37, RZ, RZ, R25 ;  /* 0x000000ffff258224 */ /* 0x000fe200078e0019 */
[----:B------:R-:W-:Y:S01]  /*1f10*/  @!P1 LEA.HI.X R35, R36, R7, R32, 0x1, P6 ;  /* 0x0000000724239211 */ /* 0x000fe200030f0c20 */
[----:B------:R-:W-:Y:S01]  /*1f20*/  @!P0 IMAD.MOV.U32 R36, RZ, RZ, R24 ;  /* 0x000000ffff248224 */ /* 0x000fe200078e0018 */
[----:B------:R-:W-:Y:S01]  /*1f30*/  LOP3.LUT R5, R31, 0xfffffe00, R4, 0xf8, !PT ;  /* 0xfffffe001f057812 */ /* 0x000fe200078ef804 */
[----:B------:R-:W-:Y:S01]  /*1f40*/  @!P0 IMAD.X R31, RZ, RZ, R27, P4 ;  /* 0x000000ffff1f8224 */ /* 0x000fe200020e061b */
[----:B------:R-:W-:Y:S01]  /*1f50*/  @!P5 IADD3 R4, P2, R26, 0x20, RZ ;  /* 0x000000201a04d810 */ /* 0x000fe20007f5e0ff */
[----:B-1----:R-:W-:Y:S01]  /*1f60*/  @!P0 IMAD.WIDE.U32 R36, R28, R12, R36 ;  /* 0x0000000c1c248225 */ /* 0x002fe200078e0024 */
[----:B------:R-:W1:Y:S01]  /*1f70*/  @!P0 LDC.64 R8, c[0x0][0x210] ;  /* 0x00008400ff088b82 */ /* 0x000e620000000a00 */
[----:B------:R-:W-:-:S02]  /*1f80*/  LEA R207, R5, UR4, 0x1 ;  /* 0x0000000405cf7c11 */ /* 0x000fc4000f8e08ff */
[----:B------:R-:W-:Y:S01]  /*1f90*/  @!P0 IMAD R32, R31, R12, RZ ;  /* 0x0000000c1f208224 */ /* 0x000fe200078e02ff */
[----:B------:R-:W-:Y:S01]  /*1fa0*/  LEA R212, R113, UR16, 0x4 ;  /* 0x0000001071d47c11 */ /* 0x000fe2000f8e20ff */
[----:B------:R-:W-:Y:S01]  /*1fb0*/  @!P5 IMAD.X R33, RZ, RZ, R27, P2 ;  /* 0x000000ffff21d224 */ /* 0x000fe200010e061b */
[----:B------:R-:W-:Y:S01]  /*1fc0*/  @!PT LDS RZ, [RZ] ;  /* 0x00000000fffff984 */ /* 0x000fe20000000800 */
[----:B------:R-:W-:Y:S01]  /*1fd0*/  @!PT LDS RZ, [RZ] ;  /* 0x00000000fffff984 */ /* 0x000fe20000000800 */
[----:B------:R-:W-:Y:S01]  /*1fe0*/  @!PT LDS RZ, [RZ] ;  /* 0x00000000fffff984 */ /* 0x000fe20000000800 */
[----:B------:R-:W-:Y:S01]  /*1ff0*/  @!P1 LDGSTS.E.BYPASS.LTC128B.128 [R207], desc[UR14][R34.64] ;  /* 0x0000000022cf9fae */ /* 0x000fe2000b901d4e */
[----:B------:R-:W-:Y:S01]  /*2000*/  @!P0 IMAD R13, R28, R13, R32 ;  /* 0x0000000d1c0d8224 */ /* 0x000fe200078e0220 */
[----:B------:R-:W4:Y:S01]  /*2010*/  @!P5 LDC.64 R6, c[0x0][0x210] ;  /* 0x00008400ff06db82 */ /* 0x000f220000000a00 */
[----:B------:R-:W-:Y:S01]  /*2020*/  VIADD R12, R14, 0x30 ;  /* 0x000000300e0c7836 */ /* 0x000fe20000000000 */
[----:B------:R-:W-:Y:S01]  /*2030*/  @!P1 LDGSTS.E.BYPASS.LTC128B.128 [R207+0x2000], desc[UR14][R34.64+0x80] ;  /* 0x0200008022cf9fae */ /* 0x000fe2000b901d4e */
[----:B--2---:R-:W-:Y:S01]  /*2040*/  @!P5 IMAD R31, R33, R10, RZ ;  /* 0x0000000a211fd224 */ /* 0x004fe200078e02ff */
[----:B------:R-:W-:Y:S01]  /*2050*/  LOP3.LUT R215, R215, 0x6, RZ, 0xc0, !PT ;  /* 0x00000006d7d77812 */ /* 0x000fe200078ec0ff */
[----:B------:R-:W-:Y:S01]  /*2060*/  @!P0 IMAD.IADD R32, R37, 0x1, R13 ;  /* 0x0000000125208824 */ /* 0x000fe200078e020d */
[----:B------:R2:W-:Y:S01]  /*2070*/  @!P1 LDGSTS.E.BYPASS.LTC128B.128 [R207+0x4000], desc[UR14][R34.64+0x100] ;  /* 0x0400010022cf9fae */ /* 0x0005e2000b901d4e */
[----:B------:R-:W-:Y:S01]  /*2080*/  @!P5 IMAD R11, R4, R11, R31 ;  /* 0x0000000b040bd224 */ /* 0x000fe200078e021f */
[----:B------:R-:W-:Y:S01]  /*2090*/  ISETP.GE.AND P6, PT, R12, UR21, PT ;  /* 0x000000150c007c0c */ /* 0x000fe2000bfc6270 */
[----:B------:R-:W-:Y:S01]  /*20a0*/  UIADD3 UR16, UR17, 0x1, -UR18 ;  /* 0x0000000111107890 */ /* 0x000fe2000fffe812 */
[----:B------:R-:W5:Y:S03]  /*20b0*/  @!P5 S2R R28, SR_CgaCtaId ;  /* 0x00000000001cd919 */ /* 0x000f660000008800 */
[----:B------:R-:W-:Y:S01]  /*20c0*/  UIADD3 UR16, UR16, UR12, URZ ;  /* 0x0000000c10107290 */ /* 0x000fe2000fffe03f */
[----:B-1----:R-:W-:Y:S01]  /*20d0*/  @!P0 LEA R38, P1, R36, R8, 0x1 ;  /* 0x0000000824268211 */ /* 0x002fe200078208ff */
[----:B------:R-:W-:-:S03]  /*20e0*/  @!P0 IMAD R8, R5, 0x2, R30 ;  /* 0x0000000205088824 */ /* 0x000fc600078e021e */
[----:B------:R-:W-:Y:S02]  /*20f0*/  @!P0 LEA.HI.X R39, R36, R9, R32, 0x1, P1 ;  /* 0x0000000924278211 */ /* 0x000fe400008f0c20 */
[----:B------:R-:W-:-:S03]  /*2100*/  IADD3 R32, P2, R20, R22, RZ ;  /* 0x0000001614207210 */ /* 0x000fc60007f5e0ff */
[----:B------:R-:W-:Y:S02]  /*2110*/  @!P0 LDGSTS.E.BYPASS.LTC128B.128 [R8+0x800], desc[UR14][R38.64] ;  /* 0x0080000026088fae */ /* 0x000fe4000b901d4e */
[----:B------:R-:W-:Y:S02]  /*2120*/  IMAD.X R33, R23, 0x1, R2, P2 ;  /* 0x0000000117217824 */ /* 0x000fe400010e0602 */
[----:B------:R-:W-:Y:S01]  /*2130*/  @!P0 LDGSTS.E.BYPASS.LTC128B.128 [R8+0x2800], desc[UR14][R38.64+0x80] ;  /* 0x0280008026088fae */ /* 0x000fe2000b901d4e */
[----:B------:R-:W-:-:S03]  /*2140*/  IMAD.WIDE.U32 R32, R14, UR6, R32 ;  /* 0x000000060e207c25 */ /* 0x000fc6000f8e0020 */
[----:B------:R1:W-:Y:S01]  /*2150*/  @!P0 LDGSTS.E.BYPASS.LTC128B.128 [R8+0x4800], desc[UR14][R38.64+0x100] ;  /* 0x0480010026088fae */ /* 0x0003e2000b901d4e */
[----:B------:R-:W-:Y:S01]  /*2160*/  IADD3 R146, P0, R14, R29, RZ ;  /* 0x0000001d0e927210 */ /* 0x000fe20007f1e0ff */
[----:B--2---:R-:W-:Y:S02]  /*2170*/  @!P5 IMAD.MOV.U32 R34, RZ, RZ, R24 ;  /* 0x000000ffff22d224 */ /* 0x004fe400078e0018 */
[----:B------:R-:W-:Y:S02]  /*2180*/  @!P5 IMAD.MOV.U32 R35, RZ, RZ, R25 ;  /* 0x000000ffff23d224 */ /* 0x000fe400078e0019 */
[----:B------:R-:W-:Y:S01]  /*2190*/  IMAD.X R21, R15, 0x1, R21, P0 ;  /* 0x000000010f157824 */ /* 0x000fe200000e0615 */
[----:B------:R-:W-:Y:S01]  /*21a0*/  IADD3 R22, P0, R20, UR24, RZ ;  /* 0x0000001814167c10 */ /* 0x000fe2000ff1e0ff */
[----:B------:R-:W-:Y:S01]  /*21b0*/  @!P5 IMAD.WIDE.U32 R34, R4, R10, R34 ;  /* 0x0000000a0422d225 */ /* 0x000fe200078e0022 */
[----:B------:R-:W2:Y:S02]  /*21c0*/  @!P6 S2R R20, SR_CgaCtaId ;  /* 0x000000000014e919 */ /* 0x000ea40000008800 */
[----:B------:R-:W-:Y:S01]  /*21d0*/  IADD3.X R23, R23, UR22, RZ, P0, !PT ;  /* 0x0000001617177c10 */ /* 0x000fe200087fe4ff */
[----:B------:R-:W-:Y:S01]  /*21e0*/  IMAD.SHL.U32 R4, R206, 0x40, RZ ;  /* 0x00000040ce047824 */ /* 0x000fe200078e00ff */
[----:B----4-:R-:W-:Y:S01]  /*21f0*/  @!P5 LEA R30, P1, R34, R6, 0x1 ;  /* 0x00000006221ed211 */ /* 0x010fe200078208ff */
[----:B------:R-:W-:Y:S01]  /*2200*/  @!P5 IMAD.IADD R10, R35, 0x1, R11 ;  /* 0x00000001230ad824 */ /* 0x000fe200078e020b */
[----:B------:R-:W-:Y:S01]  /*2210*/  @!P6 IADD3 R2, P0, R26, 0x30, RZ ;  /* 0x000000301a02e810 */ /* 0x000fe20007f1e0ff */
[----:B------:R-:W-:Y:S01]  /*2220*/  @!P6 IMAD.MOV.U32 R35, RZ, RZ, R25 ;  /* 0x000000ffff23e224 */ /* 0x000fe200078e0019 */
[----:B------:R-:W-:Y:S01]  /*2230*/  IADD3 R13, -R4, UR17, RZ ;  /* 0x00000011040d7c10 */ /* 0x000fe2000fffe1ff */
[----:B------:R-:W-:Y:S01]  /*2240*/  IMAD.MOV.U32 R133, RZ, RZ, R32 ;  /* 0x000000ffff857224 */ /* 0x000fe200078e0020 */
[----:B------:R-:W-:Y:S01]  /*2250*/  @!P5 LEA.HI.X R31, R34, R7, R10, 0x1, P1 ;  /* 0x00000007221fd211 */ /* 0x000fe200008f0c0a */
[----:B------:R-:W-:Y:S01]  /*2260*/  @!P6 IMAD.X R27, RZ, RZ, R27, P0 ;  /* 0x000000ffff1be224 */ /* 0x000fe200000e061b */
[-C--:B------:R-:W-:Y:S01]  /*2270*/  ISETP.GE.AND P1, PT, R14, R13.reuse, PT ;  /* 0x0000000d0e00720c */ /* 0x080fe20003f26270 */
[----:B------:R-:W4:Y:S01]  /*2280*/  @!P6 LDC.64 R10, c[0x0][0x240] ;  /* 0x00009000ff0aeb82 */ /* 0x000f220000000a00 */
[-C--:B------:R-:W-:Y:S01]  /*2290*/  ISETP.GE.AND P4, PT, R19, R13.reuse, PT ;  /* 0x0000000d1300720c */ /* 0x080fe20003f86270 */
[----:B------:R-:W-:Y:S01]  /*22a0*/  @!P6 IMAD.MOV.U32 R34, RZ, RZ, R24 ;  /* 0x000000ffff22e224 */ /* 0x000fe200078e0018 */
[-C--:B------:R-:W-:Y:S01]  /*22b0*/  ISETP.GE.AND P2, PT, R18, R13.reuse, PT ;  /* 0x0000000d1200720c */ /* 0x080fe20003f46270 */
[----:B------:R-:W-:Y:S01]  /*22c0*/  UIMAD.WIDE.U32 UR22, UR6, 0x20, URZ ;  /* 0x00000020061678a5 */ /* 0x000fe2000f8e003f */
[----:B------:R-:W-:Y:S01]  /*22d0*/  @!P5 MOV R7, 0x400 ;  /* 0x000004000007d802 */ /* 0x000fe20000000f00 */
[----:B------:R-:W-:Y:S01]  /*22e0*/  IMAD.WIDE.U32 R22, R16, UR8, R22 ;  /* 0x0000000810167c25 */ /* 0x000fe2000f8e0016 */
[----:B------:R-:W-:Y:S01]  /*22f0*/  ISETP.GE.AND P0, PT, R12, R13, PT ;  /* 0x0000000d0c00720c */ /* 0x000fe20003f06270 */
[----:B-1----:R-:W1:Y:S01]  /*2300*/  @!P6 LDC.64 R8, c[0x0][0x210] ;  /* 0x00008400ff08eb82 */ /* 0x002e620000000a00 */
[----:B-----5:R-:W-:Y:S01]  /*2310*/  @!P5 LEA R28, R28, R7, 0x18 ;  /* 0x000000071c1cd211 */ /* 0x020fe200078ec0ff */
[----:B---3--:R-:W-:-:S02]  /*2320*/  IMAD R21, R21, R134, RZ ;  /* 0x0000008615157224 */ /* 0x008fc400078e02ff */
[----:B------:R-:W3:Y:S02]  /*2330*/  @!P1 S2R R26, SR_CgaCtaId ;  /* 0x00000000001a9919 */ /* 0x000ee40000008800 */
[----:B------:R-:W-:Y:S02]  /*2340*/  @!P5 IMAD R29, R5, 0x2, R28 ;  /* 0x00000002051dd824 */ /* 0x000fe400078e021c */
[----:B------:R-:W5:Y:S01]  /*2350*/  @!P1 LDC.64 R6, c[0x0][0x218] ;  /* 0x00008600ff069b82 */ /* 0x000f620000000a00 */
[----:B------:R-:W5:Y:S01]  /*2360*/  @!P4 S2R R25, SR_CgaCtaId ;  /* 0x000000000019c919 */ /* 0x000f620000008800 */
[----:B------:R-:W-:Y:S02]  /*2370*/  IMAD.U32 R28, RZ, RZ, UR6 ;  /* 0x00000006ff1c7e24 */ /* 0x000fe4000f8e00ff */
[----:B------:R-:W-:Y:S01]  /*2380*/  VOTEU.ALL UP0, P0 ;  /* 0x00000000003f7886 */ /* 0x000fe20000000000 */
[----:B------:R-:W5:Y:S01]  /*2390*/  @!P2 S2R R24, SR_CgaCtaId ;  /* 0x000000000018a919 */ /* 0x000f620000008800 */
[-C--:B----4-:R-:W-:Y:S01]  /*23a0*/  @!P6 IMAD R27, R27, R10.reuse, RZ ;  /* 0x0000000a1b1be224 */ /* 0x090fe200078e02ff */
[----:B------:R-:W-:Y:S01]  /*23b0*/  @!P5 LDGSTS.E.BYPASS.LTC128B.128 [R29+0x1000], desc[UR14][R30.64] ;  /* 0x010000001e1ddfae */ /* 0x000fe2000b901d4e */
[----:B------:R-:W-:-:S03]  /*23c0*/  @!P6 IMAD.WIDE.U32 R34, R2, R10, R34 ;  /* 0x0000000a0222e225 */ /* 0x000fc600078e0022 */
[----:B------:R-:W-:Y:S01]  /*23d0*/  @!P5 LDGSTS.E.BYPASS.LTC128B.128 [R29+0x3000], desc[UR14][R30.64+0x80] ;  /* 0x030000801e1ddfae */ /* 0x000fe2000b901d4e */
[----:B------:R-:W-:Y:S02]  /*23e0*/  @!P6 IMAD R11, R2, R11, R27 ;  /* 0x0000000b020be224 */ /* 0x000fe400078e021b */
[----:B------:R-:W-:Y:S01]  /*23f0*/  IMAD R27, R15, UR6, RZ ;  /* 0x000000060f1b7c24 */ /* 0x000fe2000f8e02ff */
[----:B------:R-:W-:Y:S01]  /*2400*/  @!P6 MOV R15, 0x400 ;  /* 0x00000400000fe802 */ /* 0x000fe20000000f00 */
[----:B------:R-:W-:Y:S01]  /*2410*/  @!P6 IMAD.IADD R2, R35, 0x1, R11 ;  /* 0x000000012302e824 */ /* 0x000fe200078e020b */
[----:B------:R-:W-:Y:S01]  /*2420*/  @!P1 MOV R11, 0x400 ;  /* 0x00000400000b9802 */ /* 0x000fe20000000f00 */
[----:B------:R4:W-:Y:S01]  /*2430*/  @!P5 LDGSTS.E.BYPASS.LTC128B.128 [R29+0x5000], desc[UR14][R30.64+0x100] ;  /* 0x050001001e1ddfae */ /* 0x0009e2000b901d4e */
[----:B--2---:R-:W-:Y:S01]  /*2440*/  @!P6 LEA R20, R20, R15, 0x18 ;  /* 0x0000000f1414e211 */ /* 0x004fe200078ec0ff */
[----:B------:R-:W-:Y:S01]  /*2450*/  IMAD R27, R14, UR7, R27 ;  /* 0x000000070e1b7c24 */ /* 0x000fe2000f8e021b */
[C---:B-1----:R-:W-:Y:S01]  /*2460*/  @!P6 LEA R8, P5, R34.reuse, R8, 0x1 ;  /* 0x000000082208e211 */ /* 0x042fe200078a08ff */
[----:B------:R-:W1:Y:S03]  /*2470*/  @!P0 S2R R15, SR_CgaCtaId ;  /* 0x00000000000f8919 */ /* 0x000e660000008800 */
[----:B------:R-:W-:Y:S01]  /*2480*/  @!P6 LEA.HI.X R9, R34, R9, R2, 0x1, P5 ;  /* 0x000000092209e211 */ /* 0x000fe200028f0c02 */
[----:B------:R-:W-:Y:S01]  /*2490*/  IMAD.IADD R2, R33, 0x1, R27 ;  /* 0x0000000121027824 */ /* 0x000fe200078e021b */
[----:B---3--:R-:W-:-:S02]  /*24a0*/  @!P1 LEA R26, R26, R11, 0x18 ;  /* 0x0000000b1a1a9211 */ /* 0x008fc400078ec0ff */
[----:B------:R-:W2:Y:S01]  /*24b0*/  @!P4 LDC.64 R10, c[0x0][0x218] ;  /* 0x00008600ff0acb82 */ /* 0x000ea20000000a00 */
[----:B-----5:R-:W-:Y:S02]  /*24c0*/  @!P1 LEA R6, P5, R133, R6, 0x1 ;  /* 0x0000000685069211 */ /* 0x020fe400078a08ff */
[----:B------:R-:W-:Y:S02]  /*24d0*/  @!P1 IMAD R27, R5, 0x2, R26 ;  /* 0x00000002051b9824 */ /* 0x000fe400078e021a */
[----:B------:R-:W-:Y:S01]  /*24e0*/  @!P1 LEA.HI.X R7, R133, R7, R2, 0x1, P5 ;  /* 0x0000000785079211 */ /* 0x000fe200028f0c02 */
[----:B------:R-:W-:Y:S01]  /*24f0*/  IMAD.U32 R26, RZ, RZ, UR6 ;  /* 0x00000006ff1a7e24 */ /* 0x000fe2000f8e00ff */
[----:B------:R-:W-:Y:S01]  /*2500*/  ISETP.GE.AND P5, PT, R18, R13, PT ;  /* 0x0000000d1200720c */ /* 0x000fe20003fa6270 */
[----:B----4-:R-:W-:Y:S01]  /*2510*/  @!P6 IMAD R29, R5, 0x2, R20 ;  /* 0x00000002051de824 */ /* 0x010fe200078e0214 */
[----:B------:R-:W-:-:S04]  /*2520*/  @!P4 MOV R20, 0x400 ;  /* 0x000004000014c802 */ /* 0x000fc80000000f00 */
[----:B------:R-:W-:Y:S01]  /*2530*/  @!P6 LDGSTS.E.BYPASS.LTC128B.128 [R29+0x1800], desc[UR14][R8.64] ;  /* 0x01800000081defae */ /* 0x000fe2000b901d4e */
[----:B------:R-:W-:Y:S01]  /*2540*/  @!P4 LEA R18, R25, R20, 0x18 ;  /* 0x000000141912c211 */ /* 0x000fe200078ec0ff */
[----:B------:R-:W-:Y:S01]  /*2550*/  IMAD.U32 R25, RZ, RZ, UR7 ;  /* 0x00000007ff197e24 */ /* 0x000fe2000f8e00ff */
[----:B------:R-:W-:Y:S01]  /*2560*/  @!P0 MOV R20, 0x400 ;  /* 0x0000040000148802 */ /* 0x000fe20000000f00 */
[----:B------:R-:W-:Y:S03]  /*2570*/  @!P6 LDGSTS.E.BYPASS.LTC128B.128 [R29+0x3800], desc[UR14][R8.64+0x80] ;  /* 0x03800080081defae */ /* 0x000fe6000b901d4e */
[----:B-1----:R-:W-:Y:S01]  /*2580*/  @!P0 LEA R20, R15, R20, 0x18 ;  /* 0x000000140f148211 */ /* 0x002fe200078ec0ff */
[----:B------:R1:W-:Y:S01]  /*2590*/  @!P6 LDGSTS.E.BYPASS.LTC128B.128 [R29+0x5800], desc[UR14][R8.64+0x100] ;  /* 0x05800100081defae */ /* 0x0003e2000b901d4e */
[----:B------:R-:W-:Y:S01]  /*25a0*/  ISETP.GE.AND P6, PT, R19, R13, PT ;  /* 0x0000000d1300720c */ /* 0x000fe20003fc6270 */
[----:B------:R-:W-:Y:S01]  /*25b0*/  IMAD R15, R17, UR8, RZ ;  /* 0x00000008110f7c24 */ /* 0x000fe2000f8e02ff */
[----:B------:R-:W-:Y:S01]  /*25c0*/  @!P2 MOV R19, 0x400 ;  /* 0x000004000013a802 */ /* 0x000fe20000000f00 */
[----:B------:R-:W-:Y:S01]  /*25d0*/  @!P1 LDGSTS.E.BYPASS.LTC128B.128 [R27+0x6000], desc[UR14][R6.64] ;  /* 0x06000000061b9fae */ /* 0x000fe2000b901d4e */
[----:B------:R-:W-:Y:S01]  /*25e0*/  IMAD.U32 R17, RZ, RZ, UR5 ;  /* 0x00000005ff117e24 */ /* 0x000fe2000f8e00ff */
[----:B------:R-:W-:Y:S01]  /*25f0*/  @!UP0 UIMAD UR5, UR7, 0x30, URZ ;  /* 0x00000030070588a4 */ /* 0x000fe2000f8e023f */
[----:B------:R-:W-:Y:S01]  /*2600*/  @!P2 LEA R24, R24, R19, 0x18 ;  /* 0x000000131818a211 */ /* 0x000fe200078ec0ff */
[----:B------:R-:W-:Y:S01]  /*2610*/  @!P1 LDGSTS.E.BYPASS.LTC128B.128 [R27+0x8000], desc[UR14][R6.64+0x80] ;  /* 0x08000080061b9fae */ /* 0x000fe2000b901d4e */
[----:B------:R-:W-:Y:S01]  /*2620*/  IMAD R15, R16, UR9, R15 ;  /* 0x00000009100f7c24 */ /* 0x000fe2000f8e020f */
[----:B------:R-:W-:Y:S01]  /*2630*/  ULDC.64 UR8, c[0x0][0x220] ;  /* 0x0000880000087ab9 */ /* 0x000fe20000000a00 */
[----:B------:R-:W-:Y:S01]  /*2640*/  IMAD.U32 R16, RZ, RZ, UR6 ;  /* 0x00000006ff107e24 */ /* 0x000fe2000f8e00ff */
[----:B------:R3:W-:Y:S01]  /*2650*/  @!P1 LDGSTS.E.BYPASS.LTC128B.128 [R27+0xa000], desc[UR14][R6.64+0x100] ;  /* 0x0a000100061b9fae */ /* 0x0007e2000b901d4e */
[----:B------:R-:W-:Y:S01]  /*2660*/  @!P4 LEA R19, P1, R28, R133, 0x4 ;  /* 0x000000851c13c211 */ /* 0x000fe200078220ff */
[----:B------:R-:W-:-:S02]  /*2670*/  @!P0 IMAD.MOV.U32 R28, RZ, RZ, R133 ;  /* 0x000000ffff1c8224 */ /* 0x000fc400078e0085 */
[----:B------:R-:W-:Y:S01]  /*2680*/  IMAD.IADD R23, R23, 0x1, R15 ;  /* 0x0000000117177824 */ /* 0x000fe200078e020f */
[----:B------:R-:W-:Y:S01]  /*2690*/  @!P4 LEA.HI.X R26, R26, R2, R25, 0x4, P1 ;  /* 0x000000021a1ac211 */ /* 0x000fe200008f2419 */
[----:B------:R-:W-:Y:S01]  /*26a0*/  @!P0 IMAD R15, R5, 0x2, R20 ;  /* 0x00000002050f8824 */ /* 0x000fe200078e0214 */
[----:B--2---:R-:W-:-:S04]  /*26b0*/  @!P4 LEA R10, P1, R19, R10, 0x1 ;  /* 0x0000000a130ac211 */ /* 0x004fc800078208ff */
[----:B------:R-:W-:Y:S02]  /*26c0*/  @!P4 LEA.HI.X R11, R19, R11, R26, 0x1, P1 ;  /* 0x0000000b130bc211 */ /* 0x000fe400008f0c1a */
[----:B------:R-:W-:Y:S01]  /*26d0*/  @!P2 IADD3 R19, P1, R133, UR22, RZ ;  /* 0x000000168513ac10 */ /* 0x000fe2000ff3e0ff */
[----:B-1----:R-:W1:Y:S01]  /*26e0*/  @!P2 LDC.64 R8, c[0x0][0x218] ;  /* 0x00008600ff08ab82 */ /* 0x002e620000000a00 */
[----:B------:R-:W-:Y:S02]  /*26f0*/  @!P0 IMAD.MOV.U32 R29, RZ, RZ, R2 ;  /* 0x000000ffff1d8224 */ /* 0x000fe400078e0002 */
[----:B------:R-:W-:Y:S01]  /*2700*/  @!P2 IADD3.X R26, R2, UR23, R17, P1, !PT ;  /* 0x00000017021aac10 */ /* 0x000fe20008ffe411 */
[----:B------:R-:W-:Y:S02]  /*2710*/  @!P4 IMAD R17, R5, 0x2, R18 ;  /* 0x000000020511c824 */ /* 0x000fe400078e0212 */
[----:B------:R-:W-:-:S03]  /*2720*/  @!P0 IMAD.WIDE.U32 R28, R16, 0x30, R28 ;  /* 0x00000030101c8825 */ /* 0x000fc600078e001c */
[----:B------:R-:W-:Y:S01]  /*2730*/  @!P4 LDGSTS.E.BYPASS.LTC128B.128 [R17+0x6800], desc[UR14][R10.64] ;  /* 0x068000000a11cfae */ /* 0x000fe2000b901d4e */
[----:B------:R-:W-:Y:S01]  /*2740*/  @!P0 VIADD R16, R29, UR5 ;  /* 0x000000051d108c36 */ /* 0x000fe20008000000 */
[----:B------:R-:W-:Y:S01]  /*2750*/  ULDC UR5, c[0x0][0x39c] ;  /* 0x0000e70000057ab9 */ /* 0x000fe20000000800 */
[----:B---3--:R-:W2:Y:S01]  /*2760*/  @!P0 LDC.64 R6, c[0x0][0x218] ;  /* 0x00008600ff068b82 */ /* 0x008ea20000000a00 */
[----:B------:R-:W-:Y:S04]  /*2770*/  @!P4 LDGSTS.E.BYPASS.LTC128B.128 [R17+0x8800], desc[UR14][R10.64+0x80] ;  /* 0x088000800a11cfae */ /* 0x000fe8000b901d4e */
[----:B------:R3:W-:Y:S01]  /*2780*/  @!P4 LDGSTS.E.BYPASS.LTC128B.128 [R17+0xa800], desc[UR14][R10.64+0x100] ;  /* 0x0a8001000a11cfae */ /* 0x0007e2000b901d4e */
[----:B------:R-:W-:Y:S02]  /*2790*/  ISETP.GE.AND P4, PT, R12, R13, PT ;  /* 0x0000000d0c00720c */ /* 0x000fe40003f86270 */
[----:B-1----:R-:W-:-:S04]  /*27a0*/  @!P2 LEA R8, P1, R19, R8, 0x1 ;  /* 0x000000081308a211 */ /* 0x002fc800078208ff */
[----:B------:R-:W-:Y:S01]  /*27b0*/  @!P2 LEA.HI.X R9, R19, R9, R26, 0x1, P1 ;  /* 0x000000091309a211 */ /* 0x000fe200008f0c1a */
[----:B------:R-:W-:-:S05]  /*27c0*/  @!P2 IMAD R19, R5, 0x2, R24 ;  /* 0x000000020513a824 */ /* 0x000fca00078e0218 */
[----:B------:R-:W-:Y:S01]  /*27d0*/  @!P2 LDGSTS.E.BYPASS.LTC128B.128 [R19+0x7000], desc[UR14][R8.64] ;  /* 0x070000000813afae */ /* 0x000fe2000b901d4e */
[----:B--2---:R-:W-:-:S03]  /*27e0*/  @!P0 LEA R24, P1, R28, R6, 0x1 ;  /* 0x000000061c188211 */ /* 0x004fc600078208ff */
[----:B------:R-:W-:Y:S01]  /*27f0*/  @!P2 LDGSTS.E.BYPASS.LTC128B.128 [R19+0x9000], desc[UR14][R8.64+0x80] ;  /* 0x090000800813afae */ /* 0x000fe2000b901d4e */
[----:B------:R-:W-:-:S03]  /*2800*/  @!P0 LEA.HI.X R25, R28, R7, R16, 0x1, P1 ;  /* 0x000000071c198211 */ /* 0x000fc600008f0c10 */
[----:B------:R1:W-:Y:S01]  /*2810*/  @!P2 LDGSTS.E.BYPASS.LTC128B.128 [R19+0xb000], desc[UR14][R8.64+0x100] ;  /* 0x0b0001000813afae */ /* 0x0003e2000b901d4e */
[----:B------:R-:W-:Y:S01]  /*2820*/  LEA.HI R16, R3, R112, RZ, 0x4 ;  /* 0x0000007003107211 */ /* 0x000fe200078f20ff */
[----:B---3--:R-:W-:Y:S01]  /*2830*/  IMAD.SHL.U32 R11, R0, 0x40, RZ ;  /* 0x00000040000b7824 */ /* 0x008fe200078e00ff */
[----:B------:R-:W-:Y:S01]  /*2840*/  ISETP.GE.AND P2, PT, R14, R13, PT ;  /* 0x0000000d0e00720c */ /* 0x000fe20003f46270 */
[----:B------:R-:W-:Y:S01]  /*2850*/  @!P0 LDGSTS.E.BYPASS.LTC128B.128 [R15+0x7800], desc[UR14][R24.64] ;  /* 0x07800000180f8fae */ /* 0x000fe2000b901d4e */
[----:B------:R-:W-:Y:S01]  /*2860*/  LOP3.LUT R5, R16, 0xfffffff0, RZ, 0xc0, !PT ;  /* 0xfffffff010057812 */ /* 0x000fe200078ec0ff */
[----:B------:R-:W-:Y:S01]  /*2870*/  IMAD.SHL.U32 R10, R14, 0x8, RZ ;  /* 0x000000080e0a7824 */ /* 0x000fe200078e00ff */
[----:B------:R-:W-:Y:S01]  /*2880*/  SHF.R.S32.HI R7, RZ, 0x4, R16 ;  /* 0x00000004ff077819 */ /* 0x000fe20000011410 */
[----:B------:R-:W-:Y:S01]  /*2890*/  @!P0 LDGSTS.E.BYPASS.LTC128B.128 [R15+0x9800], desc[UR14][R24.64+0x80] ;  /* 0x09800080180f8fae */ /* 0x000fe2000b901d4e */
[----:B------:R-:W-:Y:S01]  /*28a0*/  IMAD.WIDE.U32 R12, R134, 0x20, RZ ;  /* 0x00000020860c7825 */ /* 0x000fe200078e00ff */
[----:B------:R-:W-:-:S02]  /*28b0*/  LOP3.LUT R11, R11, 0x1c0, RZ, 0xc0, !PT ;  /* 0x000001c00b0b7812 */ /* 0x000fc400078ec0ff */
[----:B------:R2:W-:Y:S01]  /*28c0*/  @!P0 LDGSTS.E.BYPASS.LTC128B.128 [R15+0xb800], desc[UR14][R24.64+0x100] ;  /* 0x0b800100180f8fae */ /* 0x0005e2000b901d4e */
[----:B------:R-:W-:Y:S01]  /*28d0*/  IMAD.IADD R5, R112, 0x1, -R5 ;  /* 0x0000000170057824 */ /* 0x000fe200078e0a05 */
[----:B------:R-:W-:Y:S02]  /*28e0*/  LEA.HI R16, R16, R7, RZ, 0x1 ;  /* 0x0000000710107211 */ /* 0x000fe400078f08ff */
[----:B------:R-:W0:Y:S01]  /*28f0*/  LDGDEPBAR ;  /* 0x00000000000079af */ /* 0x000e220000000000 */
[----:B------:R-:W-:Y:S02]  /*2900*/  LOP3.LUT R10, R11, 0x8, R10, 0xf8, !PT ;  /* 0x000000080b0a7812 */ /* 0x000fe400078ef80a */
[----:B------:R-:W-:Y:S02]  /*2910*/  SHF.R.S32.HI R6, RZ, 0x1f, R5 ;  /* 0x0000001fff067819 */ /* 0x000fe40000011405 */
[----:B------:R-:W-:Y:S02]  /*2920*/  LOP3.LUT R16, R16, 0xfffffffe, RZ, 0xc0, !PT ;  /* 0xfffffffe10107812 */ /* 0x000fe400078ec0ff */
[----:B------:R-:W-:-:S03]  /*2930*/  LEA.HI R6, R6, R5, RZ, 0x3 ;  /* 0x0000000506067211 */ /* 0x000fc600078f18ff */
[----:B------:R-:W-:Y:S01]  /*2940*/  IMAD.IADD R7, R7, 0x1, -R16 ;  /* 0x0000000107077824 */ /* 0x000fe200078e0a10 */
[----:B------:R-:W-:Y:S01]  /*2950*/  LOP3.LUT R14, R6, 0xfffffff8, RZ, 0xc0, !PT ;  /* 0xfffffff8060e7812 */ /* 0x000fe200078ec0ff */
[C---:B-1----:R-:W-:Y:S02]  /*2960*/  IMAD R9, R146.reuse, R135, R21 ;  /* 0x0000008792097224 */ /* 0x042fe400078e0215 */
[----:B------:R-:W-:-:S04]  /*2970*/  IMAD.WIDE.U32 R146, R146, R134, R22 ;  /* 0x0000008692927225 */ /* 0x000fc800078e0016 */
[----:B------:R-:W-:Y:S01]  /*2980*/  IMAD.IADD R144, R147, 0x1, R9 ;  /* 0x0000000193907824 */ /* 0x000fe200078e0209 */
[C---:B------:R-:W-:Y:S01]  /*2990*/  LEA R204, P0, R146.reuse, UR8, 0x1 ;  /* 0x0000000892cc7c11 */ /* 0x040fe2000f8008ff */
[----:B------:R-:W-:Y:S01]  /*29a0*/  IMAD.IADD R14, R5, 0x1, -R14 ;  /* 0x00000001050e7824 */ /* 0x000fe200078e0a0e */
[----:B------:R-:W-:Y:S01]  /*29b0*/  SHF.R.U32.HI R9, RZ, 0x3, R11 ;  /* 0x00000003ff097819 */ /* 0x000fe2000001160b */
[----:B------:R-:W-:Y:S01]  /*29c0*/  IMAD.SHL.U32 R8, R135, 0x20, RZ ;  /* 0x0000002087087824 */ /* 0x000fe200078e00ff */
[----:B------:R-:W-:Y:S01]  /*29d0*/  LEA.HI.X R203, R146, UR9, R144, 0x1, P0 ;  /* 0x0000000992cb7c11 */ /* 0x000fe200080f0c90 */
[----:B------:R-:W-:-:S04]  /*29e0*/  DEPBAR.LE SB0, 0x0 ;  /* 0x000080000000791a */ /* 0x000fc80000000000 */
[----:B------:R-:W-:Y:S01]  /*29f0*/  BAR.SYNC.DEFER_BLOCKING 0x0 ;  /* 0x0000000000007b1d */ /* 0x000fe20000010000 */
[----:B------:R-:W-:Y:S01]  /*2a00*/  @!P2 IMAD.MOV.U32 R202, RZ, RZ, R204 ;  /* 0x000000ffffcaa224 */ /* 0x000fe200078e00cc */
[----:B------:R-:W-:Y:S01]  /*2a10*/  @!P6 IADD3 R12, P0, R204, R12, RZ ;  /* 0x0000000ccc0ce210 */ /* 0x000fe20007f1e0ff */
[----:B------:R-:W-:Y:S01]  /*2a20*/  IMAD.SHL.U32 R6, R6, 0x40, RZ ;  /* 0x0000004006067824 */ /* 0x000fe200078e00ff */
[----:B------:R-:W-:Y:S01]  /*2a30*/  LOP3.LUT R10, R10, R9, RZ, 0x3c, !PT ;  /* 0x000000090a0a7212 */ /* 0x000fe200078e3cff */
[----:B------:R-:W-:Y:S01]  /*2a40*/  @!P4 IMAD R5, R135, 0x60, RZ ;  /* 0x000000608705c824 */ /* 0x000fe200078e02ff */
[----:B------:R-:W-:Y:S01]  /*2a50*/  @!P6 IADD3.X R13, R203, R13, R8, P0, !PT ;  /* 0x0000000dcb0de210 */ /* 0x000fe200007fe408 */
[C---:B------:R-:W-:Y:S01]  /*2a60*/  IMAD.SHL.U32 R8, R7.reuse, 0x8, RZ ;  /* 0x0000000807087824 */ /* 0x040fe200078e00ff */
[----:B------:R-:W-:Y:S01]  /*2a70*/  LOP3.LUT R6, R6, 0xfffffe00, RZ, 0xc0, !PT ;  /* 0xfffffe0006067812 */ /* 0x000fe200078ec0ff */
[----:B------:R-:W-:-:S05]  /*2a80*/  IMAD R201, R7, 0x200, R10 ;  /* 0x0000020007c97824 */ /* 0x000fca00078e020a */
        /* <DEDUP_REMOVED lines=12> */
[----:B------:R-:W-:-:S02]  /*2b50*/  IMAD.SHL.U32 R14, R14, 0x40, RZ ;  /* 0x000000400e0e7824 */ /* 0x000fc400078e00ff */
[----:B------:R-:W-:Y:S03]  /*2b60*/  @P6 STS.128 [R207+0xc800], RZ ;  /* 0x00c800ffcf006388 */ /* 0x000fe60000000c00 */
[----:B------:R-:W-:Y:S01]  /*2b70*/  LOP3.LUT R7, R14, 0x1c0, RZ, 0xc0, !PT ;  /* 0x000001c00e077812 */ /* 0x000fe200078ec0ff */
[----:B------:R-:W-:Y:S01]  /*2b80*/  @P6 STS.128 [R207+0xe800], RZ ;  /* 0x00e800ffcf006388 */ /* 0x000fe20000000c00 */
[C---:B------:R-:W-:Y:S02]  /*2b90*/  @!P5 LEA R14, P0, R134.reuse, R204, 0x6 ;  /* 0x000000cc860ed211 */ /* 0x040fe400078030ff */
[----:B------:R-:W-:Y:S01]  /*2ba0*/  LOP3.LUT R8, R7, 0x8, R8, 0xf8, !PT ;  /* 0x0000000807087812 */ /* 0x000fe200078ef808 */
[----:B------:R-:W-:Y:S01]  /*2bb0*/  @P6 STS.128 [R207+0x10800], RZ ;  /* 0x010800ffcf006388 */ /* 0x000fe20000000c00 */
[----:B------:R-:W-:Y:S01]  /*2bc0*/  SHF.R.U32.HI R3, RZ, 0x3, R7 ;  /* 0x00000003ff037819 */ /* 0x000fe20000011607 */
[----:B------:R-:W-:Y:S01]  /*2bd0*/  IMAD.MOV.U32 R7, RZ, RZ, 0x10 ;  /* 0x00000010ff077424 */ /* 0x000fe200078e00ff */
[----:B--2---:R-:W-:Y:S01]  /*2be0*/  @!P5 LEA.HI.X R15, R134, R203, R135, 0x6, P0 ;  /* 0x000000cb860fd211 */ /* 0x004fe200000f3487 */
[----:B------:R-:W-:Y:S01]  /*2bf0*/  @!PT LDS RZ, [RZ] ;  /* 0x00000000fffff984 */ /* 0x000fe20000000800 */
[----:B------:R-:W-:Y:S01]  /*2c00*/  @!PT LDS RZ, [RZ] ;  /* 0x00000000fffff984 */ /* 0x000fe20000000800 */
[----:B------:R-:W-:Y:S01]  /*2c10*/  @!PT LDS RZ, [RZ] ;  /* 0x00000000fffff984 */ /* 0x000fe20000000800 */
[----:B------:R-:W-:Y:S01]  /*2c20*/  @!P6 LDGSTS.E.BYPASS.LTC128B.128 [R207+0xc800], desc[UR14][R12.64] ;  /* 0x0c8000000ccfefae */ /* 0x000fe2000b901d4e */
[----:B------:R-:W-:-:S02]  /*2c30*/  LOP3.LUT R3, R8, R3, RZ, 0x3c, !PT ;  /* 0x0000000308037212 */ /* 0x000fc400078e3cff */
[----:B------:R-:W-:Y:S01]  /*2c40*/  SEL R7, R7, 0xfffffff0, !P1 ;  /* 0xfffffff007077807 */ /* 0x000fe20004800000 */
[----:B------:R-:W-:Y:S02]  /*2c50*/  @!P6 LDGSTS.E.BYPASS.LTC128B.128 [R207+0xe800], desc[UR14][R12.64+0x80] ;  /* 0x0e8000800ccfefae */ /* 0x000fe4000b901d4e */
[----:B------:R-:W-:Y:S02]  /*2c60*/  IMAD.IADD R196, R6, 0x1, R3 ;  /* 0x0000000106c47824 */ /* 0x000fe400078e0203 */
[----:B------:R-:W-:Y:S01]  /*2c70*/  @!P6 LDGSTS.E.BYPASS.LTC128B.128 [R207+0x10800], desc[UR14][R12.64+0x100] ;  /* 0x108001000ccfefae */ /* 0x000fe2000b901d4e */
[----:B-1----:R-:W-:-:S03]  /*2c80*/  @!P4 IMAD.MOV.U32 R202, RZ, RZ, R204 ;  /* 0x000000ffffcac224 */ /* 0x002fc600078e00cc */
[----:B------:R-:W-:Y:S01]  /*2c90*/  @P5 STS.128 [R207+0xd000], RZ ;  /* 0x00d000ffcf005388 */ /* 0x000fe20000000c00 */
[----:B------:R-:W-:-:S03]  /*2ca0*/  @!P4 IMAD.WIDE.U32 R10, R134, 0x60, R202 ;  /* 0x00000060860ac825 */ /* 0x000fc600078e00ca */
[----:B------:R-:W-:Y:S01]  /*2cb0*/  @P5 STS.128 [R207+0xf000], RZ ;  /* 0x00f000ffcf005388 */ /* 0x000fe20000000c00 */
[----:B------:R-:W-:-:S03]  /*2cc0*/  IMAD R202, R113, 0x400, R6 ;  /* 0x0000040071ca7824 */ /* 0x000fc600078e0206 */
[----:B------:R-:W-:Y:S01]  /*2cd0*/  @P5 STS.128 [R207+0x11000], RZ ;  /* 0x011000ffcf005388 */ /* 0x000fe20000000c00 */
[----:B------:R-:W-:Y:S02]  /*2ce0*/  @!P4 IMAD.IADD R11, R11, 0x1, R5 ;  /* 0x000000010b0bc824 */ /* 0x000fe400078e0205 */
[----:B------:R-:W-:Y:S01]  /*2cf0*/  IMAD.IADD R202, R3, 0x1, R202 ;  /* 0x0000000103ca7824 */ /* 0x000fe200078e02ca */
[----:B------:R-:W-:Y:S01]  /*2d00*/  @!PT LDS RZ, [RZ] ;  /* 0x00000000fffff984 */ /* 0x000fe20000000800 */
[----:B------:R-:W-:Y:S01]  /*2d10*/  @!PT LDS RZ, [RZ] ;  /* 0x00000000fffff984 */ /* 0x000fe20000000800 */
[----:B------:R-:W-:Y:S01]  /*2d20*/  @!PT LDS RZ, [RZ] ;  /* 0x00000000fffff984 */ /* 0x000fe20000000800 */
[----:B------:R-:W-:Y:S01]  /*2d30*/  @!P5 LDGSTS.E.BYPASS.LTC128B.128 [R207+0xd000], desc[UR14][R14.64] ;  /* 0x0d0000000ecfdfae */ /* 0x000fe2000b901d4e */
[----:B------:R-:W-:-:S03]  /*2d40*/  IMAD.MOV.U32 R5, RZ, RZ, 0x20 ;  /* 0x00000020ff057424 */ /* 0x000fc600078e00ff */
[----:B------:R-:W-:Y:S01]  /*2d50*/  @!P5 LDGSTS.E.BYPASS.LTC128B.128 [R207+0xf000], desc[UR14][R14.64+0x80] ;  /* 0x0f0000800ecfdfae */ /* 0x000fe2000b901d4e */
[----:B------:R-:W-:Y:S02]  /*2d60*/  LEA R202, R202, UR4, 0x1 ;  /* 0x00000004caca7c11 */ /* 0x000fe4000f8e08ff */
[----:B------:R-:W-:Y:S01]  /*2d70*/  SEL R5, R5, 0xffffffe0, !P2 ;  /* 0xffffffe005057807 */ /* 0x000fe20005000000 */
[----:B------:R-:W-:Y:S01]  /*2d80*/  @!P5 LDGSTS.E.BYPASS.LTC128B.128 [R207+0x11000], desc[UR14][R14.64+0x100] ;  /* 0x110001000ecfdfae */ /* 0x000fe2000b901d4e */
[----:B------:R-:W-:Y:S01]  /*2d90*/  R2P PR, R0, 0x6 ;  /* 0x0000000600007804 */ /* 0x000fe20000000000 */
[----:B------:R-:W-:Y:S02]  /*2da0*/  VIADD R0, R201, 0x6000 ;  /* 0x00006000c9007836 */ /* 0x000fe40000000000 */
[----:B------:R-:W-:Y:S01]  /*2db0*/  @P4 STS.128 [R207+0xd800], RZ ;  /* 0x00d800ffcf004388 */ /* 0x000fe20000000c00 */
[--C-:B------:R-:W-:Y:S02]  /*2dc0*/  IMAD R200, R7, 0x2, R202.reuse ;  /* 0x0000000207c87824 */ /* 0x100fe400078e02ca */
[C---:B------:R-:W-:Y:S01]  /*2dd0*/  IMAD R198, R5.reuse, 0x2, R202 ;  /* 0x0000000205c67824 */ /* 0x040fe200078e02ca */
[----:B------:R-:W-:Y:S01]  /*2de0*/  @P4 STS.128 [R207+0xf800], RZ ;  /* 0x00f800ffcf004388 */ /* 0x000fe20000000c00 */
[----:B------:R-:W-:-:S03]  /*2df0*/  IMAD R197, R5, 0x2, R200 ;  /* 0x0000000205c57824 */ /* 0x000fc600078e02c8 */
[----:B------:R-:W-:Y:S02]  /*2e00*/  @P4 STS.128 [R207+0x11800], RZ ;  /* 0x011800ffcf004388 */ /* 0x000fe40000000c00 */
[----:B------:R-:W-:Y:S02]  /*2e10*/  @P1 VIADD R199, R0, 0xffffffe0 ;  /* 0xffffffe000c71836 */ /* 0x000fe40000000000 */
        /* <DEDUP_REMOVED lines=11> */
[----:B------:R-:W-:-:S02]  /*2ed0*/  VIADD R187, R199, 0x2000 ;  /* 0x00002000c7bb7836 */ /* 0x000fc40000000000 */
[----:B------:R-:W-:Y:S01]  /*2ee0*/  IMAD.IADD R195, R201, 0x1, R0 ;  /* 0x00000001c9c37824 */ /* 0x000fe200078e0200 */
[----:B------:R-:W-:Y:S01]  /*2ef0*/  LDSM.16.M88.4 R20, [R202] ;  /* 0x00000000ca14783b */ /* 0x000fe20000000200 */
[----:B------:R-:W-:Y:S02]  /*2f00*/  IMAD.IADD R188, R0, 0x1, R199 ;  /* 0x0000000100bc7824 */ /* 0x000fe400078e02c7 */
[C---:B------:R-:W-:Y:S01]  /*2f10*/  VIADD R186, R199.reuse, 0x2800 ;  /* 0x00002800c7ba7836 */ /* 0x040fe20000000000 */
[----:B------:R-:W2:Y:S01]  /*2f20*/  LDSM.16.M88.4 R32, [R201+0x6000] ;  /* 0x00600000c920783b */ /* 0x000ea20000000200 */
[C---:B------:R-:W-:Y:S02]  /*2f30*/  VIADD R185, R199.reuse, 0x3000 ;  /* 0x00003000c7b97836 */ /* 0x040fe40000000000 */
[C---:B------:R-:W-:Y:S01]  /*2f40*/  VIADD R184, R199.reuse, 0x3800 ;  /* 0x00003800c7b87836 */ /* 0x040fe20000000000 */
[----:B------:R-:W-:Y:S01]  /*2f50*/  LDSM.16.M88.4 R100, [R200] ;  /* 0x00000000c864783b */ /* 0x000fe20000000200 */
[----:B------:R-:W-:-:S02]  /*2f60*/  VIADD R183, R199, 0x4000 ;  /* 0x00004000c7b77836 */ /* 0x000fc40000000000 */
[C---:B------:R-:W-:Y:S01]  /*2f70*/  VIADD R182, R199.reuse, 0x4800 ;  /* 0x00004800c7b67836 */ /* 0x040fe20000000000 */
[----:B------:R-:W-:Y:S01]  /*2f80*/  LDSM.16.M88.4 R16, [R199] ;  /* 0x00000000c710783b */ /* 0x000fe20000000200 */
[C---:B------:R-:W-:Y:S02]  /*2f90*/  VIADD R181, R199.reuse, 0x5000 ;  /* 0x00005000c7b57836 */ /* 0x040fe40000000000 */
[----:B------:R-:W-:Y:S01]  /*2fa0*/  VIADD R180, R199, 0x5800 ;  /* 0x00005800c7b47836 */ /* 0x000fe20000000000 */
[----:B------:R-:W-:Y:S04]  /*2fb0*/  LDSM.16.M88.4 R92, [R198] ;  /* 0x00000000c65c783b */ /* 0x000fe80000000200 */
[----:B------:R-:W3:Y:S04]  /*2fc0*/  LDSM.16.M88.4 R52, [R201+0x6800] ;  /* 0x00680000c934783b */ /* 0x000ee80000000200 */
[----:B-1----:R-:W-:Y:S04]  /*2fd0*/  LDSM.16.M88.4 R8, [R195+0x6000] ;  /* 0x00600000c308783b */ /* 0x002fe80000000200 */
[----:B------:R-:W1:Y:S04]  /*2fe0*/  LDSM.16.M88.4 R72, [R201+0x7000] ;  /* 0x00700000c948783b */ /* 0x000e680000000200 */
[----:B------:R-:W-:Y:S04]  /*2ff0*/  LDSM.16.M88.4 R44, [R197] ;  /* 0x00000000c52c783b */ /* 0x000fe80000000200 */
[----:B------:R-:W-:Y:S04]  /*3000*/  LDSM.16.M88.4 R12, [R188] ;  /* 0x00000000bc0c783b */ /* 0x000fe80000000200 */
[----:B------:R-:W4:Y:S01]  /*3010*/  LDSM.16.M88.4 R84, [R199+0x800] ;  /* 0x00080000c754783b */ /* 0x000f220000000200 */
[C---:B--2---:R-:W-:Y:S03]  /*3020*/  HMMA.16816.F32 R24, R20.reuse, R32, RZ ;  /* 0x000000201418723c */ /* 0x044fe600000018ff */
[----:B------:R-:W2:Y:S04]  /*3030*/  LDSM.16.M88.4 R80, [R201+0x7800] ;  /* 0x00780000c950783b */ /* 0x000ea80000000200 */
[----:B------:R-:W-:Y:S01]  /*3040*/  LDSM.16.M88.4 R36, [R202+0x2000] ;  /* 0x00200000ca24783b */ /* 0x000fe20000000200 */
[C---:B------:R-:W-:Y:S03]  /*3050*/  HMMA.16816.F32 R32, R20.reuse, R34, RZ ;  /* 0x000000221420723c */ /* 0x040fe600000018ff */
[----:B------:R-:W-:Y:S04]  /*3060*/  LDSM.16.M88.4 R28, [R201+0x8000] ;  /* 0x00800000c91c783b */ /* 0x000fe80000000200 */
[----:B------:R-:W-:Y:S01]  /*3070*/  LDSM.16.M88.4 R64, [R195+0x6800] ;  /* 0x00680000c340783b */ /* 0x000fe20000000200 */
[C---:B---3--:R-:W-:Y:S03]  /*3080*/  HMMA.16816.F32 R40, R20.reuse, R52, RZ ;  /* 0x000000341428723c */ /* 0x048fe600000018ff */
[----:B------:R-:W-:Y:S04]  /*3090*/  LDSM.16.M88.4 R60, [R199+0x1800] ;  /* 0x00180000c73c783b */ /* 0x000fe80000000200 */
[----:B------:R-:W-:Y:S01]  /*30a0*/  LDSM.16.M88.4 R96, [R200+0x2000] ;  /* 0x00200000c860783b */ /* 0x000fe20000000200 */
[----:B------:R-:W-:Y:S03]  /*30b0*/  HMMA.16816.F32 R52, R20, R54, RZ ;  /* 0x000000361434723c */ /* 0x000fe600000018ff */
[----:B------:R-:W-:Y:S03]  /*30c0*/  LDSM.16.M88.4 R56, [R199+0x2000] ;  /* 0x00200000c738783b */ /* 0x000fe60000000200 */
[C---:B------:R-:W-:Y:S01]  /*30d0*/  HMMA.16816.F32 R24, R100.reuse, R16, R24 ;  /* 0x000000106418723c */ /* 0x040fe20000001818 */
[----:B------:R-:W-:Y:S04]  /*30e0*/  LDSM.16.M88.4 R48, [R188+0x800] ;  /* 0x00080000bc30783b */ /* 0x000fe80000000200 */
[----:B------:R-:W-:Y:S01]  /*30f0*/  LDSM.16.M88.4 R108, [R195+0x7800] ;  /* 0x00780000c36c783b */ /* 0x000fe20000000200 */
[----:B------:R-:W-:Y:S03]  /*3100*/  HMMA.16816.F32 R32, R100, R18, R32 ;  /* 0x000000126420723c */ /* 0x000fe60000001820 */
[----:B------:R-:W-:Y:S03]  /*3110*/  LDSM.16.M88.4 R88, [R198+0x2000] ;  /* 0x00200000c658783b */ /* 0x000fe60000000200 */
[C---:B-1----:R-:W-:Y:S01]  /*3120*/  HMMA.16816.F32 R76, R20.reuse, R72, RZ ;  /* 0x00000048144c723c */ /* 0x042fe200000018ff */
[----:B------:R-:W-:Y:S04]  /*3130*/  LDSM.16.M88.4 R104, [R195+0x8000] ;  /* 0x00800000c368783b */ /* 0x000fe80000000200 */
[----:B------:R-:W-:Y:S01]  /*3140*/  LDSM.16.M88.4 R16, [R201+0x8800] ;  /* 0x00880000c910783b */ /* 0x000fe20000000200 */
[----:B------:R-:W-:Y:S03]  /*3150*/  HMMA.16816.F32 R72, R20, R74, RZ ;  /* 0x0000004a1448723c */ /* 0x000fe600000018ff */
[----:B------:R-:W0:Y:S03]  /*3160*/  LDGDEPBAR ;  /* 0x00000000000079af */ /* 0x000e260000000000 */
[C---:B------:R-:W-:Y:S06]  /*3170*/  HMMA.16816.F32 R24, R92.reuse, R8, R24 ;  /* 0x000000085c18723c */ /* 0x040fec0000001818 */
[----:B------:R-:W-:Y:S01]  /*3180*/  HMMA.16816.F32 R32, R92, R10, R32 ;  /* 0x0000000a5c20723c */ /* 0x000fe20000001820 */
[----:B------:R-:W1:Y:S05]  /*3190*/  LDSM.16.M88.4 R8, [R199+0x1000] ;  /* 0x00100000c708783b */ /* 0x000e6a0000000200 */
[----:B----4-:R-:W-:Y:S06]  /*31a0*/  HMMA.16816.F32 R40, R100, R84, R40 ;  /* 0x000000546428723c */ /* 0x010fec0000001828 */
[----:B--2---:R-:W-:Y:S06]  /*31b0*/  HMMA.16816.F32 R68, R20, R80, RZ ;  /* 0x000000501444723c */ /* 0x004fec00000018ff */
[C---:B------:R-:W-:Y:S06]  /*31c0*/  HMMA.16816.F32 R24, R44.reuse, R12, R24 ;  /* 0x0000000c2c18723c */ /* 0x040fec0000001818 */
[----:B------:R-:W-:Y:S01]  /*31d0*/  HMMA.16816.F32 R32, R44, R14, R32 ;  /* 0x0000000e2c20723c */ /* 0x000fe20000001820 */
[----:B------:R-:W2:Y:S05]  /*31e0*/  LDSM.16.M88.4 R12, [R195+0x7000] ;  /* 0x00700000c30c783b */ /* 0x000eaa0000000200 */
[----:B------:R-:W-:Y:S01]  /*31f0*/  HMMA.16816.F32 R52, R100, R86, R52 ;  /* 0x000000566434723c */ /* 0x000fe20000001834 */
[----:B------:R-:W-:Y:S05]  /*3200*/  LDSM.16.M88.4 R84, [R188+0x1800] ;  /* 0x00180000bc54783b */ /* 0x000fea0000000200 */
[----:B------:R-:W-:Y:S01]  /*3210*/  HMMA.16816.F32 R20, R20, R82, RZ ;  /* 0x000000521414723c */ /* 0x000fe200000018ff */
[----:B------:R-:W-:Y:S05]  /*3220*/  LDSM.16.M88.4 R80, [R188+0x2000] ;  /* 0x00200000bc50783b */ /* 0x000fea0000000200 */
[C---:B-1----:R-:W-:Y:S06]  /*3230*/  HMMA.16816.F32 R76, R100.reuse, R8, R76 ;  /* 0x00000008644c723c */ /* 0x042fec000000184c */
[----:B------:R-:W-:Y:S01]  /*3240*/  HMMA.16816.F32 R72, R100, R10, R72 ;  /* 0x0000000a6448723c */ /* 0x000fe20000001848 */
[----:B------:R-:W1:Y:S05]  /*3250*/  LDSM.16.M88.4 R8, [R188+0x1000] ;  /* 0x00100000bc08783b */ /* 0x000e6a0000000200 */
[C---:B------:R-:W-:Y:S06]  /*3260*/  HMMA.16816.F32 R24, R36.reuse, R28, R24 ;  /* 0x0000001c2418723c */ /* 0x040fec0000001818 */
[----:B------:R-:W-:Y:S01]  /*3270*/  HMMA.16816.F32 R32, R36, R30, R32 ;  /* 0x0000001e2420723c */ /* 0x000fe20000001820 */
[----:B------:R-:W-:Y:S05]  /*3280*/  LDSM.16.M88.4 R28, [R199+0x2800] ;  /* 0x00280000c71c783b */ /* 0x000fea0000000200 */
[----:B------:R-:W-:Y:S06]  /*3290*/  HMMA.16816.F32 R40, R92, R64, R40 ;  /* 0x000000405c28723c */ /* 0x000fec0000001828 */
[----:B------:R-:W-:Y:S06]  /*32a0*/  HMMA.16816.F32 R68, R100, R60, R68 ;  /* 0x0000003c6444723c */ /* 0x000fec0000001844 */
[C---:B------:R-:W-:Y:S01]  /*32b0*/  HMMA.16816.F32 R52, R92.reuse, R66, R52 ;  /* 0x000000425c34723c */ /* 0x040fe20000001834 */
[----:B------:R-:W-:Y:S05]  /*32c0*/  LDSM.16.M88.4 R64, [R197+0x2000] ;  /* 0x00200000c540783b */ /* 0x000fea0000000200 */
[C---:B--2---:R-:W-:Y:S06]  /*32d0*/  HMMA.16816.F32 R76, R92.reuse, R12, R76 ;  /* 0x0000000c5c4c723c */ /* 0x044fec000000184c */
[----:B------:R-:W-:Y:S01]  /*32e0*/  HMMA.16816.F32 R72, R92, R14, R72 ;  /* 0x0000000e5c48723c */ /* 0x000fe20000001848 */
[----:B------:R-:W2:Y:S05]  /*32f0*/  LDSM.16.M88.4 R12, [R201+0x9000] ;  /* 0x00900000c90c783b */ /* 0x000eaa0000000200 */
[C---:B------:R-:W-:Y:S06]  /*3300*/  HMMA.16816.F32 R24, R96.reuse, R56, R24 ;  /* 0x000000386018723c */ /* 0x040fec0000001818 */
[----:B------:R-:W-:Y:S01]  /*3310*/  HMMA.16816.F32 R32, R96, R58, R32 ;  /* 0x0000003a6020723c */ /* 0x000fe20000001820 */
[----:B------:R-:W-:Y:S05]  /*3320*/  LDSM.16.M88.4 R56, [R201+0xa000] ;  /* 0x00a00000c938783b */ /* 0x000fea0000000200 */
[----:B------:R-:W-:Y:S01]  /*3330*/  HMMA.16816.F32 R100, R100, R62, R20 ;  /* 0x0000003e6464723c */ /* 0x000fe20000001814 */
[----:B------:R-:W3:Y:S04]  /*3340*/  LDSM.16.M88.4 R60, [R201+0x9800] ;  /* 0x00980000c93c783b */ /* 0x000ee80000000200 */
[----:B------:R-:W-:Y:S01]  /*3350*/  LDSM.16.M88.4 R20, [R195+0x8800] ;  /* 0x00880000c314783b */ /* 0x000fe20000000200 */
[----:B------:R-:W-:Y:S06]  /*3360*/  HMMA.16816.F32 R40, R44, R48, R40 ;  /* 0x000000302c28723c */ /* 0x000fec0000001828 */
[----:B------:R-:W-:Y:S06]  /*3370*/  HMMA.16816.F32 R68, R92, R108, R68 ;  /* 0x0000006c5c44723c */ /* 0x000fec0000001844 */
[C---:B------:R-:W-:Y:S01]  /*3380*/  HMMA.16816.F32 R52, R44.reuse, R50, R52 ;  /* 0x000000322c34723c */ /* 0x040fe20000001834 */
[----:B------:R-:W-:Y:S05]  /*3390*/  LDSM.16.M88.4 R48, [R202+0x4000] ;  /* 0x00400000ca30783b */ /* 0x000fea0000000200 */
[C---:B-1----:R-:W-:Y:S06]  /*33a0*/  HMMA.16816.F32 R76, R44.reuse, R8, R76 ;  /* 0x000000082c4c723c */ /* 0x042fec000000184c */
[----:B------:R-:W-:Y:S01]  /*33b0*/  HMMA.16816.F32 R72, R44, R10, R72 ;  /* 0x0000000a2c48723c */ /* 0x000fe20000001848 */
[----:B------:R-:W1:Y:S05]  /*33c0*/  LDSM.16.M88.4 R8, [R199+0x3000] ;  /* 0x00300000c708783b */ /* 0x000e6a0000000200 */
[C---:B------:R-:W-:Y:S06]  /*33d0*/  HMMA.16816.F32 R24, R88.reuse, R104, R24 ;  /* 0x000000685818723c */ /* 0x040fec0000001818 */
[----:B------:R-:W-:Y:S01]  /*33e0*/  HMMA.16816.F32 R32, R88, R106, R32 ;  /* 0x0000006a5820723c */ /* 0x000fe20000001820 */
[----:B------:R-:W-:Y:S05]  /*33f0*/  LDSM.16.M88.4 R104, [R188+0x2800] ;  /* 0x00280000bc68783b */ /* 0x000fea0000000200 */
[----:B------:R-:W-:Y:S01]  /*3400*/  HMMA.16816.F32 R92, R92, R110, R100 ;  /* 0x0000006e5c5c723c */ /* 0x000fe20000001864 */
[----:B------:R-:W4:Y:S04]  /*3410*/  LDSM.16.M88.4 R108, [R199+0x3800] ;  /* 0x00380000c76c783b */ /* 0x000f280000000200 */
[----:B------:R-:W-:Y:S01]  /*3420*/  LDSM.16.M88.4 R100, [R199+0x4000] ;  /* 0x00400000c764783b */ /* 0x000fe20000000200 */
[----:B------:R-:W-:Y:S06]  /*3430*/  HMMA.16816.F32 R40, R36, R16, R40 ;  /* 0x000000102428723c */ /* 0x000fec0000001828 */
[----:B------:R-:W-:Y:S06]  /*3440*/  HMMA.16816.F32 R68, R44, R84, R68 ;  /* 0x000000542c44723c */ /* 0x000fec0000001844 */
[C---:B------:R-:W-:Y:S01]  /*3450*/  HMMA.16816.F32 R52, R36.reuse, R18, R52 ;  /* 0x000000122434723c */ /* 0x040fe20000001834 */
[----:B------:R-:W-:Y:S05]  /*3460*/  LDSM.16.M88.4 R16, [R200+0x4000] ;  /* 0x00400000c810783b */ /* 0x000fea0000000200 */
[C---:B--2---:R-:W-:Y:S06]  /*3470*/  HMMA.16816.F32 R76, R36.reuse, R12, R76 ;  /* 0x0000000c244c723c */ /* 0x044fec000000184c */
[----:B------:R-:W-:Y:S01]  /*3480*/  HMMA.16816.F32 R72, R36, R14, R72 ;  /* 0x0000000e2448723c */ /* 0x000fe20000001848 */
[----:B------:R-:W-:Y:S05]  /*3490*/  LDSM.16.M88.4 R12, [R198+0x4000] ;  /* 0x00400000c60c783b */ /* 0x000fea0000000200 */
[C---:B------:R-:W-:Y:S06]  /*34a0*/  HMMA.16816.F32 R24, R64.reuse, R80, R24 ;  /* 0x000000504018723c */ /* 0x040fec0000001818 */
[----:B------:R-:W-:Y:S01]  /*34b0*/  HMMA.16816.F32 R32, R64, R82, R32 ;  /* 0x000000524020723c */ /* 0x000fe20000001820 */
[----:B------:R-:W-:Y:S05]  /*34c0*/  LDSM.16.M88.4 R80, [R195+0x9800] ;  /* 0x00980000c350783b */ /* 0x000fea0000000200 */
[----:B------:R-:W-:Y:S01]  /*34d0*/  HMMA.16816.F32 R92, R44, R86, R92 ;  /* 0x000000562c5c723c */ /* 0x000fe2000000185c */
[----:B------:R-:W2:Y:S04]  /*34e0*/  LDSM.16.M88.4 R84, [R195+0x9000] ;  /* 0x00900000c354783b */ /* 0x000ea80000000200 */
[----:B------:R-:W-:Y:S01]  /*34f0*/  LDSM.16.M88.4 R44, [R201+0xa800] ;  /* 0x00a80000c92c783b */ /* 0x000fe20000000200 */
[----:B------:R-:W-:Y:S06]  /*3500*/  HMMA.16816.F32 R40, R96, R28, R40 ;  /* 0x0000001c6028723c */ /* 0x000fec0000001828 */
[----:B---3--:R-:W-:Y:S06]  /*3510*/  HMMA.16816.F32 R68, R36, R60, R68 ;  /* 0x0000003c2444723c */ /* 0x008fec0000001844 */
[C---:B------:R-:W-:Y:S01]  /*3520*/  HMMA.16816.F32 R52, R96.reuse, R30, R52 ;  /* 0x0000001e6034723c */ /* 0x040fe20000001834 */
[----:B------:R-:W-:Y:S05]  /*3530*/  LDSM.16.M88.4 R28, [R195+0xa000] ;  /* 0x00a00000c31c783b */ /* 0x000fea0000000200 */
[C---:B-1----:R-:W-:Y:S06]  /*3540*/  HMMA.16816.F32 R76, R96.reuse, R8, R76 ;  /* 0x00000008604c723c */ /* 0x042fec000000184c */
[----:B------:R-:W-:Y:S01]  /*3550*/  HMMA.16816.F32 R72, R96, R10, R72 ;  /* 0x0000000a6048723c */ /* 0x000fe20000001848 */
[----:B------:R-:W-:Y:S05]  /*3560*/  LDSM.16.M88.4 R8, [R197+0x4000] ;  /* 0x00400000c508783b */ /* 0x000fea0000000200 */
[C---:B------:R-:W-:Y:S06]  /*3570*/  HMMA.16816.F32 R24, R48.reuse, R56, R24 ;  /* 0x000000383018723c */ /* 0x040fec0000001818 */
[----:B------:R-:W-:Y:S01]  /*3580*/  HMMA.16816.F32 R32, R48, R58, R32 ;  /* 0x0000003a3020723c */ /* 0x000fe20000001820 */
[----:B------:R-:W-:Y:S05]  /*3590*/  LDSM.16.M88.4 R56, [R188+0x3800] ;  /* 0x00380000bc38783b */ /* 0x000fea0000000200 */
[----:B------:R-:W-:Y:S01]  /*35a0*/  HMMA.16816.F32 R92, R36, R62, R92 ;  /* 0x0000003e245c723c */ /* 0x000fe2000000185c */
[----:B------:R-:W1:Y:S04]  /*35b0*/  LDSM.16.M88.4 R60, [R188+0x3000] ;  /* 0x00300000bc3c783b */ /* 0x000e680000000200 */
[----:B------:R-:W-:Y:S01]  /*35c0*/  LDSM.16.M88.4 R36, [R199+0x4800] ;  /* 0x00480000c724783b */ /* 0x000fe20000000200 */
[----:B------:R-:W-:Y:S06]  /*35d0*/  HMMA.16816.F32 R40, R88, R20, R40 ;  /* 0x000000145828723c */ /* 0x000fec0000001828 */
[----:B----4-:R-:W-:Y:S06]  /*35e0*/  HMMA.16816.F32 R68, R96, R108, R68 ;  /* 0x0000006c6044723c */ /* 0x010fec0000001844 */
[C---:B------:R-:W-:Y:S01]  /*35f0*/  HMMA.16816.F32 R52, R88.reuse, R22, R52 ;  /* 0x000000165834723c */ /* 0x040fe20000001834 */
[----:B------:R-:W-:Y:S05]  /*3600*/  LDSM.16.M88.4 R20, [R188+0x4000] ;  /* 0x00400000bc14783b */ /* 0x000fea0000000200 */
[C---:B--2---:R-:W-:Y:S06]  /*3610*/  HMMA.16816.F32 R76, R88.reuse, R84, R76 ;  /* 0x00000054584c723c */ /* 0x044fec000000184c */
[----:B------:R-:W-:Y:S01]  /*3620*/  HMMA.16816.F32 R72, R88, R86, R72 ;  /* 0x000000565848723c */ /* 0x000fe20000001848 */
[----:B------:R-:W-:Y:S05]  /*3630*/  LDSM.16.M88.4 R84, [R195+0xa800] ;  /* 0x00a80000c354783b */ /* 0x000fea0000000200 */
[C---:B------:R-:W-:Y:S06]  /*3640*/  HMMA.16816.F32 R24, R16.reuse, R100, R24 ;  /* 0x000000641018723c */ /* 0x040fec0000001818 */
[----:B------:R-:W-:Y:S01]  /*3650*/  HMMA.16816.F32 R32, R16, R102, R32 ;  /* 0x000000661020723c */ /* 0x000fe20000001820 */
[----:B------:R-:W2:Y:S05]  /*3660*/  LDSM.16.M88.4 R100, [R201+0xb000] ;  /* 0x00b00000c964783b */ /* 0x000eaa0000000200 */
[----:B------:R-:W-:Y:S01]  /*3670*/  HMMA.16816.F32 R92, R96, R110, R92 ;  /* 0x0000006e605c723c */ /* 0x000fe2000000185c */
[----:B------:R-:W3:Y:S05]  /*3680*/  LDSM.16.M88.4 R96, [R201+0xb800] ;  /* 0x00b80000c960783b */ /* 0x000eea0000000200 */
[----:B------:R-:W-:Y:S06]  /*3690*/  HMMA.16816.F32 R40, R64, R104, R40 ;  /* 0x000000684028723c */ /* 0x000fec0000001828 */
[----:B------:R-:W-:Y:S06]  /*36a0*/  HMMA.16816.F32 R68, R88, R80, R68 ;  /* 0x000000505844723c */ /* 0x000fec0000001844 */
[C---:B------:R-:W-:Y:S06]  /*36b0*/  HMMA.16816.F32 R52, R64.reuse, R106, R52 ;  /* 0x0000006a4034723c */ /* 0x040fec0000001834 */
[C---:B-1----:R-:W-:Y:S06]  /*36c0*/  HMMA.16816.F32 R76, R64.reuse, R60, R76 ;  /* 0x0000003c404c723c */ /* 0x042fec000000184c */
[----:B------:R-:W-:Y:S06]  /*36d0*/  HMMA.16816.F32 R72, R64, R62, R72 ;  /* 0x0000003e4048723c */ /* 0x000fec0000001848 */
[C---:B------:R-:W-:Y:S06]  /*36e0*/  HMMA.16816.F32 R24, R12.reuse, R28, R24 ;  /* 0x0000001c0c18723c */ /* 0x040fec0000001818 */
[----:B------:R-:W-:Y:S01]  /*36f0*/  HMMA.16816.F32 R32, R12, R30, R32 ;  /* 0x0000001e0c20723c */ /* 0x000fe20000001820 */
[----:B------:R-:W1:Y:S05]  /*3700*/  LDSM.16.M88.4 R28, [R199+0x5000] ;  /* 0x00500000c71c783b */ /* 0x000e6a0000000200 */
[----:B------:R-:W-:Y:S06]  /*3710*/  HMMA.16816.F32 R92, R88, R82, R92 ;  /* 0x00000052585c723c */ /* 0x000fec000000185c */
[----:B------:R-:W-:Y:S06]  /*3720*/  HMMA.16816.F32 R40, R48, R44, R40 ;  /* 0x0000002c3028723c */ /* 0x000fec0000001828 */
[----:B------:R-:W-:Y:S06]  /*3730*/  HMMA.16816.F32 R68, R64, R56, R68 ;  /* 0x000000384044723c */ /* 0x000fec0000001844 */
[C---:B------:R-:W-:Y:S01]  /*3740*/  HMMA.16816.F32 R52, R48.reuse, R46, R52 ;  /* 0x0000002e3034723c */ /* 0x040fe20000001834 */
[----:B------:R-:W-:Y:S05]  /*3750*/  LDSM.16.M88.4 R44, [R188+0x4800] ;  /* 0x00480000bc2c783b */ /* 0x000fea0000000200 */
[C---:B--2---:R-:W-:Y:S06]  /*3760*/  HMMA.16816.F32 R76, R48.reuse, R100, R76 ;  /* 0x00000064304c723c */ /* 0x044fec000000184c */
[----:B------:R-:W-:Y:S06]  /*3770*/  HMMA.16816.F32 R72, R48, R102, R72 ;  /* 0x000000663048723c */ /* 0x000fec0000001848 */
[C---:B------:R-:W-:Y:S06]  /*3780*/  HMMA.16816.F32 R24, R8.reuse, R20, R24 ;  /* 0x000000140818723c */ /* 0x040fec0000001818 */
[----:B------:R-:W-:Y:S01]  /*3790*/  HMMA.16816.F32 R32, R8, R22, R32 ;  /* 0x000000160820723c */ /* 0x000fe20000001820 */
[----:B------:R-:W2:Y:S05]  /*37a0*/  LDSM.16.M88.4 R20, [R199+0x5800] ;  /* 0x00580000c714783b */ /* 0x000eaa0000000200 */
[----:B------:R-:W-:Y:S01]  /*37b0*/  HMMA.16816.F32 R92, R64, R58, R92 ;  /* 0x0000003a405c723c */ /* 0x000fe2000000185c */
[----:B------:R-:W4:Y:S05]  /*37c0*/  LDSM.16.M88.4 R56, [R195+0xb000] ;  /* 0x00b00000c338783b */ /* 0x000f2a0000000200 */
[----:B------:R-:W-:Y:S06]  /*37d0*/  HMMA.16816.F32 R40, R16, R36, R40 ;  /* 0x000000241028723c */ /* 0x000fec0000001828 */
[----:B---3--:R-:W-:Y:S01]  /*37e0*/  HMMA.16816.F32 R68, R48, R96, R68 ;  /* 0x000000603044723c */ /* 0x008fe20000001844 */
[----:B------:R-:W-:Y:S01]  /*37f0*/  FMUL.FTZ R0, R24, UR5 ;  /* 0x0000000518007c20 */ /* 0x000fe20008410000 */
[----:B------:R-:W-:Y:S01]  /*3800*/  FMUL.FTZ R36, R25, UR5 ;  /* 0x0000000519247c20 */ /* 0x000fe20008410000 */
[----:B------:R-:W-:-:S03]  /*3810*/  FMUL.FTZ R37, R26, UR5 ;  /* 0x000000051a257c20 */ /* 0x000fc60008410000 */
[C---:B------:R-:W-:Y:S01]  /*3820*/  HMMA.16816.F32 R52, R16.reuse, R38, R52 ;  /* 0x000000261034723c */ /* 0x040fe20000001834 */
[----:B------:R-:W-:Y:S01]  /*3830*/  FMUL.FTZ R35, R35, UR5 ;  /* 0x0000000523237c20 */ /* 0x000fe20008410000 */
[----:B------:R-:W-:Y:S01]  /*3840*/  MUFU.TANH R36, R36 ;  /* 0x0000002400247308 */ /* 0x000fe20000002400 */
[----:B------:R-:W-:Y:S01]  /*3850*/  FMUL.FTZ R33, R33, UR5 ;  /* 0x0000000521217c20 */ /* 0x000fe20008410000 */
[----:B------:R-:W-:Y:S02]  /*3860*/  FMUL.FTZ R32, R32, UR5 ;  /* 0x0000000520207c20 */ /* 0x000fe40008410000 */
[C---:B-1----:R-:W-:Y:S01]  /*3870*/  HMMA.16816.F32 R76, R16.reuse, R28, R76 ;  /* 0x0000001c104c723c */ /* 0x042fe2000000184c */
[----:B------:R-:W-:Y:S02]  /*3880*/  FMUL.FTZ R38, R27, UR5 ;  /* 0x000000051b267c20 */ /* 0x000fe40008410000 */
[----:B------:R-:W-:Y:S01]  /*3890*/  LDSM.16.M88.4 R24, [R195+0xb800] ;  /* 0x00b80000c318783b */ /* 0x000fe20000000200 */
[----:B------:R1:W-:Y:S02]  /*38a0*/  MUFU.TANH R39, R35 ;  /* 0x0000002300277308 */ /* 0x0003e40000002400 */
[----:B------:R-:W-:Y:S01]  /*38b0*/  HMMA.16816.F32 R72, R16, R30, R72 ;  /* 0x0000001e1048723c */ /* 0x000fe20000001848 */
[----:B------:R-:W3:Y:S05]  /*38c0*/  LDSM.16.M88.4 R28, [R188+0x5000] ;  /* 0x00500000bc1c783b */ /* 0x000eea0000000200 */
[----:B------:R-:W-:Y:S01]  /*38d0*/  HMMA.16816.F32 R40, R12, R84, R40 ;  /* 0x000000540c28723c */ /* 0x000fe20000001828 */
[----:B------:R-:W5:Y:S05]  /*38e0*/  MUFU.TANH R0, R0 ;  /* 0x0000000000007308 */ /* 0x000f6a0000002400 */
[----:B--2---:R-:W-:Y:S01]  /*38f0*/  HMMA.16816.F32 R68, R16, R20, R68 ;  /* 0x000000141044723c */ /* 0x004fe20000001844 */
[----:B-1----:R-:W-:-:S02]  /*3900*/  IMAD.IADD R35, R4, 0x1, R215 ;  /* 0x0000000104237824 */ /* 0x002fc400078e02d7 */
[----:B------:R-:W1:Y:S03]  /*3910*/  MUFU.TANH R37, R37 ;  /* 0x0000002500257308 */ /* 0x000e660000002400 */
[----:B------:R-:W-:Y:S01]  /*3920*/  HMMA.16816.F32 R52, R12, R86, R52 ;  /* 0x000000560c34723c */ /* 0x000fe20000001834 */
[----:B------:R-:W-:Y:S01]  /*3930*/  LOP3.LUT R21, R114, 0xffffffe0, RZ, 0xc0, !PT ;  /* 0xffffffe072157812 */ /* 0x000fe200078ec0ff */
[----:B------:R-:W-:-:S04]  /*3940*/  FMUL.FTZ R20, R34, UR5 ;  /* 0x0000000522147c20 */ /* 0x000fc80008410000 */
[----:B------:R-:W-:Y:S01]  /*3950*/  HMMA.16816.F32 R92, R48, R98, R92 ;  /* 0x00000062305c723c */ /* 0x000fe2000000185c */
[----:B------:R-:W-:Y:S01]  /*3960*/  IMAD.IADD R21, R112, 0x1, -R21 ;  /* 0x0000000170157824 */ /* 0x000fe200078e0a15 */
[----:B------:R-:W2:Y:S04]  /*3970*/  MUFU.TANH R38, R38 ;  /* 0x0000002600267308 */ /* 0x000ea80000002400 */
[C---:B----4-:R-:W-:Y:S01]  /*3980*/  HMMA.16816.F32 R76, R12.reuse, R56, R76 ;  /* 0x000000380c4c723c */ /* 0x050fe2000000184c */
[----:B------:R-:W-:Y:S01]  /*3990*/  SHF.R.S32.HI R34, RZ, 0x1f, R21 ;  /* 0x0000001fff227819 */ /* 0x000fe20000011415 */
[----:B------:R-:W-:Y:S02]  /*39a0*/  VIADD R48, R35, 0x9 ;  /* 0x0000000923307836 */ /* 0x000fe40000000000 */
[----:B------:R-:W4:Y:S01]  /*39b0*/  MUFU.TANH R20, R20 ;  /* 0x0000001400147308 */ /* 0x000f220000002400 */
[----:B------:R-:W-:Y:S01]  /*39c0*/  LEA.HI R21, R34, R21, RZ, 0x2 ;  /* 0x0000001522157211 */ /* 0x000fe200078f10ff */
[----:B------:R-:W-:Y:S03]  /*39d0*/  HMMA.16816.F32 R72, R12, R58, R72 ;  /* 0x0000003a0c48723c */ /* 0x000fe60000001848 */
[----:B------:R-:W-:-:S03]  /*39e0*/  SHF.R.S32.HI R21, RZ, 0x2, R21 ;  /* 0x00000002ff157819 */ /* 0x000fc60000011415 */
[C---:B------:R-:W-:Y:S01]  /*39f0*/  HMMA.16816.F32 R40, R8.reuse, R44, R40 ;  /* 0x0000002c0828723c */ /* 0x040fe20000001828 */
[----:B------:R-:W4:Y:S01]  /*3a00*/  MUFU.TANH R33, R33 ;  /* 0x0000002100217308 */ /* 0x000f220000002400 */
[----:B------:R-:W-:Y:S02]  /*3a10*/  IMAD.IADD R212, R21, 0x1, R212 ;  /* 0x0000000115d47824 */ /* 0x000fe400078e02d4 */
[----:B------:R-:W-:Y:S02]  /*3a20*/  VIADD R21, R35, 0x8 ;  /* 0x0000000823157836 */ /* 0x000fe40000000000 */
[----:B------:R-:W-:Y:S01]  /*3a30*/  HMMA.16816.F32 R52, R8, R46, R52 ;  /* 0x0000002e0834723c */ /* 0x000fe20000001834 */
[C---:B------:R-:W-:Y:S01]  /*3a40*/  VIADD R211, R212.reuse, 0x8 ;  /* 0x00000008d4d37836 */ /* 0x040fe20000000000 */
[C---:B------:R-:W-:Y:S01]  /*3a50*/  VIADDMNMX R213, R212.reuse, UR13, RZ, !PT ;  /* 0x0000000dd4d57c46 */ /* 0x040fe2000f8001ff */
[----:B------:R-:W-:Y:S01]  /*3a60*/  MUFU.TANH R32, R32 ;  /* 0x0000002000207308 */ /* 0x000fe20000002400 */
[----:B------:R-:W-:-:S02]  /*3a70*/  VIADDMNMX R212, R212, UR16, R210, PT ;  /* 0x00000010d4d47c46 */ /* 0x000fc4000b8001d2 */
[C---:B---3--:R-:W-:Y:S01]  /*3a80*/  HMMA.16816.F32 R76, R8.reuse, R28, R76 ;  /* 0x0000001c084c723c */ /* 0x048fe2000000184c */
[----:B------:R-:W-:Y:S02]  /*3a90*/  VIADDMNMX R210, R211, UR16, R210, PT ;  /* 0x00000010d3d27c46 */ /* 0x000fe4000b8001d2 */
[----:B------:R-:W-:Y:S02]  /*3aa0*/  ISETP.GE.AND P6, PT, R35, R212, PT ;  /* 0x000000d42300720c */ /* 0x000fe40003fc6270 */
[----:B------:R-:W-:Y:S01]  /*3ab0*/  VIADDMNMX R211, R211, UR13, RZ, !PT ;  /* 0x0000000dd3d37c46 */ /* 0x000fe2000f8001ff */
[----:B------:R-:W-:Y:S01]  /*3ac0*/  HMMA.16816.F32 R72, R8, R30, R72 ;  /* 0x0000001e0848723c */ /* 0x000fe20000001848 */
[----:B------:R-:W3:Y:S01]  /*3ad0*/  LDSM.16.M88.4 R28, [R188+0x5800] ;  /* 0x00580000bc1c783b */ /* 0x000ee20000000200 */
[----:B------:R-:W-:Y:S01]  /*3ae0*/  ISETP.GE.AND P2, PT, R35, R210, PT ;  /* 0x000000d22300720c */ /* 0x000fe20003f46270 */
[----:B------:R-:W-:-:S04]  /*3af0*/  DEPBAR.LE SB0, 0x0 ;  /* 0x000080000000791a */ /* 0x000fc80000000000 */
[----:B------:R-:W-:Y:S01]  /*3b00*/  HMMA.16816.F32 R92, R16, R22, R92 ;  /* 0x00000016105c723c */ /* 0x000fe2000000185c */
[----:B------:R-:W-:Y:S01]  /*3b10*/  FMUL.FTZ R44, R43, UR5 ;  /* 0x000000052b2c7c20 */ /* 0x000fe20008410000 */
[C---:B------:R-:W-:Y:S01]  /*3b20*/  ISETP.GE.AND P4, PT, R21.reuse, R212, PT ;  /* 0x000000d41500720c */ /* 0x040fe20003f86270 */
[----:B------:R-:W-:Y:S01]  /*3b30*/  FMUL.FTZ R42, R42, UR5 ;  /* 0x000000052a2a7c20 */ /* 0x000fe20008410000 */
[----:B------:R-:W-:Y:S01]  /*3b40*/  ISETP.GE.AND P1, PT, R21, R210, PT ;  /* 0x000000d21500720c */ /* 0x000fe20003f26270 */
[----:B------:R-:W-:Y:S01]  /*3b50*/  FMUL.FTZ R43, R52, UR5 ;  /* 0x00000005342b7c20 */ /* 0x000fe20008410000 */
[C---:B------:R-:W-:Y:S01]  /*3b60*/  HMMA.16816.F32 R68, R12.reuse, R24, R68 ;  /* 0x000000180c44723c */ /* 0x040fe20000001844 */
[C---:B------:R-:W-:Y:S01]  /*3b70*/  ISETP.LT.OR P6, PT, R35.reuse, R213, P6 ;  /* 0x000000d52300720c */ /* 0x040fe200037c1670 */
[----:B------:R2:W4:Y:S01]  /*3b80*/  MUFU.TANH R45, R42 ;  /* 0x0000002a002d7308 */ /* 0x0005220000002400 */
[C---:B------:R-:W-:Y:S01]  /*3b90*/  ISETP.LT.OR P2, PT, R35.reuse, R211, P2 ;  /* 0x000000d32300720c */ /* 0x040fe20001741670 */
[----:B------:R-:W-:Y:S01]  /*3ba0*/  VIADD R16, R35, 0x18 ;  /* 0x0000001823107836 */ /* 0x000fe20000000000 */
[----:B------:R-:W-:Y:S01]  /*3bb0*/  ISETP.LT.OR P4, PT, R21, R213, P4 ;  /* 0x000000d51500720c */ /* 0x000fe20002781670 */
[----:B------:R-:W-:Y:S01]  /*3bc0*/  VIADD R17, R35, 0x11 ;  /* 0x0000001123117836 */ /* 0x000fe20000000000 */
[----:B------:R-:W-:Y:S01]  /*3bd0*/  ISETP.LT.OR P1, PT, R21, R211, P1 ;  /* 0x000000d31500720c */ /* 0x000fe20000f21670 */
[----:B------:R-:W-:Y:S01]  /*3be0*/  VIADD R24, R35, 0x1 ;  /* 0x0000000123187836 */ /* 0x000fe20000000000 */
[----:B-----5:R-:W-:Y:S01]  /*3bf0*/  FSEL R21, R0, -INF , !P6 ;  /* 0xff80000000157808 */ /* 0x020fe20007000000 */
[----:B------:R-:W5:Y:S01]  /*3c00*/  MUFU.TANH R44, R44 ;  /* 0x0000002c002c7308 */ /* 0x000f620000002400 */
[-C--:B------:R-:W-:Y:S01]  /*3c10*/  ISETP.GE.AND P6, PT, R48, R212.reuse, PT ;  /* 0x000000d43000720c */ /* 0x080fe20003fc6270 */
[----:B------:R-:W-:Y:S01]  /*3c20*/  FMUL.FTZ R40, R40, UR5 ;  /* 0x0000000528287c20 */ /* 0x000fe20008410000 */
[C---:B------:R-:W-:Y:S01]  /*3c30*/  ISETP.GE.AND P5, PT, R24.reuse, R212, PT ;  /* 0x000000d41800720c */ /* 0x040fe20003fa6270 */
[----:B------:R-:W-:Y:S01]  /*3c40*/  FMUL.FTZ R41, R41, UR5 ;  /* 0x0000000529297c20 */ /* 0x000fe20008410000 */
[CC--:B------:R-:W-:Y:S01]  /*3c50*/  ISETP.GE.AND P0, PT, R24.reuse, R210.reuse, PT ;  /* 0x000000d21800720c */ /* 0x0c0fe20003f06270 */
[----:B------:R-:W-:Y:S01]  /*3c60*/  FMUL.FTZ R77, R77, UR5 ;  /* 0x000000054d4d7c20 */ /* 0x000fe20008410000 */
[C---:B------:R-:W-:Y:S01]  /*3c70*/  ISETP.LT.OR P5, PT, R24.reuse, R213, P5 ;  /* 0x000000d51800720c */ /* 0x040fe20002fa1670 */
[----:B------:R-:W-:Y:S01]  /*3c80*/  HMMA.16816.F32 R92, R12, R26, R92 ;  /* 0x0000001a0c5c723c */ /* 0x000fe2000000185c */
[-C--:B------:R-:W-:Y:S01]  /*3c90*/  ISETP.LT.OR P0, PT, R24, R211.reuse, P0 ;  /* 0x000000d31800720c */ /* 0x080fe20000701670 */
[----:B------:R-:W-:Y:S01]  /*3ca0*/  VIADD R24, R35, 0x10 ;  /* 0x0000001023187836 */ /* 0x000fe20000000000 */
[----:B------:R-:W-:Y:S01]  /*3cb0*/  FSEL R25, R36, -INF , !P5 ;  /* 0xff80000024197808 */ /* 0x000fe20006800000 */
[----:B------:R-:W5:Y:S01]  /*3cc0*/  MUFU.TANH R43, R43 ;  /* 0x0000002b002b7308 */ /* 0x000f620000002400 */
[----:B------:R-:W-:Y:S01]  /*3cd0*/  ISETP.GE.AND P5, PT, R48, R210, PT ;  /* 0x000000d23000720c */ /* 0x000fe20003fa6270 */
[----:B------:R-:W-:Y:S01]  /*3ce0*/  FMUL.FTZ R47, R54, UR5 ;  /* 0x00000005362f7c20 */ /* 0x000fe20008410000 */
[----:B-1----:R-:W-:Y:S01]  /*3cf0*/  FSEL R34, R37, -INF , !P2 ;  /* 0xff80000025227808 */ /* 0x002fe20005000000 */
[----:B--2---:R-:W-:Y:S01]  /*3d00*/  FMUL.FTZ R42, R53, UR5 ;  /* 0x00000005352a7c20 */ /* 0x004fe20008410000 */
[----:B------:R-:W-:Y:S01]  /*3d10*/  FSEL R38, R38, -INF , !P0 ;  /* 0xff80000026267808 */ /* 0x000fe20004000000 */
[C---:B---3--:R-:W-:Y:S01]  /*3d20*/  HMMA.16816.F32 R68, R8.reuse, R28, R68 ;  /* 0x0000001c0844723c */ /* 0x048fe20000001844 */
[C---:B------:R-:W-:Y:S01]  /*3d30*/  ISETP.GE.AND P2, PT, R24.reuse, R212, PT ;  /* 0x000000d41800720c */ /* 0x040fe20003f46270 */
[----:B------:R-:W1:Y:S01]  /*3d40*/  MUFU.TANH R165, R77 ;  /* 0x0000004d00a57308 */ /* 0x000e620000002400 */
[----:B------:R-:W-:Y:S01]  /*3d50*/  ISETP.GE.AND P0, PT, R24, R210, PT ;  /* 0x000000d21800720c */ /* 0x000fe20003f06270 */
[----:B------:R-:W-:Y:S01]  /*3d60*/  FMUL.FTZ R46, R55, UR5 ;  /* 0x00000005372e7c20 */ /* 0x000fe20008410000 */
[----:B------:R-:W-:Y:S01]  /*3d70*/  ISETP.LT.OR P5, PT, R48, R211, P5 ;  /* 0x000000d33000720c */ /* 0x000fe20002fa1670 */
[----:B------:R-:W-:Y:S01]  /*3d80*/  FMUL.FTZ R76, R76, UR5 ;  /* 0x000000054c4c7c20 */ /* 0x000fe20008410000 */
[-C--:B------:R-:W-:Y:S01]  /*3d90*/  ISETP.LT.OR P6, PT, R48, R213.reuse, P6 ;  /* 0x000000d53000720c */ /* 0x080fe200037c1670 */
[----:B------:R-:W-:Y:S01]  /*3da0*/  FMUL.FTZ R78, R78, UR5 ;  /* 0x000000054e4e7c20 */ /* 0x000fe20008410000 */
[C---:B------:R-:W-:Y:S01]  /*3db0*/  ISETP.LT.OR P2, PT, R24.reuse, R213, P2 ;  /* 0x000000d51800720c */ /* 0x040fe20001741670 */
[----:B------:R-:W2:Y:S01]  /*3dc0*/  MUFU.TANH R40, R40 ;  /* 0x0000002800287308 */ /* 0x000ea20000002400 */
[----:B------:R-:W-:Y:S01]  /*3dd0*/  ISETP.LT.OR P0, PT, R24, R211, P0 ;  /* 0x000000d31800720c */ /* 0x000fe20000701670 */
[----:B------:R-:W-:Y:S01]  /*3de0*/  VIADD R18, R35, 0x19 ;  /* 0x0000001923127836 */ /* 0x000fe20000000000 */
[----:B----4-:R-:W-:Y:S01]  /*3df0*/  FSEL R24, R20, -INF , !P1 ;  /* 0xff80000014187808 */ /* 0x010fe20004800000 */
[----:B------:R-:W-:Y:S01]  /*3e00*/  HMMA.16816.F32 R8, R8, R30, R92 ;  /* 0x0000001e0808723c */ /* 0x000fe2000000185c */
[----:B------:R-:W-:Y:S01]  /*3e10*/  FSEL R0, R39, -INF , !P5 ;  /* 0xff80000027007808 */ /* 0x000fe20006800000 */
[----:B------:R-:W-:Y:S01]  /*3e20*/  FMUL.FTZ R79, R79, UR5 ;  /* 0x000000054f4f7c20 */ /* 0x000fe20008410000 */
[----:B------:R-:W-:Y:S01]  /*3e30*/  ISETP.GE.AND P1, PT, R16, R212, PT ;  /* 0x000000d41000720c */ /* 0x000fe20003f26270 */
[----:B------:R-:W3:Y:S01]  /*3e40*/  MUFU.TANH R41, R41 ;  /* 0x0000002900297308 */ /* 0x000ee20000002400 */
[----:B------:R-:W-:Y:S01]  /*3e50*/  FSEL R33, R33, -INF , !P6 ;  /* 0xff80000021217808 */ /* 0x000fe20007000000 */
[----:B------:R-:W-:Y:S01]  /*3e60*/  FMUL.FTZ R72, R72, UR5 ;  /* 0x0000000548487c20 */ /* 0x000fe20008410000 */
[-C--:B------:R-:W-:Y:S01]  /*3e70*/  ISETP.GE.AND P5, PT, R16, R210.reuse, PT ;  /* 0x000000d21000720c */ /* 0x080fe20003fa6270 */
[----:B------:R-:W-:Y:S01]  /*3e80*/  FMUL.FTZ R74, R74, UR5 ;  /* 0x000000054a4a7c20 */ /* 0x000fe20008410000 */
[----:B------:R-:W-:Y:S01]  /*3e90*/  ISETP.GE.AND P6, PT, R17, R210, PT ;  /* 0x000000d21100720c */ /* 0x000fe20003fc6270 */
[----:B------:R-:W-:Y:S01]  /*3ea0*/  FMUL.FTZ R73, R73, UR5 ;  /* 0x0000000549497c20 */ /* 0x000fe20008410000 */
[C---:B------:R-:W-:Y:S01]  /*3eb0*/  ISETP.LT.OR P1, PT, R16.reuse, R213, P1 ;  /* 0x000000d51000720c */ /* 0x040fe20000f21670 */
[----:B------:R-:W4:Y:S01]  /*3ec0*/  MUFU.TANH R47, R47 ;  /* 0x0000002f002f7308 */ /* 0x000f220000002400 */
[-C--:B------:R-:W-:Y:S01]  /*3ed0*/  ISETP.LT.OR P5, PT, R16, R211.reuse, P5 ;  /* 0x000000d31000720c */ /* 0x080fe20002fa1670 */
[----:B------:R-:W-:Y:S01]  /*3ee0*/  VIADD R16, R35, 0x20 ;  /* 0x0000002023107836 */ /* 0x000fe20000000000 */
[----:B------:R-:W-:Y:S01]  /*3ef0*/  ISETP.LT.OR P6, PT, R17, R211, P6 ;  /* 0x000000d31100720c */ /* 0x000fe200037c1670 */
[----:B------:R-:W-:Y:S01]  /*3f00*/  VIADD R14, R35, 0x28 ;  /* 0x00000028230e7836 */ /* 0x000fe20000000000 */
[----:B------:R-:W-:Y:S01]  /*3f10*/  FSEL R22, R45, -INF , !P0 ;  /* 0xff8000002d167808 */ /* 0x000fe20004000000 */
[----:B------:R-:W-:Y:S01]  /*3f20*/  VIADD R12, R35, 0x29 ;  /* 0x00000029230c7836 */ /* 0x000fe20000000000 */
[----:B-----5:R-:W-:Y:S01]  /*3f30*/  FSEL R20, R44, -INF , !P6 ;  /* 0xff8000002c147808 */ /* 0x020fe20007000000 */
[----:B------:R-:W5:Y:S01]  /*3f40*/  MUFU.TANH R42, R42 ;  /* 0x0000002a002a7308 */ /* 0x000f620000002400 */
[C---:B------:R-:W-:Y:S01]  /*3f50*/  ISETP.GE.AND P0, PT, R16.reuse, R212, PT ;  /* 0x000000d41000720c */ /* 0x040fe20003f06270 */
[----:B------:R-:W-:Y:S01]  /*3f60*/  FMUL.FTZ R75, R75, UR5 ;  /* 0x000000054b4b7c20 */ /* 0x000fe20008410000 */
[----:B------:R-:W-:Y:S01]  /*3f70*/  ISETP.GE.AND P6, PT, R16, R210, PT ;  /* 0x000000d21000720c */ /* 0x000fe20003fc6270 */
[----:B------:R-:W-:Y:S01]  /*3f80*/  FMUL.FTZ R68, R68, UR5 ;  /* 0x0000000544447c20 */ /* 0x000fe20008410000 */
[C---:B------:R-:W-:Y:S01]  /*3f90*/  ISETP.LT.OR P0, PT, R16.reuse, R213, P0 ;  /* 0x000000d51000720c */ /* 0x040fe20000701670 */
[----:B------:R-:W-:Y:S01]  /*3fa0*/  FMUL.FTZ R69, R69, UR5 ;  /* 0x0000000545457c20 */ /* 0x000fe20008410000 */
[----:B------:R-:W-:Y:S01]  /*3fb0*/  ISETP.LT.OR P6, PT, R16, R211, P6 ;  /* 0x000000d31000720c */ /* 0x000fe200037c1670 */
[----:B------:R-:W-:Y:S01]  /*3fc0*/  VIADD R16, R35, 0x21 ;  /* 0x0000002123107836 */ /* 0x000fe20000000000 */
[----:B------:R-:W-:Y:S01]  /*3fd0*/  FSEL R15, R43, -INF , !P1 ;  /* 0xff8000002b0f7808 */ /* 0x000fe20004800000 */
[----:B------:R-:W5:Y:S01]  /*3fe0*/  MUFU.TANH R46, R46 ;  /* 0x0000002e002e7308 */ /* 0x000f620000002400 */
[----:B------:R-:W-:Y:S01]  /*3ff0*/  FSEL R23, R32, -INF , !P4 ;  /* 0xff80000020177808 */ /* 0x000fe20006000000 */
[----:B------:R-:W-:Y:S01]  /*4000*/  FMUL.FTZ R70, R70, UR5 ;  /* 0x0000000546467c20 */ /* 0x000fe20008410000 */
[-C--:B------:R-:W-:Y:S01]  /*4010*/  ISETP.GE.AND P1, PT, R16, R212.reuse, PT ;  /* 0x000000d41000720c */ /* 0x080fe20003f26270 */
[----:B------:R-:W-:Y:S01]  /*4020*/  FMUL.FTZ R71, R71, UR5 ;  /* 0x0000000547477c20 */ /* 0x000fe20008410000 */
[CC--:B------:R-:W-:Y:S01]  /*4030*/  ISETP.GE.AND P4, PT, R17.reuse, R212.reuse, PT ;  /* 0x000000d41100720c */ /* 0x0c0fe20003f86270 */
[----:B------:R-:W-:Y:S01]  /*4040*/  FMUL.FTZ R177, R8, UR5 ;  /* 0x0000000508b17c20 */ /* 0x000fe20008410000 */
[-C--:B------:R-:W-:Y:S01]  /*4050*/  ISETP.LT.OR P1, PT, R16, R213.reuse, P1 ;  /* 0x000000d51000720c */ /* 0x080fe20000f21670 */
[----:B------:R-:W5:Y:S01]  /*4060*/  MUFU.TANH R173, R76 ;  /* 0x0000004c00ad7308 */ /* 0x000f620000002400 */
[----:B------:R-:W-:Y:S01]  /*4070*/  ISETP.LT.OR P4, PT, R17, R213, P4 ;  /* 0x000000d51100720c */ /* 0x000fe20002781670 */
[----:B------:R-:W-:Y:S01]  /*4080*/  FMUL.FTZ R9, R9, UR5 ;  /* 0x0000000509097c20 */ /* 0x000fe20008410000 */
[----:B-1----:R-:W-:Y:S01]  /*4090*/  FSEL R165, R165, -INF , !P1 ;  /* 0xff800000a5a57808 */ /* 0x002fe20004800000 */
[----:B------:R-:W-:Y:S01]  /*40a0*/  FMUL.FTZ R10, R10, UR5 ;  /* 0x000000050a0a7c20 */ /* 0x000fe20008410000 */
[----:B------:R-:W-:Y:S01]  /*40b0*/  ISETP.GT.AND P1, PT, R206, UR10, PT ;  /* 0x0000000ace007c0c */ /* 0x000fe2000bf24270 */
[----:B------:R-:W-:Y:S01]  /*40c0*/  FMUL.FTZ R11, R11, UR5 ;  /* 0x000000050b0b7c20 */ /* 0x000fe20008410000 */
[----:B--2---:R-:W-:Y:S01]  /*40d0*/  FSEL R19, R40, -INF , !P2 ;  /* 0xff80000028137808 */ /* 0x004fe20005000000 */
[----:B------:R-:W1:Y:S01]  /*40e0*/  MUFU.TANH R166, R78 ;  /* 0x0000004e00a67308 */ /* 0x000e620000002400 */
[----:B---3--:R-:W-:Y:S01]  /*40f0*/  FSEL R17, R41, -INF , !P4 ;  /* 0xff80000029117808 */ /* 0x008fe20006000000 */
[----:B------:R-:W-:Y:S01]  /*4100*/  VIADD R8, R35, 0x38 ;  /* 0x0000003823087836 */ /* 0x000fe20000000000 */
[----:B------:R-:W-:-:S02]  /*4110*/  ISETP.GE.AND P2, PT, R18, R212, PT ;  /* 0x000000d41200720c */ /* 0x000fc40003f46270 */
[CC--:B------:R-:W-:Y:S02]  /*4120*/  ISETP.GE.AND P4, PT, R18.reuse, R210.reuse, PT ;  /* 0x000000d21200720c */ /* 0x0c0fe40003f86270 */
[C---:B------:R-:W-:Y:S01]  /*4130*/  ISETP.LT.OR P2, PT, R18.reuse, R213, P2 ;  /* 0x000000d51200720c */ /* 0x040fe20001741670 */
[----:B------:R-:W2:Y:S01]  /*4140*/  MUFU.TANH R220, R79 ;  /* 0x0000004f00dc7308 */ /* 0x000ea20000002400 */
[-C--:B------:R-:W-:Y:S01]  /*4150*/  ISETP.LT.OR P4, PT, R18, R211.reuse, P4 ;  /* 0x000000d31200720c */ /* 0x080fe20002781670 */
[----:B------:R-:W3:Y:S01]  /*4160*/  @!P1 LDC.64 R218, c[0x0][0x218] ;  /* 0x00008600ffda9b82 */ /* 0x000ee20000000a00 */
[----:B----4-:R-:W-:Y:S02]  /*4170*/  FSEL R18, R47, -INF , !P5 ;  /* 0xff8000002f127808 */ /* 0x010fe40006800000 */
[----:B------:R-:W-:Y:S02]  /*4180*/  ISETP.GE.AND P5, PT, R16, R210, PT ;  /* 0x000000d21000720c */ /* 0x000fe40003fa6270 */
[----:B-----5:R-:W-:Y:S01]  /*4190*/  FSEL R13, R42, -INF , !P2 ;  /* 0xff8000002a0d7808 */ /* 0x020fe20005000000 */
[----:B------:R-:W4:Y:S01]  /*41a0*/  MUFU.TANH R171, R72 ;  /* 0x0000004800ab7308 */ /* 0x000f220000002400 */
[----:B------:R-:W-:-:S02]  /*41b0*/  ISETP.LT.OR P5, PT, R16, R211, P5 ;  /* 0x000000d31000720c */ /* 0x000fc40002fa1670 */
[----:B------:R-:W-:Y:S02]  /*41c0*/  FSEL R16, R46, -INF , !P4 ;  /* 0xff8000002e107808 */ /* 0x000fe40006000000 */
[----:B------:R-:W-:Y:S02]  /*41d0*/  FSEL R173, R173, -INF , !P0 ;  /* 0xff800000adad7808 */ /* 0x000fe40004000000 */
[----:B-1----:R-:W-:Y:S01]  /*41e0*/  FSEL R166, R166, -INF , !P6 ;  /* 0xff800000a6a67808 */ /* 0x002fe20007000000 */
[----:B------:R-:W1:Y:S01]  /*41f0*/  MUFU.TANH R172, R74 ;  /* 0x0000004a00ac7308 */ /* 0x000e620000002400 */
[C---:B------:R-:W-:Y:S02]  /*4200*/  ISETP.GE.AND P2, PT, R14.reuse, R212, PT ;  /* 0x000000d40e00720c */ /* 0x040fe40003f46270 */
[----:B------:R-:W-:Y:S02]  /*4210*/  ISETP.GE.AND P4, PT, R14, R210, PT ;  /* 0x000000d20e00720c */ /* 0x000fe40003f86270 */
[----:B------:R-:W-:-:S02]  /*4220*/  ISETP.GE.AND P0, PT, R12, R212, PT ;  /* 0x000000d40c00720c */ /* 0x000fc40003f06270 */
[----:B------:R-:W-:Y:S01]  /*4230*/  ISETP.GE.AND P6, PT, R12, R210, PT ;  /* 0x000000d20c00720c */ /* 0x000fe20003fc6270 */
[----:B------:R-:W5:Y:S01]  /*4240*/  MUFU.TANH R167, R73 ;  /* 0x0000004900a77308 */ /* 0x000f620000002400 */
[C---:B------:R-:W-:Y:S02]  /*4250*/  ISETP.LT.OR P2, PT, R14.reuse, R213, P2 ;  /* 0x000000d50e00720c */ /* 0x040fe40001741670 */
[----:B------:R-:W-:Y:S01]  /*4260*/  ISETP.LT.OR P4, PT, R14, R211, P4 ;  /* 0x000000d30e00720c */ /* 0x000fe20002781670 */
[C---:B------:R-:W-:Y:S01]  /*4270*/  VIADD R14, R35.reuse, 0x30 ;  /* 0x00000030230e7836 */ /* 0x040fe20000000000 */
[C---:B------:R-:W-:Y:S02]  /*4280*/  ISETP.LT.OR P0, PT, R12.reuse, R213, P0 ;  /* 0x000000d50c00720c */ /* 0x040fe40000701670 */
[----:B------:R-:W-:Y:S01]  /*4290*/  ISETP.LT.OR P6, PT, R12, R211, P6 ;  /* 0x000000d30c00720c */ /* 0x000fe200037c1670 */
[----:B------:R-:W3:Y:S01]  /*42a0*/  MUFU.TANH R214, R75 ;  /* 0x0000004b00d67308 */ /* 0x000ee20000002400 */
[C---:B------:R-:W-:Y:S01]  /*42b0*/  VIADD R12, R35.reuse, 0x31 ;  /* 0x00000031230c7836 */ /* 0x040fe20000000000 */
[----:B--2---:R-:W-:Y:S01]  /*42c0*/  FSEL R220, R220, -INF , !P5 ;  /* 0xff800000dcdc7808 */ /* 0x004fe20006800000 */
[----:B------:R-:W-:Y:S01]  /*42d0*/  VIADD R35, R35, 0x39 ;  /* 0x0000003923237836 */ /* 0x000fe20000000000 */
[----:B----4-:R-:W-:-:S02]  /*42e0*/  FSEL R171, R171, -INF , !P2 ;  /* 0xff800000abab7808 */ /* 0x010fc40005000000 */
[----:B-1----:R-:W-:Y:S02]  /*42f0*/  FSEL R172, R172, -INF , !P4 ;  /* 0xff800000acac7808 */ /* 0x002fe40006000000 */
[----:B------:R-:W1:Y:S01]  /*4300*/  MUFU.TANH R205, R68 ;  /* 0x0000004400cd7308 */ /* 0x000e620000002400 */
[-C--:B------:R-:W-:Y:S02]  /*4310*/  ISETP.GE.AND P5, PT, R14, R212.reuse, PT ;  /* 0x000000d40e00720c */ /* 0x080fe40003fa6270 */
[----:B------:R-:W-:Y:S02]  /*4320*/  ISETP.GE.AND P2, PT, R12, R212, PT ;  /* 0x000000d40c00720c */ /* 0x000fe40003f46270 */
[C---:B------:R-:W-:Y:S02]  /*4330*/  ISETP.GE.AND P4, PT, R14.reuse, R210, PT ;  /* 0x000000d20e00720c */ /* 0x040fe40003f86270 */
[----:B-----5:R-:W-:Y:S01]  /*4340*/  FSEL R167, R167, -INF , !P0 ;  /* 0xff800000a7a77808 */ /* 0x020fe20004000000 */
[----:B------:R-:W2:Y:S01]  /*4350*/  MUFU.TANH R179, R69 ;  /* 0x0000004500b37308 */ /* 0x000ea20000002400 */
[----:B------:R-:W-:-:S02]  /*4360*/  ISETP.LT.OR P5, PT, R14, R213, P5 ;  /* 0x000000d50e00720c */ /* 0x000fc40002fa1670 */
[----:B------:R-:W-:Y:S02]  /*4370*/  ISETP.GE.AND P0, PT, R12, R210, PT ;  /* 0x000000d20c00720c */ /* 0x000fe40003f06270 */
[----:B------:R-:W-:Y:S02]  /*4380*/  ISETP.LT.OR P4, PT, R14, R211, P4 ;  /* 0x000000d30e00720c */ /* 0x000fe40002781670 */
[C---:B------:R-:W-:Y:S01]  /*4390*/  ISETP.LT.OR P2, PT, R12.reuse, R213, P2 ;  /* 0x000000d50c00720c */ /* 0x040fe20001741670 */
[----:B------:R-:W4:Y:S01]  /*43a0*/  MUFU.TANH R176, R70 ;  /* 0x0000004600b07308 */ /* 0x000f220000002400 */
[----:B------:R-:W-:Y:S02]  /*43b0*/  ISETP.LT.OR P0, PT, R12, R211, P0 ;  /* 0x000000d30c00720c */ /* 0x000fe40000701670 */
[----:B---3--:R-:W-:Y:S02]  /*43c0*/  FSEL R214, R214, -INF , !P6 ;  /* 0xff800000d6d67808 */ /* 0x008fe40007000000 */
[----:B-1----:R-:W-:-:S02]  /*43d0*/  FSEL R205, R205, -INF , !P5 ;  /* 0xff800000cdcd7808 */ /* 0x002fc40006800000 */
[CC--:B------:R-:W-:Y:S01]  /*43e0*/  ISETP.GE.AND P6, PT, R8.reuse, R212.reuse, PT ;  /* 0x000000d40800720c */ /* 0x0c0fe20003fc6270 */
[----:B------:R-:W1:Y:S01]  /*43f0*/  MUFU.TANH R174, R71 ;  /* 0x0000004700ae7308 */ /* 0x000e620000002400 */
[----:B--2---:R-:W-:Y:S02]  /*4400*/  FSEL R179, R179, -INF , !P2 ;  /* 0xff800000b3b37808 */ /* 0x004fe40005000000 */
[C---:B------:R-:W-:Y:S02]  /*4410*/  ISETP.GE.AND P5, PT, R35.reuse, R212, PT ;  /* 0x000000d42300720c */ /* 0x040fe40003fa6270 */
[----:B------:R-:W-:Y:S02]  /*4420*/  ISETP.GE.AND P2, PT, R35, R210, PT ;  /* 0x000000d22300720c */ /* 0x000fe40003f46270 */
[----:B------:R-:W-:Y:S01]  /*4430*/  ISETP.LT.OR P6, PT, R8, R213, P6 ;  /* 0x000000d50800720c */ /* 0x000fe200037c1670 */
[----:B------:R-:W2:Y:S01]  /*4440*/  MUFU.TANH R177, R177 ;  /* 0x000000b100b17308 */ /* 0x000ea20000002400 */
[----:B----4-:R-:W-:-:S02]  /*4450*/  FSEL R176, R176, -INF , !P4 ;  /* 0xff800000b0b07808 */ /* 0x010fc40006000000 */
[C---:B------:R-:W-:Y:S02]  /*4460*/  ISETP.GE.AND P4, PT, R8.reuse, R210, PT ;  /* 0x000000d20800720c */ /* 0x040fe40003f86270 */
[C---:B------:R-:W-:Y:S01]  /*4470*/  ISETP.LT.OR P5, PT, R35.reuse, R213, P5 ;  /* 0x000000d52300720c */ /* 0x040fe20002fa1670 */
[----:B------:R-:W-:Y:S01]  /*4480*/  BAR.SYNC.DEFER_BLOCKING 0x0 ;  /* 0x0000000000007b1d */ /* 0x000fe20000010000 */
[-C--:B------:R-:W-:Y:S02]  /*4490*/  ISETP.LT.OR P4, PT, R8, R211.reuse, P4 ;  /* 0x000000d30800720c */ /* 0x080fe40002781670 */
[----:B-1----:R-:W-:Y:S02]  /*44a0*/  FSEL R174, R174, -INF , !P0 ;  /* 0xff800000aeae7808 */ /* 0x002fe40004000000 */
[----:B------:R-:W-:Y:S01]  /*44b0*/  ISETP.LT.OR P2, PT, R35, R211, P2 ;  /* 0x000000d32300720c */ /* 0x000fe20001741670 */
[----:B------:R-:W1:Y:S01]  /*44c0*/  MUFU.TANH R175, R9 ;  /* 0x0000000900af7308 */ /* 0x000e620000002400 */
[----:B------:R-:W-:-:S04]  /*44d0*/  @!P1 LEA R216, P0, R133, R218, 0x1 ;  /* 0x000000da85d89211 */ /* 0x000fc800078008ff */
[----:B------:R-:W-:Y:S02]  /*44e0*/  @!P1 LEA.HI.X R217, R133, R219, R2, 0x1, P0 ;  /* 0x000000db85d99211 */ /* 0x000fe400000f0c02 */
[----:B--2---:R-:W-:Y:S01]  /*44f0*/  FSEL R177, R177, -INF , !P6 ;  /* 0xff800000b1b17808 */ /* 0x004fe20007000000 */
[----:B------:R-:W2:Y:S08]  /*4500*/  MUFU.TANH R170, R10 ;  /* 0x0000000a00aa7308 */ /* 0x000eb00000002400 */
[----:B------:R-:W3:Y:S01]  /*4510*/  MUFU.TANH R168, R11 ;  /* 0x0000000b00a87308 */ /* 0x000ee20000002400 */
[----:B-1----:R-:W-:-:S02]  /*4520*/  FSEL R175, R175, -INF , !P5 ;  /* 0xff800000afaf7808 */ /* 0x002fc40006800000 */
[----:B--2---:R-:W-:Y:S02]  /*4530*/  FSEL R170, R170, -INF , !P4 ;  /* 0xff800000aaaa7808 */ /* 0x004fe40006000000 */
[----:B---3--:R-:W-:Y:S01]  /*4540*/  FSEL R168, R168, -INF , !P2 ;  /* 0xff800000a8a87808 */ /* 0x008fe20005000000 */
        /* <DEDUP_REMOVED lines=61> */
.L_x_5385:
[----:B------:R-:W-:-:S04]  /*4920*/  ULEA UR12, -UR6, URZ, 0x6 ;  /* 0x0000003f060c7291 */ /* 0x000fc8000f8e313f */
[----:B------:R-:W-:Y:S02]  /*4930*/  USHF.R.S32.HI UR13, URZ, 0x1f, UR12 ;  /* 0x0000001f3f0d7899 */ /* 0x000fe4000801140c */
[----:B------:R-:W-:-:S04]  /*4940*/  MOV R4, UR12 ;  /* 0x0000000c00047c02 */ /* 0x000fc80008000f00 */
[----:B------:R-:W-:-:S07]  /*4950*/  MOV R9, UR13 ;  /* 0x0000000d00097c02 */ /* 0x000fce0008000f00 */
.L_x_5386:
        /* <DEDUP_REMOVED lines=29> */
.L_x_5384:
        /* <DEDUP_REMOVED lines=370> */
.L_x_5388:
[----:B------:R-:W-:-:S04]  /*6250*/  LEA R0, -R134, RZ, 0x6 ;  /* 0x000000ff86007211 */ /* 0x000fc800078e31ff */
[----:B------:R-:W-:-:S07]  /*6260*/  SHF.R.S32.HI R5, RZ, 0x1f, R0 ;  /* 0x0000001fff057819 */ /* 0x000fce0000011400 */
.L_x_5389:
        /* <DEDUP_REMOVED lines=28> */
[----:B------:R-:W-:Y:S01]  /*6430*/  LDGSTS.E.BYPASS.LTC128B.128 [R207+0x10000], desc[UR14][R6.64+0x100] ;  /* 0x1000010006cf7fae */ /* 0x000fe2000b901d4e */
[--C-:B------:R-:W-:Y:S02]  /*6440*/  IMAD.X R5, R13, 0x1, R0.reuse, P1 ;  /* 0x000000010d057824 */ /* 0x100fe400008e0600 */
[----:B------:R-:W-:Y:S01]  /*6450*/  IMAD.X R29, R15, 0x1, R0, P0 ;  /* 0x000000010f1d7824 */ /* 0x000fe200000e0600 */
[----:B------:R-:W-:Y:S04]  /*6460*/  LDGSTS.E.BYPASS.LTC128B.128 [R207+0xc800], desc[UR14][R10.64] ;  /* 0x0c8000000acf7fae */ /* 0x000fe8000b901d4e */
[----:B------:R-:W-:Y:S04]  /*6470*/  LDGSTS.E.BYPASS.LTC128B.128 [R207+0xe800], desc[UR14][R8.64+0x80] ;  /* 0x0e80008008cf7fae */ /* 0x000fe8000b901d4e */
[----:B------:R1:W-:Y:S04]  /*6480*/  LDGSTS.E.BYPASS.LTC128B.128 [R207+0x10800], desc[UR14][R8.64+0x100] ;  /* 0x1080010008cf7fae */ /* 0x0003e8000b901d4e */
[----:B------:R-:W-:Y:S04]  /*6490*/  LDGSTS.E.BYPASS.LTC128B.128 [R207+0xd000], desc[UR14][R12.64] ;  /* 0x0d0000000ccf7fae */ /* 0x000fe8000b901d4e */
[----:B------:R-:W-:Y:S04]  /*64a0*/  LDGSTS.E.BYPASS.LTC128B.128 [R207+0xf000], desc[UR14][R14.64+0x80] ;  /* 0x0f0000800ecf7fae */ /* 0x000fe8000b901d4e */
[----:B------:R2:W-:Y:S04]  /*64b0*/  LDGSTS.E.BYPASS.LTC128B.128 [R207+0x11000], desc[UR14][R14.64+0x100] ;  /* 0x110001000ecf7fae */ /* 0x0005e8000b901d4e */
[----:B------:R3:W-:Y:S04]  /*64c0*/  LDGSTS.E.BYPASS.LTC128B.128 [R207+0xd800], desc[UR14][R4.64] ;  /* 0x0d80000004cf7fae */ /* 0x0007e8000b901d4e */
[----:B------:R-:W-:Y:S04]  /*64d0*/  LDGSTS.E.BYPASS.LTC128B.128 [R207+0xf800], desc[UR14][R28.64+0x80] ;  /* 0x0f8000801ccf7fae */ /* 0x000fe8000b901d4e */
[----:B------:R4:W-:Y:S04]  /*64e0*/  LDGSTS.E.BYPASS.LTC128B.128 [R207+0x11800], desc[UR14][R28.64+0x100] ;  /* 0x118001001ccf7fae */ /* 0x0009e8000b901d4e */
[----:B------:R-:W-:Y:S04]  /*64f0*/  LDSM.16.M88.4 R172, [R202] ;  /* 0x00000000caac783b */ /* 0x000fe80000000200 */
[----:B------:R-:W3:Y:S04]  /*6500*/  LDSM.16.M88.4 R16, [R201+0x6000] ;  /* 0x00600000c910783b */ /* 0x000ee80000000200 */
[----:B------:R-:W-:Y:S04]  /*6510*/  LDSM.16.M88.4 R24, [R200] ;  /* 0x00000000c818783b */ /* 0x000fe80000000200 */
[----:B-1----:R-:W-:Y:S04]  /*6520*/  LDSM.16.M88.4 R8, [R199] ;  /* 0x00000000c708783b */ /* 0x002fe80000000200 */
[----:B------:R-:W4:Y:S04]  /*6530*/  LDSM.16.M88.4 R140, [R201+0x6800] ;  /* 0x00680000c98c783b */ /* 0x000f280000000200 */
[----:B------:R-:W1:Y:S04]  /*6540*/  LDSM.16.M88.4 R152, [R201+0x7000] ;  /* 0x00700000c998783b */ /* 0x000e680000000200 */
[----:B------:R-:W5:Y:S04]  /*6550*/  LDSM.16.M88.4 R20, [R201+0x7800] ;  /* 0x00780000c914783b */ /* 0x000f680000000200 */
[----:B------:R-:W-:Y:S04]  /*6560*/  LDSM.16.M88.4 R160, [R198] ;  /* 0x00000000c6a0783b */ /* 0x000fe80000000200 */
[----:B--2---:R-:W2:Y:S04]  /*6570*/  LDSM.16.M88.4 R12, [R195+0x6000] ;  /* 0x00600000c30c783b */ /* 0x004ea80000000200 */
[----:B------:R-:W2:Y:S04]  /*6580*/  LDSM.16.M88.4 R148, [R191] ;  /* 0x00000000bf94783b */ /* 0x000ea80000000200 */
[----:B------:R-:W2:Y:S01]  /*6590*/  LDSM.16.M88.4 R136, [R190] ;  /* 0x00000000be88783b */ /* 0x000ea20000000200 */
[C---:B---3--:R-:W-:Y:S03]  /*65a0*/  HMMA.16816.F32 R4, R172.reuse, R16, RZ ;  /* 0x00000010ac04723c */ /* 0x048fe600000018ff */
[----:B------:R-:W3:Y:S04]  /*65b0*/  LDSM.16.M88.4 R32, [R189] ;  /* 0x00000000bd20783b */ /* 0x000ee80000000200 */
[----:B------:R-:W-:Y:S01]  /*65c0*/  LDSM.16.M88.4 R168, [R188] ;  /* 0x00000000bca8783b */ /* 0x000fe20000000200 */
[C---:B------:R-:W-:Y:S03]  /*65d0*/  HMMA.16816.F32 R16, R172.reuse, R18, RZ ;  /* 0x00000012ac10723c */ /* 0x040fe600000018ff */
[----:B------:R-:W-:Y:S03]  /*65e0*/  LDSM.16.M88.4 R144, [R195+0x6800] ;  /* 0x00680000c390783b */ /* 0x000fe60000000200 */
[C---:B----4-:R-:W-:Y:S01]  /*65f0*/  HMMA.16816.F32 R28, R172.reuse, R140, RZ ;  /* 0x0000008cac1c723c */ /* 0x050fe200000018ff */
[----:B------:R-:W-:Y:S04]  /*6600*/  LDSM.16.M88.4 R224, [R195+0x7800] ;  /* 0x00780000c3e0783b */ /* 0x000fe80000000200 */
[----:B------:R-:W-:Y:S01]  /*6610*/  LDSM.16.M88.4 R164, [R188+0x1800] ;  /* 0x00180000bca4783b */ /* 0x000fe20000000200 */
[----:B-1----:R-:W-:Y:S03]  /*6620*/  HMMA.16816.F32 R156, R172, R152, RZ ;  /* 0x00000098ac9c723c */ /* 0x002fe600000018ff */
[----:B------:R-:W-:Y:S03]  /*6630*/  LDSM.16.M88.4 R228, [R198+0x2000] ;  /* 0x00200000c6e4783b */ /* 0x000fe60000000200 */
[C---:B------:R-:W-:Y:S01]  /*6640*/  HMMA.16816.F32 R4, R24.reuse, R8, R4 ;  /* 0x000000081804723c */ /* 0x040fe20000001804 */
[----:B------:R-:W-:Y:S04]  /*6650*/  LDSM.16.M88.4 R236, [R201+0xa800] ;  /* 0x00a80000c9ec783b */ /* 0x000fe80000000200 */
[----:B------:R-:W-:Y:S01]  /*6660*/  LDSM.16.M88.4 R232, [R195+0xa000] ;  /* 0x00a00000c3e8783b */ /* 0x000fe20000000200 */
[----:B------:R-:W-:Y:S03]  /*6670*/  HMMA.16816.F32 R16, R24, R10, R16 ;  /* 0x0000000a1810723c */ /* 0x000fe60000001810 */
[----:B------:R-:W1:Y:S03]  /*6680*/  LDSM.16.M88.4 R8, [R197] ;  /* 0x00000000c508783b */ /* 0x000e660000000200 */
[C---:B------:R-:W-:Y:S01]  /*6690*/  HMMA.16816.F32 R140, R172.reuse, R142, RZ ;  /* 0x0000008eac8c723c */ /* 0x040fe200000018ff */
[----:B------:R-:W0:Y:S05]  /*66a0*/  LDGDEPBAR ;  /* 0x00000000000079af */ /* 0x000e2a0000000000 */
[C---:B------:R-:W-:Y:S06]  /*66b0*/  HMMA.16816.F32 R152, R172.reuse, R154, RZ ;  /* 0x0000009aac98723c */ /* 0x040fec00000018ff */
[C---:B-----5:R-:W-:Y:S06]  /*66c0*/  HMMA.16816.F32 R176, R172.reuse, R20, RZ ;  /* 0x00000014acb0723c */ /* 0x060fec00000018ff */
[----:B------:R-:W-:Y:S01]  /*66d0*/  HMMA.16816.F32 R172, R172, R22, RZ ;  /* 0x00000016acac723c */ /* 0x000fe200000018ff */
[----:B------:R-:W4:Y:S05]  /*66e0*/  LDSM.16.M88.4 R20, [R195+0x7000] ;  /* 0x00700000c314783b */ /* 0x000f2a0000000200 */
[C---:B--2---:R-:W-:Y:S06]  /*66f0*/  HMMA.16816.F32 R4, R160.reuse, R12, R4 ;  /* 0x0000000ca004723c */ /* 0x044fec0000001804 */
[----:B------:R-:W-:Y:S01]  /*6700*/  HMMA.16816.F32 R16, R160, R14, R16 ;  /* 0x0000000ea010723c */ /* 0x000fe20000001810 */
[----:B------:R-:W-:Y:S05]  /*6710*/  LDSM.16.M88.4 R12, [R202+0x2000] ;  /* 0x00200000ca0c783b */ /* 0x000fea0000000200 */
[C---:B------:R-:W-:Y:S06]  /*6720*/  HMMA.16816.F32 R28, R24.reuse, R148, R28 ;  /* 0x00000094181c723c */ /* 0x040fec000000181c */
[C---:B------:R-:W-:Y:S01]  /*6730*/  HMMA.16816.F32 R140, R24.reuse, R150, R140 ;  /* 0x00000096188c723c */ /* 0x040fe2000000188c */
[----:B------:R-:W-:Y:S05]  /*6740*/  LDSM.16.M88.4 R148, [R187] ;  /* 0x00000000bb94783b */ /* 0x000fea0000000200 */
[C---:B------:R-:W-:Y:S06]  /*6750*/  HMMA.16816.F32 R156, R24.reuse, R136, R156 ;  /* 0x00000088189c723c */ /* 0x040fec000000189c */
[C---:B------:R-:W-:Y:S01]  /*6760*/  HMMA.16816.F32 R152, R24.reuse, R138, R152 ;  /* 0x0000008a1898723c */ /* 0x040fe20000001898 */
[----:B------:R-:W2:Y:S05]  /*6770*/  LDSM.16.M88.4 R136, [R201+0x8000] ;  /* 0x00800000c988783b */ /* 0x000eaa0000000200 */
[C---:B---3--:R-:W-:Y:S06]  /*6780*/  HMMA.16816.F32 R176, R24.reuse, R32, R176 ;  /* 0x0000002018b0723c */ /* 0x048fec00000018b0 */
[----:B------:R-:W-:Y:S01]  /*6790*/  HMMA.16816.F32 R172, R24, R34, R172 ;  /* 0x0000002218ac723c */ /* 0x000fe200000018ac */
[----:B------:R-:W3:Y:S04]  /*67a0*/  LDSM.16.M88.4 R32, [R188+0x800] ;  /* 0x00080000bc20783b */ /* 0x000ee80000000200 */
[----:B------:R-:W5:Y:S01]  /*67b0*/  LDSM.16.M88.4 R24, [R188+0x1000] ;  /* 0x00100000bc18783b */ /* 0x000f620000000200 */
[C---:B-1----:R-:W-:Y:S06]  /*67c0*/  HMMA.16816.F32 R4, R8.reuse, R168, R4 ;  /* 0x000000a80804723c */ /* 0x042fec0000001804 */
[----:B------:R-:W-:Y:S01]  /*67d0*/  HMMA.16816.F32 R16, R8, R170, R16 ;  /* 0x000000aa0810723c */ /* 0x000fe20000001810 */
[----:B------:R-:W-:Y:S05]  /*67e0*/  LDSM.16.M88.4 R168, [R197+0x2000] ;  /* 0x00200000c5a8783b */ /* 0x000fea0000000200 */
[C---:B------:R-:W-:Y:S06]  /*67f0*/  HMMA.16816.F32 R28, R160.reuse, R144, R28 ;  /* 0x00000090a01c723c */ /* 0x040fec000000181c */
[C---:B------:R-:W-:Y:S01]  /*6800*/  HMMA.16816.F32 R140, R160.reuse, R146, R140 ;  /* 0x00000092a08c723c */ /* 0x040fe2000000188c */
[----:B------:R-:W-:Y:S05]  /*6810*/  LDSM.16.M88.4 R144, [R201+0x8800] ;  /* 0x00880000c990783b */ /* 0x000fea0000000200 */
[C---:B----4-:R-:W-:Y:S06]  /*6820*/  HMMA.16816.F32 R156, R160.reuse, R20, R156 ;  /* 0x00000014a09c723c */ /* 0x050fec000000189c */
[----:B------:R-:W-:Y:S01]  /*6830*/  HMMA.16816.F32 R152, R160, R22, R152 ;  /* 0x00000016a098723c */ /* 0x000fe20000001898 */
[----:B------:R-:W1:Y:S05]  /*6840*/  LDSM.16.M88.4 R20, [R200+0x2000] ;  /* 0x00200000c814783b */ /* 0x000e6a0000000200 */
[C---:B--2---:R-:W-:Y:S06]  /*6850*/  HMMA.16816.F32 R4, R12.reuse, R136, R4 ;  /* 0x000000880c04723c */ /* 0x044fec0000001804 */
[----:B------:R-:W-:Y:S01]  /*6860*/  HMMA.16816.F32 R16, R12, R138, R16 ;  /* 0x0000008a0c10723c */ /* 0x000fe20000001810 */
[----:B------:R-:W-:Y:S05]  /*6870*/  LDSM.16.M88.4 R136, [R184] ;  /* 0x00000000b888783b */ /* 0x000fea0000000200 */
[C---:B------:R-:W-:Y:S06]  /*6880*/  HMMA.16816.F32 R176, R160.reuse, R224, R176 ;  /* 0x000000e0a0b0723c */ /* 0x040fec00000018b0 */
[----:B------:R-:W-:Y:S01]  /*6890*/  HMMA.16816.F32 R172, R160, R226, R172 ;  /* 0x000000e2a0ac723c */ /* 0x000fe200000018ac */
[----:B------:R-:W2:Y:S04]  /*68a0*/  LDSM.16.M88.4 R160, [R195+0x8000] ;  /* 0x00800000c3a0783b */ /* 0x000ea80000000200 */
[----:B------:R-:W-:Y:S01]  /*68b0*/  LDSM.16.M88.4 R224, [R195+0x9800] ;  /* 0x00980000c3e0783b */ /* 0x000fe20000000200 */
[C---:B---3--:R-:W-:Y:S06]  /*68c0*/  HMMA.16816.F32 R28, R8.reuse, R32, R28 ;  /* 0x00000020081c723c */ /* 0x048fec000000181c */
[C---:B------:R-:W-:Y:S01]  /*68d0*/  HMMA.16816.F32 R140, R8.reuse, R34, R140 ;  /* 0x00000022088c723c */ /* 0x040fe2000000188c */
[----:B------:R-:W3:Y:S05]  /*68e0*/  LDSM.16.M88.4 R32, [R201+0x9000] ;  /* 0x00900000c920783b */ /* 0x000eea0000000200 */
[C---:B-----5:R-:W-:Y:S06]  /*68f0*/  HMMA.16816.F32 R156, R8.reuse, R24, R156 ;  /* 0x00000018089c723c */ /* 0x060fec000000189c */
[----:B------:R-:W-:Y:S01]  /*6900*/  HMMA.16816.F32 R152, R8, R26, R152 ;  /* 0x0000001a0898723c */ /* 0x000fe20000001898 */
[----:B------:R-:W4:Y:S05]  /*6910*/  LDSM.16.M88.4 R24, [R201+0x9800] ;  /* 0x00980000c918783b */ /* 0x000f2a0000000200 */
[C---:B-1----:R-:W-:Y:S06]  /*6920*/  HMMA.16816.F32 R4, R20.reuse, R148, R4 ;  /* 0x000000941404723c */ /* 0x042fec0000001804 */
[----:B------:R-:W-:Y:S01]  /*6930*/  HMMA.16816.F32 R16, R20, R150, R16 ;  /* 0x000000961410723c */ /* 0x000fe20000001810 */
[----:B------:R-:W-:Y:S05]  /*6940*/  LDSM.16.M88.4 R148, [R202+0x4000] ;  /* 0x00400000ca94783b */ /* 0x000fea0000000200 */
[C---:B------:R-:W-:Y:S06]  /*6950*/  HMMA.16816.F32 R176, R8.reuse, R164, R176 ;  /* 0x000000a408b0723c */ /* 0x040fec00000018b0 */
[----:B------:R-:W-:Y:S01]  /*6960*/  HMMA.16816.F32 R172, R8, R166, R172 ;  /* 0x000000a608ac723c */ /* 0x000fe200000018ac */
[----:B------:R-:W1:Y:S04]  /*6970*/  LDSM.16.M88.4 R164, [R186] ;  /* 0x00000000baa4783b */ /* 0x000e680000000200 */
[----:B------:R-:W-:Y:S01]  /*6980*/  LDSM.16.M88.4 R8, [R185] ;  /* 0x00000000b908783b */ /* 0x000fe20000000200 */
[C---:B------:R-:W-:Y:S06]  /*6990*/  HMMA.16816.F32 R28, R12.reuse, R144, R28 ;  /* 0x000000900c1c723c */ /* 0x040fec000000181c */
[----:B------:R-:W-:Y:S01]  /*69a0*/  HMMA.16816.F32 R140, R12, R146, R140 ;  /* 0x000000920c8c723c */ /* 0x000fe2000000188c */
[----:B------:R-:W5:Y:S05]  /*69b0*/  LDSM.16.M88.4 R144, [R188+0x2000] ;  /* 0x00200000bc90783b */ /* 0x000f6a0000000200 */
[C---:B--2---:R-:W-:Y:S06]  /*69c0*/  HMMA.16816.F32 R4, R228.reuse, R160, R4 ;  /* 0x000000a0e404723c */ /* 0x044fec0000001804 */
[----:B------:R-:W-:Y:S01]  /*69d0*/  HMMA.16816.F32 R16, R228, R162, R16 ;  /* 0x000000a2e410723c */ /* 0x000fe20000001810 */
        /* <DEDUP_REMOVED lines=9> */
[----:B------:R-:W-:Y:S01]  /*6a70*/  HMMA.16816.F32 R140, R20, R166, R140 ;  /* 0x000000a6148c723c */ /* 0x000fe2000000188c */
[----:B------:R-:W-:Y:S05]  /*6a80*/  LDSM.16.M88.4 R164, [R188+0x3000] ;  /* 0x00300000bca4783b */ /* 0x000fea0000000200 */
[C---:B-----5:R-:W-:Y:S06]  /*6a90*/  HMMA.16816.F32 R4, R168.reuse, R144, R4 ;  /* 0x00000090a804723c */ /* 0x060fec0000001804 */
[----:B------:R-:W-:Y:S01]  /*6aa0*/  HMMA.16816.F32 R16, R168, R146, R16 ;  /* 0x00000092a810723c */ /* 0x000fe20000001810 */
[----:B------:R-:W-:Y:S05]  /*6ab0*/  LDSM.16.M88.4 R144, [R201+0xb000] ;  /* 0x00b00000c990783b */ /* 0x000fea0000000200 */
[C---:B------:R-:W-:Y:S06]  /*6ac0*/  HMMA.16816.F32 R156, R20.reuse, R8, R156 ;  /* 0x00000008149c723c */ /* 0x040fec000000189c */
[C---:B------:R-:W-:Y:S01]  /*6ad0*/  HMMA.16816.F32 R152, R20.reuse, R10, R152 ;  /* 0x0000000a1498723c */ /* 0x040fe20000001898 */
[----:B------:R-:W1:Y:S05]  /*6ae0*/  LDSM.16.M88.4 R8, [R188+0x2800] ;  /* 0x00280000bc08783b */ /* 0x000e6a0000000200 */
[C---:B------:R-:W-:Y:S06]  /*6af0*/  HMMA.16816.F32 R176, R20.reuse, R136, R176 ;  /* 0x0000008814b0723c */ /* 0x040fec00000018b0 */
[----:B------:R-:W-:Y:S01]  /*6b00*/  HMMA.16816.F32 R172, R20, R138, R172 ;  /* 0x0000008a14ac723c */ /* 0x000fe200000018ac */
[----:B------:R-:W-:Y:S04]  /*6b10*/  LDSM.16.M88.4 R136, [R200+0x4000] ;  /* 0x00400000c888783b */ /* 0x000fe80000000200 */
[----:B------:R-:W5:Y:S01]  /*6b20*/  LDSM.16.M88.4 R20, [R183] ;  /* 0x00000000b714783b */ /* 0x000f620000000200 */
[C---:B--2---:R-:W-:Y:S06]  /*6b30*/  HMMA.16816.F32 R28, R228.reuse, R32, R28 ;  /* 0x00000020e41c723c */ /* 0x044fec000000181c */
[----:B------:R-:W-:Y:S01]  /*6b40*/  HMMA.16816.F32 R140, R228, R34, R140 ;  /* 0x00000022e48c723c */ /* 0x000fe2000000188c */
[----:B------:R-:W-:Y:S05]  /*6b50*/  LDSM.16.M88.4 R32, [R182] ;  /* 0x00000000b620783b */ /* 0x000fea0000000200 */
[C---:B---3--:R-:W-:Y:S06]  /*6b60*/  HMMA.16816.F32 R4, R148.reuse, R12, R4 ;  /* 0x0000000c9404723c */ /* 0x048fec0000001804 */
[----:B------:R-:W-:Y:S01]  /*6b70*/  HMMA.16816.F32 R16, R148, R14, R16 ;  /* 0x0000000e9410723c */ /* 0x000fe20000001810 */
[----:B------:R-:W-:Y:S05]  /*6b80*/  LDSM.16.M88.4 R12, [R197+0x4000] ;  /* 0x00400000c50c783b */ /* 0x000fea0000000200 */
[C---:B----4-:R-:W-:Y:S06]  /*6b90*/  HMMA.16816.F32 R156, R228.reuse, R24, R156 ;  /* 0x00000018e49c723c */ /* 0x050fec000000189c */
[----:B------:R-:W-:Y:S01]  /*6ba0*/  HMMA.16816.F32 R152, R228, R26, R152 ;  /* 0x0000001ae498723c */ /* 0x000fe20000001898 */
[----:B------:R-:W2:Y:S05]  /*6bb0*/  LDSM.16.M88.4 R24, [R198+0x4000] ;  /* 0x00400000c618783b */ /* 0x000eaa0000000200 */
[----:B-1----:R-:W-:Y:S06]  /*6bc0*/  HMMA.16816.F32 R28, R168, R8, R28 ;  /* 0x00000008a81c723c */ /* 0x002fec000000181c */
[----:B-----5:R-:W-:Y:S06]  /*6bd0*/  HMMA.16816.F32 R4, R136, R20, R4 ;  /* 0x000000148804723c */ /* 0x020fec0000001804 */
[----:B------:R-:W-:Y:S01]  /*6be0*/  HMMA.16816.F32 R140, R168, R10, R140 ;  /* 0x0000000aa88c723c */ /* 0x000fe2000000188c */
[----:B------:R-:W1:Y:S05]  /*6bf0*/  LDSM.16.M88.4 R8, [R188+0x4000] ;  /* 0x00400000bc08783b */ /* 0x000e6a0000000200 */
[----:B------:R-:W-:Y:S01]  /*6c00*/  HMMA.16816.F32 R16, R136, R22, R16 ;  /* 0x000000168810723c */ /* 0x000fe20000001810 */
[----:B------:R-:W-:Y:S05]  /*6c10*/  LDSM.16.M88.4 R20, [R195+0xa800] ;  /* 0x00a80000c314783b */ /* 0x000fea0000000200 */
[----:B------:R-:W-:Y:S06]  /*6c20*/  HMMA.16816.F32 R156, R168, R164, R156 ;  /* 0x000000a4a89c723c */ /* 0x000fec000000189c */
[----:B------:R-:W-:Y:S06]  /*6c30*/  HMMA.16816.F32 R28, R148, R236, R28 ;  /* 0x000000ec941c723c */ /* 0x000fec000000181c */
[----:B--2---:R-:W-:Y:S06]  /*6c40*/  HMMA.16816.F32 R4, R24, R232, R4 ;  /* 0x000000e81804723c */ /* 0x004fec0000001804 */
[----:B------:R-:W-:Y:S06]  /*6c50*/  HMMA.16816.F32 R140, R148, R238, R140 ;  /* 0x000000ee948c723c */ /* 0x000fec000000188c */
[----:B------:R-:W-:Y:S01]  /*6c60*/  HMMA.16816.F32 R152, R168, R166, R152 ;  /* 0x000000a6a898723c */ /* 0x000fe20000001898 */
[----:B------:R-:W2:Y:S05]  /*6c70*/  LDSM.16.M88.4 R164, [R181] ;  /* 0x00000000b5a4783b */ /* 0x000eaa0000000200 */
[----:B------:R-:W-:Y:S06]  /*6c80*/  HMMA.16816.F32 R16, R24, R234, R16 ;  /* 0x000000ea1810723c */ /* 0x000fec0000001810 */
[----:B------:R-:W-:Y:S06]  /*6c90*/  HMMA.16816.F32 R176, R228, R224, R176 ;  /* 0x000000e0e4b0723c */ /* 0x000fec00000018b0 */
[----:B------:R-:W-:Y:S06]  /*6ca0*/  HMMA.16816.F32 R156, R148, R144, R156 ;  /* 0x00000090949c723c */ /* 0x000fec000000189c */
[----:B------:R-:W-:Y:S06]  /*6cb0*/  HMMA.16816.F32 R172, R228, R226, R172 ;  /* 0x000000e2e4ac723c */ /* 0x000fec00000018ac */
[----:B------:R-:W-:Y:S06]  /*6cc0*/  HMMA.16816.F32 R28, R136, R32, R28 ;  /* 0x00000020881c723c */ /* 0x000fec000000181c */
[----:B-1----:R-:W-:Y:S06]  /*6cd0*/  HMMA.16816.F32 R4, R12, R8, R4 ;  /* 0x000000080c04723c */ /* 0x002fec0000001804 */
[----:B------:R-:W-:Y:S01]  /*6ce0*/  HMMA.16816.F32 R140, R136, R34, R140 ;  /* 0x00000022888c723c */ /* 0x000fe2000000188c */
[----:B------:R-:W1:Y:S05]  /*6cf0*/  LDSM.16.M88.4 R32, [R201+0xb800] ;  /* 0x00b80000c920783b */ /* 0x000e6a0000000200 */
[----:B------:R-:W-:Y:S01]  /*6d00*/  HMMA.16816.F32 R16, R12, R10, R16 ;  /* 0x0000000a0c10723c */ /* 0x000fe20000001810 */
[----:B------:R-:W3:Y:S05]  /*6d10*/  LDSM.16.M88.4 R8, [R195+0xb000] ;  /* 0x00b00000c308783b */ /* 0x000eea0000000200 */
[----:B------:R-:W-:Y:S01]  /*6d20*/  HMMA.16816.F32 R224, R168, R160, R176 ;  /* 0x000000a0a8e0723c */ /* 0x000fe200000018b0 */
[----:B------:R-:W-:Y:S05]  /*6d30*/  LDSM.16.M88.4 R176, [R188+0x4800] ;  /* 0x00480000bcb0783b */ /* 0x000fea0000000200 */
[----:B--2---:R-:W-:Y:S01]  /*6d40*/  HMMA.16816.F32 R156, R136, R164, R156 ;  /* 0x000000a4889c723c */ /* 0x004fe2000000189c */
[----:B------:R-:W-:Y:S01]  /*6d50*/  FMUL.FTZ R0, R4, UR5 ;  /* 0x0000000504007c20 */ /* 0x000fe20008410000 */
[----:B------:R-:W-:Y:S01]  /*6d60*/  FMUL.FTZ R144, R5, UR5 ;  /* 0x0000000505907c20 */ /* 0x000fe20008410000 */
[----:B------:R-:W-:Y:S01]  /*6d70*/  FMUL.FTZ R145, R6, UR5 ;  /* 0x0000000506917c20 */ /* 0x000fe20008410000 */
[----:B------:R-:W-:-:S02]  /*6d80*/  FMUL.FTZ R160, R7, UR5 ;  /* 0x0000000507a07c20 */ /* 0x000fc40008410000 */
[----:B------:R-:W-:Y:S01]  /*6d90*/  HMMA.16816.F32 R172, R168, R162, R172 ;  /* 0x000000a2a8ac723c */ /* 0x000fe200000018ac */
[----:B------:R-:W2:Y:S01]  /*6da0*/  LDSM.16.M88.4 R4, [R180] ;  /* 0x00000000b404783b */ /* 0x000ea20000000200 */
[----:B------:R-:W4:Y:S04]  /*6db0*/  MUFU.TANH R0, R0 ;  /* 0x0000000000007308 */ /* 0x000f280000002400 */
[----:B------:R-:W-:Y:S01]  /*6dc0*/  HMMA.16816.F32 R152, R148, R146, R152 ;  /* 0x000000929498723c */ /* 0x000fe20000001898 */
[----:B------:R-:W-:-:S03]  /*6dd0*/  FMUL.FTZ R16, R16, UR5 ;  /* 0x0000000510107c20 */ /* 0x000fc60008410000 */
[----:B------:R-:W5:Y:S02]  /*6de0*/  MUFU.TANH R145, R145 ;  /* 0x0000009100917308 */ /* 0x000f640000002400 */
[----:B------:R-:W-:Y:S01]  /*6df0*/  HMMA.16816.F32 R28, R24, R20, R28 ;  /* 0x00000014181c723c */ /* 0x000fe2000000181c */
[----:B------:R-:W-:-:S05]  /*6e00*/  FMUL.FTZ R146, R17, UR5 ;  /* 0x0000000511927c20 */ /* 0x000fca0008410000 */
[----:B-1----:R-:W-:Y:S01]  /*6e10*/  HMMA.16816.F32 R224, R148, R32, R224 ;  /* 0x0000002094e0723c */ /* 0x002fe200000018e0 */
[----:B------:R1:W-:Y:S05]  /*6e20*/  MUFU.TANH R161, R16 ;  /* 0x0000001000a17308 */ /* 0x0003ea0000002400 */
[----:B---3--:R-:W-:Y:S01]  /*6e30*/  HMMA.16816.F32 R156, R24, R8, R156 ;  /* 0x00000008189c723c */ /* 0x008fe2000000189c */
[----:B------:R-:W-:Y:S02]  /*6e40*/  FMUL.FTZ R32, R18, UR5 ;  /* 0x0000000512207c20 */ /* 0x000fe40008410000 */
[----:B------:R-:W3:Y:S03]  /*6e50*/  MUFU.TANH R144, R144 ;  /* 0x0000009000907308 */ /* 0x000ee60000002400 */
[----:B------:R-:W-:Y:S01]  /*6e60*/  HMMA.16816.F32 R172, R148, R34, R172 ;  /* 0x0000002294ac723c */ /* 0x000fe200000018ac */
[----:B------:R-:W-:-:S04]  /*6e70*/  FMUL.FTZ R8, R19, UR5 ;  /* 0x0000000513087c20 */ /* 0x000fc80008410000 */
[----:B------:R-:W3:Y:S01]  /*6e80*/  MUFU.TANH R160, R160 ;  /* 0x000000a000a07308 */ /* 0x000ee20000002400 */
[----:B-1----:R-:W1:Y:S01]  /*6e90*/  LDSM.16.M88.4 R16, [R195+0xb800] ;  /* 0x00b80000c310783b */ /* 0x002e620000000200 */
[----:B------:R-:W-:Y:S06]  /*6ea0*/  HMMA.16816.F32 R152, R136, R166, R152 ;  /* 0x000000a68898723c */ /* 0x000fec0000001898 */
[----:B------:R-:W-:Y:S01]  /*6eb0*/  HMMA.16816.F32 R140, R24, R22, R140 ;  /* 0x00000016188c723c */ /* 0x000fe2000000188c */
[----:B------:R-:W4:Y:S01]  /*6ec0*/  LDSM.16.M88.4 R20, [R188+0x5000] ;  /* 0x00500000bc14783b */ /* 0x000f220000000200 */
[----:B------:R-:W3:Y:S04]  /*6ed0*/  MUFU.TANH R8, R8 ;  /* 0x0000000800087308 */ /* 0x000ee80000002400 */
[C---:B--2---:R-:W-:Y:S04]  /*6ee0*/  HMMA.16816.F32 R224, R136.reuse, R4, R224 ;  /* 0x0000000488e0723c */ /* 0x044fe800000018e0 */
[----:B------:R-:W2:Y:S02]  /*6ef0*/  MUFU.TANH R32, R32 ;  /* 0x0000002000207308 */ /* 0x000ea40000002400 */
[----:B------:R-:W-:Y:S01]  /*6f00*/  HMMA.16816.F32 R172, R136, R6, R172 ;  /* 0x0000000688ac723c */ /* 0x000fe200000018ac */
[----:B------:R-:W5:Y:S01]  /*6f10*/  LDSM.16.M88.4 R4, [R188+0x5800] ;  /* 0x00580000bc04783b */ /* 0x000f620000000200 */
[----:B------:R-:W-:-:S04]  /*6f20*/  DEPBAR.LE SB0, 0x0 ;  /* 0x000080000000791a */ /* 0x000fc80000000000 */
[----:B------:R-:W-:Y:S01]  /*6f30*/  HMMA.16816.F32 R152, R24, R10, R152 ;  /* 0x0000000a1898723c */ /* 0x000fe20000001898 */
[----:B------:R-:W2:Y:S05]  /*6f40*/  MUFU.TANH R146, R146 ;  /* 0x0000009200927308 */ /* 0x000eaa0000002400 */
[----:B------:R-:W-:Y:S01]  /*6f50*/  HMMA.16816.F32 R28, R12, R176, R28 ;  /* 0x000000b00c1c723c */ /* 0x000fe2000000181c */
[----:B------:R-:W-:-:S04]  /*6f60*/  IMAD R10, R206, 0x40, R215 ;  /* 0x00000040ce0a7824 */ /* 0x000fc800078e02d7 */
[C---:B------:R-:W-:Y:S01]  /*6f70*/  VIADD R11, R10.reuse, 0x1 ;  /* 0x000000010a0b7836 */ /* 0x040fe20000000000 */
[----:B------:R-:W-:Y:S01]  /*6f80*/  HMMA.16816.F32 R140, R12, R178, R140 ;  /* 0x000000b20c8c723c */ /* 0x000fe2000000188c */
[C---:B------:R-:W-:Y:S01]  /*6f90*/  ISETP.GE.AND P5, PT, R10.reuse, R212, PT ;  /* 0x000000d40a00720c */ /* 0x040fe20003fa6270 */
[C---:B------:R-:W-:Y:S01]  /*6fa0*/  VIADD R33, R10.reuse, 0x11 ;  /* 0x000000110a217836 */ /* 0x040fe20000000000 */
[C---:B------:R-:W-:Y:S02]  /*6fb0*/  ISETP.GE.AND P0, PT, R10.reuse, R210, PT ;  /* 0x000000d20a00720c */ /* 0x040fe40003f06270 */
[C---:B------:R-:W-:Y:S01]  /*6fc0*/  ISETP.GE.AND P4, PT, R11.reuse, R212, PT ;  /* 0x000000d40b00720c */ /* 0x040fe20003f86270 */
[----:B-1----:R-:W-:Y:S01]  /*6fd0*/  HMMA.16816.F32 R224, R24, R16, R224 ;  /* 0x0000001018e0723c */ /* 0x002fe200000018e0 */
[----:B------:R-:W-:Y:S02]  /*6fe0*/  ISETP.GE.AND P2, PT, R11, R210, PT ;  /* 0x000000d20b00720c */ /* 0x000fe40003f46270 */
[----:B------:R-:W-:-:S02]  /*6ff0*/  ISETP.LT.OR P5, PT, R10, R213, P5 ;  /* 0x000000d50a00720c */ /* 0x000fc40002fa1670 */
[C---:B------:R-:W-:Y:S01]  /*7000*/  ISETP.LT.OR P0, PT, R10.reuse, R211, P0 ;  /* 0x000000d30a00720c */ /* 0x040fe20000701670 */
[C---:B----4-:R-:W-:Y:S01]  /*7010*/  HMMA.16816.F32 R156, R12.reuse, R20, R156 ;  /* 0x000000140c9c723c */ /* 0x050fe2000000189c */
[----:B------:R-:W-:Y:S01]  /*7020*/  VIADD R16, R10, 0x8 ;  /* 0x000000080a107836 */ /* 0x000fe20000000000 */
[C---:B------:R-:W-:Y:S02]  /*7030*/  ISETP.LT.OR P4, PT, R11.reuse, R213, P4 ;  /* 0x000000d50b00720c */ /* 0x040fe40002781670 */
[----:B------:R-:W-:Y:S02]  /*7040*/  ISETP.LT.OR P2, PT, R11, R211, P2 ;  /* 0x000000d30b00720c */ /* 0x000fe40001741670 */
[----:B------:R-:W-:Y:S01]  /*7050*/  HMMA.16816.F32 R152, R12, R22, R152 ;  /* 0x000000160c98723c */ /* 0x000fe20000001898 */
[----:B------:R-:W-:Y:S01]  /*7060*/  FMUL.FTZ R9, R28, UR5 ;  /* 0x000000051c097c20 */ /* 0x000fe20008410000 */
[----:B------:R-:W-:Y:S01]  /*7070*/  FMUL.FTZ R28, R29, UR5 ;  /* 0x000000051d1c7c20 */ /* 0x000fe20008410000 */
[----:B------:R-:W-:Y:S01]  /*7080*/  FMUL.FTZ R29, R30, UR5 ;  /* 0x000000051e1d7c20 */ /* 0x000fe20008410000 */
[----:B------:R-:W-:Y:S01]  /*7090*/  FMUL.FTZ R30, R31, UR5 ;  /* 0x000000051f1e7c20 */ /* 0x000fe20008410000 */
[----:B------:R-:W-:Y:S01]  /*70a0*/  FSEL R11, R0, -INF , !P5 ;  /* 0xff800000000b7808 */ /* 0x000fe20006800000 */
[----:B------:R-:W-:Y:S01]  /*70b0*/  HMMA.16816.F32 R172, R24, R18, R172 ;  /* 0x0000001218ac723c */ /* 0x000fe200000018ac */
[----:B------:R-:W-:Y:S01]  /*70c0*/  VIADD R22, R10, 0x9 ;  /* 0x000000090a167836 */ /* 0x000fe20000000000 */
[----:B------:R-:W1:Y:S01]  /*70d0*/  MUFU.TANH R9, R9 ;  /* 0x0000000900097308 */ /* 0x000e620000002400 */
[----:B------:R-:W-:Y:S01]  /*70e0*/  FMUL.FTZ R141, R141, UR5 ;  /* 0x000000058d8d7c20 */ /* 0x000fe20008410000 */
[----:B------:R-:W-:Y:S01]  /*70f0*/  FMUL.FTZ R31, R143, UR5 ;  /* 0x000000058f1f7c20 */ /* 0x000fe20008410000 */
[C---:B------:R-:W-:Y:S01]  /*7100*/  ISETP.GE.AND P6, PT, R16.reuse, R212, PT ;  /* 0x000000d41000720c */ /* 0x040fe20003fc6270 */
[C---:B-----5:R-:W-:Y:S01]  /*7110*/  HMMA.16816.F32 R224, R12.reuse, R4, R224 ;  /* 0x000000040ce0723c */ /* 0x060fe200000018e0 */
[-C--:B------:R-:W-:Y:S01]  /*7120*/  ISETP.GE.AND P1, PT, R16, R210.reuse, PT ;  /* 0x000000d21000720c */ /* 0x080fe20003f26270 */
[----:B------:R-:W-:Y:S01]  /*7130*/  VIADD R23, R10, 0x10 ;  /* 0x000000100a177836 */ /* 0x000fe20000000000 */
[----:B------:R-:W-:Y:S01]  /*7140*/  FSEL R0, R145, -INF , !P0 ;  /* 0xff80000091007808 */ /* 0x000fe20004000000 */
[----:B------:R-:W4:Y:S01]  /*7150*/  MUFU.TANH R29, R29 ;  /* 0x0000001d001d7308 */ /* 0x000f220000002400 */
[----:B------:R-:W-:Y:S01]  /*7160*/  ISETP.GE.AND P0, PT, R22, R210, PT ;  /* 0x000000d21600720c */ /* 0x000fe20003f06270 */
[----:B------:R-:W-:Y:S01]  /*7170*/  FMUL.FTZ R151, R156, UR5 ;  /* 0x000000059c977c20 */ /* 0x000fe20008410000 */
[----:B------:R-:W-:Y:S01]  /*7180*/  ISETP.LT.OR P6, PT, R16, R213, P6 ;  /* 0x000000d51000720c */ /* 0x000fe200037c1670 */
[----:B------:R-:W-:Y:S01]  /*7190*/  FMUL.FTZ R150, R158, UR5 ;  /* 0x000000059e967c20 */ /* 0x000fe20008410000 */
[-C--:B------:R-:W-:Y:S01]  /*71a0*/  ISETP.LT.OR P1, PT, R16, R211.reuse, P1 ;  /* 0x000000d31000720c */ /* 0x080fe20000f21670 */
[----:B------:R-:W-:Y:S01]  /*71b0*/  FMUL.FTZ R20, R140, UR5 ;  /* 0x000000058c147c20 */ /* 0x000fe20008410000 */
[----:B---3--:R-:W-:Y:S01]  /*71c0*/  FSEL R17, R144, -INF , !P4 ;  /* 0xff80000090117808 */ /* 0x008fe20006000000 */
[----:B------:R-:W3:Y:S01]  /*71d0*/  MUFU.TANH R28, R28 ;  /* 0x0000001c001c7308 */ /* 0x000ee20000002400 */
[----:B------:R-:W-:Y:S01]  /*71e0*/  FSEL R16, R160, -INF , !P2 ;  /* 0xff800000a0107808 */ /* 0x000fe20005000000 */
[----:B------:R-:W-:Y:S01]  /*71f0*/  FMUL.FTZ R21, R142, UR5 ;  /* 0x000000058e157c20 */ /* 0x000fe20008410000 */
[----:B------:R-:W-:Y:S01]  /*7200*/  ISETP.LT.OR P0, PT, R22, R211, P0 ;  /* 0x000000d31600720c */ /* 0x000fe20000701670 */
[----:B------:R-:W-:Y:S01]  /*7210*/  FMUL.FTZ R147, R152, UR5 ;  /* 0x0000000598937c20 */ /* 0x000fe20008410000 */
[-C--:B------:R-:W-:Y:S01]  /*7220*/  ISETP.GE.AND P5, PT, R22, R212.reuse, PT ;  /* 0x000000d41600720c */ /* 0x080fe20003fa6270 */
[----:B------:R-:W-:Y:S01]  /*7230*/  HMMA.16816.F32 R172, R12, R6, R172 ;  /* 0x000000060cac723c */ /* 0x000fe200000018ac */
[C---:B------:R-:W-:Y:S01]  /*7240*/  ISETP.GE.AND P4, PT, R23.reuse, R212, PT ;  /* 0x000000d41700720c */ /* 0x040fe20003f86270 */
[----:B------:R-:W5:Y:S01]  /*7250*/  MUFU.TANH R30, R30 ;  /* 0x0000001e001e7308 */ /* 0x000f620000002400 */
[----:B------:R-:W-:Y:S01]  /*7260*/  ISETP.GE.AND P2, PT, R23, R210, PT ;  /* 0x000000d21700720c */ /* 0x000fe20003f46270 */
[----:B------:R-:W-:Y:S01]  /*7270*/  FMUL.FTZ R149, R157, UR5 ;  /* 0x000000059d957c20 */ /* 0x000fe20008410000 */
[----:B------:R-:W-:Y:S01]  /*7280*/  FSEL R4, R8, -INF , !P0 ;  /* 0xff80000008047808 */ /* 0x000fe20004000000 */
[----:B------:R-:W-:Y:S01]  /*7290*/  VIADD R8, R10, 0x19 ;  /* 0x000000190a087836 */ /* 0x000fe20000000000 */
[-C--:B------:R-:W-:Y:S01]  /*72a0*/  ISETP.LT.OR P5, PT, R22, R213.reuse, P5 ;  /* 0x000000d51600720c */ /* 0x080fe20002fa1670 */
[----:B------:R-:W-:Y:S01]  /*72b0*/  FMUL.FTZ R148, R159, UR5 ;  /* 0x000000059f947c20 */ /* 0x000fe20008410000 */
[C---:B------:R-:W-:Y:S01]  /*72c0*/  ISETP.LT.OR P4, PT, R23.reuse, R213, P4 ;  /* 0x000000d51700720c */ /* 0x040fe20002781670 */
[----:B------:R-:W5:Y:S01]  /*72d0*/  MUFU.TANH R141, R141 ;  /* 0x0000008d008d7308 */ /* 0x000f620000002400 */
[----:B------:R-:W-:Y:S01]  /*72e0*/  ISETP.LT.OR P2, PT, R23, R211, P2 ;  /* 0x000000d31700720c */ /* 0x000fe20001741670 */
[C---:B------:R-:W-:Y:S01]  /*72f0*/  VIADD R18, R10.reuse, 0x20 ;  /* 0x000000200a127836 */ /* 0x040fe20000000000 */
[----:B------:R-:W-:Y:S01]  /*7300*/  FSEL R23, R161, -INF , !P6 ;  /* 0xff800000a1177808 */ /* 0x000fe20007000000 */
[----:B------:R-:W-:Y:S01]  /*7310*/  VIADD R22, R10, 0x18 ;  /* 0x000000180a167836 */ /* 0x000fe20000000000 */
[----:B--2---:R-:W-:Y:S01]  /*7320*/  FSEL R32, R32, -INF , !P1 ;  /* 0xff80000020207808 */ /* 0x004fe20004800000 */
[----:B------:R-:W-:Y:S01]  /*7330*/  FMUL.FTZ R171, R225, UR5 ;  /* 0x00000005e1ab7c20 */ /* 0x000fe20008410000 */
[C---:B------:R-:W-:Y:S01]  /*7340*/  ISETP.GE.AND P6, PT, R33.reuse, R212, PT ;  /* 0x000000d42100720c */ /* 0x040fe20003fc6270 */
[----:B------:R-:W2:Y:S01]  /*7350*/  MUFU.TANH R31, R31 ;  /* 0x0000001f001f7308 */ /* 0x000ea20000002400 */
[----:B------:R-:W-:Y:S01]  /*7360*/  ISETP.GE.AND P1, PT, R33, R210, PT ;  /* 0x000000d22100720c */ /* 0x000fe20003f26270 */
[----:B------:R-:W-:Y:S01]  /*7370*/  VIADD R6, R10, 0x28 ;  /* 0x000000280a067836 */ /* 0x000fe20000000000 */
[----:B------:R-:W-:Y:S01]  /*7380*/  FSEL R5, R146, -INF , !P5 ;  /* 0xff80000092057808 */ /* 0x000fe20006800000 */
[----:B------:R-:W-:Y:S01]  /*7390*/  FMUL.FTZ R146, R154, UR5 ;  /* 0x000000059a927c20 */ /* 0x000fe20008410000 */
[----:B-1----:R-:W-:Y:S01]  /*73a0*/  FSEL R143, R9, -INF , !P4 ;  /* 0xff800000098f7808 */ /* 0x002fe20006000000 */
[----:B------:R-:W-:Y:S01]  /*73b0*/  FMUL.FTZ R145, R153, UR5 ;  /* 0x0000000599917c20 */ /* 0x000fe20008410000 */
[----:B----4-:R-:W-:Y:S01]  /*73c0*/  FSEL R138, R29, -INF , !P2 ;  /* 0xff8000001d8a7808 */ /* 0x010fe20005000000 */
[----:B------:R-:W1:Y:S01]  /*73d0*/  MUFU.TANH R151, R151 ;  /* 0x0000009700977308 */ /* 0x000e620000002400 */
[C---:B------:R-:W-:Y:S01]  /*73e0*/  ISETP.GE.AND P4, PT, R8.reuse, R212, PT ;  /* 0x000000d40800720c */ /* 0x040fe20003f86270 */
[----:B------:R-:W-:Y:S01]  /*73f0*/  FMUL.FTZ R144, R155, UR5 ;  /* 0x000000059b907c20 */ /* 0x000fe20008410000 */
[----:B------:R-:W-:Y:S01]  /*7400*/  ISETP.GE.AND P2, PT, R8, R210, PT ;  /* 0x000000d20800720c */ /* 0x000fe20003f46270 */
[----:B------:R-:W-:Y:S01]  /*7410*/  FMUL.FTZ R168, R226, UR5 ;  /* 0x00000005e2a87c20 */ /* 0x000fe20008410000 */
[C---:B------:R-:W-:Y:S01]  /*7420*/  ISETP.LT.OR P6, PT, R33.reuse, R213, P6 ;  /* 0x000000d52100720c */ /* 0x040fe200037c1670 */
[----:B------:R-:W-:Y:S01]  /*7430*/  VIADD R7, R10, 0x29 ;  /* 0x000000290a077836 */ /* 0x000fe20000000000 */
[----:B------:R-:W-:Y:S01]  /*7440*/  ISETP.LT.OR P1, PT, R33, R211, P1 ;  /* 0x000000d32100720c */ /* 0x000fe20000f21670 */
[----:B------:R-:W4:Y:S01]  /*7450*/  MUFU.TANH R150, R150 ;  /* 0x0000009600967308 */ /* 0x000f220000002400 */
[----:B------:R-:W-:Y:S01]  /*7460*/  ISETP.LT.OR P4, PT, R8, R213, P4 ;  /* 0x000000d50800720c */ /* 0x000fe20002781670 */
[----:B------:R-:W-:Y:S01]  /*7470*/  VIADD R9, R10, 0x21 ;  /* 0x000000210a097836 */ /* 0x000fe20000000000 */
[----:B------:R-:W-:Y:S01]  /*7480*/  ISETP.LT.OR P2, PT, R8, R211, P2 ;  /* 0x000000d30800720c */ /* 0x000fe20001741670 */
[----:B------:R-:W-:Y:S01]  /*7490*/  FMUL.FTZ R8, R224, UR5 ;  /* 0x00000005e0087c20 */ /* 0x000fe20008410000 */
[----:B---3--:R-:W-:Y:S01]  /*74a0*/  FSEL R139, R28, -INF , !P6 ;  /* 0xff8000001c8b7808 */ /* 0x008fe20007000000 */
[----:B------:R-:W-:Y:S01]  /*74b0*/  FMUL.FTZ R166, R227, UR5 ;  /* 0x00000005e3a67c20 */ /* 0x000fe20008410000 */
[----:B-----5:R-:W-:Y:S01]  /*74c0*/  FSEL R136, R30, -INF , !P1 ;  /* 0xff8000001e887808 */ /* 0x020fe20004800000 */
[----:B------:R-:W3:Y:S01]  /*74d0*/  MUFU.TANH R20, R20 ;  /* 0x0000001400147308 */ /* 0x000ee20000002400 */
[----:B------:R-:W-:Y:S01]  /*74e0*/  ISETP.GE.AND P6, PT, R18, R212, PT ;  /* 0x000000d41200720c */ /* 0x000fe20003fc6270 */
[----:B------:R-:W-:Y:S01]  /*74f0*/  FMUL.FTZ R169, R172, UR5 ;  /* 0x00000005aca97c20 */ /* 0x000fe20008410000 */
[----:B------:R-:W-:Y:S01]  /*7500*/  ISETP.GE.AND P1, PT, R18, R210, PT ;  /* 0x000000d21200720c */ /* 0x000fe20003f26270 */
[----:B------:R-:W-:Y:S01]  /*7510*/  FMUL.FTZ R167, R173, UR5 ;  /* 0x00000005ada77c20 */ /* 0x000fe20008410000 */
[----:B------:R-:W-:Y:S01]  /*7520*/  ISETP.GE.AND P5, PT, R22, R212, PT ;  /* 0x000000d41600720c */ /* 0x000fe20003fa6270 */
[----:B------:R-:W-:Y:S01]  /*7530*/  FMUL.FTZ R164, R174, UR5 ;  /* 0x00000005aea47c20 */ /* 0x000fe20008410000 */
[----:B------:R-:W-:Y:S01]  /*7540*/  ISETP.GE.AND P0, PT, R22, R210, PT ;  /* 0x000000d21600720c */ /* 0x000fe20003f06270 */
[----:B------:R-:W5:Y:S01]  /*7550*/  MUFU.TANH R21, R21 ;  /* 0x0000001500157308 */ /* 0x000f620000002400 */
[----:B------:R-:W-:Y:S01]  /*7560*/  FSEL R141, R141, -INF , !P4 ;  /* 0xff8000008d8d7808 */ /* 0x000fe20006000000 */
[----:B------:R-:W-:Y:S01]  /*7570*/  FMUL.FTZ R162, R175, UR5 ;  /* 0x00000005afa27c20 */ /* 0x000fe20008410000 */
[----:B--2---:R-:W-:-:S02]  /*7580*/  FSEL R154, R31, -INF , !P2 ;  /* 0xff8000001f9a7808 */ /* 0x004fc40005000000 */
[C---:B------:R-:W-:Y:S02]  /*7590*/  ISETP.GE.AND P4, PT, R6.reuse, R212, PT ;  /* 0x000000d40600720c */ /* 0x040fe40003f86270 */
[----:B------:R-:W-:Y:S01]  /*75a0*/  ISETP.GE.AND P2, PT, R6, R210, PT ;  /* 0x000000d20600720c */ /* 0x000fe20003f46270 */
[----:B------:R-:W2:Y:S01]  /*75b0*/  MUFU.TANH R147, R147 ;  /* 0x0000009300937308 */ /* 0x000ea20000002400 */
[C---:B------:R-:W-:Y:S02]  /*75c0*/  ISETP.LT.OR P6, PT, R18.reuse, R213, P6 ;  /* 0x000000d51200720c */ /* 0x040fe400037c1670 */
[----:B------:R-:W-:Y:S02]  /*75d0*/  ISETP.LT.OR P1, PT, R18, R211, P1 ;  /* 0x000000d31200720c */ /* 0x000fe40000f21670 */
[C---:B------:R-:W-:Y:S02]  /*75e0*/  ISETP.LT.OR P5, PT, R22.reuse, R213, P5 ;  /* 0x000000d51600720c */ /* 0x040fe40002fa1670 */
[----:B------:R-:W-:Y:S01]  /*75f0*/  ISETP.LT.OR P0, PT, R22, R211, P0 ;  /* 0x000000d31600720c */ /* 0x000fe20000701670 */
[----:B------:R-:W2:Y:S01]  /*7600*/  MUFU.TANH R146, R146 ;  /* 0x0000009200927308 */ /* 0x000ea20000002400 */
[----:B------:R-:W-:-:S02]  /*7610*/  ISETP.LT.OR P4, PT, R6, R213, P4 ;  /* 0x000000d50600720c */ /* 0x000fc40002781670 */
[----:B------:R-:W-:Y:S01]  /*7620*/  ISETP.LT.OR P2, PT, R6, R211, P2 ;  /* 0x000000d30600720c */ /* 0x000fe20001741670 */
[----:B------:R-:W-:Y:S01]  /*7630*/  VIADD R6, R10, 0x31 ;  /* 0x000000310a067836 */ /* 0x000fe20000000000 */
[----:B-1----:R-:W-:Y:S02]  /*7640*/  FSEL R151, R151, -INF , !P6 ;  /* 0xff80000097977808 */ /* 0x002fe40007000000 */
[----:B----4-:R-:W-:Y:S01]  /*7650*/  FSEL R150, R150, -INF , !P1 ;  /* 0xff80000096967808 */ /* 0x010fe20004800000 */
[----:B------:R-:W1:Y:S01]  /*7660*/  MUFU.TANH R149, R149 ;  /* 0x0000009500957308 */ /* 0x000e620000002400 */
[----:B---3--:R-:W-:Y:S02]  /*7670*/  FSEL R137, R20, -INF , !P5 ;  /* 0xff80000014897808 */ /* 0x008fe40006800000 */
[----:B-----5:R-:W-:Y:S02]  /*7680*/  FSEL R152, R21, -INF , !P0 ;  /* 0xff80000015987808 */ /* 0x020fe40004000000 */
[----:B------:R-:W-:-:S02]  /*7690*/  ISETP.GE.AND P6, PT, R7, R212, PT ;  /* 0x000000d40700720c */ /* 0x000fc40003fc6270 */
[----:B------:R-:W-:Y:S01]  /*76a0*/  ISETP.GE.AND P1, PT, R7, R210, PT ;  /* 0x000000d20700720c */ /* 0x000fe20003f26270 */
[----:B------:R-:W3:Y:S01]  /*76b0*/  MUFU.TANH R148, R148 ;  /* 0x0000009400947308 */ /* 0x000ee20000002400 */
[C---:B------:R-:W-:Y:S02]  /*76c0*/  ISETP.GE.AND P5, PT, R9.reuse, R212, PT ;  /* 0x000000d40900720c */ /* 0x040fe40003fa6270 */
[----:B------:R-:W-:Y:S02]  /*76d0*/  ISETP.GE.AND P0, PT, R9, R210, PT ;  /* 0x000000d20900720c */ /* 0x000fe40003f06270 */
[----:B--2---:R-:W-:Y:S02]  /*76e0*/  FSEL R147, R147, -INF , !P4 ;  /* 0xff80000093937808 */ /* 0x004fe40006000000 */
[----:B------:R-:W-:Y:S01]  /*76f0*/  ISETP.GE.AND P4, PT, R6, R212, PT ;  /* 0x000000d40600720c */ /* 0x000fe20003f86270 */
[----:B------:R-:W2:Y:S01]  /*7700*/  MUFU.TANH R171, R171 ;  /* 0x000000ab00ab7308 */ /* 0x000ea20000002400 */
[----:B------:R-:W-:-:S02]  /*7710*/  ISETP.LT.OR P6, PT, R7, R213, P6 ;  /* 0x000000d50700720c */ /* 0x000fc400037c1670 */
[----:B------:R-:W-:Y:S01]  /*7720*/  ISETP.LT.OR P1, PT, R7, R211, P1 ;  /* 0x000000d30700720c */ /* 0x000fe20000f21670 */
[----:B------:R-:W-:Y:S01]  /*7730*/  VIADD R7, R10, 0x30 ;  /* 0x000000300a077836 */ /* 0x000fe20000000000 */
[C---:B------:R-:W-:Y:S02]  /*7740*/  ISETP.LT.OR P5, PT, R9.reuse, R213, P5 ;  /* 0x000000d50900720c */ /* 0x040fe40002fa1670 */
[----:B------:R-:W-:Y:S01]  /*7750*/  ISETP.LT.OR P0, PT, R9, R211, P0 ;  /* 0x000000d30900720c */ /* 0x000fe20000701670 */
[----:B------:R-:W4:Y:S01]  /*7760*/  MUFU.TANH R145, R145 ;  /* 0x0000009100917308 */ /* 0x000f220000002400 */
[----:B------:R-:W-:Y:S02]  /*7770*/  FSEL R146, R146, -INF , !P2 ;  /* 0xff80000092927808 */ /* 0x000fe40005000000 */
[C---:B------:R-:W-:Y:S02]  /*7780*/  ISETP.LT.OR P4, PT, R6.reuse, R213, P4 ;  /* 0x000000d50600720c */ /* 0x040fe40002781670 */
[----:B------:R-:W-:-:S02]  /*7790*/  ISETP.GE.AND P2, PT, R6, R210, PT ;  /* 0x000000d20600720c */ /* 0x000fc40003f46270 */
[----:B-1----:R-:W-:Y:S01]  /*77a0*/  FSEL R149, R149, -INF , !P5 ;  /* 0xff80000095957808 */ /* 0x002fe20006800000 */
[----:B------:R-:W1:Y:S01]  /*77b0*/  MUFU.TANH R144, R144 ;  /* 0x0000009000907308 */ /* 0x000e620000002400 */
[----:B---3--:R-:W-:Y:S02]  /*77c0*/  FSEL R148, R148, -INF , !P0 ;  /* 0xff80000094947808 */ /* 0x008fe40004000000 */
[C---:B------:R-:W-:Y:S02]  /*77d0*/  ISETP.GE.AND P5, PT, R7.reuse, R212, PT ;  /* 0x000000d40700720c */ /* 0x040fe40003fa6270 */
[----:B------:R-:W-:Y:S02]  /*77e0*/  ISETP.GE.AND P0, PT, R7, R210, PT ;  /* 0x000000d20700720c */ /* 0x000fe40003f06270 */
[----:B--2---:R-:W-:Y:S01]  /*77f0*/  FSEL R171, R171, -INF , !P4 ;  /* 0xff800000abab7808 */ /* 0x004fe20006000000 */
[----:B------:R-:W2:Y:S01]  /*7800*/  MUFU.TANH R8, R8 ;  /* 0x0000000800087308 */ /* 0x000ea20000002400 */
[----:B------:R-:W-:Y:S01]  /*7810*/  ISETP.LT.OR P2, PT, R6, R211, P2 ;  /* 0x000000d30600720c */ /* 0x000fe20001741670 */
[----:B------:R-:W-:Y:S01]  /*7820*/  VIADD R6, R10, 0x38 ;  /* 0x000000380a067836 */ /* 0x000fe20000000000 */
[----:B------:R-:W-:Y:S01]  /*7830*/  ISETP.GT.AND P4, PT, R206, UR10, PT ;  /* 0x0000000ace007c0c */ /* 0x000fe2000bf84270 */
[----:B------:R-:W-:Y:S01]  /*7840*/  VIADD R10, R10, 0x39 ;  /* 0x000000390a0a7836 */ /* 0x000fe20000000000 */
[----:B------:R-:W-:-:S02]  /*7850*/  ISETP.LT.OR P5, PT, R7, R213, P5 ;  /* 0x000000d50700720c */ /* 0x000fc40002fa1670 */
[----:B------:R-:W-:Y:S01]  /*7860*/  ISETP.LT.OR P0, PT, R7, R211, P0 ;  /* 0x000000d30700720c */ /* 0x000fe20000701670 */
[----:B------:R-:W3:Y:S01]  /*7870*/  MUFU.TANH R168, R168 ;  /* 0x000000a800a87308 */ /* 0x000ee20000002400 */
[----:B----4-:R-:W-:Y:S02]  /*7880*/  FSEL R145, R145, -INF , !P6 ;  /* 0xff80000091917808 */ /* 0x010fe40007000000 */
[----:B-1----:R-:W-:Y:S02]  /*7890*/  FSEL R144, R144, -INF , !P1 ;  /* 0xff80000090907808 */ /* 0x002fe40004800000 */
[C---:B------:R-:W-:Y:S02]  /*78a0*/  ISETP.GE.AND P6, PT, R6.reuse, R212, PT ;  /* 0x000000d40600720c */ /* 0x040fe40003fc6270 */
[----:B------:R-:W-:Y:S01]  /*78b0*/  ISETP.GE.AND P1, PT, R6, R210, PT ;  /* 0x000000d20600720c */ /* 0x000fe20003f26270 */
[----:B------:R-:W1:Y:S01]  /*78c0*/  MUFU.TANH R166, R166 ;  /* 0x000000a600a67308 */ /* 0x000e620000002400 */
[----:B--2---:R-:W-:-:S02]  /*78d0*/  FSEL R173, R8, -INF , !P5 ;  /* 0xff80000008ad7808 */ /* 0x004fc40006800000 */
[----:B------:R-:W-:Y:S02]  /*78e0*/  ISETP.GE.AND P5, PT, R10, R212, PT ;  /* 0x000000d40a00720c */ /* 0x000fe40003fa6270 */
[C---:B------:R-:W-:Y:S02]  /*78f0*/  ISETP.LT.OR P6, PT, R6.reuse, R213, P6 ;  /* 0x000000d50600720c */ /* 0x040fe400037c1670 */
[----:B------:R-:W-:Y:S01]  /*7900*/  ISETP.LT.OR P1, PT, R6, R211, P1 ;  /* 0x000000d30600720c */ /* 0x000fe20000f21670 */
[----:B------:R-:W2:Y:S01]  /*7910*/  MUFU.TANH R169, R169 ;  /* 0x000000a900a97308 */ /* 0x000ea20000002400 */
[----:B---3--:R-:W-:Y:S01]  /*7920*/  FSEL R168, R168, -INF , !P0 ;  /* 0xff800000a8a87808 */ /* 0x008fe20004000000 */
[----:B------:R-:W-:Y:S01]  /*7930*/  BAR.SYNC.DEFER_BLOCKING 0x0 ;  /* 0x0000000000007b1d */ /* 0x000fe20000010000 */
[C---:B------:R-:W-:Y:S02]  /*7940*/  ISETP.GE.AND P0, PT, R10.reuse, R210, PT ;  /* 0x000000d20a00720c */ /* 0x040fe40003f06270 */
[----:B------:R-:W-:-:S02]  /*7950*/  ISETP.LT.OR P5, PT, R10, R213, P5 ;  /* 0x000000d50a00720c */ /* 0x000fc40002fa1670 */
[----:B------:R-:W-:Y:S01]  /*7960*/  ISETP.LT.OR P0, PT, R10, R211, P0 ;  /* 0x000000d30a00720c */ /* 0x000fe20000701670 */
        /* <DEDUP_REMOVED lines=61> */
[----:B------:R-:W-:-:S03]  /*7d40*/  IMAD.WIDE.U32 R12, R9, UR6, RZ ;  /* 0x00000006090c7c25 */ /* 0x000fc6000f8e00ff */
[----:B------:R-:W-:Y:S02]  /*7d50*/  SHF.R.S32.HI R7, RZ, 0x1f, R8 ;  /* 0x0000001fff077819 */ /* 0x000fe40000011408 */
[----:B------:R-:W-:-:S03]  /*7d60*/  IADD3 R13, R13, R6, RZ ;  /* 0x000000060d0d7210 */ /* 0x000fc60007ffe0ff */
[----:B------:R-:W-:-:S04]  /*7d70*/  IMAD R7, R7, UR4, RZ ;  /* 0x0000000407077c24 */ /* 0x000fc8000f8e02ff */
[C---:B------:R-:W-:Y:S02]  /*7d80*/  IMAD R7, R8.reuse, UR5, R7 ;  /* 0x0000000508077c24 */ /* 0x040fe4000f8e0207 */
[----:B------:R-:W-:-:S04]  /*7d90*/  IMAD.WIDE.U32 R8, R8, UR4, R12 ;  /* 0x0000000408087c25 */ /* 0x000fc8000f8e000c */
[----:B------:R-:W-:Y:S01]  /*7da0*/  IMAD.IADD R7, R9, 0x1, R7 ;  /* 0x0000000109077824 */ /* 0x000fe200078e0207 */
[----:B------:R-:W-:Y:S06]  /*7db0*/  BRA `(.L_x_5392) ;  /* 0x0000000000107947 */ /* 0x000fec0003800000 */
.L_x_5391:
[----:B------:R-:W-:-:S04]  /*7dc0*/  ULEA UR5, -UR6, URZ, 0x6 ;  /* 0x0000003f06057291 */ /* 0x000fc8000f8e313f */
[----:B------:R-:W-:Y:S02]  /*7dd0*/  USHF.R.S32.HI UR4, URZ, 0x1f, UR5 ;  /* 0x0000001f3f047899 */ /* 0x000fe40008011405 */
[----:B------:R-:W-:-:S04]  /*7de0*/  MOV R8, UR5 ;  /* 0x0000000500087c02 */ /* 0x000fc80008000f00 */
[----:B------:R-:W-:-:S07]  /*7df0*/  MOV R7, UR4 ;  /* 0x0000000400077c02 */ /* 0x000fce0008000f00 */
.L_x_5392:
        /* <DEDUP_REMOVED lines=28> */
.L_x_5390:
[----:B------:R-:W-:Y:S01]  /*7fc0*/  FMNMX.FTZ R2, R132, R11, !PT ;  /* 0x0000000b84027209 */ /* 0x000fe20007810000 */
[----:B------:R-:W-:Y:S01]  /*7fd0*/  LDSM.16.MT88.4 R24, [R193+0xc000] ;  /* 0x00c00000c118783b */ /* 0x000fe20000004200 */
        /* <DEDUP_REMOVED lines=43> */
[----:B------:R-:W-:-:S04]  /*8290*/  FSEL R170, R170, RZ, P1 ;  /* 0x000000ffaaaa7208 */ /* 0x000fc80000800000 */
[----:B------:R-:W-:Y:S01]  /*82a0*/  FSEL R165, R165, RZ, P0 ;  /* 0x000000ffa5a57208 */ /* 0x000fe20000000000 */
[--C-:B------:R-:W-:Y:S01]  /*82b0*/  FFMA.FTZ R157, R17, UR12, -R170.reuse ;  /* 0x0000000c119d7c23 */ /* 0x100fe200080108aa */
[--C-:B------:R-:W-:Y:S01]  /*82c0*/  FFMA.FTZ R133, R5, UR12, -R170.reuse ;  /* 0x0000000c05857c23 */ /* 0x100fe200080108aa */
[----:B------:R-:W-:Y:S01]  /*82d0*/  FSEL R5, R161, RZ, P1 ;  /* 0x000000ffa1057208 */ /* 0x000fe20000800000 */
[--C-:B------:R-:W-:Y:S01]  /*82e0*/  FFMA.FTZ R160, R11, UR12, -R170.reuse ;  /* 0x0000000c0ba07c23 */ /* 0x100fe200080108aa */
[--C-:B------:R-:W-:Y:S01]  /*82f0*/  FFMA.FTZ R2, R16, UR12, -R165.reuse ;  /* 0x0000000c10027c23 */ /* 0x100fe200080108a5 */
[----:B------:R-:W-:Y:S01]  /*8300*/  FFMA.FTZ R163, R4, UR12, -R165 ;  /* 0x0000000c04a37c23 */ /* 0x000fe200080108a5 */
[----:B------:R-:W1:Y:S01]  /*8310*/  LDSM.16.MT88.4 R16, [R194+0xc000] ;  /* 0x00c00000c210783b */ /* 0x000e620000004200 */
[----:B------:R-:W-:Y:S01]  /*8320*/  FSEL R4, R159, RZ, P0 ;  /* 0x000000ff9f047208 */ /* 0x000fe20000000000 */
[----:B------:R-:W-:Y:S01]  /*8330*/  FADD.FTZ R5, R132, -R5 ;  /* 0x8000000584057221 */ /* 0x000fe20000010000 */
[--C-:B------:R-:W-:Y:S01]  /*8340*/  FFMA.FTZ R156, R0, UR12, -R165.reuse ;  /* 0x0000000c009c7c23 */ /* 0x100fe200080108a5 */
[----:B------:R-:W-:Y:S01]  /*8350*/  FFMA.FTZ R158, R23, UR12, -R170 ;  /* 0x0000000c179e7c23 */ /* 0x000fe200080108aa */
[--C-:B------:R-:W-:Y:S01]  /*8360*/  FFMA.FTZ R0, R32, UR12, -R165.reuse ;  /* 0x0000000c20007c23 */ /* 0x100fe200080108a5 */
[----:B------:R-:W-:Y:S01]  /*8370*/  FADD.FTZ R4, R3, -R4 ;  /* 0x8000000403047221 */ /* 0x000fe20000010000 */
[----:B------:R-:W-:Y:S01]  /*8380*/  FMUL.FTZ R132, R5, UR12 ;  /* 0x0000000c05847c20 */ /* 0x000fe20008410000 */
[----:B------:R-:W-:Y:S01]  /*8390*/  MUFU.EX2 R160, R160 ;  /* 0x000000a000a07308 */ /* 0x000fe20000000800 */
[----:B------:R-:W-:Y:S01]  /*83a0*/  LDSM.16.MT88.4 R32, [R192+0xc000] ;  /* 0x00c00000c020783b */ /* 0x000fe20000004200 */
[----:B------:R-:W-:Y:S01]  /*83b0*/  FMUL.FTZ R3, R4, UR12 ;  /* 0x0000000c04037c20 */ /* 0x000fe20008410000 */
[--C-:B------:R-:W-:Y:S01]  /*83c0*/  FFMA.FTZ R172, R143, UR12, -R170.reuse ;  /* 0x0000000c8fac7c23 */ /* 0x100fe200080108aa */
[--C-:B------:R-:W-:Y:S01]  /*83d0*/  FFMA.FTZ R177, R141, UR12, -R170.reuse ;  /* 0x0000000c8db17c23 */ /* 0x100fe200080108aa */
[----:B------:R-:W2:Y:S01]  /*83e0*/  LDSM.16.MT88.4 R8, [R196+0xc000] ;  /* 0x00c00000c408783b */ /* 0x000ea20000004200 */
[--C-:B------:R-:W-:Y:S01]  /*83f0*/  FFMA.FTZ R175, R139, UR12, -R170.reuse ;  /* 0x0000000c8baf7c23 */ /* 0x100fe200080108aa */
[--C-:B------:R-:W-:Y:S01]  /*8400*/  FFMA.FTZ R174, R137, UR12, -R170.reuse ;  /* 0x0000000c89ae7c23 */ /* 0x100fe200080108aa */
[----:B------:R-:W3:Y:S01]  /*8410*/  MUFU.EX2 R157, R157 ;  /* 0x0000009d009d7308 */ /* 0x000ee20000000800 */
[----:B------:R-:W4:Y:S01]  /*8420*/  LDSM.16.MT88.4 R140, [R192+0x10000] ;  /* 0x01000000c08c783b */ /* 0x000f220000004200 */
[--C-:B------:R-:W-:Y:S01]  /*8430*/  FFMA.FTZ R176, R138, UR12, -R165.reuse ;  /* 0x0000000c8ab07c23 */ /* 0x100fe200080108a5 */
[--C-:B------:R-:W-:Y:S01]  /*8440*/  FFMA.FTZ R179, R136, UR12, -R165.reuse ;  /* 0x0000000c88b37c23 */ /* 0x100fe200080108a5 */
[--C-:B------:R-:W-:Y:S01]  /*8450*/  FFMA.FTZ R178, R152, UR12, -R165.reuse ;  /* 0x0000000c98b27c23 */ /* 0x100fe200080108a5 */
[--C-:B------:R-:W-:Y:S01]  /*8460*/  FFMA.FTZ R205, R154, UR12, -R165.reuse ;  /* 0x0000000c9acd7c23 */ /* 0x100fe200080108a5 */
[----:B------:R-:W-:Y:S01]  /*8470*/  LDSM.16.MT88.4 R136, [R196+0xc800] ;  /* 0x00c80000c488783b */ /* 0x000fe20000004200 */
[--C-:B------:R-:W-:Y:S01]  /*8480*/  FFMA.FTZ R214, R151, UR12, -R170.reuse ;  /* 0x0000000c97d67c23 */ /* 0x100fe200080108aa */
[----:B------:R-:W-:Y:S01]  /*8490*/  MUFU.EX2 R158, R158 ;  /* 0x0000009e009e7308 */ /* 0x000fe20000000800 */
[--C-:B------:R-:W-:Y:S01]  /*84a0*/  FFMA.FTZ R219, R149, UR12, -R170.reuse ;  /* 0x0000000c95db7c23 */ /* 0x100fe200080108aa */
[--C-:B------:R-:W-:Y:S01]  /*84b0*/  FFMA.FTZ R220, R150, UR12, -R165.reuse ;  /* 0x0000000c96dc7c23 */ /* 0x100fe200080108a5 */
[--C-:B------:R-:W-:Y:S01]  /*84c0*/  FFMA.FTZ R227, R148, UR12, -R165.reuse ;  /* 0x0000000c94e37c23 */ /* 0x100fe200080108a5 */
[--C-:B------:R-:W-:Y:S01]  /*84d0*/  FFMA.FTZ R218, R147, UR12, -R170.reuse ;  /* 0x0000000c93da7c23 */ /* 0x100fe200080108aa */
[----:B------:R-:W-:Y:S01]  /*84e0*/  LDSM.16.MT88.4 R148, [R196+0xf000] ;  /* 0x00f00000c494783b */ /* 0x000fe20000004200 */
[----:B------:R-:W-:Y:S01]  /*84f0*/  FFMA.FTZ R225, R145, UR12, -R170 ;  /* 0x0000000c91e17c23 */ /* 0x000fe200080108aa */
[--C-:B------:R-:W-:Y:S01]  /*8500*/  FFMA.FTZ R222, R146, UR12, -R165.reuse ;  /* 0x0000000c92de7c23 */ /* 0x100fe200080108a5 */
[----:B------:R-:W5:Y:S01]  /*8510*/  MUFU.EX2 R133, R133 ;  /* 0x0000008500857308 */ /* 0x000f620000000800 */
[----:B---3--:R-:W-:Y:S01]  /*8520*/  F2FP.F16.F32.PACK_AB R4, R157, R160 ;  /* 0x000000a09d04723e */ /* 0x008fe200000000ff */
[--C-:B------:R-:W-:Y:S01]  /*8530*/  FFMA.FTZ R229, R144, UR12, -R165.reuse ;  /* 0x0000000c90e57c23 */ /* 0x100fe200080108a5 */
[----:B------:R-:W-:Y:S01]  /*8540*/  LDSM.16.MT88.4 R152, [R192+0xd000] ;  /* 0x00d00000c098783b */ /* 0x000fe20000004200 */
[--C-:B------:R-:W-:Y:S01]  /*8550*/  FFMA.FTZ R166, R166, UR12, -R165.reuse ;  /* 0x0000000ca6a67c23 */ /* 0x100fe200080108a5 */
[----:B------:R-:W-:-:S02]  /*8560*/  FFMA.FTZ R164, R164, UR12, -R165 ;  /* 0x0000000ca4a47c23 */ /* 0x000fc400080108a5 */
[----:B------:R-:W-:Y:S01]  /*8570*/  LDSM.16.MT88.4 R144, [R194+0xf000] ;  /* 0x00f00000c290783b */ /* 0x000fe20000004200 */
[----:B------:R-:W-:Y:S08]  /*8580*/  MUFU.EX2 R156, R156 ;  /* 0x0000009c009c7308 */ /* 0x000ff00000000800 */
[----:B------:R-:W3:Y:S01]  /*8590*/  MUFU.EX2 R2, R2 ;  /* 0x0000000200027308 */ /* 0x000ee20000000800 */
[----:B-----5:R-:W-:-:S07]  /*85a0*/  F2FP.F16.F32.PACK_AB R6, R133, R158 ;  /* 0x0000009e8506723e */ /* 0x020fce00000000ff */
[----:B------:R-:W-:Y:S08]  /*85b0*/  MUFU.EX2 R0, R0 ;  /* 0x0000000000007308 */ /* 0x000ff00000000800 */
[----:B------:R-:W5:Y:S01]  /*85c0*/  MUFU.EX2 R163, R163 ;  /* 0x000000a300a37308 */ /* 0x000f620000000800 */
[----:B---3--:R-:W-:-:S07]  /*85d0*/  F2FP.F16.F32.PACK_AB R5, R2, R156 ;  /* 0x0000009c0205723e */ /* 0x008fce00000000ff */
[----:B------:R-:W3:Y:S08]  /*85e0*/  MUFU.EX2 R132, R132 ;  /* 0x0000008400847308 */ /* 0x000ef00000000800 */
[----:B------:R-:W1:Y:S01]  /*85f0*/  MUFU.EX2 R3, R3 ;  /* 0x0000000300037308 */ /* 0x000e620000000800 */
[----:B-----5:R-:W-:-:S07]  /*8600*/  F2FP.F16.F32.PACK_AB R7, R163, R0 ;  /* 0x00000000a307723e */ /* 0x020fce00000000ff */
        /* <DEDUP_REMOVED lines=76> */
[C---:B----4-:R-:W-:Y:S06]  /*8ad0*/  HMMA.16816.F32 R92, R4.reuse, R140, R92 ;  /* 0x0000008c045c723c */ /* 0x050fec000000185c */
        /* <DEDUP_REMOVED lines=8> */
[----:B------:R-:W4:Y:S02]  /*8b60*/  MUFU.EX2 R205, R205 ;  /* 0x000000cd00cd7308 */ /* 0x000f240000000800 */
        /* <DEDUP_REMOVED lines=16> */
[----:B------:R-:W4:Y:S01]  /*8c70*/  MUFU.EX2 R219, R219 ;  /* 0x000000db00db7308 */ /* 0x000f220000000800 */
        /* <DEDUP_REMOVED lines=32> */
[C---:B--2---:R-:W-:Y:S01]  /*8e80*/  HMMA.16816.F32 R76, R4.reuse, R108, R76 ;  /* 0x0000006c044c723c */ /* 0x044fe2000000184c */
[-C--:B------:R-:W-:Y:S01]  /*8e90*/  FMUL.FTZ R114, R82, R3.reuse ;  /* 0x0000000352727220 */ /* 0x080fe20000410000 */
[-C--:B------:R-:W-:Y:S01]  /*8ea0*/  FMUL.FTZ R115, R83, R3.reuse ;  /* 0x0000000353737220 */ /* 0x080fe20000410000 */
[-C--:B------:R-:W-:Y:S01]  /*8eb0*/  FMUL.FTZ R82, R86, R3.reuse ;  /* 0x0000000356527220 */ /* 0x080fe20000410000 */
[-C--:B------:R-:W-:Y:S01]  /*8ec0*/  FMUL.FTZ R83, R87, R3.reuse ;  /* 0x0000000357537220 */ /* 0x080fe20000410000 */
[----:B------:R-:W-:Y:S01]  /*8ed0*/  FFMA.FTZ R132, R223, R132, R160 ;  /* 0x00000084df847223 */ /* 0x000fe200000100a0 */
[----:B------:R-:W-:Y:S01]  /*8ee0*/  FFMA.FTZ R3, R221, R3, R156 ;  /* 0x00000003dd037223 */ /* 0x000fe2000001009c */
[----:B------:R-:W2:Y:S02]  /*8ef0*/  MUFU.EX2 R227, R227 ;  /* 0x000000e300e37308 */ /* 0x000ea40000000800 */
[----:B------:R-:W-:Y:S01]  /*8f00*/  HMMA.16816.F32 R84, R4, R110, R112 ;  /* 0x0000006e0454723c */ /* 0x000fe20000001870 */
[----:B------:R-:W2:Y:S01]  /*8f10*/  LDSM.16.MT88.4 R112, [R194+0xe800] ;  /* 0x00e80000c270783b */ /* 0x000ea20000004200 */
[----:B------:R-:W-:Y:S01]  /*8f20*/  FADD.FTZ R157, R157, R132 ;  /* 0x000000849d9d7221 */ /* 0x000fe20000010000 */
[----:B------:R-:W-:Y:S01]  /*8f30*/  FADD.FTZ R3, R2, R3 ;  /* 0x0000000302037221 */ /* 0x000fe20000010000 */
[----:B------:R-:W-:Y:S01]  /*8f40*/  MOV R132, R161 ;  /* 0x000000a100847202 */ /* 0x000fe20000000f00 */
[----:B------:R-:W2:Y:S01]  /*8f50*/  LDSM.16.MT88.4 R108, [R193+0xe800] ;  /* 0x00e80000c16c783b */ /* 0x000ea20000004200 */
[----:B------:R-:W-:Y:S01]  /*8f60*/  MUFU.EX2 R222, R222 ;  /* 0x000000de00de7308 */ /* 0x000fe20000000800 */
[----:B------:R-:W-:Y:S01]  /*8f70*/  FADD.FTZ R158, R158, R157 ;  /* 0x0000009d9e9e7221 */ /* 0x000fe20000010000 */
[----:B------:R-:W-:Y:S01]  /*8f80*/  FADD.FTZ R0, R0, R3 ;  /* 0x0000000300007221 */ /* 0x000fe20000010000 */
[----:B------:R-:W-:-:S02]  /*8f90*/  MOV R3, R159 ;  /* 0x0000009f00037202 */ /* 0x000fc40000000f00 */
[----:B------:R-:W-:Y:S01]  /*8fa0*/  FADD.FTZ R133, R133, R158 ;  /* 0x0000009e85857221 */ /* 0x000fe20000010000 */
[----:B------:R-:W-:Y:S01]  /*8fb0*/  FADD.FTZ R163, R163, R0 ;  /* 0x00000000a3a37221 */ /* 0x000fe20000010000 */
[C---:B-1----:R-:W-:Y:S01]  /*8fc0*/  HMMA.16816.F32 R80, R4.reuse, R104, R80 ;  /* 0x000000680450723c */ /* 0x042fe20000001850 */
[----:B------:R-:W1:Y:S05]  /*8fd0*/  MUFU.EX2 R229, R229 ;  /* 0x000000e500e57308 */ /* 0x000e6a0000000800 */
        /* <DEDUP_REMOVED lines=9> */
[----:B----4-:R-:W-:Y:S01]  /*9070*/  F2FP.F16.F32.PACK_AB R107, R205, R178 ;  /* 0x000000b2cd6b723e */ /* 0x010fe200000000ff */
        /* <DEDUP_REMOVED lines=8> */
[----:B------:R-:W-:-:S03]  /*9100*/  FADD.FTZ R205, R205, R178 ;  /* 0x000000b2cdcd7221 */ /* 0x000fc60000010000 */
        /* <DEDUP_REMOVED lines=93> */
[----:B------:R-:W-:-:S04]  /*96e0*/  FADD.FTZ R152, R152, R225 ;  /* 0x000000e198987221 */ /* 0x000fc80000010000 */
        /* <DEDUP_REMOVED lines=36> */
[----:B------:R-:W-:-:S15]  /*9930*/  HMMA.16816.F32 R96, R96, R18, R4 ;  /* 0x000000126060723c */ /* 0x000fde0000001804 */
[----:B------:R-:W-:-:S09]  /*9940*/  NOP ;  /* 0x0000000000007918 */ /* 0x000fd20000000000 */
.L_x_5387:
        /* <DEDUP_REMOVED lines=11> */
[----:B------:R-:W-:Y:S01]  /*9a00*/  ULDC UR6, c[0x0][0x39c] ;  /* 0x0000e70000067ab9 */ /* 0x000fe20000000800 */
[----:B------:R-:W-:-:S10]  /*9a10*/  ULDC UR4, c[0x0][0x2ec] ;  /* 0x0000bb0000047ab9 */ /* 0x000fd40000000800 */
.L_x_5397:
        /* <DEDUP_REMOVED lines=67> */
.L_x_5394:
[C---:B------:R-:W-:Y:S04]  /*9e50*/  LEA R204, P0, R12.reuse, R204, 0x1 ;  /* 0x000000cc0ccc7211 */ /* 0x040fe800078008ff */
[----:B------:R-:W-:Y:S02]  /*9e60*/  LEA.HI.X R203, R12, R203, R3, 0x1, P0 ;  /* 0x000000cb0ccb7211 */ /* 0x000fe400000f0c03 */
[C---:B------:R-:W-:Y:S02]  /*9e70*/  IADD3 R228, P0, R219.reuse, R204, RZ ;  /* 0x000000ccdbe47210 */ /* 0x040fe40007f1e0ff */
[-C--:B------:R-:W-:Y:S02]  /*9e80*/  MOV R205, R203.reuse ;  /* 0x000000cb00cd7202 */ /* 0x080fe40000000f00 */
[C---:B------:R-:W-:Y:S02]  /*9e90*/  IADD3.X R229, R214.reuse, R203, RZ, P0, !PT ;  /* 0x000000cbd6e57210 */ /* 0x040fe400007fe4ff */
[C---:B------:R-:W-:Y:S01]  /*9ea0*/  IADD3 R226, P0, R219.reuse, R228, RZ ;  /* 0x000000e4dbe27210 */ /* 0x040fe20007f1e0ff */
[----:B------:R-:W-:Y:S01]  /*9eb0*/  @!PT LDS RZ, [RZ] ;  /* 0x00000000fffff984 */ /* 0x000fe20000000800 */
[----:B------:R-:W-:Y:S01]  /*9ec0*/  @!PT LDS RZ, [RZ] ;  /* 0x00000000fffff984 */ /* 0x000fe20000000800 */
[----:B------:R-:W-:Y:S01]  /*9ed0*/  @!PT LDS RZ, [RZ] ;  /* 0x00000000fffff984 */ /* 0x000fe20000000800 */
[----:B------:R-:W-:Y:S03]  /*9ee0*/  LDGSTS.E.BYPASS.LTC128B.128 [R207+0xc000], desc[UR14][R204.64] ;  /* 0x0c000000cccf7fae */ /* 0x000fe6000b901d4e */
[C---:B------:R-:W-:Y:S02]  /*9ef0*/  IADD3.X R227, R214.reuse, R229, RZ, P0, !PT ;  /* 0x000000e5d6e37210 */ /* 0x040fe400007fe4ff */
[----:B------:R-:W-:Y:S01]  /*9f00*/  LDGSTS.E.BYPASS.LTC128B.128 [R207+0xe000], desc[UR14][R204.64+0x80] ;  /* 0x0e000080cccf7fae */ /* 0x000fe2000b901d4e */
[----:B------:R-:W-:Y:S04]  /*9f10*/  IADD3 R224, P0, R219, R226, RZ ;  /* 0x000000e2dbe07210 */ /* 0x000fe80007f1e0ff */
[----:B------:R1:W-:Y:S01]  /*9f20*/  LDGSTS.E.BYPASS.LTC128B.128 [R207+0x10000], desc[UR14][R204.64+0x100] ;  /* 0x10000100cccf7fae */ /* 0x0003e2000b901d4e */
[----:B------:R-:W-:Y:S02]  /*9f30*/  IADD3.X R225, R214, R227, RZ, P0, !PT ;  /* 0x000000e3d6e17210 */ /* 0x000fe400007fe4ff */
[----:B------:R-:W-:Y:S02]  /*9f40*/  ISETP.GT.AND P0, PT, R206, UR10, PT ;  /* 0x0000000ace007c0c */ /* 0x000fe4000bf04270 */
[----:B------:R-:W-:Y:S05]  /*9f50*/  LDGSTS.E.BYPASS.LTC128B.128 [R207+0xc800], desc[UR14][R228.64] ;  /* 0x0c800000e4cf7fae */ /* 0x000fea000b901d4e */
[----:B------:R-:W-:Y:S05]  /*9f60*/  LDGSTS.E.BYPASS.LTC128B.128 [R207+0xe800], desc[UR14][R228.64+0x80] ;  /* 0x0e800080e4cf7fae */ /* 0x000fea000b901d4e */
[----:B------:R-:W-:Y:S05]  /*9f70*/  LDGSTS.E.BYPASS.LTC128B.128 [R207+0x10800], desc[UR14][R228.64+0x100] ;  /* 0x10800100e4cf7fae */ /* 0x000fea000b901d4e */
        /* <DEDUP_REMOVED lines=266> */
[----:B------:R-:W2:Y:S01]  /*b020*/  LDC.64 R6, c[0x0][0x248] ;  /* 0x00009200ff067b82 */ /* 0x000ea20000000a00 */
        /* <DEDUP_REMOVED lines=17> */
[-C--:B--2---:R-:W-:Y:S02]  /*b140*/  IMAD R8, R13, R6.reuse, RZ ;  /* 0x000000060d087224 */ /* 0x084fe400078e02ff */
[C---:B------:R-:W-:Y:S04]  /*b150*/  IMAD.WIDE.U32 R12, R11.reuse, R6, RZ ;  /* 0x000000060b0c7225 */ /* 0x040fe800078e00ff */
[----:B------:R-:W-:Y:S04]  /*b160*/  IMAD R8, R11, R7, R8 ;  /* 0x000000070b087224 */ /* 0x000fe800078e0208 */
[----:B------:R-:W-:Y:S01]  /*b170*/  IMAD.IADD R13, R13, 0x1, R8 ;  /* 0x000000010d0d7824 */ /* 0x000fe200078e0208 */
[----:B---3--:R-:W-:Y:S04]  /*b180*/  IADD3 R9, -R10, R9, RZ ;  /* 0x000000090a097210 */ /* 0x008fe80007ffe1ff */
[----:B------:R-:W-:Y:S01]  /*b190*/  SHF.R.S32.HI R7, RZ, 0x1f, R9 ;  /* 0x0000001fff077819 */ /* 0x000fe20000011409 */
[-C--:B----4-:R-:W-:Y:S04]  /*b1a0*/  IMAD.WIDE.U32 R12, R9, R4.reuse, R12 ;  /* 0x00000004090c7225 */ /* 0x090fe800078e000c */
[----:B------:R-:W-:Y:S04]  /*b1b0*/  IMAD R6, R7, R4, RZ ;  /* 0x0000000407067224 */ /* 0x000fe800078e02ff */
[----:B------:R-:W-:Y:S05]  /*b1c0*/  IMAD R6, R9, R5, R6 ;  /* 0x0000000509067224 */ /* 0x000fea00078e0206 */
[----:B------:R-:W-:Y:S07]  /*b1d0*/  IADD3 R5, R13, R6, RZ ;  /* 0x000000060d057210 */ /* 0x000fee0007ffe0ff */
.L_x_5396:
        /* <DEDUP_REMOVED lines=24> */
.L_x_5395:
[----:B--2---:R-:W-:Y:S01]  /*b360*/  LEA R4, R206, R215, 0x6 ;  /* 0x000000d7ce047211 */ /* 0x004fe200078e30ff */
[----:B------:R-:W-:Y:S03]  /*b370*/  LDSM.16.MT88.4 R24, [R194+0xc000] ;  /* 0x00c00000c218783b */ /* 0x000fe60000004200 */
[C---:B------:R-:W-:Y:S01]  /*b380*/  IADD3 R5, R4.reuse, 0x1, RZ ;  /* 0x0000000104057810 */ /* 0x040fe20007ffe0ff */
[C---:B------:R-:W-:Y:S01]  /*b390*/  VIADD R8, R4.reuse, 0x21 ;  /* 0x0000002104087836 */ /* 0x040fe20000000000 */
[C---:B------:R-:W-:Y:S02]  /*b3a0*/  IADD3 R6, R4.reuse, 0x8, RZ ;  /* 0x0000000804067810 */ /* 0x040fe40007ffe0ff */
[CC--:B------:R-:W-:Y:S01]  /*b3b0*/  ISETP.GE.AND P6, PT, R4.reuse, R213.reuse, PT ;  /* 0x000000d50400720c */ /* 0x0c0fe20003fc6270 */
[----:B------:R-:W-:Y:S01]  /*b3c0*/  LDSM.16.MT88.4 R28, [R193+0xc000] ;  /* 0x00c00000c11c783b */ /* 0x000fe20000004200 */
[C---:B------:R-:W-:Y:S02]  /*b3d0*/  ISETP.GE.AND P5, PT, R5.reuse, R213, PT ;  /* 0x000000d50500720c */ /* 0x040fe40003fa6270 */
[-C--:B------:R-:W-:Y:S02]  /*b3e0*/  ISETP.GE.AND P1, PT, R4, R211.reuse, PT ;  /* 0x000000d30400720c */ /* 0x080fe40003f26270 */
[C---:B------:R-:W-:Y:S02]  /*b3f0*/  ISETP.GE.AND P4, PT, R6.reuse, R211, PT ;  /* 0x000000d30600720c */ /* 0x040fe40003f86270 */
[----:B------:R-:W-:Y:S02]  /*b400*/  ISETP.GE.AND P0, PT, R6, R213, PT ;  /* 0x000000d50600720c */ /* 0x000fe40003f06270 */
[CC--:B------:R-:W-:Y:S02]  /*b410*/  ISETP.GE.OR P6, PT, R4.reuse, R212.reuse, !P6 ;  /* 0x000000d40400720c */ /* 0x0c0fe400077c6670 */
[C---:B------:R-:W-:Y:S02]  /*b420*/  IADD3 R7, R4.reuse, 0x9, RZ ;  /* 0x0000000904077810 */ /* 0x040fe40007ffe0ff */
[C---:B------:R-:W-:Y:S02]  /*b430*/  ISETP.GE.AND P2, PT, R5.reuse, R211, PT ;  /* 0x000000d30500720c */ /* 0x040fe40003f46270 */
[----:B------:R-:W-:Y:S02]  /*b440*/  ISETP.GE.OR P5, PT, R5, R212, !P5 ;  /* 0x000000d40500720c */ /* 0x000fe40006fa6670 */
[-C--:B------:R-:W-:Y:S02]  /*b450*/  ISETP.GE.OR P1, PT, R4, R210.reuse, !P1 ;  /* 0x000000d20400720c */ /* 0x080fe40004f26670 */
[C---:B------:R-:W-:Y:S02]  /*b460*/  ISETP.GE.OR P4, PT, R6.reuse, R210, !P4 ;  /* 0x000000d20600720c */ /* 0x040fe40006786670 */
[----:B------:R-:W-:Y:S02]  /*b470*/  ISETP.GE.OR P0, PT, R6, R212, !P0 ;  /* 0x000000d40600720c */ /* 0x000fe40004706670 */
[----:B------:R-:W-:Y:S01]  /*b480*/  FSEL R14, R3, -INF , !P6 ;  /* 0xff800000030e7808 */ /* 0x000fe20007000000 */
[C---:B------:R-:W-:Y:S01]  /*b490*/  VIADD R3, R4.reuse, 0x11 ;  /* 0x0000001104037836 */ /* 0x040fe20000000000 */
[----:B------:R-:W-:Y:S02]  /*b4a0*/  IADD3 R6, R4, 0x10, RZ ;  /* 0x0000001004067810 */ /* 0x000fe40007ffe0ff */
[----:B------:R-:W-:Y:S02]  /*b4b0*/  ISETP.GE.AND P6, PT, R7, R213, PT ;  /* 0x000000d50700720c */ /* 0x000fe40003fc6270 */
[----:B------:R-:W-:Y:S02]  /*b4c0*/  ISETP.GE.OR P2, PT, R5, R210, !P2 ;  /* 0x000000d20500720c */ /* 0x000fe40005746670 */
[----:B------:R-:W-:Y:S02]  /*b4d0*/  FSEL R5, R222, -INF , !P1 ;  /* 0xff800000de057808 */ /* 0x000fe40004800000 */
[----:B------:R-:W-:Y:S02]  /*b4e0*/  FSEL R12, R205, -INF , !P5 ;  /* 0xff800000cd0c7808 */ /* 0x000fe40006800000 */
[C---:B------:R-:W-:Y:S02]  /*b4f0*/  ISETP.GE.AND P1, PT, R7.reuse, R211, PT ;  /* 0x000000d30700720c */ /* 0x040fe40003f26270 */
[C---:B------:R-:W-:Y:S02]  /*b500*/  ISETP.GE.AND P5, PT, R6.reuse, R213, PT ;  /* 0x000000d50600720c */ /* 0x040fe40003fa6270 */
[C---:B------:R-:W-:Y:S02]  /*b510*/  ISETP.GE.OR P6, PT, R7.reuse, R212, !P6 ;  /* 0x000000d40700720c */ /* 0x040fe400077c6670 */
[----:B------:R-:W-:Y:S02]  /*b520*/  ISETP.GE.OR P1, PT, R7, R210, !P1 ;  /* 0x000000d20700720c */ /* 0x000fe40004f26670 */
[----:B------:R-:W-:Y:S02]  /*b530*/  ISETP.GE.OR P5, PT, R6, R212, !P5 ;  /* 0x000000d40600720c */ /* 0x000fe40006fa6670 */
[----:B-1----:R-:W-:Y:S02]  /*b540*/  FSEL R10, R227, -INF , !P6 ;  /* 0xff800000e30a7808 */ /* 0x002fe40007000000 */
[----:B------:R-:W-:Y:S02]  /*b550*/  FSEL R226, R226, -INF , !P0 ;  /* 0xff800000e2e27808 */ /* 0x000fe40004000000 */
[----:B------:R-:W-:Y:S02]  /*b560*/  IADD3 R7, R4, 0x18, RZ ;  /* 0x0000001804077810 */ /* 0x000fe40007ffe0ff */
[----:B------:R-:W-:Y:S02]  /*b570*/  ISETP.GE.AND P0, PT, R6, R211, PT ;  /* 0x000000d30600720c */ /* 0x000fe40003f06270 */
[-C--:B------:R-:W-:Y:S02]  /*b580*/  ISETP.GE.AND P6, PT, R3, R213.reuse, PT ;  /* 0x000000d50300720c */ /* 0x080fe40003fc6270 */
[----:B------:R-:W-:Y:S02]  /*b590*/  FSEL R162, R232, -INF , !P5 ;  /* 0xff800000e8a27808 */ /* 0x000fe40006800000 */
[-C--:B------:R-:W-:Y:S02]  /*b5a0*/  ISETP.GE.AND P5, PT, R7, R213.reuse, PT ;  /* 0x000000d50700720c */ /* 0x080fe40003fa6270 */
[----:B------:R-:W-:Y:S02]  /*b5b0*/  ISETP.GE.OR P0, PT, R6, R210, !P0 ;  /* 0x000000d20600720c */ /* 0x000fe40004706670 */
[-C--:B------:R-:W-:Y:S02]  /*b5c0*/  ISETP.GE.OR P6, PT, R3, R212.reuse, !P6 ;  /* 0x000000d40300720c */ /* 0x080fe400077c6670 */
[----:B------:R-:W-:Y:S02]  /*b5d0*/  IADD3 R6, R4, 0x19, RZ ;  /* 0x0000001904067810 */ /* 0x000fe40007ffe0ff */
[-C--:B------:R-:W-:Y:S02]  /*b5e0*/  ISETP.GE.OR P5, PT, R7, R212.reuse, !P5 ;  /* 0x000000d40700720c */ /* 0x080fe40006fa6670 */
[----:B------:R-:W-:Y:S02]  /*b5f0*/  FSEL R9, R224, -INF , !P2 ;  /* 0xff800000e0097808 */ /* 0x000fe40005000000 */
[----:B------:R-:W-:Y:S02]  /*b600*/  FSEL R160, R231, -INF , !P6 ;  /* 0xff800000e7a07808 */ /* 0x000fe40007000000 */
[C---:B------:R-:W-:Y:S02]  /*b610*/  ISETP.GE.AND P2, PT, R6.reuse, R213, PT ;  /* 0x000000d50600720c */ /* 0x040fe40003f46270 */
        /* <DEDUP_REMOVED lines=16> */
[----:B------:R-:W-:Y:S02]  /*b720*/  FSEL R171, R230, -INF , !P0 ;  /* 0xff800000e6ab7808 */ /* 0x000fe40004000000 */
[----:B------:R-:W-:Y:S02]  /*b730*/  IADD3 R6, R4, 0x28, RZ ;  /* 0x0000002804067810 */ /* 0x000fe40007ffe0ff */
        /* <DEDUP_REMOVED lines=9> */
[----:B------:R-:W-:Y:S02]  /*b7d0*/  IADD3 R3, R4, 0x29, RZ ;  /* 0x0000002904037810 */ /* 0x000fe40007ffe0ff */
[----:B------:R-:W-:Y:S02]  /*b7e0*/  FMNMX.FTZ R8, R9, R8, !PT ;  /* 0x0000000809087209 */ /* 0x000fe40007810000 */
[----:B------:R-:W-:Y:S02]  /*b7f0*/  FSEL R146, R244, -INF , !P1 ;  /* 0xff800000f4927808 */ /* 0x000fe40004800000 */
[----:B------:R-:W-:Y:S02]  /*b800*/  FSEL R169, R229, -INF , !P6 ;  /* 0xff800000e5a97808 */ /* 0x000fe40007000000 */
[----:B------:R-:W-:Y:S02]  /*b810*/  ISETP.GE.AND P6, PT, R6, R211, PT ;  /* 0x000000d30600720c */ /* 0x000fe40003fc6270 */
[----:B------:R-:W-:Y:S02]  /*b820*/  ISETP.GE.AND P1, PT, R3, R213, PT ;  /* 0x000000d50300720c */ /* 0x000fe40003f26270 */
[----:B------:R-:W-:Y:S02]  /*b830*/  FMNMX.FTZ R11, R14, R0, !PT ;  /* 0x000000000e0b7209 */ /* 0x000fe40007810000 */
        /* <DEDUP_REMOVED lines=8> */
[----:B------:R-:W-:Y:S02]  /*b8c0*/  FSEL R141, R233, -INF , !P4 ;  /* 0xff800000e98d7808 */ /* 0x000fe40006000000 */
[----:B------:R-:W-:Y:S02]  /*b8d0*/  ISETP.GE.AND P5, PT, R3, R211, PT ;  /* 0x000000d30300720c */ /* 0x000fe40003fa6270 */
[----:B------:R-:W-:Y:S02]  /*b8e0*/  FMNMX.FTZ R8, R171, R8, !PT ;  /* 0x00000008ab087209 */ /* 0x000fe40007810000 */
[----:B------:R-:W-:Y:S02]  /*b8f0*/  FMNMX.FTZ R11, R226, R11, !PT ;  /* 0x0000000be20b7209 */ /* 0x000fe40007810000 */
[C---:B------:R-:W-:Y:S02]  /*b900*/  ISETP.GE.AND P4, PT, R6.reuse, R211, PT ;  /* 0x000000d30600720c */ /* 0x040fe40003f86270 */
[----:B------:R-:W-:Y:S02]  /*b910*/  ISETP.GE.AND P1, PT, R6, R213, PT ;  /* 0x000000d50600720c */ /* 0x000fe40003f26270 */
[-C--:B------:R-:W-:Y:S02]  /*b920*/  ISETP.GE.OR P5, PT, R3, R210.reuse, !P5 ;  /* 0x000000d20300720c */ /* 0x080fe40006fa6670 */
[----:B------:R-:W-:Y:S02]  /*b930*/  FMNMX.FTZ R3, R10, R11, !PT ;  /* 0x0000000b0a037209 */ /* 0x000fe40007810000 */
[C---:B------:R-:W-:Y:S02]  /*b940*/  ISETP.GE.OR P4, PT, R6.reuse, R210, !P4 ;  /* 0x000000d20600720c */ /* 0x040fe40006786670 */
[----:B------:R-:W-:Y:S02]  /*b950*/  FMNMX.FTZ R8, R169, R8, !PT ;  /* 0x00000008a9087209 */ /* 0x000fe40007810000 */
[----:B------:R-:W-:Y:S01]  /*b960*/  ISETP.GE.OR P1, PT, R6, R212, !P1 ;  /* 0x000000d40600720c */ /* 0x000fe20004f26670 */
[----:B------:R-:W-:Y:S01]  /*b970*/  VIADD R6, R4, 0x31 ;  /* 0x0000003104067836 */ /* 0x000fe20000000000 */
[----:B------:R-:W-:Y:S02]  /*b980*/  FMNMX.FTZ R8, R143, R8, !PT ;  /* 0x000000088f087209 */ /* 0x000fe40007810000 */
[----:B------:R-:W-:Y:S02]  /*b990*/  FMNMX.FTZ R3, R162, R3, !PT ;  /* 0x00000003a2037209 */ /* 0x000fe40007810000 */
[----:B------:R-:W-:Y:S02]  /*b9a0*/  FSEL R164, R252, -INF , !P1 ;  /* 0xff800000fca47808 */ /* 0x000fe40004800000 */
[----:B------:R-:W-:Y:S02]  /*b9b0*/  ISETP.GE.AND P1, PT, R6, R213, PT ;  /* 0x000000d50600720c */ /* 0x000fe40003f26270 */
[----:B------:R-:W-:Y:S02]  /*b9c0*/  FMNMX.FTZ R8, R141, R8, !PT ;  /* 0x000000088d087209 */ /* 0x000fe40007810000 */
[----:B------:R-:W-:Y:S02]  /*b9d0*/  FMNMX.FTZ R11, R160, R3, !PT ;  /* 0x00000003a00b7209 */ /* 0x000fe40007810000 */
[----:B------:R-:W-:Y:S02]  /*b9e0*/  FSEL R175, R238, -INF , !P2 ;  /* 0xff800000eeaf7808 */ /* 0x000fe40005000000 */
[----:B------:R-:W-:Y:S02]  /*b9f0*/  ISETP.GE.OR P1, PT, R6, R212, !P1 ;  /* 0x000000d40600720c */ /* 0x000fe40004f26670 */
[C---:B------:R-:W-:Y:S02]  /*ba00*/  IADD3 R3, R4.reuse, 0x38, RZ ;  /* 0x0000003804037810 */ /* 0x040fe40007ffe0ff */
        /* <DEDUP_REMOVED lines=43> */
[----:B------:R-:W-:Y:S08]  /*bcc0*/  LDSM.16.MT88.4 R16, [R196+0xc000] ;  /* 0x00c00000c410783b */ /* 0x000ff00000004200 */
[----:B------:R-:W1:Y:S08]  /*bcd0*/  SHFL.BFLY PT, R3, R4, 0x1, 0x1f ;  /* 0x0c201f0004037f89 */ /* 0x000e7000000e0000 */
[----:B------:R-:W2:Y:S01]  /*bce0*/  SHFL.BFLY PT, R132, R11, 0x1, 0x1f ;  /* 0x0c201f000b847f89 */ /* 0x000ea200000e0000 */
[----:B-1----:R-:W-:Y:S04]  /*bcf0*/  FMNMX.FTZ R3, R4, R3, !PT ;  /* 0x0000000304037209 */ /* 0x002fe80007810000 */
[C---:B------:R-:W-:Y:S01]  /*bd00*/  FSETP.NEU.FTZ.AND P0, PT, R3.reuse, -INF , PT ;  /* 0xff8000000300780b */ /* 0x040fe20003f1d000 */
[----:B------:R-:W-:Y:S01]  /*bd10*/  FMUL.FTZ R148, R3, UR4 ;  /* 0x0000000403947c20 */ /* 0x000fe20008410000 */
[----:B--2---:R-:W-:Y:S04]  /*bd20*/  FMNMX.FTZ R132, R11, R132, !PT ;  /* 0x000000840b847209 */ /* 0x004fe80007810000 */
[----:B------:R-:W-:Y:S01]  /*bd30*/  FSEL R148, R148, RZ, P0 ;  /* 0x000000ff94947208 */ /* 0x000fe20000000000 */
[C---:B------:R-:W-:Y:S01]  /*bd40*/  FMUL.FTZ R155, R132.reuse, UR4 ;  /* 0x00000004849b7c20 */ /* 0x040fe20008410000 */
[C---:B------:R-:W-:Y:S03]  /*bd50*/  FSETP.NEU.FTZ.AND P1, PT, R132.reuse, -INF , PT ;  /* 0xff8000008400780b */ /* 0x040fe60003f3d000 */
[--C-:B------:R-:W-:Y:S01]  /*bd60*/  FFMA.FTZ R163, R5, UR4, -R148.reuse ;  /* 0x0000000405a37c23 */ /* 0x100fe20008010894 */
[----:B------:R-:W-:Y:S01]  /*bd70*/  FSEL R5, R132, RZ, P1 ;  /* 0x000000ff84057208 */ /* 0x000fe20000800000 */
[--C-:B------:R-:W-:Y:S01]  /*bd80*/  FFMA.FTZ R135, R9, UR4, -R148.reuse ;  /* 0x0000000409877c23 */ /* 0x100fe20008010894 */
[----:B------:R-:W-:Y:S01]  /*bd90*/  FSEL R155, R155, RZ, P1 ;  /* 0x000000ff9b9b7208 */ /* 0x000fe20000800000 */
[--C-:B------:R-:W-:Y:S01]  /*bda0*/  FFMA.FTZ R134, R225, UR4, -R148.reuse ;  /* 0x00000004e1867c23 */ /* 0x100fe20008010894 */
[----:B------:R-:W-:Y:S01]  /*bdb0*/  FFMA.FTZ R159, R7, UR4, -R148 ;  /* 0x00000004079f7c23 */ /* 0x000fe20008010894 */
[----:B------:R-:W-:Y:S01]  /*bdc0*/  FADD.FTZ R0, -R5, R0 ;  /* 0x0000000005007221 */ /* 0x000fe20000010100 */
[----:B------:R-:W-:Y:S01]  /*bdd0*/  FSEL R5, R3, RZ, P0 ;  /* 0x000000ff03057208 */ /* 0x000fe20000000000 */
[--C-:B------:R-:W-:Y:S01]  /*bde0*/  FFMA.FTZ R161, R14, UR4, -R155.reuse ;  /* 0x000000040ea17c23 */ /* 0x100fe2000801089b */
[--C-:B------:R-:W-:Y:S01]  /*bdf0*/  FFMA.FTZ R158, R12, UR4, -R155.reuse ;  /* 0x000000040c9e7c23 */ /* 0x100fe2000801089b */
[----:B------:R-:W-:Y:S01]  /*be00*/  FMUL.FTZ R6, R0, UR4 ;  /* 0x0000000400067c20 */ /* 0x000fe20008410000 */
[--C-:B------:R-:W-:Y:S01]  /*be10*/  FFMA.FTZ R157, R226, UR4, -R155.reuse ;  /* 0x00000004e29d7c23 */ /* 0x100fe2000801089b */
[----:B------:R-:W-:Y:S01]  /*be20*/  FADD.FTZ R0, -R5, R2 ;  /* 0x0000000205007221 */ /* 0x000fe20000010100 */
[--C-:B------:R-:W-:Y:S01]  /*be30*/  FFMA.FTZ R156, R10, UR4, -R155.reuse ;  /* 0x000000040a9c7c23 */ /* 0x100fe2000801089b */
[----:B------:R-:W-:Y:S01]  /*be40*/  MUFU.EX2 R161, R161 ;  /* 0x000000a100a17308 */ /* 0x000fe20000000800 */
[--C-:B------:R-:W-:Y:S01]  /*be50*/  FFMA.FTZ R167, R140, UR4, -R155.reuse ;  /* 0x000000048ca77c23 */ /* 0x100fe2000801089b */
[----:B------:R-:W-:Y:S01]  /*be60*/  FMUL.FTZ R8, R0, UR4 ;  /* 0x0000000400087c20 */ /* 0x000fe20008410000 */
[--C-:B------:R-:W-:Y:S01]  /*be70*/  FFMA.FTZ R168, R141, UR4, -R148.reuse ;  /* 0x000000048da87c23 */ /* 0x100fe20008010894 */
[--C-:B------:R-:W-:Y:S01]  /*be80*/  FFMA.FTZ R179, R144, UR4, -R155.reuse ;  /* 0x0000000490b37c23 */ /* 0x100fe2000801089b */
[--C-:B------:R-:W-:Y:S01]  /*be90*/  FFMA.FTZ R176, R145, UR4, -R148.reuse ;  /* 0x0000000491b07c23 */ /* 0x100fe20008010894 */
        /* <DEDUP_REMOVED lines=21> */
[----:B------:R-:W-:Y:S01]  /*bff0*/  FFMA.FTZ R148, R133, UR4, -R148 ;  /* 0x0000000485947c23 */ /* 0x000fe20008010894 */
[--C-:B------:R-:W-:Y:S01]  /*c000*/  FFMA.FTZ R164, R164, UR4, -R155.reuse ;  /* 0x00000004a4a47c23 */ /* 0x100fe2000801089b */
[----:B------:R-:W-:Y:S05]  /*c010*/  ISETP.GT.AND P0, PT, R206, UR10, PT ;  /* 0x0000000ace007c0c */ /* 0x000fea000bf04270 */
        /* <DEDUP_REMOVED lines=320> */
.L_x_5393:
        /* <DEDUP_REMOVED lines=265> */
.L_x_5398:
        /* <DEDUP_REMOVED lines=10> */
.L_x_5399:
[----:B------:R-:W-:Y:S01]  /*e550*/  S2UR UR6, SR_CTAID.Z ;  /* 0x00000000000679c3 */ /* 0x000fe20000002700 */
[----:B------:R-:W-:Y:S01]  /*e560*/  ULDC UR4, c[0x0][0x270] ;  /* 0x00009c0000047ab9 */ /* 0x000fe20000000800 */
[----:B------:R-:W-:-:S06]  /*e570*/  ULDC UR11, c[0x0][0x2c4] ;  /* 0x0000b100000b7ab9 */ /* 0x000fcc0000000800 */
[----:B------:R-:W1:Y:S02]  /*e580*/  S2UR UR5, SR_CTAID.Y ;  /* 0x00000000000579c3 */ /* 0x000e640000002600 */
[----:B-1----:R-:W-:-:S04]  /*e590*/  UIMAD UR4, UR5, UR4, UR6 ;  /* 0x00000004050472a4 */ /* 0x002fc8000f8e0206 */
[----:B------:R-:W-:Y:S02]  /*e5a0*/  UIMAD UR11, UR4, UR11, URZ ;  /* 0x0000000b040b72a4 */ /* 0x000fe4000f8e023f */
.L_x_5400:
        /* <DEDUP_REMOVED lines=32> */
.L_x_5402:
[----:B------:R-:W-:Y:S05]  /*e7b0*/  BSYNC B0 ;  /* 0x0000000000007941 */ /* 0x000fea0003800000 */
.L_x_5401:
        /* <DEDUP_REMOVED lines=48> */
.L_x_5404:
[----:B------:R-:W-:Y:S05]  /*eac0*/  BSYNC B0 ;  /* 0x0000000000007941 */ /* 0x000fea0003800000 */
.L_x_5403:
        /* <DEDUP_REMOVED lines=19> */
.L_x_5406:
[----:B------:R-:W-:Y:S05]  /*ec00*/  BSYNC B0 ;  /* 0x0000000000007941 */ /* 0x000fea0003800000 */
.L_x_5405:
        /* <DEDUP_REMOVED lines=19> */
.L_x_5408:
[----:B------:R-:W-:Y:S05]  /*ed40*/  BSYNC B0 ;  /* 0x0000000000007941 */ /* 0x000fea0003800000 */
.L_x_5407:
        /* <DEDUP_REMOVED lines=16> */
.L_x_5409:
        /* <DEDUP_REMOVED lines=11> */
.L_x_7481:


//--------------------- .text._ZN5flash24flash_fwd_splitkv_kernelI23Flash_fwd_kernel_traitsILi192ELi64ELi64ELi4ELb0ELb0EN7cutlass6half_tE19Flash_kernel_traitsILi192ELi64ELi64ELi4ES3_EELb0ELb1ELb1ELb0ELb0ELb0ELb0ELb0EEEvNS_16Flash_fwd_paramsE --------------------------
	.section	.text._ZN5flash24flash_fwd_splitkv_kernelI23Flash_fwd_kernel_traitsILi192ELi64ELi64ELi4ELb0ELb0EN7cutlass6half_tE19Flash_kernel_traitsILi192ELi64ELi64ELi4ES3_EELb0ELb1ELb1ELb0ELb0ELb0ELb0ELb0EEEvNS_16Flash_fwd_paramsE,"ax",@progbits
	.align	128
        .global         _ZN5flash24flash_fwd_splitkv_kernelI23Flash_fwd_kernel_traitsILi192ELi64ELi64ELi4ELb0ELb0EN7cutlass6half_tE19Flash_kernel_traitsILi192ELi64ELi64ELi4ES3_EELb0ELb1ELb1ELb0ELb0ELb0ELb0ELb0EEEvNS_16Flash_fwd_paramsE
        .type           _ZN5flash24flash_fwd_splitkv_kernelI23Flash_fwd_kernel_traitsILi192ELi64ELi64ELi4ELb0ELb0EN7cutlass6half_tE19Flash_kernel_traitsILi192ELi64ELi64ELi4ES3_EELb0ELb1ELb1ELb0ELb0ELb0ELb0ELb0EEEvNS_16Flash_fwd_paramsE,@function
        .size           _ZN5flash24flash_fwd_splitkv_kernelI23Flash_fwd_kernel_traitsILi192ELi64ELi64ELi4ELb0ELb0EN7cutlass6half_tE19Flash_kernel_traitsILi192ELi64ELi64ELi4ES3_EELb0ELb1ELb1ELb0ELb0ELb0ELb0ELb0EEEvNS_16Flash_fwd_paramsE,(.L_x_7482 - _ZN5flash24flash_fwd_splitkv_kernelI23Flash_fwd_kernel_traitsILi192ELi64ELi64ELi4ELb0ELb0EN7cutlass6half_tE19Flash_kernel_traitsILi192ELi64ELi64ELi4ES3_EELb0ELb1ELb1ELb0ELb0ELb0ELb0ELb0EEEvNS_16Flash_fwd_paramsE)
        .other          _ZN5flash24flash_fwd_splitkv_kernelI23Flash_fwd_kernel_traitsILi192ELi64ELi64ELi4ELb0ELb0EN7cutlass6half_tE19Flash_kernel_traitsILi192ELi64ELi64ELi4ES3_EELb0ELb1ELb1ELb0ELb0ELb0ELb0ELb0EEEvNS_16Flash_fwd_paramsE,@"STO_CUDA_ENTRY STV_DEFAULT"
_ZN5flash24flash_fwd_splitkv_kernelI23Flash_fwd_kernel_traitsILi192ELi64ELi64ELi4ELb0ELb0EN7cutlass6half_tE19Flash_kernel_traitsILi192ELi64ELi64ELi4ES3_EELb0ELb1ELb1ELb0ELb0ELb0ELb0ELb0EEEvNS_16Flash_fwd_paramsE:
.text._ZN5flash24flash_fwd_splitkv_kernelI23Flash_fwd_kernel_traitsILi192ELi64ELi64ELi4ELb0ELb0EN7cutlass6half_tE19Flash_kernel_traitsILi192ELi64ELi64ELi4ES3_EELb0ELb1ELb1ELb0ELb0ELb0ELb0ELb0EEEvNS_16Flash_fwd_paramsE:
        /* <DEDUP_REMOVED lines=54> */
.L_x_5410:
[----:B------:R-:W-:-:S03]  /*0360*/  ULDC UR6, c[0x0][0x2c8] ;  /* 0x0000b20000067ab9 */ /* 0x000fc60000000800 */
.L_x_5411:
        /* <DEDUP_REMOVED lines=58> */
[----:B------:R-:W-:Y:S01]  /*0710*/  USHF.R.S32.HI UR10, URZ, 0x1f, UR24 ;  /* 0x0000001f3f0a7899 */ /* 0x000fe20008011418 */
[----:B------:R-:W-:Y:S02]  /*0720*/  ULDC.64 UR6, c[0x0][0x2a0] ;  /* 0x0000a80000067ab9 */ /* 0x000fe40000000a00 */
[----:B------:R-:W-:Y:S01]  /*0730*/  LOP3.LUT R0, R8, 0xfffffff8, RZ, 0xc0, !PT ;  /* 0xfffffff808007812 */ /* 0x000fe200078ec0ff */
[----:B------:R-:W-:Y:S01]  /*0740*/  UIMAD UR10, UR10, UR6, URZ ;  /* 0x000000060a0a72a4 */ /* 0x000fe2000f8e023f */
[----:B------:R-:W-:Y:S01]  /*0750*/  SHF.R.S32.HI R8, RZ, 0x3, R8 ;  /* 0x00000003ff087819 */ /* 0x000fe20000011408 */
[----:B------:R-:W-:Y:S01]  /*0760*/  @!UP0 USHF.R.S32.HI UR9, URZ, 0x1f, UR22 ;  /* 0x0000001f3f098899 */ /* 0x000fe20008011416 */
[----:B------:R-:W-:Y:S01]  /*0770*/  IMAD.U32 R10, RZ, RZ, UR6 ;  /* 0x00000006ff0a7e24 */ /* 0x000fe2000f8e00ff */
[----:B------:R-:W-:Y:S01]  /*0780*/  @!UP0 ULDC.64 UR4, c[0x0][0x290] ;  /* 0x0000a40000048ab9 */ /* 0x000fe20000000a00 */
[----:B------:R-:W-:Y:S01]  /*0790*/  IMAD.IADD R3, R3, 0x1, -R0 ;  /* 0x0000000103037824 */ /* 0x000fe200078e0a00 */
[----:B------:R-:W-:Y:S01]  /*07a0*/  @!UP0 UIMAD UR9, UR9, UR4, URZ ;  /* 0x00000004090982a4 */ /* 0x000fe2000f8e023f */
[----:B------:R-:W-:Y:S01]  /*07b0*/  ISETP.GE.AND P1, PT, R8, UR12, PT ;  /* 0x0000000c08007c0c */ /* 0x000fe2000bf26270 */
[----:B------:R-:W-:Y:S01]  /*07c0*/  @!UP0 UIMAD.WIDE.U32 UR14, UR22, UR4, URZ ;  /* 0x00000004160e82a5 */ /* 0x000fe2000f8e003f */
[C---:B------:R-:W-:Y:S01]  /*07d0*/  IMAD.SHL.U32 R16, R3.reuse, 0x8, RZ ;  /* 0x0000000803107824 */ /* 0x040fe200078e00ff */
[----:B------:R-:W-:Y:S01]  /*07e0*/  @!UP0 UIMAD UR9, UR22, UR5, UR9 ;  /* 0x00000005160982a4 */ /* 0x000fe2000f8e0209 */
[----:B------:R-:W-:Y:S01]  /*07f0*/  ISETP.NE.AND P6, PT, R3, RZ, PT ;  /* 0x000000ff0300720c */ /* 0x000fe20003fc5270 */
[----:B------:R-:W-:Y:S01]  /*0800*/  UIMAD UR7, UR24, UR7, UR10 ;  /* 0x00000007180772a4 */ /* 0x000fe2000f8e020a */
[C---:B------:R-:W-:Y:S01]  /*0810*/  VIADD R7, R16.reuse, 0x40 ;  /* 0x0000004010077836 */ /* 0x040fe20000000000 */
[----:B------:R-:W-:Y:S01]  /*0820*/  ULDC.64 UR4, c[0x0][0x298] ;  /* 0x0000a60000047ab9 */ /* 0x000fe20000000a00 */
[--C-:B------:R-:W-:Y:S01]  /*0830*/  SHF.R.S32.HI R17, RZ, 0x1f, R16.reuse ;  /* 0x0000001fff117819 */ /* 0x100fe20000011410 */
[----:B------:R-:W-:Y:S01]  /*0840*/  UIMAD UR8, UR8, UR4, URZ ;  /* 0x00000004080872a4 */ /* 0x000fe2000f8e023f */
[----:B------:R-:W-:Y:S01]  /*0850*/  IMAD.U32 R5, RZ, RZ, UR4 ;  /* 0x00000004ff057e24 */ /* 0x000fe2000f8e00ff */
[----:B------:R-:W-:Y:S01]  /*0860*/  @UP0 UIMAD.WIDE.U32 UR16, UR13, UR4, URZ ;  /* 0x000000040d1002a5 */ /* 0x000fe2000f8e003f */
[----:B------:R-:W-:Y:S01]  /*0870*/  VIADD R6, R16, 0x80 ;  /* 0x0000008010067836 */ /* 0x000fe20000000000 */
[----:B------:R-:W-:Y:S01]  /*0880*/  UIMAD UR8, UR23, UR5, UR8 ;  /* 0x00000005170872a4 */ /* 0x000fe2000f8e0208 */
[----:B------:R-:W-:Y:S01]  /*0890*/  IMAD.WIDE.U32 R4, R5, UR23, R16 ;  /* 0x0000001705047c25 */ /* 0x000fe2000f8e0010 */
[----:B------:R-:W-:-:S02]  /*08a0*/  @UP0 UIMAD UR13, UR13, UR5, UR17 ;  /* 0x000000050d0d02a4 */ /* 0x000fc4000f8e0211 */
[----:B------:R-:W-:Y:S01]  /*08b0*/  @!UP0 UIADD3 UR13, UR15, UR9, URZ ;  /* 0x000000090f0d8290 */ /* 0x000fe2000fffe03f */
[----:B------:R-:W-:Y:S01]  /*08c0*/  @!UP0 UMOV UR16, UR14 ;  /* 0x0000000e00108c82 */ /* 0x000fe20008000000 */
[----:B------:R-:W-:Y:S01]  /*08d0*/  IMAD.U32 R0, RZ, RZ, UR8 ;  /* 0x00000008ff007e24 */ /* 0x000fe2000f8e00ff */
[----:B------:R-:W-:Y:S01]  /*08e0*/  IADD3 R2, P0, R4, UR16, RZ ;  /* 0x0000001004027c10 */ /* 0x000fe2000ff1e0ff */
[----:B------:R-:W-:Y:S01]  /*08f0*/  ULDC UR8, c[0x0][0x270] ;  /* 0x00009c0000087ab9 */ /* 0x000fe20000000800 */
[----:B------:R-:W-:Y:S01]  /*0900*/  ULDC UR6, c[0x0][0x2c4] ;  /* 0x0000b10000067ab9 */ /* 0x000fe20000000800 */
[----:B------:R-:W-:Y:S01]  /*0910*/  UIMAD UR8, UR22, UR8, UR24 ;  /* 0x00000008160872a4 */ /* 0x000fe2000f8e0218 */
[----:B------:R-:W-:Y:S01]  /*0920*/  IADD3.X R3, R5, UR13, R0, P0, !PT ;  /* 0x0000000d05037c10 */ /* 0x000fe200087fe400 */
[C---:B------:R-:W-:Y:S02]  /*0930*/  VIADD R0, R8.reuse, 0x10 ;  /* 0x0000001008007836 */ /* 0x040fe40000000000 */
[----:B------:R-:W-:Y:S01]  /*0940*/  UIMAD UR23, UR8, UR6, UR23 ;  /* 0x00000006081772a4 */ /* 0x000fe2000f8e0217 */
[----:B------:R-:W-:-:S02]  /*0950*/  VIADD R5, R8, 0x20 ;  /* 0x0000002008057836 */ /* 0x000fc40000000000 */
[----:B------:R-:W-:Y:S01]  /*0960*/  IMAD.WIDE.U32 R10, R10, UR24, R2 ;  /* 0x000000180a0a7c25 */ /* 0x000fe2000f8e0002 */
[C---:B------:R-:W-:Y:S02]  /*0970*/  ISETP.GE.AND P0, PT, R0.reuse, UR12, PT ;  /* 0x0000000c00007c0c */ /* 0x040fe4000bf06270 */
[----:B------:R-:W-:Y:S01]  /*0980*/  ISETP.GE.OR P4, PT, R0, UR12, P6 ;  /* 0x0000000c00007c0c */ /* 0x000fe2000b786670 */
[----:B------:R-:W-:Y:S01]  /*0990*/  VIADD R15, R11, UR7 ;  /* 0x000000070b0f7c36 */ /* 0x000fe20008000000 */
[----:B------:R-:W-:Y:S01]  /*09a0*/  SHF.R.S32.HI R2, RZ, 0x1f, R8 ;  /* 0x0000001fff027819 */ /* 0x000fe20000011408 */
[----:B------:R-:W-:Y:S10]  /*09b0*/  @P1 BRA `(.L_x_5414) ;  /* 0x00000000003c1947 */ /* 0x000ff40003800000 */
        /* <DEDUP_REMOVED lines=15> */
.L_x_5414:
[----:B------:R-:W-:Y:S05]  /*0ab0*/  BSYNC B0 ;  /* 0x0000000000007941 */ /* 0x000fea0003800000 */
.L_x_5413:
        /* <DEDUP_REMOVED lines=22> */
.L_x_5416:
[----:B------:R-:W-:Y:S05]  /*0c20*/  BSYNC B0 ;  /* 0x0000000000007941 */ /* 0x000fea0003800000 */
.L_x_5415:
        /* <DEDUP_REMOVED lines=21> */
.L_x_5418:
[----:B------:R-:W-:Y:S05]  /*0d80*/  BSYNC B0 ;  /* 0x0000000000007941 */ /* 0x000fea0003800000 */
.L_x_5417:
        /* <DEDUP_REMOVED lines=20> */
.L_x_5420:
[----:B------:R-:W-:Y:S05]  /*0ed0*/  BSYNC B0 ;  /* 0x0000000000007941 */ /* 0x000fea0003800000 */
.L_x_5419:
        /* <DEDUP_REMOVED lines=18> */
.L_x_5412:
        /* <DEDUP_REMOVED lines=29> */
.L_x_5421:
        /* <DEDUP_REMOVED lines=45> */
[----:B------:R-:W-:Y:S01]  /*14a0*/  ULDC.64 UR8, c[0x0][0x248] ;  /* 0x0000920000087ab9 */ /* 0x000fe20000000a00 */
[----:B------:R-:W-:-:S03]  /*14b0*/  USHF.R.S32.HI UR28, URZ, 0x1f, UR29 ;  /* 0x0000001f3f1c7899 */ /* 0x000fc6000801141d */
        /* <DEDUP_REMOVED lines=28> */
[----:B------:R-:W-:Y:S02]  /*1680*/  UIMAD UR15, UR28, UR8, URZ ;  /* 0x000000081c0f72a4 */ /* 0x000fe4000f8e023f */
[----:B------:R-:W-:Y:S02]  /*1690*/  UIADD3 UR7, UR7, UR5, URZ ;  /* 0x0000000507077290 */ /* 0x000fe4000fffe03f */
[----:B------:R-:W-:Y:S02]  /*16a0*/  UIMAD UR15, UR29, UR9, UR15 ;  /* 0x000000091d0f72a4 */ /* 0x000fe4000f8e020f */
[----:B------:R-:W-:Y:S01]  /*16b0*/  UIMAD.WIDE.U32 UR30, UR29, UR8, UR6 ;  /* 0x000000081d1e72a5 */ /* 0x000fe2000f8e0006 */
[----:B------:R-:W-:Y:S02]  /*16c0*/  ULDC.64 UR4, c[0x0][0x238] ;  /* 0x00008e0000047ab9 */ /* 0x000fe40000000a00 */
[----:B------:R-:W-:Y:S01]  /*16d0*/  ULDC.64 UR6, c[0x0][0x260] ;  /* 0x0000980000067ab9 */ /* 0x000fe20000000a00 */
[----:B------:R-:W-:Y:S01]  /*16e0*/  UIADD3 UR15, UR31, UR15, URZ ;  /* 0x0000000f1f0f7290 */ /* 0x000fe2000fffe03f */
[----:B------:R-:W-:Y:S01]  /*16f0*/  IMAD R9, R5, UR6, RZ ;  /* 0x0000000605097c24 */ /* 0x000fe2000f8e02ff */
[----:B------:R-:W-:Y:S01]  /*1700*/  UIMAD UR11, UR11, UR4, URZ ;  /* 0x000000040b0b72a4 */ /* 0x000fe2000f8e023f */
[----:B------:R-:W-:-:S02]  /*1710*/  IMAD.U32 R7, RZ, RZ, UR31 ;  /* 0x0000001fff077e24 */ /* 0x000fc4000f8e00ff */
[----:B------:R-:W-:Y:S01]  /*1720*/  IMAD.U32 R6, RZ, RZ, UR30 ;  /* 0x0000001eff067e24 */ /* 0x000fe2000f8e00ff */
[----:B------:R-:W-:Y:S01]  /*1730*/  MOV R7, UR15 ;  /* 0x0000000f00077c02 */ /* 0x000fe20008000f00 */
[----:B------:R-:W-:Y:S01]  /*1740*/  UIMAD.WIDE.U32 UR30, UR14, UR4, URZ ;  /* 0x000000040e1e72a5 */ /* 0x000fe2000f8e003f */
[C---:B------:R-:W-:Y:S01]  /*1750*/  IMAD R24, R4.reuse, UR7, R9 ;  /* 0x0000000704187c24 */ /* 0x040fe2000f8e0209 */
[----:B------:R-:W-:Y:S01]  /*1760*/  UIMAD UR5, UR14, UR5, UR11 ;  /* 0x000000050e0572a4 */ /* 0x000fe2000f8e020b */
[----:B------:R-:W-:-:S03]  /*1770*/  IMAD.WIDE.U32 R26, R4, UR6, R6 ;  /* 0x00000006041a7c25 */ /* 0x000fc6000f8e0006 */
[----:B------:R-:W-:Y:S01]  /*1780*/  UIADD3 UR14, UR31, UR5, URZ ;  /* 0x000000051f0e7290 */ /* 0x000fe2000fffe03f */
[----:B------:R-:W-:Y:S01]  /*1790*/  IMAD.IADD R24, R27, 0x1, R24 ;  /* 0x000000011b187824 */ /* 0x000fe200078e0218 */
[----:B------:R-:W-:Y:S01]  /*17a0*/  UMOV UR16, UR30 ;  /* 0x0000001e00107c82 */ /* 0x000fe20008000000 */
[----:B------:R-:W-:Y:S09]  /*17b0*/  BRA `(.L_x_5423) ;  /* 0x0000000400447947 */ /* 0x000ff20003800000 */
.L_x_5422:
        /* <DEDUP_REMOVED lines=46> */
.L_x_5424:
        /* <DEDUP_REMOVED lines=20> */
[----:B------:R-:W-:Y:S01]  /*1be0*/  @UP0 UMOV UR16, UR6 ;  /* 0x0000000600100c82 */ /* 0x000fe20008000000 */
[----:B------:R-:W-:Y:S08]  /*1bf0*/  @P0 BRA `(.L_x_5423) ;  /* 0x0000000000340947 */ /* 0x000ff00003800000 */
[----:B------:R-:W-:Y:S01]  /*1c00*/  USHF.R.S32.HI UR6, URZ, 0x1f, UR15 ;  /* 0x0000001f3f067899 */ /* 0x000fe2000801140f */
[----:B------:R-:W-:-:S03]  /*1c10*/  ULDC.64 UR4, c[0x0][0x250] ;  /* 0x0000940000047ab9 */ /* 0x000fc60000000a00 */
[----:B------:R-:W-:Y:S02]  /*1c20*/  UIMAD UR6, UR6, UR4, URZ ;  /* 0x00000004060672a4 */ /* 0x000fe4000f8e023f */
[----:B------:R-:W-:Y:S02]  /*1c30*/  UIMAD.WIDE.U32 UR30, UR15, UR4, URZ ;  /* 0x000000040f1e72a5 */ /* 0x000fe4000f8e003f */
[----:B------:R-:W-:Y:S02]  /*1c40*/  UIMAD UR15, UR15, UR5, UR6 ;  /* 0x000000050f0f72a4 */ /* 0x000fe4000f8e0206 */
[----:B------:R-:W-:Y:S02]  /*1c50*/  USHF.R.S32.HI UR6, URZ, 0x1f, UR11 ;  /* 0x0000001f3f067899 */ /* 0x000fe4000801140b */
[----:B------:R-:W-:Y:S01]  /*1c60*/  UIADD3 UR31, UR31, UR15, URZ ;  /* 0x0000000f1f1f7290 */ /* 0x000fe2000fffe03f */
[----:B------:R-:W-:Y:S02]  /*1c70*/  ULDC.64 UR4, c[0x0][0x238] ;  /* 0x00008e0000047ab9 */ /* 0x000fe40000000a00 */
[----:B------:R-:W-:-:S02]  /*1c80*/  UIMAD UR6, UR6, UR4, URZ ;  /* 0x00000004060672a4 */ /* 0x000fc4000f8e023f */
[----:B------:R-:W-:Y:S02]  /*1c90*/  UIMAD.WIDE.U32 UR30, UR11, UR4, UR30 ;  /* 0x000000040b1e72a5 */ /* 0x000fe4000f8e001e */
[----:B------:R-:W-:-:S04]  /*1ca0*/  UIMAD UR5, UR11, UR5, UR6 ;  /* 0x000000050b0572a4 */ /* 0x000fc8000f8e0206 */
[----:B------:R-:W-:Y:S01]  /*1cb0*/  UIADD3 UR14, UR31, UR5, URZ ;  /* 0x000000051f0e7290 */ /* 0x000fe2000fffe03f */
[----:B------:R-:W-:-:S11]  /*1cc0*/  UMOV UR16, UR30 ;  /* 0x0000001e00107c82 */ /* 0x000fd60008000000 */
.L_x_5423:
[----:B------:R-:W-:Y:S01]  /*1cd0*/  UISETP.NE.AND UP0, UPT, UR13, -0x1, UPT ;  /* 0xffffffff0d00788c */ /* 0x000fe2000bf05270 */
[----:B------:R-:W-:Y:S01]  /*1ce0*/  SHF.R.S32.HI R6, RZ, 0x1f, R3 ;  /* 0x0000001fff067819 */ /* 0x000fe20000011403 */
[----:B------:R-:W1:Y:S01]  /*1cf0*/  S2R R31, SR_CTAID.X ;  /* 0x00000000001f7919 */ /* 0x000e620000002500 */
[----:B------:R-:W-:Y:S01]  /*1d00*/  USHF.R.S32.HI UR15, URZ, 0x1f, UR24 ;  /* 0x0000001f3f0f7899 */ /* 0x000fe20008011418 */
[----:B------:R-:W2:Y:S01]  /*1d10*/  S2UR UR31, SR_CgaCtaId ;  /* 0x00000000001f79c3 */ /* 0x000ea20000008800 */
[CC--:B------:R-:W-:Y:S01]  /*1d20*/  LEA.HI R12, R6.reuse, R3.reuse, RZ, 0x4 ;  /* 0x00000003060c7211 */ /* 0x0c0fe200078f20ff */
[----:B------:R-:W-:Y:S01]  /*1d30*/  ULDC.64 UR6, c[0x0][0x268] ;  /* 0x00009a0000067ab9 */ /* 0x000fe20000000a00 */
[----:B------:R-:W-:Y:S01]  /*1d40*/  LEA.HI R2, R6, R3, RZ, 0x3 ;  /* 0x0000000306027211 */ /* 0x000fe200078f18ff */
[----:B------:R-:W-:Y:S01]  /*1d50*/  IMAD R5, R5, UR6, RZ ;  /* 0x0000000605057c24 */ /* 0x000fe2000f8e02ff */
[----:B------:R-:W-:Y:S01]  /*1d60*/  LOP3.LUT R0, R12, 0xfffffff0, RZ, 0xc0, !PT ;  /* 0xfffffff00c007812 */ /* 0x000fe200078ec0ff */
[----:B------:R-:W-:Y:S01]  /*1d70*/  BSSY B0, `(.L_x_5425) ;  /* 0x0000064000007945 */ /* 0x000fe20003800000 */
[----:B------:R-:W-:Y:S01]  /*1d80*/  @UP0 ULDC.64 UR4, c[0x0][0x240] ;  /* 0x0000900000040ab9 */ /* 0x000fe20000000a00 */
[----:B------:R-:W-:Y:S01]  /*1d90*/  SHF.R.S32.HI R20, RZ, 0x3, R2 ;  /* 0x00000003ff147819 */ /* 0x000fe20000011402 */
[----:B------:R-:W-:Y:S01]  /*1da0*/  @UP0 UIMAD.WIDE.U32 UR34, UR13, UR4, URZ ;  /* 0x000000040d2202a5 */ /* 0x000fe2000f8e003f */
[----:B------:R-:W-:Y:S01]  /*1db0*/  LOP3.LUT R2, R2, 0xfffffff8, RZ, 0xc0, !PT ;  /* 0xfffffff802027812 */ /* 0x000fe200078ec0ff */
[----:B------:R-:W-:Y:S01]  /*1dc0*/  @!UP0 USHF.R.S32.HI UR32, URZ, 0x1f, UR22 ;  /* 0x0000001f3f208899 */ /* 0x000fe20008011416 */
[C---:B------:R-:W-:Y:S01]  /*1dd0*/  IMAD.IADD R0, R3.reuse, 0x1, -R0 ;  /* 0x0000000103007824 */ /* 0x040fe200078e0a00 */
[----:B------:R-:W-:Y:S01]  /*1de0*/  @UP0 UIMAD UR11, UR13, UR5, UR35 ;  /* 0x000000050d0b02a4 */ /* 0x000fe2000f8e0223 */
[C---:B------:R-:W-:Y:S01]  /*1df0*/  IMAD.SHL.U32 R197, R20.reuse, 0x40, RZ ;  /* 0x0000004014c57824 */ /* 0x040fe200078e00ff */
[----:B------:R-:W-:Y:S01]  /*1e00*/  IADD3 R152, P5, R20, UR29, RZ ;  /* 0x0000001d14987c10 */ /* 0x000fe2000ffbe0ff */
[----:B------:R-:W-:Y:S01]  /*1e10*/  @!UP0 ULDC.64 UR4, c[0x0][0x228] ;  /* 0x00008a0000048ab9 */ /* 0x000fe20000000a00 */
[----:B------:R-:W-:Y:S01]  /*1e20*/  IMAD.IADD R2, R3, 0x1, -R2 ;  /* 0x0000000103027824 */ /* 0x000fe200078e0a02 */
[----:B------:R-:W-:Y:S01]  /*1e30*/  @!UP0 UIMAD UR32, UR32, UR4, URZ ;  /* 0x00000004202082a4 */ /* 0x000fe2000f8e023f */
[----:B------:R-:W-:Y:S01]  /*1e40*/  SHF.R.S32.HI R7, RZ, 0x1f, R0 ;  /* 0x0000001fff077819 */ /* 0x000fe20000011400 */
[----:B------:R-:W-:Y:S01]  /*1e50*/  @!UP0 UIMAD.WIDE.U32 UR36, UR22, UR4, URZ ;  /* 0x00000004162482a5 */ /* 0x000fe2000f8e003f */
[----:B------:R-:W-:Y:S01]  /*1e60*/  IMAD.SHL.U32 R198, R2, 0x8, RZ ;  /* 0x0000000802c67824 */ /* 0x000fe200078e00ff */
[----:B------:R-:W-:Y:S01]  /*1e70*/  @!UP0 UIMAD UR32, UR22, UR5, UR32 ;  /* 0x00000005162082a4 */ /* 0x000fe2000f8e0220 */
[----:B------:R-:W-:Y:S01]  /*1e80*/  LOP3.LUT R197, R197, 0x1c0, RZ, 0xc0, !PT ;  /* 0x000001c0c5c57812 */ /* 0x000fe200078ec0ff */
[----:B------:R-:W-:Y:S01]  /*1e90*/  VIADD R14, R20, 0x10 ;  /* 0x00000010140e7836 */ /* 0x000fe20000000000 */
[----:B------:R-:W-:Y:S01]  /*1ea0*/  ULDC.64 UR4, c[0x0][0x258] ;  /* 0x0000960000047ab9 */ /* 0x000fe20000000a00 */
[----:B------:R-:W-:Y:S01]  /*1eb0*/  LEA.HI R4, R7, R0, RZ, 0x3 ;  /* 0x0000000007047211 */ /* 0x000fe200078f18ff */
[----:B------:R-:W-:Y:S01]  /*1ec0*/  UIMAD UR30, UR15, UR4, URZ ;  /* 0x000000040f1e72a4 */ /* 0x000fe2000f8e023f */
[--C-:B------:R-:W-:Y:S01]  /*1ed0*/  LOP3.LUT R8, R197, 0x38, R198.reuse, 0xf8, !PT ;  /* 0x00000038c5087812 */ /* 0x100fe200078ef8c6 */
[----:B------:R-:W-:Y:S01]  /*1ee0*/  @!UP0 UMOV UR34, UR36 ;  /* 0x0000002400228c82 */ /* 0x000fe20008000000 */
[----:B------:R-:W-:Y:S01]  /*1ef0*/  SHF.R.U32.HI R197, RZ, 0x3, R197 ;  /* 0x00000003ffc57819 */ /* 0x000fe200000116c5 */
[----:B------:R-:W-:Y:S01]  /*1f00*/  UIMAD UR30, UR24, UR5, UR30 ;  /* 0x00000005181e72a4 */ /* 0x000fe2000f8e021e */
[----:B------:R-:W-:Y:S01]  /*1f10*/  LOP3.LUT R17, R4, 0xfffffff8, RZ, 0xc0, !PT ;  /* 0xfffffff804117812 */ /* 0x000fe200078ec0ff */
[----:B------:R-:W-:Y:S01]  /*1f20*/  UIADD3 UR5, -UR23, UR12, URZ ;  /* 0x0000000c17057290 */ /* 0x000fe2000fffe13f */
[----:B------:R-:W-:Y:S01]  /*1f30*/  LOP3.LUT R197, R8, R197, RZ, 0x3c, !PT ;  /* 0x000000c508c57212 */ /* 0x000fe200078e3cff */
[----:B------:R-:W-:Y:S01]  /*1f40*/  @!UP0 UIADD3 UR11, UR37, UR32, URZ ;  /* 0x00000020250b8290 */ /* 0x000fe2000fffe03f */
[----:B------:R-:W-:Y:S01]  /*1f50*/  SHF.R.S32.HI R13, RZ, 0x1f, R198 ;  /* 0x0000001fff0d7819 */ /* 0x000fe200000114c6 */
[----:B------:R-:W-:Y:S01]  /*1f60*/  IMAD.IADD R17, R0, 0x1, -R17 ;  /* 0x0000000100117824 */ /* 0x000fe200078e0a11 */
[----:B------:R-:W-:Y:S01]  /*1f70*/  IADD3 R8, P0, R198, UR34, RZ ;  /* 0x00000022c6087c10 */ /* 0x000fe2000ff1e0ff */
[C---:B------:R-:W-:Y:S01]  /*1f80*/  VIADD R15, R20.reuse, 0x20 ;  /* 0x00000020140f7836 */ /* 0x040fe20000000000 */
[----:B------:R-:W-:Y:S01]  /*1f90*/  ISETP.GE.AND P6, PT, R20, UR5, PT ;  /* 0x0000000514007c0c */ /* 0x000fe2000bfc6270 */
[----:B------:R-:W-:Y:S01]  /*1fa0*/  IMAD.U32 R22, RZ, RZ, UR4 ;  /* 0x00000004ff167e24 */ /* 0x000fe2000f8e00ff */
[----:B------:R-:W-:Y:S01]  /*1fb0*/  LEA.HI R0, R6, R3, RZ, 0x6 ;  /* 0x0000000306007211 */ /* 0x000fe200078f30ff */
[----:B------:R-:W-:Y:S01]  /*1fc0*/  UMOV UR4, 0x400 ;  /* 0x0000040000047882 */ /* 0x000fe20000000000 */
[----:B------:R-:W-:Y:S01]  /*1fd0*/  IADD3 R10, P1, R198, UR16, RZ ;  /* 0x00000010c60a7c10 */ /* 0x000fe2000ff3e0ff */
[----:B------:R-:W-:Y:S01]  /*1fe0*/  IMAD R16, R18, UR7, R5 ;  /* 0x0000000712107c24 */ /* 0x000fe2000f8e0205 */
[----:B------:R-:W-:Y:S01]  /*1ff0*/  IADD3.X R9, R13, UR11, RZ, P0, !PT ;  /* 0x0000000b0d097c10 */ /* 0x000fe200087fe4ff */
[----:B------:R-:W-:Y:S01]  /*2000*/  UIADD3 UR11, UR17, -0x1, URZ ;  /* 0xffffffff110b7890 */ /* 0x000fe2000fffe03f */
[----:B------:R-:W-:Y:S01]  /*2010*/  IMAD.SHL.U32 R0, R0, 0x8, RZ ;  /* 0x0000000800007824 */ /* 0x000fe200078e00ff */
[----:B------:R-:W-:Y:S01]  /*2020*/  ISETP.GE.AND P4, PT, R14, UR5, PT ;  /* 0x000000050e007c0c */ /* 0x000fe2000bf86270 */
[----:B--2---:R-:W-:Y:S01]  /*2030*/  ULEA UR4, UR31, UR4, 0x18 ;  /* 0x000000041f047291 */ /* 0x004fe2000f8ec03f */
[----:B------:R-:W-:Y:S01]  /*2040*/  ISETP.GE.AND P0, PT, R15, UR5, PT ;  /* 0x000000050f007c0c */ /* 0x000fe2000bf06270 */
[----:B------:R-:W-:Y:S01]  /*2050*/  IMAD.WIDE.U32 R22, R22, UR24, R8 ;  /* 0x0000001816167c25 */ /* 0x000fe2000f8e0008 */
[----:B------:R-:W-:Y:S01]  /*2060*/  IADD3.X R11, R13, UR14, RZ, P1, !PT ;  /* 0x0000000e0d0b7c10 */ /* 0x000fe20008ffe4ff */
[----:B------:R-:W-:Y:S01]  /*2070*/  USHF.L.U32 UR16, UR11, 0x6, URZ ;  /* 0x000000060b107899 */ /* 0x000fe2000800063f */
[----:B------:R-:W-:Y:S01]  /*2080*/  SHF.R.S32.HI R21, RZ, 0x1f, R20 ;  /* 0x0000001fff157819 */ /* 0x000fe20000011414 */
[----:B------:R-:W-:Y:S01]  /*2090*/  IMAD.MOV.U32 R7, RZ, RZ, 0x10 ;  /* 0x00000010ff077424 */ /* 0x000fe200078e00ff */
[----:B------:R-:W-:Y:S01]  /*20a0*/  R2P PR, R17, 0x6 ;  /* 0x0000000611007804 */ /* 0x000fe20000000000 */
[----:B------:R-:W-:Y:S01]  /*20b0*/  IMAD.MOV.U32 R5, RZ, RZ, 0x20 ;  /* 0x00000020ff057424 */ /* 0x000fe200078e00ff */
[----:B------:R-:W-:Y:S01]  /*20c0*/  LOP3.LUT R197, R197, 0xfffffe00, R0, 0xf8, !PT ;  /* 0xfffffe00c5c57812 */ /* 0x000fe200078ef800 */
[----:B------:R-:W-:Y:S01]  /*20d0*/  IMAD.WIDE.U32 R18, R18, UR6, R10 ;  /* 0x0000000612127c25 */ /* 0x000fe2000f8e000a */
[----:B------:R-:W-:Y:S01]  /*20e0*/  UIADD3 UR14, -UR16, UR25, URZ ;  /* 0x00000019100e7290 */ /* 0x000fe2000fffe13f */
[----:B------:R-:W-:-:S02]  /*20f0*/  IADD3.X R0, R21, UR28, RZ, P5, !PT ;  /* 0x0000001c15007c10 */ /* 0x000fc4000affe4ff */
[----:B------:R-:W-:Y:S01]  /*2100*/  VIADD R29, R23, UR30 ;  /* 0x0000001e171d7c36 */ /* 0x000fe20008000000 */
[----:B------:R-:W-:Y:S01]  /*2110*/  LEA R197, R197, UR4, 0x1 ;  /* 0x00000004c5c57c11 */ /* 0x000fe2000f8e08ff */
[----:B-1----:R-:W-:Y:S01]  /*2120*/  IMAD.WIDE R30, R31, 0x40, R20 ;  /* 0x000000401f1e7825 */ /* 0x002fe200078e0214 */
[----:B------:R-:W-:Y:S02]  /*2130*/  SEL R7, R7, 0xfffffff0, !P1 ;  /* 0xfffffff007077807 */ /* 0x000fe40004800000 */
[----:B------:R-:W-:Y:S01]  /*2140*/  SEL R5, R5, 0xffffffe0, !P2 ;  /* 0xffffffe005057807 */ /* 0x000fe20005000000 */
[C---:B------:R-:W-:Y:S02]  /*2150*/  VIADD R196, R198.reuse, 0x40 ;  /* 0x00000040c6c47836 */ /* 0x040fe40000000000 */
[----:B------:R-:W-:Y:S01]  /*2160*/  VIADD R195, R198, 0x80 ;  /* 0x00000080c6c37836 */ /* 0x000fe20000000000 */
        /* <DEDUP_REMOVED lines=36> */
.L_x_5426:
[----:B------:R-:W-:Y:S05]  /*23b0*/  BSYNC B0 ;  /* 0x0000000000007941 */ /* 0x000fea0003800000 */
.L_x_5425:
        /* <DEDUP_REMOVED lines=41> */
.L_x_5428:
[----:B------:R-:W-:Y:S05]  /*2650*/  BSYNC B0 ;  /* 0x0000000000007941 */ /* 0x000fea0003800000 */
.L_x_5427:
        /* <DEDUP_REMOVED lines=42> */
.L_x_5430:
[----:B------:R-:W-:Y:S05]  /*2900*/  BSYNC B0 ;  /* 0x0000000000007941 */ /* 0x000fea0003800000 */
.L_x_5429:
        /* <DEDUP_REMOVED lines=44> */
.L_x_5432:
[----:B------:R-:W-:Y:S05]  /*2bd0*/  BSYNC B0 ;  /* 0x0000000000007941 */ /* 0x000fea0003800000 */
.L_x_5431:
        /* <DEDUP_REMOVED lines=37> */
.L_x_5434:
[----:B------:R-:W-:Y:S05]  /*2e30*/  BSYNC B0 ;  /* 0x0000000000007941 */ /* 0x000fea0003800000 */
.L_x_5433:
        /* <DEDUP_REMOVED lines=33> */
.L_x_5436:
[----:B------:R-:W-:Y:S05]  /*3050*/  BSYNC B0 ;  /* 0x0000000000007941 */ /* 0x000fea0003800000 */
.L_x_5435:
        /* <DEDUP_REMOVED lines=39> */
.L_x_5438:
[----:B------:R-:W-:Y:S05]  /*32d0*/  BSYNC B0 ;  /* 0x0000000000007941 */ /* 0x000fea0003800000 */
.L_x_5437:
        /* <DEDUP_REMOVED lines=14> */
[----:B------:R-:W-:Y:S01]  /*33c0*/  ISETP.GE.AND P2, PT, R195, UR6, PT ;  /* 0x00000006c3007c0c */ /* 0x000fe2000bf46270 */
[----:B------:R-:W-:Y:S01]  /*33d0*/  UIMAD UR6, UR9, 0x30, URZ ;  /* 0x00000030090678a4 */ /* 0x000fe2000f8e023f */
[----:B------:R-:W-:-:S05]  /*33e0*/  IMAD.WIDE.U32 R26, R20, 0x30, R26 ;  /* 0x00000030141a7825 */ /* 0x000fca00078e001a */
[----:B------:R-:W-:Y:S02]  /*33f0*/  VIADD R20, R27, UR6 ;  /* 0x000000061b147c36 */ /* 0x000fe40008000000 */
[----:B------:R-:W5:Y:S01]  /*3400*/  @!P6 LDC.64 R12, c[0x0][0x218] ;  /* 0x00008600ff0ceb82 */ /* 0x000f620000000a00 */
[----:B------:R5:W-:Y:S07]  /*3410*/  @P6 STS.128 [R197+0x7800], RZ ;  /* 0x007800ffc5006388 */ /* 0x000bee0000000c00 */
[----:B-12---:R-:W1:Y:S08]  /*3420*/  @!P5 LDC.64 R10, c[0x0][0x218] ;  /* 0x00008600ff0adb82 */ /* 0x006e700000000a00 */
[----:B---34-:R-:W2:Y:S01]  /*3430*/  @!P2 LDC.64 R8, c[0x0][0x218] ;  /* 0x00008600ff08ab82 */ /* 0x018ea20000000a00 */
        /* <DEDUP_REMOVED lines=9> */
[----:B--2---:R-:W-:-:S03]  /*34d0*/  @!P2 LEA R8, P1, R26, R8, 0x1 ;  /* 0x000000081a08a211 */ /* 0x004fc600078208ff */
        /* <DEDUP_REMOVED lines=9> */
[----:B------:R1:W-:Y:S02]  /*3570*/  @!P2 LDGSTS.E.BYPASS.LTC128B.128 [R197+0xb800], desc[UR26][R8.64+0x100] ;  /* 0x0b80010008c5afae */ /* 0x0003e4000b901d5a */
.L_x_5440:
[----:B------:R-:W-:Y:S05]  /*3580*/  BSYNC B0 ;  /* 0x0000000000007941 */ /* 0x000fea0003800000 */
.L_x_5439:
[----:B------:R-:W-:Y:S01]  /*3590*/  USHF.R.S32.HI UR28, URZ, 0x1f, UR22 ;  /* 0x0000001f3f1c7899 */ /* 0x000fe20008011416 */
[----:B------:R-:W0:Y:S01]  /*35a0*/  LDGDEPBAR ;  /* 0x00000000000079af */ /* 0x000e220000000000 */
[----:B------:R-:W-:Y:S01]  /*35b0*/  ULDC.64 UR6, c[0x0][0x3d0] ;  /* 0x0000f40000067ab9 */ /* 0x000fe20000000a00 */
[----:B------:R-:W-:Y:S01]  /*35c0*/  UMOV UR32, UR24 ;  /* 0x0000001800207c82 */ /* 0x000fe20008000000 */
[----:B------:R-:W-:Y:S01]  /*35d0*/  UIMAD UR28, UR28, UR6, URZ ;  /* 0x000000061c1c72a4 */ /* 0x000fe2000f8e023f */
[----:B-1234-:R-:W-:Y:S01]  /*35e0*/  IMAD.SHL.U32 R9, R4, 0x40, RZ ;  /* 0x0000004004097824 */ /* 0x01efe200078e00ff */
[----:B------:R-:W-:Y:S01]  /*35f0*/  UMOV UR33, UR15 ;  /* 0x0000000f00217c82 */ /* 0x000fe20008000000 */
[----:B------:R-:W-:Y:S01]  /*3600*/  IMAD.IADD R24, R23, 0x1, -R24 ;  /* 0x0000000117187824 */ /* 0x000fe200078e0a18 */
[----:B------:R-:W-:Y:S01]  /*3610*/  UIMAD.WIDE.U32 UR32, UR22, UR6, UR32 ;  /* 0x00000006162072a5 */ /* 0x000fe2000f8e0020 */
[----:B------:R-:W-:Y:S01]  /*3620*/  IMAD.SHL.U32 R17, R17, 0x40, RZ ;  /* 0x0000004011117824 */ /* 0x000fe200078e00ff */
[----:B------:R-:W-:Y:S01]  /*3630*/  UIMAD UR28, UR22, UR7, UR28 ;  /* 0x00000007161c72a4 */ /* 0x000fe2000f8e021c */
[----:B------:R-:W-:Y:S01]  /*3640*/  IMAD.SHL.U32 R8, R24, 0x8, RZ ;  /* 0x0000000818087824 */ /* 0x000fe200078e00ff */
[----:B------:R-:W-:Y:S01]  /*3650*/  LOP3.LUT R21, R22, 0x8, R21, 0xf8, !PT ;  /* 0x0000000816157812 */ /* 0x000fe200078ef815 */
[----:B------:R-:W-:Y:S01]  /*3660*/  ULDC.64 UR6, c[0x0][0x3c8] ;  /* 0x0000f20000067ab9 */ /* 0x000fe20000000a00 */
[----:B------:R-:W-:Y:S01]  /*3670*/  UIADD3 UR28, UR33, UR28, URZ ;  /* 0x0000001c211c7290 */ /* 0x000fe2000fffe03f */
[----:B------:R-:W-:Y:S01]  /*3680*/  LOP3.LUT R17, R17, 0x1c0, RZ, 0xc0, !PT ;  /* 0x000001c011117812 */ /* 0x000fe200078ec0ff */
[----:B------:R-:W-:Y:S01]  /*3690*/  ULEA UR15, UP0, UR32, UR6, 0x2 ;  /* 0x00000006200f7291 */ /* 0x000fe2000f80103f */
[----:B------:R-:W-:Y:S01]  /*36a0*/  SHF.R.U32.HI R22, RZ, 0x3, R22 ;  /* 0x00000003ff167819 */ /* 0x000fe20000011616 */
[----:B------:R-:W-:Y:S01]  /*36b0*/  IMAD.IADD R19, R19, 0x1, R16 ;  /* 0x0000000113137824 */ /* 0x000fe200078e0210 */
[----:B------:R-:W-:Y:S01]  /*36c0*/  LOP3.LUT R8, R17, 0x8, R8, 0xf8, !PT ;  /* 0x0000000811087812 */ /* 0x000fe200078ef808 */
[----:B------:R-:W-:Y:S01]  /*36d0*/  ULEA.HI.X UR28, UR32, UR7, UR28, 0x2, UP0 ;  /* 0x00000007201c7291 */ /* 0x000fe200080f141c */
[----:B------:R-:W-:Y:S01]  /*36e0*/  SHF.R.U32.HI R17, RZ, 0x3, R17 ;  /* 0x00000003ff117819 */ /* 0x000fe20000011611 */
[----:B------:R-:W-:Y:S01]  /*36f0*/  IMAD.U32 R10, RZ, RZ, UR15 ;  /* 0x0000000fff0a7e24 */ /* 0x000fe2000f8e00ff */
[----:B------:R-:W-:Y:S01]  /*3700*/  ULDC.64 UR6, c[0x0][0x250] ;  /* 0x0000940000067ab9 */ /* 0x000fe20000000a00 */
[----:B------:R-:W-:Y:S01]  /*3710*/  LEA.HI R6, R6, R3, RZ, 0x5 ;  /* 0x0000000306067211 */ /* 0x000fe200078f28ff */
[----:B------:R-:W-:-:S04]  /*3720*/  DEPBAR.LE SB0, 0x0 ;  /* 0x000080000000791a */ /* 0x000fc80000000000 */
[----:B------:R-:W-:Y:S01]  /*3730*/  IMAD.U32 R11, RZ, RZ, UR28 ;  /* 0x0000001cff0b7e24 */ /* 0x000fe2000f8e00ff */
[----:B------:R-:W-:Y:S01]  /*3740*/  LOP3.LUT R8, R8, R17, RZ, 0x3c, !PT ;  /* 0x0000001108087212 */ /* 0x000fe200078e3cff */
[----:B------:R-:W-:Y:S01]  /*3750*/  IMAD R135, R0, UR6, RZ ;  /* 0x0000000600877c24 */ /* 0x000fe2000f8e02ff */
[----:B------:R-:W-:Y:S01]  /*3760*/  LOP3.LUT R21, R21, R22, RZ, 0x3c, !PT ;  /* 0x0000001615157212 */ /* 0x000fe200078e3cff */
[----:B------:R-:W-:Y:S01]  /*3770*/  ULDC.64 UR28, c[0x0][0x220] ;  /* 0x00008800001c7ab9 */ /* 0x000fe20000000a00 */
[----:B------:R1:W5:Y:S01]  /*3780*/  LDG.E R4, desc[UR26][R10.64] ;  /* 0x0000001a0a047981 */ /* 0x000362000c1e1900 */
[----:B------:R-:W-:Y:S01]  /*3790*/  IMAD R135, R152, UR7, R135 ;  /* 0x0000000798877c24 */ /* 0x000fe2000f8e0287 */
[----:B------:R-:W-:Y:S01]  /*37a0*/  LOP3.LUT R0, R8, 0xfffffe00, R9, 0xf8, !PT ;  /* 0xfffffe0008007812 */ /* 0x000fe200078ef809 */
[----:B------:R-:W-:Y:S01]  /*37b0*/  IMAD.WIDE.U32 R152, R152, UR6, R18 ;  /* 0x0000000698987c25 */ /* 0x000fe2000f8e0012 */
[----:B------:R-:W-:Y:S01]  /*37c0*/  BAR.SYNC.DEFER_BLOCKING 0x0 ;  /* 0x0000000000007b1d */ /* 0x000fe20000010000 */
[----:B------:R-:W-:-:S02]  /*37d0*/  SHF.R.S32.HI R85, RZ, 0x5, R6 ;  /* 0x00000005ff557819 */ /* 0x000fc40000011406 */
[----:B------:R-:W-:Y:S01]  /*37e0*/  IMAD R193, R24, 0x200, R21 ;  /* 0x0000020018c17824 */ /* 0x000fe200078e0215 */
[----:B------:R-:W-:Y:S01]  /*37f0*/  LEA R212, P1, R152, UR28, 0x1 ;  /* 0x0000001c98d47c11 */ /* 0x000fe2000f8208ff */
[----:B------:R-:W-:Y:S01]  /*3800*/  IMAD.IADD R135, R153, 0x1, R135 ;  /* 0x0000000199877824 */ /* 0x000fe200078e0287 */
[----:B------:R-:W-:Y:S01]  /*3810*/  ULDC UR15, c[0x0][0x2e8] ;  /* 0x0000ba00000f7ab9 */ /* 0x000fe20000000800 */
[----:B------:R-:W-:Y:S01]  /*3820*/  IMAD R194, R85, 0x400, R0 ;  /* 0x0000040055c27824 */ /* 0x000fe200078e0200 */
[----:B------:R-:W-:Y:S02]  /*3830*/  ISETP.GE.AND P6, PT, R15, UR14, PT ;  /* 0x0000000e0f007c0c */ /* 0x000fe4000bfc6270 */
[----:B------:R-:W-:Y:S01]  /*3840*/  ISETP.GE.AND P5, PT, R14, UR14, PT ;  /* 0x0000000e0e007c0c */ /* 0x000fe2000bfa6270 */
[----:B------:R1:W-:Y:S04]  /*3850*/  @P0 STS.128 [R197+0xc000], RZ ;  /* 0x00c000ffc5000388 */ /* 0x0003e80000000c00 */
[----:B------:R1:W-:Y:S04]  /*3860*/  @P0 STS.128 [R197+0xe000], RZ ;  /* 0x00e000ffc5000388 */ /* 0x0003e80000000c00 */
[----:B------:R1:W-:Y:S01]  /*3870*/  @P0 STS.128 [R197+0x10000], RZ ;  /* 0x010000ffc5000388 */ /* 0x0003e20000000c00 */
[----:B------:R-:W-:Y:S01]  /*3880*/  USHF.L.U64.HI UR22, UR6, 0x4, UR7 ;  /* 0x0000000406167899 */ /* 0x000fe20008010207 */
[----:B------:R-:W2:Y:S01]  /*3890*/  MUFU.RCP R87, UR15 ;  /* 0x0000000f00577d08 */ /* 0x000ea20008001000 */
[----:B------:R-:W-:Y:S01]  /*38a0*/  USHF.L.U32 UR24, UR6, 0x4, URZ ;  /* 0x0000000406187899 */ /* 0x000fe2000800063f */
        /* <DEDUP_REMOVED lines=28> */
.L_x_5442:
[----:B------:R-:W-:Y:S05]  /*3a70*/  BSYNC B0 ;  /* 0x0000000000007941 */ /* 0x000fea0003800000 */
.L_x_5441:
        /* <DEDUP_REMOVED lines=8> */
[----:B------:R-:W-:Y:S01]  /*3b00*/  IMAD.U32 R9, RZ, RZ, UR24 ;  /* 0x00000018ff097e24 */ /* 0x000fe2000f8e00ff */
[----:B------:R-:W-:Y:S01]  /*3b10*/  ISETP.GE.AND P2, PT, R196, UR15, PT ;  /* 0x0000000fc4007c0c */ /* 0x000fe2000bf46270 */
[----:B------:R-:W-:Y:S02]  /*3b20*/  IMAD.U32 R8, RZ, RZ, UR22 ;  /* 0x00000016ff087e24 */ /* 0x000fe4000f8e00ff */
[----:B-1----:R-:W-:-:S08]  /*3b30*/  IMAD.U32 R11, RZ, RZ, UR24 ;  /* 0x00000018ff0b7e24 */ /* 0x002fd0000f8e00ff */
[-C--:B------:R-:W-:Y:S01]  /*3b40*/  @!P4 LEA R12, P0, R13, R212.reuse, 0x1 ;  /* 0x000000d40d0cc211 */ /* 0x080fe200078008ff */
[----:B------:R1:W-:Y:S01]  /*3b50*/  @P4 STS.128 [R197+0xc800], RZ ;  /* 0x00c800ffc5004388 */ /* 0x0003e20000000c00 */
[----:B------:R-:W-:Y:S02]  /*3b60*/  @!P2 LEA R10, P1, R11, R212, 0x1 ;  /* 0x000000d40b0aa211 */ /* 0x000fe400078208ff */
[-CC-:B------:R-:W-:Y:S02]  /*3b70*/  @!P4 LEA.HI.X R13, R9, R215.reuse, R8.reuse, 0x1, P0 ;  /* 0x000000d7090dc211 */ /* 0x180fe400000f0c08 */
[----:B------:R-:W-:Y:S02]  /*3b80*/  ISETP.GE.AND P0, PT, R195, UR15, PT ;  /* 0x0000000fc3007c0c */ /* 0x000fe4000bf06270 */
        /* <DEDUP_REMOVED lines=12> */
[----:B-1----:R-:W-:Y:S01]  /*3c50*/  IMAD.U32 R11, RZ, RZ, UR24 ;  /* 0x00000018ff0b7e24 */ /* 0x002fe2000f8e00ff */
[----:B------:R-:W-:Y:S01]  /*3c60*/  MOV R9, UR24 ;  /* 0x0000001800097c02 */ /* 0x000fe20008000f00 */
[----:B------:R-:W-:-:S03]  /*3c70*/  IMAD.U32 R8, RZ, RZ, UR22 ;  /* 0x00000016ff087e24 */ /* 0x000fc6000f8e00ff */
[----:B------:R-:W-:-:S04]  /*3c80*/  LEA R10, P0, R11, R212, 0x1 ;  /* 0x000000d40b0a7211 */ /* 0x000fc800078008ff */
[----:B------:R-:W-:-:S05]  /*3c90*/  LEA.HI.X R11, R9, R215, R8, 0x1, P0 ;  /* 0x000000d7090b7211 */ /* 0x000fca00000f0c08 */
[----:B------:R-:W-:Y:S01]  /*3ca0*/  @!PT LDS RZ, [RZ] ;  /* 0x00000000fffff984 */ /* 0x000fe20000000800 */
[----:B------:R-:W-:Y:S01]  /*3cb0*/  @!PT LDS RZ, [RZ] ;  /* 0x00000000fffff984 */ /* 0x000fe20000000800 */
[----:B------:R-:W-:Y:S01]  /*3cc0*/  @!PT LDS RZ, [RZ] ;  /* 0x00000000fffff984 */ /* 0x000fe20000000800 */
[----:B------:R1:W-:Y:S04]  /*3cd0*/  LDGSTS.E.BYPASS.LTC128B.128 [R197+0x10800], desc[UR26][R10.64+0x100] ;  /* 0x108001000ac57fae */ /* 0x0003e8000b901d5a */
.L_x_5444:
[----:B------:R-:W-:Y:S05]  /*3ce0*/  BSYNC B0 ;  /* 0x0000000000007941 */ /* 0x000fea0003800000 */
.L_x_5443:
        /* <DEDUP_REMOVED lines=11> */
[----:B------:R-:W-:Y:S01]  /*3da0*/  ISETP.GE.AND P0, PT, R195, UR15, PT ;  /* 0x0000000fc3007c0c */ /* 0x000fe2000bf06270 */
[----:B------:R-:W-:-:S03]  /*3db0*/  IMAD.SHL.U32 R8, R8, 0x20, RZ ;  /* 0x0000002008087824 */ /* 0x000fc600078e00ff */
[----:B------:R-:W-:-:S05]  /*3dc0*/  SHF.L.U64.HI R9, R10, 0x5, R9 ;  /* 0x000000050a097819 */ /* 0x000fca0000010209 */
        /* <DEDUP_REMOVED lines=22> */
.L_x_5446:
[----:B------:R-:W-:Y:S05]  /*3f30*/  BSYNC B0 ;  /* 0x0000000000007941 */ /* 0x000fea0003800000 */
.L_x_5445:
        /* <DEDUP_REMOVED lines=9> */
[----:B------:R-:W-:Y:S02]  /*3fd0*/  ISETP.GE.AND P1, PT, R196, UR15, PT ;  /* 0x0000000fc4007c0c */ /* 0x000fe4000bf26270 */
[----:B------:R-:W-:-:S09]  /*3fe0*/  ISETP.GE.AND P0, PT, R195, UR15, PT ;  /* 0x0000000fc3007c0c */ /* 0x000fd2000bf06270 */
[----:B---34-:R-:W-:Y:S01]  /*3ff0*/  @!P2 MOV R213, R215 ;  /* 0x000000d700d5a202 */ /* 0x018fe20000000f00 */
[----:B------:R-:W-:Y:S01]  /*4000*/  VOTEU.ALL UP1, P2 ;  /* 0x00000000003f7886 */ /* 0x000fe20001020000 */
[----:B------:R-:W-:Y:S01]  /*4010*/  VOTEU.ALL UP0, P1 ;  /* 0x00000000003f7886 */ /* 0x000fe20000800000 */
[----:B------:R3:W-:Y:S01]  /*4020*/  @P2 STS.128 [R197+0xd800], RZ ;  /* 0x00d800ffc5002388 */ /* 0x0007e20000000c00 */
[----:B-1----:R-:W-:Y:S02]  /*4030*/  @!P2 IMAD.WIDE.U32 R10, R9, 0x60, R212 ;  /* 0x00000060090aa825 */ /* 0x002fe400078e00d4 */
[----:B------:R-:W-:Y:S02]  /*4040*/  @!UP1 UIMAD UR32, UR7, 0x60, URZ ;  /* 0x00000060072098a4 */ /* 0x000fe4000f8e023f */
[----:B------:R-:W-:Y:S01]  /*4050*/  @!UP0 UIMAD UR14, UR7, 0x60, URZ ;  /* 0x00000060070e88a4 */ /* 0x000fe2000f8e023f */
[----:B------:R-:W-:-:S03]  /*4060*/  @!P1 IMAD.MOV.U32 R213, RZ, RZ, R215 ;  /* 0x000000ffffd59224 */ /* 0x000fc600078e00d7 */
[----:B------:R-:W-:Y:S01]  /*4070*/  @!P2 IADD3 R11, R11, UR32, RZ ;  /* 0x000000200b0bac10 */ /* 0x000fe2000fffe0ff */
[----:B------:R-:W-:-:S04]  /*4080*/  @!P1 IMAD.WIDE.U32 R8, R8, 0x60, R212 ;  /* 0x0000006008089825 */ /* 0x000fc800078e00d4 */
[----:B------:R-:W-:Y:S01]  /*4090*/  @!PT LDS RZ, [RZ] ;  /* 0x00000000fffff984 */ /* 0x000fe20000000800 */
[----:B------:R-:W-:Y:S01]  /*40a0*/  @!PT LDS RZ, [RZ] ;  /* 0x00000000fffff984 */ /* 0x000fe20000000800 */
[----:B------:R-:W-:Y:S01]  /*40b0*/  @!PT LDS RZ, [RZ] ;  /* 0x00000000fffff984 */ /* 0x000fe20000000800 */
[----:B------:R3:W-:Y:S01]  /*40c0*/  @!P2 LDGSTS.E.BYPASS.LTC128B.128 [R197+0xd800], desc[UR26][R10.64] ;  /* 0x0d8000000ac5afae */ /* 0x0007e2000b901d5a */
[----:B------:R-:W-:-:S03]  /*40d0*/  @!P1 IADD3 R9, R9, UR14, RZ ;  /* 0x0000000e09099c10 */ /* 0x000fc6000fffe0ff */
[----:B------:R3:W-:Y:S04]  /*40e0*/  @P1 STS.128 [R197+0xf800], RZ ;  /* 0x00f800ffc5001388 */ /* 0x0007e80000000c00 */
[----:B------:R-:W-:Y:S01]  /*40f0*/  @!PT LDS RZ, [RZ] ;  /* 0x00000000fffff984 */ /* 0x000fe20000000800 */
[----:B------:R-:W-:Y:S01]  /*4100*/  @!PT LDS RZ, [RZ] ;  /* 0x00000000fffff984 */ /* 0x000fe20000000800 */
[----:B------:R-:W-:Y:S01]  /*4110*/  @!PT LDS RZ, [RZ] ;  /* 0x00000000fffff984 */ /* 0x000fe20000000800 */
[----:B------:R3:W-:Y:S04]  /*4120*/  @!P1 LDGSTS.E.BYPASS.LTC128B.128 [R197+0xf800], desc[UR26][R8.64+0x80] ;  /* 0x0f80008008c59fae */ /* 0x0007e8000b901d5a */
[----:B------:R3:W-:Y:S01]  /*4130*/  @P0 STS.128 [R197+0x11800], RZ ;  /* 0x011800ffc5000388 */ /* 0x0007e20000000c00 */
[----:B------:R-:W-:Y:S05]  /*4140*/  @P0 BRA `(.L_x_5448) ;  /* 0x0000000000240947 */ /* 0x000fea0003800000 */
[----:B---3--:R-:W-:Y:S01]  /*4150*/  MOV R8, UR6 ;  /* 0x0000000600087c02 */ /* 0x008fe20008000f00 */
[----:B------:R-:W-:Y:S01]  /*4160*/  UIMAD UR14, UR7, 0x60, URZ ;  /* 0x00000060070e78a4 */ /* 0x000fe2000f8e023f */
[----:B------:R-:W-:-:S03]  /*4170*/  MOV R213, R215 ;  /* 0x000000d700d57202 */ /* 0x000fc60000000f00 */
[----:B------:R-:W-:-:S05]  /*4180*/  IMAD.WIDE.U32 R8, R8, 0x60, R212 ;  /* 0x0000006008087825 */ /* 0x000fca00078e00d4 */
[----:B------:R-:W-:-:S05]  /*4190*/  IADD3 R9, R9, UR14, RZ ;  /* 0x0000000e09097c10 */ /* 0x000fca000fffe0ff */
[----:B------:R-:W-:Y:S01]  /*41a0*/  @!PT LDS RZ, [RZ] ;  /* 0x00000000fffff984 */ /* 0x000fe20000000800 */
[----:B------:R-:W-:Y:S01]  /*41b0*/  @!PT LDS RZ, [RZ] ;  /* 0x00000000fffff984 */ /* 0x000fe20000000800 */
[----:B------:R-:W-:Y:S01]  /*41c0*/  @!PT LDS RZ, [RZ] ;  /* 0x00000000fffff984 */ /* 0x000fe20000000800 */
[----:B------:R1:W-:Y:S02]  /*41d0*/  LDGSTS.E.BYPASS.LTC128B.128 [R197+0x11800], desc[UR26][R8.64+0x100] ;  /* 0x1180010008c57fae */ /* 0x0003e4000b901d5a */
.L_x_5448:
[----:B------:R-:W-:Y:S05]  /*41e0*/  BSYNC B0 ;  /* 0x0000000000007941 */ /* 0x000fea0003800000 */
.L_x_5447:
[----:B------:R-:W-:Y:S01]  /*41f0*/  LDSM.16.M88.4 R52, [R194] ;  /* 0x00000000c234783b */ /* 0x000fe20000000200 */
[----:B------:R-:W-:Y:S01]  /*4200*/  R2P PR, R2, 0x6 ;  /* 0x0000000602007804 */ /* 0x000fe20000000000 */
[C---:B------:R-:W-:Y:S01]  /*4210*/  VIADD R2, R193.reuse, 0x6000 ;  /* 0x00006000c1027836 */ /* 0x040fe20000000000 */
[----:B------:R-:W-:Y:S01]  /*4220*/  LOP3.LUT R6, R6, 0xffffffe0, RZ, 0xc0, !PT ;  /* 0xffffffe006067812 */ /* 0x000fe200078ec0ff */
[----:B------:R-:W4:Y:S01]  /*4230*/  LDSM.16.M88.4 R36, [R193+0x6000] ;  /* 0x00600000c124783b */ /* 0x000f220000000200 */
[----:B------:R-:W-:Y:S01]  /*4240*/  VIADD R191, R193, 0x6020 ;  /* 0x00006020c1bf7836 */ /* 0x000fe20000000000 */
[----:B------:R-:W-:Y:S01]  /*4250*/  UISETP.GT.AND UP0, UPT, UR11, UR10, UPT ;  /* 0x0000000a0b00728c */ /* 0x000fe2000bf04270 */
[--C-:B------:R-:W-:Y:S01]  /*4260*/  IMAD R192, R7, 0x2, R194.reuse ;  /* 0x0000000207c07824 */ /* 0x100fe200078e02c2 */
[----:B------:R-:W4:Y:S01]  /*4270*/  LDSM.16.M88.4 R20, [R193+0x7000] ;  /* 0x00700000c114783b */ /* 0x000f220000000200 */
        /* <DEDUP_REMOVED lines=10> */
[----:B------:R-:W-:Y:S01]  /*4320*/  UIADD3 UR32, UR25, -UR12, URZ ;  /* 0x8000000c19207290 */ /* 0x000fe2000fffe03f */
[----:B------:R-:W-:Y:S01]  /*4330*/  LDSM.16.M88.4 R60, [R192] ;  /* 0x00000000c03c783b */ /* 0x000fe20000000200 */
[----:B------:R-:W-:Y:S01]  /*4340*/  SHF.L.U32 R206, R3, 0x1, RZ ;  /* 0x0000000103ce7819 */ /* 0x000fe200000006ff */
[----:B------:R-:W-:Y:S01]  /*4350*/  IMAD.U32 R3, RZ, RZ, UR15 ;  /* 0x0000000fff037e24 */ /* 0x000fe2000f8e00ff */
[----:B------:R-:W-:Y:S01]  /*4360*/  SEL R2, R2, 0xffffffc0, !P2 ;  /* 0xffffffc002027807 */ /* 0x000fe20005000000 */
[----:B------:R-:W4:Y:S01]  /*4370*/  LDSM.16.M88.4 R48, [R191] ;  /* 0x00000000bf30783b */ /* 0x000f220000000200 */
[----:B------:R-:W-:Y:S01]  /*4380*/  UIADD3 UR14, UR15, UR18, URZ ;  /* 0x000000120f0e7290 */ /* 0x000fe2000fffe03f */
[----:B--2--5:R-:W-:Y:S01]  /*4390*/  FMUL.FTZ R4, R4, R87 ;  /* 0x0000005704047220 */ /* 0x024fe20000410000 */
[----:B------:R-:W-:Y:S01]  /*43a0*/  IMAD.U32 R203, RZ, RZ, UR25 ;  /* 0x00000019ffcb7e24 */ /* 0x000fe2000f8e00ff */
[----:B-1-3--:R-:W1:Y:S01]  /*43b0*/  LDSM.16.M88.4 R8, [R191+0x1000] ;  /* 0x00100000bf08783b */ /* 0x00ae620000000200 */
[----:B------:R-:W-:Y:S01]  /*43c0*/  IMAD.IADD R187, R193, 0x1, R2 ;  /* 0x00000001c1bb7824 */ /* 0x000fe200078e0202 */
[----:B------:R-:W-:Y:S01]  /*43d0*/  LOP3.LUT R206, R206, 0x6, RZ, 0xc0, !PT ;  /* 0x00000006cece7812 */ /* 0x000fe200078ec0ff */
[----:B------:R-:W-:Y:S01]  /*43e0*/  IMAD.IADD R180, R2, 0x1, R191 ;  /* 0x0000000102b47824 */ /* 0x000fe200078e02bf */
[----:B------:R-:W2:Y:S01]  /*43f0*/  LDSM.16.M88.4 R16, [R191+0x800] ;  /* 0x00080000bf10783b */ /* 0x000ea20000000200 */
[----:B------:R-:W-:Y:S01]  /*4400*/  R2UR UR23, R4 ;  /* 0x00000000041772ca */ /* 0x000fe200000e0000 */
[C---:B------:R-:W-:Y:S01]  /*4410*/  VIADD R182, R191.reuse, 0x1000 ;  /* 0x00001000bfb67836 */ /* 0x040fe20000000000 */
[C---:B------:R-:W-:Y:S01]  /*4420*/  IADD3 R183, R191.reuse, 0x800, RZ ;  /* 0x00000800bfb77810 */ /* 0x040fe20007ffe0ff */
[----:B------:R-:W3:Y:S01]  /*4430*/  LDSM.16.M88.4 R72, [R191+0x1800] ;  /* 0x00180000bf48783b */ /* 0x000ee20000000200 */
[C---:B------:R-:W-:Y:S01]  /*4440*/  VIADD R181, R191.reuse, 0x1800 ;  /* 0x00001800bfb57836 */ /* 0x040fe20000000000 */
[C---:B------:R-:W-:Y:S01]  /*4450*/  IADD3 R179, R191.reuse, 0x2000, RZ ;  /* 0x00002000bfb37810 */ /* 0x040fe20007ffe0ff */
[C---:B------:R-:W-:Y:S01]  /*4460*/  VIADD R178, R191.reuse, 0x2800 ;  /* 0x00002800bfb27836 */ /* 0x040fe20000000000 */
[----:B------:R-:W-:Y:S01]  /*4470*/  LDSM.16.M88.4 R64, [R190] ;  /* 0x00000000be40783b */ /* 0x000fe20000000200 */
[C---:B------:R-:W-:Y:S01]  /*4480*/  VIADD R177, R191.reuse, 0x3000 ;  /* 0x00003000bfb17836 */ /* 0x040fe20000000000 */
[C---:B------:R-:W-:Y:S01]  /*4490*/  IADD3 R176, R191.reuse, 0x3800, RZ ;  /* 0x00003800bfb07810 */ /* 0x040fe20007ffe0ff */
[C---:B------:R-:W-:Y:S01]  /*44a0*/  VIADD R175, R191.reuse, 0x4000 ;  /* 0x00004000bfaf7836 */ /* 0x040fe20000000000 */
[C---:B----4-:R-:W-:Y:S01]  /*44b0*/  HMMA.16816.F32 R40, R52.reuse, R36, RZ ;  /* 0x000000243428723c */ /* 0x050fe200000018ff */
[----:B------:R-:W4:Y:S01]  /*44c0*/  LDSM.16.M88.4 R12, [R187+0x6000] ;  /* 0x00600000bb0c783b */ /* 0x000f220000000200 */
[C---:B------:R-:W-:Y:S01]  /*44d0*/  VIADD R174, R191.reuse, 0x4800 ;  /* 0x00004800bfae7836 */ /* 0x040fe20000000000 */
[C---:B------:R-:W-:Y:S01]  /*44e0*/  IADD3 R173, R191.reuse, 0x5000, RZ ;  /* 0x00005000bfad7810 */ /* 0x040fe20007ffe0ff */
[----:B------:R-:W-:Y:S01]  /*44f0*/  VIADD R172, R191, 0x5800 ;  /* 0x00005800bfac7836 */ /* 0x000fe20000000000 */
[----:B------:R-:W4:Y:S01]  /*4500*/  LDSM.16.M88.4 R44, [R187+0x6800] ;  /* 0x00680000bb2c783b */ /* 0x000f220000000200 */
[C---:B------:R-:W-:Y:S03]  /*4510*/  HMMA.16816.F32 R36, R52.reuse, R38, RZ ;  /* 0x000000263424723c */ /* 0x040fe600000018ff */
[----:B------:R-:W-:Y:S03]  /*4520*/  LDSM.16.M88.4 R76, [R187+0x7800] ;  /* 0x00780000bb4c783b */ /* 0x000fe60000000200 */
[C---:B------:R-:W-:Y:S01]  /*4530*/  HMMA.16816.F32 R24, R52.reuse, R20, RZ ;  /* 0x000000143418723c */ /* 0x040fe200000018ff */
[----:B------:R-:W-:Y:S04]  /*4540*/  LDSM.16.M88.4 R80, [R191+0x3800] ;  /* 0x00380000bf50783b */ /* 0x000fe80000000200 */
[----:B------:R-:W0:Y:S01]  /*4550*/  LDGDEPBAR ;  /* 0x00000000000079af */ /* 0x000e220000000000 */
        /* <DEDUP_REMOVED lines=9> */
[C---:B-1----:R-:W-:Y:S06]  /*45f0*/  HMMA.16816.F32 R24, R60.reuse, R8, R24 ;  /* 0x000000083c18723c */ /* 0x042fec0000001818 */
[C---:B------:R-:W-:Y:S01]  /*4600*/  HMMA.16816.F32 R20, R60.reuse, R10, R20 ;  /* 0x0000000a3c14723c */ /* 0x040fe20000001814 */
[----:B------:R-:W1:Y:S05]  /*4610*/  LDSM.16.M88.4 R8, [R189] ;  /* 0x00000000bd08783b */ /* 0x000e6a0000000200 */
[C---:B--2---:R-:W-:Y:S06]  /*4620*/  HMMA.16816.F32 R32, R60.reuse, R16, R32 ;  /* 0x000000103c20723c */ /* 0x044fec0000001820 */
[C---:B------:R-:W-:Y:S01]  /*4630*/  HMMA.16816.F32 R28, R60.reuse, R18, R28 ;  /* 0x000000123c1c723c */ /* 0x040fe2000000181c */
[----:B------:R-:W2:Y:S05]  /*4640*/  LDSM.16.M88.4 R16, [R180+0x800] ;  /* 0x00080000b410783b */ /* 0x000eaa0000000200 */
[C---:B---3--:R-:W-:Y:S06]  /*4650*/  HMMA.16816.F32 R68, R60.reuse, R72, R68 ;  /* 0x000000483c44723c */ /* 0x048fec0000001844 */
[----:B------:R-:W-:Y:S01]  /*4660*/  HMMA.16816.F32 R52, R60, R74, R52 ;  /* 0x0000004a3c34723c */ /* 0x000fe20000001834 */
[----:B------:R-:W-:Y:S04]  /*4670*/  LDSM.16.M88.4 R72, [R180+0x1800] ;  /* 0x00180000b448783b */ /* 0x000fe80000000200 */
[----:B------:R-:W-:Y:S01]  /*4680*/  LDSM.16.M88.4 R60, [R193+0x8000] ;  /* 0x00800000c13c783b */ /* 0x000fe20000000200 */
[C---:B----4-:R-:W-:Y:S06]  /*4690*/  HMMA.16816.F32 R40, R64.reuse, R12, R40 ;  /* 0x0000000c4028723c */ /* 0x050fec0000001828 */
[C---:B------:R-:W-:Y:S01]  /*46a0*/  HMMA.16816.F32 R36, R64.reuse, R14, R36 ;  /* 0x0000000e4024723c */ /* 0x040fe20000001824 */
[----:B------:R-:W3:Y:S05]  /*46b0*/  LDSM.16.M88.4 R12, [R180+0x1000] ;  /* 0x00100000b40c783b */ /* 0x000eea0000000200 */
[C---:B------:R-:W-:Y:S06]  /*46c0*/  HMMA.16816.F32 R32, R64.reuse, R44, R32 ;  /* 0x0000002c4020723c */ /* 0x040fec0000001820 */
[C---:B------:R-:W-:Y:S01]  /*46d0*/  HMMA.16816.F32 R28, R64.reuse, R46, R28 ;  /* 0x0000002e401c723c */ /* 0x040fe2000000181c */
[----:B------:R-:W-:Y:S05]  /*46e0*/  LDSM.16.M88.4 R44, [R194+0x2000] ;  /* 0x00200000c22c783b */ /* 0x000fea0000000200 */
        /* <DEDUP_REMOVED lines=21> */
[C---:B------:R-:W-:Y:S06]  /*4840*/  HMMA.16816.F32 R40, R44.reuse, R60, R40 ;  /* 0x0000003c2c28723c */ /* 0x040fec0000001828 */
[C---:B------:R-:W-:Y:S01]  /*4850*/  HMMA.16816.F32 R36, R44.reuse, R62, R36 ;  /* 0x0000003e2c24723c */ /* 0x040fe20000001824 */
[----:B------:R-:W-:Y:S05]  /*4860*/  LDSM.16.M88.4 R60, [R187+0x8000] ;  /* 0x00800000bb3c783b */ /* 0x000fea0000000200 */
[C---:B------:R-:W-:Y:S01]  /*4870*/  HMMA.16816.F32 R28, R44.reuse, R58, R28 ;  /* 0x0000003a2c1c723c */ /* 0x040fe2000000181c */
[----:B------:R-:W-:Y:S05]  /*4880*/  LDSM.16.M88.4 R56, [R187+0x8800] ;  /* 0x00880000bb38783b */ /* 0x000fea0000000200 */
[C---:B-1----:R-:W-:Y:S06]  /*4890*/  HMMA.16816.F32 R24, R44.reuse, R48, R24 ;  /* 0x000000302c18723c */ /* 0x042fec0000001818 */
[C---:B------:R-:W-:Y:S01]  /*48a0*/  HMMA.16816.F32 R20, R44.reuse, R50, R20 ;  /* 0x000000322c14723c */ /* 0x040fe20000001814 */
[----:B------:R-:W1:Y:S05]  /*48b0*/  LDSM.16.M88.4 R48, [R190+0x2000] ;  /* 0x00200000be30783b */ /* 0x000e6a0000000200 */
[C---:B------:R-:W-:Y:S06]  /*48c0*/  HMMA.16816.F32 R68, R44.reuse, R52, R68 ;  /* 0x000000342c44723c */ /* 0x040fec0000001844 */
[----:B------:R-:W-:Y:S01]  /*48d0*/  HMMA.16816.F32 R64, R44, R54, R64 ;  /* 0x000000362c40723c */ /* 0x000fe20000001840 */
[----:B------:R-:W4:Y:S04]  /*48e0*/  LDSM.16.M88.4 R44, [R187+0x9000] ;  /* 0x00900000bb2c783b */ /* 0x000f280000000200 */
[----:B------:R-:W4:Y:S01]  /*48f0*/  LDSM.16.M88.4 R52, [R187+0x9800] ;  /* 0x00980000bb34783b */ /* 0x000f220000000200 */
        /* <DEDUP_REMOVED lines=11> */
[----:B------:R-:W-:Y:S04]  /*49b0*/  LDSM.16.M88.4 R80, [R180+0x3800] ;  /* 0x00380000b450783b */ /* 0x000fe80000000200 */
[----:B------:R-:W-:Y:S01]  /*49c0*/  LDSM.16.M88.4 R76, [R192+0x4000] ;  /* 0x00400000c04c783b */ /* 0x000fe20000000200 */
[C---:B-1----:R-:W-:Y:S06]  /*49d0*/  HMMA.16816.F32 R32, R48.reuse, R56, R32 ;  /* 0x000000383020723c */ /* 0x042fec0000001820 */
[C---:B------:R-:W-:Y:S06]  /*49e0*/  HMMA.16816.F32 R40, R48.reuse, R60, R40 ;  /* 0x0000003c3028723c */ /* 0x040fec0000001828 */
[C---:B------:R-:W-:Y:S01]  /*49f0*/  HMMA.16816.F32 R36, R48.reuse, R62, R36 ;  /* 0x0000003e3024723c */ /* 0x040fe20000001824 */
[----:B------:R-:W-:Y:S05]  /*4a00*/  LDSM.16.M88.4 R60, [R193+0xa000] ;  /* 0x00a00000c13c783b */ /* 0x000fea0000000200 */
[C---:B------:R-:W-:Y:S01]  /*4a10*/  HMMA.16816.F32 R28, R48.reuse, R58, R28 ;  /* 0x0000003a301c723c */ /* 0x040fe2000000181c */
[----:B------:R-:W-:Y:S05]  /*4a20*/  LDSM.16.M88.4 R56, [R193+0xa800] ;  /* 0x00a80000c138783b */ /* 0x000fea0000000200 */
[C---:B----4-:R-:W-:Y:S06]  /*4a30*/  HMMA.16816.F32 R24, R48.reuse, R44, R24 ;  /* 0x0000002c3018723c */ /* 0x050fec0000001818 */
[C---:B------:R-:W-:Y:S01]  /*4a40*/  HMMA.16816.F32 R20, R48.reuse, R46, R20 ;  /* 0x0000002e3014723c */ /* 0x040fe20000001814 */
[----:B------:R-:W1:Y:S05]  /*4a50*/  LDSM.16.M88.4 R44, [R194+0x4000] ;  /* 0x00400000c22c783b */ /* 0x000e6a0000000200 */
[C---:B------:R-:W-:Y:S06]  /*4a60*/  HMMA.16816.F32 R68, R48.reuse, R52, R68 ;  /* 0x000000343044723c */ /* 0x040fec0000001844 */
[----:B------:R-:W-:Y:S01]  /*4a70*/  HMMA.16816.F32 R64, R48, R54, R64 ;  /* 0x000000363040723c */ /* 0x000fe20000001840 */
[----:B------:R-:W4:Y:S04]  /*4a80*/  LDSM.16.M88.4 R52, [R193+0xb000] ;  /* 0x00b00000c134783b */ /* 0x000f280000000200 */
        /* <DEDUP_REMOVED lines=13> */
[----:B------:R-:W-:Y:S05]  /*4b60*/  LDSM.16.M88.4 R72, [R191+0x5800] ;  /* 0x00580000bf48783b */ /* 0x000fea0000000200 */
[C---:B------:R-:W-:Y:S06]  /*4b70*/  HMMA.16816.F32 R40, R44.reuse, R60, R40 ;  /* 0x0000003c2c28723c */ /* 0x040fec0000001828 */
[C---:B------:R-:W-:Y:S01]  /*4b80*/  HMMA.16816.F32 R36, R44.reuse, R62, R36 ;  /* 0x0000003e2c24723c */ /* 0x040fe20000001824 */
[----:B------:R-:W-:Y:S05]  /*4b90*/  LDSM.16.M88.4 R60, [R190+0x4000] ;  /* 0x00400000be3c783b */ /* 0x000fea0000000200 */
[C---:B----4-:R-:W-:Y:S06]  /*4ba0*/  HMMA.16816.F32 R24, R44.reuse, R52, R24 ;  /* 0x000000342c18723c */ /* 0x050fec0000001818 */
[C---:B------:R-:W-:Y:S01]  /*4bb0*/  HMMA.16816.F32 R20, R44.reuse, R54, R20 ;  /* 0x000000362c14723c */ /* 0x040fe20000001814 */
[----:B------:R-:W1:Y:S05]  /*4bc0*/  LDSM.16.M88.4 R52, [R187+0xa800] ;  /* 0x00a80000bb34783b */ /* 0x000e6a0000000200 */
[----:B------:R-:W-:Y:S01]  /*4bd0*/  HMMA.16816.F32 R28, R44, R58, R28 ;  /* 0x0000003a2c1c723c */ /* 0x000fe2000000181c */
[----:B------:R-:W4:Y:S05]  /*4be0*/  LDSM.16.M88.4 R56, [R187+0xa000] ;  /* 0x00a00000bb38783b */ /* 0x000f2a0000000200 */
[----:B--2---:R-:W-:Y:S06]  /*4bf0*/  HMMA.16816.F32 R32, R76, R12, R32 ;  /* 0x0000000c4c20723c */ /* 0x004fec0000001820 */
        /* <DEDUP_REMOVED lines=9> */
[----:B------:R-:W2:Y:S05]  /*4c90*/  LDSM.16.M88.4 R8, [R180+0x4800] ;  /* 0x00480000b408783b */ /* 0x000eaa0000000200 */
[----:B------:R-:W-:Y:S01]  /*4ca0*/  HMMA.16816.F32 R28, R76, R14, R28 ;  /* 0x0000000e4c1c723c */ /* 0x000fe2000000181c */
[----:B------:R-:W3:Y:S05]  /*4cb0*/  LDSM.16.M88.4 R12, [R180+0x4000] ;  /* 0x00400000b40c783b */ /* 0x000eea0000000200 */
[----:B-1----:R-:W-:Y:S06]  /*4cc0*/  HMMA.16816.F32 R32, R60, R52, R32 ;  /* 0x000000343c20723c */ /* 0x002fec0000001820 */
[C---:B------:R-:W-:Y:S06]  /*4cd0*/  HMMA.16816.F32 R68, R76.reuse, R72, R68 ;  /* 0x000000484c44723c */ /* 0x040fec0000001844 */
[----:B------:R-:W-:Y:S01]  /*4ce0*/  HMMA.16816.F32 R72, R76, R74, R64 ;  /* 0x0000004a4c48723c */ /* 0x000fe20000001840 */
[----:B------:R-:W1:Y:S05]  /*4cf0*/  LDSM.16.M88.4 R64, [R180+0x5000] ;  /* 0x00500000b440783b */ /* 0x000e6a0000000200 */
[----:B------:R-:W-:Y:S01]  /*4d00*/  HMMA.16816.F32 R28, R60, R54, R28 ;  /* 0x000000363c1c723c */ /* 0x000fe2000000181c */
[----:B------:R-:W1:Y:S01]  /*4d10*/  LDSM.16.M88.4 R52, [R180+0x5800] ;  /* 0x00580000b434783b */ /* 0x000e620000000200 */
[----:B------:R-:W-:-:S04]  /*4d20*/  DEPBAR.LE SB0, 0x0 ;  /* 0x000080000000791a */ /* 0x000fc80000000000 */
[----:B----4-:R-:W-:Y:S06]  /*4d30*/  HMMA.16816.F32 R40, R60, R56, R40 ;  /* 0x000000383c28723c */ /* 0x010fec0000001828 */
[----:B--2---:R-:W-:Y:S06]  /*4d40*/  HMMA.16816.F32 R32, R16, R8, R32 ;  /* 0x000000081020723c */ /* 0x004fec0000001820 */
[----:B------:R-:W-:Y:S01]  /*4d50*/  HMMA.16816.F32 R36, R60, R58, R36 ;  /* 0x0000003a3c24723c */ /* 0x000fe20000001824 */
[----:B------:R-:W-:-:S04]  /*4d60*/  SHF.R.S32.HI R9, RZ, 0x1f, R6 ;  /* 0x0000001fff097819 */ /* 0x000fc80000011406 */
[----:B------:R-:W-:Y:S01]  /*4d70*/  LEA.HI R6, R9, R6, RZ, 0x2 ;  /* 0x0000000609067211 */ /* 0x000fe200078f10ff */
[----:B------:R-:W-:Y:S03]  /*4d80*/  HMMA.16816.F32 R24, R60, R48, R24 ;  /* 0x000000303c18723c */ /* 0x000fe60000001818 */
[----:B------:R-:W-:-:S03]  /*4d90*/  SHF.R.S32.HI R6, RZ, 0x2, R6 ;  /* 0x00000002ff067819 */ /* 0x000fc60000011406 */
[----:B------:R-:W-:Y:S02]  /*4da0*/  HMMA.16816.F32 R20, R60, R50, R20 ;  /* 0x000000323c14723c */ /* 0x000fe40000001814 */
[----:B------:R-:W-:-:S04]  /*4db0*/  IMAD.IADD R6, R6, 0x1, R85 ;  /* 0x0000000106067824 */ /* 0x000fc800078e0255 */
[C---:B------:R-:W-:Y:S01]  /*4dc0*/  HMMA.16816.F32 R68, R60.reuse, R44, R68 ;  /* 0x0000002c3c44723c */ /* 0x040fe20000001844 */
[C---:B------:R-:W-:Y:S01]  /*4dd0*/  VIADD R202, R6.reuse, 0x8 ;  /* 0x0000000806ca7836 */ /* 0x040fe20000000000 */
[C---:B------:R-:W-:Y:S02]  /*4de0*/  IADD3 R205, R6.reuse, UR32, RZ ;  /* 0x0000002006cd7c10 */ /* 0x040fe4000fffe0ff */
[----:B------:R-:W-:Y:S02]  /*4df0*/  VIADDMNMX R203, R6, UR14, R203, PT ;  /* 0x0000000e06cb7c46 */ /* 0x000fe4000b8001cb */
[----:B------:R-:W-:Y:S01]  /*4e00*/  HMMA.16816.F32 R72, R60, R46, R72 ;  /* 0x0000002e3c48723c */ /* 0x000fe20000001848 */
[C---:B------:R-:W-:Y:S01]  /*4e10*/  IADD3 R200, R202.reuse, UR18, R3 ;  /* 0x00000012cac87c10 */ /* 0x040fe2000fffe003 */
[----:B------:R-:W-:Y:S01]  /*4e20*/  VIADD R202, R202, UR32 ;  /* 0x00000020caca7c36 */ /* 0x000fe20008000000 */
[----:B------:R-:W-:Y:S02]  /*4e30*/  VIADDMNMX R204, R205, -UR19, RZ, !PT ;  /* 0x80000013cdcc7c46 */ /* 0x000fe4000f8001ff */
[----:B------:R-:W-:Y:S01]  /*4e40*/  VIMNMX R200, R200, UR25, PT ;  /* 0x00000019c8c87c48 */ /* 0x000fe2000bfe0100 */
[----:B---3--:R-:W-:Y:S01]  /*4e50*/  HMMA.16816.F32 R40, R16, R12, R40 ;  /* 0x0000000c1028723c */ /* 0x008fe20000001828 */
[----:B------:R-:W-:-:S05]  /*4e60*/  VIADDMNMX R201, R202, -UR19, RZ, !PT ;  /* 0x80000013cac97c46 */ /* 0x000fca000f8001ff */
[C---:B------:R-:W-:Y:S06]  /*4e70*/  HMMA.16816.F32 R36, R16.reuse, R14, R36 ;  /* 0x0000000e1024723c */ /* 0x040fec0000001824 */
[C---:B------:R-:W-:Y:S06]  /*4e80*/  HMMA.16816.F32 R28, R16.reuse, R10, R28 ;  /* 0x0000000a101c723c */ /* 0x040fec000000181c */
[C---:B-1----:R-:W-:Y:S06]  /*4e90*/  HMMA.16816.F32 R24, R16.reuse, R64, R24 ;  /* 0x000000401018723c */ /* 0x042fec0000001818 */
[C---:B------:R-:W-:Y:S06]  /*4ea0*/  HMMA.16816.F32 R20, R16.reuse, R66, R20 ;  /* 0x000000421014723c */ /* 0x040fec0000001814 */
[C---:B------:R-:W-:Y:S06]  /*4eb0*/  HMMA.16816.F32 R68, R16.reuse, R52, R68 ;  /* 0x000000341044723c */ /* 0x040fec0000001844 */
        /* <DEDUP_REMOVED lines=60> */
[----:B------:R1:W2:Y:S01]  /*5280*/  LDG.E R2, desc[UR26][R8.64] ;  /* 0x0000001a08027981 */ /* 0x0002a2000c1e1900 */
[----:B------:R-:W-:-:S04]  /*5290*/  UIADD3 UR14, UR35, -UR14, URZ ;  /* 0x8000000e230e7290 */ /* 0x000fc8000fffe03f */
[----:B------:R-:W-:-:S04]  /*52a0*/  UIMAD UR15, UR14, UR15, -0x40 ;  /* 0xffffffc00e0f74a4 */ /* 0x000fc8000f8e020f */
[----:B------:R-:W-:Y:S02]  /*52b0*/  USHF.R.S32.HI UR14, URZ, 0x1f, UR15 ;  /* 0x0000001f3f0e7899 */ /* 0x000fe4000801140f */
[----:B------:R-:W-:Y:S02]  /*52c0*/  UIMAD.WIDE.U32 UR32, UR15, UR8, URZ ;  /* 0x000000080f2072a5 */ /* 0x000fe4000f8e003f */
[----:B------:R-:W-:-:S04]  /*52d0*/  UIMAD UR14, UR14, UR8, URZ ;  /* 0x000000080e0e72a4 */ /* 0x000fc8000f8e023f */
[----:B------:R-:W-:-:S04]  /*52e0*/  UIMAD UR14, UR15, UR9, UR14 ;  /* 0x000000090f0e72a4 */ /* 0x000fc8000f8e020e */
[----:B------:R-:W-:-:S03]  /*52f0*/  UIADD3 UR18, UR33, UR14, URZ ;  /* 0x0000000e21127290 */ /* 0x000fc6000fffe03f */
[----:B------:R-:W-:Y:S01]  /*5300*/  ULDC.64 UR14, c[0x0][0x230] ;  /* 0x00008c00000e7ab9 */ /* 0x000fe20000000a00 */
[----:B-1----:R-:W-:Y:S01]  /*5310*/  IMAD.U32 R9, RZ, RZ, UR33 ;  /* 0x00000021ff097e24 */ /* 0x002fe2000f8e00ff */
[----:B------:R-:W-:Y:S02]  /*5320*/  MOV R8, UR32 ;  /* 0x0000002000087c02 */ /* 0x000fe40008000f00 */
        /* <DEDUP_REMOVED lines=9> */
.L_x_5450:
[----:B------:R-:W-:-:S04]  /*53c0*/  ULEA UR14, -UR8, URZ, 0x6 ;  /* 0x0000003f080e7291 */ /* 0x000fc8000f8e313f */
[----:B------:R-:W-:Y:S02]  /*53d0*/  USHF.R.S32.HI UR15, URZ, 0x1f, UR14 ;  /* 0x0000001f3f0f7899 */ /* 0x000fe4000801140e */
[----:B------:R-:W-:-:S04]  /*53e0*/  MOV R4, UR14 ;  /* 0x0000000e00047c02 */ /* 0x000fc80008000f00 */
[----:B------:R-:W-:-:S07]  /*53f0*/  MOV R15, UR15 ;  /* 0x0000000f000f7c02 */ /* 0x000fce0008000f00 */
.L_x_5451:
        /* <DEDUP_REMOVED lines=132> */
.L_x_5453:
[----:B------:R-:W-:Y:S05]  /*5c40*/  BSYNC B0 ;  /* 0x0000000000007941 */ /* 0x000fea0003800000 */
.L_x_5452:
[----:B------:R-:W0:Y:S01]  /*5c50*/  LDGDEPBAR ;  /* 0x00000000000079af */ /* 0x000e220000000000 */
[----:B------:R-:W-:-:S04]  /*5c60*/  IADD3 R133, P0, R4, R133, RZ ;  /* 0x0000008504857210 */ /* 0x000fc80007f1e0ff */
[----:B------:R-:W-:-:S09]  /*5c70*/  IADD3.X R134, R15, R134, RZ, P0, !PT ;  /* 0x000000860f867210 */ /* 0x000fd200007fe4ff */
.L_x_5449:
[----:B-1-3--:R-:W-:Y:S01]  /*5c80*/  VIADD R2, R206, UR16 ;  /* 0x00000010ce027c36 */ /* 0x00afe20008000000 */
[----:B------:R-:W-:Y:S01]  /*5c90*/  ULDC UR18, c[0x0][0x2ec] ;  /* 0x0000bb0000127ab9 */ /* 0x000fe20000000800 */
[----:B------:R-:W-:Y:S01]  /*5ca0*/  LEA R188, R0, UR4, 0x1 ;  /* 0x0000000400bc7c11 */ /* 0x000fe2000f8e08ff */
[----:B------:R-:W-:Y:S01]  /*5cb0*/  ULDC.64 UR14, c[0x0][0x218] ;  /* 0x00008600000e7ab9 */ /* 0x000fe20000000a00 */
[C---:B------:R-:W-:Y:S01]  /*5cc0*/  VIADD R11, R2.reuse, 0x9 ;  /* 0x00000009020b7836 */ /* 0x040fe20000000000 */
[C---:B------:R-:W-:Y:S01]  /*5cd0*/  ISETP.GE.AND P1, PT, R2.reuse, R203, PT ;  /* 0x000000cb0200720c */ /* 0x040fe20003f26270 */
[C-C-:B------:R-:W-:Y:S01]  /*5ce0*/  IMAD.IADD R3, R205.reuse, 0x1, -R2.reuse ;  /* 0x00000001cd037824 */ /* 0x140fe200078e0a02 */
[C---:B------:R-:W-:Y:S01]  /*5cf0*/  ISETP.GE.AND P0, PT, R2.reuse, R200, PT ;  /* 0x000000c80200720c */ /* 0x040fe20003f06270 */
[C---:B------:R-:W-:Y:S01]  /*5d00*/  IMAD.IADD R6, R205.reuse, 0x1, -R11 ;  /* 0x00000001cd067824 */ /* 0x040fe200078e0a0b */
[----:B------:R-:W-:Y:S01]  /*5d10*/  ISETP.LT.OR P1, PT, R2, R204, P1 ;  /* 0x000000cc0200720c */ /* 0x000fe20000f21670 */
[----:B------:R-:W-:Y:S01]  /*5d20*/  IMAD.IADD R9, R202, 0x1, -R2 ;  /* 0x00000001ca097824 */ /* 0x000fe200078e0a02 */
[----:B------:R-:W-:Y:S01]  /*5d30*/  IABS R3, R3 ;  /* 0x0000000300037213 */ /* 0x000fe20000000000 */
[C---:B------:R-:W-:Y:S01]  /*5d40*/  VIADD R13, R2.reuse, 0x1 ;  /* 0x00000001020d7836 */ /* 0x040fe20000000000 */
[----:B------:R-:W-:Y:S01]  /*5d50*/  IABS R6, R6 ;  /* 0x0000000600067213 */ /* 0x000fe20000000000 */
[C---:B------:R-:W-:Y:S01]  /*5d60*/  VIADD R10, R2.reuse, 0x10 ;  /* 0x00000010020a7836 */ /* 0x040fe20000000000 */
[----:B------:R-:W-:Y:S01]  /*5d70*/  I2FP.F32.S32 R3, R3 ;  /* 0x0000000300037245 */ /* 0x000fe20000201400 */
[C---:B------:R-:W-:Y:S01]  /*5d80*/  IMAD.IADD R8, R205.reuse, 0x1, -R13 ;  /* 0x00000001cd087824 */ /* 0x040fe200078e0a0d */
[----:B------:R-:W-:Y:S01]  /*5d90*/  IABS R9, R9 ;  /* 0x0000000900097213 */ /* 0x000fe20000000000 */
[----:B------:R-:W-:Y:S01]  /*5da0*/  IMAD.IADD R15, R205, 0x1, -R10 ;  /* 0x00000001cd0f7824 */ /* 0x000fe200078e0a0a */
[----:B------:R-:W-:Y:S01]  /*5db0*/  I2FP.F32.S32 R6, R6 ;  /* 0x0000000600067245 */ /* 0x000fe20000201400 */
[----:B------:R-:W-:Y:S01]  /*5dc0*/  FFMA.FTZ R3, R3, -UR23, R40 ;  /* 0x8000001703037c23 */ /* 0x000fe20008010028 */
[----:B------:R-:W-:Y:S01]  /*5dd0*/  I2FP.F32.S32 R9, R9 ;  /* 0x0000000900097245 */ /* 0x000fe20000201400 */
[----:B------:R-:W-:Y:S01]  /*5de0*/  VIADD R40, R2, 0x8 ;  /* 0x0000000802287836 */ /* 0x000fe20000000000 */
[----:B------:R-:W-:Y:S01]  /*5df0*/  IABS R8, R8 ;  /* 0x0000000800087213 */ /* 0x000fe20000000000 */
[----:B------:R-:W-:Y:S01]  /*5e00*/  FFMA.FTZ R37, R6, -UR23, R37 ;  /* 0x8000001706257c23 */ /* 0x000fe20008010025 */
[----:B------:R-:W-:-:S02]  /*5e10*/  VIADD R6, R2, 0x21 ;  /* 0x0000002102067836 */ /* 0x000fc40000000000 */
[----:B------:R-:W-:Y:S01]  /*5e20*/  FFMA.FTZ R42, R9, -UR23, R42 ;  /* 0x80000017092a7c23 */ /* 0x000fe2000801002a */
[C---:B------:R-:W-:Y:S01]  /*5e30*/  IMAD.IADD R47, R205.reuse, 0x1, -R40 ;  /* 0x00000001cd2f7824 */ /* 0x040fe200078e0a28 */
[----:B------:R-:W-:Y:S01]  /*5e40*/  IABS R15, R15 ;  /* 0x0000000f000f7213 */ /* 0x000fe20000000000 */
[----:B------:R-:W-:Y:S01]  /*5e50*/  VIADD R9, R2, 0x11 ;  /* 0x0000001102097836 */ /* 0x000fe20000000000 */
[----:B------:R-:W-:Y:S01]  /*5e60*/  I2FP.F32.S32 R8, R8 ;  /* 0x0000000800087245 */ /* 0x000fe20000201400 */
[C---:B------:R-:W-:Y:S01]  /*5e70*/  IMAD.IADD R12, R205.reuse, 0x1, -R6 ;  /* 0x00000001cd0c7824 */ /* 0x040fe200078e0a06 */
[----:B------:R-:W-:Y:S01]  /*5e80*/  IABS R47, R47 ;  /* 0x0000002f002f7213 */ /* 0x000fe20000000000 */
[C---:B------:R-:W-:Y:S01]  /*5e90*/  IMAD.IADD R4, R205.reuse, 0x1, -R9 ;  /* 0x00000001cd047824 */ /* 0x040fe200078e0a09 */
[----:B------:R-:W-:Y:S01]  /*5ea0*/  I2FP.F32.S32 R15, R15 ;  /* 0x0000000f000f7245 */ /* 0x000fe20000201400 */
[----:B------:R-:W-:Y:S01]  /*5eb0*/  FFMA.FTZ R41, R8, -UR23, R41 ;  /* 0x8000001708297c23 */ /* 0x000fe20008010029 */
[----:B------:R-:W-:Y:S01]  /*5ec0*/  IABS R12, R12 ;  /* 0x0000000c000c7213 */ /* 0x000fe20000000000 */
[C---:B------:R-:W-:Y:S01]  /*5ed0*/  VIADD R8, R2.reuse, 0x20 ;  /* 0x0000002002087836 */ /* 0x040fe20000000000 */
[----:B------:R-:W-:Y:S01]  /*5ee0*/  I2FP.F32.S32 R47, R47 ;  /* 0x0000002f002f7245 */ /* 0x000fe20000201400 */
[C---:B------:R-:W-:Y:S01]  /*5ef0*/  VIADD R18, R2.reuse, 0x29 ;  /* 0x0000002902127836 */ /* 0x040fe20000000000 */
[----:B------:R-:W-:Y:S01]  /*5f00*/  IABS R4, R4 ;  /* 0x0000000400047213 */ /* 0x000fe20000000000 */
[----:B------:R-:W-:Y:S01]  /*5f10*/  IMAD.IADD R49, R205, 0x1, -R8 ;  /* 0x00000001cd317824 */ /* 0x000fe200078e0a08 */
[----:B------:R-:W-:Y:S01]  /*5f20*/  I2FP.F32.S32 R12, R12 ;  /* 0x0000000c000c7245 */ /* 0x000fe20000201400 */
[----:B------:R-:W-:Y:S01]  /*5f30*/  FFMA.FTZ R47, R47, -UR23, R36 ;  /* 0x800000172f2f7c23 */ /* 0x000fe20008010024 */
[----:B------:R-:W-:Y:S01]  /*5f40*/  I2FP.F32.S32 R4, R4 ;  /* 0x0000000400047245 */ /* 0x000fe20000201400 */
[----:B------:R-:W-:Y:S01]  /*5f50*/  FFMA.FTZ R36, R15, -UR23, R32 ;  /* 0x800000170f247c23 */ /* 0x000fe20008010020 */
[----:B------:R-:W-:-:S02]  /*5f60*/  VIADD R15, R2, 0x19 ;  /* 0x00000019020f7836 */ /* 0x000fc40000000000 */
[----:B------:R-:W-:Y:S01]  /*5f70*/  FFMA.FTZ R171, R12, -UR23, R25 ;  /* 0x800000170cab7c23 */ /* 0x000fe20008010019 */
[----:B------:R-:W-:Y:S02]  /*5f80*/  VIADD R12, R2, 0x38 ;  /* 0x00000038020c7836 */ /* 0x000fe40000000000 */
[----:B------:R-:W-:Y:S01]  /*5f90*/  FFMA.FTZ R33, R4, -UR23, R33 ;  /* 0x8000001704217c23 */ /* 0x000fe20008010021 */
[C---:B------:R-:W-:Y:S01]  /*5fa0*/  VIADD R4, R2.reuse, 0x28 ;  /* 0x0000002802047836 */ /* 0x040fe20000000000 */
[----:B------:R-:W-:Y:S01]  /*5fb0*/  IABS R49, R49 ;  /* 0x0000003100317213 */ /* 0x000fe20000000000 */
[----:B------:R-:W-:Y:S01]  /*5fc0*/  IMAD.IADD R14, R205, 0x1, -R15 ;  /* 0x00000001cd0e7824 */ /* 0x000fe200078e0a0f */
[----:B------:R-:W-:Y:S01]  /*5fd0*/  ISETP.GE.AND P4, PT, R13, R203, PT ;  /* 0x000000cb0d00720c */ /* 0x000fe20003f86270 */
[----:B------:R-:W-:Y:S01]  /*5fe0*/  VIADD R32, R2, 0x18 ;  /* 0x0000001802207836 */ /* 0x000fe20000000000 */
[----:B------:R-:W-:Y:S01]  /*5ff0*/  I2FP.F32.S32 R49, R49 ;  /* 0x0000003100317245 */ /* 0x000fe20000201400 */
[C---:B------:R-:W-:Y:S01]  /*6000*/  IMAD.IADD R25, R205.reuse, 0x1, -R12 ;  /* 0x00000001cd197824 */ /* 0x040fe200078e0a0c */
[----:B------:R-:W-:Y:S01]  /*6010*/  IABS R14, R14 ;  /* 0x0000000e000e7213 */ /* 0x000fe20000000000 */
[C---:B------:R-:W-:Y:S01]  /*6020*/  IMAD.IADD R45, R205.reuse, 0x1, -R4 ;  /* 0x00000001cd2d7824 */ /* 0x040fe200078e0a04 */
[----:B------:R-:W-:Y:S01]  /*6030*/  ISETP.GE.AND P2, PT, R40, R203, PT ;  /* 0x000000cb2800720c */ /* 0x000fe20003f46270 */
[C---:B------:R-:W-:Y:S01]  /*6040*/  IMAD.IADD R19, R205.reuse, 0x1, -R32 ;  /* 0x00000001cd137824 */ /* 0x040fe200078e0a20 */
[----:B------:R-:W-:Y:S01]  /*6050*/  IABS R25, R25 ;  /* 0x0000001900197213 */ /* 0x000fe20000000000 */
[----:B------:R-:W-:Y:S01]  /*6060*/  IMAD.IADD R46, R205, 0x1, -R18 ;  /* 0x00000001cd2e7824 */ /* 0x000fe200078e0a12 */
[----:B------:R-:W-:Y:S01]  /*6070*/  ISETP.LT.OR P4, PT, R13, R204, P4 ;  /* 0x000000cc0d00720c */ /* 0x000fe20002781670 */
[----:B------:R-:W-:Y:S01]  /*6080*/  FFMA.FTZ R24, R49, -UR23, R24 ;  /* 0x8000001731187c23 */ /* 0x000fe20008010018 */
[----:B------:R-:W-:Y:S01]  /*6090*/  FSEL R3, R3, -INF , !P1 ;  /* 0xff80000003037808 */ /* 0x000fe20004800000 */
[----:B------:R-:W-:Y:S01]  /*60a0*/  VIADD R16, R2, 0x30 ;  /* 0x0000003002107836 */ /* 0x000fe20000000000 */
[----:B------:R-:W-:Y:S01]  /*60b0*/  ISETP.GE.AND P1, PT, R10, R203, PT ;  /* 0x000000cb0a00720c */ /* 0x000fe20003f26270 */
[----:B------:R-:W-:Y:S01]  /*60c0*/  IMAD R186, R7, 0x2, R188 ;  /* 0x0000000207ba7824 */ /* 0x000fe200078e02bc */
[----:B------:R-:W-:Y:S01]  /*60d0*/  IABS R45, R45 ;  /* 0x0000002d002d7213 */ /* 0x000fe20000000000 */
[----:B------:R-:W-:Y:S01]  /*60e0*/  LDSM.16.MT88.4 R124, [R188+0xc000] ;  /* 0x00c00000bc7c783b */ /* 0x000fe20000004200 */
[----:B------:R-:W-:Y:S01]  /*60f0*/  I2FP.F32.S32 R14, R14 ;  /* 0x0000000e000e7245 */ /* 0x000fe20000201400 */
[----:B------:R-:W-:Y:S01]  /*6100*/  IMAD R184, R5, 0x2, R186 ;  /* 0x0000000205b87824 */ /* 0x000fe200078e02ba */
[----:B------:R-:W-:Y:S01]  /*6110*/  IABS R19, R19 ;  /* 0x0000001300137213 */ /* 0x000fe20000000000 */
[----:B------:R-:W-:Y:S01]  /*6120*/  LDSM.16.MT88.4 R116, [R186+0xc000] ;  /* 0x00c00000ba74783b */ /* 0x000fe20000004200 */
[----:B------:R-:W-:Y:S01]  /*6130*/  IABS R46, R46 ;  /* 0x0000002e002e7213 */ /* 0x000fe20000000000 */
[----:B------:R-:W-:Y:S01]  /*6140*/  FFMA.FTZ R17, R14, -UR23, R29 ;  /* 0x800000170e117c23 */ /* 0x000fe2000801001d */
[----:B------:R-:W-:Y:S01]  /*6150*/  I2FP.F32.S32 R25, R25 ;  /* 0x0000001900197245 */ /* 0x000fe20000201400 */
[----:B------:R-:W-:Y:S01]  /*6160*/  VIADD R14, R2, 0x31 ;  /* 0x00000031020e7836 */ /* 0x000fe20000000000 */
[-C--:B------:R-:W-:Y:S01]  /*6170*/  ISETP.GE.AND P5, PT, R11, R203.reuse, PT ;  /* 0x000000cb0b00720c */ /* 0x080fe20003fa6270 */
[----:B------:R-:W-:Y:S01]  /*6180*/  IMAD.IADD R29, R205, 0x1, -R16 ;  /* 0x00000001cd1d7824 */ /* 0x000fe200078e0a10 */
[-C--:B------:R-:W-:Y:S01]  /*6190*/  ISETP.LT.OR P2, PT, R40, R204.reuse, P2 ;  /* 0x000000cc2800720c */ /* 0x080fe20001741670 */
[----:B------:R-:W-:Y:S01]  /*61a0*/  FFMA.FTZ R72, R25, -UR23, R72 ;  /* 0x8000001719487c23 */ /* 0x000fe20008010048 */
[----:B------:R-:W-:Y:S01]  /*61b0*/  FSEL R49, R41, -INF , !P4 ;  /* 0xff80000029317808 */ /* 0x000fe20006000000 */
[----:B------:R-:W-:Y:S01]  /*61c0*/  IMAD.IADD R44, R205, 0x1, -R14 ;  /* 0x00000001cd2c7824 */ /* 0x000fe200078e0a0e */
[----:B------:R-:W-:Y:S01]  /*61d0*/  ISETP.GE.AND P4, PT, R9, R203, PT ;  /* 0x000000cb0900720c */ /* 0x000fe20003f86270 */
[----:B------:R-:W-:Y:S01]  /*61e0*/  LDSM.16.MT88.4 R64, [R184+0xe000] ;  /* 0x00e00000b840783b */ /* 0x000fe20000004200 */
[----:B------:R-:W-:Y:S01]  /*61f0*/  ISETP.LT.OR P1, PT, R10, R204, P1 ;  /* 0x000000cc0a00720c */ /* 0x000fe20000f21670 */
[----:B------:R-:W-:Y:S01]  /*6200*/  IMAD R185, R5, 0x2, R188 ;  /* 0x0000000205b97824 */ /* 0x000fe200078e02bc */
[----:B------:R-:W-:Y:S01]  /*6210*/  I2FP.F32.S32 R45, R45 ;  /* 0x0000002d002d7245 */ /* 0x000fe20000201400 */
[----:B------:R-:W-:Y:S01]  /*6220*/  LDSM.16.MT88.4 R80, [R186+0x10000] ;  /* 0x01000000ba50783b */ /* 0x000fe20000004200 */
[----:B------:R-:W-:-:S02]  /*6230*/  I2FP.F32.S32 R19, R19 ;  /* 0x0000001300137245 */ /* 0x000fc40000201400 */
[----:B------:R-:W-:Y:S01]  /*6240*/  I2FP.F32.S32 R46, R46 ;  /* 0x0000002e002e7245 */ /* 0x000fe20000201400 */
[----:B------:R-:W-:Y:S01]  /*6250*/  FFMA.FTZ R20, R45, -UR23, R20 ;  /* 0x800000172d147c23 */ /* 0x000fe20008010014 */
[-C--:B------:R-:W-:Y:S01]  /*6260*/  ISETP.LT.OR P5, PT, R11, R204.reuse, P5 ;  /* 0x000000cc0b00720c */ /* 0x080fe20002fa1670 */
[----:B------:R-:W-:Y:S01]  /*6270*/  FFMA.FTZ R19, R19, -UR23, R28 ;  /* 0x8000001713137c23 */ /* 0x000fe2000801001c */
[----:B------:R-:W-:Y:S01]  /*6280*/  FSEL R47, R47, -INF , !P2 ;  /* 0xff8000002f2f7808 */ /* 0x000fe20005000000 */
[----:B------:R-:W-:Y:S01]  /*6290*/  FFMA.FTZ R207, R46, -UR23, R21 ;  /* 0x800000172ecf7c23 */ /* 0x000fe20008010015 */
[-C--:B------:R-:W-:Y:S01]  /*62a0*/  ISETP.GE.AND P2, PT, R32, R203.reuse, PT ;  /* 0x000000cb2000720c */ /* 0x080fe20003f46270 */
[----:B------:R-:W-:Y:S01]  /*62b0*/  LDSM.16.MT88.4 R88, [R185+0x10000] ;  /* 0x01000000b958783b */ /* 0x000fe20000004200 */
[----:B------:R-:W-:Y:S02]  /*62c0*/  ISETP.LT.OR P4, PT, R9, R204, P4 ;  /* 0x000000cc0900720c */ /* 0x000fe40002781670 */
[----:B------:R-:W-:Y:S01]  /*62d0*/  FSEL R25, R36, -INF , !P1 ;  /* 0xff80000024197808 */ /* 0x000fe20004800000 */
[----:B------:R-:W-:Y:S01]  /*62e0*/  LDSM.16.MT88.4 R108, [R185+0xc000] ;  /* 0x00c00000b96c783b */ /* 0x000fe20000004200 */
[----:B------:R-:W-:-:S02]  /*62f0*/  ISETP.GE.AND P1, PT, R8, R203, PT ;  /* 0x000000cb0800720c */ /* 0x000fc40003f26270 */
[C---:B------:R-:W-:Y:S01]  /*6300*/  ISETP.LT.OR P0, PT, R2.reuse, R201, P0 ;  /* 0x000000c90200720c */ /* 0x040fe20000701670 */
[----:B------:R-:W-:Y:S01]  /*6310*/  VIADD R2, R2, 0x39 ;  /* 0x0000003902027836 */ /* 0x000fe20000000000 */
[----:B------:R-:W-:Y:S01]  /*6320*/  FSEL R45, R37, -INF , !P5 ;  /* 0xff800000252d7808 */ /* 0x000fe20006800000 */
[----:B------:R-:W-:Y:S01]  /*6330*/  LDSM.16.MT88.4 R100, [R184+0xc000] ;  /* 0x00c00000b864783b */ /* 0x000fe20000004200 */
[----:B------:R-:W-:Y:S01]  /*6340*/  IABS R29, R29 ;  /* 0x0000001d001d7213 */ /* 0x000fe20000000000 */
[----:B------:R-:W-:Y:S01]  /*6350*/  IMAD.IADD R28, R205, 0x1, -R2 ;  /* 0x00000001cd1c7824 */ /* 0x000fe200078e0a02 */
[-C--:B------:R-:W-:Y:S01]  /*6360*/  ISETP.GE.AND P5, PT, R15, R203.reuse, PT ;  /* 0x000000cb0f00720c */ /* 0x080fe20003fa6270 */
[----:B------:R-:W-:Y:S01]  /*6370*/  LDSM.16.MT88.4 R56, [R185+0xe000] ;  /* 0x00e00000b938783b */ /* 0x000fe20000004200 */
[----:B------:R-:W-:Y:S02]  /*6380*/  ISETP.LT.OR P2, PT, R32, R204, P2 ;  /* 0x000000cc2000720c */ /* 0x000fe40001741670 */
[----:B------:R-:W-:Y:S01]  /*6390*/  FSEL R21, R33, -INF , !P4 ;  /* 0xff80000021157808 */ /* 0x000fe20006000000 */
[----:B------:R-:W-:Y:S01]  /*63a0*/  LDSM.16.MT88.4 R136, [R184+0x10000] ;  /* 0x01000000b888783b */ /* 0x000fe20000004200 */
[----:B------:R-:W-:-:S02]  /*63b0*/  ISETP.GE.AND P4, PT, R6, R203, PT ;  /* 0x000000cb0600720c */ /* 0x000fc40003f86270 */
[----:B------:R-:W-:Y:S02]  /*63c0*/  ISETP.LT.OR P1, PT, R8, R204, P1 ;  /* 0x000000cc0800720c */ /* 0x000fe40000f21670 */
[----:B------:R-:W-:Y:S02]  /*63d0*/  IABS R44, R44 ;  /* 0x0000002c002c7213 */ /* 0x000fe40000000000 */
[----:B------:R-:W-:Y:S02]  /*63e0*/  I2FP.F32.S32 R29, R29 ;  /* 0x0000001d001d7245 */ /* 0x000fe40000201400 */
[----:B------:R-:W-:Y:S02]  /*63f0*/  ISETP.LT.OR P5, PT, R15, R204, P5 ;  /* 0x000000cc0f00720c */ /* 0x000fe40002fa1670 */
[----:B------:R-:W-:Y:S01]  /*6400*/  FSEL R19, R19, -INF , !P2 ;  /* 0xff80000013137808 */ /* 0x000fe20005000000 */
[----:B------:R-:W-:Y:S01]  /*6410*/  FFMA.FTZ R68, R29, -UR23, R68 ;  /* 0x800000171d447c23 */ /* 0x000fe20008010044 */
[----:B------:R-:W-:-:S02]  /*6420*/  ISETP.GE.AND P2, PT, R4, R203, PT ;  /* 0x000000cb0400720c */ /* 0x000fc40003f46270 */
[----:B------:R-:W-:Y:S02]  /*6430*/  ISETP.LT.OR P4, PT, R6, R204, P4 ;  /* 0x000000cc0600720c */ /* 0x000fe40002781670 */
[----:B------:R-:W-:Y:S02]  /*6440*/  FSEL R225, R24, -INF , !P1 ;  /* 0xff80000018e17808 */ /* 0x000fe40004800000 */
[-C--:B------:R-:W-:Y:S02]  /*6450*/  ISETP.GE.AND P1, PT, R16, R203.reuse, PT ;  /* 0x000000cb1000720c */ /* 0x080fe40003f26270 */
[----:B------:R-:W-:Y:S02]  /*6460*/  I2FP.F32.S32 R44, R44 ;  /* 0x0000002c002c7245 */ /* 0x000fe40000201400 */
[----:B------:R-:W-:Y:S02]  /*6470*/  FSEL R17, R17, -INF , !P5 ;  /* 0xff80000011117808 */ /* 0x000fe40006800000 */
[----:B------:R-:W-:Y:S01]  /*6480*/  IABS R28, R28 ;  /* 0x0000001c001c7213 */ /* 0x000fe20000000000 */
[----:B------:R-:W-:Y:S01]  /*6490*/  FFMA.FTZ R69, R44, -UR23, R69 ;  /* 0x800000172c457c23 */ /* 0x000fe20008010045 */
[----:B------:R-:W-:-:S02]  /*64a0*/  ISETP.GE.AND P5, PT, R18, R203, PT ;  /* 0x000000cb1200720c */ /* 0x000fc40003fa6270 */
[-C--:B------:R-:W-:Y:S02]  /*64b0*/  ISETP.LT.OR P2, PT, R4, R204.reuse, P2 ;  /* 0x000000cc0400720c */ /* 0x080fe40001741670 */
[----:B------:R-:W-:Y:S02]  /*64c0*/  FSEL R171, R171, -INF , !P4 ;  /* 0xff800000abab7808 */ /* 0x000fe40006000000 */
[----:B------:R-:W-:Y:S02]  /*64d0*/  ISETP.GE.AND P4, PT, R14, R203, PT ;  /* 0x000000cb0e00720c */ /* 0x000fe40003f86270 */
[----:B------:R-:W-:Y:S02]  /*64e0*/  ISETP.LT.OR P1, PT, R16, R204, P1 ;  /* 0x000000cc1000720c */ /* 0x000fe40000f21670 */
[----:B------:R-:W-:Y:S02]  /*64f0*/  I2FP.F32.S32 R28, R28 ;  /* 0x0000001c001c7245 */ /* 0x000fe40000201400 */
[----:B------:R-:W-:-:S02]  /*6500*/  ISETP.LT.OR P5, PT, R18, R204, P5 ;  /* 0x000000cc1200720c */ /* 0x000fc40002fa1670 */
[----:B------:R-:W-:Y:S01]  /*6510*/  FSEL R223, R20, -INF , !P2 ;  /* 0xff80000014df7808 */ /* 0x000fe20005000000 */
[----:B------:R-:W-:Y:S01]  /*6520*/  FFMA.FTZ R73, R28, -UR23, R73 ;  /* 0x800000171c497c23 */ /* 0x000fe20008010049 */
[-C--:B------:R-:W-:Y:S02]  /*6530*/  ISETP.GE.AND P2, PT, R12, R203.reuse, PT ;  /* 0x000000cb0c00720c */ /* 0x080fe40003f46270 */
[----:B------:R-:W-:Y:S02]  /*6540*/  ISETP.LT.OR P4, PT, R14, R204, P4 ;  /* 0x000000cc0e00720c */ /* 0x000fe40002781670 */
[----:B------:R-:W-:Y:S02]  /*6550*/  FSEL R221, R68, -INF , !P1 ;  /* 0xff80000044dd7808 */ /* 0x000fe40004800000 */
[----:B------:R-:W-:Y:S02]  /*6560*/  ISETP.GE.AND P1, PT, R2, R203, PT ;  /* 0x000000cb0200720c */ /* 0x000fe40003f26270 */
[----:B------:R-:W-:-:S02]  /*6570*/  FSEL R207, R207, -INF , !P5 ;  /* 0xff800000cfcf7808 */ /* 0x000fc40006800000 */
[----:B------:R-:W-:Y:S02]  /*6580*/  ISETP.GE.AND P5, PT, R13, R200, PT ;  /* 0x000000c80d00720c */ /* 0x000fe40003fa6270 */
[----:B------:R-:W-:Y:S02]  /*6590*/  FSEL R219, R69, -INF , !P4 ;  /* 0xff80000045db7808 */ /* 0x000fe40006000000 */
[----:B------:R-:W-:Y:S02]  /*65a0*/  ISETP.LT.OR P2, PT, R12, R204, P2 ;  /* 0x000000cc0c00720c */ /* 0x000fe40001741670 */
[----:B------:R-:W-:Y:S02]  /*65b0*/  ISETP.GE.AND P4, PT, R40, R200, PT ;  /* 0x000000c82800720c */ /* 0x000fe40003f86270 */
[----:B------:R-:W-:Y:S02]  /*65c0*/  ISETP.LT.OR P1, PT, R2, R204, P1 ;  /* 0x000000cc0200720c */ /* 0x000fe40000f21670 */
[----:B------:R-:W-:Y:S01]  /*65d0*/  ISETP.LT.OR P5, PT, R13, R201, P5 ;  /* 0x000000c90d00720c */ /* 0x000fe20002fa1670 */
[----:B------:R-:W-:Y:S01]  /*65e0*/  IMAD.IADD R13, R202, 0x1, -R13 ;  /* 0x00000001ca0d7824 */ /* 0x000fe200078e0a0d */
[----:B------:R-:W-:-:S02]  /*65f0*/  FSEL R151, R72, -INF , !P2 ;  /* 0xff80000048977808 */ /* 0x000fc40005000000 */
[----:B------:R-:W-:Y:S01]  /*6600*/  ISETP.LT.OR P4, PT, R40, R201, P4 ;  /* 0x000000c92800720c */ /* 0x000fe20002781670 */
[----:B------:R-:W-:Y:S01]  /*6610*/  IMAD.IADD R40, R202, 0x1, -R40 ;  /* 0x00000001ca287824 */ /* 0x000fe200078e0a28 */
[-C--:B------:R-:W-:Y:S02]  /*6620*/  ISETP.GE.AND P2, PT, R11, R200.reuse, PT ;  /* 0x000000c80b00720c */ /* 0x080fe40003f46270 */
[----:B------:R-:W-:Y:S02]  /*6630*/  FSEL R149, R73, -INF , !P1 ;  /* 0xff80000049957808 */ /* 0x000fe40004800000 */
[-C--:B------:R-:W-:Y:S02]  /*6640*/  ISETP.GE.AND P1, PT, R10, R200.reuse, PT ;  /* 0x000000c80a00720c */ /* 0x080fe40003f26270 */
[----:B------:R-:W-:Y:S02]  /*6650*/  FSEL R41, R42, -INF , !P0 ;  /* 0xff8000002a297808 */ /* 0x000fe40004000000 */
[----:B------:R-:W-:-:S02]  /*6660*/  ISETP.GE.AND P0, PT, R9, R200, PT ;  /* 0x000000c80900720c */ /* 0x000fc40003f06270 */
[-C--:B------:R-:W-:Y:S01]  /*6670*/  ISETP.LT.OR P2, PT, R11, R201.reuse, P2 ;  /* 0x000000c90b00720c */ /* 0x080fe20001741670 */
[----:B------:R-:W-:Y:S01]  /*6680*/  IMAD.IADD R11, R202, 0x1, -R11 ;  /* 0x00000001ca0b7824 */ /* 0x000fe200078e0a0b */
[----:B------:R-:W-:Y:S01]  /*6690*/  ISETP.LT.OR P1, PT, R10, R201, P1 ;  /* 0x000000c90a00720c */ /* 0x000fe20000f21670 */
[C---:B------:R-:W-:Y:S01]  /*66a0*/  IMAD.IADD R10, R202.reuse, 0x1, -R10 ;  /* 0x00000001ca0a7824 */ /* 0x040fe200078e0a0a */
[----:B------:R-:W-:Y:S02]  /*66b0*/  IABS R13, R13 ;  /* 0x0000000d000d7213 */ /* 0x000fe40000000000 */
[----:B------:R-:W-:Y:S01]  /*66c0*/  ISETP.LT.OR P0, PT, R9, R201, P0 ;  /* 0x000000c90900720c */ /* 0x000fe20000701670 */
[----:B------:R-:W-:Y:S01]  /*66d0*/  IMAD.IADD R9, R202, 0x1, -R9 ;  /* 0x00000001ca097824 */ /* 0x000fe200078e0a09 */
[----:B------:R-:W-:Y:S02]  /*66e0*/  IABS R40, R40 ;  /* 0x0000002800287213 */ /* 0x000fe40000000000 */
[----:B------:R-:W-:-:S02]  /*66f0*/  I2FP.F32.S32 R20, R13 ;  /* 0x0000000d00147245 */ /* 0x000fc40000201400 */
[----:B------:R-:W-:Y:S02]  /*6700*/  IABS R11, R11 ;  /* 0x0000000b000b7213 */ /* 0x000fe40000000000 */
[----:B------:R-:W-:Y:S01]  /*6710*/  I2FP.F32.S32 R13, R40 ;  /* 0x00000028000d7245 */ /* 0x000fe20000201400 */
[----:B------:R-:W-:Y:S01]  /*6720*/  FFMA.FTZ R20, R20, -UR23, R43 ;  /* 0x8000001714147c23 */ /* 0x000fe2000801002b */
[----:B------:R-:W-:Y:S02]  /*6730*/  IABS R10, R10 ;  /* 0x0000000a000a7213 */ /* 0x000fe40000000000 */
[----:B------:R-:W-:Y:S01]  /*6740*/  IABS R9, R9 ;  /* 0x0000000900097213 */ /* 0x000fe20000000000 */
[----:B------:R-:W-:Y:S01]  /*6750*/  FFMA.FTZ R13, R13, -UR23, R38 ;  /* 0x800000170d0d7c23 */ /* 0x000fe20008010026 */
[----:B------:R-:W-:Y:S02]  /*6760*/  I2FP.F32.S32 R24, R11 ;  /* 0x0000000b00187245 */ /* 0x000fe40000201400 */
[----:B------:R-:W-:-:S02]  /*6770*/  I2FP.F32.S32 R11, R10 ;  /* 0x0000000a000b7245 */ /* 0x000fc40000201400 */
[----:B------:R-:W-:Y:S01]  /*6780*/  I2FP.F32.S32 R10, R9 ;  /* 0x00000009000a7245 */ /* 0x000fe20000201400 */
[----:B------:R-:W-:Y:S01]  /*6790*/  FFMA.FTZ R24, R24, -UR23, R39 ;  /* 0x8000001718187c23 */ /* 0x000fe20008010027 */
[----:B------:R-:W-:Y:S01]  /*67a0*/  FSEL R33, R13, -INF , !P4 ;  /* 0xff8000000d217808 */ /* 0x000fe20006000000 */
[----:B------:R-:W-:Y:S01]  /*67b0*/  IMAD.IADD R9, R202, 0x1, -R15 ;  /* 0x00000001ca097824 */ /* 0x000fe200078e0a0f */
[----:B------:R-:W-:Y:S01]  /*67c0*/  FSEL R37, R20, -INF , !P5 ;  /* 0xff80000014257808 */ /* 0x000fe20006800000 */
[----:B------:R-:W-:Y:S01]  /*67d0*/  FFMA.FTZ R13, R10, -UR23, R35 ;  /* 0x800000170a0d7c23 */ /* 0x000fe20008010023 */
[----:B------:R-:W-:Y:S01]  /*67e0*/  FSEL R29, R24, -INF , !P2 ;  /* 0xff800000181d7808 */ /* 0x000fe20005000000 */
[----:B------:R-:W-:Y:S01]  /*67f0*/  FFMA.FTZ R11, R11, -UR23, R34 ;  /* 0x800000170b0b7c23 */ /* 0x000fe20008010022 */
[----:B------:R-:W-:Y:S02]  /*6800*/  ISETP.GE.AND P2, PT, R8, R200, PT ;  /* 0x000000c80800720c */ /* 0x000fe40003f46270 */
[----:B------:R-:W-:-:S02]  /*6810*/  FSEL R13, R13, -INF , !P0 ;  /* 0xff8000000d0d7808 */ /* 0x000fc40004000000 */
[-C--:B------:R-:W-:Y:S02]  /*6820*/  ISETP.GE.AND P0, PT, R4, R200.reuse, PT ;  /* 0x000000c80400720c */ /* 0x080fe40003f06270 */
[----:B------:R-:W-:Y:S02]  /*6830*/  ISETP.GE.AND P5, PT, R32, R200, PT ;  /* 0x000000c82000720c */ /* 0x000fe40003fa6270 */
[-C--:B------:R-:W-:Y:S01]  /*6840*/  ISETP.LT.OR P0, PT, R4, R201.reuse, P0 ;  /* 0x000000c90400720c */ /* 0x080fe20000701670 */
[----:B------:R-:W-:Y:S01]  /*6850*/  IMAD.IADD R4, R202, 0x1, -R4 ;  /* 0x00000001ca047824 */ /* 0x000fe200078e0a04 */
[-C--:B------:R-:W-:Y:S01]  /*6860*/  ISETP.LT.OR P2, PT, R8, R201.reuse, P2 ;  /* 0x000000c90800720c */ /* 0x080fe20001741670 */
[----:B------:R-:W-:Y:S01]  /*6870*/  IMAD.IADD R8, R202, 0x1, -R8 ;  /* 0x00000001ca087824 */ /* 0x000fe200078e0a08 */
[----:B------:R-:W-:Y:S01]  /*6880*/  ISETP.LT.OR P5, PT, R32, R201, P5 ;  /* 0x000000c92000720c */ /* 0x000fe20002fa1670 */
[----:B------:R-:W-:Y:S01]  /*6890*/  IMAD.IADD R32, R202, 0x1, -R32 ;  /* 0x00000001ca207824 */ /* 0x000fe200078e0a20 */
[----:B------:R-:W-:-:S02]  /*68a0*/  IABS R4, R4 ;  /* 0x0000000400047213 */ /* 0x000fc40000000000 */
[----:B------:R-:W-:Y:S02]  /*68b0*/  IABS R9, R9 ;  /* 0x0000000900097213 */ /* 0x000fe40000000000 */
[----:B------:R-:W-:Y:S02]  /*68c0*/  I2FP.F32.S32 R35, R4 ;  /* 0x0000000400237245 */ /* 0x000fe40000201400 */
[----:B------:R-:W-:Y:S02]  /*68d0*/  FMNMX.FTZ R4, R3, R49, !PT ;  /* 0x0000003103047209 */ /* 0x000fe40007810000 */
[----:B------:R-:W-:Y:S01]  /*68e0*/  ISETP.GE.AND P4, PT, R15, R200, PT ;  /* 0x000000c80f00720c */ /* 0x000fe20003f86270 */
[----:B------:R-:W-:Y:S01]  /*68f0*/  FFMA.FTZ R22, R35, -UR23, R22 ;  /* 0x8000001723167c23 */ /* 0x000fe20008010016 */
[----:B------:R-:W-:Y:S02]  /*6900*/  FMNMX.FTZ R4, R47, R4, !PT ;  /* 0x000000042f047209 */ /* 0x000fe40007810000 */
[----:B------:R-:W-:-:S02]  /*6910*/  IABS R8, R8 ;  /* 0x0000000800087213 */ /* 0x000fc40000000000 */
[----:B------:R-:W-:Y:S02]  /*6920*/  FMNMX.FTZ R4, R45, R4, !PT ;  /* 0x000000042d047209 */ /* 0x000fe40007810000 */
[----:B------:R-:W-:Y:S02]  /*6930*/  IABS R32, R32 ;  /* 0x0000002000207213 */ /* 0x000fe40000000000 */
[----:B------:R-:W-:Y:S02]  /*6940*/  FMNMX.FTZ R4, R25, R4, !PT ;  /* 0x0000000419047209 */ /* 0x000fe40007810000 */
[----:B------:R-:W-:Y:S02]  /*6950*/  I2FP.F32.S32 R10, R9 ;  /* 0x00000009000a7245 */ /* 0x000fe40000201400 */
[----:B------:R-:W-:Y:S02]  /*6960*/  ISETP.LT.OR P4, PT, R15, R201, P4 ;  /* 0x000000c90f00720c */ /* 0x000fe40002781670 */
[----:B------:R-:W-:Y:S01]  /*6970*/  I2FP.F32.S32 R9, R8 ;  /* 0x0000000800097245 */ /* 0x000fe20000201400 */
[----:B------:R-:W-:Y:S01]  /*6980*/  FFMA.FTZ R10, R10, -UR23, R31 ;  /* 0x800000170a0a7c23 */ /* 0x000fe2000801001f */
[----:B------:R-:W-:Y:S01]  /*6990*/  FSEL R15, R11, -INF , !P1 ;  /* 0xff8000000b0f7808 */ /* 0x000fe20004800000 */
[----:B------:R-:W-:Y:S01]  /*69a0*/  IMAD.IADD R31, R202, 0x1, -R12 ;  /* 0x00000001ca1f7824 */ /* 0x000fe200078e0a0c */
[----:B------:R-:W-:Y:S01]  /*69b0*/  FMNMX.FTZ R4, R21, R4, !PT ;  /* 0x0000000415047209 */ /* 0x000fe20007810000 */
[----:B------:R-:W-:Y:S01]  /*69c0*/  FFMA.FTZ R26, R9, -UR23, R26 ;  /* 0x80000017091a7c23 */ /* 0x000fe2000801001a */
[----:B------:R-:W-:-:S02]  /*69d0*/  FMNMX.FTZ R8, R41, R37, !PT ;  /* 0x0000002529087209 */ /* 0x000fc40007810000 */
[----:B------:R-:W-:Y:S02]  /*69e0*/  I2FP.F32.S32 R11, R32 ;  /* 0x00000020000b7245 */ /* 0x000fe40000201400 */
[C---:B------:R-:W-:Y:S02]  /*69f0*/  ISETP.GE.AND P1, PT, R6.reuse, R200, PT ;  /* 0x000000c80600720c */ /* 0x040fe40003f26270 */
[----:B------:R-:W-:Y:S01]  /*6a00*/  FMNMX.FTZ R4, R19, R4, !PT ;  /* 0x0000000413047209 */ /* 0x000fe20007810000 */
[----:B------:R-:W-:Y:S01]  /*6a10*/  FFMA.FTZ R11, R11, -UR23, R30 ;  /* 0x800000170b0b7c23 */ /* 0x000fe2000801001e */
[----:B------:R-:W-:Y:S02]  /*6a20*/  FMNMX.FTZ R8, R33, R8, !PT ;  /* 0x0000000821087209 */ /* 0x000fe40007810000 */
[----:B------:R-:W-:Y:S01]  /*6a30*/  ISETP.LT.OR P1, PT, R6, R201, P1 ;  /* 0x000000c90600720c */ /* 0x000fe20000f21670 */
[----:B------:R-:W-:Y:S01]  /*6a40*/  IMAD.IADD R6, R202, 0x1, -R6 ;  /* 0x00000001ca067824 */ /* 0x000fe200078e0a06 */
[----:B------:R-:W-:-:S02]  /*6a50*/  FMNMX.FTZ R4, R17, R4, !PT ;  /* 0x0000000411047209 */ /* 0x000fc40007810000 */
[----:B------:R-:W-:Y:S02]  /*6a60*/  FMNMX.FTZ R8, R29, R8, !PT ;  /* 0x000000081d087209 */ /* 0x000fe40007810000 */
[----:B------:R-:W-:Y:S02]  /*6a70*/  FSEL R11, R11, -INF , !P5 ;  /* 0xff8000000b0b7808 */ /* 0x000fe40006800000 */
[----:B------:R-:W-:Y:S02]  /*6a80*/  ISETP.GE.AND P5, PT, R18, R200, PT ;  /* 0x000000c81200720c */ /* 0x000fe40003fa6270 */
[----:B------:R-:W-:Y:S02]  /*6a90*/  FMNMX.FTZ R4, R225, R4, !PT ;  /* 0x00000004e1047209 */ /* 0x000fe40007810000 */
[----:B------:R-:W-:Y:S02]  /*6aa0*/  FMNMX.FTZ R8, R15, R8, !PT ;  /* 0x000000080f087209 */ /* 0x000fe40007810000 */
[----:B------:R-:W-:-:S02]  /*6ab0*/  IABS R6, R6 ;  /* 0x0000000600067213 */ /* 0x000fc40000000000 */
[----:B------:R-:W-:Y:S02]  /*6ac0*/  FSEL R9, R10, -INF , !P4 ;  /* 0xff8000000a097808 */ /* 0x000fe40006000000 */
[----:B------:R-:W-:Y:S02]  /*6ad0*/  ISETP.GE.AND P4, PT, R16, R200, PT ;  /* 0x000000c81000720c */ /* 0x000fe40003f86270 */
[----:B------:R-:W-:Y:S01]  /*6ae0*/  ISETP.LT.OR P5, PT, R18, R201, P5 ;  /* 0x000000c91200720c */ /* 0x000fe20002fa1670 */
[----:B------:R-:W-:Y:S01]  /*6af0*/  IMAD.IADD R18, R202, 0x1, -R18 ;  /* 0x00000001ca127824 */ /* 0x000fe200078e0a12 */
[----:B------:R-:W-:Y:S02]  /*6b00*/  FMNMX.FTZ R4, R171, R4, !PT ;  /* 0x00000004ab047209 */ /* 0x000fe40007810000 */
[----:B------:R-:W-:Y:S02]  /*6b10*/  FMNMX.FTZ R8, R13, R8, !PT ;  /* 0x000000080d087209 */ /* 0x000fe40007810000 */
[----:B------:R-:W-:-:S02]  /*6b20*/  I2FP.F32.S32 R6, R6 ;  /* 0x0000000600067245 */ /* 0x000fc40000201400 */
[----:B------:R-:W-:Y:S02]  /*6b30*/  FSEL R213, R26, -INF , !P2 ;  /* 0xff8000001ad57808 */ /* 0x000fe40005000000 */
[----:B------:R-:W-:Y:S01]  /*6b40*/  ISETP.LT.OR P4, PT, R16, R201, P4 ;  /* 0x000000c91000720c */ /* 0x000fe20002781670 */
[----:B------:R-:W-:Y:S01]  /*6b50*/  IMAD.IADD R16, R202, 0x1, -R16 ;  /* 0x00000001ca107824 */ /* 0x000fe200078e0a10 */
[----:B------:R-:W-:Y:S01]  /*6b60*/  ISETP.GE.AND P2, PT, R14, R200, PT ;  /* 0x000000c80e00720c */ /* 0x000fe20003f46270 */
[----:B------:R-:W-:Y:S01]  /*6b70*/  FFMA.FTZ R6, R6, -UR23, R27 ;  /* 0x8000001706067c23 */ /* 0x000fe2000801001b */
[----:B------:R-:W-:Y:S02]  /*6b80*/  FMNMX.FTZ R4, R223, R4, !PT ;  /* 0x00000004df047209 */ /* 0x000fe40007810000 */
[----:B------:R-:W-:Y:S02]  /*6b90*/  FMNMX.FTZ R8, R11, R8, !PT ;  /* 0x000000080b087209 */ /* 0x000fe40007810000 */
[----:B------:R-:W-:-:S02]  /*6ba0*/  IABS R18, R18 ;  /* 0x0000001200127213 */ /* 0x000fc40000000000 */
[----:B------:R-:W-:Y:S01]  /*6bb0*/  ISETP.LT.OR P2, PT, R14, R201, P2 ;  /* 0x000000c90e00720c */ /* 0x000fe20001741670 */
[----:B------:R-:W-:Y:S01]  /*6bc0*/  IMAD.IADD R14, R202, 0x1, -R14 ;  /* 0x00000001ca0e7824 */ /* 0x000fe200078e0a0e */
[----:B------:R-:W-:Y:S02]  /*6bd0*/  FMNMX.FTZ R4, R207, R4, !PT ;  /* 0x00000004cf047209 */ /* 0x000fe40007810000 */
[----:B------:R-:W-:Y:S02]  /*6be0*/  FMNMX.FTZ R8, R9, R8, !PT ;  /* 0x0000000809087209 */ /* 0x000fe40007810000 */
[----:B------:R-:W-:Y:S02]  /*6bf0*/  IABS R16, R16 ;  /* 0x0000001000107213 */ /* 0x000fe40000000000 */
[----:B------:R-:W-:Y:S02]  /*6c00*/  I2FP.F32.S32 R18, R18 ;  /* 0x0000001200127245 */ /* 0x000fe40000201400 */
[----:B------:R-:W-:Y:S01]  /*6c10*/  FSEL R209, R6, -INF , !P1 ;  /* 0xff80000006d17808 */ /* 0x000fe20004800000 */
[----:B------:R-:W-:Y:S01]  /*6c20*/  IMAD.IADD R6, R202, 0x1, -R2 ;  /* 0x00000001ca067824 */ /* 0x000fe200078e0a02 */
[----:B------:R-:W-:Y:S01]  /*6c30*/  FMNMX.FTZ R4, R221, R4, !PT ;  /* 0x00000004dd047209 */ /* 0x000fe20007810000 */
[----:B------:R-:W-:Y:S01]  /*6c40*/  FFMA.FTZ R18, R18, -UR23, R23 ;  /* 0x8000001712127c23 */ /* 0x000fe20008010017 */
[----:B------:R-:W-:-:S02]  /*6c50*/  FMNMX.FTZ R8, R213, R8, !PT ;  /* 0x00000008d5087209 */ /* 0x000fc40007810000 */
[----:B------:R-:W-:Y:S02]  /*6c60*/  IABS R14, R14 ;  /* 0x0000000e000e7213 */ /* 0x000fe40000000000 */
[----:B------:R-:W-:Y:S02]  /*6c70*/  I2FP.F32.S32 R27, R16 ;  /* 0x00000010001b7245 */ /* 0x000fe40000201400 */
[----:B------:R-:W-:Y:S02]  /*6c80*/  FSEL R147, R22, -INF , !P0 ;  /* 0xff80000016937808 */ /* 0x000fe40004000000 */
[----:B------:R-:W-:Y:S01]  /*6c90*/  FMNMX.FTZ R4, R219, R4, !PT ;  /* 0x00000004db047209 */ /* 0x000fe20007810000 */
[----:B------:R-:W-:Y:S01]  /*6ca0*/  FFMA.FTZ R27, R27, -UR23, R70 ;  /* 0x800000171b1b7c23 */ /* 0x000fe20008010046 */
[----:B------:R-:W-:Y:S02]  /*6cb0*/  FMNMX.FTZ R8, R209, R8, !PT ;  /* 0x00000008d1087209 */ /* 0x000fe40007810000 */
[----:B------:R-:W-:-:S02]  /*6cc0*/  I2FP.F32.S32 R14, R14 ;  /* 0x0000000e000e7245 */ /* 0x000fc40000201400 */
[----:B------:R-:W-:Y:S02]  /*6cd0*/  IABS R31, R31 ;  /* 0x0000001f001f7213 */ /* 0x000fe40000000000 */
[----:B------:R-:W-:Y:S01]  /*6ce0*/  FMNMX.FTZ R4, R151, R4, !PT ;  /* 0x0000000497047209 */ /* 0x000fe20007810000 */
[----:B------:R-:W-:Y:S01]  /*6cf0*/  FFMA.FTZ R71, R14, -UR23, R71 ;  /* 0x800000170e477c23 */ /* 0x000fe20008010047 */
[----:B------:R-:W-:Y:S02]  /*6d00*/  FSEL R145, R18, -INF , !P5 ;  /* 0xff80000012917808 */ /* 0x000fe40006800000 */
[----:B------:R-:W-:Y:S02]  /*6d10*/  FMNMX.FTZ R8, R147, R8, !PT ;  /* 0x0000000893087209 */ /* 0x000fe40007810000 */
[----:B------:R-:W-:Y:S02]  /*6d20*/  IABS R6, R6 ;  /* 0x0000000600067213 */ /* 0x000fe40000000000 */
[----:B------:R-:W-:-:S02]  /*6d30*/  I2FP.F32.S32 R31, R31 ;  /* 0x0000001f001f7245 */ /* 0x000fc40000201400 */
[C---:B------:R-:W-:Y:S02]  /*6d40*/  ISETP.GE.AND P1, PT, R12.reuse, R200, PT ;  /* 0x000000c80c00720c */ /* 0x040fe40003f26270 */
[----:B------:R-:W-:Y:S01]  /*6d50*/  FMNMX.FTZ R4, R149, R4, !PT ;  /* 0x0000000495047209 */ /* 0x000fe20007810000 */
[----:B------:R-:W-:Y:S01]  /*6d60*/  FFMA.FTZ R31, R31, -UR23, R74 ;  /* 0x800000171f1f7c23 */ /* 0x000fe2000801004a */
[----:B------:R-:W-:Y:S02]  /*6d70*/  FSEL R143, R27, -INF , !P4 ;  /* 0xff8000001b8f7808 */ /* 0x000fe40006000000 */
[----:B------:R-:W-:Y:S01]  /*6d80*/  FMNMX.FTZ R8, R145, R8, !PT ;  /* 0x0000000891087209 */ /* 0x000fe20007810000 */
[----:B------:R-:W1:Y:S01]  /*6d90*/  SHFL.BFLY PT, R23, R4, 0x2, 0x1f ;  /* 0x0c401f0004177f89 */ /* 0x000e6200000e0000 */
[----:B------:R-:W-:Y:S02]  /*6da0*/  I2FP.F32.S32 R6, R6 ;  /* 0x0000000600067245 */ /* 0x000fe40000201400 */
[----:B------:R-:W-:-:S02]  /*6db0*/  ISETP.LT.OR P1, PT, R12, R201, P1 ;  /* 0x000000c90c00720c */ /* 0x000fc40000f21670 */
[----:B------:R-:W-:Y:S01]  /*6dc0*/  ISETP.GE.AND P0, PT, R2, R200, PT ;  /* 0x000000c80200720c */ /* 0x000fe20003f06270 */
[----:B------:R-:W-:Y:S01]  /*6dd0*/  FFMA.FTZ R6, R6, -UR23, R75 ;  /* 0x8000001706067c23 */ /* 0x000fe2000801004b */
[----:B------:R-:W-:Y:S01]  /*6de0*/  FSEL R141, R71, -INF , !P2 ;  /* 0xff800000478d7808 */ /* 0x000fe20005000000 */
[----:B------:R-:W-:Y:S01]  /*6df0*/  LDSM.16.MT88.4 R72, [R188+0x10000] ;  /* 0x01000000bc48783b */ /* 0x000fe20000004200 */
[----:B------:R-:W-:Y:S02]  /*6e00*/  FMNMX.FTZ R8, R143, R8, !PT ;  /* 0x000000088f087209 */ /* 0x000fe40007810000 */
[----:B------:R-:W-:Y:S02]  /*6e10*/  ISETP.LT.OR P0, PT, R2, R201, P0 ;  /* 0x000000c90200720c */ /* 0x000fe40000701670 */
[----:B------:R-:W-:Y:S02]  /*6e20*/  FSEL R217, R31, -INF , !P1 ;  /* 0xff8000001fd97808 */ /* 0x000fe40004800000 */
[----:B------:R-:W-:-:S02]  /*6e30*/  FMNMX.FTZ R8, R141, R8, !PT ;  /* 0x000000088d087209 */ /* 0x000fc40007810000 */
[----:B------:R-:W-:Y:S02]  /*6e40*/  FSEL R211, R6, -INF , !P0 ;  /* 0xff80000006d37808 */ /* 0x000fe40004000000 */
[----:B------:R-:W-:-:S04]  /*6e50*/  FMNMX.FTZ R8, R217, R8, !PT ;  /* 0x00000008d9087209 */ /* 0x000fc80007810000 */
[----:B------:R-:W-:Y:S02]  /*6e60*/  FMNMX.FTZ R31, R211, R8, !PT ;  /* 0x00000008d31f7209 */ /* 0x000fe40007810000 */
[----:B-1----:R-:W-:Y:S02]  /*6e70*/  FMNMX.FTZ R27, R4, R23, !PT ;  /* 0x00000017041b7209 */ /* 0x002fe40007810000 */
[----:B------:R-:W-:Y:S04]  /*6e80*/  LDSM.16.MT88.4 R4, [R186+0xe800] ;  /* 0x00e80000ba04783b */ /* 0x000fe80000004200 */
[----:B------:R-:W1:Y:S04]  /*6e90*/  SHFL.BFLY PT, R2, R31, 0x2, 0x1f ;  /* 0x0c401f001f027f89 */ /* 0x000e6800000e0000 */
[----:B------:R-:W2:Y:S01]  /*6ea0*/  SHFL.BFLY PT, R132, R27, 0x1, 0x1f ;  /* 0x0c201f001b847f89 */ /* 0x000ea200000e0000 */
[----:B-1----:R-:W-:-:S02]  /*6eb0*/  FMNMX.FTZ R23, R31, R2, !PT ;  /* 0x000000021f177209 */ /* 0x002fc40007810000 */
        /* <DEDUP_REMOVED lines=15> */
[----:B-1----:R-:W-:Y:S01]  /*6fb0*/  FMNMX.FTZ R3, R23, R2, !PT ;  /* 0x0000000217037209 */ /* 0x002fe20007810000 */
[----:B------:R-:W-:Y:S01]  /*6fc0*/  LDSM.16.MT88.4 R48, [R186+0xe000] ;  /* 0x00e00000ba30783b */ /* 0x000fe20000004200 */
[--C-:B------:R-:W-:Y:S01]  /*6fd0*/  FFMA.FTZ R166, R225, UR18, -R140.reuse ;  /* 0x00000012e1a67c23 */ /* 0x100fe2000801088c */
[--C-:B------:R-:W-:Y:S01]  /*6fe0*/  FFMA.FTZ R171, R171, UR18, -R140.reuse ;  /* 0x00000012abab7c23 */ /* 0x100fe2000801088c */
[C---:B------:R-:W-:Y:S01]  /*6ff0*/  FSETP.NEU.FTZ.AND P0, PT, R3.reuse, -INF , PT ;  /* 0xff8000000300780b */ /* 0x040fe20003f1d000 */
[----:B------:R-:W-:Y:S01]  /*7000*/  FMUL.FTZ R210, R3, UR18 ;  /* 0x0000001203d27c20 */ /* 0x000fe20008410000 */
[----:B------:R-:W1:Y:S01]  /*7010*/  MUFU.EX2 R162, R162 ;  /* 0x000000a200a27308 */ /* 0x000e620000000800 */
[--C-:B------:R-:W-:Y:S01]  /*7020*/  FFMA.FTZ R168, R223, UR18, -R140.reuse ;  /* 0x00000012dfa87c23 */ /* 0x100fe2000801088c */
[--C-:B------:R-:W-:Y:S01]  /*7030*/  FFMA.FTZ R207, R207, UR18, -R140.reuse ;  /* 0x00000012cfcf7c23 */ /* 0x100fe2000801088c */
[----:B------:R-:W-:Y:S01]  /*7040*/  LDSM.16.MT88.4 R24, [R184+0xc800] ;  /* 0x00c80000b818783b */ /* 0x000fe20000004200 */
[----:B------:R-:W-:Y:S01]  /*7050*/  FSEL R210, R210, RZ, P0 ;  /* 0x000000ffd2d27208 */ /* 0x000fe20000000000 */
[--C-:B------:R-:W-:Y:S01]  /*7060*/  FFMA.FTZ R214, R221, UR18, -R140.reuse ;  /* 0x00000012ddd67c23 */ /* 0x100fe2000801088c */
[----:B------:R-:W-:Y:S01]  /*7070*/  FFMA.FTZ R219, R219, UR18, -R140 ;  /* 0x00000012dbdb7c23 */ /* 0x000fe2000801088c */
[----:B------:R-:W-:Y:S01]  /*7080*/  LDSM.16.MT88.4 R20, [R185+0xe800] ;  /* 0x00e80000b914783b */ /* 0x000fe20000004200 */
        /* <DEDUP_REMOVED lines=10> */
[--C-:B------:R-:W-:Y:S01]  /*7130*/  FFMA.FTZ R2, R9, UR18, -R210.reuse ;  /* 0x0000001209027c23 */ /* 0x100fe200080108d2 */
[----:B------:R-:W4:Y:S01]  /*7140*/  LDSM.16.MT88.4 R12, [R186+0xc800] ;  /* 0x00c80000ba0c783b */ /* 0x000f220000004200 */
[----:B-1----:R-:W-:Y:S01]  /*7150*/  F2FP.F16.F32.PACK_AB R96, R162, R167 ;  /* 0x000000a7a260723e */ /* 0x002fe200000000ff */
[--C-:B------:R-:W-:Y:S01]  /*7160*/  FFMA.FTZ R170, R213, UR18, -R210.reuse ;  /* 0x00000012d5aa7c23 */ /* 0x100fe200080108d2 */
[--C-:B------:R-:W-:Y:S01]  /*7170*/  FFMA.FTZ R209, R209, UR18, -R210.reuse ;  /* 0x00000012d1d17c23 */ /* 0x100fe200080108d2 */
[----:B------:R-:W1:Y:S01]  /*7180*/  LDSM.16.MT88.4 R8, [R188+0xe800] ;  /* 0x00e80000bc08783b */ /* 0x000e620000004200 */
[----:B------:R-:W-:Y:S01]  /*7190*/  MUFU.EX2 R164, R164 ;  /* 0x000000a400a47308 */ /* 0x000fe20000000800 */
[--C-:B------:R-:W-:Y:S01]  /*71a0*/  FFMA.FTZ R208, R147, UR18, -R210.reuse ;  /* 0x0000001293d07c23 */ /* 0x100fe200080108d2 */
[----:B------:R-:W-:Y:S01]  /*71b0*/  FFMA.FTZ R213, R145, UR18, -R210 ;  /* 0x0000001291d57c23 */ /* 0x000fe200080108d2 */
[----:B------:R-:W-:Y:S01]  /*71c0*/  LDSM.16.MT88.4 R28, [R185+0xc800] ;  /* 0x00c80000b91c783b */ /* 0x000fe20000004200 */
[--C-:B------:R-:W-:Y:S01]  /*71d0*/  FFMA.FTZ R216, R151, UR18, -R140.reuse ;  /* 0x0000001297d87c23 */ /* 0x100fe2000801088c */
[----:B------:R-:W-:Y:S01]  /*71e0*/  FFMA.FTZ R221, R149, UR18, -R140 ;  /* 0x0000001295dd7c23 */ /* 0x000fe2000801088c */
[--C-:B------:R-:W-:Y:S01]  /*71f0*/  FFMA.FTZ R218, R143, UR18, -R210.reuse ;  /* 0x000000128fda7c23 */ /* 0x100fe200080108d2 */
[--C-:B------:R-:W-:Y:S01]  /*7200*/  FFMA.FTZ R223, R141, UR18, -R210.reuse ;  /* 0x000000128ddf7c23 */ /* 0x100fe200080108d2 */
[----:B------:R-:W5:Y:S01]  /*7210*/  MUFU.EX2 R169, R169 ;  /* 0x000000a900a97308 */ /* 0x000f620000000800 */
[----:B---3--:R-:W-:Y:S01]  /*7220*/  F2FP.F16.F32.PACK_AB R98, R158, R165 ;  /* 0x000000a59e62723e */ /* 0x008fe200000000ff */
[--C-:B------:R-:W-:Y:S01]  /*7230*/  FFMA.FTZ R217, R217, UR18, -R210.reuse ;  /* 0x00000012d9d97c23 */ /* 0x100fe200080108d2 */
[----:B------:R-:W-:Y:S01]  /*7240*/  FFMA.FTZ R220, R211, UR18, -R210 ;  /* 0x00000012d3dc7c23 */ /* 0x000fe200080108d2 */
[----:B------:R-:W-:Y:S01]  /*7250*/  LDSM.16.MT88.4 R148, [R184+0x11000] ;  /* 0x01100000b894783b */ /* 0x000fe20000004200 */
[----:B------:R-:W-:Y:S01]  /*7260*/  FADD.FTZ R162, R167, R162 ;  /* 0x000000a2a7a27221 */ /* 0x000fe20000010000 */
[----:B------:R-:W-:-:S02]  /*7270*/  LEA R210, P0, R133, UR14, 0x1 ;  /* 0x0000000e85d27c11 */ /* 0x000fc4000f8008ff */
        /* <DEDUP_REMOVED lines=18> */
[----:B--2---:R-:W-:Y:S03]  /*73a0*/  HMMA.16816.F32 R36, R96, R40, RZ ;  /* 0x000000286024723c */ /* 0x004fe600000018ff */
        /* <DEDUP_REMOVED lines=28> */
[----:B------:R-:W5:Y:S01]  /*7570*/  MUFU.EX2 R207, R207 ;  /* 0x000000cf00cf7308 */ /* 0x000f620000000800 */
[C---:B--2---:R-:W-:Y:S01]  /*7580*/  F2FP.F16.F32.PACK_AB R144, R171.reuse, R166 ;  /* 0x000000a6ab90723e */ /* 0x044fe200000000ff */
[----:B------:R-:W-:Y:S01]  /*7590*/  FADD.FTZ R166, R166, R157 ;  /* 0x0000009da6a67221 */ /* 0x000fe20000010000 */
[----:B----4-:R-:W-:Y:S03]  /*75a0*/  HMMA.16816.F32 R120, R32, R12, R120 ;  /* 0x0000000c2078723c */ /* 0x010fe60000001878 */
[----:B------:R-:W-:-:S02]  /*75b0*/  FADD.FTZ R171, R171, R166 ;  /* 0x000000a6abab7221 */ /* 0x000fc40000010000 */
[----:B------:R-:W-:Y:S01]  /*75c0*/  MUFU.EX2 R170, R170 ;  /* 0x000000aa00aa7308 */ /* 0x000fe20000000800 */
[C---:B------:R-:W-:Y:S01]  /*75d0*/  HMMA.16816.F32 R116, R32.reuse, R14, R116 ;  /* 0x0000000e2074723c */ /* 0x040fe20000001874 */
[----:B------:R-:W2:Y:S05]  /*75e0*/  LDSM.16.MT88.4 R12, [R188+0x10800] ;  /* 0x01080000bc0c783b */ /* 0x000eaa0000004200 */
        /* <DEDUP_REMOVED lines=18> */
[----:B-----5:R-:W-:Y:S01]  /*7710*/  F2FP.F16.F32.PACK_AB R147, R213, R208 ;  /* 0x000000d0d593723e */ /* 0x020fe200000000ff */
[----:B------:R-:W-:Y:S01]  /*7720*/  FADD.FTZ R208, R208, R209 ;  /* 0x000000d1d0d07221 */ /* 0x000fe20000010000 */
[C---:B------:R-:W-:Y:S01]  /*7730*/  HMMA.16816.F32 R48, R32.reuse, R6, R48 ;  /* 0x000000062030723c */ /* 0x040fe20000001830 */
[----:B------:R-:W-:Y:S01]  /*7740*/  LDSM.16.MT88.4 R4, [R185+0x10800] ;  /* 0x01080000b904783b */ /* 0x000fe20000004200 */
[----:B------:R-:W-:Y:S01]  /*7750*/  LEA.HI.X R209, R133, UR15, R134, 0x1, P0 ;  /* 0x0000000f85d17c11 */ /* 0x000fe200080f0c86 */
[----:B------:R-:W-:Y:S02]  /*7760*/  FADD.FTZ R213, R213, R208 ;  /* 0x000000d0d5d57221 */ /* 0x000fe40000010000 */
[----:B------:R-:W-:Y:S01]  /*7770*/  MUFU.EX2 R216, R216 ;  /* 0x000000d800d87308 */ /* 0x000fe20000000800 */
[C---:B---3--:R-:W-:Y:S06]  /*7780*/  HMMA.16816.F32 R60, R32.reuse, R16, R60 ;  /* 0x00000010203c723c */ /* 0x048fec000000183c */
[C---:B------:R-:W-:Y:S01]  /*7790*/  HMMA.16816.F32 R64, R32.reuse, R18, R64 ;  /* 0x000000122040723c */ /* 0x040fe20000001840 */
[----:B------:R-:W3:Y:S01]  /*77a0*/  LDSM.16.MT88.4 R16, [R188+0xd000] ;  /* 0x00d00000bc10783b */ /* 0x000ee20000004200 */
[----:B------:R-:W-:Y:S04]  /*77b0*/  MUFU.EX2 R221, R221 ;  /* 0x000000dd00dd7308 */ /* 0x000fe80000000800 */
[C---:B--2---:R-:W-:Y:S04]  /*77c0*/  HMMA.16816.F32 R68, R32.reuse, R12, R68 ;  /* 0x0000000c2044723c */ /* 0x044fe80000001844 */
[----:B------:R-:W-:Y:S02]  /*77d0*/  MUFU.EX2 R218, R218 ;  /* 0x000000da00da7308 */ /* 0x000fe40000000800 */
[C---:B------:R-:W-:Y:S01]  /*77e0*/  HMMA.16816.F32 R72, R32.reuse, R14, R72 ;  /* 0x0000000e2048723c */ /* 0x040fe20000001848 */
[----:B------:R-:W2:Y:S05]  /*77f0*/  LDSM.16.MT88.4 R12, [R186+0xd000] ;  /* 0x00d00000ba0c783b */ /* 0x000eaa0000004200 */
        /* <DEDUP_REMOVED lines=8> */
[C---:B---3--:R-:W-:Y:S06]  /*7880*/  HMMA.16816.F32 R128, R144.reuse, R16, R128 ;  /* 0x000000109080723c */ /* 0x048fec0000001880 */
[----:B------:R-:W-:Y:S01]  /*7890*/  HMMA.16816.F32 R124, R144, R18, R124 ;  /* 0x00000012907c723c */ /* 0x000fe2000000187c */
[----:B------:R-:W-:Y:S05]  /*78a0*/  LDSM.16.MT88.4 R16, [R184+0xf000] ;  /* 0x00f00000b810783b */ /* 0x000fea0000004200 */
[C---:B------:R-:W-:Y:S06]  /*78b0*/  HMMA.16816.F32 R84, R32.reuse, R4, R84 ;  /* 0x000000042054723c */ /* 0x040fec0000001854 */
[----:B------:R-:W-:Y:S01]  /*78c0*/  HMMA.16816.F32 R88, R32, R6, R88 ;  /* 0x000000062058723c */ /* 0x000fe20000001858 */
[----:B------:R-:W3:Y:S05]  /*78d0*/  LDSM.16.MT88.4 R4, [R186+0xf000] ;  /* 0x00f00000ba04783b */ /* 0x000eea0000004200 */
[C---:B--2---:R-:W-:Y:S06]  /*78e0*/  HMMA.16816.F32 R120, R144.reuse, R12, R120 ;  /* 0x0000000c9078723c */ /* 0x044fec0000001878 */
[C---:B------:R-:W-:Y:S01]  /*78f0*/  HMMA.16816.F32 R116, R144.reuse, R14, R116 ;  /* 0x0000000e9074723c */ /* 0x040fe20000001874 */
[----:B------:R-:W2:Y:S05]  /*7900*/  LDSM.16.MT88.4 R12, [R188+0x11000] ;  /* 0x01100000bc0c783b */ /* 0x000eaa0000004200 */
        /* <DEDUP_REMOVED lines=10> */
[C---:B---3--:R-:W-:Y:S06]  /*79b0*/  HMMA.16816.F32 R44, R144.reuse, R4, R44 ;  /* 0x00000004902c723c */ /* 0x048fec000000182c */
[----:B------:R-:W-:Y:S01]  /*79c0*/  HMMA.16816.F32 R48, R144, R6, R48 ;  /* 0x000000069030723c */ /* 0x000fe20000001830 */
[----:B------:R-:W3:Y:S05]  /*79d0*/  LDSM.16.MT88.4 R4, [R185+0x11000] ;  /* 0x01100000b904783b */ /* 0x000eea0000004200 */
        /* <DEDUP_REMOVED lines=14> */
[C---:B--2---:R-:W-:Y:S06]  /*7ac0*/  HMMA.16816.F32 R68, R144.reuse, R12, R68 ;  /* 0x0000000c9044723c */ /* 0x044fec0000001844 */
[C---:B------:R-:W-:Y:S01]  /*7ad0*/  HMMA.16816.F32 R72, R144.reuse, R14, R72 ;  /* 0x0000000e9048723c */ /* 0x040fe20000001848 */
[----:B------:R-:W2:Y:S05]  /*7ae0*/  LDSM.16.MT88.4 R12, [R188+0xf800] ;  /* 0x00f80000bc0c783b */ /* 0x000eaa0000004200 */
[C---:B-----5:R-:W-:Y:S06]  /*7af0*/  HMMA.16816.F32 R76, R144.reuse, R8, R76 ;  /* 0x00000008904c723c */ /* 0x060fec000000184c */
[C---:B------:R-:W-:Y:S01]  /*7b00*/  HMMA.16816.F32 R80, R144.reuse, R10, R80 ;  /* 0x0000000a9050723c */ /* 0x040fe20000001850 */
[----:B------:R-:W5:Y:S05]  /*7b10*/  LDSM.16.MT88.4 R8, [R184+0xf800] ;  /* 0x00f80000b808783b */ /* 0x000f6a0000004200 */
[C---:B---3--:R-:W-:Y:S06]  /*7b20*/  HMMA.16816.F32 R84, R144.reuse, R4, R84 ;  /* 0x000000049054723c */ /* 0x048fec0000001854 */
        /* <DEDUP_REMOVED lines=122> */
[----:B------:R-:W-:-:S03]  /*82d0*/  UIMAD UR4, UR16, UR7, UR4 ;  /* 0x00000007100472a4 */ /* 0x000fc6000f8e0204 */
[----:B------:R-:W-:Y:S01]  /*82e0*/  ULDC.64 UR16, c[0x0][0x238] ;  /* 0x00008e0000107ab9 */ /* 0x000fe20000000a00 */
[----:B------:R-:W-:Y:S01]  /*82f0*/  UIADD3 UR4, UR33, UR4, URZ ;  /* 0x0000000421047290 */ /* 0x000fe2000fffe03f */
[----:B-1----:R-:W-:Y:S01]  /*8300*/  IMAD.U32 R7, RZ, RZ, UR33 ;  /* 0x00000021ff077e24 */ /* 0x002fe2000f8e00ff */
        /* <DEDUP_REMOVED lines=10> */
.L_x_5455:
[----:B------:R-:W-:-:S04]  /*83b0*/  ULEA UR4, -UR6, URZ, 0x6 ;  /* 0x0000003f06047291 */ /* 0x000fc8000f8e313f */
[----:B------:R-:W-:Y:S02]  /*83c0*/  USHF.R.S32.HI UR7, URZ, 0x1f, UR4 ;  /* 0x0000001f3f077899 */ /* 0x000fe40008011404 */
[----:B------:R-:W-:-:S04]  /*83d0*/  MOV R5, UR4 ;  /* 0x0000000400057c02 */ /* 0x000fc80008000f00 */
[----:B------:R-:W-:-:S07]  /*83e0*/  MOV R2, UR7 ;  /* 0x0000000700027c02 */ /* 0x000fce0008000f00 */
.L_x_5456:
        /* <DEDUP_REMOVED lines=11> */
[C---:B------:R-:W-:Y:S02]  /*84a0*/  IADD3 R9, P1, R5.reuse, UR24, RZ ;  /* 0x0000001805097c10 */ /* 0x040fe4000ff3e0ff */
[----:B------:R-:W-:-:S02]  /*84b0*/  LEA.HI.X R225, R5, R215, R2, 0x1, P0 ;  /* 0x000000d705e17211 */ /* 0x000fc400000f0c02 */
[C---:B------:R-:W-:Y:S02]  /*84c0*/  IADD3.X R0, R2.reuse, UR22, RZ, P1, !PT ;  /* 0x0000001602007c10 */ /* 0x040fe40008ffe4ff */
[-C--:B------:R-:W-:Y:S01]  /*84d0*/  @!P2 IADD3 R5, P0, R5, R152.reuse, RZ ;  /* 0x000000980505a210 */ /* 0x080fe20007f1e0ff */
[----:B------:R-:W-:Y:S01]  /*84e0*/  @!PT LDS RZ, [RZ] ;  /* 0x00000000fffff984 */ /* 0x000fe20000000800 */
[----:B------:R-:W-:Y:S01]  /*84f0*/  @!PT LDS RZ, [RZ] ;  /* 0x00000000fffff984 */ /* 0x000fe20000000800 */
[----:B------:R-:W-:Y:S01]  /*8500*/  @!PT LDS RZ, [RZ] ;  /* 0x00000000fffff984 */ /* 0x000fe20000000800 */
[----:B------:R-:W-:Y:S01]  /*8510*/  @!P5 LDGSTS.E.BYPASS.LTC128B.128 [R197+0xc000], desc[UR26][R224.64] ;  /* 0x0c000000e0c5dfae */ /* 0x000fe2000b901d5a */
[C---:B------:R-:W-:Y:S02]  /*8520*/  @!P4 IADD3 R7, P1, R9.reuse, R152, RZ ;  /* 0x000000980907c210 */ /* 0x040fe40007f3e0ff */
        /* <DEDUP_REMOVED lines=12> */
[C---:B------:R-:W-:Y:S02]  /*85f0*/  IADD3 R7, P1, R9.reuse, UR24, RZ ;  /* 0x0000001809077c10 */ /* 0x040fe4000ff3e0ff */
[CC--:B------:R-:W-:Y:S01]  /*8600*/  @!P2 IADD3 R5, P0, R9.reuse, R152.reuse, RZ ;  /* 0x000000980905a210 */ /* 0x0c0fe20007f1e0ff */
[----:B------:R-:W-:Y:S01]  /*8610*/  @P2 STS.128 [R197+0x10000], RZ ;  /* 0x010000ffc5002388 */ /* 0x000fe20000000c00 */
[C---:B------:R-:W-:Y:S02]  /*8620*/  IADD3.X R2, R0.reuse, UR22, RZ, P1, !PT ;  /* 0x0000001600027c10 */ /* 0x040fe40008ffe4ff */
[----:B------:R-:W-:Y:S01]  /*8630*/  @!P5 LEA.HI.X R17, R9, R215, R0, 0x1, P6 ;  /* 0x000000d70911d211 */ /* 0x000fe200030f0c00 */
[----:B------:R-:W-:Y:S01]  /*8640*/  @!P2 IMAD.X R0, R0, 0x1, R135, P0 ;  /* 0x000000010000a824 */ /* 0x000fe200000e0687 */
[----:B------:R-:W-:Y:S01]  /*8650*/  @!P2 LEA R10, P0, R5, UR28, 0x1 ;  /* 0x0000001c050aac11 */ /* 0x000fe2000f8008ff */
[----:B------:R-:W-:Y:S01]  /*8660*/  @!PT LDS RZ, [RZ] ;  /* 0x00000000fffff984 */ /* 0x000fe20000000800 */
[----:B------:R-:W-:Y:S01]  /*8670*/  @!PT LDS RZ, [RZ] ;  /* 0x00000000fffff984 */ /* 0x000fe20000000800 */
[----:B------:R-:W-:Y:S01]  /*8680*/  @!PT LDS RZ, [RZ] ;  /* 0x00000000fffff984 */ /* 0x000fe20000000800 */
[----:B------:R-:W-:Y:S01]  /*8690*/  @!P2 LDGSTS.E.BYPASS.LTC128B.128 [R197+0x10000], desc[UR26][R12.64+0x100] ;  /* 0x100001000cc5afae */ /* 0x000fe2000b901d5a */
[----:B------:R-:W-:-:S02]  /*86a0*/  @!P4 IADD3 R4, P1, R7, R152, RZ ;  /* 0x000000980704c210 */ /* 0x000fc40007f3e0ff */
[----:B------:R-:W-:Y:S01]  /*86b0*/  @!P2 LEA.HI.X R11, R5, UR29, R0, 0x1, P0 ;  /* 0x0000001d050bac11 */ /* 0x000fe200080f0c00 */
[----:B------:R-:W-:Y:S01]  /*86c0*/  @P5 STS.128 [R197+0xc800], RZ ;  /* 0x00c800ffc5005388 */ /* 0x000fe20000000c00 */
[C---:B------:R-:W-:Y:S01]  /*86d0*/  @!P2 IADD3 R0, P0, R7.reuse, R152, RZ ;  /* 0x000000980700a210 */ /* 0x040fe20007f1e0ff */
[----:B------:R-:W-:Y:S01]  /*86e0*/  @!P4 IMAD.X R5, R2, 0x1, R135, P1 ;  /* 0x000000010205c824 */ /* 0x000fe200008e0687 */
[C---:B------:R-:W-:Y:S01]  /*86f0*/  @!P4 LEA R24, P1, R4.reuse, UR28, 0x1 ;  /* 0x0000001c0418cc11 */ /* 0x040fe2000f8208ff */
[----:B------:R-:W-:Y:S01]  /*8700*/  @!PT LDS RZ, [RZ] ;  /* 0x00000000fffff984 */ /* 0x000fe20000000800 */
[----:B------:R-:W-:Y:S01]  /*8710*/  @!PT LDS RZ, [RZ] ;  /* 0x00000000fffff984 */ /* 0x000fe20000000800 */
[----:B------:R-:W-:Y:S01]  /*8720*/  @!PT LDS RZ, [RZ] ;  /* 0x00000000fffff984 */ /* 0x000fe20000000800 */
[----:B------:R-:W-:Y:S01]  /*8730*/  @!P5 LDGSTS.E.BYPASS.LTC128B.128 [R197+0xc800], desc[UR26][R16.64] ;  /* 0x0c80000010c5dfae */ /* 0x000fe2000b901d5a */
[C---:B------:R-:W-:Y:S02]  /*8740*/  @!P5 LEA R6, P6, R7.reuse, R212, 0x1 ;  /* 0x000000d40706d211 */ /* 0x040fe400078c08ff */
[----:B------:R-:W-:Y:S01]  /*8750*/  @!P4 LEA.HI.X R25, R4, UR29, R5, 0x1, P1 ;  /* 0x0000001d0419cc11 */ /* 0x000fe200088f0c05 */
[----:B------:R-:W-:Y:S01]  /*8760*/  @!P2 IMAD.X R5, R2, 0x1, R135, P0 ;  /* 0x000000010205a824 */ /* 0x000fe200000e0687 */
[----:B------:R-:W-:Y:S01]  /*8770*/  @!P2 LEA R26, P0, R0, UR28, 0x1 ;  /* 0x0000001c001aac11 */ /* 0x000fe2000f8008ff */
[----:B------:R-:W-:Y:S01]  /*8780*/  @P4 STS.128 [R197+0xe800], RZ ;  /* 0x00e800ffc5004388 */ /* 0x000fe20000000c00 */
[----:B------:R-:W-:-:S02]  /*8790*/  IADD3 R9, P1, R7, UR24, RZ ;  /* 0x0000001807097c10 */ /* 0x000fc4000ff3e0ff */
[-C--:B------:R-:W-:Y:S01]  /*87a0*/  @!P5 LEA.HI.X R7, R7, R215.reuse, R2, 0x1, P6 ;  /* 0x000000d70707d211 */ /* 0x080fe200030f0c02 */
[----:B------:R-:W-:Y:S01]  /*87b0*/  @!PT LDS RZ, [RZ] ;  /* 0x00000000fffff984 */ /* 0x000fe20000000800 */
[----:B------:R-:W-:Y:S01]  /*87c0*/  @!PT LDS RZ, [RZ] ;  /* 0x00000000fffff984 */ /* 0x000fe20000000800 */
[----:B------:R-:W-:Y:S01]  /*87d0*/  @!PT LDS RZ, [RZ] ;  /* 0x00000000fffff984 */ /* 0x000fe20000000800 */
[----:B------:R1:W-:Y:S01]  /*87e0*/  @!P4 LDGSTS.E.BYPASS.LTC128B.128 [R197+0xe800], desc[UR26][R14.64+0x80] ;  /* 0x0e8000800ec5cfae */ /* 0x0003e2000b901d5a */
[----:B------:R-:W-:Y:S02]  /*87f0*/  @!P2 LEA.HI.X R27, R0, UR29, R5, 0x1, P0 ;  /* 0x0000001d001bac11 */ /* 0x000fe400080f0c05 */
[----:B------:R-:W-:Y:S01]  /*8800*/  IADD3.X R2, R2, UR22, RZ, P1, !PT ;  /* 0x0000001602027c10 */ /* 0x000fe20008ffe4ff */
[----:B------:R-:W-:Y:S01]  /*8810*/  @P2 STS.128 [R197+0x10800], RZ ;  /* 0x010800ffc5002388 */ /* 0x000fe20000000c00 */
[CC--:B------:R-:W-:Y:S02]  /*8820*/  @!P4 IADD3 R0, P1, R9.reuse, R152.reuse, RZ ;  /* 0x000000980900c210 */ /* 0x0c0fe40007f3e0ff */
[C---:B------:R-:W-:Y:S01]  /*8830*/  @!P2 IADD3 R152, P0, R9.reuse, R152, RZ ;  /* 0x000000980998a210 */ /* 0x040fe20007f1e0ff */
[----:B------:R-:W-:Y:S01]  /*8840*/  @!PT LDS RZ, [RZ] ;  /* 0x00000000fffff984 */ /* 0x000fe20000000800 */
[----:B------:R-:W-:Y:S01]  /*8850*/  @!PT LDS RZ, [RZ] ;  /* 0x00000000fffff984 */ /* 0x000fe20000000800 */
[----:B------:R-:W-:Y:S01]  /*8860*/  @!PT LDS RZ, [RZ] ;  /* 0x00000000fffff984 */ /* 0x000fe20000000800 */
[----:B------:R2:W-:Y:S01]  /*8870*/  @!P2 LDGSTS.E.BYPASS.LTC128B.128 [R197+0x10800], desc[UR26][R10.64+0x100] ;  /* 0x108001000ac5afae */ /* 0x0005e2000b901d5a */
[C---:B------:R-:W-:Y:S01]  /*8880*/  @!P5 LEA R28, P6, R9.reuse, R212, 0x1 ;  /* 0x000000d4091cd211 */ /* 0x040fe200078c08ff */
[--C-:B------:R-:W-:Y:S01]  /*8890*/  @!P4 IMAD.X R5, R2, 0x1, R135.reuse, P1 ;  /* 0x000000010205c824 */ /* 0x100fe200008e0687 */
[----:B------:R-:W-:Y:S01]  /*88a0*/  @!P4 LEA R4, P1, R0, UR28, 0x1 ;  /* 0x0000001c0004cc11 */ /* 0x000fe2000f8208ff */
[----:B------:R-:W-:Y:S01]  /*88b0*/  @P5 STS.128 [R197+0xd000], RZ ;  /* 0x00d000ffc5005388 */ /* 0x000fe20000000c00 */
[----:B------:R-:W-:Y:S01]  /*88c0*/  @!P2 IMAD.X R135, R2, 0x1, R135, P0 ;  /* 0x000000010287a824 */ /* 0x000fe200000e0687 */
[----:B------:R-:W-:Y:S01]  /*88d0*/  @!P5 LEA.HI.X R29, R9, R215, R2, 0x1, P6 ;  /* 0x000000d7091dd211 */ /* 0x000fe200030f0c02 */
[----:B------:R-:W-:Y:S01]  /*88e0*/  IMAD.MOV.U32 R212, RZ, RZ, R224 ;  /* 0x000000ffffd47224 */ /* 0x000fe200078e00e0 */
[----:B------:R-:W-:Y:S01]  /*88f0*/  @!PT LDS RZ, [RZ] ;  /* 0x00000000fffff984 */ /* 0x000fe20000000800 */
[----:B------:R-:W-:Y:S01]  /*8900*/  @!PT LDS RZ, [RZ] ;  /* 0x00000000fffff984 */ /* 0x000fe20000000800 */
[----:B------:R-:W-:Y:S01]  /*8910*/  @!PT LDS RZ, [RZ] ;  /* 0x00000000fffff984 */ /* 0x000fe20000000800 */
[----:B------:R-:W-:Y:S01]  /*8920*/  @!P5 LDGSTS.E.BYPASS.LTC128B.128 [R197+0xd000], desc[UR26][R6.64] ;  /* 0x0d00000006c5dfae */ /* 0x000fe2000b901d5a */
[----:B------:R-:W-:Y:S01]  /*8930*/  @!P2 LEA R30, P0, R152, UR28, 0x1 ;  /* 0x0000001c981eac11 */ /* 0x000fe2000f8008ff */
[----:B------:R-:W-:Y:S01]  /*8940*/  IMAD.MOV.U32 R215, RZ, RZ, R225 ;  /* 0x000000ffffd77224 */ /* 0x000fe200078e00e1 */
[----:B------:R-:W-:Y:S01]  /*8950*/  @!P4 LEA.HI.X R5, R0, UR29, R5, 0x1, P1 ;  /* 0x0000001d0005cc11 */ /* 0x000fe200088f0c05 */
[----:B------:R-:W-:Y:S01]  /*8960*/  @P4 STS.128 [R197+0xf000], RZ ;  /* 0x00f000ffc5004388 */ /* 0x000fe20000000c00 */
[----:B------:R-:W-:-:S03]  /*8970*/  @!P2 LEA.HI.X R31, R152, UR29, R135, 0x1, P0 ;  /* 0x0000001d981fac11 */ /* 0x000fc600080f0c87 */
        /* <DEDUP_REMOVED lines=26> */
[----:B-1----:R-:W1:Y:S04]  /*8b20*/  LDSM.16.M88.4 R12, [R193+0x6800] ;  /* 0x00680000c10c783b */ /* 0x002e680000000200 */
[----:B------:R-:W1:Y:S04]  /*8b30*/  LDSM.16.M88.4 R156, [R193+0x7000] ;  /* 0x00700000c19c783b */ /* 0x000e680000000200 */
[----:B--2---:R-:W2:Y:S04]  /*8b40*/  LDSM.16.M88.4 R8, [R193+0x7800] ;  /* 0x00780000c108783b */ /* 0x004ea80000000200 */
[----:B------:R-:W-:Y:S04]  /*8b50*/  LDSM.16.M88.4 R32, [R192] ;  /* 0x00000000c020783b */ /* 0x000fe80000000200 */
[----:B------:R-:W2:Y:S04]  /*8b60*/  LDSM.16.M88.4 R144, [R191] ;  /* 0x00000000bf90783b */ /* 0x000ea80000000200 */
[----:B------:R-:W2:Y:S04]  /*8b70*/  LDSM.16.M88.4 R140, [R183] ;  /* 0x00000000b78c783b */ /* 0x000ea80000000200 */
[----:B---3--:R-:W3:Y:S04]  /*8b80*/  LDSM.16.M88.4 R4, [R182] ;  /* 0x00000000b604783b */ /* 0x008ee80000000200 */
[----:B------:R-:W3:Y:S04]  /*8b90*/  LDSM.16.M88.4 R168, [R181] ;  /* 0x00000000b5a8783b */ /* 0x000ee80000000200 */
[----:B------:R-:W-:Y:S01]  /*8ba0*/  LDSM.16.M88.4 R164, [R190] ;  /* 0x00000000bea4783b */ /* 0x000fe20000000200 */
[C---:B-----5:R-:W-:Y:S03]  /*8bb0*/  HMMA.16816.F32 R24, R148.reuse, R20, RZ ;  /* 0x000000149418723c */ /* 0x060fe600000018ff */
[----:B------:R-:W5:Y:S04]  /*8bc0*/  LDSM.16.M88.4 R136, [R187+0x6000] ;  /* 0x00600000bb88783b */ /* 0x000f680000000200 */
[----:B----4-:R-:W4:Y:S01]  /*8bd0*/  LDSM.16.M88.4 R28, [R187+0x6800] ;  /* 0x00680000bb1c783b */ /* 0x010f220000000200 */
[C---:B------:R-:W-:Y:S03]  /*8be0*/  HMMA.16816.F32 R20, R148.reuse, R22, RZ ;  /* 0x000000169414723c */ /* 0x040fe600000018ff */
[----:B------:R-:W-:Y:S03]  /*8bf0*/  LDSM.16.M88.4 R216, [R187+0x7800] ;  /* 0x00780000bbd8783b */ /* 0x000fe60000000200 */
[C---:B-1----:R-:W-:Y:S01]  /*8c00*/  HMMA.16816.F32 R16, R148.reuse, R12, RZ ;  /* 0x0000000c9410723c */ /* 0x042fe200000018ff */
[----:B------:R-:W-:Y:S04]  /*8c10*/  LDSM.16.M88.4 R220, [R193+0x9000] ;  /* 0x00900000c1dc783b */ /* 0x000fe80000000200 */
[----:B------:R-:W0:Y:S01]  /*8c20*/  LDGDEPBAR ;  /* 0x00000000000079af */ /* 0x000e220000000000 */
[C---:B------:R-:W-:Y:S06]  /*8c30*/  HMMA.16816.F32 R160, R148.reuse, R156, RZ ;  /* 0x0000009c94a0723c */ /* 0x040fec00000018ff */
[C---:B------:R-:W-:Y:S06]  /*8c40*/  HMMA.16816.F32 R12, R148.reuse, R14, RZ ;  /* 0x0000000e940c723c */ /* 0x040fec00000018ff */
[C---:B------:R-:W-:Y:S06]  /*8c50*/  HMMA.16816.F32 R156, R148.reuse, R158, RZ ;  /* 0x0000009e949c723c */ /* 0x040fec00000018ff */
[C---:B--2---:R-:W-:Y:S06]  /*8c60*/  HMMA.16816.F32 R152, R148.reuse, R8, RZ ;  /* 0x000000089498723c */ /* 0x044fec00000018ff */
[----:B------:R-:W-:Y:S01]  /*8c70*/  HMMA.16816.F32 R148, R148, R10, RZ ;  /* 0x0000000a9494723c */ /* 0x000fe200000018ff */
[----:B------:R-:W1:Y:S05]  /*8c80*/  LDSM.16.M88.4 R8, [R187+0x7000] ;  /* 0x00700000bb08783b */ /* 0x000e6a0000000200 */
[C---:B------:R-:W-:Y:S06]  /*8c90*/  HMMA.16816.F32 R24, R32.reuse, R144, R24 ;  /* 0x000000902018723c */ /* 0x040fec0000001818 */
[C---:B------:R-:W-:Y:S01]  /*8ca0*/  HMMA.16816.F32 R20, R32.reuse, R146, R20 ;  /* 0x000000922014723c */ /* 0x040fe20000001814 */
[----:B------:R-:W-:Y:S05]  /*8cb0*/  LDSM.16.M88.4 R144, [R180] ;  /* 0x00000000b490783b */ /* 0x000fea0000000200 */
[C---:B------:R-:W-:Y:S06]  /*8cc0*/  HMMA.16816.F32 R16, R32.reuse, R140, R16 ;  /* 0x0000008c2010723c */ /* 0x040fec0000001810 */
[C---:B------:R-:W-:Y:S01]  /*8cd0*/  HMMA.16816.F32 R12, R32.reuse, R142, R12 ;  /* 0x0000008e200c723c */ /* 0x040fe2000000180c */
[----:B------:R-:W-:Y:S05]  /*8ce0*/  LDSM.16.M88.4 R140, [R180+0x800] ;  /* 0x00080000b48c783b */ /* 0x000fea0000000200 */
[C---:B---3--:R-:W-:Y:S06]  /*8cf0*/  HMMA.16816.F32 R160, R32.reuse, R4, R160 ;  /* 0x0000000420a0723c */ /* 0x048fec00000018a0 */
[C---:B------:R-:W-:Y:S01]  /*8d00*/  HMMA.16816.F32 R156, R32.reuse, R6, R156 ;  /* 0x00000006209c723c */ /* 0x040fe2000000189c */
[----:B------:R-:W2:Y:S05]  /*8d10*/  LDSM.16.M88.4 R4, [R189] ;  /* 0x00000000bd04783b */ /* 0x000eaa0000000200 */
[C---:B------:R-:W-:Y:S06]  /*8d20*/  HMMA.16816.F32 R152, R32.reuse, R168, R152 ;  /* 0x000000a82098723c */ /* 0x040fec0000001898 */
[----:B------:R-:W-:Y:S01]  /*8d30*/  HMMA.16816.F32 R148, R32, R170, R148 ;  /* 0x000000aa2094723c */ /* 0x000fe20000001894 */
[----:B------:R-:W3:Y:S04]  /*8d40*/  LDSM.16.M88.4 R32, [R180+0x1000] ;  /* 0x00100000b420783b */ /* 0x000ee80000000200 */
[----:B------:R-:W-:Y:S01]  /*8d50*/  LDSM.16.M88.4 R168, [R194+0x2000] ;  /* 0x00200000c2a8783b */ /* 0x000fe20000000200 */
[C---:B-----5:R-:W-:Y:S06]  /*8d60*/  HMMA.16816.F32 R24, R164.reuse, R136, R24 ;  /* 0x00000088a418723c */ /* 0x060fec0000001818 */
[C---:B------:R-:W-:Y:S01]  /*8d70*/  HMMA.16816.F32 R20, R164.reuse, R138, R20 ;  /* 0x0000008aa414723c */ /* 0x040fe20000001814 */
[----:B------:R-:W-:Y:S05]  /*8d80*/  LDSM.16.M88.4 R136, [R180+0x1800] ;  /* 0x00180000b488783b */ /* 0x000fea0000000200 */
[C---:B----4-:R-:W-:Y:S06]  /*8d90*/  HMMA.16816.F32 R16, R164.reuse, R28, R16 ;  /* 0x0000001ca410723c */ /* 0x050fec0000001810 */
[C---:B------:R-:W-:Y:S01]  /*8da0*/  HMMA.16816.F32 R12, R164.reuse, R30, R12 ;  /* 0x0000001ea40c723c */ /* 0x040fe2000000180c */
[----:B------:R-:W4:Y:S05]  /*8db0*/  LDSM.16.M88.4 R28, [R193+0x8000] ;  /* 0x00800000c11c783b */ /* 0x000f2a0000000200 */
[C---:B-1----:R-:W-:Y:S06]  /*8dc0*/  HMMA.16816.F32 R160, R164.reuse, R8, R160 ;  /* 0x00000008a4a0723c */ /* 0x042fec00000018a0 */
[----:B------:R-:W-:Y:S01]  /*8dd0*/  HMMA.16816.F32 R156, R164, R10, R156 ;  /* 0x0000000aa49c723c */ /* 0x000fe2000000189c */
[----:B------:R-:W1:Y:S05]  /*8de0*/  LDSM.16.M88.4 R8, [R193+0x8800] ;  /* 0x00880000c108783b */ /* 0x000e6a0000000200 */
[C---:B--2---:R-:W-:Y:S06]  /*8df0*/  HMMA.16816.F32 R24, R4.reuse, R144, R24 ;  /* 0x000000900418723c */ /* 0x044fec0000001818 */
[----:B------:R-:W-:Y:S01]  /*8e00*/  HMMA.16816.F32 R20, R4, R146, R20 ;  /* 0x000000920414723c */ /* 0x000fe20000001814 */
[----:B------:R-:W-:Y:S05]  /*8e10*/  LDSM.16.M88.4 R144, [R179] ;  /* 0x00000000b390783b */ /* 0x000fea0000000200 */
[C---:B------:R-:W-:Y:S06]  /*8e20*/  HMMA.16816.F32 R152, R164.reuse, R216, R152 ;  /* 0x000000d8a498723c */ /* 0x040fec0000001898 */
[----:B------:R-:W-:Y:S01]  /*8e30*/  HMMA.16816.F32 R148, R164, R218, R148 ;  /* 0x000000daa494723c */ /* 0x000fe20000001894 */
[----:B------:R-:W-:Y:S04]  /*8e40*/  LDSM.16.M88.4 R216, [R193+0x9800] ;  /* 0x00980000c1d8783b */ /* 0x000fe80000000200 */
[----:B------:R-:W-:Y:S01]  /*8e50*/  LDSM.16.M88.4 R164, [R176] ;  /* 0x00000000b0a4783b */ /* 0x000fe20000000200 */
[C---:B------:R-:W-:Y:S06]  /*8e60*/  HMMA.16816.F32 R16, R4.reuse, R140, R16 ;  /* 0x0000008c0410723c */ /* 0x040fec0000001810 */
[C---:B------:R-:W-:Y:S01]  /*8e70*/  HMMA.16816.F32 R12, R4.reuse, R142, R12 ;  /* 0x0000008e040c723c */ /* 0x040fe2000000180c */
[----:B------:R-:W2:Y:S05]  /*8e80*/  LDSM.16.M88.4 R140, [R192+0x2000] ;  /* 0x00200000c08c783b */ /* 0x000eaa0000000200 */
[C---:B---3--:R-:W-:Y:S06]  /*8e90*/  HMMA.16816.F32 R160, R4.reuse, R32, R160 ;  /* 0x0000002004a0723c */ /* 0x048fec00000018a0 */
[----:B------:R-:W-:Y:S01]  /*8ea0*/  HMMA.16816.F32 R156, R4, R34, R156 ;  /* 0x00000022049c723c */ /* 0x000fe2000000189c */
[----:B------:R-:W3:Y:S05]  /*8eb0*/  LDSM.16.M88.4 R32, [R178] ;  /* 0x00000000b220783b */ /* 0x000eea0000000200 */
[C---:B----4-:R-:W-:Y:S06]  /*8ec0*/  HMMA.16816.F32 R24, R168.reuse, R28, R24 ;  /* 0x0000001ca818723c */ /* 0x050fec0000001818 */
[----:B------:R-:W-:Y:S01]  /*8ed0*/  HMMA.16816.F32 R20, R168, R30, R20 ;  /* 0x0000001ea814723c */ /* 0x000fe20000001814 */
[----:B------:R-:W-:Y:S05]  /*8ee0*/  LDSM.16.M88.4 R28, [R187+0x8000] ;  /* 0x00800000bb1c783b */ /* 0x000fea0000000200 */
[C---:B------:R-:W-:Y:S06]  /*8ef0*/  HMMA.16816.F32 R152, R4.reuse, R136, R152 ;  /* 0x000000880498723c */ /* 0x040fec0000001898 */
[----:B------:R-:W-:Y:S01]  /*8f00*/  HMMA.16816.F32 R148, R4, R138, R148 ;  /* 0x0000008a0494723c */ /* 0x000fe20000001894 */
[----:B------:R-:W4:Y:S04]  /*8f10*/  LDSM.16.M88.4 R4, [R177] ;  /* 0x00000000b104783b */ /* 0x000f280000000200 */
[----:B------:R-:W5:Y:S01]  /*8f20*/  LDSM.16.M88.4 R136, [R190+0x2000] ;  /* 0x00200000be88783b */ /* 0x000f620000000200 */
[C---:B-1----:R-:W-:Y:S06]  /*8f30*/  HMMA.16816.F32 R16, R168.reuse, R8, R16 ;  /* 0x00000008a810723c */ /* 0x042fec0000001810 */
[C---:B------:R-:W-:Y:S01]  /*8f40*/  HMMA.16816.F32 R12, R168.reuse, R10, R12 ;  /* 0x0000000aa80c723c */ /* 0x040fe2000000180c */
[----:B------:R-:W1:Y:S05]  /*8f50*/  LDSM.16.M88.4 R8, [R187+0x8800] ;  /* 0x00880000bb08783b */ /* 0x000e6a0000000200 */
        /* <DEDUP_REMOVED lines=21> */
[----:B------:R-:W-:Y:S04]  /*90b0*/  LDSM.16.M88.4 R164, [R180+0x3800] ;  /* 0x00380000b4a4783b */ /* 0x000fe80000000200 */
[----:B------:R-:W-:Y:S01]  /*90c0*/  LDSM.16.M88.4 R140, [R193+0xa800] ;  /* 0x00a80000c18c783b */ /* 0x000fe20000000200 */
[C---:B-1----:R-:W-:Y:S06]  /*90d0*/  HMMA.16816.F32 R16, R136.reuse, R8, R16 ;  /* 0x000000088810723c */ /* 0x042fec0000001810 */
[C---:B------:R-:W-:Y:S01]  /*90e0*/  HMMA.16816.F32 R12, R136.reuse, R10, R12 ;  /* 0x0000000a880c723c */ /* 0x040fe2000000180c */
[----:B------:R-:W1:Y:S05]  /*90f0*/  LDSM.16.M88.4 R8, [R194+0x4000] ;  /* 0x00400000c208783b */ /* 0x000e6a0000000200 */
[----:B------:R-:W-:Y:S06]  /*9100*/  HMMA.16816.F32 R160, R136, R220, R160 ;  /* 0x000000dc88a0723c */ /* 0x000fec00000018a0 */
[C---:B--2---:R-:W-:Y:S06]  /*9110*/  HMMA.16816.F32 R24, R144.reuse, R32, R24 ;  /* 0x000000209018723c */ /* 0x044fec0000001818 */
[----:B------:R-:W-:Y:S01]  /*9120*/  HMMA.16816.F32 R20, R144, R34, R20 ;  /* 0x000000229014723c */ /* 0x000fe20000001814 */
[----:B------:R-:W-:Y:S05]  /*9130*/  LDSM.16.M88.4 R32, [R193+0xb800] ;  /* 0x00b80000c120783b */ /* 0x000fea0000000200 */
[C---:B------:R-:W-:Y:S06]  /*9140*/  HMMA.16816.F32 R156, R136.reuse, R222, R156 ;  /* 0x000000de889c723c */ /* 0x040fec000000189c */
[C---:B------:R-:W-:Y:S06]  /*9150*/  HMMA.16816.F32 R152, R136.reuse, R216, R152 ;  /* 0x000000d88898723c */ /* 0x040fec0000001898 */
[----:B------:R-:W-:Y:S01]  /*9160*/  HMMA.16816.F32 R148, R136, R218, R148 ;  /* 0x000000da8894723c */ /* 0x000fe20000001894 */
[----:B------:R-:W2:Y:S04]  /*9170*/  LDSM.16.M88.4 R136, [R193+0xb000] ;  /* 0x00b00000c188783b */ /* 0x000ea80000000200 */
[----:B------:R-:W-:Y:S01]  /*9180*/  LDSM.16.M88.4 R216, [R192+0x4000] ;  /* 0x00400000c0d8783b */ /* 0x000fe20000000200 */
[C---:B---3--:R-:W-:Y:S06]  /*9190*/  HMMA.16816.F32 R16, R144.reuse, R4, R16 ;  /* 0x000000049010723c */ /* 0x048fec0000001810 */
[C---:B------:R-:W-:Y:S01]  /*91a0*/  HMMA.16816.F32 R12, R144.reuse, R6, R12 ;  /* 0x00000006900c723c */ /* 0x040fe2000000180c */
[----:B------:R-:W3:Y:S05]  /*91b0*/  LDSM.16.M88.4 R4, [R175] ;  /* 0x00000000af04783b */ /* 0x000eea0000000200 */
[----:B------:R-:W-:Y:S06]  /*91c0*/  HMMA.16816.F32 R160, R144, R168, R160 ;  /* 0x000000a890a0723c */ /* 0x000fec00000018a0 */
[C---:B-1----:R-:W-:Y:S06]  /*91d0*/  HMMA.16816.F32 R24, R8.reuse, R28, R24 ;  /* 0x0000001c0818723c */ /* 0x042fec0000001818 */
[----:B------:R-:W-:Y:S01]  /*91e0*/  HMMA.16816.F32 R20, R8, R30, R20 ;  /* 0x0000001e0814723c */ /* 0x000fe20000001814 */
[----:B------:R-:W1:Y:S05]  /*91f0*/  LDSM.16.M88.4 R28, [R174] ;  /* 0x00000000ae1c783b */ /* 0x000e6a0000000200 */
[C---:B------:R-:W-:Y:S01]  /*9200*/  HMMA.16816.F32 R156, R144.reuse, R170, R156 ;  /* 0x000000aa909c723c */ /* 0x040fe2000000189c */
[----:B------:R-:W4:Y:S05]  /*9210*/  LDSM.16.M88.4 R168, [R173] ;  /* 0x00000000ada8783b */ /* 0x000f2a0000000200 */
[C---:B------:R-:W-:Y:S06]  /*9220*/  HMMA.16816.F32 R152, R144.reuse, R164, R152 ;  /* 0x000000a49098723c */ /* 0x040fec0000001898 */
[----:B------:R-:W-:Y:S01]  /*9230*/  HMMA.16816.F32 R148, R144, R166, R148 ;  /* 0x000000a69094723c */ /* 0x000fe20000001894 */
[----:B------:R-:W-:Y:S04]  /*9240*/  LDSM.16.M88.4 R144, [R190+0x4000] ;  /* 0x00400000be90783b */ /* 0x000fe80000000200 */
[----:B------:R-:W-:Y:S01]  /*9250*/  LDSM.16.M88.4 R164, [R172] ;  /* 0x00000000aca4783b */ /* 0x000fe20000000200 */
[C---:B------:R-:W-:Y:S06]  /*9260*/  HMMA.16816.F32 R16, R8.reuse, R140, R16 ;  /* 0x0000008c0810723c */ /* 0x040fec0000001810 */
[C---:B------:R-:W-:Y:S01]  /*9270*/  HMMA.16816.F32 R12, R8.reuse, R142, R12 ;  /* 0x0000008e080c723c */ /* 0x040fe2000000180c */
[----:B------:R-:W5:Y:S05]  /*9280*/  LDSM.16.M88.4 R140, [R187+0xa000] ;  /* 0x00a00000bb8c783b */ /* 0x000f6a0000000200 */
[C---:B--2---:R-:W-:Y:S06]  /*9290*/  HMMA.16816.F32 R160, R8.reuse, R136, R160 ;  /* 0x0000008808a0723c */ /* 0x044fec00000018a0 */
[C---:B------:R-:W-:Y:S06]  /*92a0*/  HMMA.16816.F32 R152, R8.reuse, R32, R152 ;  /* 0x000000200898723c */ /* 0x040fec0000001898 */
[----:B------:R-:W-:Y:S01]  /*92b0*/  HMMA.16816.F32 R148, R8, R34, R148 ;  /* 0x000000220894723c */ /* 0x000fe20000001894 */
[----:B------:R-:W2:Y:S05]  /*92c0*/  LDSM.16.M88.4 R32, [R187+0xb000] ;  /* 0x00b00000bb20783b */ /* 0x000eaa0000000200 */
[----:B---3--:R-:W-:Y:S06]  /*92d0*/  HMMA.16816.F32 R24, R216, R4, R24 ;  /* 0x00000004d818723c */ /* 0x008fec0000001818 */
[----:B------:R-:W-:Y:S01]  /*92e0*/  HMMA.16816.F32 R156, R8, R138, R156 ;  /* 0x0000008a089c723c */ /* 0x000fe2000000189c */
[----:B------:R-:W-:Y:S04]  /*92f0*/  LDSM.16.M88.4 R8, [R189+0x4000] ;  /* 0x00400000bd08783b */ /* 0x000fe80000000200 */
[----:B------:R-:W-:Y:S01]  /*9300*/  LDSM.16.M88.4 R136, [R187+0xa800] ;  /* 0x00a80000bb88783b */ /* 0x000fe20000000200 */
[C---:B------:R-:W-:Y:S03]  /*9310*/  HMMA.16816.F32 R20, R216.reuse, R6, R20 ;  /* 0x00000006d814723c */ /* 0x040fe60000001814 */
[----:B------:R-:W3:Y:S03]  /*9320*/  LDSM.16.M88.4 R4, [R180+0x4000] ;  /* 0x00400000b404783b */ /* 0x000ee60000000200 */
[C---:B-1----:R-:W-:Y:S06]  /*9330*/  HMMA.16816.F32 R16, R216.reuse, R28, R16 ;  /* 0x0000001cd810723c */ /* 0x042fec0000001810 */
[C---:B------:R-:W-:Y:S01]  /*9340*/  HMMA.16816.F32 R12, R216.reuse, R30, R12 ;  /* 0x0000001ed80c723c */ /* 0x040fe2000000180c */
[----:B------:R-:W1:Y:S05]  /*9350*/  LDSM.16.M88.4 R28, [R187+0xb800] ;  /* 0x00b80000bb1c783b */ /* 0x000e6a0000000200 */
[----:B----4-:R-:W-:Y:S06]  /*9360*/  HMMA.16816.F32 R160, R216, R168, R160 ;  /* 0x000000a8d8a0723c */ /* 0x010fec00000018a0 */
[----:B-----5:R-:W-:Y:S06]  /*9370*/  HMMA.16816.F32 R24, R144, R140, R24 ;  /* 0x0000008c9018723c */ /* 0x020fec0000001818 */
[C---:B------:R-:W-:Y:S06]  /*9380*/  HMMA.16816.F32 R152, R216.reuse, R164, R152 ;  /* 0x000000a4d898723c */ /* 0x040fec0000001898 */
[----:B------:R-:W-:Y:S06]  /*9390*/  HMMA.16816.F32 R148, R216, R166, R148 ;  /* 0x000000a6d894723c */ /* 0x000fec0000001894 */
[----:B--2---:R-:W-:Y:S06]  /*93a0*/  HMMA.16816.F32 R160, R144, R32, R160 ;  /* 0x0000002090a0723c */ /* 0x004fec00000018a0 */
[----:B---3--:R-:W-:Y:S01]  /*93b0*/  HMMA.16816.F32 R24, R8, R4, R24 ;  /* 0x000000040818723c */ /* 0x008fe20000001818 */
[----:B------:R-:W-:-:S04]  /*93c0*/  IMAD.U32 R33, RZ, RZ, UR11 ;  /* 0x0000000bff217e24 */ /* 0x000fc8000f8e00ff */
[----:B------:R-:W-:Y:S01]  /*93d0*/  IMAD R0, R33, 0x40, R206 ;  /* 0x0000004021007824 */ /* 0x000fe200078e02ce */
[C---:B------:R-:W-:Y:S03]  /*93e0*/  HMMA.16816.F32 R20, R144.reuse, R142, R20 ;  /* 0x0000008e9014723c */ /* 0x040fe60000001814 */
[--C-:B------:R-:W-:Y:S01]  /*93f0*/  IMAD.IADD R5, R205, 0x1, -R0.reuse ;  /* 0x00000001cd057824 */ /* 0x100fe200078e0a00 */
[C---:B------:R-:W-:Y:S01]  /*9400*/  ISETP.GE.AND P1, PT, R0.reuse, R203, PT ;  /* 0x000000cb0000720c */ /* 0x040fe20003f26270 */
[----:B------:R-:W-:Y:S01]  /*9410*/  VIADD R2, R0, 0x1 ;  /* 0x0000000100027836 */ /* 0x000fe20000000000 */
[----:B-1----:R-:W-:Y:S01]  /*9420*/  HMMA.16816.F32 R152, R144, R28, R152 ;  /* 0x0000001c9098723c */ /* 0x002fe20000001898 */
[----:B------:R-:W-:Y:S01]  /*9430*/  IMAD.IADD R4, R202, 0x1, -R0 ;  /* 0x00000001ca047824 */ /* 0x000fe200078e0a00 */
[C---:B------:R-:W-:Y:S01]  /*9440*/  ISETP.LT.OR P1, PT, R0.reuse, R204, P1 ;  /* 0x000000cc0000720c */ /* 0x040fe20000f21670 */
[C---:B------:R-:W-:Y:S01]  /*9450*/  VIADD R32, R0.reuse, 0x10 ;  /* 0x0000001000207836 */ /* 0x040fe20000000000 */
[----:B------:R-:W-:-:S02]  /*9460*/  ISETP.GE.AND P0, PT, R0, R200, PT ;  /* 0x000000c80000720c */ /* 0x000fc40003f06270 */
[C---:B------:R-:W-:Y:S01]  /*9470*/  HMMA.16816.F32 R148, R144.reuse, R30, R148 ;  /* 0x0000001e9094723c */ /* 0x040fe20000001894 */
[----:B------:R-:W-:Y:S01]  /*9480*/  IMAD.IADD R29, R205, 0x1, -R2 ;  /* 0x00000001cd1d7824 */ /* 0x000fe200078e0a02 */
[----:B------:R-:W-:Y:S02]  /*9490*/  IABS R28, R5 ;  /* 0x00000005001c7213 */ /* 0x000fe40000000000 */
[----:B------:R-:W-:Y:S02]  /*94a0*/  IABS R5, R4 ;  /* 0x0000000400057213 */ /* 0x000fe40000000000 */
[----:B------:R-:W-:Y:S01]  /*94b0*/  IABS R4, R29 ;  /* 0x0000001d00047213 */ /* 0x000fe20000000000 */
[----:B------:R-:W-:Y:S01]  /*94c0*/  HMMA.16816.F32 R16, R144, R136, R16 ;  /* 0x000000889010723c */ /* 0x000fe20000001810 */
[----:B------:R-:W-:Y:S02]  /*94d0*/  I2FP.F32.S32 R33, R28 ;  /* 0x0000001c00217245 */ /* 0x000fe40000201400 */
[----:B------:R-:W1:Y:S01]  /*94e0*/  LDSM.16.M88.4 R28, [R180+0x4800] ;  /* 0x00480000b41c783b */ /* 0x000e620000000200 */
[----:B------:R-:W-:-:S02]  /*94f0*/  I2FP.F32.S32 R5, R5 ;  /* 0x0000000500057245 */ /* 0x000fc40000201400 */
[----:B------:R-:W-:Y:S01]  /*9500*/  HMMA.16816.F32 R20, R8, R6, R20 ;  /* 0x000000060814723c */ /* 0x000fe20000001814 */
[----:B------:R-:W-:Y:S01]  /*9510*/  FFMA.FTZ R33, R33, -UR23, R24 ;  /* 0x8000001721217c23 */ /* 0x000fe20008010018 */
[----:B------:R-:W-:Y:S01]  /*9520*/  I2FP.F32.S32 R4, R4 ;  /* 0x0000000400047245 */ /* 0x000fe20000201400 */
[----:B------:R-:W-:Y:S01]  /*9530*/  FFMA.FTZ R5, R5, -UR23, R26 ;  /* 0x8000001705057c23 */ /* 0x000fe2000801001a */
[----:B------:R-:W-:Y:S01]  /*9540*/  ISETP.GE.AND P6, PT, R2, R203, PT ;  /* 0x000000cb0200720c */ /* 0x000fe20003fc6270 */
[----:B------:R-:W-:Y:S01]  /*9550*/  IMAD.IADD R24, R202, 0x1, -R2 ;  /* 0x00000001ca187824 */ /* 0x000fe200078e0a02 */
[----:B------:R-:W-:Y:S01]  /*9560*/  FSEL R33, R33, -INF , !P1 ;  /* 0xff80000021217808 */ /* 0x000fe20004800000 */
[----:B------:R-:W-:Y:S01]  /*9570*/  VIADD R7, R0, 0x8 ;  /* 0x0000000800077836 */ /* 0x000fe20000000000 */
[----:B------:R-:W-:Y:S01]  /*9580*/  ISETP.GE.AND P1, PT, R2, R200, PT ;  /* 0x000000c80200720c */ /* 0x000fe20003f26270 */
[----:B------:R-:W-:Y:S01]  /*9590*/  FFMA.FTZ R25, R4, -UR23, R25 ;  /* 0x8000001704197c23 */ /* 0x000fe20008010019 */
[-C--:B------:R-:W-:Y:S01]  /*95a0*/  ISETP.LT.OR P0, PT, R0, R201.reuse, P0 ;  /* 0x000000c90000720c */ /* 0x080fe20000701670 */
[--C-:B------:R-:W-:Y:S01]  /*95b0*/  IMAD.IADD R26, R205, 0x1, -R7.reuse ;  /* 0x00000001cd1a7824 */ /* 0x100fe200078e0a07 */
[C---:B------:R-:W-:Y:S01]  /*95c0*/  ISETP.LT.OR P6, PT, R2.reuse, R204, P6 ;  /* 0x000000cc0200720c */ /* 0x040fe200037c1670 */
[----:B------:R-:W-:Y:S01]  /*95d0*/  HMMA.16816.F32 R156, R216, R170, R156 ;  /* 0x000000aad89c723c */ /* 0x000fe2000000189c */
[----:B------:R-:W-:Y:S01]  /*95e0*/  ISETP.LT.OR P1, PT, R2, R201, P1 ;  /* 0x000000c90200720c */ /* 0x000fe20000f21670 */
[----:B------:R-:W-:Y:S01]  /*95f0*/  VIADD R4, R0, 0x9 ;  /* 0x0000000900047836 */ /* 0x000fe20000000000 */
[----:B------:R-:W-:Y:S01]  /*9600*/  FSEL R2, R5, -INF , !P0 ;  /* 0xff80000005027808 */ /* 0x000fe20004000000 */
[----:B------:R-:W-:Y:S01]  /*9610*/  IMAD.IADD R5, R202, 0x1, -R7 ;  /* 0x00000001ca057824 */ /* 0x000fe200078e0a07 */
[----:B------:R-:W-:Y:S01]  /*9620*/  FSEL R25, R25, -INF , !P6 ;  /* 0xff80000019197808 */ /* 0x000fe20007000000 */
[----:B------:R-:W-:Y:S01]  /*9630*/  HMMA.16816.F32 R12, R144, R138, R12 ;  /* 0x0000008a900c723c */ /* 0x000fe2000000180c */
[----:B------:R-:W-:Y:S01]  /*9640*/  ISETP.GE.AND P0, PT, R7, R203, PT ;  /* 0x000000cb0700720c */ /* 0x000fe20003f06270 */
[----:B------:R-:W-:Y:S01]  /*9650*/  IMAD.IADD R6, R205, 0x1, -R4 ;  /* 0x00000001cd067824 */ /* 0x000fe200078e0a04 */
[----:B------:R-:W-:-:S02]  /*9660*/  ISETP.GE.AND P6, PT, R7, R200, PT ;  /* 0x000000c80700720c */ /* 0x000fc40003fc6270 */
[----:B------:R-:W-:Y:S02]  /*9670*/  IABS R24, R24 ;  /* 0x0000001800187213 */ /* 0x000fe40000000000 */
[----:B------:R-:W-:Y:S02]  /*9680*/  IABS R26, R26 ;  /* 0x0000001a001a7213 */ /* 0x000fe40000000000 */
[C---:B------:R-:W-:Y:S02]  /*9690*/  ISETP.LT.OR P0, PT, R7.reuse, R204, P0 ;  /* 0x000000cc0700720c */ /* 0x040fe40000701670 */
[----:B------:R-:W-:Y:S02]  /*96a0*/  IABS R5, R5 ;  /* 0x0000000500057213 */ /* 0x000fe40000000000 */
[----:B------:R-:W-:Y:S02]  /*96b0*/  I2FP.F32.S32 R24, R24 ;  /* 0x0000001800187245 */ /* 0x000fe40000201400 */
[----:B------:R-:W-:-:S02]  /*96c0*/  ISETP.LT.OR P6, PT, R7, R201, P6 ;  /* 0x000000c90700720c */ /* 0x000fc400037c1670 */
[----:B------:R-:W-:Y:S01]  /*96d0*/  I2FP.F32.S32 R7, R26 ;  /* 0x0000001a00077245 */ /* 0x000fe20000201400 */
[----:B------:R-:W-:Y:S01]  /*96e0*/  FFMA.FTZ R27, R24, -UR23, R27 ;  /* 0x80000017181b7c23 */ /* 0x000fe2000801001b */
[----:B------:R-:W-:Y:S01]  /*96f0*/  I2FP.F32.S32 R5, R5 ;  /* 0x0000000500057245 */ /* 0x000fe20000201400 */
[----:B-1----:R-:W-:Y:S01]  /*9700*/  HMMA.16816.F32 R16, R8, R28, R16 ;  /* 0x0000001c0810723c */ /* 0x002fe20000001810 */
[----:B------:R-:W-:Y:S01]  /*9710*/  IABS R6, R6 ;  /* 0x0000000600067213 */ /* 0x000fe20000000000 */
[----:B------:R-:W-:Y:S01]  /*9720*/  FFMA.FTZ R7, R7, -UR23, R20 ;  /* 0x8000001707077c23 */ /* 0x000fe20008010014 */
[----:B------:R-:W-:Y:S02]  /*9730*/  VIADD R26, R0, 0x11 ;  /* 0x00000011001a7836 */ /* 0x000fe40000000000 */
[----:B------:R-:W-:Y:S01]  /*9740*/  FFMA.FTZ R5, R5, -UR23, R22 ;  /* 0x8000001705057c23 */ /* 0x000fe20008010016 */
[----:B------:R-:W-:Y:S01]  /*9750*/  FSEL R22, R27, -INF , !P1 ;  /* 0xff8000001b167808 */ /* 0x000fe20004800000 */
[----:B------:R-:W-:Y:S01]  /*9760*/  HMMA.16816.F32 R156, R144, R34, R156 ;  /* 0x00000022909c723c */ /* 0x000fe2000000189c */
[----:B------:R-:W-:Y:S01]  /*9770*/  I2FP.F32.S32 R6, R6 ;  /* 0x0000000600067245 */ /* 0x000fe20000201400 */
[C---:B------:R-:W-:Y:S01]  /*9780*/  IMAD.IADD R29, R202.reuse, 0x1, -R32 ;  /* 0x00000001ca1d7824 */ /* 0x040fe200078e0a20 */
[----:B------:R-:W-:Y:S01]  /*9790*/  FSEL R27, R7, -INF , !P0 ;  /* 0xff800000071b7808 */ /* 0x000fe20004000000 */
[----:B------:R-:W-:Y:S01]  /*97a0*/  IMAD.IADD R28, R202, 0x1, -R4 ;  /* 0x00000001ca1c7824 */ /* 0x000fe200078e0a04 */
[----:B------:R-:W-:Y:S01]  /*97b0*/  ISETP.GE.AND P1, PT, R4, R203, PT ;  /* 0x000000cb0400720c */ /* 0x000fe20003f26270 */
[----:B------:R-:W-:Y:S01]  /*97c0*/  FFMA.FTZ R21, R6, -UR23, R21 ;  /* 0x8000001706157c23 */ /* 0x000fe20008010015 */
[C---:B------:R-:W-:Y:S01]  /*97d0*/  ISETP.GE.AND P0, PT, R4.reuse, R200, PT ;  /* 0x000000c80400720c */ /* 0x040fe20003f06270 */
[C---:B------:R-:W-:Y:S01]  /*97e0*/  IMAD.IADD R24, R205.reuse, 0x1, -R26 ;  /* 0x00000001cd187824 */ /* 0x040fe200078e0a1a */
[C---:B------:R-:W-:Y:S01]  /*97f0*/  ISETP.LT.OR P1, PT, R4.reuse, R204, P1 ;  /* 0x000000cc0400720c */ /* 0x040fe20000f21670 */
[----:B------:R-:W-:Y:S01]  /*9800*/  IMAD.IADD R35, R205, 0x1, -R32 ;  /* 0x00000001cd237824 */ /* 0x000fe200078e0a20 */
[----:B------:R-:W-:Y:S01]  /*9810*/  ISETP.LT.OR P0, PT, R4, R201, P0 ;  /* 0x000000c90400720c */ /* 0x000fe20000701670 */
[----:B------:R-:W-:Y:S01]  /*9820*/  HMMA.16816.F32 R12, R8, R30, R12 ;  /* 0x0000001e080c723c */ /* 0x000fe2000000180c */
[----:B------:R-:W-:-:S02]  /*9830*/  FSEL R20, R5, -INF , !P6 ;  /* 0xff80000005147808 */ /* 0x000fc40007000000 */
[----:B------:R-:W1:Y:S01]  /*9840*/  LDSM.16.M88.4 R4, [R180+0x5000] ;  /* 0x00500000b404783b */ /* 0x000e620000000200 */
[----:B------:R-:W-:Y:S02]  /*9850*/  IABS R29, R29 ;  /* 0x0000001d001d7213 */ /* 0x000fe40000000000 */
[----:B------:R-:W-:Y:S02]  /*9860*/  IABS R24, R24 ;  /* 0x0000001800187213 */ /* 0x000fe40000000000 */
[----:B------:R-:W-:Y:S02]  /*9870*/  IABS R28, R28 ;  /* 0x0000001c001c7213 */ /* 0x000fe40000000000 */
[----:B------:R-:W-:Y:S02]  /*9880*/  IABS R35, R35 ;  /* 0x0000002300237213 */ /* 0x000fe40000000000 */
[----:B------:R-:W-:Y:S02]  /*9890*/  I2FP.F32.S32 R29, R29 ;  /* 0x0000001d001d7245 */ /* 0x000fe40000201400 */
[----:B------:R-:W-:-:S02]  /*98a0*/  FSEL R21, R21, -INF , !P1 ;  /* 0xff80000015157808 */ /* 0x000fc40004800000 */
[----:B------:R-:W-:Y:S01]  /*98b0*/  I2FP.F32.S32 R24, R24 ;  /* 0x0000001800187245 */ /* 0x000fe20000201400 */
[----:B------:R-:W-:Y:S01]  /*98c0*/  FFMA.FTZ R29, R29, -UR23, R18 ;  /* 0x800000171d1d7c23 */ /* 0x000fe20008010012 */
[----:B------:R-:W-:Y:S01]  /*98d0*/  ISETP.GE.AND P1, PT, R32, R200, PT ;  /* 0x000000c82000720c */ /* 0x000fe20003f26270 */
[----:B------:R-:W-:Y:S01]  /*98e0*/  IMAD.IADD R18, R202, 0x1, -R26 ;  /* 0x00000001ca127824 */ /* 0x000fe200078e0a1a */
[----:B------:R-:W-:Y:S01]  /*98f0*/  I2FP.F32.S32 R28, R28 ;  /* 0x0000001c001c7245 */ /* 0x000fe20000201400 */
[----:B------:R-:W-:Y:S01]  /*9900*/  FFMA.FTZ R137, R24, -UR23, R17 ;  /* 0x8000001718897c23 */ /* 0x000fe20008010011 */
[----:B------:R-:W-:Y:S01]  /*9910*/  I2FP.F32.S32 R35, R35 ;  /* 0x0000002300237245 */ /* 0x000fe20000201400 */
[----:B------:R-:W-:Y:S01]  /*9920*/  VIADD R17, R0, 0x18 ;  /* 0x0000001800117836 */ /* 0x000fe20000000000 */
[----:B------:R-:W-:Y:S01]  /*9930*/  ISETP.GE.AND P6, PT, R32, R203, PT ;  /* 0x000000cb2000720c */ /* 0x000fe20003fc6270 */
[----:B------:R-:W-:Y:S01]  /*9940*/  FFMA.FTZ R23, R28, -UR23, R23 ;  /* 0x800000171c177c23 */ /* 0x000fe20008010017 */
[C---:B------:R-:W-:Y:S01]  /*9950*/  ISETP.LT.OR P1, PT, R32.reuse, R201, P1 ;  /* 0x000000c92000720c */ /* 0x040fe20000f21670 */
[----:B------:R-:W-:Y:S01]  /*9960*/  FFMA.FTZ R16, R35, -UR23, R16 ;  /* 0x8000001723107c23 */ /* 0x000fe20008010010 */
[----:B------:R-:W-:-:S02]  /*9970*/  ISETP.LT.OR P6, PT, R32, R204, P6 ;  /* 0x000000cc2000720c */ /* 0x000fc400037c1670 */
[----:B------:R-:W-:Y:S01]  /*9980*/  FSEL R208, R29, -INF , !P1 ;  /* 0xff8000001dd07808 */ /* 0x000fe20004800000 */
[--C-:B------:R-:W-:Y:S01]  /*9990*/  IMAD.IADD R29, R205, 0x1, -R17.reuse ;  /* 0x00000001cd1d7824 */ /* 0x100fe200078e0a11 */
[----:B------:R-:W-:Y:S01]  /*99a0*/  FSEL R24, R23, -INF , !P0 ;  /* 0xff80000017187808 */ /* 0x000fe20004000000 */
[----:B------:R-:W-:Y:S01]  /*99b0*/  IMAD.IADD R23, R202, 0x1, -R17 ;  /* 0x00000001ca177824 */ /* 0x000fe200078e0a11 */
[----:B------:R-:W-:Y:S01]  /*99c0*/  FSEL R207, R16, -INF , !P6 ;  /* 0xff80000010cf7808 */ /* 0x000fe20007000000 */
[----:B------:R-:W-:Y:S01]  /*99d0*/  VIADD R16, R0, 0x19 ;  /* 0x0000001900107836 */ /* 0x000fe20000000000 */
[C---:B------:R-:W-:Y:S02]  /*99e0*/  ISETP.GE.AND P0, PT, R26.reuse, R203, PT ;  /* 0x000000cb1a00720c */ /* 0x040fe40003f06270 */
[----:B------:R-:W-:Y:S02]  /*99f0*/  ISETP.GE.AND P6, PT, R26, R200, PT ;  /* 0x000000c81a00720c */ /* 0x000fe40003fc6270 */
[----:B------:R-:W-:-:S02]  /*9a00*/  IABS R18, R18 ;  /* 0x0000001200127213 */ /* 0x000fc40000000000 */
[----:B------:R-:W-:Y:S01]  /*9a10*/  IABS R29, R29 ;  /* 0x0000001d001d7213 */ /* 0x000fe20000000000 */
[C---:B-1----:R-:W-:Y:S01]  /*9a20*/  HMMA.16816.F32 R160, R8.reuse, R4, R160 ;  /* 0x0000000408a0723c */ /* 0x042fe200000018a0 */
[C---:B------:R-:W-:Y:S02]  /*9a30*/  ISETP.LT.OR P0, PT, R26.reuse, R204, P0 ;  /* 0x000000cc1a00720c */ /* 0x040fe40000701670 */
[----:B------:R-:W-:Y:S01]  /*9a40*/  ISETP.LT.OR P6, PT, R26, R201, P6 ;  /* 0x000000c91a00720c */ /* 0x000fe200037c1670 */
[----:B------:R-:W-:Y:S01]  /*9a50*/  IMAD.IADD R26, R205, 0x1, -R16 ;  /* 0x00000001cd1a7824 */ /* 0x000fe200078e0a10 */
[----:B------:R-:W-:Y:S01]  /*9a60*/  IABS R23, R23 ;  /* 0x0000001700177213 */ /* 0x000fe20000000000 */
[----:B------:R-:W-:Y:S01]  /*9a70*/  HMMA.16816.F32 R156, R8, R6, R156 ;  /* 0x00000006089c723c */ /* 0x000fe2000000189c */
[----:B------:R-:W-:Y:S01]  /*9a80*/  I2FP.F32.S32 R18, R18 ;  /* 0x0000001200127245 */ /* 0x000fe20000201400 */
[----:B------:R-:W-:Y:S01]  /*9a90*/  VIADD R5, R0, 0x20 ;  /* 0x0000002000057836 */ /* 0x000fe20000000000 */
[----:B------:R-:W-:-:S02]  /*9aa0*/  I2FP.F32.S32 R29, R29 ;  /* 0x0000001d001d7245 */ /* 0x000fc40000201400 */
[----:B------:R-:W-:Y:S01]  /*9ab0*/  ISETP.GE.AND P1, PT, R17, R203, PT ;  /* 0x000000cb1100720c */ /* 0x000fe20003f26270 */
[----:B------:R-:W-:Y:S01]  /*9ac0*/  FFMA.FTZ R19, R18, -UR23, R19 ;  /* 0x8000001712137c23 */ /* 0x000fe20008010013 */
[----:B------:R-:W-:Y:S01]  /*9ad0*/  FSEL R137, R137, -INF , !P0 ;  /* 0xff80000089897808 */ /* 0x000fe20004000000 */
[----:B------:R-:W-:Y:S01]  /*9ae0*/  FFMA.FTZ R12, R29, -UR23, R12 ;  /* 0x800000171d0c7c23 */ /* 0x000fe2000801000c */
[C---:B------:R-:W-:Y:S01]  /*9af0*/  ISETP.GE.AND P0, PT, R17.reuse, R200, PT ;  /* 0x000000c81100720c */ /* 0x040fe20003f06270 */
[----:B------:R-:W-:Y:S01]  /*9b00*/  VIADD R6, R0, 0x28 ;  /* 0x0000002800067836 */ /* 0x000fe20000000000 */
[----:B------:R-:W-:Y:S02]  /*9b10*/  IABS R26, R26 ;  /* 0x0000001a001a7213 */ /* 0x000fe40000000000 */
[----:B------:R-:W-:Y:S01]  /*9b20*/  I2FP.F32.S32 R23, R23 ;  /* 0x0000001700177245 */ /* 0x000fe20000201400 */
[----:B------:R-:W-:Y:S01]  /*9b30*/  IMAD.IADD R7, R202, 0x1, -R6 ;  /* 0x00000001ca077824 */ /* 0x000fe200078e0a06 */
[----:B------:R-:W-:-:S02]  /*9b40*/  ISETP.LT.OR P1, PT, R17, R204, P1 ;  /* 0x000000cc1100720c */ /* 0x000fc40000f21670 */
[----:B------:R-:W-:Y:S01]  /*9b50*/  ISETP.LT.OR P0, PT, R17, R201, P0 ;  /* 0x000000c91100720c */ /* 0x000fe20000701670 */
[----:B------:R-:W-:Y:S02]  /*9b60*/  IMAD.MOV.U32 R17, RZ, RZ, R26 ;  /* 0x000000ffff117224 */ /* 0x000fe400078e001a */
[----:B------:R-:W-:Y:S01]  /*9b70*/  FFMA.FTZ R14, R23, -UR23, R14 ;  /* 0x80000017170e7c23 */ /* 0x000fe2000801000e */
[----:B------:R-:W-:Y:S02]  /*9b80*/  FSEL R220, R19, -INF , !P6 ;  /* 0xff80000013dc7808 */ /* 0x000fe40007000000 */
[----:B------:R-:W-:Y:S02]  /*9b90*/  FSEL R139, R12, -INF , !P1 ;  /* 0xff8000000c8b7808 */ /* 0x000fe40004800000 */
[C---:B------:R-:W-:Y:S02]  /*9ba0*/  ISETP.GE.AND P6, PT, R16.reuse, R203, PT ;  /* 0x000000cb1000720c */ /* 0x040fe40003fc6270 */
[----:B------:R-:W-:-:S02]  /*9bb0*/  ISETP.GE.AND P1, PT, R16, R200, PT ;  /* 0x000000c81000720c */ /* 0x000fc40003f26270 */
[----:B------:R-:W-:Y:S02]  /*9bc0*/  I2FP.F32.S32 R4, R17 ;  /* 0x0000001100047245 */ /* 0x000fe40000201400 */
[----:B------:R-:W-:Y:S01]  /*9bd0*/  FSEL R216, R14, -INF , !P0 ;  /* 0xff8000000ed87808 */ /* 0x000fe20004000000 */
[----:B------:R-:W-:Y:S01]  /*9be0*/  IMAD.IADD R14, R202, 0x1, -R16 ;  /* 0x00000001ca0e7824 */ /* 0x000fe200078e0a10 */
[----:B------:R-:W-:Y:S01]  /*9bf0*/  ISETP.LT.OR P6, PT, R16, R204, P6 ;  /* 0x000000cc1000720c */ /* 0x000fe200037c1670 */
[----:B------:R-:W-:Y:S01]  /*9c00*/  FFMA.FTZ R13, R4, -UR23, R13 ;  /* 0x80000017040d7c23 */ /* 0x000fe2000801000d */
[----:B------:R-:W-:Y:S01]  /*9c10*/  ISETP.LT.OR P1, PT, R16, R201, P1 ;  /* 0x000000c91000720c */ /* 0x000fe20000f21670 */
[----:B------:R-:W-:Y:S01]  /*9c20*/  VIADD R4, R0, 0x21 ;  /* 0x0000002100047836 */ /* 0x000fe20000000000 */
[----:B------:R-:W1:Y:S01]  /*9c30*/  LDSM.16.M88.4 R16, [R180+0x5800] ;  /* 0x00580000b410783b */ /* 0x000e620000000200 */
[----:B------:R-:W-:Y:S01]  /*9c40*/  ISETP.GE.AND P0, PT, R5, R203, PT ;  /* 0x000000cb0500720c */ /* 0x000fe20003f06270 */
[----:B------:R-:W-:-:S04]  /*9c50*/  DEPBAR.LE SB0, 0x0 ;  /* 0x000080000000791a */ /* 0x000fc80000000000 */
[----:B------:R-:W-:Y:S01]  /*9c60*/  FSEL R135, R13, -INF , !P6 ;  /* 0xff8000000d877808 */ /* 0x000fe20007000000 */
[--C-:B------:R-:W-:Y:S01]  /*9c70*/  IMAD.IADD R13, R205, 0x1, -R5.reuse ;  /* 0x00000001cd0d7824 */ /* 0x100fe200078e0a05 */
[----:B------:R-:W-:Y:S01]  /*9c80*/  ISETP.GE.AND P6, PT, R5, R200, PT ;  /* 0x000000c80500720c */ /* 0x000fe20003fc6270 */
[--C-:B------:R-:W-:Y:S01]  /*9c90*/  IMAD.IADD R12, R205, 0x1, -R4.reuse ;  /* 0x00000001cd0c7824 */ /* 0x100fe200078e0a04 */
[C---:B------:R-:W-:Y:S01]  /*9ca0*/  ISETP.LT.OR P0, PT, R5.reuse, R204, P0 ;  /* 0x000000cc0500720c */ /* 0x040fe20000701670 */
[C---:B------:R-:W-:Y:S01]  /*9cb0*/  IMAD.IADD R146, R202.reuse, 0x1, -R4 ;  /* 0x00000001ca927824 */ /* 0x040fe200078e0a04 */
[----:B------:R-:W-:Y:S01]  /*9cc0*/  ISETP.LT.OR P6, PT, R5, R201, P6 ;  /* 0x000000c90500720c */ /* 0x000fe200037c1670 */
[----:B------:R-:W-:Y:S01]  /*9cd0*/  IMAD.IADD R5, R202, 0x1, -R5 ;  /* 0x00000001ca057824 */ /* 0x000fe200078e0a05 */
[----:B------:R-:W-:Y:S02]  /*9ce0*/  IABS R14, R14 ;  /* 0x0000000e000e7213 */ /* 0x000fe40000000000 */
[----:B------:R-:W-:-:S02]  /*9cf0*/  IABS R13, R13 ;  /* 0x0000000d000d7213 */ /* 0x000fc40000000000 */
[----:B------:R-:W-:Y:S02]  /*9d00*/  I2FP.F32.S32 R14, R14 ;  /* 0x0000000e000e7245 */ /* 0x000fe40000201400 */
[----:B------:R-:W-:Y:S02]  /*9d10*/  I2FP.F32.S32 R13, R13 ;  /* 0x0000000d000d7245 */ /* 0x000fe40000201400 */
        /* <DEDUP_REMOVED lines=8> */
[----:B------:R-:W-:Y:S01]  /*9da0*/  ISETP.GE.AND P1, PT, R4, R203, PT ;  /* 0x000000cb0400720c */ /* 0x000fe20003f26270 */
[----:B------:R-:W-:Y:S01]  /*9db0*/  VIADD R5, R0, 0x29 ;  /* 0x0000002900057836 */ /* 0x000fe20000000000 */
[----:B------:R-:W-:Y:S01]  /*9dc0*/  ISETP.GE.AND P0, PT, R4, R200, PT ;  /* 0x000000c80400720c */ /* 0x000fe20003f06270 */
[C---:B------:R-:W-:Y:S01]  /*9dd0*/  IMAD.IADD R13, R205.reuse, 0x1, -R6 ;  /* 0x00000001cd0d7824 */ /* 0x040fe200078e0a06 */
[----:B------:R-:W-:Y:S01]  /*9de0*/  IABS R146, R146 ;  /* 0x0000009200927213 */ /* 0x000fe20000000000 */
[--C-:B------:R-:W-:Y:S01]  /*9df0*/  IMAD.IADD R142, R202, 0x1, -R5.reuse ;  /* 0x00000001ca8e7824 */ /* 0x100fe200078e0a05 */
[C---:B------:R-:W-:Y:S02]  /*9e00*/  ISETP.LT.OR P1, PT, R4.reuse, R204, P1 ;  /* 0x000000cc0400720c */ /* 0x040fe40000f21670 */
[----:B------:R-:W-:Y:S01]  /*9e10*/  ISETP.LT.OR P0, PT, R4, R201, P0 ;  /* 0x000000c90400720c */ /* 0x000fe20000701670 */
[----:B------:R-:W-:Y:S01]  /*9e20*/  IMAD.IADD R4, R205, 0x1, -R5 ;  /* 0x00000001cd047824 */ /* 0x000fe200078e0a05 */
[----:B------:R-:W-:Y:S01]  /*9e30*/  I2FP.F32.S32 R12, R12 ;  /* 0x0000000c000c7245 */ /* 0x000fe20000201400 */
[----:B-1----:R-:W-:Y:S01]  /*9e40*/  HMMA.16816.F32 R152, R8, R16, R152 ;  /* 0x000000100898723c */ /* 0x002fe20000001898 */
[----:B------:R-:W-:-:S02]  /*9e50*/  I2FP.F32.S32 R146, R146 ;  /* 0x0000009200927245 */ /* 0x000fc40000201400 */
[----:B------:R-:W-:Y:S01]  /*9e60*/  IABS R7, R7 ;  /* 0x0000000700077213 */ /* 0x000fe20000000000 */
[----:B------:R-:W-:Y:S01]  /*9e70*/  FFMA.FTZ R12, R12, -UR23, R161 ;  /* 0x800000170c0c7c23 */ /* 0x000fe200080100a1 */
[----:B------:R-:W-:Y:S01]  /*9e80*/  IABS R13, R13 ;  /* 0x0000000d000d7213 */ /* 0x000fe20000000000 */
[----:B------:R-:W-:Y:S01]  /*9e90*/  FFMA.FTZ R146, R146, -UR23, R163 ;  /* 0x8000001792927c23 */ /* 0x000fe200080100a3 */
[----:B------:R-:W-:Y:S01]  /*9ea0*/  IABS R4, R4 ;  /* 0x0000000400047213 */ /* 0x000fe20000000000 */
[----:B------:R-:W-:Y:S01]  /*9eb0*/  HMMA.16816.F32 R148, R8, R18, R148 ;  /* 0x000000120894723c */ /* 0x000fe20000001894 */
[----:B------:R-:W-:Y:S02]  /*9ec0*/  I2FP.F32.S32 R7, R7 ;  /* 0x0000000700077245 */ /* 0x000fe40000201400 */
[----:B------:R-:W-:Y:S02]  /*9ed0*/  I2FP.F32.S32 R13, R13 ;  /* 0x0000000d000d7245 */ /* 0x000fe40000201400 */
[----:B------:R-:W-:Y:S01]  /*9ee0*/  FSEL R144, R144, -INF , !P6 ;  /* 0xff80000090907808 */ /* 0x000fe20007000000 */
[----:B------:R-:W-:Y:S01]  /*9ef0*/  FFMA.FTZ R140, R7, -UR23, R158 ;  /* 0x80000017078c7c23 */ /* 0x000fe2000801009e */
[----:B------:R-:W-:Y:S01]  /*9f00*/  I2FP.F32.S32 R4, R4 ;  /* 0x0000000400047245 */ /* 0x000fe20000201400 */
[----:B------:R-:W-:Y:S01]  /*9f10*/  VIADD R7, R0, 0x30 ;  /* 0x0000003000077836 */ /* 0x000fe20000000000 */
[----:B------:R-:W-:Y:S01]  /*9f20*/  BAR.SYNC.DEFER_BLOCKING 0x0 ;  /* 0x0000000000007b1d */ /* 0x000fe20000010000 */
[-C--:B------:R-:W-:Y:S01]  /*9f30*/  ISETP.GE.AND P6, PT, R6, R203.reuse, PT ;  /* 0x000000cb0600720c */ /* 0x080fe20003fc6270 */
[----:B------:R-:W-:Y:S01]  /*9f40*/  FFMA.FTZ R13, R13, -UR23, R156 ;  /* 0x800000170d0d7c23 */ /* 0x000fe2000801009c */
[----:B------:R-:W-:Y:S01]  /*9f50*/  FSEL R143, R12, -INF , !P1 ;  /* 0xff8000000c8f7808 */ /* 0x000fe20004800000 */
[----:B------:R-:W-:Y:S01]  /*9f60*/  FFMA.FTZ R141, R4, -UR23, R157 ;  /* 0x80000017048d7c23 */ /* 0x000fe2000801009d */
[----:B------:R-:W-:Y:S01]  /*9f70*/  FSEL R146, R146, -INF , !P0 ;  /* 0xff80000092927808 */ /* 0x000fe20004000000 */
[----:B------:R-:W-:Y:S01]  /*9f80*/  IMAD.IADD R12, R205, 0x1, -R7 ;  /* 0x00000001cd0c7824 */ /* 0x000fe200078e0a07 */
[----:B------:R-:W-:Y:S01]  /*9f90*/  ISETP.GE.AND P1, PT, R6, R200, PT ;  /* 0x000000c80600720c */ /* 0x000fe20003f26270 */
[----:B------:R-:W-:Y:S01]  /*9fa0*/  VIADD R4, R0, 0x31 ;  /* 0x0000003100047836 */ /* 0x000fe20000000000 */
[----:B------:R-:W-:-:S02]  /*9fb0*/  ISETP.GE.AND P0, PT, R5, R203, PT ;  /* 0x000000cb0500720c */ /* 0x000fc40003f06270 */
[-C--:B------:R-:W-:Y:S01]  /*9fc0*/  ISETP.LT.OR P6, PT, R6, R204.reuse, P6 ;  /* 0x000000cc0600720c */ /* 0x080fe200037c1670 */
[--C-:B------:R-:W-:Y:S01]  /*9fd0*/  IMAD.IADD R8, R202, 0x1, -R4.reuse ;  /* 0x00000001ca087824 */ /* 0x100fe200078e0a04 */
[----:B------:R-:W-:Y:S01]  /*9fe0*/  ISETP.LT.OR P1, PT, R6, R201, P1 ;  /* 0x000000c90600720c */ /* 0x000fe20000f21670 */
[----:B------:R-:W-:Y:S01]  /*9ff0*/  IMAD.IADD R6, R205, 0x1, -R4 ;  /* 0x00000001cd067824 */ /* 0x000fe200078e0a04 */
[----:B------:R-:W-:Y:S02]  /*a000*/  ISETP.LT.OR P0, PT, R5, R204, P0 ;  /* 0x000000cc0500720c */ /* 0x000fe40000701670 */
[----:B------:R-:W-:Y:S02]  /*a010*/  FSEL R145, R13, -INF , !P6 ;  /* 0xff8000000d917808 */ /* 0x000fe40007000000 */
[----:B------:R-:W-:Y:S02]  /*a020*/  ISETP.GE.AND P6, PT, R5, R200, PT ;  /* 0x000000c80500720c */ /* 0x000fe40003fc6270 */
[----:B------:R-:W-:-:S02]  /*a030*/  FSEL R140, R140, -INF , !P1 ;  /* 0xff8000008c8c7808 */ /* 0x000fc40004800000 */
[----:B------:R-:W-:Y:S02]  /*a040*/  FSEL R141, R141, -INF , !P0 ;  /* 0xff8000008d8d7808 */ /* 0x000fe40004000000 */
[C---:B------:R-:W-:Y:S02]  /*a050*/  ISETP.GE.AND P1, PT, R7.reuse, R203, PT ;  /* 0x000000cb0700720c */ /* 0x040fe40003f26270 */
[----:B------:R-:W-:Y:S02]  /*a060*/  ISETP.GE.AND P0, PT, R7, R200, PT ;  /* 0x000000c80700720c */ /* 0x000fe40003f06270 */
[----:B------:R-:W-:Y:S02]  /*a070*/  IABS R142, R142 ;  /* 0x0000008e008e7213 */ /* 0x000fe40000000000 */
[----:B------:R-:W-:Y:S02]  /*a080*/  IABS R12, R12 ;  /* 0x0000000c000c7213 */ /* 0x000fe40000000000 */
[----:B------:R-:W-:Y:S01]  /*a090*/  ISETP.LT.OR P6, PT, R5, R201, P6 ;  /* 0x000000c90500720c */ /* 0x000fe200037c1670 */
[----:B------:R-:W-:Y:S01]  /*a0a0*/  IMAD.IADD R5, R202, 0x1, -R7 ;  /* 0x00000001ca057824 */ /* 0x000fe200078e0a07 */
[----:B------:R-:W-:-:S02]  /*a0b0*/  ISETP.LT.OR P1, PT, R7, R204, P1 ;  /* 0x000000cc0700720c */ /* 0x000fc40000f21670 */
[----:B------:R-:W-:Y:S02]  /*a0c0*/  ISETP.LT.OR P0, PT, R7, R201, P0 ;  /* 0x000000c90700720c */ /* 0x000fe40000701670 */
[----:B------:R-:W-:Y:S02]  /*a0d0*/  I2FP.F32.S32 R142, R142 ;  /* 0x0000008e008e7245 */ /* 0x000fe40000201400 */
[----:B------:R-:W-:Y:S02]  /*a0e0*/  I2FP.F32.S32 R7, R12 ;  /* 0x0000000c00077245 */ /* 0x000fe40000201400 */
[----:B------:R-:W-:Y:S01]  /*a0f0*/  IABS R5, R5 ;  /* 0x0000000500057213 */ /* 0x000fe20000000000 */
[----:B------:R-:W-:Y:S01]  /*a100*/  FFMA.FTZ R142, R142, -UR23, R159 ;  /* 0x800000178e8e7c23 */ /* 0x000fe2000801009f */
[----:B------:R-:W-:Y:S01]  /*a110*/  IABS R6, R6 ;  /* 0x0000000600067213 */ /* 0x000fe20000000000 */
[----:B------:R-:W-:Y:S01]  /*a120*/  FFMA.FTZ R7, R7, -UR23, R152 ;  /* 0x8000001707077c23 */ /* 0x000fe20008010098 */
[----:B------:R-:W-:-:S02]  /*a130*/  I2FP.F32.S32 R5, R5 ;  /* 0x0000000500057245 */ /* 0x000fc40000201400 */
[----:B------:R-:W-:Y:S02]  /*a140*/  FSEL R142, R142, -INF , !P6 ;  /* 0xff8000008e8e7808 */ /* 0x000fe40007000000 */
[----:B------:R-:W-:Y:S01]  /*a150*/  FSEL R171, R7, -INF , !P1 ;  /* 0xff80000007ab7808 */ /* 0x000fe20004800000 */
[----:B------:R-:W-:Y:S01]  /*a160*/  VIADD R7, R0, 0x38 ;  /* 0x0000003800077836 */ /* 0x000fe20000000000 */
[C---:B------:R-:W-:Y:S01]  /*a170*/  ISETP.GE.AND P6, PT, R4.reuse, R203, PT ;  /* 0x000000cb0400720c */ /* 0x040fe20003fc6270 */
[----:B------:R-:W-:Y:S01]  /*a180*/  FFMA.FTZ R5, R5, -UR23, R154 ;  /* 0x8000001705057c23 */ /* 0x000fe2000801009a */
[C---:B------:R-:W-:Y:S01]  /*a190*/  ISETP.GE.AND P1, PT, R4.reuse, R200, PT ;  /* 0x000000c80400720c */ /* 0x040fe20003f26270 */
[--C-:B------:R-:W-:Y:S01]  /*a1a0*/  IMAD.IADD R9, R205, 0x1, -R7.reuse ;  /* 0x00000001cd097824 */ /* 0x100fe200078e0a07 */
[----:B------:R-:W-:Y:S01]  /*a1b0*/  ISETP.LT.OR P6, PT, R4, R204, P6 ;  /* 0x000000cc0400720c */ /* 0x000fe200037c1670 */
[----:B------:R-:W-:Y:S01]  /*a1c0*/  VIADD R0, R0, 0x39 ;  /* 0x0000003900007836 */ /* 0x000fe20000000000 */
[----:B------:R-:W-:Y:S01]  /*a1d0*/  ISETP.LT.OR P1, PT, R4, R201, P1 ;  /* 0x000000c90400720c */ /* 0x000fe20000f21670 */
[----:B------:R-:W-:Y:S01]  /*a1e0*/  IMAD.IADD R4, R202, 0x1, -R7 ;  /* 0x00000001ca047824 */ /* 0x000fe200078e0a07 */
[----:B------:R-:W-:-:S02]  /*a1f0*/  I2FP.F32.S32 R6, R6 ;  /* 0x0000000600067245 */ /* 0x000fc40000201400 */
[----:B------:R-:W-:Y:S02]  /*a200*/  FSEL R166, R5, -INF , !P0 ;  /* 0xff80000005a67808 */ /* 0x000fe40004000000 */
[----:B------:R-:W-:Y:S01]  /*a210*/  IABS R4, R4 ;  /* 0x0000000400047213 */ /* 0x000fe20000000000 */
[----:B------:R-:W-:Y:S01]  /*a220*/  FFMA.FTZ R6, R6, -UR23, R153 ;  /* 0x8000001706067c23 */ /* 0x000fe20008010099 */
[----:B------:R-:W-:Y:S02]  /*a230*/  IABS R5, R9 ;  /* 0x0000000900057213 */ /* 0x000fe40000000000 */
[----:B------:R-:W-:Y:S02]  /*a240*/  IABS R8, R8 ;  /* 0x0000000800087213 */ /* 0x000fe40000000000 */
[----:B------:R-:W-:Y:S01]  /*a250*/  I2FP.F32.S32 R9, R4 ;  /* 0x0000000400097245 */ /* 0x000fe20000201400 */
[--C-:B------:R-:W-:Y:S01]  /*a260*/  IMAD.IADD R4, R205, 0x1, -R0.reuse ;  /* 0x00000001cd047824 */ /* 0x100fe200078e0a00 */
[----:B------:R-:W-:Y:S01]  /*a270*/  FSEL R169, R6, -INF , !P6 ;  /* 0xff80000006a97808 */ /* 0x000fe20007000000 */
[----:B------:R-:W-:Y:S01]  /*a280*/  IMAD.IADD R6, R202, 0x1, -R0 ;  /* 0x00000001ca067824 */ /* 0x000fe200078e0a00 */
[----:B------:R-:W-:Y:S01]  /*a290*/  ISETP.GE.AND P6, PT, R7, R200, PT ;  /* 0x000000c80700720c */ /* 0x000fe20003fc6270 */
[----:B------:R-:W-:Y:S01]  /*a2a0*/  FFMA.FTZ R9, R9, -UR23, R150 ;  /* 0x8000001709097c23 */ /* 0x000fe20008010096 */
[----:B------:R-:W-:-:S02]  /*a2b0*/  I2FP.F32.S32 R8, R8 ;  /* 0x0000000800087245 */ /* 0x000fc40000201400 */
[C---:B------:R-:W-:Y:S02]  /*a2c0*/  ISETP.LT.OR P6, PT, R7.reuse, R201, P6 ;  /* 0x000000c90700720c */ /* 0x040fe400037c1670 */
[----:B------:R-:W-:Y:S01]  /*a2d0*/  I2FP.F32.S32 R5, R5 ;  /* 0x0000000500057245 */ /* 0x000fe20000201400 */
[----:B------:R-:W-:Y:S01]  /*a2e0*/  FFMA.FTZ R8, R8, -UR23, R155 ;  /* 0x8000001708087c23 */ /* 0x000fe2000801009b */
[----:B------:R-:W-:Y:S02]  /*a2f0*/  ISETP.GE.AND P0, PT, R7, R203, PT ;  /* 0x000000cb0700720c */ /* 0x000fe40003f06270 */
[----:B------:R-:W-:Y:S01]  /*a300*/  FSEL R162, R9, -INF , !P6 ;  /* 0xff80000009a27808 */ /* 0x000fe20007000000 */
[----:B------:R-:W-:Y:S01]  /*a310*/  FFMA.FTZ R5, R5, -UR23, R148 ;  /* 0x8000001705057c23 */ /* 0x000fe20008010094 */
[----:B------:R-:W-:Y:S02]  /*a320*/  IABS R4, R4 ;  /* 0x0000000400047213 */ /* 0x000fe40000000000 */
[----:B------:R-:W-:-:S02]  /*a330*/  PLOP3.LUT P6, PT, PT, PT, UP0, 0x80, 0x0 ;  /* 0x000000000000781c */ /* 0x000fc40003fcf008 */
[----:B------:R-:W-:Y:S02]  /*a340*/  IABS R6, R6 ;  /* 0x0000000600067213 */ /* 0x000fe40000000000 */
[----:B------:R-:W-:Y:S02]  /*a350*/  ISETP.LT.OR P0, PT, R7, R204, P0 ;  /* 0x000000cc0700720c */ /* 0x000fe40000701670 */
[----:B------:R-:W-:Y:S02]  /*a360*/  FSEL R164, R8, -INF , !P1 ;  /* 0xff80000008a47808 */ /* 0x000fe40004800000 */
[----:B------:R-:W-:Y:S02]  /*a370*/  I2FP.F32.S32 R8, R4 ;  /* 0x0000000400087245 */ /* 0x000fe40000201400 */
[----:B------:R-:W-:Y:S02]  /*a380*/  I2FP.F32.S32 R4, R6 ;  /* 0x0000000600047245 */ /* 0x000fe40000201400 */
[----:B------:R-:W-:Y:S01]  /*a390*/  FSEL R167, R5, -INF , !P0 ;  /* 0xff80000005a77808 */ /* 0x000fe20004000000 */
[----:B------:R-:W-:Y:S01]  /*a3a0*/  FFMA.FTZ R149, R8, -UR23, R149 ;  /* 0x8000001708957c23 */ /* 0x000fe20008010095 */
[----:B------:R-:W-:Y:S01]  /*a3b0*/  ISETP.GE.AND P1, PT, R0, R203, PT ;  /* 0x000000cb0000720c */ /* 0x000fe20003f26270 */
[----:B------:R-:W-:Y:S01]  /*a3c0*/  FFMA.FTZ R4, R4, -UR23, R151 ;  /* 0x8000001704047c23 */ /* 0x000fe20008010097 */
[----:B------:R-:W-:-:S02]  /*a3d0*/  ISETP.GE.AND P0, PT, R0, R200, PT ;  /* 0x000000c80000720c */ /* 0x000fc40003f06270 */
        /* <DEDUP_REMOVED lines=74> */
[----:B------:R-:W-:Y:S01]  /*a880*/  UIMAD UR4, UR7, UR17, UR4 ;  /* 0x00000011070472a4 */ /* 0x000fe2000f8e0204 */
[----:B------:R-:W-:-:S03]  /*a890*/  UMOV UR16, UR28 ;  /* 0x0000001c00107c82 */ /* 0x000fc60008000000 */
[----:B------:R-:W-:Y:S01]  /*a8a0*/  UIADD3 UR9, UR29, UR4, URZ ;  /* 0x000000041d097290 */ /* 0x000fe2000fffe03f */
[----:B------:R-:W-:Y:S11]  /*a8b0*/  BRA `(.L_x_5459) ;  /* 0x0000000000087947 */ /* 0x000ff60003800000 */
.L_x_5458:
[----:B------:R-:W-:-:S04]  /*a8c0*/  ULEA UR16, -UR8, URZ, 0x6 ;  /* 0x0000003f08107291 */ /* 0x000fc8000f8e313f */
[----:B------:R-:W-:-:S12]  /*a8d0*/  USHF.R.S32.HI UR9, URZ, 0x1f, UR16 ;  /* 0x0000001f3f097899 */ /* 0x000fd80008011410 */
.L_x_5459:
        /* <DEDUP_REMOVED lines=122> */
.L_x_5461:
[----:B------:R-:W-:Y:S05]  /*b080*/  BSYNC B0 ;  /* 0x0000000000007941 */ /* 0x000fea0003800000 */
.L_x_5460:
[----:B------:R-:W0:Y:S01]  /*b090*/  LDGDEPBAR ;  /* 0x00000000000079af */ /* 0x000e220000000000 */
[----:B-12---:R-:W-:Y:S01]  /*b0a0*/  IMAD.U32 R5, RZ, RZ, UR16 ;  /* 0x00000010ff057e24 */ /* 0x006fe2000f8e00ff */
[----:B------:R-:W-:Y:S01]  /*b0b0*/  MOV R0, UR9 ;  /* 0x0000000900007c02 */ /* 0x000fe20008000f00 */
[----:B------:R-:W-:-:S03]  /*b0c0*/  IMAD.U32 R4, RZ, RZ, UR16 ;  /* 0x00000010ff047e24 */ /* 0x000fc6000f8e00ff */
[----:B------:R-:W-:-:S04]  /*b0d0*/  LEA R210, P0, R5, R210, 0x1 ;  /* 0x000000d205d27211 */ /* 0x000fc800078008ff */
[----:B------:R-:W-:-:S09]  /*b0e0*/  LEA.HI.X R209, R4, R209, R0, 0x1, P0 ;  /* 0x000000d104d17211 */ /* 0x000fd200000f0c00 */
.L_x_5457:
        /* <DEDUP_REMOVED lines=69> */
[--C-:B------:R-:W-:Y:S01]  /*b540*/  FFMA.FTZ R214, R208, UR18, -R163.reuse ;  /* 0x00000012d0d67c23 */ /* 0x100fe200080108a3 */
[----:B------:R-:W-:Y:S01]  /*b550*/  LDSM.16.MT88.4 R136, [R184+0x10000] ;  /* 0x01000000b888783b */ /* 0x000fe20000004200 */
[--C-:B------:R-:W-:Y:S01]  /*b560*/  FFMA.FTZ R219, R220, UR18, -R163.reuse ;  /* 0x00000012dcdb7c23 */ /* 0x100fe200080108a3 */
[----:B------:R-:W3:Y:S01]  /*b570*/  MUFU.EX2 R155, R155 ;  /* 0x0000009b009b7308 */ /* 0x000ee20000000800 */
        /* <DEDUP_REMOVED lines=17> */
[--C-:B------:R-:W-:Y:S01]  /*b690*/  FFMA.FTZ R162, R162, UR18, -R163.reuse ;  /* 0x00000012a2a27c23 */ /* 0x100fe200080108a3 */
[----:B------:R-:W-:-:S05]  /*b6a0*/  FFMA.FTZ R161, R161, UR18, -R163 ;  /* 0x00000012a1a17c23 */ /* 0x000fca00080108a3 */
        /* <DEDUP_REMOVED lines=65> */
[C---:B--2---:R-:W-:Y:S01]  /*bac0*/  HMMA.16816.F32 R100, R4.reuse, R32, R108 ;  /* 0x000000200464723c */ /* 0x044fe2000000186c */
[-C--:B------:R-:W-:Y:S01]  /*bad0*/  FMUL.FTZ R94, R94, R3.reuse ;  /* 0x000000035e5e7220 */ /* 0x080fe20000410000 */
[-C--:B------:R-:W-:Y:S01]  /*bae0*/  FMUL.FTZ R95, R95, R3.reuse ;  /* 0x000000035f5f7220 */ /* 0x080fe20000410000 */
[----:B------:R-:W2:Y:S01]  /*baf0*/  LDSM.16.MT88.4 R108, [R185+0xe000] ;  /* 0x00e00000b96c783b */ /* 0x000ea20000004200 */
[----:B------:R4:W-:Y:S01]  /*bb00*/  MUFU.EX2 R208, R135 ;  /* 0x0000008700d07308 */ /* 0x0009e20000000800 */
        /* <DEDUP_REMOVED lines=16> */
[----:B----4-:R-:W-:Y:S01]  /*bc10*/  LDSM.16.MT88.4 R132, [R188+0xc800] ;  /* 0x00c80000bc84783b */ /* 0x010fe20000004200 */
[----:B---3--:R-:W-:Y:S01]  /*bc20*/  HMMA.16816.F32 R40, R4, R116, R104 ;  /* 0x000000740428723c */ /* 0x008fe20000001868 */
[----:B------:R-:W-:-:S02]  /*bc30*/  FADD.FTZ R155, R155, R156 ;  /* 0x0000009c9b9b7221 */ /* 0x000fc40000010000 */
[----:B------:R-:W3:Y:S02]  /*bc40*/  LDSM.16.MT88.4 R104, [R184+0xe000] ;  /* 0x00e00000b868783b */ /* 0x000ee40000004200 */
[----:B------:R-:W-:Y:S01]  /*bc50*/  FADD.FTZ R154, R154, R155 ;  /* 0x0000009b9a9a7221 */ /* 0x000fe20000010000 */
[C---:B------:R-:W-:Y:S01]  /*bc60*/  HMMA.16816.F32 R36, R4.reuse, R118, R36 ;  /* 0x000000760424723c */ /* 0x040fe20000001824 */
[-C--:B------:R-:W-:Y:S01]  /*bc70*/  FMUL.FTZ R116, R44, R160.reuse ;  /* 0x000000a02c747220 */ /* 0x080fe20000410000 */
[-C--:B------:R-:W-:Y:S01]  /*bc80*/  FMUL.FTZ R117, R45, R160.reuse ;  /* 0x000000a02d757220 */ /* 0x080fe20000410000 */
[-C--:B------:R-:W-:Y:S01]  /*bc90*/  FMUL.FTZ R44, R48, R160.reuse ;  /* 0x000000a0302c7220 */ /* 0x080fe20000410000 */
[----:B------:R-:W-:Y:S01]  /*bca0*/  FMUL.FTZ R45, R49, R160 ;  /* 0x000000a0312d7220 */ /* 0x000fe20000410000 */
[----:B------:R-:W-:Y:S01]  /*bcb0*/  MUFU.EX2 R216, R216 ;  /* 0x000000d800d87308 */ /* 0x000fe20000000800 */
[----:B------:R-:W-:Y:S01]  /*bcc0*/  HMMA.16816.F32 R92, R4, R136, R92 ;  /* 0x00000088045c723c */ /* 0x000fe2000000185c */
[-C--:B------:R-:W-:Y:S01]  /*bcd0*/  FMUL.FTZ R118, R46, R3.reuse ;  /* 0x000000032e767220 */ /* 0x080fe20000410000 */
[-C--:B------:R-:W-:Y:S01]  /*bce0*/  FMUL.FTZ R119, R47, R3.reuse ;  /* 0x000000032f777220 */ /* 0x080fe20000410000 */
[-C--:B------:R-:W-:Y:S01]  /*bcf0*/  FMUL.FTZ R46, R50, R3.reuse ;  /* 0x00000003322e7220 */ /* 0x080fe20000410000 */
[----:B------:R-:W-:Y:S01]  /*bd00*/  FMUL.FTZ R47, R51, R3 ;  /* 0x00000003332f7220 */ /* 0x000fe20000410000 */
[----:B------:R-:W-:-:S02]  /*bd10*/  FADD.FTZ R153, R153, R154 ;  /* 0x0000009a99997221 */ /* 0x000fc40000010000 */
[----:B------:R-:W4:Y:S02]  /*bd20*/  MUFU.EX2 R221, R221 ;  /* 0x000000dd00dd7308 */ /* 0x000f240000000800 */
        /* <DEDUP_REMOVED lines=23> */
[----:B------:R-:W4:Y:S02]  /*bea0*/  MUFU.EX2 R223, R223 ;  /* 0x000000df00df7308 */ /* 0x000f240000000800 */
[C---:B---3--:R-:W-:Y:S06]  /*beb0*/  HMMA.16816.F32 R64, R4.reuse, R104, R116 ;  /* 0x000000680440723c */ /* 0x048fec0000001874 */
        /* <DEDUP_REMOVED lines=25> */
[----:B------:R-:W-:Y:S02]  /*c050*/  MUFU.EX2 R222, R222 ;  /* 0x000000de00de7308 */ /* 0x000fe40000000800 */
[----:B------:R-:W-:Y:S01]  /*c060*/  HMMA.16816.F32 R84, R4, R110, R112 ;  /* 0x0000006e0454723c */ /* 0x000fe20000001870 */
[----:B------:R-:W2:Y:S01]  /*c070*/  LDSM.16.MT88.4 R112, [R186+0xe800] ;  /* 0x00e80000ba70783b */ /* 0x000ea20000004200 */
[----:B------:R-:W-:-:S03]  /*c080*/  FADD.FTZ R3, R2, R3 ;  /* 0x0000000302037221 */ /* 0x000fc60000010000 */
[----:B------:R-:W2:Y:S01]  /*c090*/  LDSM.16.MT88.4 R108, [R185+0xe800] ;  /* 0x00e80000b96c783b */ /* 0x000ea20000004200 */
[----:B------:R-:W2:Y:S01]  /*c0a0*/  MUFU.EX2 R227, R227 ;  /* 0x000000e300e37308 */ /* 0x000ea20000000800 */
[----:B------:R-:W-:-:S04]  /*c0b0*/  FADD.FTZ R0, R0, R3 ;  /* 0x0000000300007221 */ /* 0x000fc80000010000 */
[----:B------:R-:W-:Y:S01]  /*c0c0*/  FADD.FTZ R159, R159, R0 ;  /* 0x000000009f9f7221 */ /* 0x000fe20000010000 */
[----:B------:R-:W-:Y:S01]  /*c0d0*/  FADD.FTZ R0, R170, R153 ;  /* 0x00000099aa007221 */ /* 0x000fe20000010000 */
[----:B---3--:R-:W-:Y:S01]  /*c0e0*/  HMMA.16816.F32 R80, R4, R104, R80 ;  /* 0x000000680450723c */ /* 0x008fe20000001850 */
[----:B------:R-:W-:Y:S02]  /*c0f0*/  MUFU.EX2 R224, R224 ;  /* 0x000000e000e07308 */ /* 0x000fe40000000800 */
[----:B------:R-:W-:-:S03]  /*c100*/  FADD.FTZ R0, R217, R0 ;  /* 0x00000000d9007221 */ /* 0x000fc60000010000 */
[C---:B------:R-:W-:Y:S01]  /*c110*/  HMMA.16816.F32 R88, R4.reuse, R106, R88 ;  /* 0x0000006a0458723c */ /* 0x040fe20000001858 */
[----:B------:R-:W-:Y:S01]  /*c120*/  F2FP.F16.F32.PACK_AB R104, R217, R170 ;  /* 0x000000aad968723e */ /* 0x000fe200000000ff */
[----:B-----5:R-:W-:Y:S01]  /*c130*/  FADD.FTZ R3, R207, R0 ;  /* 0x00000000cf037221 */ /* 0x020fe20000010000 */
[----:B------:R-:W-:Y:S01]  /*c140*/  F2FP.F16.F32.PACK_AB R105, R219, R214 ;  /* 0x000000d6db69723e */ /* 0x000fe200000000ff */
[----:B------:R-:W3:Y:S01]  /*c150*/  MUFU.EX2 R229, R229 ;  /* 0x000000e500e57308 */ /* 0x000ee20000000800 */
[----:B------:R-:W-:Y:S01]  /*c160*/  FADD.FTZ R214, R214, R159 ;  /* 0x0000009fd6d67221 */ /* 0x000fe20000010000 */
[----:B------:R-:W-:Y:S01]  /*c170*/  HMMA.16816.F32 R4, R4, R138, R96 ;  /* 0x0000008a0404723c */ /* 0x000fe20000001860 */
[C---:B------:R-:W-:Y:S01]  /*c180*/  F2FP.F16.F32.PACK_AB R106, R208.reuse, R207 ;  /* 0x000000cfd06a723e */ /* 0x040fe200000000ff */
[----:B------:R-:W-:Y:S01]  /*c190*/  LDSM.16.MT88.4 R96, [R185+0x10800] ;  /* 0x01080000b960783b */ /* 0x000fe20000004200 */
[----:B----4-:R-:W-:Y:S01]  /*c1a0*/  F2FP.F16.F32.PACK_AB R107, R221, R216 ;  /* 0x000000d8dd6b723e */ /* 0x010fe200000000ff */
[----:B------:R-:W-:Y:S01]  /*c1b0*/  FADD.FTZ R219, R219, R214 ;  /* 0x000000d6dbdb7221 */ /* 0x000fe20000010000 */
[----:B------:R-:W-:Y:S01]  /*c1c0*/  FADD.FTZ R3, R208, R3 ;  /* 0x00000003d0037221 */ /* 0x000fe20000010000 */
[----:B------:R-:W-:Y:S01]  /*c1d0*/  LDSM.16.MT88.4 R136, [R184+0xf000] ;  /* 0x00f00000b888783b */ /* 0x000fe20000004200 */
[----:B------:R-:W-:Y:S01]  /*c1e0*/  MUFU.EX2 R164, R164 ;  /* 0x000000a400a47308 */ /* 0x000fe20000000800 */
[----:B------:R-:W-:-:S02]  /*c1f0*/  FADD.FTZ R216, R216, R219 ;  /* 0x000000dbd8d87221 */ /* 0x000fc40000010000 */
[----:B-1----:R-:W-:Y:S02]  /*c200*/  HMMA.16816.F32 R20, R104, R116, R20 ;  /* 0x000000746814723c */ /* 0x002fe40000001814 */
[----:B------:R-:W-:-:S03]  /*c210*/  FADD.FTZ R221, R221, R216 ;  /* 0x000000d8dddd7221 */ /* 0x000fc60000010000 */
[----:B------:R-:W-:Y:S01]  /*c220*/  MUFU.EX2 R162, R162 ;  /* 0x000000a200a27308 */ /* 0x000fe20000000800 */
[C---:B------:R-:W-:Y:S01]  /*c230*/  HMMA.16816.F32 R16, R104.reuse, R118, R16 ;  /* 0x000000766810723c */ /* 0x040fe20000001810 */
[----:B------:R-:W1:Y:S05]  /*c240*/  LDSM.16.MT88.4 R116, [R184+0xe800] ;  /* 0x00e80000b874783b */ /* 0x000e6a0000004200 */
[C---:B------:R-:W-:Y:S01]  /*c250*/  HMMA.16816.F32 R28, R104.reuse, R128, R28 ;  /* 0x00000080681c723c */ /* 0x040fe2000000181c */
[----:B------:R-:W4:Y:S05]  /*c260*/  MUFU.EX2 R161, R161 ;  /* 0x000000a100a17308 */ /* 0x000f2a0000000800 */
[C---:B------:R-:W-:Y:S01]  /*c270*/  HMMA.16816.F32 R24, R104.reuse, R130, R24 ;  /* 0x000000826818723c */ /* 0x040fe20000001818 */
[----:B------:R-:W5:Y:S05]  /*c280*/  LDSM.16.MT88.4 R128, [R188+0x10800] ;  /* 0x01080000bc80783b */ /* 0x000f6a0000004200 */
        /* <DEDUP_REMOVED lines=28> */
[----:B---3--:R-:W-:Y:S01]  /*c450*/  F2FP.F16.F32.PACK_AB R99, R229, R224 ;  /* 0x000000e0e563723e */ /* 0x008fe200000000ff */
[----:B------:R-:W-:-:S02]  /*c460*/  FADD.FTZ R227, R227, R222 ;  /* 0x000000dee3e37221 */ /* 0x000fc40000010000 */
        /* <DEDUP_REMOVED lines=9> */
[----:B------:R-:W2:Y:S05]  /*c500*/  LDSM.16.MT88.4 R8, [R188+0x11000] ;  /* 0x01100000bc08783b */ /* 0x000eaa0000004200 */
[C---:B----4-:R-:W-:Y:S06]  /*c510*/  HMMA.16816.F32 R112, R96.reuse, R108, R28 ;  /* 0x0000006c6070723c */ /* 0x050fec000000181c */
        /* <DEDUP_REMOVED lines=43> */
[----:B------:R-:W2:Y:S06]  /*c7d0*/  MUFU.EX2 R149, R149 ;  /* 0x0000009500957308 */ /* 0x000eac0000000800 */
[----:B------:R-:W-:-:S02]  /*c7e0*/  F2FP.F16.F32.PACK_AB R99, R161, R162 ;  /* 0x000000a2a163723e */ /* 0x000fc400000000ff */
[----:B------:R-:W3:Y:S08]  /*c7f0*/  MUFU.EX2 R151, R151 ;  /* 0x0000009700977308 */ /* 0x000ef00000000800 */
[----:B------:R-:W4:Y:S01]  /*c800*/  MUFU.EX2 R165, R165 ;  /* 0x000000a500a57308 */ /* 0x000f220000000800 */
[----:B--2---:R-:W-:Y:S01]  /*c810*/  F2FP.F16.F32.PACK_AB R96, R149, R148 ;  /* 0x000000949560723e */ /* 0x004fe200000000ff */
[----:B------:R-:W-:-:S04]  /*c820*/  FADD.FTZ R148, R148, R225 ;  /* 0x000000e194947221 */ /* 0x000fc80000010000 */
[----:B------:R-:W-:Y:S01]  /*c830*/  FADD.FTZ R149, R149, R148 ;  /* 0x0000009495957221 */ /* 0x000fe20000010000 */
[----:B---3--:R-:W-:-:S03]  /*c840*/  F2FP.F16.F32.PACK_AB R98, R151, R150 ;  /* 0x000000969762723e */ /* 0x008fc600000000ff */
        /* <DEDUP_REMOVED lines=35> */
.L_x_5454:
[----:B------:R-:W-:Y:S05]  /*ca80*/  @!P6 BRA `(.L_x_5462) ;  /* 0x00000048006ce947 */ /* 0x000fea0003800000 */
[----:B------:R-:W-:Y:S01]  /*ca90*/  ULDC UR14, c[0x0][0x380] ;  /* 0x0000e000000e7ab9 */ /* 0x000fe20000000800 */
[----:B------:R-:W-:Y:S01]  /*caa0*/  ULEA UR25, -UR8, URZ, 0x6 ;  /* 0x0000003f08197291 */ /* 0x000fe2000f8e313f */
[----:B------:R-:W-:Y:S01]  /*cab0*/  IMAD.U32 R2, RZ, RZ, UR14 ;  /* 0x0000000eff027e24 */ /* 0x000fe2000f8e00ff */
[----:B------:R-:W-:Y:S01]  /*cac0*/  IABS R0, UR14 ;  /* 0x0000000e00007c13 */ /* 0x000fe20008000000 */
[----:B------:R-:W-:Y:S01]  /*cad0*/  ULEA UR4, -UR6, URZ, 0x6 ;  /* 0x0000003f06047291 */ /* 0x000fe2000f8e313f */
[----:B------:R-:W-:Y:S02]  /*cae0*/  UMOV UR28, URZ ;  /* 0x0000003f001c7c82 */ /* 0x000fe40008000000 */
[----:B------:R-:W-:Y:S01]  /*caf0*/  IABS R2, R2 ;  /* 0x0000000200027213 */ /* 0x000fe20000000000 */
[----:B------:R-:W-:Y:S01]  /*cb00*/  UMOV UR32, URZ ;  /* 0x0000003f00207c82 */ /* 0x000fe20008000000 */
[----:B------:R-:W-:Y:S01]  /*cb10*/  R2UR UR7, R0 ;  /* 0x00000000000772ca */ /* 0x000fe200000e0000 */
[----:B------:R-:W-:Y:S01]  /*cb20*/  USHF.R.S32.HI UR16, URZ, 0x1f, UR4 ;  /* 0x0000001f3f107899 */ /* 0x000fe20008011404 */
[----:B------:R-:W-:Y:S01]  /*cb30*/  R2UR UR9, R2 ;  /* 0x00000000020972ca */ /* 0x000fe200000e0000 */
[----:B------:R-:W-:Y:S01]  /*cb40*/  IMAD.U32 R208, RZ, RZ, UR4 ;  /* 0x00000004ffd07e24 */ /* 0x000fe2000f8e00ff */
[----:B------:R-:W-:-:S02]  /*cb50*/  USHF.R.S32.HI UR18, URZ, 0x1f, UR25 ;  /* 0x0000001f3f127899 */ /* 0x000fc40008011419 */
[----:B------:R-:W-:Y:S01]  /*cb60*/  UISETP.NE.AND UP1, UPT, UR14, URZ, UPT ;  /* 0x0000003f0e00728c */ /* 0x000fe2000bf25270 */
[----:B------:R-:W-:Y:S01]  /*cb70*/  MOV R207, UR16 ;  /* 0x0000001000cf7c02 */ /* 0x000fe20008000f00 */
[----:B------:R-:W-:Y:S02]  /*cb80*/  ULOP3.LUT UR17, URZ, UR14, URZ, 0x33, !UPT ;  /* 0x0000000e3f117292 */ /* 0x000fe4000f8e333f */
[----:B------:R-:W-:Y:S02]  /*cb90*/  ULOP3.LUT UR6, URZ, UR14, URZ, 0x33, !UPT ;  /* 0x0000000e3f067292 */ /* 0x000fe4000f8e333f */
[----:B------:R-:W-:Y:S01]  /*cba0*/  UISETP.NE.AND UP0, UPT, UR14, URZ, UPT ;  /* 0x0000003f0e00728c */ /* 0x000fe2000bf05270 */
[----:B------:R-:W1:Y:S01]  /*cbb0*/  I2F.RP R5, UR7 ;  /* 0x0000000700057d06 */ /* 0x000e620008209400 */
[----:B------:R-:W-:Y:S01]  /*cbc0*/  ULDC UR16, c[0x0][0x2d0] ;  /* 0x0000b40000107ab9 */ /* 0x000fe20000000800 */
[----:B------:R-:W-:-:S06]  /*cbd0*/  ULDC UR4, c[0x0][0x2ec] ;  /* 0x0000bb0000047ab9 */ /* 0x000fcc0000000800 */
        /* <DEDUP_REMOVED lines=9> */
[----:B--2---:R-:W-:Y:S02]  /*cc70*/  R2UR UR33, R2 ;  /* 0x00000000022172ca */ /* 0x004fe400000e0000 */
[----:B------:R-:W-:-:S09]  /*cc80*/  MOV R2, R3 ;  /* 0x0000000300027202 */ /* 0x000fd20000000f00 */
[----:B------:R-:W-:-:S04]  /*cc90*/  UIADD3 UR8, URZ, -UR29, URZ ;  /* 0x8000001d3f087290 */ /* 0x000fc8000fffe03f */
[----:B------:R-:W-:Y:S02]  /*cca0*/  UIMAD UR8, UR8, UR7, URZ ;  /* 0x00000007080872a4 */ /* 0x000fe4000f8e023f */
[----:B------:R-:W-:Y:S02]  /*ccb0*/  UIADD3 UR15, URZ, -UR33, URZ ;  /* 0x800000213f0f7290 */ /* 0x000fe4000fffe03f */
[----:B------:R-:W-:Y:S02]  /*ccc0*/  UIMAD.WIDE.U32 UR28, UR29, UR8, UR28 ;  /* 0x000000081d1c72a5 */ /* 0x000fe4000f8e001c */
[----:B------:R-:W-:-:S04]  /*ccd0*/  UIMAD UR15, UR15, UR9, URZ ;  /* 0x000000090f0f72a4 */ /* 0x000fc8000f8e023f */
[----:B------:R-:W-:-:S03]  /*cce0*/  UIMAD.WIDE.U32 UR32, UR33, UR15, UR32 ;  /* 0x0000000f212072a5 */ /* 0x000fc6000f8e0020 */
[----:B------:R-:W-:-:S04]  /*ccf0*/  UMOV UR15, UR29 ;  /* 0x0000001d000f7c82 */ /* 0x000fc80008000000 */
[----:B------:R-:W-:-:S05]  /*cd00*/  UMOV UR19, UR33 ;  /* 0x0000002100137c82 */ /* 0x000fca0008000000 */
.L_x_5466:
        /* <DEDUP_REMOVED lines=76> */
.L_x_5463:
[CC--:B------:R-:W-:Y:S01]  /*d1d0*/  LEA R216, P0, R217.reuse, R212.reuse, 0x1 ;  /* 0x000000d4d9d87211 */ /* 0x0c0fe200078008ff */
[----:B------:R-:W-:Y:S01]  /*d1e0*/  @P5 STS.128 [R197+0xc000], RZ ;  /* 0x00c000ffc5005388 */ /* 0x000fe20000000c00 */
[C---:B------:R-:W-:Y:S01]  /*d1f0*/  IADD3 R3, P1, R217.reuse, UR24, RZ ;  /* 0x00000018d9037c10 */ /* 0x040fe2000ff3e0ff */
[----:B------:R-:W-:Y:S01]  /*d200*/  UISETP.GT.AND UP2, UPT, UR11, UR10, UPT ;  /* 0x0000000a0b00728c */ /* 0x000fe2000bf44270 */
        /* <DEDUP_REMOVED lines=9> */
[----:B------:R-:W-:Y:S01]  /*d2a0*/  @P4 STS.128 [R197+0xe000], RZ ;  /* 0x00e000ffc5004388 */ /* 0x000fe20000000c00 */
        /* <DEDUP_REMOVED lines=8> */
[----:B------:R-:W-:Y:S01]  /*d330*/  @P2 STS.128 [R197+0x10000], RZ ;  /* 0x010000ffc5002388 */ /* 0x000fe20000000c00 */
[----:B------:R-:W-:Y:S02]  /*d340*/  IADD3.X R214, R214, UR22, RZ, P6, !PT ;  /* 0x00000016d6d67c10 */ /* 0x000fe4000b7fe4ff */
        /* <DEDUP_REMOVED lines=26> */
[CC--:B------:R-:W-:Y:S02]  /*d4f0*/  @!P4 LEA.HI.X R231, R3.reuse, R215.reuse, R214, 0x1, P1 ;  /* 0x000000d703e7c211 */ /* 0x0c0fe400008f0cd6 */
[C---:B------:R-:W-:Y:S01]  /*d500*/  @!P2 LEA R234, P0, R3.reuse, R212, 0x1 ;  /* 0x000000d403eaa211 */ /* 0x040fe200078008ff */
[----:B------:R-:W-:Y:S01]  /*d510*/  @!PT LDS RZ, [RZ] ;  /* 0x00000000fffff984 */ /* 0x000fe20000000800 */
[----:B------:R-:W-:Y:S01]  /*d520*/  @!PT LDS RZ, [RZ] ;  /* 0x00000000fffff984 */ /* 0x000fe20000000800 */
[----:B------:R-:W-:Y:S01]  /*d530*/  @!PT LDS RZ, [RZ] ;  /* 0x00000000fffff984 */ /* 0x000fe20000000800 */
[----:B------:R1:W-:Y:S01]  /*d540*/  @!P2 LDGSTS.E.BYPASS.LTC128B.128 [R197+0x10800], desc[UR26][R220.64+0x100] ;  /* 0x10800100dcc5afae */ /* 0x0003e2000b901d5a */
[----:B------:R-:W-:Y:S02]  /*d550*/  IMAD.MOV.U32 R212, RZ, RZ, R216 ;  /* 0x000000ffffd47224 */ /* 0x000fe400078e00d8 */
[----:B------:R-:W-:Y:S01]  /*d560*/  @!P2 LEA.HI.X R235, R3, R215, R214, 0x1, P0 ;  /* 0x000000d703eba211 */ /* 0x000fe200000f0cd6 */
[----:B------:R-:W-:Y:S01]  /*d570*/  @P5 STS.128 [R197+0xd000], RZ ;  /* 0x00d000ffc5005388 */ /* 0x000fe20000000c00 */
[----:B------:R-:W-:Y:S01]  /*d580*/  PLOP3.LUT P0, PT, PT, PT, UP2, 0x80, 0x0 ;  /* 0x000000000000781c */ /* 0x000fe20003f0f028 */
        /* <DEDUP_REMOVED lines=236> */
[----:B------:R-:W1:Y:S01]  /*e450*/  LDC.64 R132, c[0x0][0x230] ;  /* 0x00008c00ff847b82 */ /* 0x000e620000000a00 */
[----:B------:R-:W-:Y:S02]  /*e460*/  R2UR UR32, R136 ;  /* 0x00000000882072ca */ /* 0x000fe400000e0000 */
[----:B------:R-:W-:Y:S05]  /*e470*/  R2UR UR33, R137 ;  /* 0x00000000892172ca */ /* 0x000fea00000e0000 */
[----:B------:R-:W2:Y:S01]  /*e480*/  LDC.64 R134, c[0x0][0x248] ;  /* 0x00009200ff867b82 */ /* 0x000ea20000000a00 */
[----:B------:R-:W-:Y:S01]  /*e490*/  IMAD.U32 R142, RZ, RZ, UR28 ;  /* 0x0000001cff8e7e24 */ /* 0x000fe2000f8e00ff */
[----:B------:R-:W-:Y:S02]  /*e4a0*/  UIADD3 UR28, UR37, -UR35, URZ ;  /* 0x80000023251c7290 */ /* 0x000fe4000fffe03f */
[----:B------:R-:W-:Y:S02]  /*e4b0*/  IMAD.U32 R143, RZ, RZ, UR29 ;  /* 0x0000001dff8f7e24 */ /* 0x000fe4000f8e00ff */
[----:B------:R-:W-:Y:S01]  /*e4c0*/  UIMAD UR28, UR28, UR14, -0x40 ;  /* 0xffffffc01c1c74a4 */ /* 0x000fe2000f8e020e */
[----:B------:R-:W-:Y:S01]  /*e4d0*/  MOV R140, UR32 ;  /* 0x00000020008c7c02 */ /* 0x000fe20008000f00 */
[----:B------:R-:W-:Y:S01]  /*e4e0*/  IMAD.U32 R141, RZ, RZ, UR33 ;  /* 0x00000021ff8d7e24 */ /* 0x000fe2000f8e00ff */
[----:B------:R-:W3:Y:S01]  /*e4f0*/  LDG.E R138, desc[UR26][R142.64] ;  /* 0x0000001a8e8a7981 */ /* 0x000ee2000c1e1900 */
[----:B------:R-:W-:Y:S03]  /*e500*/  USHF.R.S32.HI UR8, URZ, 0x1f, UR28 ;  /* 0x0000001f3f087899 */ /* 0x000fe6000801141c */
[----:B------:R-:W3:Y:S03]  /*e510*/  LDG.E R3, desc[UR26][R140.64] ;  /* 0x0000001a8c037981 */ /* 0x000ee6000c1e1900 */
        /* <DEDUP_REMOVED lines=11> */
.L_x_5465:
        /* <DEDUP_REMOVED lines=89> */
.L_x_5464:
[----:B------:R-:W-:Y:S01]  /*eb60*/  IMAD.U32 R3, RZ, RZ, UR11 ;  /* 0x0000000bff037e24 */ /* 0x000fe2000f8e00ff */
[----:B------:R-:W-:Y:S03]  /*eb70*/  UISETP.GT.AND UP2, UPT, UR11, UR10, UPT ;  /* 0x0000000a0b00728c */ /* 0x000fe6000bf44270 */
[----:B------:R-:W-:Y:S04]  /*eb80*/  IMAD R3, R3, 0x40, R206 ;  /* 0x0000004003037824 */ /* 0x000fe800078e02ce */
[----:B------:R-:W-:Y:S01]  /*eb90*/  IMAD.IADD R132, R205, 0x1, -R3 ;  /* 0x00000001cd847824 */ /* 0x000fe200078e0a03 */
[C---:B-1----:R-:W-:Y:S01]  /*eba0*/  IADD3 R136, R3.reuse, 0x10, RZ ;  /* 0x0000001003887810 */ /* 0x042fe20007ffe0ff */
[C---:B------:R-:W-:Y:S01]  /*ebb0*/  VIADD R138, R3.reuse, 0x9 ;  /* 0x00000009038a7836 */ /* 0x040fe20000000000 */
[----:B------:R-:W-:Y:S01]  /*ebc0*/  IADD3 R139, R202, -R3, RZ ;  /* 0x80000003ca8b7210 */ /* 0x000fe20007ffe0ff */
[----:B------:R-:W-:Y:S01]  /*ebd0*/  VIADD R141, R3, 0x11 ;  /* 0x00000011038d7836 */ /* 0x000fe20000000000 */
[----:B------:R-:W-:Y:S01]  /*ebe0*/  IABS R132, R132 ;  /* 0x0000008400847213 */ /* 0x000fe20000000000 */
[C---:B------:R-:W-:Y:S01]  /*ebf0*/  IMAD.IADD R135, R205.reuse, 0x1, -R136 ;  /* 0x00000001cd877824 */ /* 0x040fe200078e0a88 */
[----:B------:R-:W-:Y:S02]  /*ec00*/  IADD3 R134, R205, -R138, RZ ;  /* 0x8000008acd867210 */ /* 0x000fe40007ffe0ff */
[----:B------:R-:W-:Y:S01]  /*ec10*/  I2FP.F32.S32 R133, R132 ;  /* 0x0000008400857245 */ /* 0x000fe20000201400 */
[----:B------:R-:W-:Y:S01]  /*ec20*/  VIADD R132, R3, 0x1 ;  /* 0x0000000103847836 */ /* 0x000fe20000000000 */
[----:B------:R-:W-:Y:S02]  /*ec30*/  IABS R134, R134 ;  /* 0x0000008600867213 */ /* 0x000fe40000000000 */
[----:B------:R-:W-:Y:S01]  /*ec40*/  IABS R135, R135 ;  /* 0x0000008700877213 */ /* 0x000fe20000000000 */
[----:B------:R-:W-:Y:S02]  /*ec50*/  IMAD.IADD R140, R205, 0x1, -R132 ;  /* 0x00000001cd8c7824 */ /* 0x000fe400078e0a84 */
[----:B------:R-:W-:Y:S01]  /*ec60*/  FFMA.FTZ R4, R133, -UR23, R4 ;  /* 0x8000001785047c23 */ /* 0x000fe20008010004 */
[----:B------:R-:W-:Y:S01]  /*ec70*/  VIADD R133, R3, 0x8 ;  /* 0x0000000803857836 */ /* 0x000fe20000000000 */
[----:B------:R-:W-:Y:S02]  /*ec80*/  I2FP.F32.S32 R134, R134 ;  /* 0x0000008600867245 */ /* 0x000fe40000201400 */
[----:B------:R-:W-:Y:S01]  /*ec90*/  IABS R140, R140 ;  /* 0x0000008c008c7213 */ /* 0x000fe20000000000 */
[----:B------:R-:W-:Y:S01]  /*eca0*/  IMAD.IADD R137, R205, 0x1, -R133 ;  /* 0x00000001cd897824 */ /* 0x000fe200078e0a85 */
[----:B------:R-:W-:Y:S01]  /*ecb0*/  IABS R139, R139 ;  /* 0x0000008b008b7213 */ /* 0x000fe20000000000 */
[----:B------:R-:W-:Y:S01]  /*ecc0*/  FFMA.FTZ R9, R134, -UR23, R9 ;  /* 0x8000001786097c23 */ /* 0x000fe20008010009 */
[----:B------:R-:W-:Y:S01]  /*ecd0*/  I2FP.F32.S32 R140, R140 ;  /* 0x0000008c008c7245 */ /* 0x000fe20000201400 */
[----:B------:R-:W-:Y:S01]  /*ece0*/  IMAD.IADD R134, R202, 0x1, -R132 ;  /* 0x00000001ca867824 */ /* 0x000fe200078e0a84 */
[----:B------:R-:W-:Y:S02]  /*ecf0*/  I2FP.F32.S32 R135, R135 ;  /* 0x0000008700877245 */ /* 0x000fe40000201400 */
[----:B------:R-:W-:Y:S01]  /*ed00*/  I2FP.F32.S32 R139, R139 ;  /* 0x0000008b008b7245 */ /* 0x000fe20000201400 */
[----:B------:R-:W-:Y:S01]  /*ed10*/  FFMA.FTZ R5, R140, -UR23, R5 ;  /* 0x800000178c057c23 */ /* 0x000fe20008010005 */
[----:B------:R-:W-:Y:S01]  /*ed20*/  IADD3 R140, R3, 0x18, RZ ;  /* 0x00000018038c7810 */ /* 0x000fe20007ffe0ff */
[----:B------:R-:W-:Y:S01]  /*ed30*/  FFMA.FTZ R12, R135, -UR23, R12 ;  /* 0x80000017870c7c23 */ /* 0x000fe2000801000c */
[----:B------:R-:W-:Y:S01]  /*ed40*/  IABS R137, R137 ;  /* 0x0000008900897213 */ /* 0x000fe20000000000 */
[----:B------:R-:W-:Y:S01]  /*ed50*/  FFMA.FTZ R6, R139, -UR23, R6 ;  /* 0x800000178b067c23 */ /* 0x000fe20008010006 */
[----:B------:R-:W-:Y:S01]  /*ed60*/  VIADD R139, R3, 0x19 ;  /* 0x00000019038b7836 */ /* 0x000fe20000000000 */
[C---:B------:R-:W-:Y:S01]  /*ed70*/  ISETP.GE.AND P1, PT, R132.reuse, R201, PT ;  /* 0x000000c98400720c */ /* 0x040fe20003f26270 */
[----:B------:R-:W-:Y:S01]  /*ed80*/  IMAD.IADD R135, R205, 0x1, -R140 ;  /* 0x00000001cd877824 */ /* 0x000fe200078e0a8c */
[C---:B------:R-:W-:Y:S02]  /*ed90*/  ISETP.GE.AND P6, PT, R132.reuse, R204, PT ;  /* 0x000000cc8400720c */ /* 0x040fe40003fc6270 */
[----:B------:R-:W-:Y:S02]  /*eda0*/  IABS R134, R134 ;  /* 0x0000008600867213 */ /* 0x000fe40000000000 */
[C---:B------:R-:W-:Y:S02]  /*edb0*/  ISETP.GE.AND P4, PT, R3.reuse, R204, PT ;  /* 0x000000cc0300720c */ /* 0x040fe40003f86270 */
[----:B------:R-:W-:Y:S02]  /*edc0*/  I2FP.F32.S32 R137, R137 ;  /* 0x0000008900897245 */ /* 0x000fe40000201400 */
[----:B------:R-:W-:Y:S02]  /*edd0*/  ISETP.GE.AND P0, PT, R3, R201, PT ;  /* 0x000000c90300720c */ /* 0x000fe40003f06270 */
[C---:B------:R-:W-:Y:S01]  /*ede0*/  ISETP.GE.OR P1, PT, R132.reuse, R200, !P1 ;  /* 0x000000c88400720c */ /* 0x040fe20004f26670 */
[----:B------:R-:W-:Y:S01]  /*edf0*/  FFMA.FTZ R8, R137, -UR23, R8 ;  /* 0x8000001789087c23 */ /* 0x000fe20008010008 */
[----:B------:R-:W-:Y:S02]  /*ee00*/  ISETP.GE.OR P6, PT, R132, R203, !P6 ;  /* 0x000000cb8400720c */ /* 0x000fe400077c6670 */
[----:B------:R-:W-:Y:S02]  /*ee10*/  IABS R135, R135 ;  /* 0x0000008700877213 */ /* 0x000fe40000000000 */
[----:B------:R-:W-:Y:S02]  /*ee20*/  IADD3 R132, R205, -R139, RZ ;  /* 0x8000008bcd847210 */ /* 0x000fe40007ffe0ff */
[----:B------:R-:W-:Y:S02]  /*ee30*/  I2FP.F32.S32 R134, R134 ;  /* 0x0000008600867245 */ /* 0x000fe40000201400 */
[----:B------:R-:W-:Y:S02]  /*ee40*/  ISETP.GE.OR P4, PT, R3, R203, !P4 ;  /* 0x000000cb0300720c */ /* 0x000fe40006786670 */
[C---:B------:R-:W-:Y:S01]  /*ee50*/  ISETP.GE.AND P5, PT, R133.reuse, R201, PT ;  /* 0x000000c98500720c */ /* 0x040fe20003fa6270 */
[----:B------:R-:W-:Y:S01]  /*ee60*/  FFMA.FTZ R7, R134, -UR23, R7 ;  /* 0x8000001786077c23 */ /* 0x000fe20008010007 */
[----:B------:R-:W-:Y:S02]  /*ee70*/  ISETP.GE.AND P2, PT, R133, R204, PT ;  /* 0x000000cc8500720c */ /* 0x000fe40003f46270 */
[----:B------:R-:W-:Y:S02]  /*ee80*/  ISETP.GE.OR P0, PT, R3, R200, !P0 ;  /* 0x000000c80300720c */ /* 0x000fe40004706670 */
[----:B------:R-:W-:Y:S02]  /*ee90*/  I2FP.F32.S32 R135, R135 ;  /* 0x0000008700877245 */ /* 0x000fe40000201400 */
[----:B------:R-:W-:Y:S02]  /*eea0*/  FSEL R137, R4, -INF , !P4 ;  /* 0xff80000004897808 */ /* 0x000fe40006000000 */
[----:B------:R-:W-:Y:S01]  /*eeb0*/  IADD3 R142, R205, -R141, RZ ;  /* 0x8000008dcd8e7210 */ /* 0x000fe20007ffe0ff */
[----:B------:R-:W-:Y:S01]  /*eec0*/  FFMA.FTZ R16, R135, -UR23, R16 ;  /* 0x8000001787107c23 */ /* 0x000fe20008010010 */
[----:B------:R-:W-:Y:S02]  /*eed0*/  IABS R132, R132 ;  /* 0x0000008400847213 */ /* 0x000fe40000000000 */
[C---:B------:R-:W-:Y:S02]  /*eee0*/  ISETP.GE.OR P5, PT, R133.reuse, R200, !P5 ;  /* 0x000000c88500720c */ /* 0x040fe40006fa6670 */
[-C--:B------:R-:W-:Y:S02]  /*eef0*/  ISETP.GE.AND P4, PT, R138, R204.reuse, PT ;  /* 0x000000cc8a00720c */ /* 0x080fe40003f86270 */
[-C--:B------:R-:W-:Y:S01]  /*ef00*/  ISETP.GE.OR P2, PT, R133, R203.reuse, !P2 ;  /* 0x000000cb8500720c */ /* 0x080fe20005746670 */
[----:B------:R-:W-:Y:S01]  /*ef10*/  IMAD.IADD R133, R202, 0x1, -R133 ;  /* 0x00000001ca857824 */ /* 0x000fe200078e0a85 */
[----:B------:R-:W-:Y:S02]  /*ef20*/  FSEL R134, R6, -INF , !P0 ;  /* 0xff80000006867808 */ /* 0x000fe40004000000 */
[----:B------:R-:W-:Y:S02]  /*ef30*/  ISETP.GE.AND P0, PT, R136, R204, PT ;  /* 0x000000cc8800720c */ /* 0x000fe40003f06270 */
[----:B------:R-:W-:Y:S02]  /*ef40*/  IABS R142, R142 ;  /* 0x0000008e008e7213 */ /* 0x000fe40000000000 */
[----:B------:R-:W-:Y:S02]  /*ef50*/  I2FP.F32.S32 R132, R132 ;  /* 0x0000008400847245 */ /* 0x000fe40000201400 */
[----:B------:R-:W-:Y:S02]  /*ef60*/  FSEL R135, R5, -INF , !P6 ;  /* 0xff80000005877808 */ /* 0x000fe40007000000 */
[-C--:B------:R-:W-:Y:S01]  /*ef70*/  ISETP.GE.OR P4, PT, R138, R203.reuse, !P4 ;  /* 0x000000cb8a00720c */ /* 0x080fe20006786670 */
[----:B------:R-:W-:Y:S01]  /*ef80*/  FFMA.FTZ R17, R132, -UR23, R17 ;  /* 0x8000001784117c23 */ /* 0x000fe20008010011 */
[----:B------:R-:W-:Y:S01]  /*ef90*/  FSEL R5, R8, -INF , !P2 ;  /* 0xff80000008057808 */ /* 0x000fe20005000000 */
[----:B------:R-:W-:Y:S01]  /*efa0*/  VIADD R132, R3, 0x21 ;  /* 0x0000002103847836 */ /* 0x000fe20000000000 */
[C---:B------:R-:W-:Y:S02]  /*efb0*/  ISETP.GE.OR P0, PT, R136.reuse, R203, !P0 ;  /* 0x000000cb8800720c */ /* 0x040fe40004706670 */
[----:B------:R-:W-:Y:S01]  /*efc0*/  ISETP.GE.AND P2, PT, R136, R201, PT ;  /* 0x000000c98800720c */ /* 0x000fe20003f46270 */
[----:B------:R-:W-:Y:S01]  /*efd0*/  IMAD.IADD R4, R205, 0x1, -R132 ;  /* 0x00000001cd047824 */ /* 0x000fe200078e0a84 */
[----:B------:R-:W-:Y:S02]  /*efe0*/  IABS R133, R133 ;  /* 0x0000008500857213 */ /* 0x000fe40000000000 */
[----:B------:R-:W-:Y:S02]  /*eff0*/  I2FP.F32.S32 R142, R142 ;  /* 0x0000008e008e7245 */ /* 0x000fe40000201400 */
[----:B------:R-:W-:Y:S02]  /*f000*/  FSEL R9, R9, -INF , !P4 ;  /* 0xff80000009097808 */ /* 0x000fe40006000000 */
[C---:B------:R-:W-:Y:S01]  /*f010*/  ISETP.GE.AND P4, PT, R141.reuse, R204, PT ;  /* 0x000000cc8d00720c */ /* 0x040fe20003f86270 */
[----:B------:R-:W-:Y:S01]  /*f020*/  FFMA.FTZ R13, R142, -UR23, R13 ;  /* 0x800000178e0d7c23 */ /* 0x000fe2000801000d */
[----:B------:R-:W-:Y:S02]  /*f030*/  FSEL R217, R12, -INF , !P0 ;  /* 0xff8000000cd97808 */ /* 0x000fe40004000000 */
[-C--:B------:R-:W-:Y:S01]  /*f040*/  ISETP.GE.OR P2, PT, R136, R200.reuse, !P2 ;  /* 0x000000c88800720c */ /* 0x080fe20005746670 */
[C---:B------:R-:W-:Y:S01]  /*f050*/  IMAD.IADD R136, R202.reuse, 0x1, -R136 ;  /* 0x00000001ca887824 */ /* 0x040fe200078e0a88 */
[----:B------:R-:W-:Y:S02]  /*f060*/  I2FP.F32.S32 R133, R133 ;  /* 0x0000008500857245 */ /* 0x000fe40000201400 */
[C---:B------:R-:W-:Y:S02]  /*f070*/  ISETP.GE.AND P0, PT, R141.reuse, R201, PT ;  /* 0x000000c98d00720c */ /* 0x040fe40003f06270 */
[----:B------:R-:W-:Y:S01]  /*f080*/  ISETP.GE.OR P4, PT, R141, R203, !P4 ;  /* 0x000000cb8d00720c */ /* 0x000fe20006786670 */
[----:B------:R-:W-:Y:S01]  /*f090*/  FFMA.FTZ R10, R133, -UR23, R10 ;  /* 0x80000017850a7c23 */ /* 0x000fe2000801000a */
[----:B------:R-:W-:Y:S01]  /*f0a0*/  ISETP.GE.OR P0, PT, R141, R200, !P0 ;  /* 0x000000c88d00720c */ /* 0x000fe20004706670 */
[----:B------:R-:W-:Y:S01]  /*f0b0*/  VIADD R133, R3, 0x20 ;  /* 0x0000002003857836 */ /* 0x000fe20000000000 */
[C---:B------:R-:W-:Y:S02]  /*f0c0*/  IADD3 R6, R202.reuse, -R141, RZ ;  /* 0x8000008dca067210 */ /* 0x040fe40007ffe0ff */
[----:B------:R-:W-:Y:S01]  /*f0d0*/  IABS R141, R136 ;  /* 0x00000088008d7213 */ /* 0x000fe20000000000 */
[----:B------:R-:W-:Y:S01]  /*f0e0*/  IMAD.IADD R143, R205, 0x1, -R133 ;  /* 0x00000001cd8f7824 */ /* 0x000fe200078e0a85 */
[----:B------:R-:W-:Y:S01]  /*f0f0*/  FSEL R163, R13, -INF , !P4 ;  /* 0xff8000000da37808 */ /* 0x000fe20006000000 */
[----:B------:R-:W-:Y:S01]  /*f100*/  IMAD.IADD R13, R202, 0x1, -R140 ;  /* 0x00000001ca0d7824 */ /* 0x000fe200078e0a8c */
[C---:B------:R-:W-:Y:S02]  /*f110*/  ISETP.GE.AND P4, PT, R140.reuse, R204, PT ;  /* 0x000000cc8c00720c */ /* 0x040fe40003f86270 */
[----:B------:R-:W-:Y:S02]  /*f120*/  IABS R4, R4 ;  /* 0x0000000400047213 */ /* 0x000fe40000000000 */
[----:B------:R-:W-:Y:S02]  /*f130*/  I2FP.F32.S32 R141, R141 ;  /* 0x0000008d008d7245 */ /* 0x000fe40000201400 */
[----:B------:R-:W-:Y:S02]  /*f140*/  IABS R6, R6 ;  /* 0x0000000600067213 */ /* 0x000fe40000000000 */
[----:B------:R-:W-:Y:S01]  /*f150*/  I2FP.F32.S32 R4, R4 ;  /* 0x0000000400047245 */ /* 0x000fe20000201400 */
[----:B------:R-:W-:Y:S01]  /*f160*/  FFMA.FTZ R14, R141, -UR23, R14 ;  /* 0x800000178d0e7c23 */ /* 0x000fe2000801000e */
[----:B------:R-:W-:Y:S02]  /*f170*/  ISETP.GE.OR P4, PT, R140, R203, !P4 ;  /* 0x000000cb8c00720c */ /* 0x000fe40006786670 */
[----:B------:R-:W-:Y:S01]  /*f180*/  I2FP.F32.S32 R6, R6 ;  /* 0x0000000600067245 */ /* 0x000fe20000201400 */
[----:B------:R-:W-:Y:S01]  /*f190*/  FFMA.FTZ R21, R4, -UR23, R21 ;  /* 0x8000001704157c23 */ /* 0x000fe20008010015 */
[----:B------:R-:W-:Y:S01]  /*f1a0*/  IABS R143, R143 ;  /* 0x0000008f008f7213 */ /* 0x000fe20000000000 */
[----:B------:R-:W-:Y:S01]  /*f1b0*/  VIADD R4, R3, 0x30 ;  /* 0x0000003003047836 */ /* 0x000fe20000000000 */
[----:B------:R-:W-:Y:S01]  /*f1c0*/  FSEL R141, R16, -INF , !P4 ;  /* 0xff800000108d7808 */ /* 0x000fe20006000000 */
[----:B------:R-:W-:Y:S01]  /*f1d0*/  FFMA.FTZ R15, R6, -UR23, R15 ;  /* 0x80000017060f7c23 */ /* 0x000fe2000801000f */
[----:B------:R-:W-:Y:S01]  /*f1e0*/  ISETP.GE.AND P4, PT, R139, R204, PT ;  /* 0x000000cc8b00720c */ /* 0x000fe20003f86270 */
[C---:B------:R-:W-:Y:S01]  /*f1f0*/  IMAD.IADD R16, R202.reuse, 0x1, -R139 ;  /* 0x00000001ca107824 */ /* 0x040fe200078e0a8b */
[----:B------:R-:W-:Y:S02]  /*f200*/  I2FP.F32.S32 R143, R143 ;  /* 0x0000008f008f7245 */ /* 0x000fe40000201400 */
[C---:B------:R-:W-:Y:S02]  /*f210*/  IADD3 R8, R202.reuse, -R138, RZ ;  /* 0x8000008aca087210 */ /* 0x040fe40007ffe0ff */
[----:B------:R-:W-:Y:S01]  /*f220*/  IABS R13, R13 ;  /* 0x0000000d000d7213 */ /* 0x000fe20000000000 */
[----:B------:R-:W-:Y:S01]  /*f230*/  FFMA.FTZ R20, R143, -UR23, R20 ;  /* 0x800000178f147c23 */ /* 0x000fe20008010014 */
[----:B------:R-:W-:Y:S02]  /*f240*/  ISETP.GE.OR P4, PT, R139, R203, !P4 ;  /* 0x000000cb8b00720c */ /* 0x000fe40006786670 */
[----:B------:R-:W-:Y:S02]  /*f250*/  FSEL R12, R7, -INF , !P1 ;  /* 0xff800000070c7808 */ /* 0x000fe40004800000 */
[----:B------:R-:W-:Y:S02]  /*f260*/  IADD3 R7, R205, -R4, RZ ;  /* 0x80000004cd077210 */ /* 0x000fe40007ffe0ff */
[----:B------:R-:W-:Y:S02]  /*f270*/  FSEL R160, R15, -INF , !P0 ;  /* 0xff8000000fa07808 */ /* 0x000fe40004000000 */
[----:B------:R-:W-:Y:S02]  /*f280*/  I2FP.F32.S32 R13, R13 ;  /* 0x0000000d000d7245 */ /* 0x000fe40000201400 */
[----:B------:R-:W-:Y:S02]  /*f290*/  IABS R8, R8 ;  /* 0x0000000800087213 */ /* 0x000fe40000000000 */
[----:B------:R-:W-:Y:S01]  /*f2a0*/  FSEL R143, R17, -INF , !P4 ;  /* 0xff800000118f7808 */ /* 0x000fe20006000000 */
[----:B------:R-:W-:Y:S01]  /*f2b0*/  FFMA.FTZ R18, R13, -UR23, R18 ;  /* 0x800000170d127c23 */ /* 0x000fe20008010012 */
[----:B------:R-:W-:Y:S02]  /*f2c0*/  IADD3 R15, R202, -R133, RZ ;  /* 0x80000085ca0f7210 */ /* 0x000fe40007ffe0ff */
[C---:B------:R-:W-:Y:S02]  /*f2d0*/  ISETP.GE.AND P1, PT, R140.reuse, R201, PT ;  /* 0x000000c98c00720c */ /* 0x040fe40003f26270 */
[C---:B------:R-:W-:Y:S02]  /*f2e0*/  ISETP.GE.AND P4, PT, R133.reuse, R204, PT ;  /* 0x000000cc8500720c */ /* 0x040fe40003f86270 */
[----:B------:R-:W-:Y:S02]  /*f2f0*/  IABS R7, R7 ;  /* 0x0000000700077213 */ /* 0x000fe40000000000 */
[----:B------:R-:W-:Y:S02]  /*f300*/  IABS R16, R16 ;  /* 0x0000001000107213 */ /* 0x000fe40000000000 */
[----:B------:R-:W-:Y:S02]  /*f310*/  I2FP.F32.S32 R8, R8 ;  /* 0x0000000800087245 */ /* 0x000fe40000201400 */
[----:B------:R-:W-:Y:S02]  /*f320*/  IABS R15, R15 ;  /* 0x0000000f000f7213 */ /* 0x000fe40000000000 */
[----:B------:R-:W-:Y:S01]  /*f330*/  ISETP.GE.OR P1, PT, R140, R200, !P1 ;  /* 0x000000c88c00720c */ /* 0x000fe20004f26670 */
[----:B------:R-:W-:Y:S01]  /*f340*/  FFMA.FTZ R11, R8, -UR23, R11 ;  /* 0x80000017080b7c23 */ /* 0x000fe2000801000b */
[----:B------:R-:W-:Y:S01]  /*f350*/  ISETP.GE.OR P4, PT, R133, R203, !P4 ;  /* 0x000000cb8500720c */ /* 0x000fe20006786670 */
[----:B------:R-:W-:Y:S01]  /*f360*/  VIADD R8, R3, 0x28 ;  /* 0x0000002803087836 */ /* 0x000fe20000000000 */
[----:B------:R-:W-:Y:S02]  /*f370*/  ISETP.GE.AND P6, PT, R138, R201, PT ;  /* 0x000000c98a00720c */ /* 0x000fe40003fc6270 */
[----:B------:R-:W-:Y:S02]  /*f380*/  I2FP.F32.S32 R7, R7 ;  /* 0x0000000700077245 */ /* 0x000fe40000201400 */
[----:B------:R-:W-:Y:S02]  /*f390*/  I2FP.F32.S32 R16, R16 ;  /* 0x0000001000107245 */ /* 0x000fe40000201400 */
        /* <DEDUP_REMOVED lines=8> */
[----:B------:R-:W-:Y:S01]  /*f420*/  FSEL R142, R18, -INF , !P1 ;  /* 0xff800000128e7808 */ /* 0x000fe20004800000 */
[----:B------:R-:W-:Y:S01]  /*f430*/  IMAD.IADD R13, R205, 0x1, -R7 ;  /* 0x00000001cd0d7824 */ /* 0x000fe200078e0a07 */
[----:B------:R-:W-:Y:S02]  /*f440*/  ISETP.GE.OR P6, PT, R138, R200, !P6 ;  /* 0x000000c88a00720c */ /* 0x000fe400077c6670 */
[----:B------:R-:W-:Y:S02]  /*f450*/  ISETP.GE.AND P4, PT, R133, R201, PT ;  /* 0x000000c98500720c */ /* 0x000fe40003f86270 */
[C---:B------:R-:W-:Y:S02]  /*f460*/  ISETP.GE.AND P1, PT, R4.reuse, R204, PT ;  /* 0x000000cc0400720c */ /* 0x040fe40003f26270 */
[-C--:B------:R-:W-:Y:S02]  /*f470*/  ISETP.GE.OR P5, PT, R139, R200.reuse, !P5 ;  /* 0x000000c88b00720c */ /* 0x080fe40006fa6670 */
[----:B------:R-:W-:Y:S01]  /*f480*/  FSEL R16, R11, -INF , !P6 ;  /* 0xff8000000b107808 */ /* 0x000fe20007000000 */
[----:B------:R-:W-:Y:S01]  /*f490*/  VIADD R11, R3, 0x31 ;  /* 0x00000031030b7836 */ /* 0x000fe20000000000 */
[----:B------:R-:W-:Y:S02]  /*f4a0*/  ISETP.GE.OR P4, PT, R133, R200, !P4 ;  /* 0x000000c88500720c */ /* 0x000fe40006786670 */
[----:B------:R-:W-:Y:S01]  /*f4b0*/  ISETP.GE.OR P1, PT, R4, R203, !P1 ;  /* 0x000000cb0400720c */ /* 0x000fe20004f26670 */
[----:B------:R-:W-:Y:S01]  /*f4c0*/  IMAD.IADD R20, R205, 0x1, -R11 ;  /* 0x00000001cd147824 */ /* 0x000fe200078e0a0b */
[----:B------:R-:W-:Y:S01]  /*f4d0*/  FSEL R162, R14, -INF , !P2 ;  /* 0xff8000000ea27808 */ /* 0x000fe20005000000 */
[----:B------:R-:W-:Y:S01]  /*f4e0*/  IMAD.IADD R14, R202, 0x1, -R132 ;  /* 0x00000001ca0e7824 */ /* 0x000fe200078e0a84 */
[----:B------:R-:W-:Y:S02]  /*f4f0*/  FSEL R140, R19, -INF , !P5 ;  /* 0xff800000138c7808 */ /* 0x000fe40006800000 */
[-C--:B------:R-:W-:Y:S02]  /*f500*/  ISETP.GE.AND P5, PT, R4, R201.reuse, PT ;  /* 0x000000c90400720c */ /* 0x080fe40003fa6270 */
[----:B------:R-:W-:Y:S02]  /*f510*/  FSEL R153, R28, -INF , !P1 ;  /* 0xff8000001c997808 */ /* 0x000fe40004800000 */
[----:B------:R-:W-:Y:S02]  /*f520*/  FSEL R158, R22, -INF , !P4 ;  /* 0xff800000169e7808 */ /* 0x000fe40006000000 */
[C---:B------:R-:W-:Y:S02]  /*f530*/  ISETP.GE.AND P1, PT, R11.reuse, R204, PT ;  /* 0x000000cc0b00720c */ /* 0x040fe40003f26270 */
[----:B------:R-:W-:Y:S02]  /*f540*/  ISETP.GE.AND P4, PT, R11, R201, PT ;  /* 0x000000c90b00720c */ /* 0x000fe40003f86270 */
[----:B------:R-:W-:Y:S01]  /*f550*/  ISETP.GE.OR P5, PT, R4, R200, !P5 ;  /* 0x000000c80400720c */ /* 0x000fe20006fa6670 */
[----:B------:R-:W-:Y:S01]  /*f560*/  IMAD.IADD R4, R202, 0x1, -R4 ;  /* 0x00000001ca047824 */ /* 0x000fe200078e0a04 */
[----:B------:R-:W-:Y:S02]  /*f570*/  IABS R14, R14 ;  /* 0x0000000e000e7213 */ /* 0x000fe40000000000 */
[----:B------:R-:W-:Y:S02]  /*f580*/  IABS R13, R13 ;  /* 0x0000000d000d7213 */ /* 0x000fe40000000000 */
[----:B------:R-:W-:Y:S02]  /*f590*/  IADD3 R138, R205, -R8, RZ ;  /* 0x80000008cd8a7210 */ /* 0x000fe40007ffe0ff */
[C---:B------:R-:W-:Y:S02]  /*f5a0*/  ISETP.GE.OR P1, PT, R11.reuse, R203, !P1 ;  /* 0x000000cb0b00720c */ /* 0x040fe40004f26670 */
[----:B------:R-:W-:Y:S02]  /*f5b0*/  ISETP.GE.OR P4, PT, R11, R200, !P4 ;  /* 0x000000c80b00720c */ /* 0x000fe40006786670 */
[----:B------:R-:W-:Y:S02]  /*f5c0*/  ISETP.GE.AND P6, PT, R132, R204, PT ;  /* 0x000000cc8400720c */ /* 0x000fe40003fc6270 */
[----:B------:R-:W-:Y:S02]  /*f5d0*/  IADD3 R11, R202, -R11, RZ ;  /* 0x8000000bca0b7210 */ /* 0x000fe40007ffe0ff */
[----:B------:R-:W-:Y:S02]  /*f5e0*/  I2FP.F32.S32 R14, R14 ;  /* 0x0000000e000e7245 */ /* 0x000fe40000201400 */
[C---:B------:R-:W-:Y:S01]  /*f5f0*/  IADD3 R6, R3.reuse, 0x29, RZ ;  /* 0x0000002903067810 */ /* 0x040fe20007ffe0ff */
[----:B------:R-:W-:Y:S01]  /*f600*/  VIADD R3, R3, 0x39 ;  /* 0x0000003903037836 */ /* 0x000fe20000000000 */
[----:B------:R-:W-:Y:S01]  /*f610*/  I2FP.F32.S32 R13, R13 ;  /* 0x0000000d000d7245 */ /* 0x000fe20000201400 */
[----:B------:R-:W-:Y:S01]  /*f620*/  FFMA.FTZ R23, R14, -UR23, R23 ;  /* 0x800000170e177c23 */ /* 0x000fe20008010017 */
[----:B------:R-:W-:Y:S01]  /*f630*/  IABS R139, R138 ;  /* 0x0000008a008b7213 */ /* 0x000fe20000000000 */
[----:B------:R-:W-:Y:S01]  /*f640*/  IMAD.IADD R136, R205, 0x1, -R6 ;  /* 0x00000001cd887824 */ /* 0x000fe200078e0a06 */
[----:B------:R-:W-:Y:S01]  /*f650*/  ISETP.GE.OR P6, PT, R132, R203, !P6 ;  /* 0x000000cb8400720c */ /* 0x000fe200077c6670 */
[----:B------:R-:W-:Y:S01]  /*f660*/  FFMA.FTZ R32, R13, -UR23, R32 ;  /* 0x800000170d207c23 */ /* 0x000fe20008010020 */
[----:B------:R-:W-:Y:S02]  /*f670*/  IABS R4, R4 ;  /* 0x0000000400047213 */ /* 0x000fe40000000000 */
[----:B------:R-:W-:Y:S02]  /*f680*/  IABS R11, R11 ;  /* 0x0000000b000b7213 */ /* 0x000fe40000000000 */
[----:B------:R-:W-:Y:S02]  /*f690*/  I2FP.F32.S32 R139, R139 ;  /* 0x0000008b008b7245 */ /* 0x000fe40000201400 */
[----:B------:R-:W-:Y:S02]  /*f6a0*/  FSEL R159, R21, -INF , !P6 ;  /* 0xff800000159f7808 */ /* 0x000fe40007000000 */
[----:B------:R-:W-:Y:S01]  /*f6b0*/  FMNMX.FTZ R14, R137, R0, !PT ;  /* 0x00000000890e7209 */ /* 0x000fe20007810000 */
[----:B------:R-:W-:Y:S01]  /*f6c0*/  FFMA.FTZ R24, R139, -UR23, R24 ;  /* 0x800000178b187c23 */ /* 0x000fe20008010018 */
[----:B------:R-:W-:Y:S02]  /*f6d0*/  I2FP.F32.S32 R13, R4 ;  /* 0x00000004000d7245 */ /* 0x000fe40000201400 */
[----:B------:R-:W-:Y:S02]  /*f6e0*/  I2FP.F32.S32 R4, R11 ;  /* 0x0000000b00047245 */ /* 0x000fe40000201400 */
[----:B------:R-:W-:Y:S01]  /*f6f0*/  ISETP.GE.AND P6, PT, R8, R204, PT ;  /* 0x000000cc0800720c */ /* 0x000fe20003fc6270 */
[----:B------:R-:W-:Y:S01]  /*f700*/  FFMA.FTZ R30, R13, -UR23, R30 ;  /* 0x800000170d1e7c23 */ /* 0x000fe2000801001e */
[----:B------:R-:W-:Y:S01]  /*f710*/  FMNMX.FTZ R11, R134, R2, !PT ;  /* 0x00000002860b7209 */ /* 0x000fe20007810000 */
[----:B------:R-:W-:Y:S01]  /*f720*/  FFMA.FTZ R31, R4, -UR23, R31 ;  /* 0x80000017041f7c23 */ /* 0x000fe2000801001f */
[----:B------:R-:W-:Y:S02]  /*f730*/  FMNMX.FTZ R14, R135, R14, !PT ;  /* 0x0000000e870e7209 */ /* 0x000fe40007810000 */
[----:B------:R-:W-:Y:S02]  /*f740*/  IABS R136, R136 ;  /* 0x0000008800887213 */ /* 0x000fe40000000000 */
[----:B------:R-:W-:Y:S02]  /*f750*/  ISETP.GE.OR P6, PT, R8, R203, !P6 ;  /* 0x000000cb0800720c */ /* 0x000fe400077c6670 */
[----:B------:R-:W-:Y:S02]  /*f760*/  FMNMX.FTZ R11, R12, R11, !PT ;  /* 0x0000000b0c0b7209 */ /* 0x000fe40007810000 */
[----:B------:R-:W-:Y:S02]  /*f770*/  I2FP.F32.S32 R136, R136 ;  /* 0x0000008800887245 */ /* 0x000fe40000201400 */
[----:B------:R-:W-:Y:S02]  /*f780*/  FMNMX.FTZ R14, R5, R14, !PT ;  /* 0x0000000e050e7209 */ /* 0x000fe40007810000 */
[----:B------:R-:W-:Y:S01]  /*f790*/  FSEL R157, R24, -INF , !P6 ;  /* 0xff800000189d7808 */ /* 0x000fe20007000000 */
[----:B------:R-:W-:Y:S01]  /*f7a0*/  FFMA.FTZ R25, R136, -UR23, R25 ;  /* 0x8000001788197c23 */ /* 0x000fe20008010019 */
[----:B------:R-:W-:Y:S02]  /*f7b0*/  FMNMX.FTZ R11, R10, R11, !PT ;  /* 0x0000000b0a0b7209 */ /* 0x000fe40007810000 */
[C---:B------:R-:W-:Y:S02]  /*f7c0*/  ISETP.GE.AND P6, PT, R6.reuse, R204, PT ;  /* 0x000000cc0600720c */ /* 0x040fe40003fc6270 */
[----:B------:R-:W-:Y:S02]  /*f7d0*/  FMNMX.FTZ R14, R9, R14, !PT ;  /* 0x0000000e090e7209 */ /* 0x000fe40007810000 */
[----:B------:R-:W-:Y:S02]  /*f7e0*/  ISETP.GE.OR P6, PT, R6, R203, !P6 ;  /* 0x000000cb0600720c */ /* 0x000fe400077c6670 */
[----:B------:R-:W-:Y:S01]  /*f7f0*/  FMNMX.FTZ R13, R16, R11, !PT ;  /* 0x0000000b100d7209 */ /* 0x000fe20007810000 */
[----:B------:R-:W-:Y:S01]  /*f800*/  IMAD.IADD R11, R202, 0x1, -R7 ;  /* 0x00000001ca0b7824 */ /* 0x000fe200078e0a07 */
[----:B------:R-:W-:Y:S02]  /*f810*/  ISETP.GE.AND P0, PT, R8, R201, PT ;  /* 0x000000c90800720c */ /* 0x000fe40003f06270 */
[----:B------:R-:W-:Y:S02]  /*f820*/  FMNMX.FTZ R14, R217, R14, !PT ;  /* 0x0000000ed90e7209 */ /* 0x000fe40007810000 */
[----:B------:R-:W-:Y:S02]  /*f830*/  FSEL R155, R25, -INF , !P6 ;  /* 0xff800000199b7808 */ /* 0x000fe40007000000 */
[----:B------:R-:W-:Y:S02]  /*f840*/  FMNMX.FTZ R13, R162, R13, !PT ;  /* 0x0000000da20d7209 */ /* 0x000fe40007810000 */
[----:B------:R-:W-:Y:S02]  /*f850*/  ISETP.GE.OR P0, PT, R8, R200, !P0 ;  /* 0x000000c80800720c */ /* 0x000fe40004706670 */
[----:B------:R-:W-:Y:S02]  /*f860*/  ISETP.GE.AND P6, PT, R6, R201, PT ;  /* 0x000000c90600720c */ /* 0x000fe40003fc6270 */
[----:B------:R-:W-:Y:S02]  /*f870*/  FMNMX.FTZ R14, R163, R14, !PT ;  /* 0x0000000ea30e7209 */ /* 0x000fe40007810000 */
[----:B------:R-:W-:Y:S02]  /*f880*/  IADD3 R8, R202, -R8, RZ ;  /* 0x80000008ca087210 */ /* 0x000fe40007ffe0ff */
[----:B------:R-:W-:Y:S02]  /*f890*/  FMNMX.FTZ R13, R160, R13, !PT ;  /* 0x0000000da00d7209 */ /* 0x000fe40007810000 */
[----:B------:R-:W-:Y:S02]  /*f8a0*/  ISETP.GE.OR P6, PT, R6, R200, !P6 ;  /* 0x000000c80600720c */ /* 0x000fe400077c6670 */
[----:B------:R-:W-:Y:S02]  /*f8b0*/  FMNMX.FTZ R14, R141, R14, !PT ;  /* 0x0000000e8d0e7209 */ /* 0x000fe40007810000 */
[----:B------:R-:W-:Y:S02]  /*f8c0*/  IABS R20, R20 ;  /* 0x0000001400147213 */ /* 0x000fe40000000000 */
[----:B------:R-:W-:Y:S02]  /*f8d0*/  IABS R8, R8 ;  /* 0x0000000800087213 */ /* 0x000fe40000000000 */
[----:B------:R-:W-:Y:S02]  /*f8e0*/  IADD3 R6, R202, -R6, RZ ;  /* 0x80000006ca067210 */ /* 0x000fe40007ffe0ff */
[----:B------:R-:W-:Y:S02]  /*f8f0*/  FMNMX.FTZ R13, R142, R13, !PT ;  /* 0x0000000d8e0d7209 */ /* 0x000fe40007810000 */
[----:B------:R-:W-:Y:S02]  /*f900*/  ISETP.GE.AND P2, PT, R132, R201, PT ;  /* 0x000000c98400720c */ /* 0x000fe40003f46270 */
[----:B------:R-:W-:Y:S02]  /*f910*/  I2FP.F32.S32 R20, R20 ;  /* 0x0000001400147245 */ /* 0x000fe40000201400 */
[----:B------:R-:W-:Y:S01]  /*f920*/  I2FP.F32.S32 R15, R8 ;  /* 0x00000008000f7245 */ /* 0x000fe20000201400 */
[----:B------:R-:W-:Y:S01]  /*f930*/  IMAD.IADD R8, R205, 0x1, -R3 ;  /* 0x00000001cd087824 */ /* 0x000fe200078e0a03 */
[----:B------:R-:W-:Y:S01]  /*f940*/  FMNMX.FTZ R4, R143, R14, !PT ;  /* 0x0000000e8f047209 */ /* 0x000fe20007810000 */
[----:B------:R-:W-:Y:S01]  /*f950*/  FFMA.FTZ R29, R20, -UR23, R29 ;  /* 0x80000017141d7c23 */ /* 0x000fe2000801001d */
[----:B------:R-:W-:Y:S01]  /*f960*/  IABS R6, R6 ;  /* 0x0000000600067213 */ /* 0x000fe20000000000 */
[----:B------:R-:W-:Y:S01]  /*f970*/  FFMA.FTZ R26, R15, -UR23, R26 ;  /* 0x800000170f1a7c23 */ /* 0x000fe2000801001a */
[----:B------:R-:W-:Y:S02]  /*f980*/  FMNMX.FTZ R13, R140, R13, !PT ;  /* 0x0000000d8c0d7209 */ /* 0x000fe40007810000 */
[----:B------:R-:W-:Y:S02]  /*f990*/  ISETP.GE.OR P2, PT, R132, R200, !P2 ;  /* 0x000000c88400720c */ /* 0x000fe40005746670 */
[----:B------:R-:W-:Y:S02]  /*f9a0*/  FMNMX.FTZ R4, R161, R4, !PT ;  /* 0x00000004a1047209 */ /* 0x000fe40007810000 */
[----:B------:R-:W-:Y:S02]  /*f9b0*/  I2FP.F32.S32 R6, R6 ;  /* 0x0000000600067245 */ /* 0x000fe40000201400 */
[----:B------:R-:W-:Y:S02]  /*f9c0*/  FSEL R156, R23, -INF , !P2 ;  /* 0xff800000179c7808 */ /* 0x000fe40005000000 */
[----:B------:R-:W-:Y:S01]  /*f9d0*/  FMNMX.FTZ R13, R158, R13, !PT ;  /* 0x0000000d9e0d7209 */ /* 0x000fe20007810000 */
[----:B------:R-:W-:Y:S01]  /*f9e0*/  FFMA.FTZ R27, R6, -UR23, R27 ;  /* 0x80000017061b7c23 */ /* 0x000fe2000801001b */
[----:B------:R-:W-:Y:S01]  /*f9f0*/  FMNMX.FTZ R4, R159, R4, !PT ;  /* 0x000000049f047209 */ /* 0x000fe20007810000 */
[----:B------:R-:W-:Y:S01]  /*fa00*/  IMAD.IADD R6, R202, 0x1, -R3 ;  /* 0x00000001ca067824 */ /* 0x000fe200078e0a03 */
[----:B------:R-:W-:Y:S01]  /*fa10*/  FSEL R151, R29, -INF , !P1 ;  /* 0xff8000001d977808 */ /* 0x000fe20004800000 */
[----:B------:R-:W-:Y:S01]  /*fa20*/  LDSM.16.MT88.4 R20, [R186+0xc000] ;  /* 0x00c00000ba14783b */ /* 0x000fe20000004200 */
[----:B------:R-:W-:Y:S02]  /*fa30*/  FSEL R154, R26, -INF , !P0 ;  /* 0xff8000001a9a7808 */ /* 0x000fe40004000000 */
[----:B------:R-:W-:Y:S02]  /*fa40*/  FMNMX.FTZ R13, R156, R13, !PT ;  /* 0x0000000d9c0d7209 */ /* 0x000fe40007810000 */
[----:B------:R-:W-:Y:S02]  /*fa50*/  ISETP.GE.AND P1, PT, R7, R204, PT ;  /* 0x000000cc0700720c */ /* 0x000fe40003f26270 */
[----:B------:R-:W-:Y:S02]  /*fa60*/  FMNMX.FTZ R4, R157, R4, !PT ;  /* 0x000000049d047209 */ /* 0x000fe40007810000 */
[----:B------:R-:W-:Y:S02]  /*fa70*/  IABS R11, R11 ;  /* 0x0000000b000b7213 */ /* 0x000fe40000000000 */
[----:B------:R-:W-:Y:S02]  /*fa80*/  FSEL R152, R27, -INF , !P6 ;  /* 0xff8000001b987808 */ /* 0x000fe40007000000 */
[----:B------:R-:W-:Y:S02]  /*fa90*/  FMNMX.FTZ R13, R154, R13, !PT ;  /* 0x0000000d9a0d7209 */ /* 0x000fe40007810000 */
[----:B------:R-:W-:Y:S02]  /*faa0*/  IABS R8, R8 ;  /* 0x0000000800087213 */ /* 0x000fe40000000000 */
[----:B------:R-:W-:Y:S02]  /*fab0*/  ISETP.GE.OR P1, PT, R7, R203, !P1 ;  /* 0x000000cb0700720c */ /* 0x000fe40004f26670 */
[----:B------:R-:W-:Y:S02]  /*fac0*/  FMNMX.FTZ R4, R155, R4, !PT ;  /* 0x000000049b047209 */ /* 0x000fe40007810000 */
[----:B------:R-:W-:Y:S02]  /*fad0*/  I2FP.F32.S32 R11, R11 ;  /* 0x0000000b000b7245 */ /* 0x000fe40000201400 */
[----:B------:R-:W-:Y:S02]  /*fae0*/  IABS R6, R6 ;  /* 0x0000000600067213 */ /* 0x000fe40000000000 */
[----:B------:R-:W-:Y:S01]  /*faf0*/  FSEL R148, R30, -INF , !P5 ;  /* 0xff8000001e947808 */ /* 0x000fe20006800000 */
[----:B------:R-:W-:Y:S01]  /*fb00*/  FFMA.FTZ R34, R11, -UR23, R34 ;  /* 0x800000170b227c23 */ /* 0x000fe20008010022 */
[----:B------:R-:W-:Y:S02]  /*fb10*/  FMNMX.FTZ R13, R152, R13, !PT ;  /* 0x0000000d980d7209 */ /* 0x000fe40007810000 */
[----:B------:R-:W-:Y:S02]  /*fb20*/  I2FP.F32.S32 R8, R8 ;  /* 0x0000000800087245 */ /* 0x000fe40000201400 */
[----:B------:R-:W-:Y:S02]  /*fb30*/  ISETP.GE.AND P2, PT, R7, R201, PT ;  /* 0x000000c90700720c */ /* 0x000fe40003f46270 */
[----:B------:R-:W-:Y:S01]  /*fb40*/  FSEL R149, R32, -INF , !P1 ;  /* 0xff80000020957808 */ /* 0x000fe20004800000 */
[----:B------:R-:W-:Y:S01]  /*fb50*/  FFMA.FTZ R33, R8, -UR23, R33 ;  /* 0x8000001708217c23 */ /* 0x000fe20008010021 */
[----:B------:R-:W-:Y:S02]  /*fb60*/  FMNMX.FTZ R4, R153, R4, !PT ;  /* 0x0000000499047209 */ /* 0x000fe40007810000 */
[----:B------:R-:W-:Y:S02]  /*fb70*/  ISETP.GE.AND P1, PT, R3, R204, PT ;  /* 0x000000cc0300720c */ /* 0x000fe40003f26270 */
[----:B------:R-:W-:Y:S02]  /*fb80*/  I2FP.F32.S32 R6, R6 ;  /* 0x0000000600067245 */ /* 0x000fe40000201400 */
[----:B------:R-:W-:Y:S02]  /*fb90*/  FSEL R146, R31, -INF , !P4 ;  /* 0xff8000001f927808 */ /* 0x000fe40006000000 */
[----:B------:R-:W-:Y:S01]  /*fba0*/  FMNMX.FTZ R13, R148, R13, !PT ;  /* 0x0000000d940d7209 */ /* 0x000fe20007810000 */
[----:B------:R-:W-:Y:S01]  /*fbb0*/  FFMA.FTZ R35, R6, -UR23, R35 ;  /* 0x8000001706237c23 */ /* 0x000fe20008010023 */
[----:B------:R-:W-:Y:S01]  /*fbc0*/  ISETP.GE.OR P2, PT, R7, R200, !P2 ;  /* 0x000000c80700720c */ /* 0x000fe20005746670 */
[----:B------:R-:W-:Y:S01]  /*fbd0*/  LDSM.16.MT88.4 R28, [R185+0xc000] ;  /* 0x00c00000b91c783b */ /* 0x000fe20000004200 */
[----:B------:R-:W-:Y:S02]  /*fbe0*/  ISETP.GE.AND P0, PT, R3, R201, PT ;  /* 0x000000c90300720c */ /* 0x000fe40003f06270 */
[----:B------:R-:W-:Y:S02]  /*fbf0*/  FMNMX.FTZ R4, R151, R4, !PT ;  /* 0x0000000497047209 */ /* 0x000fe40007810000 */
[C---:B------:R-:W-:Y:S02]  /*fc00*/  ISETP.GE.OR P1, PT, R3.reuse, R203, !P1 ;  /* 0x000000cb0300720c */ /* 0x040fe40004f26670 */
[----:B------:R-:W-:Y:S02]  /*fc10*/  FSEL R144, R34, -INF , !P2 ;  /* 0xff80000022907808 */ /* 0x000fe40005000000 */
[----:B------:R-:W-:Y:S02]  /*fc20*/  FMNMX.FTZ R13, R146, R13, !PT ;  /* 0x0000000d920d7209 */ /* 0x000fe40007810000 */
[----:B------:R-:W-:Y:S02]  /*fc30*/  ISETP.GE.OR P0, PT, R3, R200, !P0 ;  /* 0x000000c80300720c */ /* 0x000fe40004706670 */
[----:B------:R-:W-:Y:S02]  /*fc40*/  FSEL R147, R33, -INF , !P1 ;  /* 0xff80000021937808 */ /* 0x000fe40004800000 */
[----:B------:R-:W-:Y:S02]  /*fc50*/  FMNMX.FTZ R4, R149, R4, !PT ;  /* 0x0000000495047209 */ /* 0x000fe40007810000 */
[----:B------:R-:W-:Y:S02]  /*fc60*/  FMNMX.FTZ R8, R144, R13, !PT ;  /* 0x0000000d90087209 */ /* 0x000fe40007810000 */
[----:B------:R-:W-:Y:S02]  /*fc70*/  FSEL R133, R35, -INF , !P0 ;  /* 0xff80000023857808 */ /* 0x000fe40004000000 */
        /* <DEDUP_REMOVED lines=18> */
[----:B------:R-:W-:Y:S01]  /*fda0*/  FSEL R5, R132, RZ, P1 ;  /* 0x000000ff84057208 */ /* 0x000fe20000800000 */
[----:B------:R-:W-:Y:S01]  /*fdb0*/  FFMA.FTZ R169, R137, UR4, -R150 ;  /* 0x0000000489a97c23 */ /* 0x000fe20008010896 */
[--C-:B------:R-:W-:Y:S01]  /*fdc0*/  FFMA.FTZ R135, R12, UR4, -R145.reuse ;  /* 0x000000040c877c23 */ /* 0x100fe20008010891 */
[--C-:B------:R-:W-:Y:S01]  /*fdd0*/  FFMA.FTZ R171, R134, UR4, -R145.reuse ;  /* 0x0000000486ab7c23 */ /* 0x100fe20008010891 */
[----:B------:R-:W1:Y:S01]  /*fde0*/  LDSM.16.MT88.4 R12, [R188+0xc000] ;  /* 0x00c00000bc0c783b */ /* 0x000e620000004200 */
[----:B------:R-:W-:Y:S01]  /*fdf0*/  FADD.FTZ R0, -R5, R0 ;  /* 0x0000000005007221 */ /* 0x000fe20000010100 */
[----:B------:R-:W-:Y:S01]  /*fe00*/  FSEL R5, R3, RZ, P0 ;  /* 0x000000ff03057208 */ /* 0x000fe20000000000 */
[--C-:B------:R-:W-:Y:S01]  /*fe10*/  FFMA.FTZ R134, R10, UR4, -R145.reuse ;  /* 0x000000040a867c23 */ /* 0x100fe20008010891 */
[--C-:B------:R-:W-:Y:S01]  /*fe20*/  FFMA.FTZ R167, R16, UR4, -R145.reuse ;  /* 0x0000000410a77c23 */ /* 0x100fe20008010891 */
[----:B------:R-:W-:Y:S01]  /*fe30*/  FMUL.FTZ R6, R0, UR4 ;  /* 0x0000000400067c20 */ /* 0x000fe20008410000 */
[----:B------:R-:W-:Y:S01]  /*fe40*/  FFMA.FTZ R164, R9, UR4, -R150 ;  /* 0x0000000409a47c23 */ /* 0x000fe20008010896 */
[----:B------:R-:W-:Y:S01]  /*fe50*/  FADD.FTZ R0, -R5, R2 ;  /* 0x0000000205007221 */ /* 0x000fe20000010100 */
[----:B------:R-:W-:Y:S01]  /*fe60*/  MUFU.EX2 R169, R169 ;  /* 0x000000a900a97308 */ /* 0x000fe20000000800 */
[--C-:B------:R-:W-:Y:S01]  /*fe70*/  FFMA.FTZ R170, R141, UR4, -R150.reuse ;  /* 0x000000048daa7c23 */ /* 0x100fe20008010896 */
[--C-:B------:R-:W-:Y:S01]  /*fe80*/  FFMA.FTZ R219, R143, UR4, -R150.reuse ;  /* 0x000000048fdb7c23 */ /* 0x100fe20008010896 */
[----:B------:R-:W-:Y:S01]  /*fe90*/  FMUL.FTZ R8, R0, UR4 ;  /* 0x0000000400087c20 */ /* 0x000fe20008410000 */
[--C-:B------:R-:W-:Y:S01]  /*fea0*/  FFMA.FTZ R214, R162, UR4, -R145.reuse ;  /* 0x00000004a2d67c23 */ /* 0x100fe20008010891 */
[--C-:B------:R-:W-:Y:S01]  /*feb0*/  FFMA.FTZ R221, R160, UR4, -R145.reuse ;  /* 0x00000004a0dd7c23 */ /* 0x100fe20008010891 */
[--C-:B------:R-:W-:Y:S01]  /*fec0*/  FFMA.FTZ R216, R142, UR4, -R145.reuse ;  /* 0x000000048ed87c23 */ /* 0x100fe20008010891 */
[--C-:B------:R-:W-:Y:S03]  /*fed0*/  FFMA.FTZ R223, R140, UR4, -R145.reuse ;  /* 0x000000048cdf7c23 */ /* 0x100fe60008010891 */
[----:B------:R-:W2:Y:S01]  /*fee0*/  MUFU.EX2 R166, R166 ;  /* 0x000000a600a67308 */ /* 0x000ea20000000800 */
[----:B------:R-:W-:Y:S01]  /*fef0*/  LDSM.16.MT88.4 R140, [R185+0xe800] ;  /* 0x00e80000b98c783b */ /* 0x000fe20000004200 */
[--C-:B------:R-:W-:Y:S01]  /*ff00*/  FFMA.FTZ R218, R161, UR4, -R150.reuse ;  /* 0x00000004a1da7c23 */ /* 0x100fe20008010896 */
[--C-:B------:R-:W-:Y:S01]  /*ff10*/  FFMA.FTZ R225, R159, UR4, -R150.reuse ;  /* 0x000000049fe17c23 */ /* 0x100fe20008010896 */
[--C-:B------:R-:W-:Y:S01]  /*ff20*/  FFMA.FTZ R220, R157, UR4, -R150.reuse ;  /* 0x000000049ddc7c23 */ /* 0x100fe20008010896 */
[--C-:B------:R-:W-:Y:S01]  /*ff30*/  FFMA.FTZ R227, R155, UR4, -R150.reuse ;  /* 0x000000049be37c23 */ /* 0x100fe20008010896 */
[--C-:B------:R-:W-:Y:S01]  /*ff40*/  FFMA.FTZ R222, R158, UR4, -R145.reuse ;  /* 0x000000049ede7c23 */ /* 0x100fe20008010891 */
[--C-:B------:R-:W-:Y:S03]  /*ff50*/  FFMA.FTZ R229, R156, UR4, -R145.reuse ;  /* 0x000000049ce57c23 */ /* 0x100fe60008010891 */
[----:B------:R-:W-:Y:S01]  /*ff60*/  MUFU.EX2 R165, R165 ;  /* 0x000000a500a57308 */ /* 0x000fe20000000800 */
[----:B------:R-:W-:Y:S01]  /*ff70*/  LDSM.16.MT88.4 R156, [R184+0xf800] ;  /* 0x00f80000b89c783b */ /* 0x000fe20000004200 */
        /* <DEDUP_REMOVED lines=10> */
[--C-:B------:R-:W-:Y:S01]  /*10020*/  FFMA.FTZ R232, R144, UR4, -R145.reuse ;  /* 0x0000000490e87c23 */ /* 0x100fe20008010891 */
[----:B------:R-:W-:Y:S01]  /*10030*/  FFMA.FTZ R133, R133, UR4, -R145 ;  /* 0x0000000485857c23 */ /* 0x000fe20008010891 */
[--C-:B------:R-:W-:Y:S01]  /*10040*/  FFMA.FTZ R168, R217, UR4, -R150.reuse ;  /* 0x00000004d9a87c23 */ /* 0x100fe20008010896 */
[--C-:B------:R-:W-:Y:S03]  /*10050*/  FFMA.FTZ R217, R163, UR4, -R150.reuse ;  /* 0x00000004a3d97c23 */ /* 0x100fe60008010896 */
[----:B------:R-:W-:Y:S01]  /*10060*/  MUFU.EX2 R171, R171 ;  /* 0x000000ab00ab7308 */ /* 0x000fe20000000800 */
[----:B------:R-:W-:Y:S01]  /*10070*/  FFMA.FTZ R150, R147, UR4, -R150 ;  /* 0x0000000493967c23 */ /* 0x000fe20008010896 */
[----:B------:R-:W-:Y:S01]  /*10080*/  LDSM.16.MT88.4 R160, [R188+0x11800] ;  /* 0x01180000bca0783b */ /* 0x000fe20000004200 */
[----:B------:R-:W-:Y:S07]  /*10090*/  PLOP3.LUT P0, PT, PT, PT, UP2, 0x80, 0x0 ;  /* 0x000000000000781c */ /* 0x000fee0003f0f028 */
        /* <DEDUP_REMOVED lines=175> */
[----:B------:R-:W-:Y:S01]  /*10b90*/  IMAD.MOV.U32 R0, RZ, RZ, R132 ;  /* 0x000000ffff007224 */ /* 0x000fe200078e0084 */
[----:B------:R-:W-:Y:S03]  /*10ba0*/  LDSM.16.MT88.4 R136, [R188+0xf000] ;  /* 0x00f00000bc88783b */ /* 0x000fe60000004200 */
[----:B------:R-:W3:Y:S01]  /*10bb0*/  MUFU.EX2 R133, R133 ;  /* 0x0000008500857308 */ /* 0x000ee20000000800 */
[----:B------:R-:W-:Y:S01]  /*10bc0*/  MOV R2, R3 ;  /* 0x0000000300027202 */ /* 0x000fe20000000f00 */
[----:B------:R-:W-:Y:S01]  /*10bd0*/  FADD.FTZ R166, R166, R169 ;  /* 0x000000a9a6a67221 */ /* 0x000fe20000010000 */
        /* <DEDUP_REMOVED lines=134> */
.L_x_5462:
        /* <DEDUP_REMOVED lines=255> */
[----:B------:R-:W1:Y:S01]  /*12430*/  S2UR UR14, SR_CTAID.Y ;  /* 0x00000000000e79c3 */ /* 0x000e620000002600 */
[----:B------:R-:W-:Y:S01]  /*12440*/  ULDC UR6, c[0x0][0x2c4] ;  /* 0x0000b10000067ab9 */ /* 0x000fe20000000800 */
[----:B------:R-:W-:Y:S01]  /*12450*/  UISETP.NE.AND UP0, UPT, UR13, -0x1, UPT ;  /* 0xffffffff0d00788c */ /* 0x000fe2000bf05270 */
[----:B------:R-:W-:-:S05]  /*12460*/  ULDC UR10, c[0x0][0x2e4] ;  /* 0x0000b900000a7ab9 */ /* 0x000fca0000000800 */
[----:B------:R-:W2:Y:S01]  /*12470*/  S2UR UR4, SR_CTAID.Z ;  /* 0x00000000000479c3 */ /* 0x000ea20000002700 */
[----:B-1----:R-:W-:-:S04]  /*12480*/  UIMAD UR6, UR14, UR6, URZ ;  /* 0x000000060e0672a4 */ /* 0x002fc8000f8e023f */
[----:B------:R-:W-:-:S04]  /*12490*/  USEL UR6, UR6, UR13, !UP0 ;  /* 0x0000000d06067287 */ /* 0x000fc8000c000000 */
[----:B--2---:R-:W-:Y:S01]  /*124a0*/  UIMAD UR10, UR4, UR10, UR6 ;  /* 0x0000000a040a72a4 */ /* 0x004fe2000f8e0206 */
[----:B------:R-:W-:Y:S11]  /*124b0*/  BRA `(.L_x_5468) ;  /* 0x0000000000187947 */ /* 0x000ff60003800000 */
.L_x_5467:
[----:B------:R-:W-:Y:S01]  /*124c0*/  S2UR UR4, SR_CTAID.Z ;  /* 0x00000000000479c3 */ /* 0x000fe20000002700 */
[----:B------:R-:W-:Y:S01]  /*124d0*/  ULDC UR6, c[0x0][0x270] ;  /* 0x00009c0000067ab9 */ /* 0x000fe20000000800 */
[----:B------:R-:W-:-:S06]  /*124e0*/  ULDC UR10, c[0x0][0x2c4] ;  /* 0x0000b100000a7ab9 */ /* 0x000fcc0000000800 */
[----:B------:R-:W1:Y:S02]  /*124f0*/  S2UR UR14, SR_CTAID.Y ;  /* 0x00000000000e79c3 */ /* 0x000e640000002600 */
[----:B-1----:R-:W-:-:S04]  /*12500*/  UIMAD UR6, UR14, UR6, UR4 ;  /* 0x000000060e0672a4 */ /* 0x002fc8000f8e0204 */
[----:B------:R-:W-:-:S12]  /*12510*/  UIMAD UR10, UR6, UR10, URZ ;  /* 0x0000000a060a72a4 */ /* 0x000fd8000f8e023f */
.L_x_5468:
[----:B------:R-:W1:Y:S01]  /*12520*/  S2R R4, SR_TID.X ;  /* 0x0000000000047919 */ /* 0x000e620000002100 */
[----:B------:R-:W-:Y:S01]  /*12530*/  LOP3.LUT R13, R10, 0xffffffe0, RZ, 0xc0, !PT ;  /* 0xffffffe00a0d7812 */ /* 0x000fe200078ec0ff */
[----:B------:R-:W-:Y:S01]  /*12540*/  USHF.R.S32.HI UR11, URZ, 0x1f, UR14 ;  /* 0x0000001f3f0b7899 */ /* 0x000fe2000801140e */
[----:B------:R-:W-:Y:S01]  /*12550*/  BSSY B0, `(.L_x_5469) ;  /* 0x0000028000007945 */ /* 0x000fe20003800000 */
[----:B------:R-:W-:Y:S01]  /*12560*/  UISETP.NE.AND UP0, UPT, UR13, -0x1, UPT ;  /* 0xffffffff0d00788c */ /* 0x000fe2000bf05270 */
[----:B------:R-:W-:Y:S01]  /*12570*/  BAR.SYNC.DEFER_BLOCKING 0x0 ;  /* 0x0000000000007b1d */ /* 0x000fe20000010000 */
[----:B------:R-:W-:Y:S01]  /*12580*/  IMAD.IADD R2, R0, 0x1, -R13 ;  /* 0x0000000100027824 */ /* 0x000fe200078e0a0d */
[----:B------:R-:W-:-:S04]  /*12590*/  SHF.R.S32.HI R13, RZ, 0x1f, R8 ;  /* 0x0000001fff0d7819 */ /* 0x000fc80000011408 */
[----:B------:R-:W-:Y:S01]  /*125a0*/  LOP3.LUT P0, RZ, R2, 0x3, RZ, 0xc0, !PT ;  /* 0x0000000302ff7812 */ /* 0x000fe2000780c0ff */
[----:B------:R-:W-:Y:S01]  /*125b0*/  ULDC.64 UR6, c[0x0][0x290] ;  /* 0x0000a40000067ab9 */ /* 0x000fe20000000a00 */
[----:B------:R-:W-:Y:S01]  /*125c0*/  LEA.HI R13, R13, R8, RZ, 0x2 ;  /* 0x000000080d0d7211 */ /* 0x000fe200078f10ff */
[----:B------:R-:W-:Y:S01]  /*125d0*/  UIMAD UR11, UR11, UR6, URZ ;  /* 0x000000060b0b72a4 */ /* 0x000fe2000f8e023f */
[----:B------:R-:W-:Y:S02]  /*125e0*/  ULDC.64 UR8, c[0x0][0x298] ;  /* 0x0000a60000087ab9 */ /* 0x000fe40000000a00 */
[----:B------:R-:W-:Y:S01]  /*125f0*/  LOP3.LUT R13, R13, 0xffffffc, RZ, 0xc0, !PT ;  /* 0x0ffffffc0d0d7812 */ /* 0x000fe200078ec0ff */
[----:B------:R-:W-:Y:S02]  /*12600*/  UIMAD.WIDE.U32 UR16, UR13, UR8, URZ ;  /* 0x000000080d1072a5 */ /* 0x000fe4000f8e003f */
[----:B------:R-:W-:Y:S02]  /*12610*/  UIMAD.WIDE.U32 UR18, UR14, UR6, URZ ;  /* 0x000000060e1272a5 */ /* 0x000fe4000f8e003f */
[----:B------:R-:W-:Y:S01]  /*12620*/  UIMAD UR7, UR14, UR7, UR11 ;  /* 0x000000070e0772a4 */ /* 0x000fe2000f8e020b */
[----:B---3--:R-:W-:Y:S01]  /*12630*/  IMAD.IADD R6, R8, 0x1, -R13 ;  /* 0x0000000108067824 */ /* 0x008fe200078e0a0d */
[----:B------:R-:W-:-:S02]  /*12640*/  UIMAD UR13, UR13, UR9, UR17 ;  /* 0x000000090d0d72a4 */ /* 0x000fc4000f8e0211 */
[----:B------:R-:W-:Y:S02]  /*12650*/  USEL UR16, UR18, UR16, !UP0 ;  /* 0x0000001012107287 */ /* 0x000fe4000c000000 */
[----:B------:R-:W-:Y:S01]  /*12660*/  @!UP0 UIADD3 UR13, UR19, UR7, URZ ;  /* 0x00000007130d8290 */ /* 0x000fe2000fffe03f */
        /* <DEDUP_REMOVED lines=22> */
.L_x_5470:
[----:B------:R-:W-:Y:S05]  /*127d0*/  BSYNC B0 ;  /* 0x0000000000007941 */ /* 0x000fea0003800000 */
.L_x_5469:
[----:B------:R-:W2:Y:S01]  /*127e0*/  S2UR UR10, SR_CTAID.X ;  /* 0x00000000000a79c3 */ /* 0x000ea20000002500 */
[----:B------:R-:W-:Y:S01]  /*127f0*/  LEA.HI R2, R7, R0, RZ, 0x3 ;  /* 0x0000000007027211 */ /* 0x000fe200078f18ff */
[----:B------:R-:W-:Y:S01]  /*12800*/  IMAD.U32 R7, RZ, RZ, UR8 ;  /* 0x00000008ff077e24 */ /* 0x000fe2000f8e00ff */
[----:B------:R-:W-:Y:S01]  /*12810*/  SHF.R.S32.HI R199, RZ, 0x1f, R198 ;  /* 0x0000001fffc77819 */ /* 0x000fe200000114c6 */
[----:B------:R-:W-:Y:S01]  /*12820*/  USHF.R.S32.HI UR7, URZ, 0x1f, UR4 ;  /* 0x0000001f3f077899 */ /* 0x000fe20008011404 */
[----:B------:R-:W-:Y:S01]  /*12830*/  SHF.R.S32.HI R2, RZ, 0x3, R2 ;  /* 0x00000003ff027819 */ /* 0x000fe20000011402 */
[----:B-1----:R1:W3:Y:S01]  /*12840*/  LDS.128 R8, [R197+0x1800] ;  /* 0x00180000c5087984 */ /* 0x0022e20000000c00 */
[----:B------:R-:W-:Y:S01]  /*12850*/  LEA.HI R0, R3, R4, RZ, 0x3 ;  /* 0x0000000403007211 */ /* 0x000fe200078f18ff */
[----:B------:R-:W4:Y:S01]  /*12860*/  LDC.64 R20, c[0x0][0x2a0] ;  /* 0x0000a800ff147b82 */ /* 0x000f220000000a00 */
[----:B------:R-:W-:Y:S01]  /*12870*/  BSSY B0, `(.L_x_5471) ;  /* 0x000002a000007945 */ /* 0x000fe20003800000 */
[C---:B------:R-:W-:Y:S01]  /*12880*/  VIADD R5, R2.reuse, 0x10 ;  /* 0x0000001002057836 */ /* 0x040fe20000000000 */
[----:B------:R1:W1:Y:S01]  /*12890*/  LDS.128 R16, [R197] ;  /* 0x00000000c5107984 */ /* 0x0002620000000c00 */
[----:B------:R-:W-:Y:S01]  /*128a0*/  VIADD R4, R2, 0x30 ;  /* 0x0000003002047836 */ /* 0x000fe20000000000 */
[----:B------:R-:W-:-:S02]  /*128b0*/  SHF.R.S32.HI R0, RZ, 0x3, R0 ;  /* 0x00000003ff007819 */ /* 0x000fc40000011400 */
[----:B------:R-:W-:Y:S01]  /*128c0*/  ISETP.GE.AND P2, PT, R5, UR5, PT ;  /* 0x0000000505007c0c */ /* 0x000fe2000bf46270 */
[----:B------:R-:W-:Y:S01]  /*128d0*/  VIADD R5, R2, 0x20 ;  /* 0x0000002002057836 */ /* 0x000fe20000000000 */
[----:B------:R-:W-:-:S04]  /*128e0*/  SHF.R.S32.HI R0, RZ, 0x1f, R0 ;  /* 0x0000001fff007819 */ /* 0x000fc80000011400 */
[----:B------:R-:W-:Y:S01]  /*128f0*/  ISETP.GE.AND P1, PT, R5, UR5, PT ;  /* 0x0000000505007c0c */ /* 0x000fe2000bf26270 */
[----:B--2---:R-:W-:-:S04]  /*12900*/  USHF.L.U32 UR10, UR10, 0x6, URZ ;  /* 0x000000060a0a7899 */ /* 0x004fc8000800063f */
[----:B------:R-:W-:Y:S02]  /*12910*/  USHF.R.S32.HI UR6, URZ, 0x1f, UR10 ;  /* 0x0000001f3f067899 */ /* 0x000fe4000801140a */
[----:B------:R-:W-:Y:S02]  /*12920*/  IMAD.WIDE.U32 R6, R7, UR10, R198 ;  /* 0x0000000a07067c25 */ /* 0x000fe4000f8e00c6 */
[----:B------:R-:W-:Y:S01]  /*12930*/  UIMAD UR6, UR6, UR8, URZ ;  /* 0x00000008060672a4 */ /* 0x000fe2000f8e023f */
[----:B------:R-:W-:-:S03]  /*12940*/  IADD3 R12, P0, R6, UR16, RZ ;  /* 0x00000010060c7c10 */ /* 0x000fc6000ff1e0ff */
[----:B------:R-:W-:Y:S01]  /*12950*/  UIMAD UR6, UR10, UR9, UR6 ;  /* 0x000000090a0672a4 */ /* 0x000fe2000f8e0206 */
[----:B----4-:R-:W-:Y:S01]  /*12960*/  IMAD R6, R20, UR7, RZ ;  /* 0x0000000714067c24 */ /* 0x010fe2000f8e02ff */
[----:B------:R-:W-:-:S03]  /*12970*/  UIADD3 UR10, -UR10, UR12, URZ ;  /* 0x0000000c0a0a7290 */ /* 0x000fc6000fffe13f */
[----:B------:R-:W-:Y:S02]  /*12980*/  IMAD R23, R21, UR4, R6 ;  /* 0x0000000415177c24 */ /* 0x000fe4000f8e0206 */
[----:B------:R-:W-:Y:S01]  /*12990*/  IMAD.U32 R3, RZ, RZ, UR6 ;  /* 0x00000006ff037e24 */ /* 0x000fe2000f8e00ff */
[----:B------:R-:W-:-:S04]  /*129a0*/  ISETP.GE.AND P3, PT, R2, UR10, PT ;  /* 0x0000000a02007c0c */ /* 0x000fc8000bf66270 */
[----:B------:R-:W-:Y:S02]  /*129b0*/  IADD3.X R13, R7, UR13, R3, P0, !PT ;  /* 0x0000000d070d7c10 */ /* 0x000fe400087fe403 */
[----:B------:R-:W-:Y:S02]  /*129c0*/  ISETP.GE.AND P0, PT, R4, UR5, PT ;  /* 0x0000000504007c0c */ /* 0x000fe4000bf06270 */
[----:B------:R2:W4:Y:S01]  /*129d0*/  LDS.128 R4, [R197+0x4000] ;  /* 0x00400000c5047984 */ /* 0x0005220000000c00 */
[----:B------:R-:W-:-:S03]  /*129e0*/  IMAD.WIDE.U32 R20, R20, UR4, R12 ;  /* 0x0000000414147c25 */ /* 0x000fc6000f8e000c */
[----:B------:R2:W1:Y:S01]  /*129f0*/  LDS.128 R12, [R197+0x2000] ;  /* 0x00200000c50c7984 */ /* 0x0004620000000c00 */
[----:B------:R-:W-:Y:S01]  /*12a00*/  IMAD.IADD R23, R23, 0x1, R21 ;  /* 0x0000000117177824 */ /* 0x000fe200078e0215 */
[----:B---3--:R-:W-:Y:S06]  /*12a10*/  @P3 BRA `(.L_x_5472) ;  /* 0x00000000003c3947 */ /* 0x008fec0003800000 */
[----:B------:R-:W-:Y:S01]  /*12a20*/  IMAD R3, R0, UR8, RZ ;  /* 0x0000000800037c24 */ /* 0x000fe2000f8e02ff */
[----:B------:R-:W-:Y:S01]  /*12a30*/  ULDC UR4, c[0x0][0x2d0] ;  /* 0x0000b40000047ab9 */ /* 0x000fe20000000800 */
[----:B------:R-:W-:Y:S01]  /*12a40*/  IMAD.MOV.U32 R22, RZ, RZ, R20 ;  /* 0x000000ffff167224 */ /* 0x000fe200078e0014 */
[----:B------:R-:W-:Y:S01]  /*12a50*/  ISETP.GE.AND P5, PT, R198, UR4, PT ;  /* 0x00000004c6007c0c */ /* 0x000fe2000bfa6270 */
[----:B------:R-:W-:Y:S01]  /*12a60*/  IMAD R3, R2, UR9, R3 ;  /* 0x0000000902037c24 */ /* 0x000fe2000f8e0203 */
[----:B------:R-:W-:Y:S01]  /*12a70*/  ISETP.GE.AND P4, PT, R196, UR4, PT ;  /* 0x00000004c4007c0c */ /* 0x000fe2000bf86270 */
[----:B------:R-:W-:Y:S01]  /*12a80*/  IMAD.WIDE.U32 R24, R2, UR8, R22 ;  /* 0x0000000802187c25 */ /* 0x000fe2000f8e0016 */
[----:B------:R-:W-:Y:S01]  /*12a90*/  ISETP.GE.AND P3, PT, R195, UR4, PT ;  /* 0x00000004c3007c0c */ /* 0x000fe2000bf66270 */
[----:B------:R-:W-:Y:S02]  /*12aa0*/  ULDC.64 UR6, c[0x0][0x280] ;  /* 0x0000a00000067ab9 */ /* 0x000fe40000000a00 */
[----:B------:R-:W-:Y:S01]  /*12ab0*/  IMAD.IADD R3, R3, 0x1, R25 ;  /* 0x0000000103037824 */ /* 0x000fe200078e0219 */
[----:B------:R-:W-:-:S04]  /*12ac0*/  LEA R26, P6, R24, UR6, 0x1 ;  /* 0x00000006181a7c11 */ /* 0x000fc8000f8c08ff */
[----:B------:R-:W-:-:S05]  /*12ad0*/  LEA.HI.X R27, R24, UR7, R3, 0x1, P6 ;  /* 0x00000007181b7c11 */ /* 0x000fca000b0f0c03 */
[----:B-1----:R3:W-:Y:S04]  /*12ae0*/  @!P5 STG.E.128 desc[UR26][R26.64], R16 ;  /* 0x000000101a00d986 */ /* 0x0027e8000c101d1a */
[----:B------:R3:W-:Y:S04]  /*12af0*/  @!P4 STG.E.128 desc[UR26][R26.64+0x80], R12 ;  /* 0x0000800c1a00c986 */ /* 0x0007e8000c101d1a */
[----:B----4-:R3:W-:Y:S02]  /*12b00*/  @!P3 STG.E.128 desc[UR26][R26.64+0x100], R4 ;  /* 0x000100041a00b986 */ /* 0x0107e4000c101d1a */
.L_x_5472:
[----:B------:R-:W-:Y:S05]  /*12b10*/  BSYNC B0 ;  /* 0x0000000000007941 */ /* 0x000fea0003800000 */
.L_x_5471:
[----:B-1-3--:R1:W3:Y:S01]  /*12b20*/  LDS.128 R16, [R197+0x800] ;  /* 0x00080000c5107984 */ /* 0x00a2e20000000c00 */
[----:B------:R-:W-:Y:S03]  /*12b30*/  BSSY B0, `(.L_x_5473) ;  /* 0x0000016000007945 */ /* 0x000fe60003800000 */
[----:B------:R1:W1:Y:S04]  /*12b40*/  LDS.128 R12, [R197+0x2800] ;  /* 0x00280000c50c7984 */ /* 0x0002680000000c00 */
[----:B----4-:R4:W1:Y:S01]  /*12b50*/  LDS.128 R4, [R197+0x4800] ;  /* 0x00480000c5047984 */ /* 0x0108620000000c00 */
        /* <DEDUP_REMOVED lines=11> */
[----:B------:R-:W-:-:S04]  /*12c10*/  IMAD R3, R3, UR8, RZ ;  /* 0x0000000803037c24 */ /* 0x000fc8000f8e02ff */
[----:B------:R-:W-:Y:S01]  /*12c20*/  IMAD R3, R24, UR9, R3 ;  /* 0x0000000918037c24 */ /* 0x000fe2000f8e0203 */
[----:B------:R-:W-:-:S03]  /*12c30*/  LEA R24, P5, R26, UR6, 0x1 ;  /* 0x000000061a187c11 */ /* 0x000fc6000f8a08ff */
[----:B------:R-:W-:-:S05]  /*12c40*/  IMAD.IADD R3, R3, 0x1, R27 ;  /* 0x0000000103037824 */ /* 0x000fca00078e021b */
[----:B------:R-:W-:-:S05]  /*12c50*/  LEA.HI.X R25, R26, UR7, R3, 0x1, P5 ;  /* 0x000000071a197c11 */ /* 0x000fca000a8f0c03 */
[----:B---3--:R3:W-:Y:S04]  /*12c60*/  @!P4 STG.E.128 desc[UR26][R24.64], R16 ;  /* 0x000000101800c986 */ /* 0x0087e8000c101d1a */
[----:B-1----:R3:W-:Y:S04]  /*12c70*/  @!P3 STG.E.128 desc[UR26][R24.64+0x80], R12 ;  /* 0x0000800c1800b986 */ /* 0x0027e8000c101d1a */
[----:B------:R3:W-:Y:S02]  /*12c80*/  @!P2 STG.E.128 desc[UR26][R24.64+0x100], R4 ;  /* 0x000100041800a986 */ /* 0x0007e4000c101d1a */
.L_x_5474:
[----:B------:R-:W-:Y:S05]  /*12c90*/  BSYNC B0 ;  /* 0x0000000000007941 */ /* 0x000fea0003800000 */
.L_x_5473:
[----:B---3--:R3:W2:Y:S01]  /*12ca0*/  LDS.128 R16, [R197+0x1000] ;  /* 0x00100000c5107984 */ /* 0x0086a20000000c00 */
        /* <DEDUP_REMOVED lines=19> */
[----:B--2---:R2:W-:Y:S04]  /*12de0*/  @!P3 STG.E.128 desc[UR26][R24.64], R16 ;  /* 0x000000101800b986 */ /* 0x0045e8000c101d1a */
[----:B-1----:R2:W-:Y:S04]  /*12df0*/  @!P2 STG.E.128 desc[UR26][R24.64+0x80], R12 ;  /* 0x0000800c1800a986 */ /* 0x0025e8000c101d1a */
[----:B------:R2:W-:Y:S02]  /*12e00*/  @!P1 STG.E.128 desc[UR26][R24.64+0x100], R4 ;  /* 0x0001000418009986 */ /* 0x0005e4000c101d1a */
.L_x_5476:
[----:B------:R-:W-:Y:S05]  /*12e10*/  BSYNC B0 ;  /* 0x0000000000007941 */ /* 0x000fea0003800000 */
.L_x_5475:
[----:B-12---:R1:W2:Y:S04]  /*12e20*/  LDS.128 R4, [R197+0x3800] ;  /* 0x00380000c5047984 */ /* 0x0062a80000000c00 */
[----:B------:R1:W1:Y:S01]  /*12e30*/  LDS.128 R12, [R197+0x5800] ;  /* 0x00580000c50c7984 */ /* 0x0002620000000c00 */
[----:B------:R-:W-:Y:S05]  /*12e40*/  @P0 EXIT ;  /* 0x000000000000094d */ /* 0x000fea0003800000 */
[----:B------:R-:W-:Y:S01]  /*12e50*/  IADD3 R2, P0, R2, 0x30, RZ ;  /* 0x0000003002027810 */ /* 0x000fe20007f1e0ff */
[----:B------:R-:W-:Y:S01]  /*12e60*/  IMAD.MOV.U32 R16, RZ, RZ, R20 ;  /* 0x000000ffff107224 */ /* 0x000fe200078e0014 */
[----:B------:R-:W-:Y:S01]  /*12e70*/  MOV R17, R23 ;  /* 0x0000001700117202 */ /* 0x000fe20000000f00 */
[----:B------:R-:W-:Y:S01]  /*12e80*/  ULDC.64 UR4, c[0x0][0x280] ;  /* 0x0000a00000047ab9 */ /* 0x000fe20000000a00 */
[----:B------:R-:W-:Y:S01]  /*12e90*/  ULDC UR6, c[0x0][0x2d0] ;  /* 0x0000b40000067ab9 */ /* 0x000fe20000000800 */
[----:B------:R-:W-:Y:S01]  /*12ea0*/  IMAD.X R3, RZ, RZ, R0, P0 ;  /* 0x000000ffff037224 */ /* 0x000fe200000e0600 */
[----:B------:R-:W-:Y:S01]  /*12eb0*/  ISETP.GE.AND P2, PT, R198, UR6, PT ;  /* 0x00000006c6007c0c */ /* 0x000fe2000bf46270 */
[----:B------:R-:W-:Y:S01]  /*12ec0*/  IMAD.WIDE.U32 R16, R2, UR8, R16 ;  /* 0x0000000802107c25 */ /* 0x000fe2000f8e0010 */
[----:B------:R-:W-:-:S03]  /*12ed0*/  ISETP.GE.AND P1, PT, R196, UR6, PT ;  /* 0x00000006c4007c0c */ /* 0x000fc6000bf26270 */
[----:B------:R-:W-:-:S04]  /*12ee0*/  IMAD R3, R3, UR8, RZ ;  /* 0x0000000803037c24 */ /* 0x000fc8000f8e02ff */
[----:B------:R-:W-:Y:S01]  /*12ef0*/  IMAD R3, R2, UR9, R3 ;  /* 0x0000000902037c24 */ /* 0x000fe2000f8e0203 */
[----:B------:R-:W-:-:S03]  /*12f00*/  LEA R2, P0, R16, UR4, 0x1 ;  /* 0x0000000410027c11 */ /* 0x000fc6000f8008ff */
[----:B------:R-:W-:-:S05]  /*12f10*/  IMAD.IADD R3, R3, 0x1, R17 ;  /* 0x0000000103037824 */ /* 0x000fca00078e0211 */
[----:B------:R-:W-:Y:S02]  /*12f20*/  LEA.HI.X R3, R16, UR5, R3, 0x1, P0 ;  /* 0x0000000510037c11 */ /* 0x000fe400080f0c03 */
[----:B------:R-:W-:-:S03]  /*12f30*/  ISETP.GE.AND P0, PT, R195, UR6, PT ;  /* 0x00000006c3007c0c */ /* 0x000fc6000bf06270 */
[----:B------:R1:W-:Y:S04]  /*12f40*/  @!P2 STG.E.128 desc[UR26][R2.64], R8 ;  /* 0x000000080200a986 */ /* 0x0003e8000c101d1a */
[----:B--2---:R2:W-:Y:S06]  /*12f50*/  @!P1 STG.E.128 desc[UR26][R2.64+0x80], R4 ;  /* 0x0000800402009986 */ /* 0x0045ec000c101d1a */
[----:B------:R-:W-:Y:S05]  /*12f60*/  @P0 EXIT ;  /* 0x000000000000094d */ /* 0x000fea0003800000 */
[----:B-1----:R-:W-:Y:S01]  /*12f70*/  STG.E.128 desc[UR26][R2.64+0x100], R12 ;  /* 0x0001000c02007986 */ /* 0x002fe2000c101d1a */
[----:B------:R-:W-:Y:S05]  /*12f80*/  EXIT ;  /* 0x000000000000794d */ /* 0x000fea0003800000 */
.L_x_5477:
        /* <DEDUP_REMOVED lines=15> */
.L_x_7482:


//--------------------- .text._ZN5flash24flash_fwd_splitkv_kernelI23Flash_fwd_kernel_traitsILi192ELi64ELi64ELi4ELb0ELb0EN7cutlass6half_tE19Flash_kernel_traitsILi192ELi64ELi64ELi4ES3_EELb0ELb1ELb1ELb0ELb0ELb1ELb0ELb0EEEvNS_16Flash_fwd_paramsE --------------------------
	.section	.text._ZN5flash24flash_fwd_splitkv_kernelI23Flash_fwd_kernel_traitsILi192ELi64ELi64ELi4ELb0ELb0EN7cutlass6half_tE19Flash_kernel_traitsILi192ELi64ELi64ELi4ES3_EELb0ELb1ELb1ELb0ELb0ELb1ELb0ELb0EEEvNS_16Flash_fwd_paramsE,"ax",@progbits
	.align	128
        .global         _ZN5flash24flash_fwd_splitkv_kernelI23Flash_fwd_kernel_traitsILi192ELi64ELi64ELi4ELb0ELb0EN7cutlass6half_tE19Flash_kernel_traitsILi192ELi64ELi64ELi4ES3_EELb0ELb1ELb1ELb0ELb0ELb1ELb0ELb0EEEvNS_16Flash_fwd_paramsE
        .type           _ZN5flash24flash_fwd_splitkv_kernelI23Flash_fwd_kernel_traitsILi192ELi64ELi64ELi4ELb0ELb0EN7cutlass6half_tE19Flash_kernel_traitsILi192ELi64ELi64ELi4ES3_EELb0ELb1ELb1ELb0ELb0ELb1ELb0ELb0EEEvNS_16Flash_fwd_paramsE,@function
        .size           _ZN5flash24flash_fwd_splitkv_kernelI23Flash_fwd_kernel_traitsILi192ELi64ELi64ELi4ELb0ELb0EN7cutlass6half_tE19Flash_kernel_traitsILi192ELi64ELi64ELi4ES3_EELb0ELb1ELb1ELb0ELb0ELb1ELb0ELb0EEEvNS_16Flash_fwd_paramsE,(.L_x_7483 - _ZN5flash24flash_fwd_splitkv_kernelI23Flash_fwd_kernel_traitsILi192ELi64ELi64ELi4ELb0ELb0EN7cutlass6half_tE19Flash_kernel_traitsILi192ELi64ELi64ELi4ES3_EELb0ELb1ELb1ELb0ELb0ELb1ELb0ELb0EEEvNS_16Flash_fwd_paramsE)
        .other          _ZN5flash24flash_fwd_splitkv_kernelI23Flash_fwd_kernel_traitsILi192ELi64ELi64ELi4ELb0ELb0EN7cutlass6half_tE19Flash_kernel_traitsILi192ELi64ELi64ELi4ES3_EELb0ELb1ELb1ELb0ELb0ELb1ELb0ELb0EEEvNS_16Flash_fwd_paramsE,@"STO_CUDA_ENTRY STV_DEFAULT"
_ZN5flash24flash_fwd_splitkv_kernelI23Flash_fwd_kernel_traitsILi192ELi64ELi64ELi4ELb0ELb0EN7cutlass6half_tE19Flash_kernel_traitsILi192ELi64ELi64ELi4ES3_EELb0ELb1ELb1ELb0ELb0ELb1ELb0ELb0EEEvNS_16Flash_fwd_paramsE:
.text._ZN5flash24flash_fwd_splitkv_kernelI23Flash_fwd_kernel_traitsILi192ELi64ELi64ELi4ELb0ELb0EN7cutlass6half_tE19Flash_kernel_traitsILi192ELi64ELi64ELi4ES3_EELb0ELb1ELb1ELb0ELb0ELb1ELb0ELb0EEEvNS_16Flash_fwd_paramsE:
        /* <DEDUP_REMOVED lines=54> */
.L_x_5478:
[----:B------:R-:W-:-:S03]  /*0360*/  ULDC UR6, c[0x0][0x2c8] ;  /* 0x0000b20000067ab9 */ /* 0x000fc60000000800 */
.L_x_5479:
        /* <DEDUP_REMOVED lines=116> */
.L_x_5482:
[----:B------:R-:W-:Y:S05]  /*0ab0*/  BSYNC B0 ;  /* 0x0000000000007941 */ /* 0x000fea0003800000 */
.L_x_5481:
        /* <DEDUP_REMOVED lines=22> */
.L_x_5484:
[----:B------:R-:W-:Y:S05]  /*0c20*/  BSYNC B0 ;  /* 0x0000000000007941 */ /* 0x000fea0003800000 */
.L_x_5483:
        /* <DEDUP_REMOVED lines=21> */
.L_x_5486:
[----:B------:R-:W-:Y:S05]  /*0d80*/  BSYNC B0 ;  /* 0x0000000000007941 */ /* 0x000fea0003800000 */
.L_x_5485:
        /* <DEDUP_REMOVED lines=20> */
.L_x_5488:
[----:B------:R-:W-:Y:S05]  /*0ed0*/  BSYNC B0 ;  /* 0x0000000000007941 */ /* 0x000fea0003800000 */
.L_x_5487:
        /* <DEDUP_REMOVED lines=18> */
.L_x_5480:
        /* <DEDUP_REMOVED lines=29> */
.L_x_5489:
        /* <DEDUP_REMOVED lines=95> */
.L_x_5490:
        /* <DEDUP_REMOVED lines=46> */
.L_x_5492:
        /* <DEDUP_REMOVED lines=35> */
.L_x_5491:
        /* <DEDUP_REMOVED lines=110> */
.L_x_5494:
[----:B------:R-:W-:Y:S05]  /*23b0*/  BSYNC B0 ;  /* 0x0000000000007941 */ /* 0x000fea0003800000 */
.L_x_5493:
        /* <DEDUP_REMOVED lines=41> */
.L_x_5496:
[----:B------:R-:W-:Y:S05]  /*2650*/  BSYNC B0 ;  /* 0x0000000000007941 */ /* 0x000fea0003800000 */
.L_x_5495:
        /* <DEDUP_REMOVED lines=42> */
.L_x_5498:
[----:B------:R-:W-:Y:S05]  /*2900*/  BSYNC B0 ;  /* 0x0000000000007941 */ /* 0x000fea0003800000 */
.L_x_5497:
        /* <DEDUP_REMOVED lines=44> */
.L_x_5500:
[----:B------:R-:W-:Y:S05]  /*2bd0*/  BSYNC B0 ;  /* 0x0000000000007941 */ /* 0x000fea0003800000 */
.L_x_5499:
        /* <DEDUP_REMOVED lines=37> */
.L_x_5502:
[----:B------:R-:W-:Y:S05]  /*2e30*/  BSYNC B0 ;  /* 0x0000000000007941 */ /* 0x000fea0003800000 */
.L_x_5501:
        /* <DEDUP_REMOVED lines=33> */
.L_x_5504:
[----:B------:R-:W-:Y:S05]  /*3050*/  BSYNC B0 ;  /* 0x0000000000007941 */ /* 0x000fea0003800000 */
.L_x_5503:
        /* <DEDUP_REMOVED lines=39> */
.L_x_5506:
[----:B------:R-:W-:Y:S05]  /*32d0*/  BSYNC B0 ;  /* 0x0000000000007941 */ /* 0x000fea0003800000 */
.L_x_5505:
        /* <DEDUP_REMOVED lines=42> */
.L_x_5508:
[----:B------:R-:W-:Y:S05]  /*3580*/  BSYNC B0 ;  /* 0x0000000000007941 */ /* 0x000fea0003800000 */
.L_x_5507:
        /* <DEDUP_REMOVED lines=78> */
.L_x_5510:
[----:B------:R-:W-:Y:S05]  /*3a70*/  BSYNC B0 ;  /* 0x0000000000007941 */ /* 0x000fea0003800000 */
.L_x_5509:
        /* <DEDUP_REMOVED lines=38> */
.L_x_5512:
[----:B------:R-:W-:Y:S05]  /*3ce0*/  BSYNC B0 ;  /* 0x0000000000007941 */ /* 0x000fea0003800000 */
.L_x_5511:
        /* <DEDUP_REMOVED lines=36> */
.L_x_5514:
[----:B------:R-:W-:Y:S05]  /*3f30*/  BSYNC B0 ;  /* 0x0000000000007941 */ /* 0x000fea0003800000 */
.L_x_5513:
        /* <DEDUP_REMOVED lines=42> */
.L_x_5516:
[----:B------:R-:W-:Y:S05]  /*41e0*/  BSYNC B0 ;  /* 0x0000000000007941 */ /* 0x000fea0003800000 */
.L_x_5515:
[----:B------:R-:W-:Y:S01]  /*41f0*/  LDSM.16.M88.4 R48, [R202] ;  /* 0x00000000ca30783b */ /* 0x000fe20000000200 */
[----:B------:R-:W-:Y:S01]  /*4200*/  R2P PR, R2, 0x6 ;  /* 0x0000000602007804 */ /* 0x000fe20000000000 */
[----:B------:R-:W-:Y:S01]  /*4210*/  ULDC UR32, c[0x0][0x39c] ;  /* 0x0000e70000207ab9 */ /* 0x000fe20000000800 */
[C---:B------:R-:W-:Y:S01]  /*4220*/  IADD3 R2, R201.reuse, 0x6000, RZ ;  /* 0x00006000c9027810 */ /* 0x040fe20007ffe0ff */
[----:B------:R-:W4:Y:S01]  /*4230*/  LDSM.16.M88.4 R16, [R201+0x6000] ;  /* 0x00600000c910783b */ /* 0x000f220000000200 */
[----:B------:R-:W-:Y:S01]  /*4240*/  IADD3 R199, R201, 0x6020, RZ ;  /* 0x00006020c9c77810 */ /* 0x000fe20007ffe0ff */
[----:B------:R-:W-:Y:S01]  /*4250*/  UIADD3 UR15, UR25, 0x1, -UR12 ;  /* 0x00000001190f7890 */ /* 0x000fe2000fffe80c */
[-C--:B------:R-:W-:Y:S01]  /*4260*/  LEA R200, R7, R202.reuse, 0x1 ;  /* 0x000000ca07c87211 */ /* 0x080fe200078e08ff */
[----:B------:R-:W4:Y:S01]  /*4270*/  LDSM.16.M88.4 R60, [R201+0x7000] ;  /* 0x00700000c93c783b */ /* 0x000f220000000200 */
[C---:B------:R-:W-:Y:S01]  /*4280*/  LEA R198, R5.reuse, R202, 0x1 ;  /* 0x000000ca05c67211 */ /* 0x040fe200078e08ff */
[----:B------:R-:W-:Y:S01]  /*4290*/  UISETP.GT.AND UP0, UPT, UR11, UR10, UPT ;  /* 0x0000000a0b00728c */ /* 0x000fe2000bf04270 */
[----:B------:R-:W-:Y:S01]  /*42a0*/  LEA R197, R5, R200, 0x1 ;  /* 0x000000c805c57211 */ /* 0x000fe200078e08ff */
[----:B------:R-:W-:Y:S01]  /*42b0*/  LDSM.16.M88.4 R24, [R200] ;  /* 0x00000000c818783b */ /* 0x000fe20000000200 */
[----:B------:R-:W-:Y:S01]  /*42c0*/  LOP3.LUT R6, R6, 0xffffffe0, RZ, 0xc0, !PT ;  /* 0xffffffe006067812 */ /* 0x000fe200078ec0ff */
[----:B--2--5:R-:W-:Y:S01]  /*42d0*/  FMUL.FTZ R99, R4, R99 ;  /* 0x0000006304637220 */ /* 0x024fe20000410000 */
[----:B------:R-:W-:Y:S01]  /*42e0*/  @P1 IADD3 R199, R2, -0x20, RZ ;  /* 0xffffffe002c71810 */ /* 0x000fe20007ffe0ff */
[----:B------:R-:W-:Y:S01]  /*42f0*/  IMAD.MOV.U32 R2, RZ, RZ, 0x40 ;  /* 0x00000040ff027424 */ /* 0x000fe200078e00ff */
[----:B------:R-:W-:Y:S01]  /*4300*/  LDSM.16.M88.4 R44, [R201+0x6800] ;  /* 0x00680000c92c783b */ /* 0x000fe20000000200 */
[----:B------:R-:W-:Y:S01]  /*4310*/  LEA R213, R97, UR23, 0x4 ;  /* 0x0000001761d57c11 */ /* 0x000fe2000f8e20ff */
[----:B------:R-:W-:Y:S01]  /*4320*/  UIADD3 UR14, UR15, UR18, URZ ;  /* 0x000000120f0e7290 */ /* 0x000fe2000fffe03f */
[----:B------:R-:W-:Y:S01]  /*4330*/  SHF.L.U32 R214, R3, 0x1, RZ ;  /* 0x0000000103d67819 */ /* 0x000fe200000006ff */
[----:B------:R-:W2:Y:S01]  /*4340*/  LDSM.16.M88.4 R52, [R199] ;  /* 0x00000000c734783b */ /* 0x000ea20000000200 */
[----:B------:R-:W-:Y:S01]  /*4350*/  SEL R2, R2, 0xffffffc0, !P2 ;  /* 0xffffffc002027807 */ /* 0x000fe20005000000 */
[----:B------:R-:W-:Y:S01]  /*4360*/  UIADD3 UR33, UR25, -UR12, URZ ;  /* 0x8000000c19217290 */ /* 0x000fe2000fffe03f */
[----:B------:R-:W-:Y:S01]  /*4370*/  PLOP3.LUT P6, PT, PT, PT, UP0, 0x80, 0x0 ;  /* 0x000000000000781c */ /* 0x000fe20003fcf008 */
[----:B------:R-:W-:Y:S01]  /*4380*/  LDSM.16.M88.4 R80, [R198] ;  /* 0x00000000c650783b */ /* 0x000fe20000000200 */
[----:B------:R-:W-:Y:S01]  /*4390*/  IADD3 R195, R201, R2, RZ ;  /* 0x00000002c9c37210 */ /* 0x000fe20007ffe0ff */
[----:B------:R-:W-:Y:S01]  /*43a0*/  IMAD.IADD R188, R2, 0x1, R199 ;  /* 0x0000000102bc7824 */ /* 0x000fe200078e02c7 */
[----:B------:R-:W-:Y:S01]  /*43b0*/  R2UR UR23, R99 ;  /* 0x00000000631772ca */ /* 0x000fe200000e0000 */
[----:B-1----:R-:W-:Y:S01]  /*43c0*/  LDSM.16.M88.4 R12, [R201+0x7800] ;  /* 0x00780000c90c783b */ /* 0x002fe20000000200 */
[----:B------:R-:W-:Y:S01]  /*43d0*/  LOP3.LUT R214, R214, 0x6, RZ, 0xc0, !PT ;  /* 0x00000006d6d67812 */ /* 0x000fe200078ec0ff */
[C---:B------:R-:W-:Y:S01]  /*43e0*/  VIADD R190, R199.reuse, 0x1000 ;  /* 0x00001000c7be7836 */ /* 0x040fe20000000000 */
[C---:B------:R-:W-:Y:S01]  /*43f0*/  IADD3 R191, R199.reuse, 0x800, RZ ;  /* 0x00000800c7bf7810 */ /* 0x040fe20007ffe0ff */
[----:B------:R-:W1:Y:S01]  /*4400*/  LDSM.16.M88.4 R76, [R195+0x6000] ;  /* 0x00600000c34c783b */ /* 0x000e620000000200 */
[C---:B------:R-:W-:Y:S01]  /*4410*/  IADD3 R189, R199.reuse, 0x1800, RZ ;  /* 0x00001800c7bd7810 */ /* 0x040fe20007ffe0ff */
[C---:B------:R-:W-:Y:S01]  /*4420*/  VIADD R184, R199.reuse, 0x3800 ;  /* 0x00003800c7b87836 */ /* 0x040fe20000000000 */
[C---:B------:R-:W-:Y:S01]  /*4430*/  IADD3 R187, R199.reuse, 0x2000, RZ ;  /* 0x00002000c7bb7810 */ /* 0x040fe20007ffe0ff */
[----:B------:R-:W1:Y:S01]  /*4440*/  LDSM.16.M88.4 R28, [R199+0x1000] ;  /* 0x00100000c71c783b */ /* 0x000e620000000200 */
[----:B------:R-:W-:-:S02]  /*4450*/  IADD3 R186, R199, 0x2800, RZ ;  /* 0x00002800c7ba7810 */ /* 0x000fc40007ffe0ff */
[C---:B------:R-:W-:Y:S01]  /*4460*/  IADD3 R185, R199.reuse, 0x3000, RZ ;  /* 0x00003000c7b97810 */ /* 0x040fe20007ffe0ff */
[----:B---3--:R-:W3:Y:S01]  /*4470*/  LDSM.16.M88.4 R8, [R199+0x800] ;  /* 0x00080000c708783b */ /* 0x008ee20000000200 */
[C---:B------:R-:W-:Y:S01]  /*4480*/  IADD3 R183, R199.reuse, 0x4000, RZ ;  /* 0x00004000c7b77810 */ /* 0x040fe20007ffe0ff */
[C---:B----4-:R-:W-:Y:S02]  /*4490*/  HMMA.16816.F32 R20, R48.reuse, R16, RZ ;  /* 0x000000103014723c */ /* 0x050fe400000018ff */
[----:B------:R-:W-:Y:S01]  /*44a0*/  LDSM.16.M88.4 R72, [R197] ;  /* 0x00000000c548783b */ /* 0x000fe20000000200 */
[C---:B------:R-:W-:Y:S02]  /*44b0*/  IADD3 R182, R199.reuse, 0x4800, RZ ;  /* 0x00004800c7b67810 */ /* 0x040fe40007ffe0ff */
[C---:B------:R-:W-:Y:S01]  /*44c0*/  IADD3 R181, R199.reuse, 0x5000, RZ ;  /* 0x00005000c7b57810 */ /* 0x040fe20007ffe0ff */
[----:B------:R-:W4:Y:S01]  /*44d0*/  LDSM.16.M88.4 R84, [R188] ;  /* 0x00000000bc54783b */ /* 0x000f220000000200 */
[----:B------:R-:W-:Y:S01]  /*44e0*/  HMMA.16816.F32 R16, R48, R18, RZ ;  /* 0x000000123010723c */ /* 0x000fe200000018ff */
[----:B------:R-:W-:-:S02]  /*44f0*/  IADD3 R180, R199, 0x5800, RZ ;  /* 0x00005800c7b47810 */ /* 0x000fc40007ffe0ff */
[----:B------:R-:W4:Y:S03]  /*4500*/  LDSM.16.M88.4 R68, [R199+0x1800] ;  /* 0x00180000c744783b */ /* 0x000f260000000200 */
[C---:B------:R-:W-:Y:S01]  /*4510*/  HMMA.16816.F32 R64, R48.reuse, R60, RZ ;  /* 0x0000003c3040723c */ /* 0x040fe200000018ff */
[----:B------:R-:W4:Y:S04]  /*4520*/  LDSM.16.M88.4 R40, [R195+0x7000] ;  /* 0x00700000c328783b */ /* 0x000f280000000200 */
[----:B------:R-:W4:Y:S01]  /*4530*/  LDSM.16.M88.4 R36, [R195+0x6800] ;  /* 0x00680000c324783b */ /* 0x000f220000000200 */
[----:B------:R-:W-:Y:S03]  /*4540*/  HMMA.16816.F32 R60, R48, R62, RZ ;  /* 0x0000003e303c723c */ /* 0x000fe600000018ff */
[----:B------:R-:W-:Y:S03]  /*4550*/  LDSM.16.M88.4 R88, [R201+0x8000] ;  /* 0x00800000c958783b */ /* 0x000fe60000000200 */
[C---:B--2---:R-:W-:Y:S01]  /*4560*/  HMMA.16816.F32 R20, R24.reuse, R52, R20 ;  /* 0x000000341814723c */ /* 0x044fe20000001814 */
[----:B------:R-:W-:Y:S04]  /*4570*/  LDSM.16.M88.4 R92, [R195+0x9800] ;  /* 0x00980000c35c783b */ /* 0x000fe80000000200 */
[----:B------:R-:W0:Y:S01]  /*4580*/  LDGDEPBAR ;  /* 0x00000000000079af */ /* 0x000e220000000000 */
[----:B------:R-:W-:Y:S03]  /*4590*/  HMMA.16816.F32 R16, R24, R54, R16 ;  /* 0x000000361810723c */ /* 0x000fe60000001810 */
[----:B------:R-:W-:Y:S03]  /*45a0*/  LDSM.16.M88.4 R52, [R195+0x7800] ;  /* 0x00780000c334783b */ /* 0x000fe60000000200 */
[C---:B------:R-:W-:Y:S06]  /*45b0*/  HMMA.16816.F32 R32, R48.reuse, R44, RZ ;  /* 0x0000002c3020723c */ /* 0x040fec00000018ff */
[----:B------:R-:W-:Y:S06]  /*45c0*/  HMMA.16816.F32 R44, R48, R46, RZ ;  /* 0x0000002e302c723c */ /* 0x000fec00000018ff */
[----:B-1----:R-:W-:Y:S06]  /*45d0*/  HMMA.16816.F32 R20, R80, R76, R20 ;  /* 0x0000004c5014723c */ /* 0x002fec0000001814 */
[----:B------:R-:W-:Y:S06]  /*45e0*/  HMMA.16816.F32 R56, R48, R12, RZ ;  /* 0x0000000c3038723c */ /* 0x000fec00000018ff */
[----:B------:R-:W-:Y:S01]  /*45f0*/  HMMA.16816.F32 R16, R80, R78, R16 ;  /* 0x0000004e5010723c */ /* 0x000fe20000001810 */
[----:B------:R-:W-:Y:S05]  /*4600*/  LDSM.16.M88.4 R76, [R188+0x1800] ;  /* 0x00180000bc4c783b */ /* 0x000fea0000000200 */
[----:B------:R-:W-:Y:S01]  /*4610*/  HMMA.16816.F32 R48, R48, R14, RZ ;  /* 0x0000000e3030723c */ /* 0x000fe200000018ff */
[----:B------:R-:W-:Y:S05]  /*4620*/  LDSM.16.M88.4 R12, [R188+0x800] ;  /* 0x00080000bc0c783b */ /* 0x000fea0000000200 */
[C---:B------:R-:W-:Y:S06]  /*4630*/  HMMA.16816.F32 R64, R24.reuse, R28, R64 ;  /* 0x0000001c1840723c */ /* 0x040fec0000001840 */
[C---:B------:R-:W-:Y:S01]  /*4640*/  HMMA.16816.F32 R60, R24.reuse, R30, R60 ;  /* 0x0000001e183c723c */ /* 0x040fe2000000183c */
[----:B------:R-:W1:Y:S05]  /*4650*/  LDSM.16.M88.4 R28, [R202+0x2000] ;  /* 0x00200000ca1c783b */ /* 0x000e6a0000000200 */
[C---:B---3--:R-:W-:Y:S06]  /*4660*/  HMMA.16816.F32 R32, R24.reuse, R8, R32 ;  /* 0x000000081820723c */ /* 0x048fec0000001820 */
[----:B------:R-:W-:Y:S01]  /*4670*/  HMMA.16816.F32 R44, R24, R10, R44 ;  /* 0x0000000a182c723c */ /* 0x000fe2000000182c */
[----:B------:R-:W2:Y:S05]  /*4680*/  LDSM.16.M88.4 R8, [R188+0x1000] ;  /* 0x00100000bc08783b */ /* 0x000eaa0000000200 */
[----:B----4-:R-:W-:Y:S06]  /*4690*/  HMMA.16816.F32 R20, R72, R84, R20 ;  /* 0x000000544814723c */ /* 0x010fec0000001814 */
        /* <DEDUP_REMOVED lines=8> */
[----:B------:R-:W3:Y:S05]  /*4720*/  LDSM.16.M88.4 R40, [R200+0x2000] ;  /* 0x00200000c828783b */ /* 0x000eea0000000200 */
[C---:B------:R-:W-:Y:S06]  /*4730*/  HMMA.16816.F32 R32, R80.reuse, R36, R32 ;  /* 0x000000245020723c */ /* 0x040fec0000001820 */
[----:B------:R-:W-:Y:S01]  /*4740*/  HMMA.16816.F32 R44, R80, R38, R44 ;  /* 0x00000026502c723c */ /* 0x000fe2000000182c */
[----:B------:R-:W4:Y:S05]  /*4750*/  LDSM.16.M88.4 R36, [R201+0x9000] ;  /* 0x00900000c924783b */ /* 0x000f2a0000000200 */
[----:B-1----:R-:W-:Y:S06]  /*4760*/  HMMA.16816.F32 R20, R28, R88, R20 ;  /* 0x000000581c14723c */ /* 0x002fec0000001814 */
[----:B------:R-:W-:Y:S06]  /*4770*/  HMMA.16816.F32 R56, R80, R52, R56 ;  /* 0x000000345038723c */ /* 0x000fec0000001838 */
[----:B------:R-:W-:Y:S01]  /*4780*/  HMMA.16816.F32 R16, R28, R90, R16 ;  /* 0x0000005a1c10723c */ /* 0x000fe20000001810 */
[----:B------:R-:W-:Y:S05]  /*4790*/  LDSM.16.M88.4 R88, [R201+0xa800] ;  /* 0x00a80000c958783b */ /* 0x000fea0000000200 */
[----:B------:R-:W-:Y:S01]  /*47a0*/  HMMA.16816.F32 R80, R80, R54, R24 ;  /* 0x000000365050723c */ /* 0x000fe20000001818 */
[----:B------:R-:W-:Y:S04]  /*47b0*/  LDSM.16.M88.4 R52, [R201+0x9800] ;  /* 0x00980000c934783b */ /* 0x000fe80000000200 */
[----:B------:R-:W-:Y:S01]  /*47c0*/  LDSM.16.M88.4 R24, [R199+0x2800] ;  /* 0x00280000c718783b */ /* 0x000fe20000000200 */
[C---:B--2---:R-:W-:Y:S06]  /*47d0*/  HMMA.16816.F32 R64, R72.reuse, R8, R64 ;  /* 0x000000084840723c */ /* 0x044fec0000001840 */
[C---:B------:R-:W-:Y:S01]  /*47e0*/  HMMA.16816.F32 R60, R72.reuse, R10, R60 ;  /* 0x0000000a483c723c */ /* 0x040fe2000000183c */
[----:B------:R-:W1:Y:S05]  /*47f0*/  LDSM.16.M88.4 R8, [R195+0x8000] ;  /* 0x00800000c308783b */ /* 0x000e6a0000000200 */
[C---:B------:R-:W-:Y:S06]  /*4800*/  HMMA.16816.F32 R32, R72.reuse, R12, R32 ;  /* 0x0000000c4820723c */ /* 0x040fec0000001820 */
[----:B------:R-:W-:Y:S01]  /*4810*/  HMMA.16816.F32 R44, R72, R14, R44 ;  /* 0x0000000e482c723c */ /* 0x000fe2000000182c */
[----:B------:R-:W2:Y:S05]  /*4820*/  LDSM.16.M88.4 R12, [R199+0x3000] ;  /* 0x00300000c70c783b */ /* 0x000eaa0000000200 */
[C---:B---3--:R-:W-:Y:S06]  /*4830*/  HMMA.16816.F32 R20, R40.reuse, R68, R20 ;  /* 0x000000442814723c */ /* 0x048fec0000001814 */
[----:B------:R-:W-:Y:S01]  /*4840*/  HMMA.16816.F32 R16, R40, R70, R16 ;  /* 0x000000462810723c */ /* 0x000fe20000001810 */
        /* <DEDUP_REMOVED lines=27> */
[C---:B----4-:R-:W-:Y:S06]  /*4a00*/  HMMA.16816.F32 R56, R40.reuse, R48, R56 ;  /* 0x000000302838723c */ /* 0x050fec0000001838 */
[----:B------:R-:W-:Y:S01]  /*4a10*/  HMMA.16816.F32 R80, R40, R50, R80 ;  /* 0x000000322850723c */ /* 0x000fe20000001850 */
[----:B------:R-:W-:Y:S04]  /*4a20*/  LDSM.16.M88.4 R40, [R200+0x4000] ;  /* 0x00400000c828783b */ /* 0x000fe80000000200 */
[----:B------:R-:W3:Y:S01]  /*4a30*/  LDSM.16.M88.4 R48, [R199+0x4000] ;  /* 0x00400000c730783b */ /* 0x000ee20000000200 */
[C---:B-1----:R-:W-:Y:S06]  /*4a40*/  HMMA.16816.F32 R20, R52.reuse, R12, R20 ;  /* 0x0000000c3414723c */ /* 0x042fec0000001814 */
[----:B------:R-:W-:Y:S01]  /*4a50*/  HMMA.16816.F32 R16, R52, R14, R16 ;  /* 0x0000000e3410723c */ /* 0x000fe20000001810 */
[----:B------:R-:W-:Y:S05]  /*4a60*/  LDSM.16.M88.4 R12, [R197+0x4000] ;  /* 0x00400000c50c783b */ /* 0x000fea0000000200 */
[C---:B------:R-:W-:Y:S06]  /*4a70*/  HMMA.16816.F32 R32, R84.reuse, R28, R32 ;  /* 0x0000001c5420723c */ /* 0x040fec0000001820 */
[C---:B------:R-:W-:Y:S01]  /*4a80*/  HMMA.16816.F32 R44, R84.reuse, R30, R44 ;  /* 0x0000001e542c723c */ /* 0x040fe2000000182c */
[----:B------:R-:W-:Y:S05]  /*4a90*/  LDSM.16.M88.4 R28, [R198+0x4000] ;  /* 0x00400000c61c783b */ /* 0x000fea0000000200 */
[C---:B--2---:R-:W-:Y:S06]  /*4aa0*/  HMMA.16816.F32 R64, R84.reuse, R24, R64 ;  /* 0x000000185440723c */ /* 0x044fec0000001840 */
[----:B------:R-:W-:Y:S01]  /*4ab0*/  HMMA.16816.F32 R60, R84, R26, R60 ;  /* 0x0000001a543c723c */ /* 0x000fe2000000183c */
[----:B------:R-:W1:Y:S05]  /*4ac0*/  LDSM.16.M88.4 R24, [R195+0xa000] ;  /* 0x00a00000c318783b */ /* 0x000e6a0000000200 */
[----:B------:R-:W-:Y:S06]  /*4ad0*/  HMMA.16816.F32 R32, R76, R8, R32 ;  /* 0x000000084c20723c */ /* 0x000fec0000001820 */
[C---:B---3--:R-:W-:Y:S06]  /*4ae0*/  HMMA.16816.F32 R20, R40.reuse, R48, R20 ;  /* 0x000000302814723c */ /* 0x048fec0000001814 */
[----:B------:R-:W-:Y:S01]  /*4af0*/  HMMA.16816.F32 R16, R40, R50, R16 ;  /* 0x000000322810723c */ /* 0x000fe20000001810 */
[----:B------:R-:W2:Y:S05]  /*4b00*/  LDSM.16.M88.4 R48, [R201+0xb000] ;  /* 0x00b00000c930783b */ /* 0x000eaa0000000200 */
[C---:B------:R-:W-:Y:S01]  /*4b10*/  HMMA.16816.F32 R44, R76.reuse, R10, R44 ;  /* 0x0000000a4c2c723c */ /* 0x040fe2000000182c */
[----:B------:R-:W3:Y:S05]  /*4b20*/  LDSM.16.M88.4 R8, [R188+0x4000] ;  /* 0x00400000bc08783b */ /* 0x000eea0000000200 */
[----:B------:R-:W-:Y:S06]  /*4b30*/  HMMA.16816.F32 R64, R76, R72, R64 ;  /* 0x000000484c40723c */ /* 0x000fec0000001840 */
[----:B------:R-:W-:Y:S06]  /*4b40*/  HMMA.16816.F32 R56, R84, R92, R56 ;  /* 0x0000005c5438723c */ /* 0x000fec0000001838 */
[C---:B-1----:R-:W-:Y:S06]  /*4b50*/  HMMA.16816.F32 R20, R28.reuse, R24, R20 ;  /* 0x000000181c14723c */ /* 0x042fec0000001814 */
[----:B------:R-:W-:Y:S01]  /*4b60*/  HMMA.16816.F32 R16, R28, R26, R16 ;  /* 0x0000001a1c10723c */ /* 0x000fe20000001810 */
[----:B------:R-:W1:Y:S05]  /*4b70*/  LDSM.16.M88.4 R24, [R199+0x5000] ;  /* 0x00500000c718783b */ /* 0x000e6a0000000200 */
[----:B------:R-:W-:Y:S01]  /*4b80*/  HMMA.16816.F32 R84, R84, R94, R80 ;  /* 0x0000005e5454723c */ /* 0x000fe20000001850 */
[----:B------:R-:W-:Y:S05]  /*4b90*/  LDSM.16.M88.4 R80, [R195+0xa800] ;  /* 0x00a80000c350783b */ /* 0x000fea0000000200 */
[----:B------:R-:W-:Y:S06]  /*4ba0*/  HMMA.16816.F32 R60, R76, R74, R60 ;  /* 0x0000004a4c3c723c */ /* 0x000fec000000183c */
[C---:B--2---:R-:W-:Y:S06]  /*4bb0*/  HMMA.16816.F32 R64, R52.reuse, R48, R64 ;  /* 0x000000303440723c */ /* 0x044fec0000001840 */
[C---:B------:R-:W-:Y:S06]  /*4bc0*/  HMMA.16816.F32 R32, R52.reuse, R88, R32 ;  /* 0x000000583420723c */ /* 0x040fec0000001820 */
[----:B------:R-:W-:Y:S01]  /*4bd0*/  HMMA.16816.F32 R44, R52, R90, R44 ;  /* 0x0000005a342c723c */ /* 0x000fe2000000182c */
[----:B------:R-:W2:Y:S05]  /*4be0*/  LDSM.16.M88.4 R88, [R201+0xb800] ;  /* 0x00b80000c958783b */ /* 0x000eaa0000000200 */
[----:B---3--:R-:W-:Y:S06]  /*4bf0*/  HMMA.16816.F32 R20, R12, R8, R20 ;  /* 0x000000080c14723c */ /* 0x008fec0000001814 */
[C---:B------:R-:W-:Y:S01]  /*4c00*/  HMMA.16816.F32 R72, R76.reuse, R68, R56 ;  /* 0x000000444c48723c */ /* 0x040fe20000001838 */
[----:B------:R-:W-:Y:S05]  /*4c10*/  LDSM.16.M88.4 R56, [R188+0x4800] ;  /* 0x00480000bc38783b */ /* 0x000fea0000000200 */
[----:B------:R-:W-:Y:S06]  /*4c20*/  HMMA.16816.F32 R84, R76, R70, R84 ;  /* 0x000000464c54723c */ /* 0x000fec0000001854 */
[----:B------:R-:W-:Y:S01]  /*4c30*/  HMMA.16816.F32 R16, R12, R10, R16 ;  /* 0x0000000a0c10723c */ /* 0x000fe20000001810 */
[----:B------:R-:W3:Y:S05]  /*4c40*/  LDSM.16.M88.4 R8, [R195+0xb000] ;  /* 0x00b00000c308783b */ /* 0x000eea0000000200 */
[----:B------:R-:W-:Y:S01]  /*4c50*/  HMMA.16816.F32 R60, R52, R50, R60 ;  /* 0x00000032343c723c */ /* 0x000fe2000000183c */
[----:B------:R-:W-:Y:S01]  /*4c60*/  FMUL.FTZ R2, R20, UR32 ;  /* 0x0000002014027c20 */ /* 0x000fe20008410000 */
[----:B------:R-:W-:-:S04]  /*4c70*/  FMUL.FTZ R48, R21, UR32 ;  /* 0x0000002015307c20 */ /* 0x000fc80008410000 */
[----:B-1----:R-:W-:Y:S01]  /*4c80*/  HMMA.16816.F32 R64, R40, R24, R64 ;  /* 0x000000182840723c */ /* 0x002fe20000001840 */
[----:B------:R-:W1:Y:S05]  /*4c90*/  MUFU.TANH R2, R2 ;  /* 0x0000000200027308 */ /* 0x000e6a0000002400 */
[C---:B--2---:R-:W-:Y:S01]  /*4ca0*/  HMMA.16816.F32 R72, R52.reuse, R88, R72 ;  /* 0x000000583448723c */ /* 0x044fe20000001848 */
[----:B------:R-:W-:Y:S01]  /*4cb0*/  FMUL.FTZ R25, R22, UR32 ;  /* 0x0000002016197c20 */ /* 0x000fe20008410000 */
[----:B------:R-:W-:Y:S01]  /*4cc0*/  FMUL.FTZ R24, R23, UR32 ;  /* 0x0000002017187c20 */ /* 0x000fe20008410000 */
[----:B------:R-:W2:Y:S01]  /*4cd0*/  MUFU.TANH R48, R48 ;  /* 0x0000003000307308 */ /* 0x000ea20000002400 */
[----:B------:R-:W4:Y:S02]  /*4ce0*/  LDSM.16.M88.4 R20, [R199+0x5800] ;  /* 0x00580000c714783b */ /* 0x000f240000000200 */
[----:B------:R-:W-:Y:S01]  /*4cf0*/  HMMA.16816.F32 R84, R52, R90, R84 ;  /* 0x0000005a3454723c */ /* 0x000fe20000001854 */
[----:B------:R-:W-:Y:S01]  /*4d00*/  FMUL.FTZ R16, R16, UR32 ;  /* 0x0000002010107c20 */ /* 0x000fe20008410000 */
[----:B------:R-:W-:-:S03]  /*4d10*/  FMUL.FTZ R50, R17, UR32 ;  /* 0x0000002011327c20 */ /* 0x000fc60008410000 */
[----:B------:R1:W1:Y:S01]  /*4d20*/  MUFU.TANH R49, R16 ;  /* 0x0000001000317308 */ /* 0x0002620000002400 */
[C---:B------:R-:W-:Y:S06]  /*4d30*/  HMMA.16816.F32 R60, R40.reuse, R26, R60 ;  /* 0x0000001a283c723c */ /* 0x040fec000000183c */
[C---:B------:R-:W-:Y:S01]  /*4d40*/  HMMA.16816.F32 R32, R40.reuse, R36, R32 ;  /* 0x000000242820723c */ /* 0x040fe20000001820 */
[----:B------:R-:W-:Y:S01]  /*4d50*/  FMUL.FTZ R26, R18, UR32 ;  /* 0x00000020121a7c20 */ /* 0x000fe20008410000 */
[----:B------:R-:W-:Y:S01]  /*4d60*/  FMUL.FTZ R27, R19, UR32 ;  /* 0x00000020131b7c20 */ /* 0x000fe20008410000 */
[----:B------:R-:W2:Y:S03]  /*4d70*/  MUFU.TANH R25, R25 ;  /* 0x0000001900197308 */ /* 0x000ea60000002400 */
[----:B------:R-:W-:Y:S01]  /*4d80*/  HMMA.16816.F32 R44, R40, R38, R44 ;  /* 0x00000026282c723c */ /* 0x000fe2000000182c */
[----:B------:R-:W-:Y:S04]  /*4d90*/  LDSM.16.M88.4 R36, [R188+0x5000] ;  /* 0x00500000bc24783b */ /* 0x000fe80000000200 */
[----:B-1----:R-:W1:Y:S01]  /*4da0*/  LDSM.16.M88.4 R16, [R195+0xb800] ;  /* 0x00b80000c310783b */ /* 0x002e620000000200 */
[C---:B---3--:R-:W-:Y:S01]  /*4db0*/  HMMA.16816.F32 R64, R28.reuse, R8, R64 ;  /* 0x000000081c40723c */ /* 0x048fe20000001840 */
[----:B------:R-:W3:Y:S05]  /*4dc0*/  MUFU.TANH R24, R24 ;  /* 0x0000001800187308 */ /* 0x000eea0000002400 */
[----:B------:R-:W-:Y:S01]  /*4dd0*/  HMMA.16816.F32 R60, R28, R10, R60 ;  /* 0x0000000a1c3c723c */ /* 0x000fe2000000183c */
[----:B------:R-:W2:Y:S01]  /*4de0*/  LDSM.16.M88.4 R8, [R188+0x5800] ;  /* 0x00580000bc08783b */ /* 0x000ea20000000200 */
[----:B------:R-:W-:-:S04]  /*4df0*/  DEPBAR.LE SB0, 0x0 ;  /* 0x000080000000791a */ /* 0x000fc80000000000 */
[----:B------:R-:W-:Y:S01]  /*4e00*/  HMMA.16816.F32 R32, R28, R80, R32 ;  /* 0x000000501c20723c */ /* 0x000fe20000001820 */
[----:B------:R-:W1:Y:S05]  /*4e10*/  MUFU.TANH R50, R50 ;  /* 0x0000003200327308 */ /* 0x000e6a0000002400 */
[C---:B----4-:R-:W-:Y:S03]  /*4e20*/  HMMA.16816.F32 R72, R40.reuse, R20, R72 ;  /* 0x000000142848723c */ /* 0x050fe60000001848 */
[----:B------:R-:W4:Y:S03]  /*4e30*/  MUFU.TANH R26, R26 ;  /* 0x0000001a001a7308 */ /* 0x000f260000002400 */
[----:B------:R-:W-:Y:S05]  /*4e40*/  HMMA.16816.F32 R84, R40, R22, R84 ;  /* 0x000000162854723c */ /* 0x000fea0000001854 */
[----:B------:R-:W2:Y:S01]  /*4e50*/  MUFU.TANH R27, R27 ;  /* 0x0000001b001b7308 */ /* 0x000ea20000002400 */
[----:B------:R-:W-:Y:S06]  /*4e60*/  HMMA.16816.F32 R44, R28, R82, R44 ;  /* 0x000000521c2c723c */ /* 0x000fec000000182c */
[----:B------:R-:W-:Y:S06]  /*4e70*/  HMMA.16816.F32 R32, R12, R56, R32 ;  /* 0x000000380c20723c */ /* 0x000fec0000001820 */
[C---:B-1----:R-:W-:Y:S06]  /*4e80*/  HMMA.16816.F32 R72, R28.reuse, R16, R72 ;  /* 0x000000101c48723c */ /* 0x042fec0000001848 */
[----:B------:R-:W-:Y:S06]  /*4e90*/  HMMA.16816.F32 R84, R28, R18, R84 ;  /* 0x000000121c54723c */ /* 0x000fec0000001854 */
[C---:B------:R-:W-:Y:S06]  /*4ea0*/  HMMA.16816.F32 R44, R12.reuse, R58, R44 ;  /* 0x0000003a0c2c723c */ /* 0x040fec000000182c */
[----:B------:R-:W-:Y:S01]  /*4eb0*/  HMMA.16816.F32 R64, R12, R36, R64 ;  /* 0x000000240c40723c */ /* 0x000fe20000001840 */
[----:B------:R-:W-:Y:S01]  /*4ec0*/  FMUL.FTZ R20, R34, UR32 ;  /* 0x0000002022147c20 */ /* 0x000fe20008410000 */
[----:B------:R-:W-:Y:S01]  /*4ed0*/  FMUL.FTZ R34, R35, UR32 ;  /* 0x0000002023227c20 */ /* 0x000fe20008410000 */
[----:B------:R-:W-:Y:S01]  /*4ee0*/  FMUL.FTZ R32, R32, UR32 ;  /* 0x0000002020207c20 */ /* 0x000fe20008410000 */
[----:B------:R-:W-:-:S02]  /*4ef0*/  FMUL.FTZ R33, R33, UR32 ;  /* 0x0000002021217c20 */ /* 0x000fc40008410000 */
[C---:B------:R-:W-:Y:S01]  /*4f00*/  HMMA.16816.F32 R60, R12.reuse, R38, R60 ;  /* 0x000000260c3c723c */ /* 0x040fe2000000183c */
[----:B------:R-:W1:Y:S05]  /*4f10*/  MUFU.TANH R20, R20 ;  /* 0x0000001400147308 */ /* 0x000e6a0000002400 */
[C---:B--2---:R-:W-:Y:S03]  /*4f20*/  HMMA.16816.F32 R72, R12.reuse, R8, R72 ;  /* 0x000000080c48723c */ /* 0x044fe60000001848 */
[----:B------:R-:W2:Y:S03]  /*4f30*/  MUFU.TANH R32, R32 ;  /* 0x0000002000207308 */ /* 0x000ea60000002400 */
        /* <DEDUP_REMOVED lines=17> */
[----:B------:R-:W-:Y:S01]  /*5050*/  IADD3 R213, R8, R213, RZ ;  /* 0x000000d508d57210 */ /* 0x000fe20007ffe0ff */
[----:B------:R-:W-:Y:S01]  /*5060*/  FMUL.FTZ R29, R72, UR32 ;  /* 0x00000020481d7c20 */ /* 0x000fe20008410000 */
[----:B------:R-:W-:Y:S01]  /*5070*/  FMUL.FTZ R31, R73, UR32 ;  /* 0x00000020491f7c20 */ /* 0x000fe20008410000 */
[----:B------:R-:W-:Y:S01]  /*5080*/  FMUL.FTZ R4, R75, UR32 ;  /* 0x000000204b047c20 */ /* 0x000fe20008410000 */
[----:B------:R-:W-:Y:S01]  /*5090*/  MOV R3, UR15 ;  /* 0x0000000f00037c02 */ /* 0x000fe20008000f00 */
[----:B------:R-:W-:-:S02]  /*50a0*/  VIADD R210, R213, 0x8 ;  /* 0x00000008d5d27836 */ /* 0x000fc40000000000 */
[----:B------:R-:W-:Y:S01]  /*50b0*/  FMUL.FTZ R74, R74, UR32 ;  /* 0x000000204a4a7c20 */ /* 0x000fe20008410000 */
[----:B------:R-:W-:Y:S01]  /*50c0*/  FMUL.FTZ R39, R84, UR32 ;  /* 0x0000002054277c20 */ /* 0x000fe20008410000 */
[----:B------:R-:W-:Y:S01]  /*50d0*/  FMUL.FTZ R40, R85, UR32 ;  /* 0x0000002055287c20 */ /* 0x000fe20008410000 */
[----:B------:R-:W-:Y:S01]  /*50e0*/  FMUL.FTZ R30, R86, UR32 ;  /* 0x00000020561e7c20 */ /* 0x000fe20008410000 */
[----:B------:R-:W-:Y:S01]  /*50f0*/  FMUL.FTZ R87, R87, UR32 ;  /* 0x0000002057577c20 */ /* 0x000fe20008410000 */
[C---:B------:R-:W-:Y:S01]  /*5100*/  IADD3 R208, R210.reuse, UR18, R3 ;  /* 0x00000012d2d07c10 */ /* 0x040fe2000fffe003 */
[----:B------:R-:W1:Y:S01]  /*5110*/  MUFU.TANH R33, R33 ;  /* 0x0000002100217308 */ /* 0x000e620000002400 */
[----:B------:R-:W-:Y:S02]  /*5120*/  MOV R8, UR25 ;  /* 0x0000001900087c02 */ /* 0x000fe40008000f00 */
[----:B------:R-:W-:Y:S02]  /*5130*/  IADD3 R210, R210, UR33, RZ ;  /* 0x00000021d2d27c10 */ /* 0x000fe4000fffe0ff */
[----:B------:R-:W-:-:S02]  /*5140*/  VIADDMNMX R211, R213, UR14, R8, PT ;  /* 0x0000000ed5d37c46 */ /* 0x000fc4000b800108 */
[----:B------:R-:W-:Y:S01]  /*5150*/  IADD3 R213, R213, UR33, RZ ;  /* 0x00000021d5d57c10 */ /* 0x000fe2000fffe0ff */
[----:B------:R-:W1:Y:S01]  /*5160*/  MUFU.TANH R34, R34 ;  /* 0x0000002200227308 */ /* 0x000e620000002400 */
[----:B------:R-:W-:Y:S02]  /*5170*/  VIADDMNMX R209, R210, -UR19, RZ, !PT ;  /* 0x80000013d2d17c46 */ /* 0x000fe4000f8001ff */
[----:B------:R-:W-:Y:S02]  /*5180*/  VIADDMNMX R212, R213, -UR19, RZ, !PT ;  /* 0x80000013d5d47c46 */ /* 0x000fe4000f8001ff */
[----:B------:R-:W-:-:S03]  /*5190*/  VIMNMX R208, R208, UR25, PT ;  /* 0x00000019d0d07c48 */ /* 0x000fc6000bfe0100 */
        /* <DEDUP_REMOVED lines=14> */
[----:B------:R1:W1:Y:S08]  /*5280*/  MUFU.TANH R6, R74 ;  /* 0x0000004a00067308 */ /* 0x0002700000002400 */
[----:B------:R-:W1:Y:S08]  /*5290*/  MUFU.TANH R4, R4 ;  /* 0x0000000400047308 */ /* 0x000e700000002400 */
[----:B------:R-:W1:Y:S08]  /*52a0*/  MUFU.TANH R39, R39 ;  /* 0x0000002700277308 */ /* 0x000e700000002400 */
[----:B------:R-:W1:Y:S08]  /*52b0*/  MUFU.TANH R40, R40 ;  /* 0x0000002800287308 */ /* 0x000e700000002400 */
[----:B------:R-:W1:Y:S08]  /*52c0*/  MUFU.TANH R30, R30 ;  /* 0x0000001e001e7308 */ /* 0x000e700000002400 */
        /* <DEDUP_REMOVED lines=55> */
[----:B------:R-:W-:Y:S02]  /*5640*/  IMAD.U32 R10, RZ, RZ, UR34 ;  /* 0x00000022ff0a7e24 */ /* 0x000fe4000f8e00ff */
[----:B------:R-:W-:Y:S02]  /*5650*/  IMAD.U32 R11, RZ, RZ, UR35 ;  /* 0x00000023ff0b7e24 */ /* 0x000fe4000f8e00ff */
        /* <DEDUP_REMOVED lines=10> */
[----:B---3--:R-:W-:Y:S01]  /*5700*/  MOV R11, UR35 ;  /* 0x00000023000b7c02 */ /* 0x008fe20008000f00 */
[----:B------:R-:W-:Y:S02]  /*5710*/  IMAD.U32 R10, RZ, RZ, UR34 ;  /* 0x00000022ff0a7e24 */ /* 0x000fe4000f8e00ff */
[----:B------:R-:W-:Y:S01]  /*5720*/  IMAD.U32 R11, RZ, RZ, UR18 ;  /* 0x00000012ff0b7e24 */ /* 0x000fe2000f8e00ff */
[----:B--2---:R-:W-:-:S04]  /*5730*/  IADD3 R8, -R9, R8, RZ ;  /* 0x0000000809087210 */ /* 0x004fc80007ffe1ff */
[----:B------:R-:W-:Y:S01]  /*5740*/  SHF.R.S32.HI R41, RZ, 0x1f, R8 ;  /* 0x0000001fff297819 */ /* 0x000fe20000011408 */
[----:B------:R-:W-:-:S04]  /*5750*/  IMAD.WIDE.U32 R42, R8, UR14, R10 ;  /* 0x0000000e082a7c25 */ /* 0x000fc8000f8e000a */
[----:B------:R-:W-:-:S04]  /*5760*/  IMAD R41, R41, UR14, RZ ;  /* 0x0000000e29297c24 */ /* 0x000fc8000f8e02ff */
[----:B------:R-:W-:-:S05]  /*5770*/  IMAD R41, R8, UR15, R41 ;  /* 0x0000000f08297c24 */ /* 0x000fca000f8e0229 */
[----:B------:R-:W-:Y:S01]  /*5780*/  IADD3 R41, R43, R41, RZ ;  /* 0x000000292b297210 */ /* 0x000fe20007ffe0ff */
[----:B------:R-:W-:Y:S06]  /*5790*/  BRA `(.L_x_5519) ;  /* 0x0000000000107947 */ /* 0x000fec0003800000 */
.L_x_5518:
[----:B------:R-:W-:-:S04]  /*57a0*/  ULEA UR14, -UR8, URZ, 0x6 ;  /* 0x0000003f080e7291 */ /* 0x000fc8000f8e313f */
[----:B------:R-:W-:Y:S02]  /*57b0*/  USHF.R.S32.HI UR15, URZ, 0x1f, UR14 ;  /* 0x0000001f3f0f7899 */ /* 0x000fe4000801140e */
[----:B------:R-:W-:-:S04]  /*57c0*/  MOV R42, UR14 ;  /* 0x0000000e002a7c02 */ /* 0x000fc80008000f00 */
[----:B------:R-:W-:-:S07]  /*57d0*/  MOV R41, UR15 ;  /* 0x0000000f00297c02 */ /* 0x000fce0008000f00 */
.L_x_5519:
        /* <DEDUP_REMOVED lines=8> */
[C-C-:B------:R-:W-:Y:S01]  /*5860*/  @!P4 IMAD.X R52, R41.reuse, 0x1, R134.reuse, P0 ;  /* 0x000000012934c824 */ /* 0x140fe200000e0686 */
[----:B------:R-:W-:Y:S01]  /*5870*/  @!P2 IADD3 R44, P0, R42, R133, RZ ;  /* 0x000000852a2ca210 */ /* 0x000fe20007f1e0ff */
[----:B------:R-:W4:Y:S04]  /*5880*/  @!P2 LDC.64 R10, c[0x0][0x218] ;  /* 0x00008600ff0aab82 */ /* 0x000f280000000a00 */
[----:B------:R-:W-:-:S04]  /*5890*/  @!P2 IMAD.X R45, R41, 0x1, R134, P0 ;  /* 0x00000001292da824 */ /* 0x000fc800000e0686 */
[----:B------:R-:W5:Y:S01]  /*58a0*/  @!P1 LDC.64 R8, c[0x0][0x218] ;  /* 0x00008600ff089b82 */ /* 0x000f620000000a00 */
[----:B--2---:R-:W-:-:S07]  /*58b0*/  @!P4 LEA R46, P5, R43, R12, 0x1 ;  /* 0x0000000c2b2ec211 */ /* 0x004fce00078a08ff */
[----:B------:R-:W2:Y:S01]  /*58c0*/  @!P4 LDC.64 R14, c[0x0][0x218] ;  /* 0x00008600ff0ecb82 */ /* 0x000ea20000000a00 */
[----:B------:R-:W-:Y:S02]  /*58d0*/  @!P4 LEA.HI.X R47, R43, R13, R52, 0x1, P5 ;  /* 0x0000000d2b2fc211 */ /* 0x000fe400028f0c34 */
        /* <DEDUP_REMOVED lines=116> */
.L_x_5521:
[----:B------:R-:W-:Y:S05]  /*6020*/  BSYNC B0 ;  /* 0x0000000000007941 */ /* 0x000fea0003800000 */
.L_x_5520:
[----:B------:R-:W0:Y:S01]  /*6030*/  LDGDEPBAR ;  /* 0x00000000000079af */ /* 0x000e220000000000 */
[----:B------:R-:W-:-:S04]  /*6040*/  IADD3 R133, P0, R42, R133, RZ ;  /* 0x000000852a857210 */ /* 0x000fc80007f1e0ff */
[----:B------:R-:W-:-:S09]  /*6050*/  IADD3.X R134, R41, R134, RZ, P0, !PT ;  /* 0x0000008629867210 */ /* 0x000fd200007fe4ff */
.L_x_5517:
[----:B------:R-:W-:Y:S01]  /*6060*/  VIADD R52, R214, UR16 ;  /* 0x00000010d6347c36 */ /* 0x000fe20008000000 */
[----:B------:R-:W-:Y:S01]  /*6070*/  ULDC UR18, c[0x0][0x2ec] ;  /* 0x0000bb0000127ab9 */ /* 0x000fe20000000800 */
[----:B------:R-:W-:Y:S01]  /*6080*/  LEA R196, R0, UR4, 0x1 ;  /* 0x0000000400c47c11 */ /* 0x000fe2000f8e08ff */
[----:B------:R-:W-:Y:S01]  /*6090*/  ULDC.64 UR14, c[0x0][0x218] ;  /* 0x00008600000e7ab9 */ /* 0x000fe20000000a00 */
[--C-:B-12---:R-:W-:Y:S01]  /*60a0*/  IMAD.IADD R8, R210, 0x1, -R52.reuse ;  /* 0x00000001d2087824 */ /* 0x106fe200078e0a34 */
[C---:B------:R-:W-:Y:S01]  /*60b0*/  ISETP.GE.AND P1, PT, R52.reuse, R211, PT ;  /* 0x000000d33400720c */ /* 0x040fe20003f26270 */
[C---:B------:R-:W-:Y:S01]  /*60c0*/  IMAD.IADD R43, R213.reuse, 0x1, -R52 ;  /* 0x00000001d52b7824 */ /* 0x040fe200078e0a34 */
[C---:B------:R-:W-:Y:S01]  /*60d0*/  ISETP.GE.AND P0, PT, R52.reuse, R208, PT ;  /* 0x000000d03400720c */ /* 0x040fe20003f06270 */
[C---:B------:R-:W-:Y:S01]  /*60e0*/  VIADD R45, R52.reuse, 0x8 ;  /* 0x00000008342d7836 */ /* 0x040fe20000000000 */
[----:B------:R-:W-:Y:S01]  /*60f0*/  IABS R8, R8 ;  /* 0x0000000800087213 */ /* 0x000fe20000000000 */
[C---:B------:R-:W-:Y:S01]  /*6100*/  VIADD R12, R52.reuse, 0x10 ;  /* 0x00000010340c7836 */ /* 0x040fe20000000000 */
[----:B------:R-:W-:Y:S01]  /*6110*/  IABS R43, R43 ;  /* 0x0000002b002b7213 */ /* 0x000fe20000000000 */
[C---:B------:R-:W-:Y:S01]  /*6120*/  VIADD R15, R52.reuse, 0x1 ;  /* 0x00000001340f7836 */ /* 0x040fe20000000000 */
[----:B------:R-:W-:Y:S01]  /*6130*/  I2FP.F32.S32 R8, R8 ;  /* 0x0000000800087245 */ /* 0x000fe20000201400 */
[C---:B------:R-:W-:Y:S01]  /*6140*/  VIADD R11, R52.reuse, 0x11 ;  /* 0x00000011340b7836 */ /* 0x040fe20000000000 */
[----:B------:R-:W-:Y:S01]  /*6150*/  I2FP.F32.S32 R43, R43 ;  /* 0x0000002b002b7245 */ /* 0x000fe20000201400 */
[C---:B------:R-:W-:Y:S01]  /*6160*/  IMAD.IADD R9, R213.reuse, 0x1, -R12 ;  /* 0x00000001d5097824 */ /* 0x040fe200078e0a0c */
[----:B------:R-:W-:Y:S01]  /*6170*/  ISETP.LT.OR P1, PT, R52, R212, P1 ;  /* 0x000000d43400720c */ /* 0x000fe20000f21670 */
[----:B------:R-:W-:Y:S01]  /*6180*/  FFMA.FTZ R25, R8, -UR23, R25 ;  /* 0x8000001708197c23 */ /* 0x000fe20008010019 */
[----:B------:R-:W-:-:S02]  /*6190*/  IMAD.IADD R8, R213, 0x1, -R45 ;  /* 0x00000001d5087824 */ /* 0x000fc400078e0a2d */
[----:B------:R-:W-:Y:S01]  /*61a0*/  FFMA.FTZ R43, R43, -UR23, R2 ;  /* 0x800000172b2b7c23 */ /* 0x000fe20008010002 */
[C---:B------:R-:W-:Y:S01]  /*61b0*/  IMAD.IADD R41, R213.reuse, 0x1, -R15 ;  /* 0x00000001d5297824 */ /* 0x040fe200078e0a0f */
[----:B------:R-:W-:Y:S01]  /*61c0*/  IABS R9, R9 ;  /* 0x0000000900097213 */ /* 0x000fe20000000000 */
[----:B------:R-:W-:Y:S01]  /*61d0*/  IMAD.IADD R2, R213, 0x1, -R11 ;  /* 0x00000001d5027824 */ /* 0x000fe200078e0a0b */
[----:B------:R-:W-:Y:S01]  /*61e0*/  IABS R8, R8 ;  /* 0x0000000800087213 */ /* 0x000fe20000000000 */
[C---:B------:R-:W-:Y:S01]  /*61f0*/  VIADD R10, R52.reuse, 0x20 ;  /* 0x00000020340a7836 */ /* 0x040fe20000000000 */
[----:B------:R-:W-:Y:S01]  /*6200*/  IABS R41, R41 ;  /* 0x0000002900297213 */ /* 0x000fe20000000000 */
[C---:B------:R-:W-:Y:S01]  /*6210*/  VIADD R13, R52.reuse, 0x9 ;  /* 0x00000009340d7836 */ /* 0x040fe20000000000 */
[----:B------:R-:W-:Y:S01]  /*6220*/  I2FP.F32.S32 R8, R8 ;  /* 0x0000000800087245 */ /* 0x000fe20000201400 */
[C---:B------:R-:W-:Y:S01]  /*6230*/  VIADD R44, R52.reuse, 0x18 ;  /* 0x00000018342c7836 */ /* 0x040fe20000000000 */
[----:B------:R-:W-:Y:S01]  /*6240*/  IABS R2, R2 ;  /* 0x0000000200027213 */ /* 0x000fe20000000000 */
[----:B------:R-:W-:Y:S01]  /*6250*/  VIADD R42, R52, 0x19 ;  /* 0x00000019342a7836 */ /* 0x000fe20000000000 */
[----:B------:R-:W-:Y:S01]  /*6260*/  I2FP.F32.S32 R9, R9 ;  /* 0x0000000900097245 */ /* 0x000fe20000201400 */
[----:B------:R-:W-:Y:S01]  /*6270*/  FFMA.FTZ R51, R8, -UR23, R49 ;  /* 0x8000001708337c23 */ /* 0x000fe20008010031 */
[----:B------:R-:W-:Y:S01]  /*6280*/  I2FP.F32.S32 R41, R41 ;  /* 0x0000002900297245 */ /* 0x000fe20000201400 */
[C---:B------:R-:W-:Y:S01]  /*6290*/  VIADD R8, R52.reuse, 0x28 ;  /* 0x0000002834087836 */ /* 0x040fe20000000000 */
[----:B------:R-:W-:Y:S01]  /*62a0*/  I2FP.F32.S32 R2, R2 ;  /* 0x0000000200027245 */ /* 0x000fe20000201400 */
[----:B------:R-:W-:Y:S01]  /*62b0*/  FFMA.FTZ R49, R9, -UR23, R32 ;  /* 0x8000001709317c23 */ /* 0x000fe20008010020 */
[----:B------:R-:W-:-:S02]  /*62c0*/  VIADD R9, R52, 0x21 ;  /* 0x0000002134097836 */ /* 0x000fc40000000000 */
[----:B------:R-:W-:Y:S01]  /*62d0*/  FFMA.FTZ R41, R41, -UR23, R48 ;  /* 0x8000001729297c23 */ /* 0x000fe20008010030 */
[C---:B------:R-:W-:Y:S02]  /*62e0*/  IMAD.IADD R14, R213.reuse, 0x1, -R10 ;  /* 0x00000001d50e7824 */ /* 0x040fe400078e0a0a */
[----:B------:R-:W-:Y:S01]  /*62f0*/  FFMA.FTZ R48, R2, -UR23, R33 ;  /* 0x8000001702307c23 */ /* 0x000fe20008010021 */
[C---:B------:R-:W-:Y:S01]  /*6300*/  IMAD.IADD R47, R213.reuse, 0x1, -R13 ;  /* 0x00000001d52f7824 */ /* 0x040fe200078e0a0d */
[----:B------:R-:W-:Y:S01]  /*6310*/  ISETP.LT.OR P0, PT, R52, R209, P0 ;  /* 0x000000d13400720c */ /* 0x000fe20000701670 */
[C---:B------:R-:W-:Y:S01]  /*6320*/  IMAD.IADD R32, R213.reuse, 0x1, -R44 ;  /* 0x00000001d5207824 */ /* 0x040fe200078e0a2c */
[----:B------:R-:W-:Y:S01]  /*6330*/  IABS R14, R14 ;  /* 0x0000000e000e7213 */ /* 0x000fe20000000000 */
[C---:B------:R-:W-:Y:S01]  /*6340*/  IMAD.IADD R33, R213.reuse, 0x1, -R42 ;  /* 0x00000001d5217824 */ /* 0x040fe200078e0a2a */
[----:B------:R-:W-:Y:S01]  /*6350*/  IABS R47, R47 ;  /* 0x0000002f002f7213 */ /* 0x000fe20000000000 */
[C---:B------:R-:W-:Y:S01]  /*6360*/  IMAD.IADD R2, R213.reuse, 0x1, -R9 ;  /* 0x00000001d5027824 */ /* 0x040fe200078e0a09 */
[----:B------:R-:W-:Y:S01]  /*6370*/  IABS R32, R32 ;  /* 0x0000002000207213 */ /* 0x000fe20000000000 */
[----:B------:R-:W-:Y:S01]  /*6380*/  IMAD.IADD R221, R213, 0x1, -R8 ;  /* 0x00000001d5dd7824 */ /* 0x000fe200078e0a08 */
[----:B------:R-:W-:Y:S01]  /*6390*/  IABS R33, R33 ;  /* 0x0000002100217213 */ /* 0x000fe20000000000 */
[----:B------:R-:W-:Y:S01]  /*63a0*/  IMAD R194, R7, 0x2, R196 ;  /* 0x0000000207c27824 */ /* 0x000fe200078e02c4 */
[----:B------:R-:W-:Y:S01]  /*63b0*/  IABS R2, R2 ;  /* 0x0000000200027213 */ /* 0x000fe20000000000 */
[----:B------:R-:W-:Y:S01]  /*63c0*/  LDSM.16.MT88.4 R124, [R196+0xc000] ;  /* 0x00c00000c47c783b */ /* 0x000fe20000004200 */
[----:B------:R-:W-:Y:S01]  /*63d0*/  IABS R221, R221 ;  /* 0x000000dd00dd7213 */ /* 0x000fe20000000000 */
[C---:B------:R-:W-:Y:S01]  /*63e0*/  IMAD R192, R5.reuse, 0x2, R194 ;  /* 0x0000000205c07824 */ /* 0x040fe200078e02c2 */
[----:B------:R-:W-:Y:S01]  /*63f0*/  I2FP.F32.S32 R14, R14 ;  /* 0x0000000e000e7245 */ /* 0x000fe20000201400 */
[----:B------:R-:W-:Y:S01]  /*6400*/  LDSM.16.MT88.4 R116, [R194+0xc000] ;  /* 0x00c00000c274783b */ /* 0x000fe20000004200 */
[----:B------:R-:W-:Y:S01]  /*6410*/  I2FP.F32.S32 R47, R47 ;  /* 0x0000002f002f7245 */ /* 0x000fe20000201400 */
        /* <DEDUP_REMOVED lines=9> */
[----:B------:R-:W-:Y:S01]  /*64b0*/  FFMA.FTZ R46, R33, -UR23, R36 ;  /* 0x80000017212e7c23 */ /* 0x000fe20008010024 */
[----:B------:R-:W-:Y:S01]  /*64c0*/  FFMA.FTZ R171, R2, -UR23, R23 ;  /* 0x8000001702ab7c23 */ /* 0x000fe20008010017 */
[----:B------:R-:W-:-:S02]  /*64d0*/  VIADD R36, R52, 0x30 ;  /* 0x0000003034247836 */ /* 0x000fc40000000000 */
[----:B------:R-:W-:Y:S01]  /*64e0*/  FFMA.FTZ R221, R221, -UR23, R38 ;  /* 0x80000017dddd7c23 */ /* 0x000fe20008010026 */
[C---:B------:R-:W-:Y:S01]  /*64f0*/  VIADD R38, R52.reuse, 0x29 ;  /* 0x0000002934267836 */ /* 0x040fe20000000000 */
[-C--:B------:R-:W-:Y:S01]  /*6500*/  ISETP.GE.AND P2, PT, R45, R211.reuse, PT ;  /* 0x000000d32d00720c */ /* 0x080fe20003f46270 */
[C---:B------:R-:W-:Y:S01]  /*6510*/  VIADD R32, R52.reuse, 0x31 ;  /* 0x0000003134207836 */ /* 0x040fe20000000000 */
[----:B------:R-:W-:Y:S01]  /*6520*/  FSEL R43, R43, -INF , !P1 ;  /* 0xff8000002b2b7808 */ /* 0x000fe20004800000 */
[----:B------:R-:W-:Y:S01]  /*6530*/  VIADD R2, R52, 0x39 ;  /* 0x0000003934027836 */ /* 0x000fe20000000000 */
[-C--:B------:R-:W-:Y:S01]  /*6540*/  ISETP.GE.AND P4, PT, R15, R211.reuse, PT ;  /* 0x000000d30f00720c */ /* 0x080fe20003f86270 */
[C---:B------:R-:W-:Y:S01]  /*6550*/  IMAD.IADD R52, R213.reuse, 0x1, -R14 ;  /* 0x00000001d5347824 */ /* 0x040fe200078e0a0e */
[C---:B------:R-:W-:Y:S01]  /*6560*/  ISETP.GE.AND P1, PT, R12.reuse, R211, PT ;  /* 0x000000d30c00720c */ /* 0x040fe20003f26270 */
[----:B------:R-:W-:Y:S01]  /*6570*/  IMAD.IADD R58, R213, 0x1, -R38 ;  /* 0x00000001d53a7824 */ /* 0x000fe200078e0a26 */
[----:B------:R-:W-:Y:S01]  /*6580*/  ISETP.LT.OR P2, PT, R45, R212, P2 ;  /* 0x000000d42d00720c */ /* 0x000fe20001741670 */
[C---:B------:R-:W-:Y:S01]  /*6590*/  IMAD.IADD R56, R213.reuse, 0x1, -R36 ;  /* 0x00000001d5387824 */ /* 0x040fe200078e0a24 */
[----:B------:R-:W-:Y:S01]  /*65a0*/  IABS R52, R52 ;  /* 0x0000003400347213 */ /* 0x000fe20000000000 */
[----:B------:R-:W-:Y:S01]  /*65b0*/  IMAD.IADD R17, R213, 0x1, -R2 ;  /* 0x00000001d5117824 */ /* 0x000fe200078e0a02 */
[----:B------:R-:W-:Y:S01]  /*65c0*/  ISETP.LT.OR P4, PT, R15, R212, P4 ;  /* 0x000000d40f00720c */ /* 0x000fe20002781670 */
[----:B------:R-:W-:Y:S01]  /*65d0*/  IMAD.IADD R54, R213, 0x1, -R32 ;  /* 0x00000001d5367824 */ /* 0x000fe200078e0a20 */
[----:B------:R-:W-:Y:S01]  /*65e0*/  I2FP.F32.S32 R52, R52 ;  /* 0x0000003400347245 */ /* 0x000fe20000201400 */
[----:B------:R-:W-:Y:S01]  /*65f0*/  LDSM.16.MT88.4 R64, [R192+0xe000] ;  /* 0x00e00000c040783b */ /* 0x000fe20000004200 */
[----:B------:R-:W-:-:S02]  /*6600*/  ISETP.LT.OR P1, PT, R12, R212, P1 ;  /* 0x000000d40c00720c */ /* 0x000fc40000f21670 */
[----:B------:R-:W-:Y:S01]  /*6610*/  IABS R58, R58 ;  /* 0x0000003a003a7213 */ /* 0x000fe20000000000 */
[----:B------:R-:W-:Y:S01]  /*6620*/  FFMA.FTZ R151, R52, -UR23, R39 ;  /* 0x8000001734977c23 */ /* 0x000fe20008010027 */
[----:B------:R-:W-:Y:S01]  /*6630*/  FSEL R39, R51, -INF , !P2 ;  /* 0xff80000033277808 */ /* 0x000fe20005000000 */
[----:B------:R-:W-:Y:S01]  /*6640*/  LDSM.16.MT88.4 R72, [R196+0x10000] ;  /* 0x01000000c448783b */ /* 0x000fe20000004200 */
[-C--:B------:R-:W-:Y:S02]  /*6650*/  ISETP.GE.AND P5, PT, R13, R211.reuse, PT ;  /* 0x000000d30d00720c */ /* 0x080fe40003fa6270 */
[----:B------:R-:W-:Y:S01]  /*6660*/  FSEL R41, R41, -INF , !P4 ;  /* 0xff80000029297808 */ /* 0x000fe20006000000 */
[----:B------:R-:W-:Y:S01]  /*6670*/  LDSM.16.MT88.4 R80, [R194+0x10000] ;  /* 0x01000000c250783b */ /* 0x000fe20000004200 */
[-C--:B------:R-:W-:Y:S02]  /*6680*/  ISETP.GE.AND P2, PT, R44, R211.reuse, PT ;  /* 0x000000d32c00720c */ /* 0x080fe40003f46270 */
[----:B------:R-:W-:Y:S01]  /*6690*/  FSEL R23, R49, -INF , !P1 ;  /* 0xff80000031177808 */ /* 0x000fe20004800000 */
[----:B------:R-:W-:Y:S01]  /*66a0*/  LDSM.16.MT88.4 R88, [R193+0x10000] ;  /* 0x01000000c158783b */ /* 0x000fe20000004200 */
[----:B------:R-:W-:-:S02]  /*66b0*/  ISETP.GE.AND P4, PT, R11, R211, PT ;  /* 0x000000d30b00720c */ /* 0x000fc40003f86270 */
[----:B------:R-:W-:Y:S01]  /*66c0*/  ISETP.GE.AND P1, PT, R10, R211, PT ;  /* 0x000000d30a00720c */ /* 0x000fe20003f26270 */
[----:B------:R-:W-:Y:S01]  /*66d0*/  LDSM.16.MT88.4 R108, [R193+0xc000] ;  /* 0x00c00000c16c783b */ /* 0x000fe20000004200 */
[----:B------:R-:W-:Y:S02]  /*66e0*/  I2FP.F32.S32 R58, R58 ;  /* 0x0000003a003a7245 */ /* 0x000fe40000201400 */
[----:B------:R-:W-:Y:S01]  /*66f0*/  IABS R56, R56 ;  /* 0x0000003800387213 */ /* 0x000fe20000000000 */
[----:B------:R-:W-:Y:S01]  /*6700*/  LDSM.16.MT88.4 R100, [R192+0xc000] ;  /* 0x00c00000c064783b */ /* 0x000fe20000004200 */
[-C--:B------:R-:W-:Y:S01]  /*6710*/  ISETP.LT.OR P5, PT, R13, R212.reuse, P5 ;  /* 0x000000d40d00720c */ /* 0x080fe20002fa1670 */
[----:B------:R-:W-:Y:S01]  /*6720*/  FFMA.FTZ R173, R58, -UR23, R19 ;  /* 0x800000173aad7c23 */ /* 0x000fe20008010013 */
[-C--:B------:R-:W-:Y:S01]  /*6730*/  ISETP.LT.OR P2, PT, R44, R212.reuse, P2 ;  /* 0x000000d42c00720c */ /* 0x080fe20001741670 */
[----:B------:R-:W-:Y:S01]  /*6740*/  LDSM.16.MT88.4 R136, [R192+0x10000] ;  /* 0x01000000c088783b */ /* 0x000fe20000004200 */
[----:B------:R-:W-:-:S02]  /*6750*/  ISETP.LT.OR P4, PT, R11, R212, P4 ;  /* 0x000000d40b00720c */ /* 0x000fc40002781670 */
[----:B------:R-:W-:Y:S02]  /*6760*/  ISETP.LT.OR P1, PT, R10, R212, P1 ;  /* 0x000000d40a00720c */ /* 0x000fe40000f21670 */
[----:B------:R-:W-:Y:S02]  /*6770*/  IABS R17, R17 ;  /* 0x0000001100117213 */ /* 0x000fe40000000000 */
[----:B------:R-:W-:Y:S02]  /*6780*/  I2FP.F32.S32 R56, R56 ;  /* 0x0000003800387245 */ /* 0x000fe40000201400 */
[----:B------:R-:W-:Y:S02]  /*6790*/  FSEL R33, R50, -INF , !P5 ;  /* 0xff80000032217808 */ /* 0x000fe40006800000 */
[----:B------:R-:W-:Y:S01]  /*67a0*/  FSEL R19, R47, -INF , !P2 ;  /* 0xff8000002f137808 */ /* 0x000fe20005000000 */
[----:B------:R-:W-:Y:S01]  /*67b0*/  FFMA.FTZ R29, R56, -UR23, R29 ;  /* 0x80000017381d7c23 */ /* 0x000fe2000801001d */
[----:B------:R-:W-:Y:S01]  /*67c0*/  ISETP.GE.AND P5, PT, R42, R211, PT ;  /* 0x000000d32a00720c */ /* 0x000fe20003fa6270 */
[----:B------:R-:W-:Y:S01]  /*67d0*/  LDSM.16.MT88.4 R56, [R193+0xe000] ;  /* 0x00e00000c138783b */ /* 0x000fe20000004200 */
[----:B------:R-:W-:-:S02]  /*67e0*/  FSEL R21, R48, -INF , !P4 ;  /* 0xff80000030157808 */ /* 0x000fc40006000000 */
[-C--:B------:R-:W-:Y:S01]  /*67f0*/  ISETP.GE.AND P2, PT, R8, R211.reuse, PT ;  /* 0x000000d30800720c */ /* 0x080fe20003f46270 */
[----:B------:R-:W-:Y:S01]  /*6800*/  LDSM.16.MT88.4 R48, [R194+0xe000] ;  /* 0x00e00000c230783b */ /* 0x000fe20000004200 */
[----:B------:R-:W-:Y:S02]  /*6810*/  FSEL R225, R225, -INF , !P1 ;  /* 0xff800000e1e17808 */ /* 0x000fe40004800000 */
[-C--:B------:R-:W-:Y:S02]  /*6820*/  ISETP.GE.AND P4, PT, R9, R211.reuse, PT ;  /* 0x000000d30900720c */ /* 0x080fe40003f86270 */
[----:B------:R-:W-:Y:S02]  /*6830*/  ISETP.GE.AND P1, PT, R36, R211, PT ;  /* 0x000000d32400720c */ /* 0x000fe40003f26270 */
[----:B------:R-:W-:Y:S02]  /*6840*/  I2FP.F32.S32 R17, R17 ;  /* 0x0000001100117245 */ /* 0x000fe40000201400 */
[----:B------:R-:W-:-:S02]  /*6850*/  IABS R54, R54 ;  /* 0x0000003600367213 */ /* 0x000fc40000000000 */
[-C--:B------:R-:W-:Y:S01]  /*6860*/  ISETP.LT.OR P5, PT, R42, R212.reuse, P5 ;  /* 0x000000d42a00720c */ /* 0x080fe20002fa1670 */
[----:B------:R-:W-:Y:S01]  /*6870*/  FFMA.FTZ R40, R17, -UR23, R40 ;  /* 0x8000001711287c23 */ /* 0x000fe20008010028 */
[-C--:B------:R-:W-:Y:S02]  /*6880*/  ISETP.LT.OR P2, PT, R8, R212.reuse, P2 ;  /* 0x000000d40800720c */ /* 0x080fe40001741670 */
[-C--:B------:R-:W-:Y:S02]  /*6890*/  ISETP.LT.OR P4, PT, R9, R212.reuse, P4 ;  /* 0x000000d40900720c */ /* 0x080fe40002781670 */
[----:B------:R-:W-:Y:S02]  /*68a0*/  ISETP.LT.OR P1, PT, R36, R212, P1 ;  /* 0x000000d42400720c */ /* 0x000fe40000f21670 */
[----:B------:R-:W-:Y:S02]  /*68b0*/  I2FP.F32.S32 R54, R54 ;  /* 0x0000003600367245 */ /* 0x000fe40000201400 */
[----:B------:R-:W-:-:S02]  /*68c0*/  FSEL R17, R46, -INF , !P5 ;  /* 0xff8000002e117808 */ /* 0x000fc40006800000 */
[----:B------:R-:W-:Y:S01]  /*68d0*/  FSEL R221, R221, -INF , !P2 ;  /* 0xff800000dddd7808 */ /* 0x000fe20005000000 */
[----:B------:R-:W-:Y:S01]  /*68e0*/  FFMA.FTZ R31, R54, -UR23, R31 ;  /* 0x80000017361f7c23 */ /* 0x000fe2000801001f */
[-C--:B------:R-:W-:Y:S02]  /*68f0*/  ISETP.GE.AND P5, PT, R38, R211.reuse, PT ;  /* 0x000000d32600720c */ /* 0x080fe40003fa6270 */
[----:B------:R-:W-:Y:S02]  /*6900*/  FSEL R171, R171, -INF , !P4 ;  /* 0xff800000abab7808 */ /* 0x000fe40006000000 */
[-C--:B------:R-:W-:Y:S02]  /*6910*/  ISETP.GE.AND P2, PT, R14, R211.reuse, PT ;  /* 0x000000d30e00720c */ /* 0x080fe40003f46270 */
[----:B------:R-:W-:Y:S02]  /*6920*/  FSEL R219, R29, -INF , !P1 ;  /* 0xff8000001ddb7808 */ /* 0x000fe40004800000 */
[----:B------:R-:W-:-:S02]  /*6930*/  ISETP.GE.AND P4, PT, R32, R211, PT ;  /* 0x000000d32000720c */ /* 0x000fc40003f86270 */
[----:B------:R-:W-:Y:S02]  /*6940*/  ISETP.GE.AND P1, PT, R2, R211, PT ;  /* 0x000000d30200720c */ /* 0x000fe40003f26270 */
[-C--:B------:R-:W-:Y:S02]  /*6950*/  ISETP.LT.OR P5, PT, R38, R212.reuse, P5 ;  /* 0x000000d42600720c */ /* 0x080fe40002fa1670 */
[-C--:B------:R-:W-:Y:S02]  /*6960*/  ISETP.LT.OR P2, PT, R14, R212.reuse, P2 ;  /* 0x000000d40e00720c */ /* 0x080fe40001741670 */
[-C--:B------:R-:W-:Y:S02]  /*6970*/  ISETP.LT.OR P4, PT, R32, R212.reuse, P4 ;  /* 0x000000d42000720c */ /* 0x080fe40002781670 */
[----:B------:R-:W-:Y:S02]  /*6980*/  ISETP.LT.OR P1, PT, R2, R212, P1 ;  /* 0x000000d40200720c */ /* 0x000fe40000f21670 */
[----:B------:R-:W-:-:S02]  /*6990*/  FSEL R173, R173, -INF , !P5 ;  /* 0xff800000adad7808 */ /* 0x000fc40006800000 */
[----:B------:R-:W-:Y:S02]  /*69a0*/  FSEL R151, R151, -INF , !P2 ;  /* 0xff80000097977808 */ /* 0x000fe40005000000 */
[-C--:B------:R-:W-:Y:S02]  /*69b0*/  ISETP.GE.AND P5, PT, R15, R208.reuse, PT ;  /* 0x000000d00f00720c */ /* 0x080fe40003fa6270 */
[----:B------:R-:W-:Y:S02]  /*69c0*/  FSEL R217, R31, -INF , !P4 ;  /* 0xff8000001fd97808 */ /* 0x000fe40006000000 */
[-C--:B------:R-:W-:Y:S02]  /*69d0*/  ISETP.GE.AND P2, PT, R13, R208.reuse, PT ;  /* 0x000000d00d00720c */ /* 0x080fe40003f46270 */
[----:B------:R-:W-:Y:S02]  /*69e0*/  FSEL R149, R40, -INF , !P1 ;  /* 0xff80000028957808 */ /* 0x000fe40004800000 */
[----:B------:R-:W-:-:S02]  /*69f0*/  ISETP.GE.AND P1, PT, R12, R208, PT ;  /* 0x000000d00c00720c */ /* 0x000fc40003f26270 */
[----:B------:R-:W-:Y:S02]  /*6a00*/  FSEL R31, R25, -INF , !P0 ;  /* 0xff800000191f7808 */ /* 0x000fe40004000000 */
[----:B------:R-:W-:Y:S02]  /*6a10*/  ISETP.GE.AND P0, PT, R11, R208, PT ;  /* 0x000000d00b00720c */ /* 0x000fe40003f06270 */
[-C--:B------:R-:W-:Y:S01]  /*6a20*/  ISETP.LT.OR P5, PT, R15, R209.reuse, P5 ;  /* 0x000000d10f00720c */ /* 0x080fe20002fa1670 */
[C---:B------:R-:W-:Y:S01]  /*6a30*/  IMAD.IADD R15, R210.reuse, 0x1, -R15 ;  /* 0x00000001d20f7824 */ /* 0x040fe200078e0a0f */
[-C--:B------:R-:W-:Y:S01]  /*6a40*/  ISETP.LT.OR P2, PT, R13, R209.reuse, P2 ;  /* 0x000000d10d00720c */ /* 0x080fe20001741670 */
[----:B------:R-:W-:Y:S01]  /*6a50*/  IMAD.IADD R13, R210, 0x1, -R13 ;  /* 0x00000001d20d7824 */ /* 0x000fe200078e0a0d */
[-C--:B------:R-:W-:Y:S01]  /*6a60*/  ISETP.LT.OR P1, PT, R12, R209.reuse, P1 ;  /* 0x000000d10c00720c */ /* 0x080fe20000f21670 */
[C---:B------:R-:W-:Y:S01]  /*6a70*/  IMAD.IADD R12, R210.reuse, 0x1, -R12 ;  /* 0x00000001d20c7824 */ /* 0x040fe200078e0a0c */
[----:B------:R-:W-:Y:S01]  /*6a80*/  ISETP.LT.OR P0, PT, R11, R209, P0 ;  /* 0x000000d10b00720c */ /* 0x000fe20000701670 */
[----:B------:R-:W-:Y:S01]  /*6a90*/  IMAD.IADD R11, R210, 0x1, -R11 ;  /* 0x00000001d20b7824 */ /* 0x000fe200078e0a0b */
[----:B------:R-:W-:-:S02]  /*6aa0*/  IABS R15, R15 ;  /* 0x0000000f000f7213 */ /* 0x000fc40000000000 */
[----:B------:R-:W-:Y:S02]  /*6ab0*/  IABS R13, R13 ;  /* 0x0000000d000d7213 */ /* 0x000fe40000000000 */
[----:B------:R-:W-:Y:S02]  /*6ac0*/  IABS R12, R12 ;  /* 0x0000000c000c7213 */ /* 0x000fe40000000000 */
[----:B------:R-:W-:Y:S02]  /*6ad0*/  ISETP.GE.AND P4, PT, R45, R208, PT ;  /* 0x000000d02d00720c */ /* 0x000fe40003f86270 */
[----:B------:R-:W-:Y:S02]  /*6ae0*/  IABS R11, R11 ;  /* 0x0000000b000b7213 */ /* 0x000fe40000000000 */
[----:B------:R-:W-:Y:S02]  /*6af0*/  I2FP.F32.S32 R15, R15 ;  /* 0x0000000f000f7245 */ /* 0x000fe40000201400 */
[----:B------:R-:W-:-:S02]  /*6b00*/  I2FP.F32.S32 R40, R13 ;  /* 0x0000000d00287245 */ /* 0x000fc40000201400 */
[----:B------:R-:W-:Y:S01]  /*6b10*/  I2FP.F32.S32 R13, R12 ;  /* 0x0000000c000d7245 */ /* 0x000fe20000201400 */
[----:B------:R-:W-:Y:S01]  /*6b20*/  FFMA.FTZ R15, R15, -UR23, R24 ;  /* 0x800000170f0f7c23 */ /* 0x000fe20008010018 */
[----:B------:R-:W-:Y:S01]  /*6b30*/  ISETP.LT.OR P4, PT, R45, R209, P4 ;  /* 0x000000d12d00720c */ /* 0x000fe20002781670 */
[----:B------:R-:W-:Y:S01]  /*6b40*/  IMAD.IADD R45, R210, 0x1, -R45 ;  /* 0x00000001d22d7824 */ /* 0x000fe200078e0a2d */
[----:B------:R-:W-:Y:S01]  /*6b50*/  I2FP.F32.S32 R11, R11 ;  /* 0x0000000b000b7245 */ /* 0x000fe20000201400 */
[----:B------:R-:W-:Y:S01]  /*6b60*/  FFMA.FTZ R25, R40, -UR23, R27 ;  /* 0x8000001728197c23 */ /* 0x000fe2000801001b */
[----:B------:R-:W-:Y:S01]  /*6b70*/  FFMA.FTZ R13, R13, -UR23, R20 ;  /* 0x800000170d0d7c23 */ /* 0x000fe20008010014 */
[----:B------:R-:W-:Y:S02]  /*6b80*/  FSEL R29, R15, -INF , !P5 ;  /* 0xff8000000f1d7808 */ /* 0x000fe40006800000 */
[----:B------:R-:W-:Y:S01]  /*6b90*/  FFMA.FTZ R34, R11, -UR23, R34 ;  /* 0x800000170b227c23 */ /* 0x000fe20008010022 */
[----:B------:R-:W-:-:S02]  /*6ba0*/  IABS R45, R45 ;  /* 0x0000002d002d7213 */ /* 0x000fc40000000000 */
[----:B------:R-:W-:Y:S02]  /*6bb0*/  FSEL R25, R25, -INF , !P2 ;  /* 0xff80000019197808 */ /* 0x000fe40005000000 */
[-C--:B------:R-:W-:Y:S02]  /*6bc0*/  ISETP.GE.AND P2, PT, R10, R208.reuse, PT ;  /* 0x000000d00a00720c */ /* 0x080fe40003f46270 */
[----:B------:R-:W-:Y:S02]  /*6bd0*/  FSEL R15, R13, -INF , !P1 ;  /* 0xff8000000d0f7808 */ /* 0x000fe40004800000 */
[----:B------:R-:W-:Y:S02]  /*6be0*/  I2FP.F32.S32 R45, R45 ;  /* 0x0000002d002d7245 */ /* 0x000fe40000201400 */
[-C--:B------:R-:W-:Y:S02]  /*6bf0*/  ISETP.GE.AND P1, PT, R9, R208.reuse, PT ;  /* 0x000000d00900720c */ /* 0x080fe40003f26270 */
[----:B------:R-:W-:Y:S01]  /*6c00*/  FSEL R13, R34, -INF , !P0 ;  /* 0xff800000220d7808 */ /* 0x000fe20004000000 */
[----:B------:R-:W-:Y:S01]  /*6c10*/  FFMA.FTZ R26, R45, -UR23, R26 ;  /* 0x800000172d1a7c23 */ /* 0x000fe2000801001a */
[----:B------:R-:W-:-:S02]  /*6c20*/  ISETP.GE.AND P0, PT, R8, R208, PT ;  /* 0x000000d00800720c */ /* 0x000fc40003f06270 */
[-C--:B------:R-:W-:Y:S01]  /*6c30*/  ISETP.LT.OR P2, PT, R10, R209.reuse, P2 ;  /* 0x000000d10a00720c */ /* 0x080fe20001741670 */
[C---:B------:R-:W-:Y:S01]  /*6c40*/  IMAD.IADD R10, R210.reuse, 0x1, -R10 ;  /* 0x00000001d20a7824 */ /* 0x040fe200078e0a0a */
[-C--:B------:R-:W-:Y:S01]  /*6c50*/  ISETP.LT.OR P1, PT, R9, R209.reuse, P1 ;  /* 0x000000d10900720c */ /* 0x080fe20000f21670 */
[----:B------:R-:W-:Y:S01]  /*6c60*/  IMAD.IADD R9, R210, 0x1, -R9 ;  /* 0x00000001d2097824 */ /* 0x000fe200078e0a09 */
[----:B------:R-:W-:Y:S01]  /*6c70*/  ISETP.LT.OR P0, PT, R8, R209, P0 ;  /* 0x000000d10800720c */ /* 0x000fe20000701670 */
[----:B------:R-:W-:Y:S01]  /*6c80*/  IMAD.IADD R8, R210, 0x1, -R8 ;  /* 0x00000001d2087824 */ /* 0x000fe200078e0a08 */
[----:B------:R-:W-:Y:S02]  /*6c90*/  IABS R10, R10 ;  /* 0x0000000a000a7213 */ /* 0x000fe40000000000 */
[----:B------:R-:W-:Y:S02]  /*6ca0*/  FSEL R27, R26, -INF , !P4 ;  /* 0xff8000001a1b7808 */ /* 0x000fe40006000000 */
[----:B------:R-:W-:-:S02]  /*6cb0*/  IABS R9, R9 ;  /* 0x0000000900097213 */ /* 0x000fc40000000000 */
[----:B------:R-:W-:Y:S02]  /*6cc0*/  ISETP.GE.AND P4, PT, R42, R208, PT ;  /* 0x000000d02a00720c */ /* 0x000fe40003f86270 */
[----:B------:R-:W-:Y:S02]  /*6cd0*/  IABS R8, R8 ;  /* 0x0000000800087213 */ /* 0x000fe40000000000 */
[----:B------:R-:W-:Y:S02]  /*6ce0*/  I2FP.F32.S32 R45, R10 ;  /* 0x0000000a002d7245 */ /* 0x000fe40000201400 */
[----:B------:R-:W-:Y:S02]  /*6cf0*/  ISETP.GE.AND P5, PT, R44, R208, PT ;  /* 0x000000d02c00720c */ /* 0x000fe40003fa6270 */
[----:B------:R-:W-:Y:S01]  /*6d00*/  I2FP.F32.S32 R10, R9 ;  /* 0x00000009000a7245 */ /* 0x000fe20000201400 */
[----:B------:R-:W-:Y:S01]  /*6d10*/  FFMA.FTZ R22, R45, -UR23, R22 ;  /* 0x800000172d167c23 */ /* 0x000fe20008010016 */
[----:B------:R-:W-:Y:S01]  /*6d20*/  ISETP.LT.OR P4, PT, R42, R209, P4 ;  /* 0x000000d12a00720c */ /* 0x000fe20002781670 */
[----:B------:R-:W-:Y:S01]  /*6d30*/  IMAD.IADD R42, R210, 0x1, -R42 ;  /* 0x00000001d22a7824 */ /* 0x000fe200078e0a2a */
[----:B------:R-:W-:Y:S01]  /*6d40*/  I2FP.F32.S32 R9, R8 ;  /* 0x0000000800097245 */ /* 0x000fe20000201400 */
[----:B------:R-:W-:Y:S01]  /*6d50*/  FFMA.FTZ R10, R10, -UR23, R37 ;  /* 0x800000170a0a7c23 */ /* 0x000fe20008010025 */
[----:B------:R-:W-:-:S02]  /*6d60*/  FMNMX.FTZ R8, R43, R41, !PT ;  /* 0x000000292b087209 */ /* 0x000fc40007810000 */
[----:B------:R-:W-:Y:S01]  /*6d70*/  ISETP.LT.OR P5, PT, R44, R209, P5 ;  /* 0x000000d12c00720c */ /* 0x000fe20002fa1670 */
[----:B------:R-:W-:Y:S01]  /*6d80*/  IMAD.IADD R44, R210, 0x1, -R44 ;  /* 0x00000001d22c7824 */ /* 0x000fe200078e0a2c */
[----:B------:R-:W-:Y:S01]  /*6d90*/  FMNMX.FTZ R8, R39, R8, !PT ;  /* 0x0000000827087209 */ /* 0x000fe20007810000 */
[----:B------:R-:W-:Y:S01]  /*6da0*/  FFMA.FTZ R28, R9, -UR23, R28 ;  /* 0x80000017091c7c23 */ /* 0x000fe2000801001c */
[----:B------:R-:W-:Y:S02]  /*6db0*/  IABS R42, R42 ;  /* 0x0000002a002a7213 */ /* 0x000fe40000000000 */
[----:B------:R-:W-:Y:S02]  /*6dc0*/  IABS R44, R44 ;  /* 0x0000002c002c7213 */ /* 0x000fe40000000000 */
[----:B------:R-:W-:Y:S02]  /*6dd0*/  FMNMX.FTZ R8, R33, R8, !PT ;  /* 0x0000000821087209 */ /* 0x000fe40007810000 */
[----:B------:R-:W-:-:S02]  /*6de0*/  I2FP.F32.S32 R11, R42 ;  /* 0x0000002a000b7245 */ /* 0x000fc40000201400 */
[----:B------:R-:W-:Y:S02]  /*6df0*/  FMNMX.FTZ R12, R31, R29, !PT ;  /* 0x0000001d1f0c7209 */ /* 0x000fe40007810000 */
[----:B------:R-:W-:Y:S01]  /*6e00*/  I2FP.F32.S32 R44, R44 ;  /* 0x0000002c002c7245 */ /* 0x000fe20000201400 */
[----:B------:R-:W-:Y:S01]  /*6e10*/  FFMA.FTZ R16, R11, -UR23, R16 ;  /* 0x800000170b107c23 */ /* 0x000fe20008010010 */
[----:B------:R-:W-:Y:S02]  /*6e20*/  FMNMX.FTZ R8, R23, R8, !PT ;  /* 0x0000000817087209 */ /* 0x000fe40007810000 */
[----:B------:R-:W-:Y:S01]  /*6e30*/  FSEL R179, R22, -INF , !P2 ;  /* 0xff80000016b37808 */ /* 0x000fe20005000000 */
[----:B------:R-:W-:Y:S01]  /*6e40*/  FFMA.FTZ R35, R44, -UR23, R35 ;  /* 0x800000172c237c23 */ /* 0x000fe20008010023 */
[----:B------:R-:W-:Y:S02]  /*6e50*/  FMNMX.FTZ R12, R27, R12, !PT ;  /* 0x0000000c1b0c7209 */ /* 0x000fe40007810000 */
[----:B------:R-:W-:-:S02]  /*6e60*/  ISETP.GE.AND P2, PT, R32, R208, PT ;  /* 0x000000d02000720c */ /* 0x000fc40003f46270 */
[----:B------:R-:W-:Y:S02]  /*6e70*/  FMNMX.FTZ R8, R21, R8, !PT ;  /* 0x0000000815087209 */ /* 0x000fe40007810000 */
[----:B------:R-:W-:Y:S02]  /*6e80*/  FSEL R9, R16, -INF , !P4 ;  /* 0xff80000010097808 */ /* 0x000fe40006000000 */
[----:B------:R-:W-:Y:S02]  /*6e90*/  FMNMX.FTZ R12, R25, R12, !PT ;  /* 0x0000000c190c7209 */ /* 0x000fe40007810000 */
[----:B------:R-:W-:Y:S02]  /*6ea0*/  ISETP.GE.AND P4, PT, R36, R208, PT ;  /* 0x000000d02400720c */ /* 0x000fe40003f86270 */
[----:B------:R-:W-:Y:S01]  /*6eb0*/  ISETP.LT.OR P2, PT, R32, R209, P2 ;  /* 0x000000d12000720c */ /* 0x000fe20001741670 */
[----:B------:R-:W-:Y:S01]  /*6ec0*/  IMAD.IADD R32, R210, 0x1, -R32 ;  /* 0x00000001d2207824 */ /* 0x000fe200078e0a20 */
[----:B------:R-:W-:-:S02]  /*6ed0*/  FMNMX.FTZ R8, R19, R8, !PT ;  /* 0x0000000813087209 */ /* 0x000fc40007810000 */
[----:B------:R-:W-:Y:S02]  /*6ee0*/  FSEL R11, R35, -INF , !P5 ;  /* 0xff800000230b7808 */ /* 0x000fe40006800000 */
[----:B------:R-:W-:Y:S02]  /*6ef0*/  ISETP.GE.AND P5, PT, R38, R208, PT ;  /* 0x000000d02600720c */ /* 0x000fe40003fa6270 */
[----:B------:R-:W-:Y:S02]  /*6f00*/  FMNMX.FTZ R12, R15, R12, !PT ;  /* 0x0000000c0f0c7209 */ /* 0x000fe40007810000 */
[----:B------:R-:W-:Y:S01]  /*6f10*/  ISETP.LT.OR P4, PT, R36, R209, P4 ;  /* 0x000000d12400720c */ /* 0x000fe20002781670 */
[----:B------:R-:W-:Y:S01]  /*6f20*/  IMAD.IADD R36, R210, 0x1, -R36 ;  /* 0x00000001d2247824 */ /* 0x000fe200078e0a24 */
[----:B------:R-:W-:Y:S02]  /*6f30*/  FMNMX.FTZ R8, R17, R8, !PT ;  /* 0x0000000811087209 */ /* 0x000fe40007810000 */
[----:B------:R-:W-:-:S02]  /*6f40*/  IABS R32, R32 ;  /* 0x0000002000207213 */ /* 0x000fc40000000000 */
[----:B------:R-:W-:Y:S02]  /*6f50*/  FSEL R175, R10, -INF , !P1 ;  /* 0xff8000000aaf7808 */ /* 0x000fe40004800000 */
[----:B------:R-:W-:Y:S01]  /*6f60*/  ISETP.LT.OR P5, PT, R38, R209, P5 ;  /* 0x000000d12600720c */ /* 0x000fe20002fa1670 */
[----:B------:R-:W-:Y:S01]  /*6f70*/  IMAD.IADD R38, R210, 0x1, -R38 ;  /* 0x00000001d2267824 */ /* 0x000fe200078e0a26 */
[----:B------:R-:W-:Y:S02]  /*6f80*/  FMNMX.FTZ R10, R13, R12, !PT ;  /* 0x0000000c0d0a7209 */ /* 0x000fe40007810000 */
[----:B------:R-:W-:Y:S02]  /*6f90*/  FMNMX.FTZ R8, R225, R8, !PT ;  /* 0x00000008e1087209 */ /* 0x000fe40007810000 */
[----:B------:R-:W-:Y:S02]  /*6fa0*/  IABS R36, R36 ;  /* 0x0000002400247213 */ /* 0x000fe40000000000 */
[----:B------:R-:W-:-:S02]  /*6fb0*/  I2FP.F32.S32 R141, R32 ;  /* 0x00000020008d7245 */ /* 0x000fc40000201400 */
[----:B------:R-:W-:Y:S02]  /*6fc0*/  FMNMX.FTZ R10, R11, R10, !PT ;  /* 0x0000000a0b0a7209 */ /* 0x000fe40007810000 */
[----:B------:R-:W-:Y:S01]  /*6fd0*/  FMNMX.FTZ R8, R171, R8, !PT ;  /* 0x00000008ab087209 */ /* 0x000fe20007810000 */
[----:B------:R-:W-:Y:S01]  /*6fe0*/  FFMA.FTZ R141, R141, -UR23, R4 ;  /* 0x800000178d8d7c23 */ /* 0x000fe20008010004 */
[----:B------:R-:W-:Y:S02]  /*6ff0*/  IABS R38, R38 ;  /* 0x0000002600267213 */ /* 0x000fe40000000000 */
[----:B------:R-:W-:Y:S02]  /*7000*/  I2FP.F32.S32 R37, R36 ;  /* 0x0000002400257245 */ /* 0x000fe40000201400 */
[----:B------:R-:W-:Y:S02]  /*7010*/  FMNMX.FTZ R10, R9, R10, !PT ;  /* 0x0000000a090a7209 */ /* 0x000fe40007810000 */
[----:B------:R-:W-:Y:S01]  /*7020*/  FMNMX.FTZ R4, R221, R8, !PT ;  /* 0x00000008dd047209 */ /* 0x000fe20007810000 */
[----:B------:R-:W-:Y:S01]  /*7030*/  FFMA.FTZ R6, R37, -UR23, R6 ;  /* 0x8000001725067c23 */ /* 0x000fe20008010006 */
[----:B------:R-:W-:Y:S01]  /*7040*/  I2FP.F32.S32 R35, R38 ;  /* 0x0000002600237245 */ /* 0x000fe20000201400 */
[C---:B------:R-:W-:Y:S01]  /*7050*/  IMAD.IADD R37, R210.reuse, 0x1, -R14 ;  /* 0x00000001d2257824 */ /* 0x040fe200078e0a0e */
[----:B------:R-:W-:Y:S01]  /*7060*/  FMNMX.FTZ R10, R179, R10, !PT ;  /* 0x0000000ab30a7209 */ /* 0x000fe20007810000 */
[----:B------:R-:W-:Y:S01]  /*7070*/  IMAD.IADD R8, R210, 0x1, -R2 ;  /* 0x00000001d2087824 */ /* 0x000fe200078e0a02 */
[----:B------:R-:W-:Y:S01]  /*7080*/  FMNMX.FTZ R4, R173, R4, !PT ;  /* 0x00000004ad047209 */ /* 0x000fe20007810000 */
[----:B------:R-:W-:Y:S01]  /*7090*/  FFMA.FTZ R18, R35, -UR23, R18 ;  /* 0x8000001723127c23 */ /* 0x000fe20008010012 */
[----:B------:R-:W-:-:S02]  /*70a0*/  FSEL R147, R28, -INF , !P0 ;  /* 0xff8000001c937808 */ /* 0x000fc40004000000 */
[----:B------:R-:W-:Y:S02]  /*70b0*/  FMNMX.FTZ R10, R175, R10, !PT ;  /* 0x0000000aaf0a7209 */ /* 0x000fe40007810000 */
[----:B------:R-:W-:Y:S02]  /*70c0*/  FMNMX.FTZ R4, R219, R4, !PT ;  /* 0x00000004db047209 */ /* 0x000fe40007810000 */
[----:B------:R-:W-:Y:S02]  /*70d0*/  IABS R37, R37 ;  /* 0x0000002500257213 */ /* 0x000fe40000000000 */
[----:B------:R-:W-:Y:S02]  /*70e0*/  FSEL R145, R18, -INF , !P5 ;  /* 0xff80000012917808 */ /* 0x000fe40006800000 */
[----:B------:R-:W-:Y:S02]  /*70f0*/  FMNMX.FTZ R10, R147, R10, !PT ;  /* 0x0000000a930a7209 */ /* 0x000fe40007810000 */
[----:B------:R-:W-:-:S02]  /*7100*/  FMNMX.FTZ R4, R217, R4, !PT ;  /* 0x00000004d9047209 */ /* 0x000fc40007810000 */
[----:B------:R-:W-:Y:S02]  /*7110*/  IABS R8, R8 ;  /* 0x0000000800087213 */ /* 0x000fe40000000000 */
[----:B------:R-:W-:Y:S02]  /*7120*/  I2FP.F32.S32 R37, R37 ;  /* 0x0000002500257245 */ /* 0x000fe40000201400 */
[----:B------:R-:W-:Y:S02]  /*7130*/  FSEL R143, R6, -INF , !P4 ;  /* 0xff800000068f7808 */ /* 0x000fe40006000000 */
[----:B------:R-:W-:Y:S01]  /*7140*/  ISETP.GE.AND P1, PT, R14, R208, PT ;  /* 0x000000d00e00720c */ /* 0x000fe20003f26270 */
[----:B------:R-:W-:Y:S01]  /*7150*/  FFMA.FTZ R30, R37, -UR23, R30 ;  /* 0x80000017251e7c23 */ /* 0x000fe2000801001e */
[----:B------:R-:W-:Y:S02]  /*7160*/  FMNMX.FTZ R6, R145, R10, !PT ;  /* 0x0000000a91067209 */ /* 0x000fe40007810000 */
[----:B------:R-:W-:-:S02]  /*7170*/  FMNMX.FTZ R4, R151, R4, !PT ;  /* 0x0000000497047209 */ /* 0x000fc40007810000 */
[----:B------:R-:W-:Y:S02]  /*7180*/  I2FP.F32.S32 R8, R8 ;  /* 0x0000000800087245 */ /* 0x000fe40000201400 */
[----:B------:R-:W-:Y:S02]  /*7190*/  ISETP.LT.OR P1, PT, R14, R209, P1 ;  /* 0x000000d10e00720c */ /* 0x000fe40000f21670 */
[----:B------:R-:W-:Y:S01]  /*71a0*/  ISETP.GE.AND P0, PT, R2, R208, PT ;  /* 0x000000d00200720c */ /* 0x000fe20003f06270 */
[----:B------:R-:W-:Y:S01]  /*71b0*/  FFMA.FTZ R3, R8, -UR23, R3 ;  /* 0x8000001708037c23 */ /* 0x000fe20008010003 */
[----:B------:R-:W-:Y:S02]  /*71c0*/  FSEL R141, R141, -INF , !P2 ;  /* 0xff8000008d8d7808 */ /* 0x000fe40005000000 */
[----:B------:R-:W-:Y:S02]  /*71d0*/  FMNMX.FTZ R6, R143, R6, !PT ;  /* 0x000000068f067209 */ /* 0x000fe40007810000 */
[----:B------:R-:W-:-:S02]  /*71e0*/  FMNMX.FTZ R4, R149, R4, !PT ;  /* 0x0000000495047209 */ /* 0x000fc40007810000 */
[----:B------:R-:W-:Y:S02]  /*71f0*/  ISETP.LT.OR P0, PT, R2, R209, P0 ;  /* 0x000000d10200720c */ /* 0x000fe40000701670 */
[----:B------:R-:W-:Y:S01]  /*7200*/  FSEL R215, R30, -INF , !P1 ;  /* 0xff8000001ed77808 */ /* 0x000fe20004800000 */
[----:B------:R-:W1:Y:S01]  /*7210*/  SHFL.BFLY PT, R35, R4, 0x2, 0x1f ;  /* 0x0c401f0004237f89 */ /* 0x000e6200000e0000 */
[----:B------:R-:W-:Y:S02]  /*7220*/  FMNMX.FTZ R6, R141, R6, !PT ;  /* 0x000000068d067209 */ /* 0x000fe40007810000 */
[----:B------:R-:W-:Y:S02]  /*7230*/  FSEL R177, R3, -INF , !P0 ;  /* 0xff80000003b17808 */ /* 0x000fe40004000000 */
[----:B------:R-:W-:-:S04]  /*7240*/  FMNMX.FTZ R6, R215, R6, !PT ;  /* 0x00000006d7067209 */ /* 0x000fc80007810000 */
[----:B------:R-:W-:-:S05]  /*7250*/  FMNMX.FTZ R37, R177, R6, !PT ;  /* 0x00000006b1257209 */ /* 0x000fca0007810000 */
[----:B------:R-:W2:Y:S01]  /*7260*/  SHFL.BFLY PT, R2, R37, 0x2, 0x1f ;  /* 0x0c401f0025027f89 */ /* 0x000ea200000e0000 */
[----:B-1----:R-:W-:-:S03]  /*7270*/  FMNMX.FTZ R35, R4, R35, !PT ;  /* 0x0000002304237209 */ /* 0x002fc60007810000 */
[----:B------:R-:W-:Y:S04]  /*7280*/  LDSM.16.MT88.4 R4, [R194+0xe800] ;  /* 0x00e80000c204783b */ /* 0x000fe80000004200 */
[----:B------:R-:W1:Y:S01]  /*7290*/  SHFL.BFLY PT, R132, R35, 0x1, 0x1f ;  /* 0x0c201f0023847f89 */ /* 0x000e6200000e0000 */
[----:B--2---:R-:W-:-:S05]  /*72a0*/  FMNMX.FTZ R2, R37, R2, !PT ;  /* 0x0000000225027209 */ /* 0x004fca0007810000 */
[----:B------:R-:W2:Y:S01]  /*72b0*/  SHFL.BFLY PT, R3, R2, 0x1, 0x1f ;  /* 0x0c201f0002037f89 */ /* 0x000ea200000e0000 */
[----:B-1----:R-:W-:-:S04]  /*72c0*/  FMNMX.FTZ R132, R35, R132, !PT ;  /* 0x0000008423847209 */ /* 0x002fc80007810000 */
[C---:B------:R-:W-:Y:S01]  /*72d0*/  FSETP.NEU.FTZ.AND P0, PT, R132.reuse, -INF , PT ;  /* 0xff8000008400780b */ /* 0x040fe20003f1d000 */
[----:B------:R-:W-:-:S05]  /*72e0*/  FMUL.FTZ R140, R132, UR18 ;  /* 0x00000012848c7c20 */ /* 0x000fca0008410000 */
[----:B------:R-:W-:Y:S02]  /*72f0*/  FSEL R140, R140, RZ, P0 ;  /* 0x000000ff8c8c7208 */ /* 0x000fe40000000000 */
[----:B--2---:R-:W-:-:S03]  /*7300*/  FMNMX.FTZ R3, R2, R3, !PT ;  /* 0x0000000302037209 */ /* 0x004fc60007810000 */
[--C-:B------:R-:W-:Y:S01]  /*7310*/  FFMA.FTZ R167, R43, UR18, -R140.reuse ;  /* 0x000000122ba77c23 */ /* 0x100fe2000801088c */
[--C-:B------:R-:W-:Y:S01]  /*7320*/  FFMA.FTZ R162, R41, UR18, -R140.reuse ;  /* 0x0000001229a27c23 */ /* 0x100fe2000801088c */
[C---:B------:R-:W-:Y:S01]  /*7330*/  FSETP.NEU.FTZ.AND P0, PT, R3.reuse, -INF , PT ;  /* 0xff8000000300780b */ /* 0x040fe20003f1d000 */
[----:B------:R-:W-:Y:S01]  /*7340*/  FMUL.FTZ R174, R3, UR18 ;  /* 0x0000001203ae7c20 */ /* 0x000fe20008410000 */
[----:B------:R-:W1:Y:S01]  /*7350*/  LDSM.16.MT88.4 R40, [R196+0xe000] ;  /* 0x00e00000c428783b */ /* 0x000e620000004200 */
[--C-:B------:R-:W-:Y:S01]  /*7360*/  FFMA.FTZ R165, R39, UR18, -R140.reuse ;  /* 0x0000001227a57c23 */ /* 0x100fe2000801088c */
[--C-:B------:R-:W-:Y:S01]  /*7370*/  FFMA.FTZ R158, R33, UR18, -R140.reuse ;  /* 0x00000012219e7c23 */ /* 0x100fe2000801088c */
[----:B------:R-:W-:Y:S01]  /*7380*/  MUFU.EX2 R167, R167 ;  /* 0x000000a700a77308 */ /* 0x000fe20000000800 */
[----:B------:R-:W-:Y:S01]  /*7390*/  FSEL R174, R174, RZ, P0 ;  /* 0x000000ffaeae7208 */ /* 0x000fe20000000000 */
[--C-:B------:R-:W-:Y:S01]  /*73a0*/  FFMA.FTZ R157, R19, UR18, -R140.reuse ;  /* 0x00000012139d7c23 */ /* 0x100fe2000801088c */
[--C-:B------:R-:W-:Y:S01]  /*73b0*/  FFMA.FTZ R0, R17, UR18, -R140.reuse ;  /* 0x0000001211007c23 */ /* 0x100fe2000801088c */
[----:B------:R-:W-:Y:S01]  /*73c0*/  FFMA.FTZ R161, R23, UR18, -R140 ;  /* 0x0000001217a17c23 */ /* 0x000fe2000801088c */
        /* <DEDUP_REMOVED lines=9> */
[----:B------:R-:W-:Y:S01]  /*7460*/  FFMA.FTZ R2, R9, UR18, -R174 ;  /* 0x0000001209027c23 */ /* 0x000fe200080108ae */
[----:B------:R-:W4:Y:S01]  /*7470*/  LDSM.16.MT88.4 R12, [R194+0xc800] ;  /* 0x00c80000c20c783b */ /* 0x000f220000004200 */
[----:B------:R-:W-:Y:S01]  /*7480*/  FFMA.FTZ R156, R21, UR18, -R140 ;  /* 0x00000012159c7c23 */ /* 0x000fe2000801088c */
[----:B------:R-:W-:Y:S01]  /*7490*/  FFMA.FTZ R170, R179, UR18, -R174 ;  /* 0x00000012b3aa7c23 */ /* 0x000fe200080108ae */
[----:B------:R-:W-:Y:S01]  /*74a0*/  MUFU.EX2 R165, R165 ;  /* 0x000000a500a57308 */ /* 0x000fe20000000800 */
[----:B------:R-:W5:Y:S01]  /*74b0*/  LDSM.16.MT88.4 R8, [R196+0xe800] ;  /* 0x00e80000c408783b */ /* 0x000f620000004200 */
[--C-:B------:R-:W-:Y:S01]  /*74c0*/  FFMA.FTZ R166, R225, UR18, -R140.reuse ;  /* 0x00000012e1a67c23 */ /* 0x100fe2000801088c */
[--C-:B------:R-:W-:Y:S01]  /*74d0*/  FFMA.FTZ R171, R171, UR18, -R140.reuse ;  /* 0x00000012abab7c23 */ /* 0x100fe2000801088c */
[--C-:B------:R-:W-:Y:S01]  /*74e0*/  FFMA.FTZ R168, R221, UR18, -R140.reuse ;  /* 0x00000012dda87c23 */ /* 0x100fe2000801088c */
[----:B------:R-:W-:Y:S01]  /*74f0*/  FFMA.FTZ R173, R173, UR18, -R140 ;  /* 0x00000012adad7c23 */ /* 0x000fe2000801088c */
[--C-:B------:R-:W-:Y:S01]  /*7500*/  FFMA.FTZ R175, R175, UR18, -R174.reuse ;  /* 0x00000012afaf7c23 */ /* 0x100fe200080108ae */
[--C-:B------:R-:W-:Y:S01]  /*7510*/  FFMA.FTZ R172, R147, UR18, -R174.reuse ;  /* 0x0000001293ac7c23 */ /* 0x100fe200080108ae */
[----:B------:R-:W1:Y:S01]  /*7520*/  MUFU.EX2 R158, R158 ;  /* 0x0000009e009e7308 */ /* 0x000e620000000800 */
[----:B---3--:R-:W-:Y:S01]  /*7530*/  F2FP.F16.F32.PACK_AB R96, R162, R167 ;  /* 0x000000a7a260723e */ /* 0x008fe200000000ff */
[----:B------:R-:W-:Y:S01]  /*7540*/  FFMA.FTZ R179, R145, UR18, -R174 ;  /* 0x0000001291b37c23 */ /* 0x000fe200080108ae */
[----:B------:R-:W-:Y:S01]  /*7550*/  LDSM.16.MT88.4 R28, [R193+0xc800] ;  /* 0x00c80000c11c783b */ /* 0x000fe20000004200 */
[----:B------:R-:W-:Y:S01]  /*7560*/  FFMA.FTZ R176, R219, UR18, -R140 ;  /* 0x00000012dbb07c23 */ /* 0x000fe2000801088c */
[--C-:B------:R-:W-:Y:S01]  /*7570*/  FFMA.FTZ R216, R143, UR18, -R174.reuse ;  /* 0x000000128fd87c23 */ /* 0x100fe200080108ae */
[--C-:B------:R-:W-:Y:S01]  /*7580*/  FFMA.FTZ R219, R141, UR18, -R174.reuse ;  /* 0x000000128ddb7c23 */ /* 0x100fe200080108ae */
[----:B------:R-:W-:Y:S01]  /*7590*/  LDSM.16.MT88.4 R24, [R192+0xc800] ;  /* 0x00c80000c018783b */ /* 0x000fe20000004200 */
[----:B------:R-:W-:Y:S01]  /*75a0*/  MUFU.EX2 R164, R164 ;  /* 0x000000a400a47308 */ /* 0x000fe20000000800 */
[----:B------:R-:W-:Y:S01]  /*75b0*/  FFMA.FTZ R215, R215, UR18, -R174 ;  /* 0x00000012d7d77c23 */ /* 0x000fe200080108ae */
[--C-:B------:R-:W-:Y:S01]  /*75c0*/  FFMA.FTZ R217, R217, UR18, -R140.reuse ;  /* 0x00000012d9d97c23 */ /* 0x100fe2000801088c */
[----:B------:R-:W-:Y:S01]  /*75d0*/  LDSM.16.MT88.4 R20, [R193+0xe800] ;  /* 0x00e80000c114783b */ /* 0x000fe20000004200 */
[--C-:B------:R-:W-:Y:S01]  /*75e0*/  FFMA.FTZ R178, R151, UR18, -R140.reuse ;  /* 0x0000001297b27c23 */ /* 0x100fe2000801088c */
[----:B------:R-:W-:Y:S01]  /*75f0*/  FFMA.FTZ R221, R149, UR18, -R140 ;  /* 0x0000001295dd7c23 */ /* 0x000fe2000801088c */
[----:B------:R-:W-:Y:S01]  /*7600*/  FFMA.FTZ R174, R177, UR18, -R174 ;  /* 0x00000012b1ae7c23 */ /* 0x000fe200080108ae */
[----:B------:R-:W-:Y:S01]  /*7610*/  LDSM.16.MT88.4 R148, [R192+0x11000] ;  /* 0x01100000c094783b */ /* 0x000fe20000004200 */
[----:B------:R-:W3:Y:S01]  /*7620*/  MUFU.EX2 R169, R169 ;  /* 0x000000a900a97308 */ /* 0x000ee20000000800 */
[----:B-1----:R-:W-:Y:S01]  /*7630*/  F2FP.F16.F32.PACK_AB R98, R158, R165 ;  /* 0x000000a59e62723e */ /* 0x002fe200000000ff */
[----:B------:R-:W-:Y:S01]  /*7640*/  FADD.FTZ R162, R167, R162 ;  /* 0x000000a2a7a27221 */ /* 0x000fe20000010000 */
[----:B------:R-:W-:Y:S01]  /*7650*/  LDSM.16.MT88.4 R140, [R196+0xd800] ;  /* 0x00d80000c48c783b */ /* 0x000fe20000004200 */
[----:B------:R-:W-:-:S02]  /*7660*/  LEA R218, P0, R133, UR14, 0x1 ;  /* 0x0000000e85da7c11 */ /* 0x000fc4000f8008ff */
[----:B------:R-:W-:Y:S02]  /*7670*/  FADD.FTZ R165, R165, R162 ;  /* 0x000000a2a5a57221 */ /* 0x000fe40000010000 */
[----:B------:R-:W-:Y:S02]  /*7680*/  MUFU.EX2 R163, R163 ;  /* 0x000000a300a37308 */ /* 0x000fe40000000800 */
[----:B------:R-:W-:-:S06]  /*7690*/  FADD.FTZ R158, R158, R165 ;  /* 0x000000a59e9e7221 */ /* 0x000fcc0000010000 */
        /* <DEDUP_REMOVED lines=43> */
[----:B------:R-:W3:Y:S01]  /*7950*/  MUFU.EX2 R173, R173 ;  /* 0x000000ad00ad7308 */ /* 0x000ee20000000800 */
[C---:B-1----:R-:W-:Y:S01]  /*7960*/  F2FP.F16.F32.PACK_AB R144, R171.reuse, R166 ;  /* 0x000000a6ab90723e */ /* 0x042fe200000000ff */
[----:B------:R-:W-:Y:S01]  /*7970*/  FADD.FTZ R166, R166, R157 ;  /* 0x0000009da6a67221 */ /* 0x000fe20000010000 */
[----:B----4-:R-:W-:Y:S03]  /*7980*/  HMMA.16816.F32 R120, R32, R12, R120 ;  /* 0x0000000c2078723c */ /* 0x010fe60000001878 */
[----:B------:R-:W-:-:S02]  /*7990*/  FADD.FTZ R171, R171, R166 ;  /* 0x000000a6abab7221 */ /* 0x000fc40000010000 */
[----:B------:R-:W-:Y:S01]  /*79a0*/  MUFU.EX2 R170, R170 ;  /* 0x000000aa00aa7308 */ /* 0x000fe20000000800 */
[C---:B------:R-:W-:Y:S01]  /*79b0*/  HMMA.16816.F32 R116, R32.reuse, R14, R116 ;  /* 0x0000000e2074723c */ /* 0x040fe20000001874 */
[----:B------:R-:W1:Y:S05]  /*79c0*/  LDSM.16.MT88.4 R12, [R196+0x10800] ;  /* 0x01080000c40c783b */ /* 0x000e6a0000004200 */
[----:B-----5:R-:W-:Y:S01]  /*79d0*/  HMMA.16816.F32 R36, R32, R8, R36 ;  /* 0x000000082024723c */ /* 0x020fe20000001824 */
        /* <DEDUP_REMOVED lines=95> */
[----:B------:R-:W-:Y:S01]  /*7fd0*/  FADD.FTZ R215, R215, R216 ;  /* 0x000000d8d7d77221 */ /* 0x000fe20000010000 */
[----:B------:R-:W-:Y:S01]  /*7fe0*/  LEA.HI.X R217, R133, UR15, R134, 0x1, P0 ;  /* 0x0000000f85d97c11 */ /* 0x000fe200080f0c86 */
        /* <DEDUP_REMOVED lines=123> */
.L_x_5523:
[----:B------:R-:W-:-:S04]  /*87a0*/  ULEA UR4, -UR6, URZ, 0x6 ;  /* 0x0000003f06047291 */ /* 0x000fc8000f8e313f */
[----:B------:R-:W-:Y:S02]  /*87b0*/  USHF.R.S32.HI UR7, URZ, 0x1f, UR4 ;  /* 0x0000001f3f077899 */ /* 0x000fe40008011404 */
[----:B------:R-:W-:-:S04]  /*87c0*/  MOV R5, UR4 ;  /* 0x0000000400057c02 */ /* 0x000fc80008000f00 */
[----:B------:R-:W-:-:S07]  /*87d0*/  MOV R2, UR7 ;  /* 0x0000000700027c02 */ /* 0x000fce0008000f00 */
.L_x_5524:
        /* <DEDUP_REMOVED lines=63> */
[----:B------:R-:W-:Y:S01]  /*8bd0*/  @!P4 LDGSTS.E.BYPASS.LTC128B.128 [R205+0xe800], desc[UR26][R14.64+0x80] ;  /* 0x0e8000800ecdcfae */ /* 0x000fe2000b901d5a */
        /* <DEDUP_REMOVED lines=51> */
[----:B-1----:R-:W-:Y:S04]  /*8f10*/  LDSM.16.M88.4 R8, [R200] ;  /* 0x00000000c808783b */ /* 0x002fe80000000200 */
[----:B------:R-:W-:Y:S04]  /*8f20*/  LDSM.16.M88.4 R16, [R199] ;  /* 0x00000000c710783b */ /* 0x000fe80000000200 */
[----:B------:R-:W1:Y:S04]  /*8f30*/  LDSM.16.M88.4 R144, [R201+0x6800] ;  /* 0x00680000c990783b */ /* 0x000e680000000200 */
[----:B------:R-:W1:Y:S04]  /*8f40*/  LDSM.16.M88.4 R136, [R201+0x7000] ;  /* 0x00700000c988783b */ /* 0x000e680000000200 */
[----:B--2---:R-:W2:Y:S04]  /*8f50*/  LDSM.16.M88.4 R20, [R201+0x7800] ;  /* 0x00780000c914783b */ /* 0x004ea80000000200 */
[----:B---3--:R-:W-:Y:S04]  /*8f60*/  LDSM.16.M88.4 R24, [R198] ;  /* 0x00000000c618783b */ /* 0x008fe80000000200 */
[----:B----4-:R-:W3:Y:S04]  /*8f70*/  LDSM.16.M88.4 R4, [R195+0x6000] ;  /* 0x00600000c304783b */ /* 0x010ee80000000200 */
[----:B------:R-:W4:Y:S04]  /*8f80*/  LDSM.16.M88.4 R176, [R191] ;  /* 0x00000000bfb0783b */ /* 0x000f280000000200 */
[----:B------:R-:W4:Y:S01]  /*8f90*/  LDSM.16.M88.4 R156, [R190] ;  /* 0x00000000be9c783b */ /* 0x000f220000000200 */
[C---:B-----5:R-:W-:Y:S03]  /*8fa0*/  HMMA.16816.F32 R12, R172.reuse, R152, RZ ;  /* 0x00000098ac0c723c */ /* 0x060fe600000018ff */
[----:B------:R-:W5:Y:S04]  /*8fb0*/  LDSM.16.M88.4 R28, [R189] ;  /* 0x00000000bd1c783b */ /* 0x000f680000000200 */
[----:B------:R-:W-:Y:S01]  /*8fc0*/  LDSM.16.M88.4 R168, [R195+0x6800] ;  /* 0x00680000c3a8783b */ /* 0x000fe20000000200 */
[C---:B------:R-:W-:Y:S03]  /*8fd0*/  HMMA.16816.F32 R152, R172.reuse, R154, RZ ;  /* 0x0000009aac98723c */ /* 0x040fe600000018ff */
[----:B------:R-:W-:Y:S03]  /*8fe0*/  LDSM.16.M88.4 R164, [R195+0x7000] ;  /* 0x00700000c3a4783b */ /* 0x000fe60000000200 */
[C---:B-1----:R-:W-:Y:S01]  /*8ff0*/  HMMA.16816.F32 R148, R172.reuse, R144, RZ ;  /* 0x00000090ac94723c */ /* 0x042fe200000018ff */
[----:B------:R-:W-:Y:S04]  /*9000*/  LDSM.16.M88.4 R160, [R195+0x7800] ;  /* 0x00780000c3a0783b */ /* 0x000fe80000000200 */
[----:B------:R-:W-:Y:S01]  /*9010*/  LDSM.16.M88.4 R228, [R183] ;  /* 0x00000000b7e4783b */ /* 0x000fe20000000200 */
[----:B------:R-:W-:Y:S03]  /*9020*/  HMMA.16816.F32 R140, R172, R136, RZ ;  /* 0x00000088ac8c723c */ /* 0x000fe600000018ff */
[----:B------:R-:W-:Y:S03]  /*9030*/  LDSM.16.M88.4 R224, [R201+0xb800] ;  /* 0x00b80000c9e0783b */ /* 0x000fe60000000200 */
[----:B------:R-:W-:Y:S01]  /*9040*/  HMMA.16816.F32 R12, R8, R16, R12 ;  /* 0x00000010080c723c */ /* 0x000fe2000000180c */
[----:B------:R-:W0:Y:S05]  /*9050*/  LDGDEPBAR ;  /* 0x00000000000079af */ /* 0x000e2a0000000000 */
[C---:B------:R-:W-:Y:S06]  /*9060*/  HMMA.16816.F32 R144, R172.reuse, R146, RZ ;  /* 0x00000092ac90723c */ /* 0x040fec00000018ff */
[C---:B------:R-:W-:Y:S06]  /*9070*/  HMMA.16816.F32 R136, R172.reuse, R138, RZ ;  /* 0x0000008aac88723c */ /* 0x040fec00000018ff */
[C---:B--2---:R-:W-:Y:S06]  /*9080*/  HMMA.16816.F32 R32, R172.reuse, R20, RZ ;  /* 0x00000014ac20723c */ /* 0x044fec00000018ff */
[----:B------:R-:W-:Y:S01]  /*9090*/  HMMA.16816.F32 R172, R172, R22, RZ ;  /* 0x00000016acac723c */ /* 0x000fe200000018ff */
[----:B------:R-:W-:Y:S05]  /*90a0*/  LDSM.16.M88.4 R20, [R188] ;  /* 0x00000000bc14783b */ /* 0x000fea0000000200 */
[----:B------:R-:W-:Y:S01]  /*90b0*/  HMMA.16816.F32 R152, R8, R18, R152 ;  /* 0x000000120898723c */ /* 0x000fe20000001898 */
[----:B------:R-:W1:Y:S05]  /*90c0*/  LDSM.16.M88.4 R16, [R197] ;  /* 0x00000000c510783b */ /* 0x000e6a0000000200 */
[----:B---3--:R-:W-:Y:S06]  /*90d0*/  HMMA.16816.F32 R12, R24, R4, R12 ;  /* 0x00000004180c723c */ /* 0x008fec000000180c */
[C---:B----4-:R-:W-:Y:S06]  /*90e0*/  HMMA.16816.F32 R148, R8.reuse, R176, R148 ;  /* 0x000000b00894723c */ /* 0x050fec0000001894 */
[C---:B------:R-:W-:Y:S01]  /*90f0*/  HMMA.16816.F32 R144, R8.reuse, R178, R144 ;  /* 0x000000b20890723c */ /* 0x040fe20000001890 */
[----:B------:R-:W-:Y:S05]  /*9100*/  LDSM.16.M88.4 R176, [R188+0x800] ;  /* 0x00080000bcb0783b */ /* 0x000fea0000000200 */
[C---:B------:R-:W-:Y:S06]  /*9110*/  HMMA.16816.F32 R140, R8.reuse, R156, R140 ;  /* 0x0000009c088c723c */ /* 0x040fec000000188c */
[C---:B------:R-:W-:Y:S01]  /*9120*/  HMMA.16816.F32 R136, R8.reuse, R158, R136 ;  /* 0x0000009e0888723c */ /* 0x040fe20000001888 */
[----:B------:R-:W-:Y:S05]  /*9130*/  LDSM.16.M88.4 R156, [R188+0x1000] ;  /* 0x00100000bc9c783b */ /* 0x000fea0000000200 */
[C---:B-----5:R-:W-:Y:S06]  /*9140*/  HMMA.16816.F32 R32, R8.reuse, R28, R32 ;  /* 0x0000001c0820723c */ /* 0x060fec0000001820 */
        /* <DEDUP_REMOVED lines=60> */
[----:B------:R-:W1:Y:S05]  /*9510*/  LDSM.16.M88.4 R168, [R200+0x4000] ;  /* 0x00400000c8a8783b */ /* 0x000e6a0000000200 */
[C---:B------:R-:W-:Y:S06]  /*9520*/  HMMA.16816.F32 R140, R4.reuse, R164, R140 ;  /* 0x000000a4048c723c */ /* 0x040fec000000188c */
[C---:B------:R-:W-:Y:S01]  /*9530*/  HMMA.16816.F32 R136, R4.reuse, R166, R136 ;  /* 0x000000a60488723c */ /* 0x040fe20000001888 */
[----:B------:R-:W-:Y:S05]  /*9540*/  LDSM.16.M88.4 R164, [R182] ;  /* 0x00000000b6a4783b */ /* 0x000fea0000000200 */
[C---:B------:R-:W-:Y:S06]  /*9550*/  HMMA.16816.F32 R32, R4.reuse, R8, R32 ;  /* 0x000000080420723c */ /* 0x040fec0000001820 */
[----:B------:R-:W-:Y:S01]  /*9560*/  HMMA.16816.F32 R172, R4, R10, R172 ;  /* 0x0000000a04ac723c */ /* 0x000fe200000018ac */
[----:B------:R-:W3:Y:S04]  /*9570*/  LDSM.16.M88.4 R8, [R201+0xa800] ;  /* 0x00a80000c908783b */ /* 0x000ee80000000200 */
[----:B------:R-:W4:Y:S01]  /*9580*/  LDSM.16.M88.4 R4, [R201+0xb000] ;  /* 0x00b00000c904783b */ /* 0x000f220000000200 */
[----:B--2---:R-:W-:Y:S06]  /*9590*/  HMMA.16816.F32 R12, R176, R16, R12 ;  /* 0x00000010b00c723c */ /* 0x004fec000000180c */
[C---:B------:R-:W-:Y:S01]  /*95a0*/  HMMA.16816.F32 R152, R20.reuse, R162, R152 ;  /* 0x000000a21498723c */ /* 0x040fe20000001898 */
[----:B------:R-:W-:Y:S05]  /*95b0*/  LDSM.16.M88.4 R160, [R181] ;  /* 0x00000000b5a0783b */ /* 0x000fea0000000200 */
[C---:B------:R-:W-:Y:S06]  /*95c0*/  HMMA.16816.F32 R148, R20.reuse, R156, R148 ;  /* 0x0000009c1494723c */ /* 0x040fec0000001894 */
[C---:B------:R-:W-:Y:S01]  /*95d0*/  HMMA.16816.F32 R144, R20.reuse, R158, R144 ;  /* 0x0000009e1490723c */ /* 0x040fe20000001890 */
[----:B------:R-:W-:Y:S05]  /*95e0*/  LDSM.16.M88.4 R156, [R180] ;  /* 0x00000000b49c783b */ /* 0x000fea0000000200 */
[C---:B------:R-:W-:Y:S06]  /*95f0*/  HMMA.16816.F32 R140, R20.reuse, R28, R140 ;  /* 0x0000001c148c723c */ /* 0x040fec000000188c */
[C---:B------:R-:W-:Y:S01]  /*9600*/  HMMA.16816.F32 R136, R20.reuse, R30, R136 ;  /* 0x0000001e1488723c */ /* 0x040fe20000001888 */
[----:B------:R-:W-:Y:S05]  /*9610*/  LDSM.16.M88.4 R28, [R198+0x4000] ;  /* 0x00400000c61c783b */ /* 0x000fea0000000200 */
[C---:B------:R-:W-:Y:S06]  /*9620*/  HMMA.16816.F32 R32, R20.reuse, R24, R32 ;  /* 0x000000181420723c */ /* 0x040fec0000001820 */
[----:B------:R-:W-:Y:S01]  /*9630*/  HMMA.16816.F32 R172, R20, R26, R172 ;  /* 0x0000001a14ac723c */ /* 0x000fe200000018ac */
[----:B------:R-:W2:Y:S04]  /*9640*/  LDSM.16.M88.4 R24, [R195+0xa000] ;  /* 0x00a00000c318783b */ /* 0x000ea80000000200 */
[----:B------:R-:W-:Y:S01]  /*9650*/  LDSM.16.M88.4 R20, [R195+0xa800] ;  /* 0x00a80000c314783b */ /* 0x000fe20000000200 */
[----:B-1----:R-:W-:Y:S06]  /*9660*/  HMMA.16816.F32 R12, R168, R228, R12 ;  /* 0x000000e4a80c723c */ /* 0x002fec000000180c */
[C---:B------:R-:W-:Y:S01]  /*9670*/  HMMA.16816.F32 R152, R176.reuse, R18, R152 ;  /* 0x00000012b098723c */ /* 0x040fe20000001898 */
[----:B------:R-:W-:Y:S05]  /*9680*/  LDSM.16.M88.4 R16, [R195+0xb000] ;  /* 0x00b00000c310783b */ /* 0x000fea0000000200 */
[C---:B---3--:R-:W-:Y:S06]  /*9690*/  HMMA.16816.F32 R148, R176.reuse, R8, R148 ;  /* 0x00000008b094723c */ /* 0x048fec0000001894 */
[C---:B------:R-:W-:Y:S01]  /*96a0*/  HMMA.16816.F32 R144, R176.reuse, R10, R144 ;  /* 0x0000000ab090723c */ /* 0x040fe20000001890 */
[----:B------:R-:W-:Y:S05]  /*96b0*/  LDSM.16.M88.4 R8, [R197+0x4000] ;  /* 0x00400000c508783b */ /* 0x000fea0000000200 */
[C---:B----4-:R-:W-:Y:S06]  /*96c0*/  HMMA.16816.F32 R140, R176.reuse, R4, R140 ;  /* 0x00000004b08c723c */ /* 0x050fec000000188c */
[----:B------:R-:W-:Y:S01]  /*96d0*/  HMMA.16816.F32 R136, R176, R6, R136 ;  /* 0x00000006b088723c */ /* 0x000fe20000001888 */
[----:B------:R-:W1:Y:S05]  /*96e0*/  LDSM.16.M88.4 R4, [R188+0x4000] ;  /* 0x00400000bc04783b */ /* 0x000e6a0000000200 */
[----:B--2---:R-:W-:Y:S06]  /*96f0*/  HMMA.16816.F32 R12, R28, R24, R12 ;  /* 0x000000181c0c723c */ /* 0x004fec000000180c */
[C---:B------:R-:W-:Y:S06]  /*9700*/  HMMA.16816.F32 R32, R176.reuse, R224, R32 ;  /* 0x000000e0b020723c */ /* 0x040fec0000001820 */
[----:B------:R-:W-:Y:S06]  /*9710*/  HMMA.16816.F32 R172, R176, R226, R172 ;  /* 0x000000e2b0ac723c */ /* 0x000fec00000018ac */
[C---:B------:R-:W-:Y:S06]  /*9720*/  HMMA.16816.F32 R152, R168.reuse, R230, R152 ;  /* 0x000000e6a898723c */ /* 0x040fec0000001898 */
[C---:B------:R-:W-:Y:S06]  /*9730*/  HMMA.16816.F32 R148, R168.reuse, R164, R148 ;  /* 0x000000a4a894723c */ /* 0x040fec0000001894 */
[----:B------:R-:W-:Y:S01]  /*9740*/  HMMA.16816.F32 R144, R168, R166, R144 ;  /* 0x000000a6a890723c */ /* 0x000fe20000001890 */
[----:B------:R-:W2:Y:S05]  /*9750*/  LDSM.16.M88.4 R164, [R195+0xb800] ;  /* 0x00b80000c3a4783b */ /* 0x000eaa0000000200 */
[----:B-1----:R-:W-:Y:S06]  /*9760*/  HMMA.16816.F32 R12, R8, R4, R12 ;  /* 0x00000004080c723c */ /* 0x002fec000000180c */
[----:B------:R-:W-:Y:S01]  /*9770*/  HMMA.16816.F32 R176, R168, R160, R140 ;  /* 0x000000a0a8b0723c */ /* 0x000fe2000000188c */
[----:B------:R-:W1:Y:S01]  /*9780*/  LDSM.16.M88.4 R140, [R188+0x4800] ;  /* 0x00480000bc8c783b */ /* 0x000e620000000200 */
[----:B------:R-:W-:-:S04]  /*9790*/  IMAD.U32 R5, RZ, RZ, UR11 ;  /* 0x0000000bff057e24 */ /* 0x000fc8000f8e00ff */
[----:B------:R-:W-:Y:S01]  /*97a0*/  HMMA.16816.F32 R136, R168, R162, R136 ;  /* 0x000000a2a888723c */ /* 0x000fe20000001888 */
[----:B------:R-:W-:-:S04]  /*97b0*/  IMAD R0, R5, 0x40, R214 ;  /* 0x0000004005007824 */ /* 0x000fc800078e02d6 */
[C---:B------:R-:W-:Y:S01]  /*97c0*/  VIADD R5, R0.reuse, 0x1 ;  /* 0x0000000100057836 */ /* 0x040fe20000000000 */
[C---:B------:R-:W-:Y:S01]  /*97d0*/  HMMA.16816.F32 R160, R168.reuse, R156, R32 ;  /* 0x0000009ca8a0723c */ /* 0x040fe20000001820 */
[----:B------:R-:W3:Y:S01]  /*97e0*/  LDSM.16.M88.4 R32, [R188+0x5000] ;  /* 0x00500000bc20783b */ /* 0x000ee20000000200 */
[C---:B------:R-:W-:Y:S02]  /*97f0*/  ISETP.GE.AND P1, PT, R0.reuse, R211, PT ;  /* 0x000000d30000720c */ /* 0x040fe40003f26270 */
[----:B------:R-:W-:Y:S02]  /*9800*/  ISETP.GE.AND P0, PT, R0, R208, PT ;  /* 0x000000d00000720c */ /* 0x000fe40003f06270 */
[----:B------:R-:W-:Y:S01]  /*9810*/  HMMA.16816.F32 R172, R168, R158, R172 ;  /* 0x0000009ea8ac723c */ /* 0x000fe200000018ac */
[----:B------:R-:W-:Y:S01]  /*9820*/  FMUL.FTZ R2, R12, UR32 ;  /* 0x000000200c027c20 */ /* 0x000fe20008410000 */
[----:B------:R-:W-:Y:S02]  /*9830*/  IMAD.IADD R12, R213, 0x1, -R0 ;  /* 0x00000001d50c7824 */ /* 0x000fe400078e0a00 */
[----:B------:R-:W-:Y:S01]  /*9840*/  FMUL.FTZ R4, R14, UR32 ;  /* 0x000000200e047c20 */ /* 0x000fe20008410000 */
[----:B------:R-:W-:Y:S01]  /*9850*/  ISETP.LT.OR P1, PT, R0, R212, P1 ;  /* 0x000000d40000720c */ /* 0x000fe20000f21670 */
[----:B------:R-:W-:Y:S01]  /*9860*/  FMUL.FTZ R15, R15, UR32 ;  /* 0x000000200f0f7c20 */ /* 0x000fe20008410000 */
[----:B------:R-:W-:Y:S01]  /*9870*/  HMMA.16816.F32 R152, R28, R26, R152 ;  /* 0x0000001a1c98723c */ /* 0x000fe20000001898 */
[----:B------:R-:W4:Y:S01]  /*9880*/  MUFU.TANH R2, R2 ;  /* 0x0000000200027308 */ /* 0x000f220000002400 */
[----:B------:R-:W-:-:S02]  /*9890*/  IABS R12, R12 ;  /* 0x0000000c000c7213 */ /* 0x000fc40000000000 */
[C---:B------:R-:W-:Y:S02]  /*98a0*/  ISETP.GE.AND P6, PT, R5.reuse, R211, PT ;  /* 0x000000d30500720c */ /* 0x040fe40003fc6270 */
[C---:B------:R-:W-:Y:S01]  /*98b0*/  HMMA.16816.F32 R148, R28.reuse, R20, R148 ;  /* 0x000000141c94723c */ /* 0x040fe20000001894 */
[----:B------:R-:W-:Y:S02]  /*98c0*/  ISETP.LT.OR P0, PT, R0, R209, P0 ;  /* 0x000000d10000720c */ /* 0x000fe40000701670 */
[----:B------:R-:W5:Y:S01]  /*98d0*/  MUFU.TANH R4, R4 ;  /* 0x0000000400047308 */ /* 0x000f620000002400 */
[----:B------:R-:W-:Y:S02]  /*98e0*/  ISETP.LT.OR P6, PT, R5, R212, P6 ;  /* 0x000000d40500720c */ /* 0x000fe400037c1670 */
[----:B------:R-:W-:Y:S01]  /*98f0*/  HMMA.16816.F32 R144, R28, R22, R144 ;  /* 0x000000161c90723c */ /* 0x000fe20000001890 */
[----:B------:R-:W5:Y:S01]  /*9900*/  LDSM.16.M88.4 R20, [R188+0x5800] ;  /* 0x00580000bc14783b */ /* 0x000f620000000200 */
[----:B------:R-:W-:-:S04]  /*9910*/  DEPBAR.LE SB0, 0x0 ;  /* 0x000080000000791a */ /* 0x000fc80000000000 */
[C---:B------:R-:W-:Y:S01]  /*9920*/  HMMA.16816.F32 R176, R28.reuse, R16, R176 ;  /* 0x000000101cb0723c */ /* 0x040fe200000018b0 */
[----:B------:R-:W-:Y:S05]  /*9930*/  MUFU.TANH R15, R15 ;  /* 0x0000000f000f7308 */ /* 0x000fea0000002400 */
[----:B------:R-:W-:Y:S01]  /*9940*/  HMMA.16816.F32 R136, R28, R18, R136 ;  /* 0x000000121c88723c */ /* 0x000fe20000001888 */
[----:B------:R-:W-:-:S05]  /*9950*/  IMAD.MOV.U32 R17, RZ, RZ, R12 ;  /* 0x000000ffff117224 */ /* 0x000fca00078e000c */
[----:B--2---:R-:W-:Y:S01]  /*9960*/  HMMA.16816.F32 R160, R28, R164, R160 ;  /* 0x000000a41ca0723c */ /* 0x004fe200000018a0 */
[----:B------:R-:W-:-:S05]  /*9970*/  I2FP.F32.S32 R17, R17 ;  /* 0x0000001100117245 */ /* 0x000fca0000201400 */
[----:B------:R-:W-:Y:S01]  /*9980*/  HMMA.16816.F32 R172, R28, R166, R172 ;  /* 0x000000a61cac723c */ /* 0x000fe200000018ac */
[----:B----4-:R-:W-:-:S05]  /*9990*/  FFMA.FTZ R2, R17, -UR23, R2 ;  /* 0x8000001711027c23 */ /* 0x010fca0008010002 */
[C---:B------:R-:W-:Y:S06]  /*99a0*/  HMMA.16816.F32 R152, R8.reuse, R6, R152 ;  /* 0x000000060898723c */ /* 0x040fec0000001898 */
[----:B-1----:R-:W-:Y:S01]  /*99b0*/  HMMA.16816.F32 R148, R8, R140, R148 ;  /* 0x0000008c0894723c */ /* 0x002fe20000001894 */
[----:B------:R-:W-:Y:S01]  /*99c0*/  FMUL.FTZ R6, R13, UR32 ;  /* 0x000000200d067c20 */ /* 0x000fe20008410000 */
[----:B------:R-:W-:Y:S02]  /*99d0*/  IMAD.IADD R7, R210, 0x1, -R0 ;  /* 0x00000001d2077824 */ /* 0x000fe400078e0a00 */
[----:B------:R-:W-:-:S02]  /*99e0*/  IMAD.IADD R13, R213, 0x1, -R5 ;  /* 0x00000001d50d7824 */ /* 0x000fc400078e0a05 */
[C---:B------:R-:W-:Y:S01]  /*99f0*/  HMMA.16816.F32 R144, R8.reuse, R142, R144 ;  /* 0x0000008e0890723c */ /* 0x040fe20000001890 */
[----:B------:R-:W1:Y:S01]  /*9a00*/  MUFU.TANH R6, R6 ;  /* 0x0000000600067308 */ /* 0x000e620000002400 */
[----:B------:R-:W-:Y:S02]  /*9a10*/  IABS R7, R7 ;  /* 0x0000000700077213 */ /* 0x000fe40000000000 */
[----:B------:R-:W-:Y:S02]  /*9a20*/  IABS R13, R13 ;  /* 0x0000000d000d7213 */ /* 0x000fe40000000000 */
[----:B---3--:R-:W-:Y:S01]  /*9a30*/  HMMA.16816.F32 R176, R8, R32, R176 ;  /* 0x0000002008b0723c */ /* 0x008fe200000018b0 */
[----:B------:R-:W-:Y:S02]  /*9a40*/  IMAD.MOV.U32 R12, RZ, RZ, R7 ;  /* 0x000000ffff0c7224 */ /* 0x000fe400078e0007 */
[----:B------:R-:W-:-:S03]  /*9a50*/  IMAD.MOV.U32 R7, RZ, RZ, R13 ;  /* 0x000000ffff077224 */ /* 0x000fc600078e000d */
[----:B------:R-:W-:Y:S01]  /*9a60*/  I2FP.F32.S32 R13, R12 ;  /* 0x0000000c000d7245 */ /* 0x000fe20000201400 */
[C---:B------:R-:W-:Y:S01]  /*9a70*/  HMMA.16816.F32 R136, R8.reuse, R34, R136 ;  /* 0x000000220888723c */ /* 0x040fe20000001888 */
[----:B------:R-:W-:Y:S01]  /*9a80*/  I2FP.F32.S32 R7, R7 ;  /* 0x0000000700077245 */ /* 0x000fe20000201400 */
[----:B------:R-:W-:Y:S01]  /*9a90*/  FMUL.FTZ R153, R153, UR32 ;  /* 0x0000002099997c20 */ /* 0x000fe20008410000 */
[----:B------:R-:W-:Y:S01]  /*9aa0*/  FMUL.FTZ R155, R155, UR32 ;  /* 0x000000209b9b7c20 */ /* 0x000fe20008410000 */
[----:B-----5:R-:W-:Y:S01]  /*9ab0*/  FFMA.FTZ R13, R13, -UR23, R4 ;  /* 0x800000170d0d7c23 */ /* 0x020fe20008010004 */
[C---:B------:R-:W-:Y:S01]  /*9ac0*/  VIADD R4, R0.reuse, 0x9 ;  /* 0x0000000900047836 */ /* 0x040fe20000000000 */
[----:B------:R-:W-:Y:S01]  /*9ad0*/  HMMA.16816.F32 R160, R8, R20, R160 ;  /* 0x0000001408a0723c */ /* 0x000fe200000018a0 */
[----:B-1----:R-:W-:Y:S01]  /*9ae0*/  FFMA.FTZ R7, R7, -UR23, R6 ;  /* 0x8000001707077c23 */ /* 0x002fe20008010006 */
[----:B------:R-:W-:Y:S01]  /*9af0*/  VIADD R6, R0, 0x8 ;  /* 0x0000000800067836 */ /* 0x000fe20000000000 */
[----:B------:R-:W-:Y:S01]  /*9b00*/  MUFU.TANH R153, R153 ;  /* 0x0000009900997308 */ /* 0x000fe20000002400 */
[----:B------:R-:W-:-:S02]  /*9b10*/  IMAD.IADD R12, R213, 0x1, -R4 ;  /* 0x00000001d50c7824 */ /* 0x000fc400078e0a04 */
[----:B------:R-:W-:Y:S01]  /*9b20*/  FMUL.FTZ R17, R149, UR32 ;  /* 0x0000002095117c20 */ /* 0x000fe20008410000 */
[----:B------:R-:W-:Y:S01]  /*9b30*/  HMMA.16816.F32 R172, R8, R22, R172 ;  /* 0x0000001608ac723c */ /* 0x000fe200000018ac */
[----:B------:R-:W-:Y:S01]  /*9b40*/  FMUL.FTZ R14, R150, UR32 ;  /* 0x00000020960e7c20 */ /* 0x000fe20008410000 */
[----:B------:R-:W-:Y:S01]  /*9b50*/  FMUL.FTZ R151, R151, UR32 ;  /* 0x0000002097977c20 */ /* 0x000fe20008410000 */
[----:B------:R-:W-:Y:S01]  /*9b60*/  IABS R12, R12 ;  /* 0x0000000c000c7213 */ /* 0x000fe20000000000 */
[----:B------:R-:W-:Y:S01]  /*9b70*/  FMUL.FTZ R145, R145, UR32 ;  /* 0x0000002091917c20 */ /* 0x000fe20008410000 */
[----:B------:R-:W-:Y:S01]  /*9b80*/  MUFU.TANH R155, R155 ;  /* 0x0000009b009b7308 */ /* 0x000fe20000002400 */
[----:B------:R-:W-:Y:S01]  /*9b90*/  FMUL.FTZ R146, R146, UR32 ;  /* 0x0000002092927c20 */ /* 0x000fe20008410000 */
[----:B------:R-:W-:Y:S01]  /*9ba0*/  FMUL.FTZ R8, R152, UR32 ;  /* 0x0000002098087c20 */ /* 0x000fe20008410000 */
[----:B------:R-:W-:Y:S01]  /*9bb0*/  FSEL R9, R2, -INF , !P1 ;  /* 0xff80000002097808 */ /* 0x000fe20004800000 */
[----:B------:R-:W-:Y:S01]  /*9bc0*/  FMUL.FTZ R11, R154, UR32 ;  /* 0x000000209a0b7c20 */ /* 0x000fe20008410000 */
[-C--:B------:R-:W-:Y:S01]  /*9bd0*/  ISETP.GE.AND P1, PT, R5, R208.reuse, PT ;  /* 0x000000d00500720c */ /* 0x080fe20003f26270 */
[----:B------:R-:W-:Y:S01]  /*9be0*/  IMAD.IADD R10, R210, 0x1, -R5 ;  /* 0x00000001d20a7824 */ /* 0x000fe200078e0a05 */
[----:B------:R-:W-:Y:S01]  /*9bf0*/  FSEL R2, R13, -INF , !P0 ;  /* 0xff8000000d027808 */ /* 0x000fe20004000000 */
[----:B------:R-:W1:Y:S01]  /*9c00*/  MUFU.TANH R8, R8 ;  /* 0x0000000800087308 */ /* 0x000e620000002400 */
[----:B------:R-:W-:Y:S01]  /*9c10*/  ISETP.LT.OR P1, PT, R5, R209, P1 ;  /* 0x000000d10500720c */ /* 0x000fe20000f21670 */
[----:B------:R-:W-:Y:S01]  /*9c20*/  FMUL.FTZ R13, R148, UR32 ;  /* 0x00000020940d7c20 */ /* 0x000fe20008410000 */
[----:B------:R-:W-:Y:S01]  /*9c30*/  FSEL R5, R7, -INF , !P6 ;  /* 0xff80000007057808 */ /* 0x000fe20007000000 */
[--C-:B------:R-:W-:Y:S01]  /*9c40*/  IMAD.IADD R7, R213, 0x1, -R6.reuse ;  /* 0x00000001d5077824 */ /* 0x100fe200078e0a06 */
[C---:B------:R-:W-:Y:S01]  /*9c50*/  ISETP.GE.AND P0, PT, R6.reuse, R211, PT ;  /* 0x000000d30600720c */ /* 0x040fe20003f06270 */
[----:B------:R-:W-:Y:S01]  /*9c60*/  FMUL.FTZ R147, R147, UR32 ;  /* 0x0000002093937c20 */ /* 0x000fe20008410000 */
[C---:B------:R-:W-:Y:S01]  /*9c70*/  ISETP.GE.AND P6, PT, R6.reuse, R208, PT ;  /* 0x000000d00600720c */ /* 0x040fe20003fc6270 */
[----:B------:R-:W2:Y:S01]  /*9c80*/  MUFU.TANH R11, R11 ;  /* 0x0000000b000b7308 */ /* 0x000ea20000002400 */
[C---:B------:R-:W-:Y:S01]  /*9c90*/  ISETP.LT.OR P0, PT, R6.reuse, R212, P0 ;  /* 0x000000d40600720c */ /* 0x040fe20000701670 */
[----:B------:R-:W-:Y:S01]  /*9ca0*/  FMUL.FTZ R179, R179, UR32 ;  /* 0x00000020b3b37c20 */ /* 0x000fe20008410000 */
[----:B------:R-:W-:Y:S01]  /*9cb0*/  ISETP.LT.OR P6, PT, R6, R209, P6 ;  /* 0x000000d10600720c */ /* 0x000fe200037c1670 */
[----:B------:R-:W-:Y:S01]  /*9cc0*/  IMAD.IADD R6, R210, 0x1, -R6 ;  /* 0x00000001d2067824 */ /* 0x000fe200078e0a06 */
[----:B------:R-:W-:Y:S01]  /*9cd0*/  IABS R10, R10 ;  /* 0x0000000a000a7213 */ /* 0x000fe20000000000 */
[----:B------:R-:W-:Y:S01]  /*9ce0*/  FMUL.FTZ R137, R137, UR32 ;  /* 0x0000002089897c20 */ /* 0x000fe20008410000 */
[----:B------:R-:W-:Y:S01]  /*9cf0*/  IABS R7, R7 ;  /* 0x0000000700077213 */ /* 0x000fe20000000000 */
[----:B------:R-:W3:Y:S01]  /*9d00*/  MUFU.TANH R13, R13 ;  /* 0x0000000d000d7308 */ /* 0x000ee20000002400 */
[----:B------:R-:W-:Y:S01]  /*9d10*/  I2FP.F32.S32 R10, R10 ;  /* 0x0000000a000a7245 */ /* 0x000fe20000201400 */
[----:B------:R-:W-:Y:S01]  /*9d20*/  FMUL.FTZ R139, R139, UR32 ;  /* 0x000000208b8b7c20 */ /* 0x000fe20008410000 */
[----:B------:R-:W-:Y:S01]  /*9d30*/  IABS R6, R6 ;  /* 0x0000000600067213 */ /* 0x000fe20000000000 */
[----:B------:R-:W-:Y:S01]  /*9d40*/  FMUL.FTZ R160, R160, UR32 ;  /* 0x00000020a0a07c20 */ /* 0x000fe20008410000 */
[----:B------:R-:W-:Y:S01]  /*9d50*/  I2FP.F32.S32 R7, R7 ;  /* 0x0000000700077245 */ /* 0x000fe20000201400 */
[----:B------:R-:W-:Y:S01]  /*9d60*/  FFMA.FTZ R10, R10, -UR23, R15 ;  /* 0x800000170a0a7c23 */ /* 0x000fe2000801000f */
[----:B------:R-:W-:Y:S01]  /*9d70*/  I2FP.F32.S32 R6, R6 ;  /* 0x0000000600067245 */ /* 0x000fe20000201400 */
[----:B------:R-:W4:Y:S01]  /*9d80*/  MUFU.TANH R17, R17 ;  /* 0x0000001100117308 */ /* 0x000f220000002400 */
[----:B------:R-:W-:Y:S01]  /*9d90*/  I2FP.F32.S32 R12, R12 ;  /* 0x0000000c000c7245 */ /* 0x000fe20000201400 */
[----:B-1----:R-:W-:Y:S01]  /*9da0*/  FFMA.FTZ R7, R7, -UR23, R8 ;  /* 0x8000001707077c23 */ /* 0x002fe20008010008 */
[----:B------:R-:W-:Y:S01]  /*9db0*/  FSEL R8, R10, -INF , !P1 ;  /* 0xff8000000a087808 */ /* 0x000fe20004800000 */
[----:B--2---:R-:W-:Y:S01]  /*9dc0*/  FFMA.FTZ R6, R6, -UR23, R11 ;  /* 0x8000001706067c23 */ /* 0x004fe2000801000b */
[----:B------:R-:W-:Y:S01]  /*9dd0*/  ISETP.GE.AND P1, PT, R4, R211, PT ;  /* 0x000000d30400720c */ /* 0x000fe20003f26270 */
[----:B------:R-:W-:Y:S01]  /*9de0*/  FFMA.FTZ R153, R12, -UR23, R153 ;  /* 0x800000170c997c23 */ /* 0x000fe20008010099 */
[----:B------:R-:W-:Y:S01]  /*9df0*/  FSEL R11, R7, -INF , !P0 ;  /* 0xff800000070b7808 */ /* 0x000fe20004000000 */
[----:B------:R-:W-:Y:S01]  /*9e00*/  VIADD R12, R0, 0x10 ;  /* 0x00000010000c7836 */ /* 0x000fe20000000000 */
[----:B------:R-:W-:Y:S01]  /*9e10*/  ISETP.GE.AND P0, PT, R4, R208, PT ;  /* 0x000000d00400720c */ /* 0x000fe20003f06270 */
[----:B------:R-:W-:Y:S01]  /*9e20*/  VIADD R10, R0, 0x11 ;  /* 0x00000011000a7836 */ /* 0x000fe20000000000 */
[C---:B------:R-:W-:Y:S01]  /*9e30*/  ISETP.LT.OR P1, PT, R4.reuse, R212, P1 ;  /* 0x000000d40400720c */ /* 0x040fe20000f21670 */
[----:B------:R-:W-:Y:S01]  /*9e40*/  IMAD.IADD R15, R213, 0x1, -R12 ;  /* 0x00000001d50f7824 */ /* 0x000fe200078e0a0c */
[----:B------:R-:W-:Y:S01]  /*9e50*/  ISETP.LT.OR P0, PT, R4, R209, P0 ;  /* 0x000000d10400720c */ /* 0x000fe20000701670 */
[----:B------:R-:W-:Y:S01]  /*9e60*/  IMAD.IADD R4, R210, 0x1, -R4 ;  /* 0x00000001d2047824 */ /* 0x000fe200078e0a04 */
[----:B------:R-:W-:Y:S01]  /*9e70*/  FSEL R6, R6, -INF , !P6 ;  /* 0xff80000006067808 */ /* 0x000fe20007000000 */
[----:B------:R-:W1:Y:S01]  /*9e80*/  MUFU.TANH R14, R14 ;  /* 0x0000000e000e7308 */ /* 0x000e620000002400 */
[----:B------:R-:W-:Y:S01]  /*9e90*/  FSEL R7, R153, -INF , !P1 ;  /* 0xff80000099077808 */ /* 0x000fe20004800000 */
[----:B------:R-:W-:Y:S01]  /*9ea0*/  IMAD.IADD R16, R213, 0x1, -R10 ;  /* 0x00000001d5107824 */ /* 0x000fe200078e0a0a */
[C---:B------:R-:W-:Y:S01]  /*9eb0*/  ISETP.GE.AND P6, PT, R12.reuse, R211, PT ;  /* 0x000000d30c00720c */ /* 0x040fe20003fc6270 */
[----:B------:R-:W-:Y:S01]  /*9ec0*/  FMUL.FTZ R161, R161, UR32 ;  /* 0x00000020a1a17c20 */ /* 0x000fe20008410000 */
[----:B------:R-:W-:Y:S01]  /*9ed0*/  ISETP.GE.AND P1, PT, R12, R208, PT ;  /* 0x000000d00c00720c */ /* 0x000fe20003f26270 */
[----:B------:R-:W-:Y:S01]  /*9ee0*/  FMUL.FTZ R174, R174, UR32 ;  /* 0x00000020aeae7c20 */ /* 0x000fe20008410000 */
[----:B------:R-:W-:Y:S01]  /*9ef0*/  IABS R4, R4 ;  /* 0x0000000400047213 */ /* 0x000fe20000000000 */
[----:B------:R-:W-:Y:S01]  /*9f00*/  MUFU.TANH R145, R145 ;  /* 0x0000009100917308 */ /* 0x000fe20000002400 */
[----:B------:R-:W-:Y:S01]  /*9f10*/  IABS R15, R15 ;  /* 0x0000000f000f7213 */ /* 0x000fe20000000000 */
[----:B------:R-:W-:Y:S01]  /*9f20*/  FMUL.FTZ R163, R163, UR32 ;  /* 0x00000020a3a37c20 */ /* 0x000fe20008410000 */
[C---:B------:R-:W-:Y:S01]  /*9f30*/  ISETP.LT.OR P6, PT, R12.reuse, R212, P6 ;  /* 0x000000d40c00720c */ /* 0x040fe200037c1670 */
[----:B------:R-:W-:Y:S01]  /*9f40*/  FMUL.FTZ R173, R173, UR32 ;  /* 0x00000020adad7c20 */ /* 0x000fe20008410000 */
[----:B------:R-:W-:Y:S01]  /*9f50*/  ISETP.LT.OR P1, PT, R12, R209, P1 ;  /* 0x000000d10c00720c */ /* 0x000fe20000f21670 */
[----:B------:R-:W-:Y:S01]  /*9f60*/  IMAD.IADD R12, R210, 0x1, -R12 ;  /* 0x00000001d20c7824 */ /* 0x000fe200078e0a0c */
[----:B------:R-:W-:Y:S01]  /*9f70*/  IABS R16, R16 ;  /* 0x0000001000107213 */ /* 0x000fe20000000000 */
[----:B------:R-:W-:Y:S01]  /*9f80*/  MUFU.TANH R147, R147 ;  /* 0x0000009300937308 */ /* 0x000fe20000002400 */
[----:B------:R-:W-:Y:S01]  /*9f90*/  I2FP.F32.S32 R4, R4 ;  /* 0x0000000400047245 */ /* 0x000fe20000201400 */
[----:B------:R-:W-:Y:S01]  /*9fa0*/  FMUL.FTZ R175, R175, UR32 ;  /* 0x00000020afaf7c20 */ /* 0x000fe20008410000 */
[----:B------:R-:W-:-:S02]  /*9fb0*/  I2FP.F32.S32 R18, R15 ;  /* 0x0000000f00127245 */ /* 0x000fc40000201400 */
[----:B------:R-:W-:Y:S01]  /*9fc0*/  IABS R12, R12 ;  /* 0x0000000c000c7213 */ /* 0x000fe20000000000 */
[----:B------:R-:W-:Y:S01]  /*9fd0*/  FFMA.FTZ R4, R4, -UR23, R155 ;  /* 0x8000001704047c23 */ /* 0x000fe2000801009b */
[----:B------:R-:W-:Y:S01]  /*9fe0*/  I2FP.F32.S32 R16, R16 ;  /* 0x0000001000107245 */ /* 0x000fe20000201400 */
[----:B---3--:R-:W-:Y:S01]  /*9ff0*/  FFMA.FTZ R13, R18, -UR23, R13 ;  /* 0x80000017120d7c23 */ /* 0x008fe2000801000d */
[----:B------:R-:W-:Y:S01]  /*a000*/  I2FP.F32.S32 R15, R12 ;  /* 0x0000000c000f7245 */ /* 0x000fe20000201400 */
[----:B------:R-:W-:Y:S01]  /*a010*/  VIADD R12, R0, 0x18 ;  /* 0x00000018000c7836 */ /* 0x000fe20000000000 */
[----:B------:R-:W-:Y:S01]  /*a020*/  FSEL R4, R4, -INF , !P0 ;  /* 0xff80000004047808 */ /* 0x000fe20004000000 */
[----:B----4-:R-:W-:Y:S01]  /*a030*/  FFMA.FTZ R16, R16, -UR23, R17 ;  /* 0x8000001710107c23 */ /* 0x010fe20008010011 */
[----:B------:R-:W-:Y:S01]  /*a040*/  FMUL.FTZ R17, R144, UR32 ;  /* 0x0000002090117c20 */ /* 0x000fe20008410000 */
[----:B------:R-:W-:Y:S01]  /*a050*/  FSEL R215, R13, -INF , !P6 ;  /* 0xff8000000dd77808 */ /* 0x000fe20007000000 */
[----:B-1----:R-:W-:Y:S01]  /*a060*/  FFMA.FTZ R14, R15, -UR23, R14 ;  /* 0x800000170f0e7c23 */ /* 0x002fe2000801000e */
[C---:B------:R-:W-:Y:S01]  /*a070*/  ISETP.GE.AND P0, PT, R10.reuse, R211, PT ;  /* 0x000000d30a00720c */ /* 0x040fe20003f06270 */
[----:B------:R1:W2:Y:S01]  /*a080*/  MUFU.TANH R15, R151 ;  /* 0x00000097000f7308 */ /* 0x0002a20000002400 */
[----:B------:R-:W-:Y:S01]  /*a090*/  ISETP.GE.AND P6, PT, R10, R208, PT ;  /* 0x000000d00a00720c */ /* 0x000fe20003fc6270 */
[----:B------:R-:W-:Y:S01]  /*a0a0*/  VIADD R13, R0, 0x19 ;  /* 0x00000019000d7836 */ /* 0x000fe20000000000 */
[----:B------:R-:W-:-:S02]  /*a0b0*/  ISETP.LT.OR P0, PT, R10, R212, P0 ;  /* 0x000000d40a00720c */ /* 0x000fc40000701670 */
[----:B------:R-:W-:Y:S01]  /*a0c0*/  ISETP.LT.OR P6, PT, R10, R209, P6 ;  /* 0x000000d10a00720c */ /* 0x000fe200037c1670 */
[----:B------:R-:W-:Y:S01]  /*a0d0*/  IMAD.IADD R10, R210, 0x1, -R10 ;  /* 0x00000001d20a7824 */ /* 0x000fe200078e0a0a */
[----:B------:R-:W-:Y:S01]  /*a0e0*/  FSEL R216, R14, -INF , !P1 ;  /* 0xff8000000ed87808 */ /* 0x000fe20004800000 */
[----:B------:R-:W3:Y:S01]  /*a0f0*/  MUFU.TANH R17, R17 ;  /* 0x0000001100117308 */ /* 0x000ee20000002400 */
[C---:B------:R-:W-:Y:S01]  /*a100*/  IMAD.IADD R14, R213.reuse, 0x1, -R12 ;  /* 0x00000001d50e7824 */ /* 0x040fe200078e0a0c */
[C---:B------:R-:W-:Y:S01]  /*a110*/  ISETP.GE.AND P1, PT, R12.reuse, R211, PT ;  /* 0x000000d30c00720c */ /* 0x040fe20003f26270 */
[----:B------:R-:W-:Y:S01]  /*a120*/  IMAD.IADD R18, R213, 0x1, -R13 ;  /* 0x00000001d5127824 */ /* 0x000fe200078e0a0d */
[----:B------:R-:W-:Y:S02]  /*a130*/  IABS R10, R10 ;  /* 0x0000000a000a7213 */ /* 0x000fe40000000000 */
[----:B------:R-:W-:Y:S02]  /*a140*/  ISETP.LT.OR P1, PT, R12, R212, P1 ;  /* 0x000000d40c00720c */ /* 0x000fe40000f21670 */
[----:B------:R-:W-:Y:S01]  /*a150*/  IABS R14, R14 ;  /* 0x0000000e000e7213 */ /* 0x000fe20000000000 */
[----:B------:R-:W-:Y:S01]  /*a160*/  MUFU.TANH R179, R179 ;  /* 0x000000b300b37308 */ /* 0x000fe20000002400 */
[----:B-1----:R-:W-:-:S02]  /*a170*/  FSEL R151, R16, -INF , !P0 ;  /* 0xff80000010977808 */ /* 0x002fc40004000000 */
[C---:B------:R-:W-:Y:S02]  /*a180*/  ISETP.GE.AND P0, PT, R12.reuse, R208, PT ;  /* 0x000000d00c00720c */ /* 0x040fe40003f06270 */
[----:B------:R-:W-:Y:S02]  /*a190*/  I2FP.F32.S32 R10, R10 ;  /* 0x0000000a000a7245 */ /* 0x000fe40000201400 */
[----:B------:R-:W-:Y:S01]  /*a1a0*/  ISETP.LT.OR P0, PT, R12, R209, P0 ;  /* 0x000000d10c00720c */ /* 0x000fe20000701670 */
[----:B------:R-:W1:Y:S01]  /*a1b0*/  MUFU.TANH R16, R146 ;  /* 0x0000009200107308 */ /* 0x000e620000002400 */
[----:B------:R-:W-:Y:S01]  /*a1c0*/  IMAD.IADD R12, R210, 0x1, -R12 ;  /* 0x00000001d20c7824 */ /* 0x000fe200078e0a0c */
[----:B------:R-:W-:Y:S01]  /*a1d0*/  I2FP.F32.S32 R14, R14 ;  /* 0x0000000e000e7245 */ /* 0x000fe20000201400 */
[----:B--2---:R-:W-:Y:S01]  /*a1e0*/  FFMA.FTZ R10, R10, -UR23, R15 ;  /* 0x800000170a0a7c23 */ /* 0x004fe2000801000f */
[----:B------:R-:W-:Y:S01]  /*a1f0*/  IABS R18, R18 ;  /* 0x0000001200127213 */ /* 0x000fe20000000000 */
[----:B------:R-:W-:Y:S01]  /*a200*/  FMUL.FTZ R15, R178, UR32 ;  /* 0x00000020b20f7c20 */ /* 0x000fe20008410000 */
[----:B------:R-:W-:Y:S01]  /*a210*/  IABS R12, R12 ;  /* 0x0000000c000c7213 */ /* 0x000fe20000000000 */
[----:B---3--:R-:W-:Y:S01]  /*a220*/  FFMA.FTZ R14, R14, -UR23, R17 ;  /* 0x800000170e0e7c23 */ /* 0x008fe20008010011 */
[----:B------:R-:W-:Y:S01]  /*a230*/  I2FP.F32.S32 R18, R18 ;  /* 0x0000001200127245 */ /* 0x000fe20000201400 */
[----:B------:R-:W-:Y:S01]  /*a240*/  FMUL.FTZ R17, R176, UR32 ;  /* 0x00000020b0117c20 */ /* 0x000fe20008410000 */
[----:B------:R-:W-:Y:S01]  /*a250*/  I2FP.F32.S32 R19, R12 ;  /* 0x0000000c00137245 */ /* 0x000fe20000201400 */
[----:B------:R-:W-:Y:S01]  /*a260*/  VIADD R12, R0, 0x20 ;  /* 0x00000020000c7836 */ /* 0x000fe20000000000 */
[----:B------:R-:W-:Y:S01]  /*a270*/  FSEL R176, R10, -INF , !P6 ;  /* 0xff8000000ab07808 */ /* 0x000fe20007000000 */
[----:B------:R-:W-:Y:S01]  /*a280*/  FFMA.FTZ R18, R18, -UR23, R145 ;  /* 0x8000001712127c23 */ /* 0x000fe20008010091 */
[----:B------:R-:W-:Y:S01]  /*a290*/  ISETP.GE.AND P6, PT, R13, R211, PT ;  /* 0x000000d30d00720c */ /* 0x000fe20003fc6270 */
[----:B------:R-:W-:Y:S01]  /*a2a0*/  MUFU.TANH R15, R15 ;  /* 0x0000000f000f7308 */ /* 0x000fe20000002400 */
[----:B------:R-:W-:Y:S01]  /*a2b0*/  FSEL R149, R14, -INF , !P1 ;  /* 0xff8000000e957808 */ /* 0x000fe20004800000 */
[----:B-1----:R-:W-:Y:S01]  /*a2c0*/  FFMA.FTZ R16, R19, -UR23, R16 ;  /* 0x8000001713107c23 */ /* 0x002fe20008010010 */
[C---:B------:R-:W-:Y:S01]  /*a2d0*/  ISETP.LT.OR P6, PT, R13.reuse, R212, P6 ;  /* 0x000000d40d00720c */ /* 0x040fe200037c1670 */
[----:B------:R-:W-:Y:S01]  /*a2e0*/  VIADD R10, R0, 0x21 ;  /* 0x00000021000a7836 */ /* 0x000fe20000000000 */
[----:B------:R-:W-:-:S02]  /*a2f0*/  ISETP.GE.AND P1, PT, R13, R208, PT ;  /* 0x000000d00d00720c */ /* 0x000fc40003f26270 */
[----:B------:R-:W-:Y:S01]  /*a300*/  FSEL R150, R16, -INF , !P0 ;  /* 0xff80000010967808 */ /* 0x000fe20004000000 */
[----:B------:R1:W2:Y:S01]  /*a310*/  MUFU.TANH R14, R17 ;  /* 0x00000011000e7308 */ /* 0x0002a20000002400 */
[----:B------:R-:W-:Y:S01]  /*a320*/  FSEL R135, R18, -INF , !P6 ;  /* 0xff80000012877808 */ /* 0x000fe20007000000 */
[----:B------:R-:W-:Y:S01]  /*a330*/  FMUL.FTZ R18, R177, UR32 ;  /* 0x00000020b1127c20 */ /* 0x000fe20008410000 */
[----:B------:R-:W-:Y:S01]  /*a340*/  ISETP.LT.OR P1, PT, R13, R209, P1 ;  /* 0x000000d10d00720c */ /* 0x000fe20000f21670 */
[----:B------:R-:W-:Y:S01]  /*a350*/  IMAD.IADD R13, R210, 0x1, -R13 ;  /* 0x00000001d20d7824 */ /* 0x000fe200078e0a0d */
[C---:B------:R-:W-:Y:S01]  /*a360*/  ISETP.GE.AND P0, PT, R12.reuse, R211, PT ;  /* 0x000000d30c00720c */ /* 0x040fe20003f06270 */
[----:B------:R-:W-:Y:S01]  /*a370*/  IMAD.IADD R16, R213, 0x1, -R12 ;  /* 0x00000001d5107824 */ /* 0x000fe200078e0a0c */
[C---:B------:R-:W-:Y:S01]  /*a380*/  ISETP.GE.AND P6, PT, R12.reuse, R208, PT ;  /* 0x000000d00c00720c */ /* 0x040fe20003fc6270 */
[----:B------:R-:W3:Y:S01]  /*a390*/  MUFU.TANH R18, R18 ;  /* 0x0000001200127308 */ /* 0x000ee20000002400 */
[----:B------:R-:W-:-:S02]  /*a3a0*/  ISETP.LT.OR P0, PT, R12, R212, P0 ;  /* 0x000000d40c00720c */ /* 0x000fc40000701670 */
[----:B------:R-:W-:Y:S01]  /*a3b0*/  ISETP.LT.OR P6, PT, R12, R209, P6 ;  /* 0x000000d10c00720c */ /* 0x000fe200037c1670 */
[----:B------:R-:W-:Y:S01]  /*a3c0*/  IMAD.IADD R12, R210, 0x1, -R12 ;  /* 0x00000001d20c7824 */ /* 0x000fe200078e0a0c */
[----:B------:R-:W-:Y:S02]  /*a3d0*/  IABS R13, R13 ;  /* 0x0000000d000d7213 */ /* 0x000fe40000000000 */
[----:B------:R-:W-:Y:S01]  /*a3e0*/  IABS R16, R16 ;  /* 0x0000001000107213 */ /* 0x000fe20000000000 */
[----:B------:R-:W-:Y:S01]  /*a3f0*/  MUFU.TANH R137, R137 ;  /* 0x0000008900897308 */ /* 0x000fe20000002400 */
[----:B-1----:R-:W-:Y:S01]  /*a400*/  IMAD.IADD R17, R213, 0x1, -R10 ;  /* 0x00000001d5117824 */ /* 0x002fe200078e0a0a */
[----:B------:R-:W-:Y:S02]  /*a410*/  IABS R12, R12 ;  /* 0x0000000c000c7213 */ /* 0x000fe40000000000 */
[----:B------:R-:W-:Y:S02]  /*a420*/  I2FP.F32.S32 R20, R13 ;  /* 0x0000000d00147245 */ /* 0x000fe40000201400 */
[----:B------:R-:W-:Y:S01]  /*a430*/  I2FP.F32.S32 R13, R16 ;  /* 0x00000010000d7245 */ /* 0x000fe20000201400 */
[----:B------:R-:W-:Y:S01]  /*a440*/  FMUL.FTZ R16, R138, UR32 ;  /* 0x000000208a107c20 */ /* 0x000fe20008410000 */
[----:B------:R-:W-:Y:S01]  /*a450*/  I2FP.F32.S32 R12, R12 ;  /* 0x0000000c000c7245 */ /* 0x000fe20000201400 */
[----:B------:R-:W-:Y:S01]  /*a460*/  FFMA.FTZ R20, R20, -UR23, R147 ;  /* 0x8000001714147c23 */ /* 0x000fe20008010093 */
[----:B------:R-:W-:Y:S01]  /*a470*/  IABS R17, R17 ;  /* 0x0000001100117213 */ /* 0x000fe20000000000 */
[----:B--2---:R-:W-:Y:S01]  /*a480*/  FFMA.FTZ R13, R13, -UR23, R14 ;  /* 0x800000170d0d7c23 */ /* 0x004fe2000801000e */
[----:B------:R-:W-:-:S02]  /*a490*/  VIADD R14, R0, 0x28 ;  /* 0x00000028000e7836 */ /* 0x000fc40000000000 */
[----:B------:R-:W-:Y:S01]  /*a4a0*/  FFMA.FTZ R12, R12, -UR23, R15 ;  /* 0x800000170c0c7c23 */ /* 0x000fe2000801000f */
[----:B------:R-:W-:Y:S01]  /*a4b0*/  I2FP.F32.S32 R17, R17 ;  /* 0x0000001100117245 */ /* 0x000fe20000201400 */
[----:B------:R-:W-:Y:S01]  /*a4c0*/  FMUL.FTZ R15, R136, UR32 ;  /* 0x00000020880f7c20 */ /* 0x000fe20008410000 */
[----:B------:R-:W-:Y:S01]  /*a4d0*/  FSEL R148, R20, -INF , !P1 ;  /* 0xff80000014947808 */ /* 0x000fe20004800000 */
[----:B------:R-:W-:Y:S01]  /*a4e0*/  MUFU.TANH R16, R16 ;  /* 0x0000001000107308 */ /* 0x000fe20000002400 */
[----:B------:R-:W-:Y:S01]  /*a4f0*/  ISETP.GE.AND P1, PT, R10, R211, PT ;  /* 0x000000d30a00720c */ /* 0x000fe20003f26270 */
[----:B---3--:R-:W-:Y:S01]  /*a500*/  FFMA.FTZ R17, R17, -UR23, R18 ;  /* 0x8000001711117c23 */ /* 0x008fe20008010012 */
[----:B------:R-:W-:Y:S01]  /*a510*/  FSEL R147, R13, -INF , !P0 ;  /* 0xff8000000d937808 */ /* 0x000fe20004000000 */
[----:B------:R-:W-:Y:S01]  /*a520*/  VIADD R13, R0, 0x29 ;  /* 0x00000029000d7836 */ /* 0x000fe20000000000 */
[C---:B------:R-:W-:Y:S02]  /*a530*/  ISETP.GE.AND P0, PT, R10.reuse, R208, PT ;  /* 0x000000d00a00720c */ /* 0x040fe40003f06270 */
[C---:B------:R-:W-:Y:S01]  /*a540*/  ISETP.LT.OR P1, PT, R10.reuse, R212, P1 ;  /* 0x000000d40a00720c */ /* 0x040fe20000f21670 */
[----:B------:R-:W1:Y:S01]  /*a550*/  MUFU.TANH R15, R15 ;  /* 0x0000000f000f7308 */ /* 0x000e620000002400 */
[----:B------:R-:W-:Y:S01]  /*a560*/  ISETP.LT.OR P0, PT, R10, R209, P0 ;  /* 0x000000d10a00720c */ /* 0x000fe20000701670 */
[----:B------:R-:W-:Y:S01]  /*a570*/  IMAD.IADD R10, R210, 0x1, -R10 ;  /* 0x00000001d20a7824 */ /* 0x000fe200078e0a0a */
[----:B------:R-:W-:Y:S01]  /*a580*/  FSEL R146, R12, -INF , !P6 ;  /* 0xff8000000c927808 */ /* 0x000fe20007000000 */
[----:B------:R-:W-:Y:S01]  /*a590*/  IMAD.IADD R12, R213, 0x1, -R14 ;  /* 0x00000001d50c7824 */ /* 0x000fe200078e0a0e */
[----:B------:R-:W-:Y:S01]  /*a5a0*/  FSEL R145, R17, -INF , !P1 ;  /* 0xff80000011917808 */ /* 0x000fe20004800000 */
[----:B------:R-:W-:Y:S01]  /*a5b0*/  IMAD.IADD R17, R213, 0x1, -R13 ;  /* 0x00000001d5117824 */ /* 0x000fe200078e0a0d */
[C---:B------:R-:W-:Y:S01]  /*a5c0*/  ISETP.GE.AND P6, PT, R14.reuse, R211, PT ;  /* 0x000000d30e00720c */ /* 0x040fe20003fc6270 */
[----:B------:R-:W-:Y:S01]  /*a5d0*/  MUFU.TANH R139, R139 ;  /* 0x0000008b008b7308 */ /* 0x000fe20000002400 */
[----:B------:R-:W-:-:S02]  /*a5e0*/  ISETP.GE.AND P1, PT, R14, R208, PT ;  /* 0x000000d00e00720c */ /* 0x000fc40003f26270 */
[C---:B------:R-:W-:Y:S02]  /*a5f0*/  ISETP.LT.OR P6, PT, R14.reuse, R212, P6 ;  /* 0x000000d40e00720c */ /* 0x040fe400037c1670 */
[----:B------:R-:W-:Y:S01]  /*a600*/  ISETP.LT.OR P1, PT, R14, R209, P1 ;  /* 0x000000d10e00720c */ /* 0x000fe20000f21670 */
[----:B------:R-:W-:Y:S01]  /*a610*/  IMAD.IADD R14, R210, 0x1, -R14 ;  /* 0x00000001d20e7824 */ /* 0x000fe200078e0a0e */
[----:B------:R-:W-:Y:S01]  /*a620*/  IABS R10, R10 ;  /* 0x0000000a000a7213 */ /* 0x000fe20000000000 */
[----:B------:R-:W-:Y:S01]  /*a630*/  MUFU.TANH R161, R161 ;  /* 0x000000a100a17308 */ /* 0x000fe20000002400 */
[----:B------:R-:W-:Y:S02]  /*a640*/  IABS R12, R12 ;  /* 0x0000000c000c7213 */ /* 0x000fe40000000000 */
[----:B------:R-:W-:Y:S02]  /*a650*/  I2FP.F32.S32 R10, R10 ;  /* 0x0000000a000a7245 */ /* 0x000fe40000201400 */
[----:B------:R-:W-:-:S02]  /*a660*/  I2FP.F32.S32 R12, R12 ;  /* 0x0000000c000c7245 */ /* 0x000fc40000201400 */
[----:B------:R-:W-:Y:S01]  /*a670*/  IABS R14, R14 ;  /* 0x0000000e000e7213 */ /* 0x000fe20000000000 */
[----:B------:R-:W-:Y:S01]  /*a680*/  FFMA.FTZ R10, R10, -UR23, R179 ;  /* 0x800000170a0a7c23 */ /* 0x000fe200080100b3 */
[----:B------:R-:W-:Y:S01]  /*a690*/  IABS R17, R17 ;  /* 0x0000001100117213 */ /* 0x000fe20000000000 */
[----:B-1----:R-:W-:Y:S01]  /*a6a0*/  FFMA.FTZ R12, R12, -UR23, R15 ;  /* 0x800000170c0c7c23 */ /* 0x002fe2000801000f */
[----:B------:R-:W-:Y:S01]  /*a6b0*/  I2FP.F32.S32 R19, R14 ;  /* 0x0000000e00137245 */ /* 0x000fe20000201400 */
[----:B------:R-:W-:Y:S01]  /*a6c0*/  FMUL.FTZ R15, R162, UR32 ;  /* 0x00000020a20f7c20 */ /* 0x000fe20008410000 */
[----:B------:R-:W-:Y:S01]  /*a6d0*/  I2FP.F32.S32 R14, R17 ;  /* 0x00000011000e7245 */ /* 0x000fe20000201400 */
[----:B------:R-:W-:Y:S01]  /*a6e0*/  MUFU.TANH R174, R174 ;  /* 0x000000ae00ae7308 */ /* 0x000fe20000002400 */
[----:B------:R-:W-:Y:S01]  /*a6f0*/  FSEL R144, R10, -INF , !P0 ;  /* 0xff8000000a907808 */ /* 0x000fe20004000000 */
[----:B------:R-:W-:Y:S01]  /*a700*/  FFMA.FTZ R16, R19, -UR23, R16 ;  /* 0x8000001713107c23 */ /* 0x000fe20008010010 */
[----:B------:R-:W-:Y:S01]  /*a710*/  FSEL R143, R12, -INF , !P6 ;  /* 0xff8000000c8f7808 */ /* 0x000fe20007000000 */
[----:B------:R-:W-:Y:S01]  /*a720*/  FFMA.FTZ R137, R14, -UR23, R137 ;  /* 0x800000170e897c23 */ /* 0x000fe20008010089 */
[C---:B------:R-:W-:Y:S01]  /*a730*/  ISETP.GE.AND P0, PT, R13.reuse, R211, PT ;  /* 0x000000d30d00720c */ /* 0x040fe20003f06270 */
[----:B------:R-:W-:Y:S01]  /*a740*/  VIADD R14, R0, 0x30 ;  /* 0x00000030000e7836 */ /* 0x000fe20000000000 */
[C---:B------:R-:W-:Y:S01]  /*a750*/  ISETP.GE.AND P6, PT, R13.reuse, R208, PT ;  /* 0x000000d00d00720c */ /* 0x040fe20003fc6270 */
[----:B------:R-:W1:Y:S01]  /*a760*/  MUFU.TANH R12, R160 ;  /* 0x000000a0000c7308 */ /* 0x000e620000002400 */
[----:B------:R-:W-:Y:S01]  /*a770*/  ISETP.LT.OR P0, PT, R13, R212, P0 ;  /* 0x000000d40d00720c */ /* 0x000fe20000701670 */
[--C-:B------:R-:W-:Y:S01]  /*a780*/  IMAD.IADD R17, R213, 0x1, -R14.reuse ;  /* 0x00000001d5117824 */ /* 0x100fe200078e0a0e */
[----:B------:R-:W-:Y:S01]  /*a790*/  ISETP.LT.OR P6, PT, R13, R209, P6 ;  /* 0x000000d10d00720c */ /* 0x000fe200037c1670 */
[----:B------:R-:W-:Y:S01]  /*a7a0*/  IMAD.IADD R13, R210, 0x1, -R13 ;  /* 0x00000001d20d7824 */ /* 0x000fe200078e0a0d */
[----:B------:R-:W-:Y:S01]  /*a7b0*/  FSEL R142, R16, -INF , !P1 ;  /* 0xff800000108e7808 */ /* 0x000fe20004800000 */
[----:B------:R-:W-:Y:S01]  /*a7c0*/  VIADD R10, R0, 0x31 ;  /* 0x00000031000a7836 */ /* 0x000fe20000000000 */
[----:B------:R-:W-:Y:S01]  /*a7d0*/  IABS R17, R17 ;  /* 0x0000001100117213 */ /* 0x000fe20000000000 */
[----:B------:R-:W2:Y:S01]  /*a7e0*/  MUFU.TANH R15, R15 ;  /* 0x0000000f000f7308 */ /* 0x000ea20000002400 */
[----:B------:R-:W-:Y:S01]  /*a7f0*/  IMAD.IADD R16, R210, 0x1, -R14 ;  /* 0x00000001d2107824 */ /* 0x000fe200078e0a0e */
[----:B------:R-:W-:Y:S01]  /*a800*/  IABS R13, R13 ;  /* 0x0000000d000d7213 */ /* 0x000fe20000000000 */
[----:B------:R-:W-:Y:S01]  /*a810*/  IMAD.IADD R18, R213, 0x1, -R10 ;  /* 0x00000001d5127824 */ /* 0x000fe200078e0a0a */
[----:B------:R-:W-:-:S02]  /*a820*/  I2FP.F32.S32 R17, R17 ;  /* 0x0000001100117245 */ /* 0x000fc40000201400 */
[----:B------:R-:W-:Y:S01]  /*a830*/  I2FP.F32.S32 R20, R13 ;  /* 0x0000000d00147245 */ /* 0x000fe20000201400 */
[----:B------:R-:W-:Y:S01]  /*a840*/  FMUL.FTZ R13, R172, UR32 ;  /* 0x00000020ac0d7c20 */ /* 0x000fe20008410000 */
[----:B------:R-:W-:Y:S01]  /*a850*/  IABS R16, R16 ;  /* 0x0000001000107213 */ /* 0x000fe20000000000 */
[----:B-1----:R-:W-:Y:S01]  /*a860*/  FFMA.FTZ R12, R17, -UR23, R12 ;  /* 0x80000017110c7c23 */ /* 0x002fe2000801000c */
[----:B------:R-:W-:Y:S01]  /*a870*/  ISETP.GE.AND P1, PT, R14, R211, PT ;  /* 0x000000d30e00720c */ /* 0x000fe20003f26270 */
[----:B------:R-:W-:Y:S01]  /*a880*/  FFMA.FTZ R20, R20, -UR23, R139 ;  /* 0x8000001714147c23 */ /* 0x000fe2000801008b */
[----:B------:R-:W-:Y:S01]  /*a890*/  IABS R18, R18 ;  /* 0x0000001200127213 */ /* 0x000fe20000000000 */
[----:B------:R-:W1:Y:S01]  /*a8a0*/  MUFU.TANH R13, R13 ;  /* 0x0000000d000d7308 */ /* 0x000e620000002400 */
[----:B------:R-:W-:Y:S02]  /*a8b0*/  I2FP.F32.S32 R16, R16 ;  /* 0x0000001000107245 */ /* 0x000fe40000201400 */
[----:B------:R-:W-:-:S02]  /*a8c0*/  FSEL R141, R137, -INF , !P0 ;  /* 0xff800000898d7808 */ /* 0x000fc40004000000 */
[----:B------:R-:W-:Y:S01]  /*a8d0*/  ISETP.GE.AND P0, PT, R14, R208, PT ;  /* 0x000000d00e00720c */ /* 0x000fe20003f06270 */
[----:B--2---:R-:W-:Y:S01]  /*a8e0*/  FFMA.FTZ R15, R16, -UR23, R15 ;  /* 0x80000017100f7c23 */ /* 0x004fe2000801000f */
[----:B------:R-:W-:Y:S01]  /*a8f0*/  BAR.SYNC.DEFER_BLOCKING 0x0 ;  /* 0x0000000000007b1d */ /* 0x000fe20000010000 */
[----:B------:R-:W-:Y:S02]  /*a900*/  ISETP.LT.OR P1, PT, R14, R212, P1 ;  /* 0x000000d40e00720c */ /* 0x000fe40000f21670 */
[----:B------:R-:W-:Y:S02]  /*a910*/  I2FP.F32.S32 R18, R18 ;  /* 0x0000001200127245 */ /* 0x000fe40000201400 */
[----:B------:R-:W-:Y:S01]  /*a920*/  FSEL R140, R20, -INF , !P6 ;  /* 0xff800000148c7808 */ /* 0x000fe20007000000 */
[----:B------:R-:W2:Y:S01]  /*a930*/  MUFU.TANH R163, R163 ;  /* 0x000000a300a37308 */ /* 0x000ea20000002400 */
[----:B------:R-:W-:Y:S01]  /*a940*/  ISETP.LT.OR P0, PT, R14, R209, P0 ;  /* 0x000000d10e00720c */ /* 0x000fe20000701670 */
[----:B------:R-:W-:Y:S01]  /*a950*/  FFMA.FTZ R18, R18, -UR23, R161 ;  /* 0x8000001712127c23 */ /* 0x000fe200080100a1 */
[----:B------:R-:W-:-:S02]  /*a960*/  ISETP.GE.AND P6, PT, R10, R211, PT ;  /* 0x000000d30a00720c */ /* 0x000fc40003fc6270 */
[----:B------:R-:W-:Y:S01]  /*a970*/  FSEL R171, R12, -INF , !P1 ;  /* 0xff8000000cab7808 */ /* 0x000fe20004800000 */
[----:B------:R-:W-:Y:S01]  /*a980*/  VIADD R12, R0, 0x38 ;  /* 0x00000038000c7836 */ /* 0x000fe20000000000 */
[----:B------:R-:W-:Y:S01]  /*a990*/  ISETP.LT.OR P6, PT, R10, R212, P6 ;  /* 0x000000d40a00720c */ /* 0x000fe200037c1670 */
[----:B------:R-:W-:Y:S01]  /*a9a0*/  VIADD R0, R0, 0x39 ;  /* 0x0000003900007836 */ /* 0x000fe20000000000 */
[----:B------:R-:W-:Y:S01]  /*a9b0*/  FSEL R166, R15, -INF , !P0 ;  /* 0xff8000000fa67808 */ /* 0x000fe20004000000 */
[--C-:B------:R-:W-:Y:S01]  /*a9c0*/  IMAD.IADD R15, R213, 0x1, -R12.reuse ;  /* 0x00000001d50f7824 */ /* 0x100fe200078e0a0c */
[----:B------:R-:W-:Y:S01]  /*a9d0*/  ISETP.GE.AND P1, PT, R10, R208, PT ;  /* 0x000000d00a00720c */ /* 0x000fe20003f26270 */
[----:B------:R-:W-:Y:S01]  /*a9e0*/  IMAD.IADD R14, R210, 0x1, -R12 ;  /* 0x00000001d20e7824 */ /* 0x000fe200078e0a0c */
[----:B------:R-:W-:Y:S01]  /*a9f0*/  FSEL R169, R18, -INF , !P6 ;  /* 0xff80000012a97808 */ /* 0x000fe20007000000 */
[----:B------:R-:W3:Y:S01]  /*aa00*/  MUFU.TANH R173, R173 ;  /* 0x000000ad00ad7308 */ /* 0x000ee20000002400 */
[----:B------:R-:W-:-:S02]  /*aa10*/  ISETP.GE.AND P0, PT, R12, R211, PT ;  /* 0x000000d30c00720c */ /* 0x000fc40003f06270 */
[----:B------:R-:W-:Y:S02]  /*aa20*/  ISETP.GE.AND P6, PT, R12, R208, PT ;  /* 0x000000d00c00720c */ /* 0x000fe40003fc6270 */
[----:B------:R-:W-:Y:S01]  /*aa30*/  ISETP.LT.OR P1, PT, R10, R209, P1 ;  /* 0x000000d10a00720c */ /* 0x000fe20000f21670 */
[----:B------:R-:W-:Y:S01]  /*aa40*/  IMAD.IADD R10, R210, 0x1, -R10 ;  /* 0x00000001d20a7824 */ /* 0x000fe200078e0a0a */
[----:B------:R-:W-:Y:S01]  /*aa50*/  IABS R15, R15 ;  /* 0x0000000f000f7213 */ /* 0x000fe20000000000 */
[----:B------:R-:W4:Y:S01]  /*aa60*/  MUFU.TANH R175, R175 ;  /* 0x000000af00af7308 */ /* 0x000f220000002400 */
[----:B------:R-:W-:Y:S02]  /*aa70*/  IABS R14, R14 ;  /* 0x0000000e000e7213 */ /* 0x000fe40000000000 */
[C---:B------:R-:W-:Y:S02]  /*aa80*/  ISETP.LT.OR P0, PT, R12.reuse, R212, P0 ;  /* 0x000000d40c00720c */ /* 0x040fe40000701670 */
[----:B------:R-:W-:-:S02]  /*aa90*/  ISETP.LT.OR P6, PT, R12, R209, P6 ;  /* 0x000000d10c00720c */ /* 0x000fc400037c1670 */
[----:B------:R-:W-:Y:S02]  /*aaa0*/  I2FP.F32.S32 R12, R15 ;  /* 0x0000000f000c7245 */ /* 0x000fe40000201400 */
[----:B------:R-:W-:Y:S01]  /*aab0*/  I2FP.F32.S32 R15, R14 ;  /* 0x0000000e000f7245 */ /* 0x000fe20000201400 */
[--C-:B------:R-:W-:Y:S01]  /*aac0*/  IMAD.IADD R14, R210, 0x1, -R0.reuse ;  /* 0x00000001d20e7824 */ /* 0x100fe200078e0a00 */
[----:B------:R-:W-:Y:S01]  /*aad0*/  IABS R10, R10 ;  /* 0x0000000a000a7213 */ /* 0x000fe20000000000 */
[----:B-1----:R-:W-:Y:S01]  /*aae0*/  FFMA.FTZ R12, R12, -UR23, R13 ;  /* 0x800000170c0c7c23 */ /* 0x002fe2000801000d */
[----:B------:R-:W-:Y:S02]  /*aaf0*/  IMAD.IADD R13, R213, 0x1, -R0 ;  /* 0x00000001d50d7824 */ /* 0x000fe400078e0a00 */
[----:B------:R-:W-:Y:S01]  /*ab00*/  FFMA.FTZ R15, R15, -UR23, R174 ;  /* 0x800000170f0f7c23 */ /* 0x000fe200080100ae */
[----:B------:R-:W-:Y:S02]  /*ab10*/  I2FP.F32.S32 R10, R10 ;  /* 0x0000000a000a7245 */ /* 0x000fe40000201400 */
[----:B------:R-:W-:-:S02]  /*ab20*/  IABS R14, R14 ;  /* 0x0000000e000e7213 */ /* 0x000fc40000000000 */
[----:B------:R-:W-:Y:S01]  /*ab30*/  FSEL R162, R15, -INF , !P6 ;  /* 0xff8000000fa27808 */ /* 0x000fe20007000000 */
[----:B--2---:R-:W-:Y:S01]  /*ab40*/  FFMA.FTZ R10, R10, -UR23, R163 ;  /* 0x800000170a0a7c23 */ /* 0x004fe200080100a3 */
[----:B------:R-:W-:Y:S02]  /*ab50*/  PLOP3.LUT P6, PT, PT, PT, UP0, 0x80, 0x0 ;  /* 0x000000000000781c */ /* 0x000fe40003fcf008 */
[----:B------:R-:W-:Y:S02]  /*ab60*/  IABS R13, R13 ;  /* 0x0000000d000d7213 */ /* 0x000fe40000000000 */
[----:B------:R-:W-:Y:S02]  /*ab70*/  FSEL R164, R10, -INF , !P1 ;  /* 0xff8000000aa47808 */ /* 0x000fe40004800000 */
[----:B------:R-:W-:Y:S02]  /*ab80*/  FSEL R167, R12, -INF , !P0 ;  /* 0xff8000000ca77808 */ /* 0x000fe40004000000 */
[----:B------:R-:W-:-:S02]  /*ab90*/  I2FP.F32.S32 R12, R13 ;  /* 0x0000000d000c7245 */ /* 0x000fc40000201400 */
[----:B------:R-:W-:Y:S02]  /*aba0*/  I2FP.F32.S32 R10, R14 ;  /* 0x0000000e000a7245 */ /* 0x000fe40000201400 */
[----:B------:R-:W-:Y:S01]  /*abb0*/  ISETP.GE.AND P1, PT, R0, R211, PT ;  /* 0x000000d30000720c */ /* 0x000fe20003f26270 */
[----:B---3--:R-:W-:Y:S01]  /*abc0*/  FFMA.FTZ R165, R12, -UR23, R173 ;  /* 0x800000170ca57c23 */ /* 0x008fe200080100ad */
[----:B------:R-:W-:Y:S01]  /*abd0*/  ISETP.GE.AND P0, PT, R0, R208, PT ;  /* 0x000000d00000720c */ /* 0x000fe20003f06270 */
[----:B----4-:R-:W-:Y:S01]  /*abe0*/  FFMA.FTZ R10, R10, -UR23, R175 ;  /* 0x800000170a0a7c23 */ /* 0x010fe200080100af */
[C---:B------:R-:W-:Y:S02]  /*abf0*/  ISETP.LT.OR P1, PT, R0.reuse, R212, P1 ;  /* 0x000000d40000720c */ /* 0x040fe40000f21670 */
[----:B------:R-:W-:Y:S02]  /*ac00*/  ISETP.LT.OR P0, PT, R0, R209, P0 ;  /* 0x000000d10000720c */ /* 0x000fe40000701670 */
[----:B------:R-:W-:-:S02]  /*ac10*/  FSEL R165, R165, -INF , !P1 ;  /* 0xff800000a5a57808 */ /* 0x000fc40004800000 */
        /* <DEDUP_REMOVED lines=75> */
.L_x_5526:
[----:B------:R-:W-:-:S04]  /*b0d0*/  ULEA UR16, -UR8, URZ, 0x6 ;  /* 0x0000003f08107291 */ /* 0x000fc8000f8e313f */
[----:B------:R-:W-:-:S12]  /*b0e0*/  USHF.R.S32.HI UR9, URZ, 0x1f, UR16 ;  /* 0x0000001f3f097899 */ /* 0x000fd80008011410 */
.L_x_5527:
        /* <DEDUP_REMOVED lines=66> */
[C---:B------:R-:W-:Y:S01]  /*b510*/  @!P2 IADD3 R0, P0, R133.reuse, UR7, RZ ;  /* 0x000000078500ac10 */ /* 0x040fe2000ff1e0ff */
        /* <DEDUP_REMOVED lines=8> */
[----:B------:R-:W-:Y:S01]  /*b5a0*/  @!P2 LEA R26, P0, R0, UR14, 0x1 ;  /* 0x0000000e001aac11 */ /* 0x000fe2000f8008ff */
[----:B------:R1:W-:Y:S01]  /*b5b0*/  @P5 STS.128 [R205+0x7000], RZ ;  /* 0x007000ffcd005388 */ /* 0x0003e20000000c00 */
[----:B------:R-:W-:Y:S01]  /*b5c0*/  @!P4 LEA.HI.X R31, R12, UR15, R13, 0x1, P1 ;  /* 0x0000000f0c1fcc11 */ /* 0x000fe200088f0c0d */
[----:B------:R-:W-:Y:S01]  /*b5d0*/  IMAD.U32 R13, RZ, RZ, UR7 ;  /* 0x00000007ff0d7e24 */ /* 0x000fe2000f8e00ff */
[----:B------:R-:W-:Y:S01]  /*b5e0*/  @!P2 LEA.HI.X R27, R0, UR15, R27, 0x1, P0 ;  /* 0x0000000f001bac11 */ /* 0x000fe200080f0c1b */
[----:B------:R-:W-:Y:S01]  /*b5f0*/  IMAD.U32 R0, RZ, RZ, UR7 ;  /* 0x00000007ff007e24 */ /* 0x000fe2000f8e00ff */
[----:B------:R-:W-:Y:S01]  /*b600*/  @!P4 IADD3 R12, P0, R133, UR7, RZ ;  /* 0x00000007850ccc10 */ /* 0x000fe2000ff1e0ff */
[----:B------:R-:W-:Y:S01]  /*b610*/  IMAD.U32 R10, RZ, RZ, UR4 ;  /* 0x00000004ff0a7e24 */ /* 0x000fe2000f8e00ff */
[----:B------:R-:W-:Y:S01]  /*b620*/  @!P5 LEA R32, P1, R13, R218, 0x1 ;  /* 0x000000da0d20d211 */ /* 0x000fe200078208ff */
[----:B------:R-:W-:Y:S01]  /*b630*/  @!PT LDS RZ, [RZ] ;  /* 0x00000000fffff984 */ /* 0x000fe20000000800 */
[----:B------:R-:W-:Y:S01]  /*b640*/  @!PT LDS RZ, [RZ] ;  /* 0x00000000fffff984 */ /* 0x000fe20000000800 */
[----:B------:R-:W-:Y:S01]  /*b650*/  @!PT LDS RZ, [RZ] ;  /* 0x00000000fffff984 */ /* 0x000fe20000000800 */
[----:B------:R1:W-:Y:S01]  /*b660*/  @!P5 LDGSTS.E.BYPASS.LTC128B.128 [R205+0x7000], desc[UR26][R28.64] ;  /* 0x070000001ccddfae */ /* 0x0003e2000b901d5a */
[----:B------:R-:W-:-:S02]  /*b670*/  @!P4 IADD3.X R13, R134, UR4, RZ, P0, !PT ;  /* 0x00000004860dcc10 */ /* 0x000fc400087fe4ff */
[----:B------:R-:W-:Y:S01]  /*b680*/  @!P4 LEA R34, P0, R12, UR14, 0x1 ;  /* 0x0000000e0c22cc11 */ /* 0x000fe2000f8008ff */
[----:B------:R1:W-:Y:S01]  /*b690*/  @P4 STS.128 [R205+0x9000], RZ ;  /* 0x009000ffcd004388 */ /* 0x0003e20000000c00 */
[----:B------:R-:W-:Y:S02]  /*b6a0*/  @!P5 LEA.HI.X R33, R0, R217, R10, 0x1, P1 ;  /* 0x000000d90021d211 */ /* 0x000fe400008f0c0a */
        /* <DEDUP_REMOVED lines=30> */
.L_x_5529:
[----:B------:R-:W-:Y:S05]  /*b890*/  BSYNC B0 ;  /* 0x0000000000007941 */ /* 0x000fea0003800000 */
.L_x_5528:
[----:B------:R-:W0:Y:S01]  /*b8a0*/  LDGDEPBAR ;  /* 0x00000000000079af */ /* 0x000e220000000000 */
[----:B--2---:R-:W-:Y:S01]  /*b8b0*/  IMAD.U32 R13, RZ, RZ, UR16 ;  /* 0x00000010ff0d7e24 */ /* 0x004fe2000f8e00ff */
[----:B------:R-:W-:Y:S01]  /*b8c0*/  MOV R0, UR9 ;  /* 0x0000000900007c02 */ /* 0x000fe20008000f00 */
[----:B------:R-:W-:-:S03]  /*b8d0*/  IMAD.U32 R10, RZ, RZ, UR16 ;  /* 0x00000010ff0a7e24 */ /* 0x000fc6000f8e00ff */
[----:B------:R-:W-:-:S04]  /*b8e0*/  LEA R218, P0, R13, R218, 0x1 ;  /* 0x000000da0dda7211 */ /* 0x000fc800078008ff */
[----:B------:R-:W-:-:S09]  /*b8f0*/  LEA.HI.X R217, R10, R217, R0, 0x1, P0 ;  /* 0x000000d90ad97211 */ /* 0x000fd200000f0c00 */
.L_x_5525:
        /* <DEDUP_REMOVED lines=51> */
[----:B------:R-:W-:Y:S01]  /*bc30*/  FSEL R5, R158, RZ, P1 ;  /* 0x000000ff9e057208 */ /* 0x000fe20000800000 */
[--C-:B------:R-:W-:Y:S01]  /*bc40*/  FFMA.FTZ R156, R9, UR18, -R168.reuse ;  /* 0x00000012099c7c23 */ /* 0x100fe200080108a8 */
[--C-:B------:R-:W-:Y:S01]  /*bc50*/  FFMA.FTZ R154, R11, UR18, -R168.reuse ;  /* 0x000000120b9a7c23 */ /* 0x100fe200080108a8 */
[----:B------:R-:W-:Y:S01]  /*bc60*/  FFMA.FTZ R159, R4, UR18, -R163 ;  /* 0x00000012049f7c23 */ /* 0x000fe200080108a3 */
[----:B------:R-:W-:Y:S01]  /*bc70*/  FSEL R4, R157, RZ, P0 ;  /* 0x000000ff9d047208 */ /* 0x000fe20000000000 */
[----:B------:R-:W-:Y:S01]  /*bc80*/  FADD.FTZ R5, R132, -R5 ;  /* 0x8000000584057221 */ /* 0x000fe20000010000 */
        /* <DEDUP_REMOVED lines=8> */
[----:B------:R-:W1:Y:S01]  /*bd10*/  LDSM.16.MT88.4 R8, [R196+0xc000] ;  /* 0x00c00000c408783b */ /* 0x000e620000004200 */
        /* <DEDUP_REMOVED lines=21> */
[----:B------:R-:W3:Y:S01]  /*be70*/  MUFU.EX2 R153, R153 ;  /* 0x0000009900997308 */ /* 0x000ee20000000800 */
[----:B--2---:R-:W-:Y:S01]  /*be80*/  F2FP.F16.F32.PACK_AB R4, R155, R156 ;  /* 0x0000009c9b04723e */ /* 0x004fe200000000ff */
[--C-:B------:R-:W-:Y:S01]  /*be90*/  FFMA.FTZ R164, R164, UR18, -R163.reuse ;  /* 0x00000012a4a47c23 */ /* 0x100fe200080108a3 */
[----:B------:R-:W-:Y:S01]  /*bea0*/  LDSM.16.MT88.4 R140, [R194+0xf000] ;  /* 0x00f00000c28c783b */ /* 0x000fe20000004200 */
[--C-:B------:R-:W-:Y:S01]  /*beb0*/  FFMA.FTZ R162, R162, UR18, -R163.reuse ;  /* 0x00000012a2a27c23 */ /* 0x100fe200080108a3 */
[----:B------:R-:W-:-:S03]  /*bec0*/  FFMA.FTZ R161, R161, UR18, -R163 ;  /* 0x00000012a1a17c23 */ /* 0x000fc600080108a3 */
        /* <DEDUP_REMOVED lines=68> */
[----:B------:R-:W1:Y:S01]  /*c310*/  LDSM.16.MT88.4 R108, [R193+0xe000] ;  /* 0x00e00000c16c783b */ /* 0x000e620000004200 */
        /* <DEDUP_REMOVED lines=16> */
[----:B------:R-:W4:Y:S01]  /*c420*/  MUFU.EX2 R177, R177 ;  /* 0x000000b100b17308 */ /* 0x000f220000000800 */
[----:B------:R-:W-:Y:S01]  /*c430*/  HMMA.16816.F32 R92, R4, R136, R92 ;  /* 0x00000088045c723c */ /* 0x000fe2000000185c */
[----:B------:R-:W-:-:S04]  /*c440*/  FADD.FTZ R155, R155, R156 ;  /* 0x0000009c9b9b7221 */ /* 0x000fc80000010000 */
        /* <DEDUP_REMOVED lines=28> */
[C---:B-1----:R-:W-:Y:S06]  /*c610*/  HMMA.16816.F32 R56, R4.reuse, R108, R116 ;  /* 0x0000006c0438723c */ /* 0x042fec0000001874 */
[C---:B------:R-:W-:Y:S01]  /*c620*/  HMMA.16816.F32 R52, R4.reuse, R110, R52 ;  /* 0x0000006e0434723c */ /* 0x040fe20000001834 */
[----:B------:R-:W1:Y:S01]  /*c630*/  LDSM.16.MT88.4 R108, [R194+0x10000] ;  /* 0x01000000c26c783b */ /* 0x000e620000004200 */
        /* <DEDUP_REMOVED lines=29> */
[----:B-1----:R-:W-:Y:S01]  /*c810*/  HMMA.16816.F32 R76, R4, R108, R76 ;  /* 0x0000006c044c723c */ /* 0x002fe2000000184c */
[-C--:B------:R-:W-:Y:S01]  /*c820*/  FMUL.FTZ R114, R82, R3.reuse ;  /* 0x0000000352727220 */ /* 0x080fe20000410000 */
[-C--:B------:R-:W-:Y:S01]  /*c830*/  FMUL.FTZ R115, R83, R3.reuse ;  /* 0x0000000353737220 */ /* 0x080fe20000410000 */
[-C--:B------:R-:W-:Y:S01]  /*c840*/  FMUL.FTZ R82, R86, R3.reuse ;  /* 0x0000000356527220 */ /* 0x080fe20000410000 */
[-C--:B------:R-:W-:Y:S01]  /*c850*/  FMUL.FTZ R83, R87, R3.reuse ;  /* 0x0000000357537220 */ /* 0x080fe20000410000 */
[----:B------:R-:W-:-:S02]  /*c860*/  FFMA.FTZ R3, R219, R3, R152 ;  /* 0x00000003db037223 */ /* 0x000fc40000010098 */
[----:B------:R-:W1:Y:S02]  /*c870*/  MUFU.EX2 R227, R227 ;  /* 0x000000e300e37308 */ /* 0x000e640000000800 */
[----:B------:R-:W-:Y:S01]  /*c880*/  HMMA.16816.F32 R84, R4, R110, R112 ;  /* 0x0000006e0454723c */ /* 0x000fe20000001870 */
[----:B------:R-:W1:Y:S01]  /*c890*/  LDSM.16.MT88.4 R112, [R194+0xe800] ;  /* 0x00e80000c270783b */ /* 0x000e620000004200 */
[----:B------:R-:W-:-:S03]  /*c8a0*/  FADD.FTZ R3, R2, R3 ;  /* 0x0000000302037221 */ /* 0x000fc60000010000 */
[----:B------:R-:W1:Y:S01]  /*c8b0*/  LDSM.16.MT88.4 R108, [R193+0xe800] ;  /* 0x00e80000c16c783b */ /* 0x000e620000004200 */
[----:B------:R-:W-:Y:S01]  /*c8c0*/  MUFU.EX2 R224, R224 ;  /* 0x000000e000e07308 */ /* 0x000fe20000000800 */
[----:B------:R-:W-:Y:S01]  /*c8d0*/  FADD.FTZ R0, R0, R3 ;  /* 0x0000000300007221 */ /* 0x000fe20000010000 */
[----:B------:R-:W-:-:S03]  /*c8e0*/  MOV R3, R157 ;  /* 0x0000009d00037202 */ /* 0x000fc60000000f00 */
[----:B------:R-:W-:Y:S01]  /*c8f0*/  FADD.FTZ R159, R159, R0 ;  /* 0x000000009f9f7221 */ /* 0x000fe20000010000 */
[C---:B--2---:R-:W-:Y:S02]  /*c900*/  HMMA.16816.F32 R80, R4.reuse, R104, R80 ;  /* 0x000000680450723c */ /* 0x044fe40000001850 */
[----:B------:R-:W2:Y:S04]  /*c910*/  MUFU.EX2 R229, R229 ;  /* 0x000000e500e57308 */ /* 0x000ea80000000800 */
[C---:B------:R-:W-:Y:S01]  /*c920*/  HMMA.16816.F32 R88, R4.reuse, R106, R88 ;  /* 0x0000006a0458723c */ /* 0x040fe20000001858 */
[----:B------:R-:W-:Y:S01]  /*c930*/  F2FP.F16.F32.PACK_AB R104, R173, R170 ;  /* 0x000000aaad68723e */ /* 0x000fe200000000ff */
[----:B------:R-:W-:Y:S01]  /*c940*/  FADD.FTZ R170, R170, R153 ;  /* 0x00000099aaaa7221 */ /* 0x000fe20000010000 */
[----:B----4-:R-:W-:Y:S01]  /*c950*/  F2FP.F16.F32.PACK_AB R105, R177, R174 ;  /* 0x000000aeb169723e */ /* 0x010fe200000000ff */
[----:B------:R-:W-:Y:S01]  /*c960*/  MUFU.EX2 R164, R164 ;  /* 0x000000a400a47308 */ /* 0x000fe20000000800 */
[----:B------:R-:W-:Y:S01]  /*c970*/  FADD.FTZ R174, R174, R159 ;  /* 0x0000009faeae7221 */ /* 0x000fe20000010000 */
[----:B------:R-:W-:Y:S01]  /*c980*/  HMMA.16816.F32 R4, R4, R138, R96 ;  /* 0x0000008a0404723c */ /* 0x000fe20000001860 */
[----:B------:R-:W-:Y:S01]  /*c990*/  F2FP.F16.F32.PACK_AB R106, R175, R172 ;  /* 0x000000acaf6a723e */ /* 0x000fe200000000ff */
[----:B------:R-:W-:Y:S01]  /*c9a0*/  LDSM.16.MT88.4 R96, [R193+0x10800] ;  /* 0x01080000c160783b */ /* 0x000fe20000004200 */
[----:B-----5:R-:W-:Y:S01]  /*c9b0*/  F2FP.F16.F32.PACK_AB R107, R179, R176 ;  /* 0x000000b0b36b723e */ /* 0x020fe200000000ff */
        /* <DEDUP_REMOVED lines=9> */
[----:B------:R-:W3:Y:S01]  /*ca50*/  MUFU.EX2 R161, R161 ;  /* 0x000000a100a17308 */ /* 0x000ee20000000800 */
        /* <DEDUP_REMOVED lines=8> */
[C---:B-1----:R-:W-:Y:S06]  /*cae0*/  HMMA.16816.F32 R48, R104.reuse, R112, R48 ;  /* 0x000000706830723c */ /* 0x042fec0000001830 */
        /* <DEDUP_REMOVED lines=8> */
[C---:B------:R-:W-:Y:S06]  /*cb70*/  HMMA.16816.F32 R40, R104.reuse, R120, R40 ;  /* 0x000000786828723c */ /* 0x040fec0000001828 */
[C---:B------:R-:W-:Y:S01]  /*cb80*/  HMMA.16816.F32 R36, R104.reuse, R122, R36 ;  /* 0x0000007a6824723c */ /* 0x040fe20000001824 */
[----:B------:R-:W3:Y:S05]  /*cb90*/  LDSM.16.MT88.4 R120, [R194+0x10800] ;  /* 0x01080000c278783b */ /* 0x000eea0000004200 */
[C---:B----4-:R-:W-:Y:S06]  /*cba0*/  HMMA.16816.F32 R64, R104.reuse, R116, R64 ;  /* 0x000000746840723c */ /* 0x050fec0000001840 */
[C---:B------:R-:W-:Y:S01]  /*cbb0*/  HMMA.16816.F32 R60, R104.reuse, R118, R60 ;  /* 0x00000076683c723c */ /* 0x040fe2000000183c */
[----:B------:R-:W4:Y:S05]  /*cbc0*/  LDSM.16.MT88.4 R116, [R194+0xd000] ;  /* 0x00d00000c274783b */ /* 0x000f2a0000004200 */
        /* <DEDUP_REMOVED lines=9> */
[----:B--2---:R-:W-:Y:S01]  /*cc60*/  F2FP.F16.F32.PACK_AB R99, R229, R224 ;  /* 0x000000e0e563723e */ /* 0x004fe200000000ff */
[----:B------:R-:W-:Y:S02]  /*cc70*/  FADD.FTZ R227, R227, R222 ;  /* 0x000000dee3e37221 */ /* 0x000fe40000010000 */
[----:B------:R-:W-:Y:S01]  /*cc80*/  HMMA.16816.F32 R68, R104, R130, R68 ;  /* 0x000000826844723c */ /* 0x000fe20000001844 */
[----:B------:R-:W-:Y:S01]  /*cc90*/  FADD.FTZ R216, R216, R215 ;  /* 0x000000d7d8d87221 */ /* 0x000fe20000010000 */
[----:B------:R-:W-:-:S03]  /*cca0*/  FADD.FTZ R0, R224, R227 ;  /* 0x000000e3e0007221 */ /* 0x000fc60000010000 */
[----:B------:R-:W-:Y:S01]  /*ccb0*/  FADD.FTZ R225, R225, R216 ;  /* 0x000000d8e1e17221 */ /* 0x000fe20000010000 */
[----:B-1----:R-:W-:Y:S01]  /*ccc0*/  HMMA.16816.F32 R92, R104, R112, R92 ;  /* 0x00000070685c723c */ /* 0x002fe2000000185c */
[----:B------:R-:W-:-:S05]  /*ccd0*/  FADD.FTZ R0, R229, R0 ;  /* 0x00000000e5007221 */ /* 0x000fca0000010000 */
[----:B------:R-:W-:Y:S06]  /*cce0*/  HMMA.16816.F32 R4, R104, R114, R4 ;  /* 0x000000726804723c */ /* 0x000fec0000001804 */
[C---:B------:R-:W-:Y:S06]  /*ccf0*/  HMMA.16816.F32 R128, R96.reuse, R124, R12 ;  /* 0x0000007c6080723c */ /* 0x040fec000000180c */
[C---:B------:R-:W-:Y:S01]  /*cd00*/  HMMA.16816.F32 R124, R96.reuse, R126, R8 ;  /* 0x0000007e607c723c */ /* 0x040fe20000001808 */
[----:B------:R-:W1:Y:S05]  /*cd10*/  LDSM.16.MT88.4 R8, [R196+0x11000] ;  /* 0x01100000c408783b */ /* 0x000e6a0000004200 */
[C---:B---3--:R-:W-:Y:S06]  /*cd20*/  HMMA.16816.F32 R112, R96.reuse, R108, R28 ;  /* 0x0000006c6070723c */ /* 0x048fec000000181c */
[C---:B------:R-:W-:Y:S06]  /*cd30*/  HMMA.16816.F32 R28, R96.reuse, R144, R40 ;  /* 0x00000090601c723c */ /* 0x040fec0000001828 */
[----:B------:R-:W-:Y:S01]  /*cd40*/  HMMA.16816.F32 R40, R96, R146, R36 ;  /* 0x000000926028723c */ /* 0x000fe20000001824 */
[----:B------:R-:W2:Y:S04]  /*cd50*/  LDSM.16.MT88.4 R36, [R194+0x11000] ;  /* 0x01100000c224783b */ /* 0x000ea80000004200 */
[----:B------:R-:W-:Y:S01]  /*cd60*/  LDSM.16.MT88.4 R144, [R192+0x11000] ;  /* 0x01100000c090783b */ /* 0x000fe20000004200 */
[C---:B------:R-:W-:Y:S06]  /*cd70*/  HMMA.16816.F32 R76, R104.reuse, R120, R76 ;  /* 0x00000078684c723c */ /* 0x040fec000000184c */
[----:B------:R-:W-:Y:S01]  /*cd80*/  HMMA.16816.F32 R84, R104, R122, R84 ;  /* 0x0000007a6854723c */ /* 0x000fe20000001854 */
[----:B------:R-:W-:Y:S05]  /*cd90*/  LDSM.16.MT88.4 R104, [R193+0xd800] ;  /* 0x00d80000c168783b */ /* 0x000fea0000004200 */
[C---:B----4-:R-:W-:Y:S06]  /*cda0*/  HMMA.16816.F32 R120, R96.reuse, R116, R20 ;  /* 0x000000746078723c */ /* 0x050fec0000001814 */
        /* <DEDUP_REMOVED lines=78> */
.L_x_5522:
[----:B------:R-:W-:Y:S05]  /*d290*/  @!P6 BRA `(.L_x_5530) ;  /* 0x0000004c0070e947 */ /* 0x000fea0003800000 */
[----:B------:R-:W-:Y:S01]  /*d2a0*/  ULDC UR14, c[0x0][0x380] ;  /* 0x0000e000000e7ab9 */ /* 0x000fe20000000800 */
[----:B------:R-:W-:Y:S01]  /*d2b0*/  ULEA UR4, -UR6, URZ, 0x6 ;  /* 0x0000003f06047291 */ /* 0x000fe2000f8e313f */
[----:B------:R-:W-:Y:S01]  /*d2c0*/  IMAD.U32 R2, RZ, RZ, UR14 ;  /* 0x0000000eff027e24 */ /* 0x000fe2000f8e00ff */
[----:B------:R-:W-:Y:S01]  /*d2d0*/  IABS R0, UR14 ;  /* 0x0000000e00007c13 */ /* 0x000fe20008000000 */
[----:B------:R-:W-:Y:S02]  /*d2e0*/  ULEA UR28, -UR8, URZ, 0x6 ;  /* 0x0000003f081c7291 */ /* 0x000fe4000f8e313f */
[----:B------:R-:W-:Y:S01]  /*d2f0*/  USHF.R.S32.HI UR8, URZ, 0x1f, UR4 ;  /* 0x0000001f3f087899 */ /* 0x000fe20008011404 */
[----:B------:R-:W-:Y:S01]  /*d300*/  IABS R2, R2 ;  /* 0x0000000200027213 */ /* 0x000fe20000000000 */
[----:B------:R-:W-:Y:S01]  /*d310*/  UMOV UR32, URZ ;  /* 0x0000003f00207c82 */ /* 0x000fe20008000000 */
[----:B------:R-:W-:Y:S01]  /*d320*/  R2UR UR7, R0 ;  /* 0x00000000000772ca */ /* 0x000fe200000e0000 */
[----:B------:R-:W-:Y:S01]  /*d330*/  IMAD.U32 R216, RZ, RZ, UR4 ;  /* 0x00000004ffd87e24 */ /* 0x000fe2000f8e00ff */
[----:B------:R-:W-:Y:S01]  /*d340*/  R2UR UR9, R2 ;  /* 0x00000000020972ca */ /* 0x000fe200000e0000 */
[----:B------:R-:W-:Y:S01]  /*d350*/  USHF.R.S32.HI UR25, URZ, 0x1f, UR28 ;  /* 0x0000001f3f197899 */ /* 0x000fe2000801141c */
[----:B------:R-:W-:Y:S01]  /*d360*/  MOV R215, UR8 ;  /* 0x0000000800d77c02 */ /* 0x000fe20008000f00 */
[----:B------:R-:W-:-:S02]  /*d370*/  UISETP.NE.AND UP1, UPT, UR14, URZ, UPT ;  /* 0x0000003f0e00728c */ /* 0x000fc4000bf25270 */
[----:B------:R-:W-:Y:S02]  /*d380*/  ULOP3.LUT UR18, URZ, UR14, URZ, 0x33, !UPT ;  /* 0x0000000e3f127292 */ /* 0x000fe4000f8e333f */
[----:B------:R-:W-:Y:S02]  /*d390*/  ULOP3.LUT UR6, URZ, UR14, URZ, 0x33, !UPT ;  /* 0x0000000e3f067292 */ /* 0x000fe4000f8e333f */
[----:B------:R-:W-:Y:S02]  /*d3a0*/  UISETP.NE.AND UP0, UPT, UR14, URZ, UPT ;  /* 0x0000003f0e00728c */ /* 0x000fe4000bf05270 */
[----:B------:R-:W1:Y:S01]  /*d3b0*/  I2F.RP R5, UR7 ;  /* 0x0000000700057d06 */ /* 0x000e620008209400 */
[----:B------:R-:W-:-:S07]  /*d3c0*/  ULDC UR4, c[0x0][0x2ec] ;  /* 0x0000bb0000047ab9 */ /* 0x000fce0000000800 */
        /* <DEDUP_REMOVED lines=13> */
[----:B------:R-:W-:-:S04]  /*d4a0*/  UIADD3 UR16, URZ, -UR33, URZ ;  /* 0x800000213f107290 */ /* 0x000fc8000fffe03f */
[----:B------:R-:W-:-:S03]  /*d4b0*/  UIMAD UR19, UR16, UR9, URZ ;  /* 0x00000009101372a4 */ /* 0x000fc6000f8e023f */
[----:B------:R-:W-:Y:S01]  /*d4c0*/  UMOV UR16, URZ ;  /* 0x0000003f00107c82 */ /* 0x000fe20008000000 */
[----:B------:R-:W-:Y:S02]  /*d4d0*/  UIMAD.WIDE.U32 UR32, UR33, UR19, UR32 ;  /* 0x00000013212072a5 */ /* 0x000fe4000f8e0020 */
[----:B------:R-:W-:-:S03]  /*d4e0*/  UIMAD.WIDE.U32 UR34, UR17, UR15, UR16 ;  /* 0x0000000f112272a5 */ /* 0x000fc6000f8e0010 */
[----:B------:R-:W-:Y:S01]  /*d4f0*/  ULDC UR17, c[0x0][0x2d0] ;  /* 0x0000b40000117ab9 */ /* 0x000fe20000000800 */
[----:B------:R-:W-:Y:S01]  /*d500*/  ULDC UR16, c[0x0][0x39c] ;  /* 0x0000e70000107ab9 */ /* 0x000fe20000000800 */
[----:B------:R-:W-:Y:S02]  /*d510*/  UMOV UR19, UR33 ;  /* 0x0000002100137c82 */ /* 0x000fe40008000000 */
[----:B------:R-:W-:-:S05]  /*d520*/  UMOV UR15, UR35 ;  /* 0x00000023000f7c82 */ /* 0x000fca0008000000 */
.L_x_5534:
        /* <DEDUP_REMOVED lines=77> */
.L_x_5531:
        /* <DEDUP_REMOVED lines=19> */
[----:B------:R-:W-:Y:S01]  /*db30*/  @!P4 LDGSTS.E.BYPASS.LTC128B.128 [R205+0xe000], desc[UR26][R224.64+0x80] ;  /* 0x0e000080e0cdcfae */ /* 0x000fe2000b901d5a */
        /* <DEDUP_REMOVED lines=70> */
[----:B------:R-:W5:Y:S04]  /*dfa0*/  LDSM.16.M88.4 R140, [R201+0x6800] ;  /* 0x00680000c98c783b */ /* 0x000f680000000200 */
[----:B------:R-:W1:Y:S04]  /*dfb0*/  LDSM.16.M88.4 R144, [R201+0x7000] ;  /* 0x00700000c990783b */ /* 0x000e680000000200 */
[----:B------:R-:W2:Y:S04]  /*dfc0*/  LDSM.16.M88.4 R148, [R201+0x7800] ;  /* 0x00780000c994783b */ /* 0x000ea80000000200 */
[----:B------:R-:W0:Y:S04]  /*dfd0*/  LDGDEPBAR ;  /* 0x00000000000079af */ /* 0x000e280000000000 */
[----:B------:R-:W-:Y:S04]  /*dfe0*/  LDSM.16.M88.4 R152, [R200] ;  /* 0x00000000c898783b */ /* 0x000fe80000000200 */
[----:B------:R-:W3:Y:S04]  /*dff0*/  LDSM.16.M88.4 R156, [R199] ;  /* 0x00000000c79c783b */ /* 0x000ee80000000200 */
[----:B------:R-:W3:Y:S04]  /*e000*/  LDSM.16.M88.4 R160, [R191] ;  /* 0x00000000bfa0783b */ /* 0x000ee80000000200 */
[----:B------:R-:W3:Y:S04]  /*e010*/  LDSM.16.M88.4 R164, [R190] ;  /* 0x00000000bea4783b */ /* 0x000ee80000000200 */
[----:B------:R-:W3:Y:S01]  /*e020*/  LDSM.16.M88.4 R168, [R189] ;  /* 0x00000000bda8783b */ /* 0x000ee20000000200 */
[C---:B----4-:R-:W-:Y:S03]  /*e030*/  HMMA.16816.F32 R4, R132.reuse, R136, RZ ;  /* 0x000000888404723c */ /* 0x050fe600000018ff */
[----:B------:R-:W-:Y:S04]  /*e040*/  LDSM.16.M88.4 R172, [R198] ;  /* 0x00000000c6ac783b */ /* 0x000fe80000000200 */
[----:B------:R-:W4:Y:S01]  /*e050*/  LDSM.16.M88.4 R176, [R195+0x6000] ;  /* 0x00600000c3b0783b */ /* 0x000f220000000200 */
[C---:B------:R-:W-:Y:S03]  /*e060*/  HMMA.16816.F32 R8, R132.reuse, R138, RZ ;  /* 0x0000008a8408723c */ /* 0x040fe600000018ff */
[----:B------:R-:W-:Y:S03]  /*e070*/  LDSM.16.M88.4 R136, [R195+0x7000] ;  /* 0x00700000c388783b */ /* 0x000fe60000000200 */
[C---:B-----5:R-:W-:Y:S06]  /*e080*/  HMMA.16816.F32 R12, R132.reuse, R140, RZ ;  /* 0x0000008c840c723c */ /* 0x060fec00000018ff */
[C---:B------:R-:W-:Y:S01]  /*e090*/  HMMA.16816.F32 R16, R132.reuse, R142, RZ ;  /* 0x0000008e8410723c */ /* 0x040fe200000018ff */
[----:B------:R-:W-:Y:S05]  /*e0a0*/  LDSM.16.M88.4 R140, [R195+0x7800] ;  /* 0x00780000c38c783b */ /* 0x000fea0000000200 */
[C---:B-1----:R-:W-:Y:S06]  /*e0b0*/  HMMA.16816.F32 R20, R132.reuse, R144, RZ ;  /* 0x000000908414723c */ /* 0x042fec00000018ff */
[C---:B------:R-:W-:Y:S01]  /*e0c0*/  HMMA.16816.F32 R24, R132.reuse, R146, RZ ;  /* 0x000000928418723c */ /* 0x040fe200000018ff */
[----:B------:R-:W-:Y:S05]  /*e0d0*/  LDSM.16.M88.4 R144, [R197] ;  /* 0x00000000c590783b */ /* 0x000fea0000000200 */
[C---:B--2---:R-:W-:Y:S06]  /*e0e0*/  HMMA.16816.F32 R28, R132.reuse, R148, RZ ;  /* 0x00000094841c723c */ /* 0x044fec00000018ff */
[----:B------:R-:W-:Y:S01]  /*e0f0*/  HMMA.16816.F32 R32, R132, R150, RZ ;  /* 0x000000968420723c */ /* 0x000fe200000018ff */
[----:B------:R-:W1:Y:S04]  /*e100*/  LDSM.16.M88.4 R132, [R195+0x6800] ;  /* 0x00680000c384783b */ /* 0x000e680000000200 */
[----:B------:R-:W2:Y:S01]  /*e110*/  LDSM.16.M88.4 R148, [R188] ;  /* 0x00000000bc94783b */ /* 0x000ea20000000200 */
[C---:B---3--:R-:W-:Y:S06]  /*e120*/  HMMA.16816.F32 R4, R152.reuse, R156, R4 ;  /* 0x0000009c9804723c */ /* 0x048fec0000001804 */
        /* <DEDUP_REMOVED lines=11> */
[----:B------:R-:W5:Y:S01]  /*e1e0*/  LDSM.16.M88.4 R168, [R201+0x8000] ;  /* 0x00800000c9a8783b */ /* 0x000f620000000200 */
[C---:B----4-:R-:W-:Y:S06]  /*e1f0*/  HMMA.16816.F32 R4, R172.reuse, R176, R4 ;  /* 0x000000b0ac04723c */ /* 0x050fec0000001804 */
[C---:B------:R-:W-:Y:S01]  /*e200*/  HMMA.16816.F32 R8, R172.reuse, R178, R8 ;  /* 0x000000b2ac08723c */ /* 0x040fe20000001808 */
[----:B------:R-:W-:Y:S05]  /*e210*/  LDSM.16.M88.4 R176, [R187] ;  /* 0x00000000bbb0783b */ /* 0x000fea0000000200 */
        /* <DEDUP_REMOVED lines=23> */
[C---:B-----5:R-:W-:Y:S06]  /*e390*/  HMMA.16816.F32 R4, R164.reuse, R168, R4 ;  /* 0x000000a8a404723c */ /* 0x060fec0000001804 */
        /* <DEDUP_REMOVED lines=207> */
[----:B------:R-:W2:Y:S01]  /*f090*/  LDC.64 R4, c[0x0][0x230] ;  /* 0x00008c00ff047b82 */ /* 0x000ea20000000a00 */
[----:B------:R-:W-:Y:S02]  /*f0a0*/  R2UR UR38, R6 ;  /* 0x00000000062672ca */ /* 0x000fe400000e0000 */
[----:B------:R-:W-:Y:S02]  /*f0b0*/  R2UR UR39, R7 ;  /* 0x00000000072772ca */ /* 0x000fe400000e0000 */
[----:B------:R-:W-:Y:S03]  /*f0c0*/  R2UR UR32, R8 ;  /* 0x00000000082072ca */ /* 0x000fe600000e0000 */
[----:B------:R-:W3:Y:S04]  /*f0d0*/  LDC.64 R6, c[0x0][0x248] ;  /* 0x00009200ff067b82 */ /* 0x000ee80000000a00 */
[----:B------:R-:W-:Y:S02]  /*f0e0*/  IMAD.U32 R15, RZ, RZ, UR33 ;  /* 0x00000021ff0f7e24 */ /* 0x000fe4000f8e00ff */
[----:B------:R-:W-:Y:S02]  /*f0f0*/  MOV R12, UR38 ;  /* 0x00000026000c7c02 */ /* 0x000fe40008000f00 */
[----:B------:R-:W-:Y:S02]  /*f100*/  IMAD.U32 R13, RZ, RZ, UR39 ;  /* 0x00000027ff0d7e24 */ /* 0x000fe4000f8e00ff */
[----:B------:R-:W-:Y:S03]  /*f110*/  IMAD.U32 R14, RZ, RZ, UR32 ;  /* 0x00000020ff0e7e24 */ /* 0x000fe6000f8e00ff */
[----:B------:R-:W4:Y:S04]  /*f120*/  LDG.E R9, desc[UR26][R12.64] ;  /* 0x0000001a0c097981 */ /* 0x000f28000c1e1900 */
[----:B------:R-:W4:Y:S01]  /*f130*/  LDG.E R10, desc[UR26][R14.64] ;  /* 0x0000001a0e0a7981 */ /* 0x000f22000c1e1900 */
        /* <DEDUP_REMOVED lines=11> */
.L_x_5533:
        /* <DEDUP_REMOVED lines=89> */
.L_x_5532:
[----:B------:R-:W-:Y:S01]  /*f780*/  IMAD.U32 R5, RZ, RZ, UR11 ;  /* 0x0000000bff057e24 */ /* 0x000fe2000f8e00ff */
[----:B--2---:R-:W-:Y:S01]  /*f790*/  LDSM.16.MT88.4 R28, [R193+0xc000] ;  /* 0x00c00000c11c783b */ /* 0x004fe20000004200 */
[----:B------:R-:W-:Y:S02]  /*f7a0*/  UISETP.GT.AND UP2, UPT, UR11, UR10, UPT ;  /* 0x0000000a0b00728c */ /* 0x000fe4000bf44270 */
[----:B------:R-:W-:Y:S04]  /*f7b0*/  IMAD R4, R5, 0x40, R214 ;  /* 0x0000004005047824 */ /* 0x000fe800078e02d6 */
[C---:B------:R-:W-:Y:S01]  /*f7c0*/  IMAD.IADD R5, R213.reuse, 0x1, -R4 ;  /* 0x00000001d5057824 */ /* 0x040fe200078e0a04 */
[C---:B------:R-:W-:Y:S01]  /*f7d0*/  IADD3 R10, R4.reuse, 0x10, RZ ;  /* 0x00000010040a7810 */ /* 0x040fe20007ffe0ff */
[C---:B------:R-:W-:Y:S01]  /*f7e0*/  VIADD R11, R4.reuse, 0x9 ;  /* 0x00000009040b7836 */ /* 0x040fe20000000000 */
[C---:B------:R-:W-:Y:S01]  /*f7f0*/  ISETP.GE.AND P4, PT, R4.reuse, R212, PT ;  /* 0x000000d40400720c */ /* 0x040fe20003f86270 */
[C---:B------:R-:W-:Y:S01]  /*f800*/  VIADD R14, R4.reuse, 0x11 ;  /* 0x00000011040e7836 */ /* 0x040fe20000000000 */
[----:B------:R-:W-:Y:S01]  /*f810*/  IABS R5, R5 ;  /* 0x0000000500057213 */ /* 0x000fe20000000000 */
[C---:B------:R-:W-:Y:S01]  /*f820*/  IMAD.IADD R7, R213.reuse, 0x1, -R10 ;  /* 0x00000001d5077824 */ /* 0x040fe200078e0a0a */
[C---:B------:R-:W-:Y:S01]  /*f830*/  IADD3 R8, R213.reuse, -R11, RZ ;  /* 0x8000000bd5087210 */ /* 0x040fe20007ffe0ff */
[C---:B------:R-:W-:Y:S01]  /*f840*/  VIADD R12, R4.reuse, 0x19 ;  /* 0x00000019040c7836 */ /* 0x040fe20000000000 */
[----:B------:R-:W-:Y:S01]  /*f850*/  I2FP.F32.S32 R6, R5 ;  /* 0x0000000500067245 */ /* 0x000fe20000201400 */
[----:B------:R-:W-:Y:S01]  /*f860*/  VIADD R5, R4, 0x1 ;  /* 0x0000000104057836 */ /* 0x000fe20000000000 */
[----:B------:R-:W-:Y:S02]  /*f870*/  IABS R7, R7 ;  /* 0x0000000700077213 */ /* 0x000fe40000000000 */
[----:B------:R-:W-:Y:S01]  /*f880*/  IABS R8, R8 ;  /* 0x0000000800087213 */ /* 0x000fe20000000000 */
[----:B------:R-:W-:Y:S01]  /*f890*/  FFMA.FTZ R3, R6, -UR23, R3 ;  /* 0x8000001706037c23 */ /* 0x000fe20008010003 */
[C---:B------:R-:W-:Y:S01]  /*f8a0*/  VIADD R6, R4.reuse, 0x8 ;  /* 0x0000000804067836 */ /* 0x040fe20000000000 */
[----:B------:R-:W-:Y:S01]  /*f8b0*/  I2FP.F32.S32 R7, R7 ;  /* 0x0000000700077245 */ /* 0x000fe20000201400 */
[C---:B------:R-:W-:Y:S01]  /*f8c0*/  IMAD.IADD R13, R213.reuse, 0x1, -R5 ;  /* 0x00000001d50d7824 */ /* 0x040fe200078e0a05 */
[----:B------:R-:W-:Y:S01]  /*f8d0*/  I2FP.F32.S32 R8, R8 ;  /* 0x0000000800087245 */ /* 0x000fe20000201400 */
[----:B------:R-:W-:Y:S01]  /*f8e0*/  IMAD.IADD R9, R213, 0x1, -R6 ;  /* 0x00000001d5097824 */ /* 0x000fe200078e0a06 */
[----:B------:R-:W-:Y:S01]  /*f8f0*/  ISETP.GE.OR P4, PT, R4, R211, !P4 ;  /* 0x000000d30400720c */ /* 0x000fe20006786670 */
[----:B-1----:R-:W-:Y:S01]  /*f900*/  FFMA.FTZ R232, R7, -UR23, R232 ;  /* 0x8000001707e87c23 */ /* 0x002fe200080100e8 */
[----:B------:R-:W-:Y:S01]  /*f910*/  IABS R13, R13 ;  /* 0x0000000d000d7213 */ /* 0x000fe20000000000 */
[----:B------:R-:W-:Y:S01]  /*f920*/  FFMA.FTZ R229, R8, -UR23, R229 ;  /* 0x8000001708e57c23 */ /* 0x000fe200080100e5 */
[----:B------:R-:W-:Y:S01]  /*f930*/  IABS R9, R9 ;  /* 0x0000000900097213 */ /* 0x000fe20000000000 */
[----:B------:R-:W-:Y:S01]  /*f940*/  IMAD.IADD R8, R210, 0x1, -R5 ;  /* 0x00000001d2087824 */ /* 0x000fe200078e0a05 */
[----:B------:R-:W-:Y:S02]  /*f950*/  I2FP.F32.S32 R13, R13 ;  /* 0x0000000d000d7245 */ /* 0x000fe40000201400 */
[----:B------:R-:W-:Y:S02]  /*f960*/  I2FP.F32.S32 R9, R9 ;  /* 0x0000000900097245 */ /* 0x000fe40000201400 */
[----:B------:R-:W-:Y:S01]  /*f970*/  ISETP.GE.AND P6, PT, R5, R212, PT ;  /* 0x000000d40500720c */ /* 0x000fe20003fc6270 */
[----:B------:R-:W-:Y:S01]  /*f980*/  FFMA.FTZ R222, R13, -UR23, R222 ;  /* 0x800000170dde7c23 */ /* 0x000fe200080100de */
[----:B------:R-:W-:Y:S01]  /*f990*/  IADD3 R13, R4, 0x18, RZ ;  /* 0x00000018040d7810 */ /* 0x000fe20007ffe0ff */
[----:B------:R-:W-:Y:S01]  /*f9a0*/  FFMA.FTZ R228, R9, -UR23, R228 ;  /* 0x8000001709e47c23 */ /* 0x000fe200080100e4 */
[----:B------:R-:W-:Y:S02]  /*f9b0*/  ISETP.GE.AND P1, PT, R5, R209, PT ;  /* 0x000000d10500720c */ /* 0x000fe40003f26270 */
[C---:B------:R-:W-:Y:S01]  /*f9c0*/  IADD3 R15, R210.reuse, -R4, RZ ;  /* 0x80000004d20f7210 */ /* 0x040fe20007ffe0ff */
[----:B------:R-:W-:Y:S01]  /*f9d0*/  IMAD.IADD R7, R213, 0x1, -R13 ;  /* 0x00000001d5077824 */ /* 0x000fe200078e0a0d */
[----:B------:R-:W-:Y:S02]  /*f9e0*/  FSEL R9, R3, -INF , !P4 ;  /* 0xff80000003097808 */ /* 0x000fe40006000000 */
[----:B------:R-:W-:Y:S02]  /*f9f0*/  IADD3 R16, R213, -R14, RZ ;  /* 0x8000000ed5107210 */ /* 0x000fe40007ffe0ff */
[C---:B------:R-:W-:Y:S02]  /*fa00*/  ISETP.GE.OR P6, PT, R5.reuse, R211, !P6 ;  /* 0x000000d30500720c */ /* 0x040fe400077c6670 */
[----:B------:R-:W-:Y:S01]  /*fa10*/  ISETP.GE.OR P1, PT, R5, R208, !P1 ;  /* 0x000000d00500720c */ /* 0x000fe20004f26670 */
[----:B------:R-:W-:Y:S01]  /*fa20*/  IMAD.IADD R5, R210, 0x1, -R6 ;  /* 0x00000001d2057824 */ /* 0x000fe200078e0a06 */
[C---:B------:R-:W-:Y:S02]  /*fa30*/  ISETP.GE.AND P4, PT, R11.reuse, R212, PT ;  /* 0x000000d40b00720c */ /* 0x040fe40003f86270 */
[----:B------:R-:W-:Y:S02]  /*fa40*/  IABS R15, R15 ;  /* 0x0000000f000f7213 */ /* 0x000fe40000000000 */
[----:B------:R-:W-:Y:S02]  /*fa50*/  IABS R16, R16 ;  /* 0x0000001000107213 */ /* 0x000fe40000000000 */
[----:B------:R-:W-:Y:S02]  /*fa60*/  ISETP.GE.OR P4, PT, R11, R211, !P4 ;  /* 0x000000d30b00720c */ /* 0x000fe40006786670 */
[----:B------:R-:W-:Y:S02]  /*fa70*/  IABS R7, R7 ;  /* 0x0000000700077213 */ /* 0x000fe40000000000 */
[----:B------:R-:W-:Y:S02]  /*fa80*/  I2FP.F32.S32 R15, R15 ;  /* 0x0000000f000f7245 */ /* 0x000fe40000201400 */
[----:B------:R-:W-:Y:S02]  /*fa90*/  IABS R5, R5 ;  /* 0x0000000500057213 */ /* 0x000fe40000000000 */
[----:B------:R-:W-:Y:S01]  /*faa0*/  I2FP.F32.S32 R16, R16 ;  /* 0x0000001000107245 */ /* 0x000fe20000201400 */
[----:B------:R-:W-:Y:S01]  /*fab0*/  FFMA.FTZ R226, R15, -UR23, R226 ;  /* 0x800000170fe27c23 */ /* 0x000fe200080100e2 */
[----:B------:R-:W-:Y:S02]  /*fac0*/  FSEL R229, R229, -INF , !P4 ;  /* 0xff800000e5e57808 */ /* 0x000fe40006000000 */
[-C--:B------:R-:W-:Y:S01]  /*fad0*/  ISETP.GE.AND P2, PT, R6, R212.reuse, PT ;  /* 0x000000d40600720c */ /* 0x080fe20003f46270 */
[----:B------:R-:W-:Y:S01]  /*fae0*/  FFMA.FTZ R235, R16, -UR23, R235 ;  /* 0x8000001710eb7c23 */ /* 0x000fe200080100eb */
[----:B------:R-:W-:Y:S02]  /*faf0*/  ISETP.GE.AND P0, PT, R4, R209, PT ;  /* 0x000000d10400720c */ /* 0x000fe40003f06270 */
[----:B------:R-:W-:Y:S02]  /*fb00*/  I2FP.F32.S32 R7, R7 ;  /* 0x0000000700077245 */ /* 0x000fe40000201400 */
[----:B------:R-:W-:Y:S02]  /*fb10*/  ISETP.GE.AND P4, PT, R14, R212, PT ;  /* 0x000000d40e00720c */ /* 0x000fe40003f86270 */
[----:B------:R-:W-:Y:S01]  /*fb20*/  I2FP.F32.S32 R5, R5 ;  /* 0x0000000500057245 */ /* 0x000fe20000201400 */
[----:B------:R-:W-:Y:S01]  /*fb30*/  FFMA.FTZ R238, R7, -UR23, R238 ;  /* 0x8000001707ee7c23 */ /* 0x000fe200080100ee */
[-C--:B------:R-:W-:Y:S02]  /*fb40*/  ISETP.GE.OR P2, PT, R6, R211.reuse, !P2 ;  /* 0x000000d30600720c */ /* 0x080fe40005746670 */
[----:B------:R-:W-:Y:S01]  /*fb50*/  ISETP.GE.OR P0, PT, R4, R208, !P0 ;  /* 0x000000d00400720c */ /* 0x000fe20004706670 */
[----:B------:R-:W-:Y:S01]  /*fb60*/  FFMA.FTZ R230, R5, -UR23, R230 ;  /* 0x8000001705e67c23 */ /* 0x000fe200080100e6 */
[----:B------:R-:W-:Y:S02]  /*fb70*/  ISETP.GE.OR P4, PT, R14, R211, !P4 ;  /* 0x000000d30e00720c */ /* 0x000fe40006786670 */
[----:B------:R-:W-:Y:S02]  /*fb80*/  IABS R8, R8 ;  /* 0x0000000800087213 */ /* 0x000fe40000000000 */
[-C--:B------:R-:W-:Y:S02]  /*fb90*/  ISETP.GE.AND P5, PT, R6, R209.reuse, PT ;  /* 0x000000d10600720c */ /* 0x080fe40003fa6270 */
[----:B------:R-:W-:Y:S02]  /*fba0*/  FSEL R7, R222, -INF , !P6 ;  /* 0xff800000de077808 */ /* 0x000fe40007000000 */
[----:B------:R-:W-:Y:S02]  /*fbb0*/  FSEL R226, R226, -INF , !P0 ;  /* 0xff800000e2e27808 */ /* 0x000fe40004000000 */
[----:B------:R-:W-:Y:S02]  /*fbc0*/  FSEL R5, R228, -INF , !P2 ;  /* 0xff800000e4057808 */ /* 0x000fe40005000000 */
[-C--:B------:R-:W-:Y:S02]  /*fbd0*/  ISETP.GE.AND P6, PT, R11, R209.reuse, PT ;  /* 0x000000d10b00720c */ /* 0x080fe40003fc6270 */
[----:B------:R-:W-:Y:S02]  /*fbe0*/  FSEL R163, R235, -INF , !P4 ;  /* 0xff800000eba37808 */ /* 0x000fe40006000000 */
[----:B------:R-:W-:Y:S02]  /*fbf0*/  I2FP.F32.S32 R8, R8 ;  /* 0x0000000800087245 */ /* 0x000fe40000201400 */
[C---:B------:R-:W-:Y:S02]  /*fc00*/  ISETP.GE.AND P2, PT, R10.reuse, R209, PT ;  /* 0x000000d10a00720c */ /* 0x040fe40003f46270 */
[----:B------:R-:W-:Y:S01]  /*fc10*/  ISETP.GE.AND P0, PT, R10, R212, PT ;  /* 0x000000d40a00720c */ /* 0x000fe20003f06270 */
[----:B------:R-:W-:Y:S01]  /*fc20*/  FFMA.FTZ R227, R8, -UR23, R227 ;  /* 0x8000001708e37c23 */ /* 0x000fe200080100e3 */
[----:B------:R-:W-:Y:S01]  /*fc30*/  ISETP.GE.OR P5, PT, R6, R208, !P5 ;  /* 0x000000d00600720c */ /* 0x000fe20006fa6670 */
[----:B------:R-:W-:Y:S01]  /*fc40*/  VIADD R8, R4, 0x20 ;  /* 0x0000002004087836 */ /* 0x000fe20000000000 */
[----:B------:R-:W-:Y:S02]  /*fc50*/  ISETP.GE.AND P4, PT, R13, R212, PT ;  /* 0x000000d40d00720c */ /* 0x000fe40003f86270 */
[C---:B------:R-:W-:Y:S01]  /*fc60*/  IADD3 R6, R213.reuse, -R12, RZ ;  /* 0x8000000cd5067210 */ /* 0x040fe20007ffe0ff */
[----:B------:R-:W-:Y:S01]  /*fc70*/  IMAD.IADD R15, R213, 0x1, -R8 ;  /* 0x00000001d50f7824 */ /* 0x000fe200078e0a08 */
[-C--:B------:R-:W-:Y:S02]  /*fc80*/  ISETP.GE.OR P6, PT, R11, R208.reuse, !P6 ;  /* 0x000000d00b00720c */ /* 0x080fe400077c6670 */
[C---:B------:R-:W-:Y:S01]  /*fc90*/  IADD3 R16, R210.reuse, -R11, RZ ;  /* 0x8000000bd2107210 */ /* 0x040fe20007ffe0ff */
[----:B------:R-:W-:Y:S01]  /*fca0*/  IMAD.IADD R11, R210, 0x1, -R10 ;  /* 0x00000001d20b7824 */ /* 0x000fe200078e0a0a */
[C---:B------:R-:W-:Y:S02]  /*fcb0*/  ISETP.GE.OR P2, PT, R10.reuse, R208, !P2 ;  /* 0x000000d00a00720c */ /* 0x040fe40005746670 */
[-C--:B------:R-:W-:Y:S02]  /*fcc0*/  ISETP.GE.OR P0, PT, R10, R211.reuse, !P0 ;  /* 0x000000d30a00720c */ /* 0x080fe40004706670 */
[----:B------:R-:W-:Y:S02]  /*fcd0*/  ISETP.GE.OR P4, PT, R13, R211, !P4 ;  /* 0x000000d30d00720c */ /* 0x000fe40006786670 */
[----:B------:R-:W-:Y:S02]  /*fce0*/  IADD3 R10, R210, -R14, RZ ;  /* 0x8000000ed20a7210 */ /* 0x000fe40007ffe0ff */
[----:B------:R-:W-:Y:S02]  /*fcf0*/  IABS R6, R6 ;  /* 0x0000000600067213 */ /* 0x000fe40000000000 */
[----:B------:R-:W-:Y:S02]  /*fd00*/  FSEL R143, R238, -INF , !P4 ;  /* 0xff800000ee8f7808 */ /* 0x000fe40006000000 */
[----:B------:R-:W-:Y:S02]  /*fd10*/  FSEL R173, R232, -INF , !P0 ;  /* 0xff800000e8ad7808 */ /* 0x000fe40004000000 */
[----:B------:R-:W-:Y:S02]  /*fd20*/  FSEL R230, R230, -INF , !P5 ;  /* 0xff800000e6e67808 */ /* 0x000fe40006800000 */
[----:B------:R-:W-:Y:S02]  /*fd30*/  IABS R10, R10 ;  /* 0x0000000a000a7213 */ /* 0x000fe40000000000 */
[----:B------:R-:W-:Y:S02]  /*fd40*/  I2FP.F32.S32 R6, R6 ;  /* 0x0000000600067245 */ /* 0x000fe40000201400 */
[-C--:B------:R-:W-:Y:S02]  /*fd50*/  ISETP.GE.AND P0, PT, R14, R209.reuse, PT ;  /* 0x000000d10e00720c */ /* 0x080fe40003f06270 */
[----:B------:R-:W-:Y:S01]  /*fd60*/  ISETP.GE.AND P4, PT, R12, R212, PT ;  /* 0x000000d40c00720c */ /* 0x000fe20003f86270 */
[----:B------:R-:W-:Y:S01]  /*fd70*/  FFMA.FTZ R239, R6, -UR23, R239 ;  /* 0x8000001706ef7c23 */ /* 0x000fe200080100ef */
[----:B------:R-:W-:Y:S01]  /*fd80*/  ISETP.GE.AND P5, PT, R12, R209, PT ;  /* 0x000000d10c00720c */ /* 0x000fe20003fa6270 */
[----:B------:R-:W-:Y:S01]  /*fd90*/  VIADD R6, R4, 0x21 ;  /* 0x0000002104067836 */ /* 0x000fe20000000000 */
[----:B------:R-:W-:Y:S02]  /*fda0*/  I2FP.F32.S32 R10, R10 ;  /* 0x0000000a000a7245 */ /* 0x000fe40000201400 */
[-C--:B------:R-:W-:Y:S01]  /*fdb0*/  ISETP.GE.OR P0, PT, R14, R208.reuse, !P0 ;  /* 0x000000d00e00720c */ /* 0x080fe20004706670 */
[----:B------:R-:W-:Y:S01]  /*fdc0*/  IMAD.IADD R3, R213, 0x1, -R6 ;  /* 0x00000001d5037824 */ /* 0x000fe200078e0a06 */
[----:B------:R-:W-:Y:S01]  /*fdd0*/  ISETP.GE.OR P4, PT, R12, R211, !P4 ;  /* 0x000000d30c00720c */ /* 0x000fe20006786670 */
[----:B------:R-:W-:Y:S01]  /*fde0*/  FFMA.FTZ R233, R10, -UR23, R233 ;  /* 0x800000170ae97c23 */ /* 0x000fe200080100e9 */
[----:B------:R-:W-:Y:S01]  /*fdf0*/  ISETP.GE.OR P5, PT, R12, R208, !P5 ;  /* 0x000000d00c00720c */ /* 0x000fe20006fa6670 */
[----:B------:R-:W-:Y:S01]  /*fe00*/  IMAD.IADD R12, R210, 0x1, -R12 ;  /* 0x00000001d20c7824 */ /* 0x000fe200078e0a0c */
[----:B------:R-:W-:Y:S02]  /*fe10*/  IABS R14, R15 ;  /* 0x0000000f000e7213 */ /* 0x000fe40000000000 */
[----:B------:R-:W-:Y:S02]  /*fe20*/  IABS R16, R16 ;  /* 0x0000001000107213 */ /* 0x000fe40000000000 */
[----:B------:R-:W-:Y:S02]  /*fe30*/  FSEL R10, R227, -INF , !P1 ;  /* 0xff800000e30a7808 */ /* 0x000fe40004800000 */
[----:B------:R-:W-:Y:S02]  /*fe40*/  I2FP.F32.S32 R14, R14 ;  /* 0x0000000e000e7245 */ /* 0x000fe40000201400 */
[----:B------:R-:W-:Y:S02]  /*fe50*/  I2FP.F32.S32 R16, R16 ;  /* 0x0000001000107245 */ /* 0x000fe40000201400 */
[C---:B------:R-:W-:Y:S01]  /*fe60*/  ISETP.GE.AND P1, PT, R13.reuse, R209, PT ;  /* 0x000000d10d00720c */ /* 0x040fe20003f26270 */
[----:B------:R-:W-:Y:S01]  /*fe70*/  FFMA.FTZ R243, R14, -UR23, R243 ;  /* 0x800000170ef37c23 */ /* 0x000fe200080100f3 */
[----:B------:R-:W-:Y:S01]  /*fe80*/  IABS R12, R12 ;  /* 0x0000000c000c7213 */ /* 0x000fe20000000000 */
[----:B------:R-:W-:Y:S01]  /*fe90*/  FFMA.FTZ R231, R16, -UR23, R231 ;  /* 0x8000001710e77c23 */ /* 0x000fe200080100e7 */
[----:B------:R-:W-:Y:S01]  /*fea0*/  IABS R11, R11 ;  /* 0x0000000b000b7213 */ /* 0x000fe20000000000 */
[----:B------:R-:W-:Y:S01]  /*feb0*/  VIADD R14, R4, 0x28 ;  /* 0x00000028040e7836 */ /* 0x000fe20000000000 */
[----:B------:R-:W-:Y:S01]  /*fec0*/  ISETP.GE.OR P1, PT, R13, R208, !P1 ;  /* 0x000000d00d00720c */ /* 0x000fe20004f26670 */
[----:B------:R-:W-:Y:S01]  /*fed0*/  IMAD.IADD R13, R210, 0x1, -R13 ;  /* 0x00000001d20d7824 */ /* 0x000fe200078e0a0d */
[----:B------:R-:W-:Y:S02]  /*fee0*/  I2FP.F32.S32 R12, R12 ;  /* 0x0000000c000c7245 */ /* 0x000fe40000201400 */
[----:B------:R-:W-:Y:S02]  /*fef0*/  IABS R3, R3 ;  /* 0x0000000300037213 */ /* 0x000fe40000000000 */
[----:B------:R-:W-:Y:S01]  /*ff00*/  I2FP.F32.S32 R11, R11 ;  /* 0x0000000b000b7245 */ /* 0x000fe20000201400 */
[----:B------:R-:W-:Y:S01]  /*ff10*/  FFMA.FTZ R237, R12, -UR23, R237 ;  /* 0x800000170ced7c23 */ /* 0x000fe200080100ed */
[----:B------:R-:W-:Y:S02]  /*ff20*/  I2FP.F32.S32 R3, R3 ;  /* 0x0000000300037245 */ /* 0x000fe40000201400 */
[----:B------:R-:W-:Y:S01]  /*ff30*/  FSEL R141, R239, -INF , !P4 ;  /* 0xff800000ef8d7808 */ /* 0x000fe20006000000 */
[----:B------:R-:W-:Y:S01]  /*ff40*/  FFMA.FTZ R234, R11, -UR23, R234 ;  /* 0x800000170bea7c23 */ /* 0x000fe200080100ea */
[----:B------:R-:W-:Y:S01]  /*ff50*/  FSEL R12, R231, -INF , !P6 ;  /* 0xff800000e70c7808 */ /* 0x000fe20007000000 */
[----:B------:R-:W-:Y:S01]  /*ff60*/  FFMA.FTZ R244, R3, -UR23, R244 ;  /* 0x8000001703f47c23 */ /* 0x000fe200080100f4 */
[C---:B------:R-:W-:Y:S01]  /*ff70*/  IADD3 R15, R213.reuse, -R14, RZ ;  /* 0x8000000ed50f7210 */ /* 0x040fe20007ffe0ff */
[----:B------:R-:W-:Y:S01]  /*ff80*/  VIADD R3, R4, 0x30 ;  /* 0x0000003004037836 */ /* 0x000fe20000000000 */
[----:B------:R-:W-:Y:S02]  /*ff90*/  IABS R13, R13 ;  /* 0x0000000d000d7213 */ /* 0x000fe40000000000 */
[-C--:B------:R-:W-:Y:S02]  /*ffa0*/  ISETP.GE.AND P4, PT, R8, R212.reuse, PT ;  /* 0x000000d40800720c */ /* 0x080fe40003f86270 */
[-C--:B------:R-:W-:Y:S02]  /*ffb0*/  ISETP.GE.AND P6, PT, R6, R212.reuse, PT ;  /* 0x000000d40600720c */ /* 0x080fe40003fc6270 */
[----:B------:R-:W-:Y:S02]  /*ffc0*/  IADD3 R11, R4, 0x29, RZ ;  /* 0x00000029040b7810 */ /* 0x000fe40007ffe0ff */
[----:B------:R-:W-:Y:S02]  /*ffd0*/  I2FP.F32.S32 R13, R13 ;  /* 0x0000000d000d7245 */ /* 0x000fe40000201400 */
[----:B------:R-:W-:Y:S01]  /*ffe0*/  IABS R15, R15 ;  /* 0x0000000f000f7213 */ /* 0x000fe20000000000 */
[----:B------:R-:W-:Y:S01]  /*fff0*/  IMAD.IADD R20, R213, 0x1, -R11 ;  /* 0x00000001d5147824 */ /* 0x000fe200078e0a0b */
[-C--:B------:R-:W-:Y:S01]  /*10000*/  ISETP.GE.OR P4, PT, R8, R211.reuse, !P4 ;  /* 0x000000d30800720c */ /* 0x080fe20006786670 */
[----:B------:R-:W-:Y:S01]  /*10010*/  FFMA.FTZ R236, R13, -UR23, R236 ;  /* 0x800000170dec7c23 */ /* 0x000fe200080100ec */
[----:B------:R-:W-:Y:S01]  /*10020*/  ISETP.GE.OR P6, PT, R6, R211, !P6 ;  /* 0x000000d30600720c */ /* 0x000fe200077c6670 */
[----:B------:R-:W-:Y:S01]  /*10030*/  VIADD R13, R4, 0x38 ;  /* 0x00000038040d7836 */ /* 0x000fe20000000000 */
[----:B------:R-:W-:Y:S02]  /*10040*/  I2FP.F32.S32 R15, R15 ;  /* 0x0000000f000f7245 */ /* 0x000fe40000201400 */
[----:B------:R-:W-:Y:S02]  /*10050*/  FSEL R161, R243, -INF , !P4 ;  /* 0xff800000f3a17808 */ /* 0x000fe40006000000 */
[----:B------:R-:W-:Y:S01]  /*10060*/  FSEL R159, R244, -INF , !P6 ;  /* 0xff800000f49f7808 */ /* 0x000fe20007000000 */
[----:B------:R-:W-:Y:S01]  /*10070*/  FFMA.FTZ R246, R15, -UR23, R246 ;  /* 0x800000170ff67c23 */ /* 0x000fe200080100f6 */
[----:B------:R-:W-:Y:S01]  /*10080*/  ISETP.GE.AND P4, PT, R8, R209, PT ;  /* 0x000000d10800720c */ /* 0x000fe20003f86270 */
[----:B------:R-:W-:Y:S01]  /*10090*/  VIADD R15, R4, 0x31 ;  /* 0x00000031040f7836 */ /* 0x000fe20000000000 */
[----:B------:R-:W-:Y:S01]  /*100a0*/  ISETP.GE.AND P6, PT, R14, R212, PT ;  /* 0x000000d40e00720c */ /* 0x000fe20003fc6270 */
[----:B------:R-:W-:Y:S01]  /*100b0*/  VIADD R4, R4, 0x39 ;  /* 0x0000003904047836 */ /* 0x000fe20000000000 */
[----:B------:R-:W-:Y:S02]  /*100c0*/  IABS R20, R20 ;  /* 0x0000001400147213 */ /* 0x000fe40000000000 */
[----:B------:R-:W-:Y:S02]  /*100d0*/  FSEL R142, R236, -INF , !P1 ;  /* 0xff800000ec8e7808 */ /* 0x000fe40004800000 */
[----:B------:R-:W-:Y:S02]  /*100e0*/  FSEL R140, R237, -INF , !P5 ;  /* 0xff800000ed8c7808 */ /* 0x000fe40006800000 */
[----:B------:R-:W-:Y:S02]  /*100f0*/  ISETP.GE.OR P4, PT, R8, R208, !P4 ;  /* 0x000000d00800720c */ /* 0x000fe40006786670 */
[----:B------:R-:W-:Y:S02]  /*10100*/  ISETP.GE.OR P6, PT, R14, R211, !P6 ;  /* 0x000000d30e00720c */ /* 0x000fe400077c6670 */
[C---:B------:R-:W-:Y:S01]  /*10110*/  IADD3 R21, R210.reuse, -R8, RZ ;  /* 0x80000008d2157210 */ /* 0x040fe20007ffe0ff */
[----:B------:R-:W-:Y:S01]  /*10120*/  IMAD.IADD R8, R210, 0x1, -R6 ;  /* 0x00000001d2087824 */ /* 0x000fe200078e0a06 */
[C---:B------:R-:W-:Y:S02]  /*10130*/  ISETP.GE.AND P1, PT, R3.reuse, R212, PT ;  /* 0x000000d40300720c */ /* 0x040fe40003f26270 */
[C---:B------:R-:W-:Y:S02]  /*10140*/  ISETP.GE.AND P5, PT, R3.reuse, R209, PT ;  /* 0x000000d10300720c */ /* 0x040fe40003fa6270 */
[----:B------:R-:W-:Y:S02]  /*10150*/  I2FP.F32.S32 R20, R20 ;  /* 0x0000001400147245 */ /* 0x000fe40000201400 */
[----:B------:R-:W-:Y:S02]  /*10160*/  FSEL R157, R246, -INF , !P6 ;  /* 0xff800000f69d7808 */ /* 0x000fe40007000000 */
[C---:B------:R-:W-:Y:S01]  /*10170*/  ISETP.GE.OR P1, PT, R3.reuse, R211, !P1 ;  /* 0x000000d30300720c */ /* 0x040fe20004f26670 */
[----:B------:R-:W-:Y:S01]  /*10180*/  FFMA.FTZ R247, R20, -UR23, R247 ;  /* 0x8000001714f77c23 */ /* 0x000fe200080100f7 */
[----:B------:R-:W-:Y:S02]  /*10190*/  ISETP.GE.OR P5, PT, R3, R208, !P5 ;  /* 0x000000d00300720c */ /* 0x000fe40006fa6670 */
[----:B------:R-:W-:Y:S02]  /*101a0*/  ISETP.GE.AND P6, PT, R11, R212, PT ;  /* 0x000000d40b00720c */ /* 0x000fe40003fc6270 */
[----:B------:R-:W-:Y:S01]  /*101b0*/  IADD3 R16, R213, -R3, RZ ;  /* 0x80000003d5107210 */ /* 0x000fe20007ffe0ff */
[----:B------:R-:W-:Y:S01]  /*101c0*/  IMAD.IADD R3, R210, 0x1, -R3 ;  /* 0x00000001d2037824 */ /* 0x000fe200078e0a03 */
[----:B------:R-:W-:Y:S02]  /*101d0*/  IABS R8, R8 ;  /* 0x0000000800087213 */ /* 0x000fe40000000000 */
[----:B------:R-:W-:Y:S02]  /*101e0*/  ISETP.GE.OR P6, PT, R11, R211, !P6 ;  /* 0x000000d30b00720c */ /* 0x000fe400077c6670 */
[----:B------:R-:W-:Y:S02]  /*101f0*/  I2FP.F32.S32 R8, R8 ;  /* 0x0000000800087245 */ /* 0x000fe40000201400 */
[----:B------:R-:W-:Y:S02]  /*10200*/  IABS R3, R3 ;  /* 0x0000000300037213 */ /* 0x000fe40000000000 */
[----:B------:R-:W-:Y:S01]  /*10210*/  FSEL R155, R247, -INF , !P6 ;  /* 0xff800000f79b7808 */ /* 0x000fe20007000000 */
[----:B------:R-:W-:Y:S01]  /*10220*/  FFMA.FTZ R241, R8, -UR23, R241 ;  /* 0x8000001708f17c23 */ /* 0x000fe200080100f1 */
[----:B------:R-:W-:Y:S02]  /*10230*/  ISETP.GE.AND P6, PT, R11, R209, PT ;  /* 0x000000d10b00720c */ /* 0x000fe40003fc6270 */
[----:B------:R-:W-:Y:S02]  /*10240*/  I2FP.F32.S32 R3, R3 ;  /* 0x0000000300037245 */ /* 0x000fe40000201400 */
[----:B------:R-:W-:Y:S02]  /*10250*/  FMNMX.FTZ R8, R9, R0, !PT ;  /* 0x0000000009087209 */ /* 0x000fe40007810000 */
[----:B------:R-:W-:Y:S01]  /*10260*/  FSEL R162, R234, -INF , !P2 ;  /* 0xff800000eaa27808 */ /* 0x000fe20005000000 */
[----:B------:R-:W-:Y:S01]  /*10270*/  FFMA.FTZ R250, R3, -UR23, R250 ;  /* 0x8000001703fa7c23 */ /* 0x000fe200080100fa */
[----:B------:R-:W-:Y:S02]  /*10280*/  ISETP.GE.OR P6, PT, R11, R208, !P6 ;  /* 0x000000d00b00720c */ /* 0x000fe400077c6670 */
[----:B------:R-:W-:Y:S02]  /*10290*/  ISETP.GE.AND P2, PT, R6, R209, PT ;  /* 0x000000d10600720c */ /* 0x000fe40003f46270 */
[----:B------:R-:W-:Y:S02]  /*102a0*/  IADD3 R11, R210, -R11, RZ ;  /* 0x8000000bd20b7210 */ /* 0x000fe40007ffe0ff */
[----:B------:R-:W-:Y:S02]  /*102b0*/  FMNMX.FTZ R8, R7, R8, !PT ;  /* 0x0000000807087209 */ /* 0x000fe40007810000 */
[----:B------:R-:W-:Y:S02]  /*102c0*/  IABS R21, R21 ;  /* 0x0000001500157213 */ /* 0x000fe40000000000 */
[----:B------:R-:W-:Y:S02]  /*102d0*/  IABS R16, R16 ;  /* 0x0000001000107213 */ /* 0x000fe40000000000 */
[----:B------:R-:W-:Y:S02]  /*102e0*/  FMNMX.FTZ R3, R226, R2, !PT ;  /* 0x00000002e2037209 */ /* 0x000fe40007810000 */
[----:B------:R-:W-:Y:S02]  /*102f0*/  ISETP.GE.OR P2, PT, R6, R208, !P2 ;  /* 0x000000d00600720c */ /* 0x000fe40005746670 */
[----:B------:R-:W-:Y:S02]  /*10300*/  IABS R11, R11 ;  /* 0x0000000b000b7213 */ /* 0x000fe40000000000 */
[----:B------:R-:W-:Y:S02]  /*10310*/  I2FP.F32.S32 R21, R21 ;  /* 0x0000001500157245 */ /* 0x000fe40000201400 */
[----:B------:R-:W-:Y:S02]  /*10320*/  I2FP.F32.S32 R16, R16 ;  /* 0x0000001000107245 */ /* 0x000fe40000201400 */
[----:B------:R-:W-:Y:S01]  /*10330*/  IADD3 R6, R210, -R14, RZ ;  /* 0x8000000ed2067210 */ /* 0x000fe20007ffe0ff */
[----:B------:R-:W-:Y:S01]  /*10340*/  FFMA.FTZ R240, R21, -UR23, R240 ;  /* 0x8000001715f07c23 */ /* 0x000fe200080100f0 */
[----:B------:R-:W-:Y:S01]  /*10350*/  FMNMX.FTZ R8, R5, R8, !PT ;  /* 0x0000000805087209 */ /* 0x000fe20007810000 */
[----:B------:R-:W-:Y:S01]  /*10360*/  FFMA.FTZ R19, R16, -UR23, R19 ;  /* 0x8000001710137c23 */ /* 0x000fe20008010013 */
[----:B------:R-:W-:Y:S01]  /*10370*/  FMNMX.FTZ R3, R10, R3, !PT ;  /* 0x000000030a037209 */ /* 0x000fe20007810000 */
[----:B------:R-:W-:Y:S01]  /*10380*/  IMAD.IADD R16, R213, 0x1, -R15 ;  /* 0x00000001d5107824 */ /* 0x000fe200078e0a0f */
[----:B------:R-:W-:Y:S02]  /*10390*/  I2FP.F32.S32 R11, R11 ;  /* 0x0000000b000b7245 */ /* 0x000fe40000201400 */
[----:B------:R-:W-:Y:S02]  /*103a0*/  FMNMX.FTZ R8, R229, R8, !PT ;  /* 0x00000008e5087209 */ /* 0x000fe40007810000 */
[----:B------:R-:W-:Y:S01]  /*103b0*/  IABS R6, R6 ;  /* 0x0000000600067213 */ /* 0x000fe20000000000 */
[----:B------:R-:W-:Y:S01]  /*103c0*/  FFMA.FTZ R242, R11, -UR23, R242 ;  /* 0x800000170bf27c23 */ /* 0x000fe200080100f2 */
[----:B------:R-:W-:Y:S02]  /*103d0*/  FMNMX.FTZ R3, R230, R3, !PT ;  /* 0x00000003e6037209 */ /* 0x000fe40007810000 */
[----:B------:R-:W-:Y:S02]  /*103e0*/  FMNMX.FTZ R8, R173, R8, !PT ;  /* 0x00000008ad087209 */ /* 0x000fe40007810000 */
[----:B------:R-:W-:Y:S02]  /*103f0*/  I2FP.F32.S32 R6, R6 ;  /* 0x0000000600067245 */ /* 0x000fe40000201400 */
[----:B------:R-:W-:Y:S01]  /*10400*/  FMNMX.FTZ R11, R12, R3, !PT ;  /* 0x000000030c0b7209 */ /* 0x000fe20007810000 */
[--C-:B------:R-:W-:Y:S01]  /*10410*/  IMAD.IADD R3, R210, 0x1, -R4.reuse ;  /* 0x00000001d2037824 */ /* 0x100fe200078e0a04 */
[----:B------:R-:W-:Y:S01]  /*10420*/  FSEL R153, R19, -INF , !P1 ;  /* 0xff80000013997808 */ /* 0x000fe20004800000 */
[----:B------:R-:W-:Y:S01]  /*10430*/  FFMA.FTZ R245, R6, -UR23, R245 ;  /* 0x8000001706f57c23 */ /* 0x000fe200080100f5 */
[----:B------:R-:W-:Y:S01]  /*10440*/  FSEL R158, R240, -INF , !P4 ;  /* 0xff800000f09e7808 */ /* 0x000fe20006000000 */
[----:B------:R-:W-:Y:S01]  /*10450*/  IMAD.IADD R6, R213, 0x1, -R4 ;  /* 0x00000001d5067824 */ /* 0x000fe200078e0a04 */
[C---:B------:R-:W-:Y:S02]  /*10460*/  ISETP.GE.AND P1, PT, R15.reuse, R212, PT ;  /* 0x000000d40f00720c */ /* 0x040fe40003f26270 */
[----:B------:R-:W-:Y:S02]  /*10470*/  ISETP.GE.AND P4, PT, R15, R209, PT ;  /* 0x000000d10f00720c */ /* 0x000fe40003f86270 */
[----:B------:R-:W-:Y:S02]  /*10480*/  FMNMX.FTZ R8, R163, R8, !PT ;  /* 0x00000008a3087209 */ /* 0x000fe40007810000 */
[----:B------:R-:W-:Y:S02]  /*10490*/  FSEL R160, R233, -INF , !P0 ;  /* 0xff800000e9a07808 */ /* 0x000fe40004000000 */
[----:B------:R-:W-:Y:S02]  /*104a0*/  FMNMX.FTZ R11, R162, R11, !PT ;  /* 0x0000000ba20b7209 */ /* 0x000fe40007810000 */
[C---:B------:R-:W-:Y:S02]  /*104b0*/  ISETP.GE.OR P1, PT, R15.reuse, R211, !P1 ;  /* 0x000000d30f00720c */ /* 0x040fe40004f26670 */
[----:B------:R-:W-:Y:S02]  /*104c0*/  ISETP.GE.OR P4, PT, R15, R208, !P4 ;  /* 0x000000d00f00720c */ /* 0x000fe40006786670 */
[----:B------:R-:W-:Y:S02]  /*104d0*/  ISETP.GE.AND P0, PT, R14, R209, PT ;  /* 0x000000d10e00720c */ /* 0x000fe40003f06270 */
[----:B------:R-:W-:Y:S02]  /*104e0*/  FMNMX.FTZ R8, R143, R8, !PT ;  /* 0x000000088f087209 */ /* 0x000fe40007810000 */
[----:B------:R-:W-:Y:S02]  /*104f0*/  IADD3 R15, R210, -R15, RZ ;  /* 0x8000000fd20f7210 */ /* 0x000fe40007ffe0ff */
[----:B------:R-:W-:Y:S02]  /*10500*/  IABS R16, R16 ;  /* 0x0000001000107213 */ /* 0x000fe40000000000 */
[----:B------:R-:W-:Y:S02]  /*10510*/  FMNMX.FTZ R11, R160, R11, !PT ;  /* 0x0000000ba00b7209 */ /* 0x000fe40007810000 */
[----:B------:R-:W-:Y:S01]  /*10520*/  ISETP.GE.OR P0, PT, R14, R208, !P0 ;  /* 0x000000d00e00720c */ /* 0x000fe20004706670 */
[----:B------:R-:W-:Y:S01]  /*10530*/  IMAD.IADD R14, R213, 0x1, -R13 ;  /* 0x00000001d50e7824 */ /* 0x000fe200078e0a0d */
[----:B------:R-:W-:Y:S02]  /*10540*/  IABS R6, R6 ;  /* 0x0000000600067213 */ /* 0x000fe40000000000 */
[----:B------:R-:W-:Y:S02]  /*10550*/  IABS R15, R15 ;  /* 0x0000000f000f7213 */ /* 0x000fe40000000000 */
[----:B------:R-:W-:Y:S02]  /*10560*/  FMNMX.FTZ R8, R141, R8, !PT ;  /* 0x000000088d087209 */ /* 0x000fe40007810000 */
[----:B------:R-:W-:Y:S02]  /*10570*/  I2FP.F32.S32 R16, R16 ;  /* 0x0000001000107245 */ /* 0x000fe40000201400 */
[----:B------:R-:W-:Y:S02]  /*10580*/  FMNMX.FTZ R11, R142, R11, !PT ;  /* 0x0000000b8e0b7209 */ /* 0x000fe40007810000 */
[----:B------:R-:W-:Y:S01]  /*10590*/  I2FP.F32.S32 R19, R6 ;  /* 0x0000000600137245 */ /* 0x000fe20000201400 */
[----:B------:R-:W-:Y:S01]  /*105a0*/  FFMA.FTZ R17, R16, -UR23, R17 ;  /* 0x8000001710117c23 */ /* 0x000fe20008010011 */
[----:B------:R-:W-:Y:S02]  /*105b0*/  I2FP.F32.S32 R6, R15 ;  /* 0x0000000f00067245 */ /* 0x000fe40000201400 */
[----:B------:R-:W-:Y:S01]  /*105c0*/  FMNMX.FTZ R8, R161, R8, !PT ;  /* 0x00000008a1087209 */ /* 0x000fe20007810000 */
[----:B------:R-:W-:Y:S01]  /*105d0*/  FFMA.FTZ R252, R19, -UR23, R252 ;  /* 0x8000001713fc7c23 */ /* 0x000fe200080100fc */
[----:B------:R-:W-:Y:S01]  /*105e0*/  FMNMX.FTZ R11, R140, R11, !PT ;  /* 0x0000000b8c0b7209 */ /* 0x000fe20007810000 */
[----:B------:R-:W-:Y:S01]  /*105f0*/  FFMA.FTZ R251, R6, -UR23, R251 ;  /* 0x8000001706fb7c23 */ /* 0x000fe200080100fb */
[----:B------:R-:W-:Y:S01]  /*10600*/  IABS R14, R14 ;  /* 0x0000000e000e7213 */ /* 0x000fe20000000000 */
[----:B------:R-:W-:Y:S01]  /*10610*/  IMAD.IADD R6, R210, 0x1, -R13 ;  /* 0x00000001d2067824 */ /* 0x000fe200078e0a0d */
[----:B------:R-:W-:Y:S02]  /*10620*/  FMNMX.FTZ R8, R159, R8, !PT ;  /* 0x000000089f087209 */ /* 0x000fe40007810000 */
[----:B------:R-:W-:Y:S02]  /*10630*/  I2FP.F32.S32 R21, R14 ;  /* 0x0000000e00157245 */ /* 0x000fe40000201400 */
[----:B------:R-:W-:Y:S02]  /*10640*/  FSEL R156, R241, -INF , !P2 ;  /* 0xff800000f19c7808 */ /* 0x000fe40005000000 */
[----:B------:R-:W-:Y:S01]  /*10650*/  FMNMX.FTZ R11, R158, R11, !PT ;  /* 0x0000000b9e0b7209 */ /* 0x000fe20007810000 */
[----:B------:R-:W-:Y:S01]  /*10660*/  FFMA.FTZ R18, R21, -UR23, R18 ;  /* 0x8000001715127c23 */ /* 0x000fe20008010012 */
[----:B------:R-:W-:Y:S01]  /*10670*/  FSEL R151, R17, -INF , !P1 ;  /* 0xff80000011977808 */ /* 0x000fe20004800000 */
[----:B------:R-:W-:Y:S01]  /*10680*/  LDSM.16.MT88.4 R20, [R194+0xc000] ;  /* 0x00c00000c214783b */ /* 0x000fe20000004200 */
[----:B------:R-:W-:Y:S02]  /*10690*/  ISETP.GE.AND P1, PT, R13, R212, PT ;  /* 0x000000d40d00720c */ /* 0x000fe40003f26270 */
[----:B------:R-:W-:Y:S02]  /*106a0*/  FMNMX.FTZ R8, R157, R8, !PT ;  /* 0x000000089d087209 */ /* 0x000fe40007810000 */
[----:B------:R-:W-:Y:S02]  /*106b0*/  FSEL R154, R245, -INF , !P0 ;  /* 0xff800000f59a7808 */ /* 0x000fe40004000000 */
[----:B------:R-:W-:Y:S02]  /*106c0*/  FMNMX.FTZ R11, R156, R11, !PT ;  /* 0x0000000b9c0b7209 */ /* 0x000fe40007810000 */
[----:B------:R-:W-:Y:S02]  /*106d0*/  ISETP.GE.OR P1, PT, R13, R211, !P1 ;  /* 0x000000d30d00720c */ /* 0x000fe40004f26670 */
[----:B------:R-:W-:Y:S02]  /*106e0*/  IABS R6, R6 ;  /* 0x0000000600067213 */ /* 0x000fe40000000000 */
[----:B------:R-:W-:Y:S02]  /*106f0*/  FMNMX.FTZ R8, R155, R8, !PT ;  /* 0x000000089b087209 */ /* 0x000fe40007810000 */
[----:B------:R-:W-:Y:S02]  /*10700*/  ISETP.GE.AND P2, PT, R13, R209, PT ;  /* 0x000000d10d00720c */ /* 0x000fe40003f46270 */
[----:B------:R-:W-:Y:S02]  /*10710*/  FSEL R152, R242, -INF , !P6 ;  /* 0xff800000f2987808 */ /* 0x000fe40007000000 */
[----:B------:R-:W-:Y:S02]  /*10720*/  FMNMX.FTZ R11, R154, R11, !PT ;  /* 0x0000000b9a0b7209 */ /* 0x000fe40007810000 */
[----:B------:R-:W-:Y:S02]  /*10730*/  FSEL R149, R18, -INF , !P1 ;  /* 0xff80000012957808 */ /* 0x000fe40004800000 */
[----:B------:R-:W-:Y:S02]  /*10740*/  I2FP.F32.S32 R6, R6 ;  /* 0x0000000600067245 */ /* 0x000fe40000201400 */
[----:B------:R-:W-:Y:S02]  /*10750*/  IABS R3, R3 ;  /* 0x0000000300037213 */ /* 0x000fe40000000000 */
[----:B------:R-:W-:Y:S01]  /*10760*/  FMNMX.FTZ R8, R153, R8, !PT ;  /* 0x0000000899087209 */ /* 0x000fe20007810000 */
[----:B------:R-:W-:Y:S01]  /*10770*/  FFMA.FTZ R249, R6, -UR23, R249 ;  /* 0x8000001706f97c23 */ /* 0x000fe200080100f9 */
[----:B------:R-:W-:Y:S02]  /*10780*/  ISETP.GE.OR P2, PT, R13, R208, !P2 ;  /* 0x000000d00d00720c */ /* 0x000fe40005746670 */
[----:B------:R-:W-:Y:S02]  /*10790*/  ISETP.GE.AND P1, PT, R4, R212, PT ;  /* 0x000000d40400720c */ /* 0x000fe40003f26270 */
[----:B------:R-:W-:Y:S02]  /*107a0*/  FSEL R148, R250, -INF , !P5 ;  /* 0xff800000fa947808 */ /* 0x000fe40006800000 */
[----:B------:R-:W-:Y:S02]  /*107b0*/  FMNMX.FTZ R13, R152, R11, !PT ;  /* 0x0000000b980d7209 */ /* 0x000fe40007810000 */
[----:B------:R-:W-:Y:S02]  /*107c0*/  I2FP.F32.S32 R3, R3 ;  /* 0x0000000300037245 */ /* 0x000fe40000201400 */
[----:B------:R-:W-:Y:S02]  /*107d0*/  FMNMX.FTZ R8, R151, R8, !PT ;  /* 0x0000000897087209 */ /* 0x000fe40007810000 */
[----:B------:R-:W-:Y:S01]  /*107e0*/  ISETP.GE.OR P1, PT, R4, R211, !P1 ;  /* 0x000000d30400720c */ /* 0x000fe20004f26670 */
[----:B------:R-:W-:Y:S01]  /*107f0*/  FFMA.FTZ R248, R3, -UR23, R248 ;  /* 0x8000001703f87c23 */ /* 0x000fe200080100f8 */
[----:B------:R-:W-:Y:S02]  /*10800*/  FSEL R146, R251, -INF , !P4 ;  /* 0xff800000fb927808 */ /* 0x000fe40006000000 */
[----:B------:R-:W-:Y:S02]  /*10810*/  FMNMX.FTZ R13, R148, R13, !PT ;  /* 0x0000000d940d7209 */ /* 0x000fe40007810000 */
[----:B------:R-:W-:Y:S02]  /*10820*/  ISETP.GE.AND P0, PT, R4, R209, PT ;  /* 0x000000d10400720c */ /* 0x000fe40003f06270 */
[----:B------:R-:W-:Y:S02]  /*10830*/  FSEL R147, R252, -INF , !P1 ;  /* 0xff800000fc937808 */ /* 0x000fe40004800000 */
        /* <DEDUP_REMOVED lines=386> */
.L_x_5530:
        /* <DEDUP_REMOVED lines=264> */
.L_x_5535:
[----:B------:R-:W-:Y:S01]  /*130e0*/  S2UR UR4, SR_CTAID.Z ;  /* 0x00000000000479c3 */ /* 0x000fe20000002700 */
[----:B------:R-:W-:Y:S01]  /*130f0*/  ULDC UR6, c[0x0][0x270] ;  /* 0x00009c0000067ab9 */ /* 0x000fe20000000800 */
[----:B------:R-:W-:-:S06]  /*13100*/  ULDC UR10, c[0x0][0x2c4] ;  /* 0x0000b100000a7ab9 */ /* 0x000fcc0000000800 */
[----:B------:R-:W1:Y:S02]  /*13110*/  S2UR UR14, SR_CTAID.Y ;  /* 0x00000000000e79c3 */ /* 0x000e640000002600 */
[----:B-1----:R-:W-:-:S04]  /*13120*/  UIMAD UR6, UR14, UR6, UR4 ;  /* 0x000000060e0672a4 */ /* 0x002fc8000f8e0204 */
[----:B------:R-:W-:-:S12]  /*13130*/  UIMAD UR10, UR6, UR10, URZ ;  /* 0x0000000a060a72a4 */ /* 0x000fd8000f8e023f */
.L_x_5536:
        /* <DEDUP_REMOVED lines=43> */
.L_x_5538:
[----:B------:R-:W-:Y:S05]  /*133f0*/  BSYNC B0 ;  /* 0x0000000000007941 */ /* 0x000fea0003800000 */
.L_x_5537:
        /* <DEDUP_REMOVED lines=51> */
.L_x_5540:
[----:B------:R-:W-:Y:S05]  /*13730*/  BSYNC B0 ;  /* 0x0000000000007941 */ /* 0x000fea0003800000 */
.L_x_5539:
        /* <DEDUP_REMOVED lines=23> */
.L_x_5542:
[----:B------:R-:W-:Y:S05]  /*138b0*/  BSYNC B0 ;  /* 0x0000000000007941 */ /* 0x000fea0003800000 */
.L_x_5541:
        /* <DEDUP_REMOVED lines=23> */
.L_x_5544:
[----:B------:R-:W-:Y:S05]  /*13a30*/  BSYNC B0 ;  /* 0x0000000000007941 */ /* 0x000fea0003800000 */
.L_x_5543:
        /* <DEDUP_REMOVED lines=23> */
.L_x_5545:
        /* <DEDUP_REMOVED lines=13> */
.L_x_7483:


//--------------------- .text._ZN5flash24flash_fwd_splitkv_kernelI23Flash_fwd_kernel_traitsILi192ELi64ELi64ELi4ELb0ELb0EN7cutlass6half_tE19Flash_kernel_traitsILi192ELi64ELi64ELi4ES3_EELb0ELb1ELb0ELb0ELb1ELb0ELb0ELb1EEEvNS_16Flash_fwd_paramsE --------------------------
	.section	.text._ZN5flash24flash_fwd_splitkv_kernelI23Flash_fwd_kernel_traitsILi192ELi64ELi64ELi4ELb0ELb0EN7cutlass6half_tE19Flash_kernel_traitsILi192ELi64ELi64ELi4ES3_EELb0ELb1ELb0ELb0ELb1ELb0ELb0ELb1EEEvNS_16Flash_fwd_paramsE,"ax",@progbits
	.align	128
        .global         _ZN5flash24flash_fwd_splitkv_kernelI23Flash_fwd_kernel_traitsILi192ELi64ELi64ELi4ELb0ELb0EN7cutlass6half_tE19Flash_kernel_traitsILi192ELi64ELi64ELi4ES3_EELb0ELb1ELb0ELb0ELb1ELb0ELb0ELb1EEEvNS_16Flash_fwd_paramsE
        .type           _ZN5flash24flash_fwd_splitkv_kernelI23Flash_fwd_kernel_traitsILi192ELi64ELi64ELi4ELb0ELb0EN7cutlass6half_tE19Flash_kernel_traitsILi192ELi64ELi64ELi4ES3_EELb0ELb1ELb0ELb0ELb1ELb0ELb0ELb1EEEvNS_16Flash_fwd_paramsE,@function
        .size           _ZN5flash24flash_fwd_splitkv_kernelI23Flash_fwd_kernel_traitsILi192ELi64ELi64ELi4ELb0ELb0EN7cutlass6half_tE19Flash_kernel_traitsILi192ELi64ELi64ELi4ES3_EELb0ELb1ELb0ELb0ELb1ELb0ELb0ELb1EEEvNS_16Flash_fwd_paramsE,(.L_x_7484 - _ZN5flash24flash_fwd_splitkv_kernelI23Flash_fwd_kernel_traitsILi192ELi64ELi64ELi4ELb0ELb0EN7cutlass6half_tE19Flash_kernel_traitsILi192ELi64ELi64ELi4ES3_EELb0ELb1ELb0ELb0ELb1ELb0ELb0ELb1EEEvNS_16Flash_fwd_paramsE)
        .other          _ZN5flash24flash_fwd_splitkv_kernelI23Flash_fwd_kernel_traitsILi192ELi64ELi64ELi4ELb0ELb0EN7cutlass6half_tE19Flash_kernel_traitsILi192ELi64ELi64ELi4ES3_EELb0ELb1ELb0ELb0ELb1ELb0ELb0ELb1EEEvNS_16Flash_fwd_paramsE,@"STO_CUDA_ENTRY STV_DEFAULT"
_ZN5flash24flash_fwd_splitkv_kernelI23Flash_fwd_kernel_traitsILi192ELi64ELi64ELi4ELb0ELb0EN7cutlass6half_tE19Flash_kernel_traitsILi192ELi64ELi64ELi4ES3_EELb0ELb1ELb0ELb0ELb1ELb0ELb0ELb1EEEvNS_16Flash_fwd_paramsE:
.text._ZN5flash24flash_fwd_splitkv_kernelI23Flash_fwd_kernel_traitsILi192ELi64ELi64ELi4ELb0ELb0EN7cutlass6half_tE19Flash_kernel_traitsILi192ELi64ELi64ELi4ES3_EELb0ELb1ELb0ELb0ELb1ELb0ELb0ELb1EEEvNS_16Flash_fwd_paramsE:
        /* <DEDUP_REMOVED lines=29> */
[----:B------:R-:W1:Y:S01]  /*01d0*/  S2R R58, SR_TID.X ;  /* 0x00000000003a7919 */ /* 0x000e620000002100 */
        /* <DEDUP_REMOVED lines=11> */
.L_x_5546:
[----:B------:R-:W1:Y:S02]  /*0290*/  LDC R5, c[0x0][0x2c8] ;  /* 0x0000b200ff057b82 */ /* 0x000e640000000800 */
.L_x_5547:
[----:B------:R-:W4:Y:S02]  /*02a0*/  LDC.64 R2, c[0x0][0x308] ;  /* 0x0000c200ff027b82 */ /* 0x000f240000000a00 */
[----:B----4-:R-:W-:-:S04]  /*02b0*/  ISETP.NE.U32.AND P1, PT, R2, RZ, PT ;  /* 0x000000ff0200720c */ /* 0x010fc80003f25070 */
[----:B------:R-:W-:-:S13]  /*02c0*/  ISETP.NE.AND.EX P1, PT, R3, RZ, PT, P1 ;  /* 0x000000ff0300720c */ /* 0x000fda0003f25310 */
[----:B------:R-:W3:Y:S01]  /*02d0*/  @P1 LDC.64 R2, c[0x0][0x308] ;  /* 0x0000c200ff021b82 */ /* 0x000ee20000000a00 */
[----:B------:R-:W-:-:S07]  /*02e0*/  IMAD.SHL.U32 R61, R19, 0x40, RZ ;  /* 0x00000040133d7824 */ /* 0x000fce00078e00ff */
[----:B------:R-:W4:Y:S01]  /*02f0*/  @!P1 LDC R4, c[0x0][0x2cc] ;  /* 0x0000b300ff049b82 */ /* 0x000f220000000800 */
[----:B---3--:R-:W-:-:S07]  /*0300*/  @P1 IMAD.WIDE R6, R25, 0x4, R2 ;  /* 0x0000000419061825 */ /* 0x008fce00078e0202 */
[----:B------:R-:W3:Y:S01]  /*0310*/  @!P1 LDC.64 R2, c[0x0][0x318] ;  /* 0x0000c600ff029b82 */ /* 0x000ee20000000a00 */
[----:B------:R1:W5:Y:S01]  /*0320*/  @P1 LDG.E R63, desc[UR6][R6.64] ;  /* 0x00000006063f1981 */ /* 0x000362000c1e1900 */
[----:B--2---:R-:W-:-:S13]  /*0330*/  ISETP.GT.AND P0, PT, R196, R61, PT ;  /* 0x0000003dc400720c */ /* 0x004fda0003f04270 */
[----:B----4-:R-:W-:Y:S05]  /*0340*/  @!P0 EXIT ;  /* 0x000000000000894d */ /* 0x010fea0003800000 */
[----:B------:R-:W2:Y:S01]  /*0350*/  LDC R0, c[0x0][0x398] ;  /* 0x0000e600ff007b82 */ /* 0x000ea20000000800 */
[----:B---3--:R-:W-:Y:S01]  /*0360*/  @!P1 ISETP.NE.U32.AND P0, PT, R2, RZ, PT ;  /* 0x000000ff0200920c */ /* 0x008fe20003f05070 */
[--C-:B-1---5:R-:W-:Y:S01]  /*0370*/  IMAD.IADD R68, R5, 0x1, -R8.reuse ;  /* 0x0000000105447824 */ /* 0x122fe200078e0a08 */
[----:B------:R-:W-:Y:S01]  /*0380*/  ULDC UR5, c[0x0][0x2c8] ;  /* 0x0000b20000057ab9 */ /* 0x000fe20000000800 */
[----:B------:R-:W-:Y:S01]  /*0390*/  @P1 IMAD.IADD R63, R63, 0x1, -R8 ;  /* 0x000000013f3f1824 */ /* 0x000fe200078e0a08 */
[----:B------:R-:W-:Y:S01]  /*03a0*/  @!P1 ISETP.NE.AND.EX P0, PT, R3, RZ, PT, P0 ;  /* 0x000000ff0300920c */ /* 0x000fe20003f05300 */
[----:B------:R-:W-:Y:S01]  /*03b0*/  ULDC UR4, c[0x0][0x394] ;  /* 0x0000e50000047ab9 */ /* 0x000fe20000000800 */
[----:B------:R-:W-:Y:S02]  /*03c0*/  UIADD3 UR5, UR5, 0x3f, URZ ;  /* 0x0000003f05057890 */ /* 0x000fe4000fffe03f */
[----:B------:R-:W-:-:S05]  /*03d0*/  @!P1 SEL R3, R4, RZ, P0 ;  /* 0x000000ff04039207 */ /* 0x000fca0000000000 */
[----:B------:R-:W-:Y:S01]  /*03e0*/  @!P1 IMAD.IADD R63, R68, 0x1, R3 ;  /* 0x00000001443f9824 */ /* 0x000fe200078e0203 */
[----:B------:R-:W-:-:S03]  /*03f0*/  IADD3 R3, -R196, 0x7f, R61 ;  /* 0x0000007fc4037810 */ /* 0x000fc60007ffe13d */
        /* <DEDUP_REMOVED lines=19> */
[----:B------:R-:W-:Y:S05]  /*0530*/  @!P0 BRA `(.L_x_5548) ;  /* 0x0000000400f88947 */ /* 0x000fea0003800000 */
[----:B------:R-:W-:Y:S01]  /*0540*/  ISETP.NE.AND P0, PT, R197, -0x1, PT ;  /* 0xffffffffc500780c */ /* 0x000fe20003f05270 */
[----:B------:R-:W1:Y:S01]  /*0550*/  LDC.64 R4, c[0x0][0x298] ;  /* 0x0000a600ff047b82 */ /* 0x000e620000000a00 */
[----:B------:R-:W-:Y:S01]  /*0560*/  SHF.R.S32.HI R7, RZ, 0x1f, R58 ;  /* 0x0000001fff077819 */ /* 0x000fe2000001143a */
[----:B------:R-:W-:Y:S01]  /*0570*/  ULDC.64 UR4, c[0x0][0x2a0] ;  /* 0x0000a80000047ab9 */ /* 0x000fe20000000a00 */
[----:B------:R-:W-:Y:S01]  /*0580*/  LOP3.LUT P6, RZ, R58, 0x7, RZ, 0xc0, !PT ;  /* 0x000000073aff7812 */ /* 0x000fe200078cc0ff */
[----:B------:R-:W-:Y:S01]  /*0590*/  ULDC UR8, c[0x0][0x270] ;  /* 0x00009c0000087ab9 */ /* 0x000fe20000000800 */
[----:B------:R-:W-:Y:S01]  /*05a0*/  LEA.HI R0, R7, R58, RZ, 0x3 ;  /* 0x0000003a07007211 */ /* 0x000fe200078f18ff */
[----:B------:R-:W-:Y:S03]  /*05b0*/  BSSY B0, `(.L_x_5549) ;  /* 0x0000032000007945 */ /* 0x000fe60003800000 */
[----:B------:R-:W-:-:S02]  /*05c0*/  LOP3.LUT R7, R0, 0x1ffffff8, RZ, 0xc0, !PT ;  /* 0x1ffffff800077812 */ /* 0x000fc400078ec0ff */
[----:B------:R-:W-:Y:S01]  /*05d0*/  SHF.R.S32.HI R0, RZ, 0x3, R0 ;  /* 0x00000003ff007819 */ /* 0x000fe20000011400 */
[----:B------:R-:W2:Y:S02]  /*05e0*/  @!P0 LDC.64 R2, c[0x0][0x290] ;  /* 0x0000a400ff028b82 */ /* 0x000ea40000000a00 */
[----:B------:R-:W-:-:S04]  /*05f0*/  IMAD.IADD R7, R58, 0x1, -R7 ;  /* 0x000000013a077824 */ /* 0x000fc800078e0a07 */
[----:B------:R-:W-:Y:S01]  /*0600*/  IMAD.SHL.U32 R12, R7, 0x8, RZ ;  /* 0x00000008070c7824 */ /* 0x000fe200078e00ff */
[----:B------:R-:W-:-:S04]  /*0610*/  SHF.R.S32.HI R7, RZ, 0x1f, R61 ;  /* 0x0000001fff077819 */ /* 0x000fc8000001143d */
[----:B------:R-:W-:-:S03]  /*0620*/  SHF.R.S32.HI R13, RZ, 0x1f, R12 ;  /* 0x0000001fff0d7819 */ /* 0x000fc6000001140c */
[----:B-1----:R-:W-:-:S04]  /*0630*/  IMAD.WIDE.U32 R12, R61, R4, R12 ;  /* 0x000000043d0c7225 */ /* 0x002fc800078e000c */
[-C--:B--2---:R-:W-:Y:S02]  /*0640*/  @!P0 IMAD R6, R9, R2.reuse, RZ ;  /* 0x0000000209068224 */ /* 0x084fe400078e02ff */
[----:B------:R-:W-:-:S04]  /*0650*/  @!P0 IMAD.WIDE.U32 R10, R25, R2, RZ ;  /* 0x00000002190a8225 */ /* 0x000fc800078e00ff */
[----:B------:R-:W-:-:S04]  /*0660*/  @P0 IMAD.WIDE.U32 R8, R197, R4, RZ ;  /* 0x00000004c5080225 */ /* 0x000fc800078e00ff */
[----:B------:R-:W-:Y:S01]  /*0670*/  @!P0 IMAD R3, R25, R3, R6 ;  /* 0x0000000319038224 */ /* 0x000fe200078e0206 */
[----:B------:R-:W-:Y:S01]  /*0680*/  IADD3 R6, R0, 0x10, RZ ;  /* 0x0000001000067810 */ /* 0x000fe20007ffe0ff */
[----:B------:R-:W-:Y:S02]  /*0690*/  @!P0 IMAD.MOV.U32 R8, RZ, RZ, R10 ;  /* 0x000000ffff088224 */ /* 0x000fe400078e000a */
[----:B------:R-:W-:Y:S01]  /*06a0*/  IMAD R2, R7, R4, RZ ;  /* 0x0000000407027224 */ /* 0x000fe200078e02ff */
[----:B------:R-:W-:Y:S01]  /*06b0*/  SHF.R.S32.HI R7, RZ, 0x1f, R0 ;  /* 0x0000001fff077819 */ /* 0x000fe20000011400 */
[----:B------:R-:W-:Y:S01]  /*06c0*/  @P0 IMAD R197, R197, R5, R9 ;  /* 0x00000005c5c50224 */ /* 0x000fe200078e0209 */
[----:B------:R-:W-:Y:S01]  /*06d0*/  @!P0 IADD3 R197, R11, R3, RZ ;  /* 0x000000030bc58210 */ /* 0x000fe20007ffe0ff */
[----:B------:R-:W-:Y:S01]  /*06e0*/  IMAD R2, R61, R5, R2 ;  /* 0x000000053d027224 */ /* 0x000fe200078e0202 */
[----:B------:R-:W-:Y:S01]  /*06f0*/  IADD3 R10, P0, R8, R12, RZ ;  /* 0x0000000c080a7210 */ /* 0x000fe20007f1e0ff */
[----:B------:R-:W-:Y:S01]  /*0700*/  IMAD.IADD R9, R196, 0x1, -R61 ;  /* 0x00000001c4097824 */ /* 0x000fe200078e0a3d */
[----:B------:R-:W-:-:S02]  /*0710*/  SHF.R.S32.HI R3, RZ, 0x1f, R144 ;  /* 0x0000001fff037819 */ /* 0x000fc40000011490 */
[----:B------:R-:W-:Y:S01]  /*0720*/  IADD3.X R11, R197, R13, R2, P0, !PT ;  /* 0x0000000dc50b7210 */ /* 0x000fe200007fe402 */
[----:B------:R-:W-:Y:S01]  /*0730*/  IMAD R2, R25, UR8, R144 ;  /* 0x0000000819027c24 */ /* 0x000fe2000f8e0290 */
[-C--:B------:R-:W-:Y:S01]  /*0740*/  ISETP.GE.AND P0, PT, R0, R9.reuse, PT ;  /* 0x000000090000720c */ /* 0x080fe20003f06270 */
[----:B------:R-:W-:Y:S01]  /*0750*/  IMAD R3, R3, UR4, RZ ;  /* 0x0000000403037c24 */ /* 0x000fe2000f8e02ff */
[CC--:B------:R-:W-:Y:S02]  /*0760*/  ISETP.GE.AND P2, PT, R6.reuse, R9.reuse, PT ;  /* 0x000000090600720c */ /* 0x0c0fe40003f46270 */
[-C--:B------:R-:W-:Y:S01]  /*0770*/  ISETP.GE.OR P4, PT, R6, R9.reuse, P6 ;  /* 0x000000090600720c */ /* 0x080fe20003786670 */
[----:B------:R-:W-:Y:S01]  /*0780*/  IMAD R3, R144, UR5, R3 ;  /* 0x0000000590037c24 */ /* 0x000fe2000f8e0203 */
[----:B------:R-:W-:Y:S01]  /*0790*/  ISETP.GE.OR P5, PT, R0, R9, P6 ;  /* 0x000000090000720c */ /* 0x000fe200037a6670 */
[----:B------:R-:W-:Y:S01]  /*07a0*/  IMAD.WIDE.U32 R144, R144, UR4, R10 ;  /* 0x0000000490907c25 */ /* 0x000fe2000f8e000a */
[----:B------:R-:W-:-:S03]  /*07b0*/  ULDC UR4, c[0x0][0x2c4] ;  /* 0x0000b10000047ab9 */ /* 0x000fc60000000800 */
[----:B------:R-:W-:Y:S01]  /*07c0*/  VIADD R6, R0, 0x20 ;  /* 0x0000002000067836 */ /* 0x000fe20000000000 */
[----:B------:R-:W-:Y:S01]  /*07d0*/  IADD3 R13, R145, R3, RZ ;  /* 0x00000003910d7210 */ /* 0x000fe20007ffe0ff */
[----:B------:R-:W-:-:S03]  /*07e0*/  IMAD R61, R2, UR4, R61 ;  /* 0x00000004023d7c24 */ /* 0x000fc6000f8e023d */
[CC--:B------:R-:W-:Y:S02]  /*07f0*/  ISETP.GE.AND P1, PT, R6.reuse, R9.reuse, PT ;  /* 0x000000090600720c */ /* 0x0c0fe40003f26270 */
[----:B------:R-:W-:Y:S01]  /*0800*/  ISETP.GE.OR P3, PT, R6, R9, P6 ;  /* 0x000000090600720c */ /* 0x000fe20003766670 */
[----:B------:R-:W-:-:S12]  /*0810*/  @P0 BRA `(.L_x_5550) ;  /* 0x00000000002c0947 */ /* 0x000fd80003800000 */
        /* <DEDUP_REMOVED lines=11> */
.L_x_5550:
[----:B------:R-:W-:Y:S05]  /*08d0*/  BSYNC B0 ;  /* 0x0000000000007941 */ /* 0x000fea0003800000 */
.L_x_5549:
[----:B------:R-:W-:Y:S01]  /*08e0*/  BSSY B0, `(.L_x_5551) ;  /* 0x0000012000007945 */ /* 0x000fe20003800000 */
[----:B------:R-:W-:Y:S02]  /*08f0*/  IADD3 R6, P0, R61, R0, RZ ;  /* 0x000000003d067210 */ /* 0x000fe40007f1e0ff */
[----:B------:R-:W-:Y:S01]  /*0900*/  IADD3 R8, R0, 0x30, RZ ;  /* 0x0000003000087810 */ /* 0x000fe20007ffe0ff */
        /* <DEDUP_REMOVED lines=9> */
[----:B-1----:R-:W-:Y:S02]  /*09a0*/  LEA R14, P2, R10, UR4, 0x1 ;  /* 0x000000040a0e7c11 */ /* 0x002fe4000f8408ff */
[----:B------:R-:W-:-:S04]  /*09b0*/  IADD3 R3, R11, R2, RZ ;  /* 0x000000020b037210 */ /* 0x000fc80007ffe0ff */
[----:B------:R-:W-:-:S05]  /*09c0*/  LEA.HI.X R15, R10, UR5, R3, 0x1, P2 ;  /* 0x000000050a0f7c11 */ /* 0x000fca00090f0c03 */
[----:B------:R2:W-:Y:S04]  /*09d0*/  STG.E.128 desc[UR6][R14.64], RZ ;  /* 0x000000ff0e007986 */ /* 0x0005e8000c101d06 */
[----:B------:R2:W-:Y:S04]  /*09e0*/  STG.E.128 desc[UR6][R14.64+0x80], RZ ;  /* 0x000080ff0e007986 */ /* 0x0005e8000c101d06 */
[----:B------:R2:W-:Y:S02]  /*09f0*/  STG.E.128 desc[UR6][R14.64+0x100], RZ ;  /* 0x000100ff0e007986 */ /* 0x0005e4000c101d06 */
.L_x_5552:
[----:B------:R-:W-:Y:S05]  /*0a00*/  BSYNC B0 ;  /* 0x0000000000007941 */ /* 0x000fea0003800000 */
.L_x_5551:
[----:B------:R-:W-:Y:S01]  /*0a10*/  BSSY B0, `(.L_x_5553) ;  /* 0x0000011000007945 */ /* 0x000fe20003800000 */
[----:B------:R-:W-:-:S03]  /*0a20*/  ISETP.GE.AND P2, PT, R8, R9, PT ;  /* 0x000000090800720c */ /* 0x000fc60003f46270 */
[----:B------:R-:W-:Y:S10]  /*0a30*/  @P1 BRA `(.L_x_5554) ;  /* 0x0000000000381947 */ /* 0x000ff40003800000 */
        /* <DEDUP_REMOVED lines=8> */
[----:B-12---:R-:W-:Y:S02]  /*0ac0*/  LEA R14, P1, R10, UR4, 0x1 ;  /* 0x000000040a0e7c11 */ /* 0x006fe4000f8208ff */
[----:B------:R-:W-:-:S04]  /*0ad0*/  IADD3 R3, R11, R2, RZ ;  /* 0x000000020b037210 */ /* 0x000fc80007ffe0ff */
[----:B------:R-:W-:-:S05]  /*0ae0*/  LEA.HI.X R15, R10, UR5, R3, 0x1, P1 ;  /* 0x000000050a0f7c11 */ /* 0x000fca00088f0c03 */
[----:B------:R3:W-:Y:S04]  /*0af0*/  STG.E.128 desc[UR6][R14.64], RZ ;  /* 0x000000ff0e007986 */ /* 0x0007e8000c101d06 */
[----:B------:R3:W-:Y:S04]  /*0b00*/  STG.E.128 desc[UR6][R14.64+0x80], RZ ;  /* 0x000080ff0e007986 */ /* 0x0007e8000c101d06 */
[----:B------:R3:W-:Y:S02]  /*0b10*/  STG.E.128 desc[UR6][R14.64+0x100], RZ ;  /* 0x000100ff0e007986 */ /* 0x0007e4000c101d06 */
.L_x_5554:
[----:B------:R-:W-:Y:S05]  /*0b20*/  BSYNC B0 ;  /* 0x0000000000007941 */ /* 0x000fea0003800000 */
.L_x_5553:
        /* <DEDUP_REMOVED lines=15> */
.L_x_5556:
[----:B------:R-:W-:Y:S05]  /*0c20*/  BSYNC B0 ;  /* 0x0000000000007941 */ /* 0x000fea0003800000 */
.L_x_5555:
        /* <DEDUP_REMOVED lines=15> */
.L_x_5548:
        /* <DEDUP_REMOVED lines=22> */
.L_x_5557:
[----:B------:R-:W-:Y:S05]  /*0e80*/  @!P3 BRA `(.L_x_5558) ;  /* 0x000000040044b947 */ /* 0x000fea0003800000 */
[----:B------:R-:W1:Y:S01]  /*0e90*/  LDC R8, c[0x0][0x380] ;  /* 0x0000e000ff087b82 */ /* 0x000e620000000800 */
[----:B------:R-:W-:Y:S01]  /*0ea0*/  LEA R7, R134, 0xffffffc0, 0x6 ;  /* 0xffffffc086077811 */ /* 0x000fe200078e30ff */
[----:B------:R-:W-:-:S06]  /*0eb0*/  ULDC.64 UR4, c[0x0][0x230] ;  /* 0x00008c0000047ab9 */ /* 0x000fcc0000000a00 */
[----:B------:R-:W2:Y:S01]  /*0ec0*/  LDC.64 R152, c[0x0][0x248] ;  /* 0x00009200ff987b82 */ /* 0x000ea20000000a00 */
        /* <DEDUP_REMOVED lines=10> */
[----:B------:R-:W1:Y:S04]  /*0f70*/  LDC R5, c[0x0][0x278] ;  /* 0x00009e00ff057b82 */ /* 0x000e680000000800 */
        /* <DEDUP_REMOVED lines=53> */
[----:B------:R-:W-:-:S04]  /*12d0*/  IMAD.WIDE.U32 R12, R4, R2, RZ ;  /* 0x00000002040c7225 */ /* 0x000fc800078e00ff */
[----:B------:R-:W-:-:S04]  /*12e0*/  IMAD.WIDE.U32 R14, R21, R152, R14 ;  /* 0x00000098150e7225 */ /* 0x000fc800078e000e */
[----:B------:R-:W-:Y:S01]  /*12f0*/  IMAD R6, R21, R153, R6 ;  /* 0x0000009915067224 */ /* 0x000fe200078e0206 */
[----:B------:R-:W-:-:S03]  /*1300*/  MOV R22, R14 ;  /* 0x0000000e00167202 */ /* 0x000fc60000000f00 */
[----:B------:R-:W-:Y:S01]  /*1310*/  IMAD.IADD R23, R15, 0x1, R6 ;  /* 0x000000010f177824 */ /* 0x000fe200078e0206 */
[----:B------:R-:W-:Y:S01]  /*1320*/  MOV R6, R12 ;  /* 0x0000000c00067202 */ /* 0x000fe20000000f00 */
[----:B------:R-:W-:Y:S02]  /*1330*/  IMAD R15, R5, UR4, RZ ;  /* 0x00000004050f7c24 */ /* 0x000fe4000f8e02ff */
[----:B-----5:R-:W-:-:S04]  /*1340*/  IMAD.WIDE.U32 R24, R0, UR4, R22 ;  /* 0x0000000400187c25 */ /* 0x020fc8000f8e0016 */
[----:B------:R-:W-:Y:S01]  /*1350*/  IMAD R15, R0, UR5, R15 ;  /* 0x00000005000f7c24 */ /* 0x000fe2000f8e020f */
[----:B------:R-:W-:Y:S01]  /*1360*/  MOV R4, R24 ;  /* 0x0000001800047202 */ /* 0x000fe20000000f00 */
[----:B------:R-:W-:-:S03]  /*1370*/  IMAD.IADD R23, R13, 0x1, R3 ;  /* 0x000000010d177824 */ /* 0x000fc600078e0203 */
[----:B------:R-:W-:Y:S01]  /*1380*/  IADD3 R15, R25, R15, RZ ;  /* 0x0000000f190f7210 */ /* 0x000fe20007ffe0ff */
[----:B------:R-:W-:Y:S06]  /*1390*/  BRA `(.L_x_5559) ;  /* 0x0000000400447947 */ /* 0x000fec0003800000 */
.L_x_5558:
[----:B------:R-:W1:Y:S01]  /*13a0*/  LDC R21, c[0x0][0x278] ;  /* 0x00009e00ff157b82 */ /* 0x000e620000000800 */
[----:B------:R-:W-:Y:S02]  /*13b0*/  MOV R4, RZ ;  /* 0x000000ff00047202 */ /* 0x000fe40000000f00 */
[----:B------:R-:W-:-:S13]  /*13c0*/  ISETP.NE.AND P4, PT, R15, -0x1, PT ;  /* 0xffffffff0f00780c */ /* 0x000fda0003f85270 */
[----:B------:R-:W2:Y:S01]  /*13d0*/  @P4 LDC.64 R152, c[0x0][0x248] ;  /* 0x00009200ff984b82 */ /* 0x000ea20000000a00 */
[----:B------:R-:W-:Y:S01]  /*13e0*/  @P4 IMAD.IADD R22, R8, 0x1, R15 ;  /* 0x0000000108164824 */ /* 0x000fe200078e020f */
[----:B-1----:R-:W-:-:S06]  /*13f0*/  IABS R3, R21 ;  /* 0x0000001500037213 */ /* 0x002fcc0000000000 */
[----:B------:R-:W1:Y:S01]  /*1400*/  @P4 LDC.64 R12, c[0x0][0x250] ;  /* 0x00009400ff0c4b82 */ /* 0x000e620000000a00 */
[----:B------:R-:W3:Y:S08]  /*1410*/  I2F.RP R7, R3 ;  /* 0x0000000300077306 */ /* 0x000ef00000209400 */
[----:B---3--:R-:W3:Y:S02]  /*1420*/  MUFU.RCP R6, R7 ;  /* 0x0000000700067308 */ /* 0x008ee40000001000 */
[----:B---3--:R-:W-:Y:S01]  /*1430*/  VIADD R6, R6, 0xffffffe ;  /* 0x0ffffffe06067836 */ /* 0x008fe20000000000 */
[----:B------:R-:W-:-:S05]  /*1440*/  LEA R7, R134, 0xffffffc0, 0x6 ;  /* 0xffffffc086077811 */ /* 0x000fca00078e30ff */
[----:B------:R-:W3:Y:S01]  /*1450*/  F2I.FTZ.U32.TRUNC.NTZ R5, R6 ;  /* 0x0000000600057305 */ /* 0x000ee2000021f000 */
[----:B------:R-:W-:Y:S01]  /*1460*/  SHF.R.S32.HI R17, RZ, 0x1f, R7 ;  /* 0x0000001fff117819 */ /* 0x000fe20000011407 */
[----:B---3--:R-:W-:-:S04]  /*1470*/  IMAD.MOV R0, RZ, RZ, -R5 ;  /* 0x000000ffff007224 */ /* 0x008fc800078e0a05 */
        /* <DEDUP_REMOVED lines=35> */
.L_x_5560:
        /* <DEDUP_REMOVED lines=10> */
[----:B--2---:R-:W-:Y:S01]  /*1750*/  IMAD R4, R5, R2, RZ ;  /* 0x0000000205047224 */ /* 0x004fe200078e02ff */
[----:B------:R-:W-:Y:S01]  /*1760*/  @P4 MOV R6, R22 ;  /* 0x0000001600064202 */ /* 0x000fe20000000f00 */
[----:B------:R-:W-:-:S04]  /*1770*/  IMAD.WIDE.U32 R20, R0, R2, R20 ;  /* 0x0000000200147225 */ /* 0x000fc800078e0014 */
[----:B------:R-:W-:Y:S01]  /*1780*/  IMAD R3, R0, R3, R4 ;  /* 0x0000000300037224 */ /* 0x000fe200078e0204 */
[----:B------:R-:W-:Y:S01]  /*1790*/  MOV R4, R20 ;  /* 0x0000001400047202 */ /* 0x000fe20000000f00 */
[----:B------:R-:W-:-:S03]  /*17a0*/  @P4 IMAD R23, R15, R13, R23 ;  /* 0x0000000d0f174224 */ /* 0x000fc600078e0217 */
        /* <DEDUP_REMOVED lines=16> */
.L_x_5559:
[----:B------:R1:W5:Y:S01]  /*18b0*/  @P5 LDG.E R48, desc[UR6][R148.64] ;  /* 0x0000000694305981 */ /* 0x000362000c1e1900 */
[----:B------:R-:W-:Y:S01]  /*18c0*/  ISETP.NE.AND P0, PT, R197, -0x1, PT ;  /* 0xffffffffc500780c */ /* 0x000fe20003f05270 */
[----:B------:R-:W2:Y:S01]  /*18d0*/  LDC.64 R2, c[0x0][0x240] ;  /* 0x00009000ff027b82 */ /* 0x000ea20000000a00 */
[----:B------:R-:W-:Y:S01]  /*18e0*/  SHF.R.S32.HI R59, RZ, 0x1f, R58 ;  /* 0x0000001fff3b7819 */ /* 0x000fe2000001143a */
[----:B------:R-:W-:Y:S01]  /*18f0*/  ULDC.64 UR4, c[0x0][0x268] ;  /* 0x00009a0000047ab9 */ /* 0x000fe20000000a00 */
[----:B------:R-:W-:Y:S01]  /*1900*/  IMAD.MOV.U32 R47, RZ, RZ, 0x10 ;  /* 0x00000010ff2f7424 */ /* 0x000fe200078e00ff */
[----:B------:R-:W-:Y:S01]  /*1910*/  MOV R45, 0x20 ;  /* 0x00000020002d7802 */ /* 0x000fe20000000f00 */
[----:B------:R-:W-:Y:S01]  /*1920*/  IMAD.SHL.U32 R56, R152, 0x10, RZ ;  /* 0x0000001098387824 */ /* 0x000fe200078e00ff */
[CC--:B-----5:R-:W-:Y:S02]  /*1930*/  LEA.HI R25, R59.reuse, R58.reuse, RZ, 0x3 ;  /* 0x0000003a3b197211 */ /* 0x0e0fe400078f18ff */
[----:B------:R-:W3:Y:S01]  /*1940*/  LDC R129, c[0x0][0x2e0] ;  /* 0x0000b800ff817b82 */ /* 0x000ee20000000800 */
[----:B------:R-:W-:-:S02]  /*1950*/  LEA.HI R131, R59, R58, RZ, 0x4 ;  /* 0x0000003a3b837211 */ /* 0x000fc400078f20ff */
[----:B------:R-:W-:Y:S02]  /*1960*/  SHF.R.S32.HI R142, RZ, 0x3, R25 ;  /* 0x00000003ff8e7819 */ /* 0x000fe40000011419 */
[----:B------:R-:W-:Y:S02]  /*1970*/  LOP3.LUT R25, R25, 0xfffffff8, RZ, 0xc0, !PT ;  /* 0xfffffff819197812 */ /* 0x000fe400078ec0ff */
[----:B------:R-:W-:Y:S01]  /*1980*/  SHF.R.S32.HI R143, RZ, 0x1f, R142 ;  /* 0x0000001fff8f7819 */ /* 0x000fe2000001148e */
[----:B------:R-:W4:Y:S01]  /*1990*/  @!P0 LDC.64 R12, c[0x0][0x228] ;  /* 0x00008a00ff0c8b82 */ /* 0x000f220000000a00 */
[----:B------:R-:W-:Y:S01]  /*19a0*/  IMAD.SHL.U32 R27, R142, 0x40, RZ ;  /* 0x000000408e1b7824 */ /* 0x000fe200078e00ff */
[----:B------:R-:W-:Y:S01]  /*19b0*/  SHF.L.U64.HI R57, R152, 0x4, R153 ;  /* 0x0000000498397819 */ /* 0x000fe20000010299 */
[----:B------:R-:W-:-:S03]  /*19c0*/  IMAD.IADD R60, R58, 0x1, -R25 ;  /* 0x000000013a3c7824 */ /* 0x000fc600078e0a19 */
[----:B------:R-:W-:Y:S01]  /*19d0*/  LOP3.LUT R27, R27, 0x1c0, RZ, 0xc0, !PT ;  /* 0x000001c01b1b7812 */ /* 0x000fe200078ec0ff */
[----:B------:R-:W-:Y:S01]  /*19e0*/  IMAD.SHL.U32 R18, R60, 0x8, RZ ;  /* 0x000000083c127824 */ /* 0x000fe200078e00ff */
[----:B------:R-:W1:Y:S01]  /*19f0*/  LDC.64 R150, c[0x0][0x250] ;  /* 0x00009400ff967b82 */ /* 0x000e620000000a00 */
[----:B--2---:R-:W-:Y:S01]  /*1a00*/  @P0 IMAD.WIDE.U32 R28, R197, R2, RZ ;  /* 0x00000002c51c0225 */ /* 0x004fe200078e00ff */
[----:B------:R-:W-:Y:S02]  /*1a10*/  SHF.R.U32.HI R132, RZ, 0x3, R27 ;  /* 0x00000003ff847819 */ /* 0x000fe4000001161b */
[----:B------:R-:W-:Y:S01]  /*1a20*/  LOP3.LUT R25, R27, 0x38, R18, 0xf8, !PT ;  /* 0x000000381b197812 */ /* 0x000fe200078ef812 */
[----:B------:R-:W-:Y:S01]  /*1a30*/  @P0 IMAD.MOV.U32 R8, RZ, RZ, R28 ;  /* 0x000000ffff080224 */ /* 0x000fe200078e001c */
[----:B------:R-:W-:Y:S02]  /*1a40*/  LEA.HI R27, R59, R58, RZ, 0x6 ;  /* 0x0000003a3b1b7211 */ /* 0x000fe400078f30ff */
[----:B------:R-:W-:Y:S01]  /*1a50*/  LOP3.LUT R132, R25, R132, RZ, 0x3c, !PT ;  /* 0x0000008419847212 */ /* 0x000fe200078e3cff */
[----:B------:R-:W-:Y:S01]  /*1a60*/  @P0 IMAD R25, R197, R3, R29 ;  /* 0x00000003c5190224 */ /* 0x000fe200078e021d */
[----:B------:R-:W-:-:S02]  /*1a70*/  SHF.L.U32 R27, R27, 0x3, RZ ;  /* 0x000000031b1b7819 */ /* 0x000fc400000006ff */
[----:B---3--:R-:W-:Y:S02]  /*1a80*/  LEA.HI R129, R129, R129, RZ, 0x1 ;  /* 0x0000008181817211 */ /* 0x008fe400078f08ff */
[----:B------:R-:W-:Y:S01]  /*1a90*/  LOP3.LUT R132, R132, 0xfffffe00, R27, 0xf8, !PT ;  /* 0xfffffe0084847812 */ /* 0x000fe200078ef81b */
[-C--:B----4-:R-:W-:Y:S01]  /*1aa0*/  @!P0 IMAD.WIDE.U32 R28, R11, R12.reuse, RZ ;  /* 0x0000000c0b1c8225 */ /* 0x090fe200078e00ff */
[----:B------:R-:W-:Y:S02]  /*1ab0*/  LOP3.LUT R27, R131, 0xfffffff0, RZ, 0xc0, !PT ;  /* 0xfffffff0831b7812 */ /* 0x000fe400078ec0ff */
[----:B------:R-:W-:Y:S01]  /*1ac0*/  SHF.R.S32.HI R127, RZ, 0x1, R129 ;  /* 0x00000001ff7f7819 */ /* 0x000fe20000011481 */
[----:B------:R-:W-:Y:S01]  /*1ad0*/  @!P0 IMAD R10, R9, R12, RZ ;  /* 0x0000000c090a8224 */ /* 0x000fe200078e02ff */
[-C--:B------:R-:W-:Y:S01]  /*1ae0*/  IADD3 R130, -R27, R58.reuse, RZ ;  /* 0x0000003a1b827210 */ /* 0x080fe20007ffe1ff */
[----:B------:R-:W-:Y:S01]  /*1af0*/  @!P0 IMAD.MOV.U32 R8, RZ, RZ, R28 ;  /* 0x000000ffff088224 */ /* 0x000fe200078e001c */
[----:B------:R-:W-:Y:S01]  /*1b00*/  SHF.L.U32 R125, R60, 0x2, RZ ;  /* 0x000000023c7d7819 */ /* 0x000fe200000006ff */
[----:B------:R-:W-:Y:S01]  /*1b10*/  @!P0 IMAD R10, R11, R13, R10 ;  /* 0x0000000d0b0a8224 */ /* 0x000fe200078e020a */
[----:B------:R-:W-:Y:S01]  /*1b20*/  LEA.HI R59, R59, R58, RZ, 0x5 ;  /* 0x0000003a3b3b7211 */ /* 0x000fe200078f28ff */
[----:B------:R-:W-:Y:S01]  /*1b30*/  IMAD.WIDE R12, R19, 0x40, R142 ;  /* 0x00000040130c7825 */ /* 0x000fe200078e028e */
[----:B------:R-:W-:-:S02]  /*1b40*/  SHF.R.S32.HI R19, RZ, 0x1f, R18 ;  /* 0x0000001fff137819 */ /* 0x000fc40000011412 */
[C---:B------:R-:W-:Y:S01]  /*1b50*/  IADD3 R28, P1, R18.reuse, R8, RZ ;  /* 0x00000008121c7210 */ /* 0x040fe20007f3e0ff */
[----:B------:R-:W-:Y:S01]  /*1b60*/  @!P0 IMAD.IADD R25, R29, 0x1, R10 ;  /* 0x000000011d198824 */ /* 0x000fe200078e020a */
[----:B------:R-:W-:Y:S01]  /*1b70*/  IADD3 R24, P0, R18, R6, RZ ;  /* 0x0000000612187210 */ /* 0x000fe20007f1e0ff */
[-C--:B------:R-:W-:Y:S01]  /*1b80*/  IMAD R8, R13, R2.reuse, RZ ;  /* 0x000000020d087224 */ /* 0x080fe200078e02ff */
[----:B-1----:R-:W-:Y:S01]  /*1b90*/  SHF.L.U64.HI R136, R150, 0x4, R151 ;  /* 0x0000000496887819 */ /* 0x002fe20000010297 */
[C---:B------:R-:W-:Y:S01]  /*1ba0*/  IMAD.X R29, R19.reuse, 0x1, R25, P1 ;  /* 0x00000001131d7824 */ /* 0x040fe200008e0619 */
[----:B------:R-:W-:Y:S01]  /*1bb0*/  SHF.R.S32.HI R59, RZ, 0x5, R59 ;  /* 0x00000005ff3b7819 */ /* 0x000fe2000001143b */
[----:B------:R-:W-:Y:S01]  /*1bc0*/  IMAD.X R25, R19, 0x1, R23, P0 ;  /* 0x0000000113197824 */ /* 0x000fe200000e0617 */
[----:B------:R-:W-:Y:S01]  /*1bd0*/  IADD3 R138, P0, R142, R21, RZ ;  /* 0x000000158e8a7210 */ /* 0x000fe20007f1e0ff */
[C---:B------:R-:W-:Y:S02]  /*1be0*/  IMAD R3, R12.reuse, R3, R8 ;  /* 0x000000030c037224 */ /* 0x040fe400078e0208 */
[----:B------:R-:W-:Y:S01]  /*1bf0*/  IMAD.WIDE.U32 R22, R12, R2, R28 ;  /* 0x000000020c167225 */ /* 0x000fe200078e001c */
[----:B------:R-:W-:-:S03]  /*1c00*/  SHF.R.S32.HI R2, RZ, 0x1f, R144 ;  /* 0x0000001fff027819 */ /* 0x000fc60000011490 */
[----:B------:R-:W-:Y:S01]  /*1c10*/  IMAD R13, R5, UR4, RZ ;  /* 0x00000004050d7c24 */ /* 0x000fe2000f8e02ff */
[----:B------:R-:W-:Y:S01]  /*1c20*/  IADD3 R23, R23, R3, RZ ;  /* 0x0000000317177210 */ /* 0x000fe20007ffe0ff */
[----:B------:R-:W-:Y:S01]  /*1c30*/  IMAD.WIDE.U32 R24, R0, UR4, R24 ;  /* 0x0000000400187c25 */ /* 0x000fe2000f8e0018 */
[----:B------:R-:W-:-:S03]  /*1c40*/  SHF.R.S32.HI R3, RZ, 0x1f, R68 ;  /* 0x0000001fff037819 */ /* 0x000fc60000011444 */
[----:B------:R-:W-:Y:S01]  /*1c50*/  IMAD R20, R0, UR5, R13 ;  /* 0x0000000500147c24 */ /* 0x000fe2000f8e020d */
[----:B------:R-:W-:Y:S01]  /*1c60*/  ULDC.64 UR4, c[0x0][0x258] ;  /* 0x0000960000047ab9 */ /* 0x000fe20000000a00 */
[----:B------:R-:W-:Y:S01]  /*1c70*/  SHF.R.S32.HI R13, RZ, 0x1f, R130 ;  /* 0x0000001fff0d7819 */ /* 0x000fe20000011482 */
[----:B------:R-:W-:Y:S01]  /*1c80*/  IMAD R147, R2, UR4, RZ ;  /* 0x0000000402937c24 */ /* 0x000fe2000f8e02ff */
[----:B------:R-:W-:Y:S01]  /*1c90*/  LEA.HI R2, R3, R68, RZ, 0x6 ;  /* 0x0000004403027211 */ /* 0x000fe200078f30ff */
[----:B------:R-:W-:Y:S01]  /*1ca0*/  IMAD.X R17, R143, 0x1, R17, P0 ;  /* 0x000000018f117824 */ /* 0x000fe200000e0611 */
[----:B------:R-:W-:Y:S01]  /*1cb0*/  IADD3 R140, P0, R18, R4, RZ ;  /* 0x00000004128c7210 */ /* 0x000fe20007f1e0ff */
[----:B------:R-:W-:Y:S01]  /*1cc0*/  IMAD.IADD R21, R25, 0x1, R20 ;  /* 0x0000000119157824 */ /* 0x000fe200078e0214 */
[----:B------:R-:W-:Y:S01]  /*1cd0*/  SHF.R.S32.HI R2, RZ, 0x6, R2 ;  /* 0x00000006ff027819 */ /* 0x000fe20000011402 */
[----:B------:R-:W-:Y:S01]  /*1ce0*/  IMAD R17, R17, R150, RZ ;  /* 0x0000009611117224 */ /* 0x000fe200078e02ff */
[----:B------:R-:W-:Y:S01]  /*1cf0*/  LEA.HI R62, R13, R130, RZ, 0x3 ;  /* 0x000000820d3e7211 */ /* 0x000fe200078f18ff */
[----:B------:R-:W-:Y:S01]  /*1d00*/  IMAD.X R141, R19, 0x1, R15, P0 ;  /* 0x00000001138d7824 */ /* 0x000fe200000e060f */
[----:B------:R-:W-:Y:S01]  /*1d10*/  VIMNMX R67, R195, R2, !PT ;  /* 0x00000002c3437248 */ /* 0x000fe20007fe0100 */
[----:B------:R-:W-:Y:S01]  /*1d20*/  IMAD R3, R143, R152, RZ ;  /* 0x000000988f037224 */ /* 0x000fe200078e02ff */
[----:B------:R-:W-:Y:S01]  /*1d30*/  LOP3.LUT R13, R62, 0xfffffff8, RZ, 0xc0, !PT ;  /* 0xfffffff83e0d7812 */ /* 0x000fe200078ec0ff */
[----:B------:R-:W-:Y:S01]  /*1d40*/  IMAD R126, R142, R127, R125 ;  /* 0x0000007f8e7e7224 */ /* 0x000fe200078e027d */
[----:B------:R-:W-:Y:S01]  /*1d50*/  ISETP.GT.AND P0, PT, R134, R67, PT ;  /* 0x000000438600720c */ /* 0x000fe20003f04270 */
[----:B------:R-:W-:-:S02]  /*1d60*/  IMAD.MOV.U32 R20, RZ, RZ, R24 ;  /* 0x000000ffff147224 */ /* 0x000fc400078e0018 */
[----:B------:R-:W-:Y:S01]  /*1d70*/  IMAD.IADD R130, R130, 0x1, -R13 ;  /* 0x0000000182827824 */ /* 0x000fe200078e0a0d */
[--C-:B------:R-:W-:Y:S01]  /*1d80*/  SHF.R.S32.HI R116, RZ, 0x1f, R126.reuse ;  /* 0x0000001fff747819 */ /* 0x100fe2000001147e */
[----:B------:R-:W-:Y:S02]  /*1d90*/  IMAD R147, R144, UR5, R147 ;  /* 0x0000000590937c24 */ /* 0x000fe4000f8e0293 */
[----:B------:R-:W-:Y:S01]  /*1da0*/  IMAD R133, R138, R151, R17 ;  /* 0x000000978a857224 */ /* 0x000fe200078e0211 */
[----:B------:R-:W-:Y:S01]  /*1db0*/  R2P PR, R130, 0x6 ;  /* 0x0000000682007804 */ /* 0x000fe20000000000 */
[C---:B------:R-:W-:Y:S02]  /*1dc0*/  IMAD R3, R142.reuse, R153, R3 ;  /* 0x000000998e037224 */ /* 0x040fe400078e0203 */
[----:B------:R-:W-:Y:S02]  /*1dd0*/  IMAD.IADD R125, R125, 0x1, R126 ;  /* 0x000000017d7d7824 */ /* 0x000fe400078e027e */
[----:B------:R-:W-:Y:S01]  /*1de0*/  IMAD.WIDE.U32 R140, R142, R152, R140 ;  /* 0x000000988e8c7225 */ /* 0x000fe200078e008c */
[----:B------:R-:W-:-:S02]  /*1df0*/  SEL R47, R47, 0xfffffff0, !P1 ;  /* 0xfffffff02f2f7807 */ /* 0x000fc40004800000 */
[----:B------:R-:W-:Y:S01]  /*1e00*/  SHF.R.S32.HI R115, RZ, 0x1f, R125 ;  /* 0x0000001fff737819 */ /* 0x000fe2000001147d */
[----:B------:R-:W-:Y:S01]  /*1e10*/  IMAD.WIDE.U32 R144, R144, UR4, R22 ;  /* 0x0000000490907c25 */ /* 0x000fe2000f8e0016 */
[----:B------:R-:W-:Y:S02]  /*1e20*/  SEL R45, R45, 0xffffffe0, !P2 ;  /* 0xffffffe02d2d7807 */ /* 0x000fe40005000000 */
[----:B------:R-:W-:Y:S01]  /*1e30*/  IADD3 R46, R141, R3, RZ ;  /* 0x000000038d2e7210 */ /* 0x000fe20007ffe0ff */
[----:B------:R-:W-:-:S04]  /*1e40*/  IMAD.WIDE.U32 R138, R138, R150, R20 ;  /* 0x000000968a8a7225 */ /* 0x000fc800078e0014 */
[----:B------:R-:W-:Y:S02]  /*1e50*/  IMAD.SHL.U32 R135, R150, 0x10, RZ ;  /* 0x0000001096877824 */ /* 0x000fe400078e00ff */
[----:B------:R-:W-:Y:S02]  /*1e60*/  IMAD.SHL.U32 R128, R127, 0x10, RZ ;  /* 0x000000107f807824 */ /* 0x000fe400078e00ff */
[----:B------:R-:W-:Y:S02]  /*1e70*/  IMAD.IADD R147, R145, 0x1, R147 ;  /* 0x0000000191937824 */ /* 0x000fe400078e0293 */
        /* <DEDUP_REMOVED lines=12> */
[----:B------:R-:W-:Y:S01]  /*1f40*/  IADD3 R48, R48, R7, RZ ;  /* 0x0000000730307210 */ /* 0x000fe20007ffe0ff */
[----:B------:R-:W-:Y:S01]  /*1f50*/  ULDC.64 UR12, c[0x0][0x350] ;  /* 0x0000d400000c7ab9 */ /* 0x000fe20000000a00 */
[----:B------:R-:W-:Y:S01]  /*1f60*/  IADD3.X R13, R13, R143, ~R8, P1, P0 ;  /* 0x0000008f0d0d7210 */ /* 0x000fe20000fe0c08 */
[C---:B------:R-:W-:Y:S01]  /*1f70*/  IMAD R4, R11.reuse, UR11, R4 ;  /* 0x0000000b0b047c24 */ /* 0x040fe2000f8e0204 */
[----:B------:R-:W-:Y:S01]  /*1f80*/  ULDC.64 UR10, c[0x0][0x348] ;  /* 0x0000d200000a7ab9 */ /* 0x000fe20000000a00 */
[----:B------:R-:W-:Y:S01]  /*1f90*/  IMAD.WIDE.U32 R16, R11, UR4, R18 ;  /* 0x000000040b107c25 */ /* 0x000fe2000f8e0012 */
[----:B------:R-:W2:Y:S01]  /*1fa0*/  LDC R69, c[0x0][0x340] ;  /* 0x0000d000ff457b82 */ /* 0x000ea20000000800 */
[----:B------:R-:W-:Y:S01]  /*1fb0*/  SHF.L.U32 R124, R127, 0x5, RZ ;  /* 0x000000057f7c7819 */ /* 0x000fe200000006ff */
[----:B------:R-:W-:Y:S01]  /*1fc0*/  ULDC.U8 UR22, c[0x0][0x3c3] ;  /* 0x0000f0c000167ab9 */ /* 0x000fe20000000000 */
[----:B------:R-:W-:Y:S01]  /*1fd0*/  IMAD R10, R11, UR5, R10 ;  /* 0x000000050b0a7c24 */ /* 0x000fe2000f8e020a */
[----:B------:R-:W-:Y:S01]  /*1fe0*/  ULDC.64 UR4, c[0x0][0x340] ;  /* 0x0000d00000047ab9 */ /* 0x000fe20000000a00 */
[----:B------:R-:W-:Y:S01]  /*1ff0*/  IMAD.IADD R15, R15, 0x1, R4 ;  /* 0x000000010f0f7824 */ /* 0x000fe200078e0204 */
[----:B------:R-:W-:Y:S01]  /*2000*/  USHF.L.U32 UR14, UR4, 0x5, URZ ;  /* 0x00000005040e7899 */ /* 0x000fe2000800063f */
[----:B------:R-:W-:Y:S01]  /*2010*/  IMAD R9, R13, UR4, RZ ;  /* 0x000000040d097c24 */ /* 0x000fe2000f8e02ff */
[----:B------:R-:W-:Y:S01]  /*2020*/  USHF.L.U64.HI UR15, UR4, 0x4, UR5 ;  /* 0x00000004040f7899 */ /* 0x000fe20008010205 */
[----:B------:R-:W-:Y:S01]  /*2030*/  IMAD.IADD R17, R17, 0x1, R10 ;  /* 0x0000000111117824 */ /* 0x000fe200078e020a */
[----:B------:R-:W-:Y:S01]  /*2040*/  USHF.L.U32 UR20, UR4, 0x4, URZ ;  /* 0x0000000404147899 */ /* 0x000fe2000800063f */
[-C--:B-1----:R-:W-:Y:S01]  /*2050*/  IMAD R4, R13, R2.reuse, RZ ;  /* 0x000000020d047224 */ /* 0x082fe200078e02ff */
[----:B------:R-:W-:Y:S01]  /*2060*/  UIMAD.WIDE.U32 UR18, UR4, 0x60, URZ ;  /* 0x00000060041278a5 */ /* 0x000fe2000f8e003f */
[----:B------:R-:W-:Y:S01]  /*2070*/  IMAD R9, R6, UR5, R9 ;  /* 0x0000000506097c24 */ /* 0x000fe2000f8e0209 */
[----:B------:R-:W-:Y:S01]  /*2080*/  SHF.L.U64.HI R70, R2, 0x4, R3 ;  /* 0x0000000402467819 */ /* 0x000fe20000010203 */
[----:B------:R-:W-:Y:S01]  /*2090*/  IMAD.WIDE.U32 R14, R6, UR4, R14 ;  /* 0x00000004060e7c25 */ /* 0x000fe2000f8e000e */
[----:B------:R-:W-:Y:S01]  /*20a0*/  SHF.L.U64.HI R72, R2, 0x5, R3 ;  /* 0x0000000502487819 */ /* 0x000fe20000010203 */
[----:B------:R-:W-:Y:S01]  /*20b0*/  USHF.L.U64.HI UR23, UR20, 0x1, UR15 ;  /* 0x0000000114177899 */ /* 0x000fe2000801020f */
[----:B------:R-:W-:Y:S01]  /*20c0*/  IADD3 R65, R142, 0x20, RZ ;  /* 0x000000208e417810 */ /* 0x000fe20007ffe0ff */
[C---:B------:R-:W-:Y:S01]  /*20d0*/  IMAD R4, R6.reuse, R3, R4 ;  /* 0x0000000306047224 */ /* 0x040fe200078e0204 */
[----:B------:R-:W-:Y:S01]  /*20e0*/  SHF.R.S32.HI R114, RZ, 0x1f, R128 ;  /* 0x0000001fff727819 */ /* 0x000fe20000011480 */
[----:B------:R-:W-:Y:S01]  /*20f0*/  IMAD.WIDE.U32 R16, R6, R2, R16 ;  /* 0x0000000206107225 */ /* 0x000fe200078e0010 */
[----:B------:R-:W-:Y:S01]  /*2100*/  SHF.R.S32.HI R113, RZ, 0x1f, R124 ;  /* 0x0000001fff717819 */ /* 0x000fe2000001147c */
[----:B------:R-:W-:-:S02]  /*2110*/  USHF.L.U32 UR25, UR14, 0x1, URZ ;  /* 0x000000010e197899 */ /* 0x000fc4000800063f */
[----:B------:R-:W-:Y:S01]  /*2120*/  IMAD.IADD R15, R15, 0x1, R9 ;  /* 0x000000010f0f7824 */ /* 0x000fe200078e0209 */
[----:B------:R-:W-:Y:S01]  /*2130*/  ULDC UR21, c[0x0][0x2e0] ;  /* 0x0000b80000157ab9 */ /* 0x000fe20000000800 */
[----:B------:R-:W-:Y:S01]  /*2140*/  IMAD.IADD R7, R17, 0x1, R4 ;  /* 0x0000000111077824 */ /* 0x000fe200078e0204 */
[----:B------:R-:W-:Y:S01]  /*2150*/  ULDC.64 UR16, c[0x0][0x250] ;  /* 0x0000940000107ab9 */ /* 0x000fe20000000a00 */
[C---:B------:R-:W-:Y:S01]  /*2160*/  IMAD R99, R5.reuse, UR12, RZ ;  /* 0x0000000c05637c24 */ /* 0x040fe2000f8e02ff */
[----:B------:R-:W-:Y:S01]  /*2170*/  USHF.L.U32 UR20, UR20, 0x1, URZ ;  /* 0x0000000114147899 */ /* 0x000fe2000800063f */
[----:B------:R-:W-:Y:S02]  /*2180*/  IMAD.MOV.U32 R6, RZ, RZ, R16 ;  /* 0x000000ffff067224 */ /* 0x000fe400078e0010 */
[----:B------:R-:W-:Y:S02]  /*2190*/  IMAD R101, R5, UR10, RZ ;  /* 0x0000000a05657c24 */ /* 0x000fe4000f8e02ff */
[----:B------:R-:W-:-:S02]  /*21a0*/  IMAD R48, R127, R48, RZ ;  /* 0x000000307f307224 */ /* 0x000fc400078e02ff */
[C---:B------:R-:W-:Y:S02]  /*21b0*/  IMAD R99, R0.reuse, UR13, R99 ;  /* 0x0000000d00637c24 */ /* 0x040fe4000f8e0263 */
[C---:B------:R-:W-:Y:S01]  /*21c0*/  IMAD.WIDE.U32 R4, R0.reuse, UR12, R14 ;  /* 0x0000000c00047c25 */ /* 0x040fe2000f8e000e */
[----:B------:R-:W-:Y:S01]  /*21d0*/  ULDC.64 UR12, c[0x0][0x320] ;  /* 0x0000c800000c7ab9 */ /* 0x000fe20000000a00 */
[----:B------:R-:W-:Y:S02]  /*21e0*/  SHF.R.S32.HI R49, RZ, 0x1f, R48 ;  /* 0x0000001fff317819 */ /* 0x000fe40000011430 */
[C---:B------:R-:W-:Y:S01]  /*21f0*/  IMAD R101, R0.reuse, UR11, R101 ;  /* 0x0000000b00657c24 */ /* 0x040fe2000f8e0265 */
[-C--:B------:R-:W-:Y:S01]  /*2200*/  IADD3 R104, P2, R125, R48.reuse, RZ ;  /* 0x000000307d687210 */ /* 0x080fe20007f5e0ff */
[----:B------:R-:W-:Y:S01]  /*2210*/  IMAD.WIDE.U32 R6, R0, UR10, R6 ;  /* 0x0000000a00067c25 */ /* 0x000fe2000f8e0006 */
[----:B------:R-:W-:Y:S01]  /*2220*/  ULDC.64 UR10, c[0x0][0x318] ;  /* 0x0000c600000a7ab9 */ /* 0x000fe20000000a00 */
[----:B------:R-:W-:Y:S01]  /*2230*/  LEA R98, P1, R4, UR12, 0x1 ;  /* 0x0000000c04627c11 */ /* 0x000fe2000f8208ff */
[----:B------:R-:W-:Y:S01]  /*2240*/  UIMAD UR12, UR5, 0x60, URZ ;  /* 0x00000060050c78a4 */ /* 0x000fe2000f8e023f */
[----:B------:R-:W-:Y:S01]  /*2250*/  IMAD.IADD R99, R5, 0x1, R99 ;  /* 0x0000000105637824 */ /* 0x000fe200078e0263 */
[----:B------:R-:W-:Y:S01]  /*2260*/  LEA R100, P0, R6, UR10, 0x1 ;  /* 0x0000000a06647c11 */ /* 0x000fe2000f8008ff */
[----:B------:R-:W-:Y:S01]  /*2270*/  IMAD.IADD R101, R7, 0x1, R101 ;  /* 0x0000000107657824 */ /* 0x000fe200078e0265 */
[----:B------:R-:W-:Y:S01]  /*2280*/  IADD3 R48, P4, R126, R48, RZ ;  /* 0x000000307e307210 */ /* 0x000fe20007f9e0ff */
[----:B------:R-:W-:Y:S01]  /*2290*/  IMAD.X R105, R115, 0x1, R49, P2 ;  /* 0x0000000173697824 */ /* 0x000fe200010e0631 */
[----:B------:R-:W-:Y:S01]  /*22a0*/  LEA.HI.X R99, R4, UR13, R99, 0x1, P1 ;  /* 0x0000000d04637c11 */ /* 0x000fe200088f0c63 */
[----:B------:R-:W-:Y:S01]  /*22b0*/  USHF.L.U64.HI UR13, UR4, 0x5, UR5 ;  /* 0x00000005040d7899 */ /* 0x000fe20008010205 */
[----:B------:R-:W-:Y:S01]  /*22c0*/  LEA.HI.X R101, R6, UR11, R101, 0x1, P0 ;  /* 0x0000000b06657c11 */ /* 0x000fe200080f0c65 */
[----:B------:R-:W-:Y:S01]  /*22d0*/  ULDC.64 UR10, c[0x0][0x218] ;  /* 0x00008600000a7ab9 */ /* 0x000fe20000000a00 */
[----:B------:R-:W-:Y:S01]  /*22e0*/  ULDC.64 UR4, c[0x0][0x220] ;  /* 0x0000880000047ab9 */ /* 0x000fe20000000a00 */
[----:B------:R-:W-:Y:S01]  /*22f0*/  LEA R94, P1, R140, UR10, 0x1 ;  /* 0x0000000a8c5e7c11 */ /* 0x000fe2000f8208ff */
[----:B------:R-:W-:Y:S01]  /*2300*/  IMAD.X R49, R116, 0x1, R49, P4 ;  /* 0x0000000174317824 */ /* 0x000fe200020e0631 */
[----:B------:R-:W-:Y:S01]  /*2310*/  LEA R97, P0, R138, UR4, 0x1 ;  /* 0x000000048a617c11 */ /* 0x000fe2000f8008ff */
[----:B------:R-:W-:Y:S01]  /*2320*/  IMAD.SHL.U32 R71, R2, 0x10, RZ ;  /* 0x0000001002477824 */ /* 0x000fe200078e00ff */
[C---:B------:R-:W-:Y:S01]  /*2330*/  SHF.L.U64.HI R105, R104.reuse, 0x1, R105 ;  /* 0x0000000168697819 */ /* 0x040fe20000010269 */
[----:B------:R-:W-:Y:S01]  /*2340*/  IMAD.SHL.U32 R104, R104, 0x2, RZ ;  /* 0x0000000268687824 */ /* 0x000fe200078e00ff */
[----:B------:R-:W-:Y:S01]  /*2350*/  LEA.HI.X R95, R140, UR11, R46, 0x1, P1 ;  /* 0x0000000b8c5f7c11 */ /* 0x000fe200088f0c2e */
[----:B------:R-:W-:Y:S01]  /*2360*/  ULDC.64 UR10, c[0x0][0x360] ;  /* 0x0000d800000a7ab9 */ /* 0x000fe20000000a00 */
[----:B------:R-:W-:Y:S01]  /*2370*/  LEA.HI.X R96, R138, UR5, R133, 0x1, P0 ;  /* 0x000000058a607c11 */ /* 0x000fe200080f0c85 */
[----:B------:R-:W-:Y:S01]  /*2380*/  ULDC.64 UR4, c[0x0][0x358] ;  /* 0x0000d60000047ab9 */ /* 0x000fe20000000a00 */
[----:B------:R-:W-:Y:S01]  /*2390*/  IADD3 R102, P4, R104, UR10, RZ ;  /* 0x0000000a68667c10 */ /* 0x000fe2000ff9e0ff */
[----:B------:R-:W-:Y:S01]  /*23a0*/  VIADD R123, R128, 0x40 ;  /* 0x00000040807b7836 */ /* 0x000fe20000000000 */
[----:B------:R-:W-:Y:S01]  /*23b0*/  IADD3 R104, P2, R104, UR4, RZ ;  /* 0x0000000468687c10 */ /* 0x000fe2000ff5e0ff */
[----:B------:R-:W-:Y:S01]  /*23c0*/  VIADD R121, R128, 0x80 ;  /* 0x0000008080797836 */ /* 0x000fe20000000000 */
[C---:B------:R-:W-:Y:S01]  /*23d0*/  SHF.L.U64.HI R49, R48.reuse, 0x1, R49 ;  /* 0x0000000130317819 */ /* 0x040fe20000010231 */
[----:B------:R-:W-:Y:S01]  /*23e0*/  IMAD.SHL.U32 R91, R151, 0x20, RZ ;  /* 0x00000020975b7824 */ /* 0x000fe200078e00ff */
[----:B------:R-:W-:Y:S01]  /*23f0*/  SHF.L.U32 R48, R48, 0x1, RZ ;  /* 0x0000000130307819 */ /* 0x000fe200000006ff */
[----:B------:R-:W-:Y:S01]  /*2400*/  IMAD.WIDE.U32 R8, R150, 0x20, RZ ;  /* 0x0000002096087825 */ /* 0x000fe200078e00ff */
[C---:B------:R-:W-:Y:S01]  /*2410*/  IADD3.X R103, R105.reuse, UR11, RZ, P4, !PT ;  /* 0x0000000b69677c10 */ /* 0x040fe2000a7fe4ff */
[----:B------:R-:W-:Y:S01]  /*2420*/  USHF.L.U64.HI UR24, UR14, 0x1, UR13 ;  /* 0x000000010e187899 */ /* 0x000fe2000801020d */
[----:B------:R-:W-:Y:S01]  /*2430*/  IADD3.X R105, R105, UR5, RZ, P2, !PT ;  /* 0x0000000569697c10 */ /* 0x000fe200097fe4ff */
[----:B------:R-:W-:Y:S01]  /*2440*/  IMAD.IADD R119, R128, 0x1, R121 ;  /* 0x0000000180777824 */ /* 0x000fe200078e0279 */
[----:B------:R-:W-:Y:S01]  /*2450*/  IADD3 R81, P2, R56, R56, RZ ;  /* 0x0000003838517210 */ /* 0x000fe20007f5e0ff */
[----:B------:R-:W-:Y:S01]  /*2460*/  IMAD R93, R151, 0x60, RZ ;  /* 0x00000060975d7824 */ /* 0x000fe200078e02ff */
[C---:B------:R-:W-:Y:S01]  /*2470*/  IADD3 R20, P1, R48.reuse, UR10, RZ ;  /* 0x0000000a30147c10 */ /* 0x040fe2000ff3e0ff */
[----:B------:R-:W-:Y:S01]  /*2480*/  IMAD R122, R127, 0x30, RZ ;  /* 0x000000307f7a7824 */ /* 0x000fe200078e02ff */
[----:B------:R-:W-:Y:S01]  /*2490*/  IADD3 R48, P0, R48, UR4, RZ ;  /* 0x0000000430307c10 */ /* 0x000fe2000ff1e0ff */
[----:B------:R-:W-:Y:S01]  /*24a0*/  IMAD.X R82, R57, 0x1, R57, P2 ;  /* 0x0000000139527824 */ /* 0x000fe200010e0639 */
[----:B------:R-:W-:Y:S01]  /*24b0*/  IADD3.X R21, R49, UR11, RZ, P1, !PT ;  /* 0x0000000b31157c10 */ /* 0x000fe20008ffe4ff */
[----:B------:R-:W-:Y:S01]  /*24c0*/  IMAD.WIDE.U32 R150, R150, 0x60, RZ ;  /* 0x0000006096967825 */ /* 0x000fe200078e00ff */
[----:B------:R-:W-:Y:S01]  /*24d0*/  IADD3 R77, P1, R81, 0x40, RZ ;  /* 0x00000040514d7810 */ /* 0x000fe20007f3e0ff */
[----:B------:R-:W-:Y:S01]  /*24e0*/  UIADD3 UR27, UR19, UR12, URZ ;  /* 0x0000000c131b7290 */ /* 0x000fe2000fffe03f */
[----:B------:R-:W-:Y:S01]  /*24f0*/  IADD3.X R49, R49, UR5, RZ, P0, !PT ;  /* 0x0000000531317c10 */ /* 0x000fe200087fe4ff */
[----:B------:R-:W-:Y:S01]  /*2500*/  IMAD.SHL.U32 R92, R8, 0x2, RZ ;  /* 0x00000002085c7824 */ /* 0x000fe200078e00ff */
[----:B------:R-:W-:Y:S01]  /*2510*/  IADD3 R81, P0, R81, 0x80, RZ ;  /* 0x0000008051517810 */ /* 0x000fe20007f1e0ff */
[----:B------:R-:W-:Y:S01]  /*2520*/  IMAD.SHL.U32 R73, R2, 0x20, RZ ;  /* 0x0000002002497824 */ /* 0x000fe200078e00ff */
[----:B------:R-:W-:Y:S01]  /*2530*/  IADD3.X R78, RZ, R82, RZ, P1, !PT ;  /* 0x00000052ff4e7210 */ /* 0x000fe20000ffe4ff */
[----:B------:R-:W-:Y:S01]  /*2540*/  VIADD R66, R142, 0x10 ;  /* 0x000000108e427836 */ /* 0x000fe20000000000 */
[----:B------:R-:W-:Y:S01]  /*2550*/  IADD3 R86, P2, R56, R77, RZ ;  /* 0x0000004d38567210 */ /* 0x000fe20007f5e0ff */
[----:B------:R-:W-:Y:S01]  /*2560*/  IMAD.X R82, RZ, RZ, R82, P0 ;  /* 0x000000ffff527224 */ /* 0x000fe200000e0652 */
[----:B------:R-:W-:Y:S01]  /*2570*/  IADD3 R80, P1, R71, R71, RZ ;  /* 0x0000004747507210 */ /* 0x000fe20007f3e0ff */
[----:B------:R-:W-:Y:S01]  /*2580*/  VIADD R64, R142, 0x30 ;  /* 0x000000308e407836 */ /* 0x000fe20000000000 */
[----:B------:R-:W-:Y:S01]  /*2590*/  IADD3 R120, R128, R123, RZ ;  /* 0x0000007b80787210 */ /* 0x000fe20007ffe0ff */
[----:B------:R-:W-:Y:S01]  /*25a0*/  IMAD.X R85, R57, 0x1, R78, P2 ;  /* 0x0000000139557824 */ /* 0x000fe200010e064e */
[----:B------:R-:W-:Y:S01]  /*25b0*/  IADD3 R90, P0, R56, R81, RZ ;  /* 0x00000051385a7210 */ /* 0x000fe20007f1e0ff */
[----:B------:R-:W-:Y:S01]  /*25c0*/  IMAD.X R79, R70, 0x1, R70, P1 ;  /* 0x00000001464f7824 */ /* 0x000fe200008e0646 */
[----:B------:R-:W-:Y:S01]  /*25d0*/  IADD3 R76, P4, R80, 0x40, RZ ;  /* 0x00000040504c7810 */ /* 0x000fe20007f9e0ff */
[----:B------:R-:W-:Y:S01]  /*25e0*/  IMAD.IADD R118, R128, 0x1, R120 ;  /* 0x0000000180767824 */ /* 0x000fe200078e0278 */
[----:B------:R-:W-:Y:S01]  /*25f0*/  IADD3 R80, P2, R80, 0x80, RZ ;  /* 0x0000008050507810 */ /* 0x000fe20007f5e0ff */
[----:B------:R-:W-:Y:S01]  /*2600*/  VIADD R15, R18, 0x40 ;  /* 0x00000040120f7836 */ /* 0x000fe20000000000 */
[----:B------:R-:W-:Y:S01]  /*2610*/  SHF.L.U32 R5, R153, 0x5, RZ ;  /* 0x0000000599057819 */ /* 0x000fe200000006ff */
[----:B------:R-:W-:Y:S01]  /*2620*/  IMAD.WIDE.U32 R152, R152, 0x20, RZ ;  /* 0x0000002098987825 */ /* 0x000fe200078e00ff */
[----:B------:R-:W-:Y:S01]  /*2630*/  IADD3.X R89, R57, R82, RZ, P0, !PT ;  /* 0x0000005239597210 */ /* 0x000fe200007fe4ff */
[----:B------:R-:W-:Y:S01]  /*2640*/  ULDC UR4, c[0x0][0x2e0] ;  /* 0x0000b80000047ab9 */ /* 0x000fe20000000800 */
[----:B------:R-:W-:Y:S01]  /*2650*/  IADD3 R88, P0, R80, R71, RZ ;  /* 0x0000004750587210 */ /* 0x000fe20007f1e0ff */
[--C-:B------:R-:W-:Y:S01]  /*2660*/  IMAD.X R75, RZ, RZ, R79.reuse, P4 ;  /* 0x000000ffff4b7224 */ /* 0x100fe200020e064f */
[----:B------:R-:W-:Y:S01]  /*2670*/  IADD3 R91, R9, R91, RZ ;  /* 0x0000005b095b7210 */ /* 0x000fe20007ffe0ff */
[----:B------:R-:W-:Y:S01]  /*2680*/  IMAD.X R79, RZ, RZ, R79, P2 ;  /* 0x000000ffff4f7224 */ /* 0x000fe200010e064f */
[----:B------:R-:W-:Y:S01]  /*2690*/  IADD3 R117, R128, R119, RZ ;  /* 0x0000007780757210 */ /* 0x000fe20007ffe0ff */
[----:B------:R-:W-:Y:S01]  /*26a0*/  VIADD R14, R18, 0x80 ;  /* 0x00000080120e7836 */ /* 0x000fe20000000000 */
[----:B------:R-:W-:Y:S01]  /*26b0*/  IADD3 R84, P1, R76, R71, RZ ;  /* 0x000000474c547210 */ /* 0x000fe20007f3e0ff */
[----:B------:R-:W-:Y:S01]  /*26c0*/  IMAD.MOV.U32 R13, RZ, RZ, R134 ;  /* 0x000000ffff0d7224 */ /* 0x000fe200078e0086 */
[----:B------:R-:W-:Y:S01]  /*26d0*/  SHF.L.U64.HI R91, R8, 0x1, R91 ;  /* 0x00000001085b7819 */ /* 0x000fe2000001025b */
[----:B------:R-:W-:Y:S01]  /*26e0*/  IMAD.IADD R93, R151, 0x1, R93 ;  /* 0x00000001975d7824 */ /* 0x000fe200078e025d */
[----:B------:R-:W-:Y:S01]  /*26f0*/  IADD3 R74, R153, R5, RZ ;  /* 0x00000005994a7210 */ /* 0x000fe20007ffe0ff */
[----:B--2---:R-:W-:Y:S01]  /*2700*/  IMAD.U32 R69, R69, -0x40, RZ ;  /* 0xffffffc045457824 */ /* 0x004fe200078e00ff */
        /* <DEDUP_REMOVED lines=12> */
[----:B------:R-:W-:-:S07]  /*27d0*/  IADD3.X R83, R75, R70, RZ, P1, !PT ;  /* 0x000000464b537210 */ /* 0x000fce0000ffe4ff */
.L_x_5607:
[----:B------:R-:W-:Y:S04]  /*27e0*/  IMAD.SHL.U32 R17, R13, 0x40, RZ ;  /* 0x000000400d117824 */ /* 0x000fe800078e00ff */
        /* <DEDUP_REMOVED lines=9> */
[----:B-1--4-:R-:W2:Y:S01]  /*2880*/  @P6 LDG.E.128 R24, desc[UR6][R98.64] ;  /* 0x0000000662186981 */ /* 0x012ea2000c1e1d00 */
[----:B------:R-:W-:Y:S01]  /*2890*/  @P6 IMAD.MOV.U32 R2, RZ, RZ, R97 ;  /* 0x000000ffff026224 */ /* 0x000fe200078e0061 */
[C---:B------:R-:W-:Y:S01]  /*28a0*/  @P5 IADD3 R22, P0, R98.reuse, UR20, RZ ;  /* 0x0000001462165c10 */ /* 0x040fe2000ff1e0ff */
[----:B------:R-:W-:Y:S03]  /*28b0*/  @P6 IMAD.MOV.U32 R3, RZ, RZ, R96 ;  /* 0x000000ffff036224 */ /* 0x000fe600078e0060 */
[----:B------:R-:W-:Y:S02]  /*28c0*/  @P5 IADD3.X R23, R99, UR23, RZ, P0, !PT ;  /* 0x0000001763175c10 */ /* 0x000fe400087fe4ff */
[C---:B------:R-:W-:Y:S04]  /*28d0*/  @P5 LEA R32, P0, R135.reuse, R97, 0x1 ;  /* 0x0000006187205211 */ /* 0x040fe800078008ff */
[----:B------:R-:W-:Y:S02]  /*28e0*/  @P5 LEA.HI.X R33, R135, R96, R136, 0x1, P0 ;  /* 0x0000006087215211 */ /* 0x000fe400000f0c88 */
[----:B------:R-:W-:Y:S04]  /*28f0*/  @P1 IADD3 R34, P0, R98, UR25, RZ ;  /* 0x0000001962221c10 */ /* 0x000fe8000ff1e0ff */
[----:B------:R-:W-:Y:S01]  /*2900*/  @P1 IADD3.X R35, R99, UR24, RZ, P0, !PT ;  /* 0x0000001863231c10 */ /* 0x000fe200087fe4ff */
[----:B--2---:R-:W-:Y:S04]  /*2910*/  @P6 STG.E.128 desc[UR6][R2.64], R24 ;  /* 0x0000001802006986 */ /* 0x004fe8000c101d06 */
[----:B------:R-:W2:Y:S04]  /*2920*/  @P6 LDG.E.128 R4, desc[UR6][R98.64+0x80] ;  /* 0x0000800662046981 */ /* 0x000ea8000c1e1d00 */
[----:B--2---:R-:W-:Y:S04]  /*2930*/  @P6 STG.E.128 desc[UR6][R2.64+0x80], R4 ;  /* 0x0000800402006986 */ /* 0x004fe8000c101d06 */
[----:B------:R-:W2:Y:S04]  /*2940*/  @P6 LDG.E.128 R8, desc[UR6][R98.64+0x100] ;  /* 0x0001000662086981 */ /* 0x000ea8000c1e1d00 */
[----:B--2---:R1:W-:Y:S04]  /*2950*/  @P6 STG.E.128 desc[UR6][R2.64+0x100], R8 ;  /* 0x0001000802006986 */ /* 0x0043e8000c101d06 */
[----:B------:R-:W2:Y:S01]  /*2960*/  @P5 LDG.E.128 R28, desc[UR6][R22.64] ;  /* 0x00000006161c5981 */ /* 0x000ea2000c1e1d00 */
[----:B-1----:R-:W-:Y:S05]  /*2970*/  @P1 IADD3 R2, P0, R97, R92, RZ ;  /* 0x0000005c61021210 */ /* 0x002fea0007f1e0ff */
[----:B------:R-:W-:Y:S01]  /*2980*/  @P1 IMAD.X R3, R96, 0x1, R91, P0 ;  /* 0x0000000160031824 */ /* 0x000fe200000e065b */
[C---:B------:R-:W-:Y:S04]  /*2990*/  ISETP.GE.AND P0, PT, R64.reuse, R155, PT ;  /* 0x0000009b4000720c */ /* 0x040fe80003f06270 */
[----:B------:R-:W-:Y:S01]  /*29a0*/  ISETP.GE.AND P0, PT, R64, R137, !P0 ;  /* 0x000000894000720c */ /* 0x000fe20004706270 */
[----:B--2---:R-:W-:Y:S04]  /*29b0*/  @P5 STG.E.128 desc[UR6][R32.64], R28 ;  /* 0x0000001c20005986 */ /* 0x004fe8000c101d06 */
[----:B------:R-:W2:Y:S04]  /*29c0*/  @P5 LDG.E.128 R4, desc[UR6][R22.64+0x80] ;  /* 0x0000800616045981 */ /* 0x000ea8000c1e1d00 */
[----:B--2---:R1:W-:Y:S04]  /*29d0*/  @P5 STG.E.128 desc[UR6][R32.64+0x80], R4 ;  /* 0x0000800420005986 */ /* 0x0043e8000c101d06 */
[----:B------:R2:W3:Y:S02]  /*29e0*/  @P5 LDG.E.128 R24, desc[UR6][R22.64+0x100] ;  /* 0x0001000616185981 */ /* 0x0004e4000c1e1d00 */
[----:B--2---:R-:W-:Y:S04]  /*29f0*/  @P0 IADD3 R22, P2, R98, UR18, RZ ;  /* 0x0000001262160c10 */ /* 0x004fe8000ff5e0ff */
[----:B------:R-:W-:Y:S01]  /*2a00*/  @P0 IADD3.X R23, R99, UR27, RZ, P2, !PT ;  /* 0x0000001b63170c10 */ /* 0x000fe200097fe4ff */
[----:B---3--:R2:W-:Y:S04]  /*2a10*/  @P5 STG.E.128 desc[UR6][R32.64+0x100], R24 ;  /* 0x0001001820005986 */ /* 0x0085e8000c101d06 */
[----:B------:R-:W3:Y:S04]  /*2a20*/  @P1 LDG.E.128 R8, desc[UR6][R34.64] ;  /* 0x0000000622081981 */ /* 0x000ee8000c1e1d00 */
[----:B---3--:R3:W-:Y:S04]  /*2a30*/  @P1 STG.E.128 desc[UR6][R2.64], R8 ;  /* 0x0000000802001986 */ /* 0x0087e8000c101d06 */
[----:B-1----:R-:W4:Y:S04]  /*2a40*/  @P1 LDG.E.128 R4, desc[UR6][R34.64+0x80] ;  /* 0x0000800622041981 */ /* 0x002f28000c1e1d00 */
[----:B----4-:R1:W-:Y:S04]  /*2a50*/  @P1 STG.E.128 desc[UR6][R2.64+0x80], R4 ;  /* 0x0000800402001986 */ /* 0x0103e8000c101d06 */
[----:B------:R-:W4:Y:S04]  /*2a60*/  @P1 LDG.E.128 R28, desc[UR6][R34.64+0x100] ;  /* 0x00010006221c1981 */ /* 0x000f28000c1e1d00 */
[----:B----4-:R4:W-:Y:S01]  /*2a70*/  @P1 STG.E.128 desc[UR6][R2.64+0x100], R28 ;  /* 0x0001001c02001986 */ /* 0x0109e2000c101d06 */
[----:B--2---:R-:W-:Y:S03]  /*2a80*/  @P0 IADD3 R32, P1, R97, R150, RZ ;  /* 0x0000009661200210 */ /* 0x004fe60007f3e0ff */
[----:B------:R-:W2:Y:S02]  /*2a90*/  @P0 LDG.E.128 R24, desc[UR6][R22.64] ;  /* 0x0000000616180981 */ /* 0x000ea4000c1e1d00 */
[----:B------:R-:W-:Y:S01]  /*2aa0*/  @P0 IMAD.X R33, R96, 0x1, R93, P1 ;  /* 0x0000000160210824 */ /* 0x000fe200008e065d */
[----:B------:R-:W-:Y:S04]  /*2ab0*/  ISETP.NE.AND P1, PT, RZ, UR4, PT ;  /* 0x00000004ff007c0c */ /* 0x000fe8000bf25270 */
[----:B--2---:R4:W-:Y:S04]  /*2ac0*/  @P0 STG.E.128 desc[UR6][R32.64], R24 ;  /* 0x0000001820000986 */ /* 0x0049e8000c101d06 */
[----:B---3--:R-:W2:Y:S04]  /*2ad0*/  @P0 LDG.E.128 R8, desc[UR6][R22.64+0x80] ;  /* 0x0000800616080981 */ /* 0x008ea8000c1e1d00 */
        /* <DEDUP_REMOVED lines=10> */
[----:B----4-:R-:W1:Y:S01]  /*2b80*/  LDC R3, c[0x0][0x2e0] ;  /* 0x0000b800ff037b82 */ /* 0x010e620000000800 */
        /* <DEDUP_REMOVED lines=10> */
[----:B------:R-:W-:Y:S01]  /*2c30*/  ISETP.GE.AND P0, PT, R18, UR4, PT ;  /* 0x0000000412007c0c */ /* 0x000fe2000bf06270 */
[----:B------:R-:W2:Y:S01]  /*2c40*/  LDG.E.128 R24, desc[UR6][R100.64] ;  /* 0x0000000664187981 */ /* 0x000ea2000c1e1d00 */
[----:B------:R-:W-:Y:S11]  /*2c50*/  ISETP.GE.AND P1, PT, R15, UR4, PT ;  /* 0x000000040f007c0c */ /* 0x000ff6000bf26270 */
        /* <DEDUP_REMOVED lines=144> */
.L_x_5565:
[----:B------:R-:W-:Y:S05]  /*3560*/  BSYNC B0 ;  /* 0x0000000000007941 */ /* 0x000fea0003800000 */
.L_x_5564:
[----:B------:R-:W-:Y:S04]  /*3570*/  BSSY B0, `(.L_x_5566) ;  /* 0x000009f000007945 */ /* 0x000fe80003800000 */
[----:B------:R-:W-:Y:S05]  /*3580*/  @!P5 BRA `(.L_x_5567) ;  /* 0x000000080074d947 */ /* 0x000fea0003800000 */
[C---:B------:R-:W-:Y:S02]  /*3590*/  LEA R156, P1, R71.reuse, R100, 0x1 ;  /* 0x00000064479c7211 */ /* 0x040fe400078208ff */
[----:B------:R-:W-:Y:S02]  /*35a0*/  SHF.L.U32 R155, R128, 0x1, RZ ;  /* 0x00000001809b7819 */ /* 0x000fe400000006ff */
[----:B------:R-:W-:Y:S02]  /*35b0*/  ISETP.GE.AND P0, PT, R18, UR4, PT ;  /* 0x0000000412007c0c */ /* 0x000fe4000bf06270 */
[----:B------:R-:W-:Y:S02]  /*35c0*/  LEA.HI.X R157, R71, R101, R70, 0x1, P1 ;  /* 0x00000065479d7211 */ /* 0x000fe400008f0c46 */
[-C--:B------:R-:W-:Y:S02]  /*35d0*/  IADD3 R32, P1, R20, R155.reuse, RZ ;  /* 0x0000009b14207210 */ /* 0x080fe40007f3e0ff */
[----:B------:R-:W-:Y:S01]  /*35e0*/  SHF.L.U64.HI R137, R128, 0x1, R114 ;  /* 0x0000000180897819 */ /* 0x000fe20000010272 */
[----:B-1----:R-:W2:Y:S01]  /*35f0*/  LDG.E.128 R24, desc[UR6][R156.64] ;  /* 0x000000069c187981 */ /* 0x002ea2000c1e1d00 */
[----:B------:R-:W-:Y:S02]  /*3600*/  IADD3 R50, P5, R48, R155, RZ ;  /* 0x0000009b30327210 */ /* 0x000fe40007fbe0ff */
[-C--:B------:R-:W-:Y:S02]  /*3610*/  IADD3.X R33, R21, R137.reuse, RZ, P1, !PT ;  /* 0x0000008915217210 */ /* 0x080fe40000ffe4ff */
[----:B------:R-:W-:Y:S02]  /*3620*/  IADD3.X R51, R49, R137, RZ, P5, !PT ;  /* 0x0000008931337210 */ /* 0x000fe40002ffe4ff */
[----:B------:R-:W-:Y:S01]  /*3630*/  LEA R154, P5, R56, R94, 0x1 ;  /* 0x0000005e389a7211 */ /* 0x000fe200078a08ff */
[----:B------:R-:W3:Y:S01]  /*3640*/  @!P0 LDG.E.64 R22, desc[UR6][R32.64] ;  /* 0x0000000620168981 */ /* 0x000ee2000c1e1b00 */
[----:B------:R-:W-:Y:S05]  /*3650*/  ISETP.GE.AND P1, PT, R15, UR4, PT ;  /* 0x000000040f007c0c */ /* 0x000fea000bf26270 */
        /* <DEDUP_REMOVED lines=44> */
[----:B------:R-:W-:Y:S02]  /*3920*/  @!P0 MOV R27, R159 ;  /* 0x0000009f001b8202 */ /* 0x000fe40000000f00 */
[----:B------:R-:W-:Y:S02]  /*3930*/  LEA.HI.X R155, R56, R95, R57, 0x1, P5 ;  /* 0x0000005f389b7211 */ /* 0x000fe400028f0c39 */
        /* <DEDUP_REMOVED lines=98> */
.L_x_5567:
[----:B------:R-:W-:Y:S05]  /*3f60*/  BSYNC B0 ;  /* 0x0000000000007941 */ /* 0x000fea0003800000 */
.L_x_5566:
[----:B------:R-:W-:Y:S04]  /*3f70*/  BSSY B0, `(.L_x_5568) ;  /* 0x00000a7000007945 */ /* 0x000fe80003800000 */
[----:B------:R-:W-:Y:S05]  /*3f80*/  @!P4 BRA `(.L_x_5569) ;  /* 0x000000080094c947 */ /* 0x000fea0003800000 */
[CC--:B------:R-:W-:Y:S02]  /*3f90*/  LEA R156, P1, R73.reuse, R100.reuse, 0x1 ;  /* 0x00000064499c7211 */ /* 0x0c0fe400078208ff */
[----:B--2---:R-:W-:Y:S02]  /*3fa0*/  SHF.L.U32 R155, R124, 0x1, RZ ;  /* 0x000000017c9b7819 */ /* 0x004fe400000006ff */
[----:B------:R-:W-:Y:S02]  /*3fb0*/  ISETP.GE.AND P0, PT, R18, UR4, PT ;  /* 0x0000000412007c0c */ /* 0x000fe4000bf06270 */
[----:B------:R-:W-:Y:S02]  /*3fc0*/  LEA.HI.X R157, R73, R101, R72, 0x1, P1 ;  /* 0x00000065499d7211 */ /* 0x000fe400008f0c48 */
[----:B------:R-:W-:Y:S02]  /*3fd0*/  SHF.L.U64.HI R137, R124, 0x1, R113 ;  /* 0x000000017c897819 */ /* 0x000fe40000010271 */
[-C--:B------:R-:W-:Y:S01]  /*3fe0*/  IADD3 R32, P1, R20, R155.reuse, RZ ;  /* 0x0000009b14207210 */ /* 0x080fe20007f3e0ff */
[----:B-1----:R1:W2:Y:S01]  /*3ff0*/  LDG.E.128 R24, desc[UR6][R156.64] ;  /* 0x000000069c187981 */ /* 0x0022a2000c1e1d00 */
        /* <DEDUP_REMOVED lines=9> */
[----:B------:R-:W-:Y:S02]  /*4090*/  LEA.HI.X R161, R152, R95, R74, 0x1, P5 ;  /* 0x0000005f98a17211 */ /* 0x000fe400028f0c4a */
[----:B-1----:R-:W-:Y:S01]  /*40a0*/  LEA R156, P4, R80, R100, 0x1 ;  /* 0x00000064509c7211 */ /* 0x002fe200078808ff */
        /* <DEDUP_REMOVED lines=16> */
[----:B------:R-:W-:Y:S02]  /*41b0*/  @!P0 HADD2.F32 R36, -RZ, R42.H1_H1 ;  /* 0x3000002aff248230 */ /* 0x000fe40000004100 */
[----:B------:R-:W-:Y:S01]  /*41c0*/  @!P0 FFMA.FTZ R0, R37, R39, R0 ;  /* 0x0000002725008223 */ /* 0x000fe20000010000 */
[--C-:B------:R-:W-:Y:S02]  /*41d0*/  @!P0 HADD2.F32 R29, -RZ, R31.reuse.H0_H0 ;  /* 0x2000001fff1d8230 */ /* 0x100fe40000004100 */
[-C--:B------:R-:W-:Y:S01]  /*41e0*/  @!P0 FMUL.FTZ R2, R35, R30.reuse ;  /* 0x0000001e23028220 */ /* 0x080fe20000410000 */
[--C-:B------:R-:W-:Y:S02]  /*41f0*/  @!P0 HADD2.F32 R37, -RZ, R28.reuse.H1_H1 ;  /* 0x3000001cff258230 */ /* 0x100fe40000004100 */
[----:B------:R-:W-:Y:S01]  /*4200*/  @!P0 FMUL.FTZ R155, R41, R30 ;  /* 0x0000001e299b8220 */ /* 0x000fe20000410000 */
[----:B------:R-:W-:Y:S01]  /*4210*/  @!P0 F2FP.F16.F32.PACK_AB R137, R0, R137 ;  /* 0x000000890089823e */ /* 0x000fe200000000ff */
[----:B------:R-:W-:Y:S02]  /*4220*/  @!P0 HADD2.F32 R38, -RZ, R31.H1_H1 ;  /* 0x3000001fff268230 */ /* 0x000fe40000004100 */
[-C--:B------:R-:W-:Y:S01]  /*4230*/  @!P0 FMUL.FTZ R3, R29, R22.reuse ;  /* 0x000000161d038220 */ /* 0x080fe20000410000 */
[----:B------:R-:W-:Y:S01]  /*4240*/  @!P0 HADD2.F32 R28, -RZ, R28.H0_H0 ;  /* 0x2000001cff1c8230 */ /* 0x000fe20000004100 */
[----:B------:R-:W-:Y:S01]  /*4250*/  @!P0 MOV R24, R137 ;  /* 0x0000008900188202 */ /* 0x000fe20000000f00 */
[--C-:B------:R-:W-:Y:S02]  /*4260*/  @!P0 HADD2.F32 R40, -RZ, R43.reuse.H0_H0 ;  /* 0x2000002bff288230 */ /* 0x100fe40000004100 */
[----:B------:R-:W-:Y:S01]  /*4270*/  @!P0 FMUL.FTZ R54, R38, R22 ;  /* 0x0000001626368220 */ /* 0x000fe20000410000 */
[----:B------:R-:W-:Y:S02]  /*4280*/  @!P0 HADD2.F32 R43, -RZ, R43.H1_H1 ;  /* 0x3000002bff2b8230 */ /* 0x000fe40000004100 */
[-C--:B------:R-:W-:Y:S01]  /*4290*/  @!P0 FMUL.FTZ R157, R37, R23.reuse ;  /* 0x00000017259d8220 */ /* 0x080fe20000410000 */
        /* <DEDUP_REMOVED lines=13> */
[----:B------:R-:W-:Y:S02]  /*4370*/  ISETP.GE.AND P0, PT, R14, UR4, PT ;  /* 0x000000040e007c0c */ /* 0x000fe4000bf06270 */
[----:B------:R-:W-:Y:S01]  /*4380*/  LEA.HI.X R157, R80, R101, R79, 0x1, P4 ;  /* 0x00000065509d7211 */ /* 0x000fe200020f0c4f */
        /* <DEDUP_REMOVED lines=101> */
.L_x_5569:
[----:B------:R-:W-:Y:S05]  /*49e0*/  BSYNC B0 ;  /* 0x0000000000007941 */ /* 0x000fea0003800000 */
.L_x_5568:
[----:B------:R-:W-:Y:S04]  /*49f0*/  BSSY B0, `(.L_x_5570) ;  /* 0x00000ab000007945 */ /* 0x000fe80003800000 */
[----:B------:R-:W-:Y:S05]  /*4a00*/  @!P2 BRA `(.L_x_5571) ;  /* 0x0000000800a4a947 */ /* 0x000fea0003800000 */
[----:B--2---:R-:W-:Y:S01]  /*4a10*/  SHF.L.U32 R155, R122, 0x1, RZ ;  /* 0x000000017a9b7819 */ /* 0x004fe200000006ff */
[----:B------:R-:W3:Y:S01]  /*4a20*/  LDC.64 R50, c[0x0][0x338] ;  /* 0x0000ce00ff327b82 */ /* 0x000ee20000000a00 */
[----:B------:R-:W-:Y:S02]  /*4a30*/  ISETP.GE.AND P0, PT, R18, UR4, PT ;  /* 0x0000000412007c0c */ /* 0x000fe4000bf06270 */
[-C--:B------:R-:W-:Y:S02]  /*4a40*/  IADD3 R32, P1, R20, R155.reuse, RZ ;  /* 0x0000009b14207210 */ /* 0x080fe40007f3e0ff */
[----:B------:R-:W-:Y:S02]  /*4a50*/  IADD3 R48, P2, R48, R155, RZ ;  /* 0x0000009b30307210 */ /* 0x000fe40007f5e0ff */
[----:B------:R-:W-:Y:S04]  /*4a60*/  SHF.L.U64.HI R137, R122, 0x1, R111 ;  /* 0x000000017a897819 */ /* 0x000fe8000001026f */
[-C--:B------:R-:W-:Y:S02]  /*4a70*/  IADD3.X R33, R21, R137.reuse, RZ, P1, !PT ;  /* 0x0000008915217210 */ /* 0x080fe40000ffe4ff */
[----:B------:R-:W-:Y:S02]  /*4a80*/  IADD3.X R49, R49, R137, RZ, P2, !PT ;  /* 0x0000008931317210 */ /* 0x000fe400017fe4ff */
[----:B------:R-:W-:Y:S01]  /*4a90*/  ISETP.GE.AND P1, PT, R15, UR4, PT ;  /* 0x000000040f007c0c */ /* 0x000fe2000bf26270 */
[----:B------:R-:W2:Y:S06]  /*4aa0*/  @!P0 LDG.E.64 R20, desc[UR6][R32.64] ;  /* 0x0000000620148981 */ /* 0x000eac000c1e1b00 */
[----:B------:R-:W4:Y:S01]  /*4ab0*/  @!P0 LDG.E.64 R42, desc[UR6][R48.64] ;  /* 0x00000006302a8981 */ /* 0x000f22000c1e1b00 */
[----:B---3--:R-:W-:Y:S04]  /*4ac0*/  IMAD.WIDE.U32 R156, R50, 0x60, R100 ;  /* 0x00000060329c7825 */ /* 0x008fe800078e0064 */
[----:B------:R-:W-:Y:S05]  /*4ad0*/  IMAD R51, R51, 0x60, RZ ;  /* 0x0000006033337824 */ /* 0x000fea00078e02ff */
[----:B------:R-:W-:Y:S02]  /*4ae0*/  IADD3 R157, R157, R51, RZ ;  /* 0x000000339d9d7210 */ /* 0x000fe40007ffe0ff */
[----:B------:R-:W3:Y:S03]  /*4af0*/  LDC.64 R50, c[0x0][0x248] ;  /* 0x00009200ff327b82 */ /* 0x000ee60000000a00 */
[----:B-1----:R1:W5:Y:S01]  /*4b00*/  LDG.E.128 R24, desc[UR6][R156.64] ;  /* 0x000000069c187981 */ /* 0x002362000c1e1d00 */
[----:B---3--:R-:W-:Y:S01]  /*4b10*/  IMAD.WIDE.U32 R158, R50, 0x60, R94 ;  /* 0x00000060329e7825 */ /* 0x008fe200078e005e */
[----:B------:R-:W-:Y:S03]  /*4b20*/  LEA R50, P2, R84, R100, 0x1 ;  /* 0x0000006454327211 */ /* 0x000fe600078408ff */
[----:B------:R-:W-:Y:S01]  /*4b30*/  IMAD R51, R51, 0x60, RZ ;  /* 0x0000006033337824 */ /* 0x000fe200078e02ff */
[----:B-1----:R-:W-:Y:S04]  /*4b40*/  LEA R156, P4, R86, R94, 0x1 ;  /* 0x0000005e569c7211 */ /* 0x002fe800078808ff */
[----:B------:R-:W-:Y:S02]  /*4b50*/  IADD3 R159, R159, R51, RZ ;  /* 0x000000339f9f7210 */ /* 0x000fe40007ffe0ff */
[----:B------:R-:W-:Y:S01]  /*4b60*/  LEA.HI.X R51, R84, R101, R83, 0x1, P2 ;  /* 0x0000006554337211 */ /* 0x000fe200010f0c53 */
[--C-:B--2---:R-:W-:Y:S02]  /*4b70*/  @!P0 HADD2.F32 R23, -RZ, R20.reuse.H0_H0 ;  /* 0x20000014ff178230 */ /* 0x104fe40000004100 */
[----:B------:R-:W-:Y:S02]  /*4b80*/  @!P0 HADD2.F32 R22, -RZ, R20.H1_H1 ;  /* 0x30000014ff168230 */ /* 0x000fe40000004100 */
[--C-:B------:R-:W-:Y:S02]  /*4b90*/  @!P0 HADD2.F32 R20, -RZ, R21.reuse.H0_H0 ;  /* 0x20000015ff148230 */ /* 0x100fe40000004100 */
[--C-:B----4-:R-:W-:Y:S02]  /*4ba0*/  @!P0 HADD2.F32 R39, -RZ, R42.reuse.H0_H0 ;  /* 0x2000002aff278230 */ /* 0x110fe40000004100 */
[----:B------:R-:W-:Y:S02]  /*4bb0*/  @!P0 HADD2.F32 R21, -RZ, R21.H1_H1 ;  /* 0x30000015ff158230 */ /* 0x000fe40000004100 */
[----:B------:R-:W-:Y:S02]  /*4bc0*/  @!P0 HADD2.F32 R34, -RZ, R42.H1_H1 ;  /* 0x3000002aff228230 */ /* 0x000fe40000004100 */
[--C-:B------:R-:W-:Y:S02]  /*4bd0*/  @!P0 HADD2.F32 R38, -RZ, R43.reuse.H0_H0 ;  /* 0x2000002bff268230 */ /* 0x100fe40000004100 */
[----:B------:R-:W-:Y:S01]  /*4be0*/  @!P0 HADD2.F32 R43, -RZ, R43.H1_H1 ;  /* 0x3000002bff2b8230 */ /* 0x000fe20000004100 */
[----:B-----5:R-:W-:Y:S02]  /*4bf0*/  @!P0 MOV R28, R24 ;  /* 0x00000018001c8202 */ /* 0x020fe40000000f00 */
        /* <DEDUP_REMOVED lines=19> */
[----:B------:R-:W-:Y:S02]  /*4d30*/  @!P0 HADD2.F32 R22, -RZ, R28.H0_H0 ;  /* 0x2000001cff168230 */ /* 0x000fe40000004100 */
[----:B------:R-:W-:Y:S01]  /*4d40*/  @!P0 FMUL.FTZ R3, R23, R20 ;  /* 0x0000001417038220 */ /* 0x000fe20000410000 */
[----:B------:R-:W-:Y:S01]  /*4d50*/  @!P0 FMUL.FTZ R157, R37, R21 ;  /* 0x00000015259d8220 */ /* 0x000fe20000410000 */
[----:B------:R-:W-:Y:S01]  /*4d60*/  @!P0 MOV R24, R137 ;  /* 0x0000008900188202 */ /* 0x000fe20000000f00 */
[----:B------:R-:W-:Y:S01]  /*4d70*/  @!P0 FFMA.FTZ R155, R29, R34, -R155 ;  /* 0x000000221d9b8223 */ /* 0x000fe2000001089b */
[----:B------:R-:W-:Y:S01]  /*4d80*/  @!P0 FMUL.FTZ R4, R22, R21 ;  /* 0x0000001516048220 */ /* 0x000fe20000410000 */
[-C--:B------:R-:W-:Y:S01]  /*4d90*/  @!P0 FFMA.FTZ R3, R36, R38.reuse, R3 ;  /* 0x0000002624038223 */ /* 0x080fe20000010003 */
[----:B------:R-:W-:Y:S01]  /*4da0*/  @!P0 FFMA.FTZ R54, R23, R38, -R54 ;  /* 0x0000002617368223 */ /* 0x000fe20000010836 */
[----:B------:R-:W-:Y:S01]  /*4db0*/  @!P0 FFMA.FTZ R157, R22, R43, -R157 ;  /* 0x0000002b169d8223 */ /* 0x000fe2000001089d */
[----:B------:R-:W-:Y:S01]  /*4dc0*/  @!P0 F2FP.F16.F32.PACK_AB R154, R2, R155 ;  /* 0x0000009b029a823e */ /* 0x000fe200000000ff */
[----:B------:R-:W-:Y:S02]  /*4dd0*/  @!P0 FFMA.FTZ R4, R37, R43, R4 ;  /* 0x0000002b25048223 */ /* 0x000fe40000010004 */
[----:B------:R-:W-:Y:S02]  /*4de0*/  @!P0 F2FP.F16.F32.PACK_AB R54, R3, R54 ;  /* 0x000000360336823e */ /* 0x000fe400000000ff */
[----:B------:R-:W-:Y:S02]  /*4df0*/  @!P0 MOV R25, R154 ;  /* 0x0000009a00198202 */ /* 0x000fe40000000f00 */
[----:B------:R-:W-:Y:S02]  /*4e00*/  @!P0 F2FP.F16.F32.PACK_AB R157, R4, R157 ;  /* 0x0000009d049d823e */ /* 0x000fe400000000ff */
[----:B------:R-:W-:Y:S02]  /*4e10*/  @!P0 MOV R26, R54 ;  /* 0x00000036001a8202 */ /* 0x000fe40000000f00 */
[----:B------:R-:W-:Y:S02]  /*4e20*/  @!P0 MOV R27, R157 ;  /* 0x0000009d001b8202 */ /* 0x000fe40000000f00 */
[----:B------:R-:W-:Y:S02]  /*4e30*/  LEA R154, P2, R88, R100, 0x1 ;  /* 0x00000064589a7211 */ /* 0x000fe400078408ff */
[----:B------:R-:W-:Y:S01]  /*4e40*/  ISETP.GE.AND P0, PT, R14, UR4, PT ;  /* 0x000000040e007c0c */ /* 0x000fe2000bf06270 */
[----:B------:R1:W-:Y:S01]  /*4e50*/  STG.E.128 desc[UR6][R158.64], R24 ;  /* 0x000000189e007986 */ /* 0x0003e2000c101d06 */
[----:B------:R-:W-:Y:S02]  /*4e60*/  LEA.HI.X R157, R86, R95, R85, 0x1, P4 ;  /* 0x0000005f569d7211 */ /* 0x000fe400020f0c55 */
[----:B------:R-:W-:Y:S05]  /*4e70*/  LEA.HI.X R155, R88, R101, R87, 0x1, P2 ;  /* 0x00000065589b7211 */ /* 0x000fea00010f0c57 */
        /* <DEDUP_REMOVED lines=98> */
.L_x_5571:
[----:B------:R-:W-:Y:S05]  /*54a0*/  BSYNC B0 ;  /* 0x0000000000007941 */ /* 0x000fea0003800000 */
.L_x_5570:
[----:B----4-:R-:W-:Y:S01]  /*54b0*/  MOV R20, R53 ;  /* 0x0000003500147202 */ /* 0x010fe20000000f00 */
[----:B------:R-:W-:Y:S01]  /*54c0*/  IMAD.MOV.U32 R48, RZ, RZ, R55 ;  /* 0x000000ffff307224 */ /* 0x000fe200078e0037 */
[----:B------:R-:W-:Y:S01]  /*54d0*/  MOV R21, R44 ;  /* 0x0000002c00157202 */ /* 0x000fe20000000f00 */
[----:B------:R-:W-:Y:S01]  /*54e0*/  IMAD.MOV.U32 R49, RZ, RZ, R52 ;  /* 0x000000ffff317224 */ /* 0x000fe200078e0034 */
[----:B------:R-:W-:Y:S01]  /*54f0*/  UMOV UR4, UR21 ;  /* 0x0000001500047c82 */ /* 0x000fe20008000000 */
[----:B------:R-:W-:Y:S05]  /*5500*/  BRA `(.L_x_5572) ;  /* 0x0000004c00787947 */ /* 0x000fea0003800000 */
.L_x_5563:
[----:B------:R-:W-:Y:S04]  /*5510*/  BSSY B1, `(.L_x_5573) ;  /* 0x0000114000017945 */ /* 0x000fe80003800000 */
[----:B------:R-:W-:Y:S05]  /*5520*/  @!P6 BRA `(.L_x_5574) ;  /* 0x000000100048e947 */ /* 0x000fea0003800000 */
[----:B------:R-:W-:Y:S01]  /*5530*/  ISETP.GE.AND P0, PT, R18, UR4, PT ;  /* 0x0000000412007c0c */ /* 0x000fe2000bf06270 */
[----:B------:R1:W5:Y:S01]  /*5540*/  LDG.E.128 R52, desc[UR6][R100.64] ;  /* 0x0000000664347981 */ /* 0x000362000c1e1d00 */
[----:B------:R-:W-:Y:S01]  /*5550*/  IADD3 R160, P1, R100, 0x80, RZ ;  /* 0x0000008064a07810 */ /* 0x000fe20007f3e0ff */
[----:B------:R-:W-:Y:S01]  /*5560*/  BSSY B0, `(.L_x_5575) ;  /* 0x0000058000007945 */ /* 0x000fe20003800000 */
[----:B------:R-:W-:Y:S03]  /*5570*/  ISETP.GE.AND P2, PT, R15, UR4, PT ;  /* 0x000000040f007c0c */ /* 0x000fe6000bf46270 */
        /* <DEDUP_REMOVED lines=86> */
.L_x_5576:
[----:B------:R-:W-:Y:S05]  /*5ae0*/  BSYNC B0 ;  /* 0x0000000000007941 */ /* 0x000fea0003800000 */
.L_x_5575:
        /* <DEDUP_REMOVED lines=88> */
.L_x_5578:
[----:B------:R-:W-:Y:S05]  /*6070*/  BSYNC B0 ;  /* 0x0000000000007941 */ /* 0x000fea0003800000 */
.L_x_5577:
        /* <DEDUP_REMOVED lines=26> */
[----:B------:R-:W4:Y:S01]  /*6220*/  LDG.E.128 R40, desc[UR6][R40.64+0x100] ;  /* 0x0001000628287981 */ /* 0x000f22000c1e1d00 */
[----:B------:R-:W-:Y:S07]  /*6230*/  LEA.HI.X.SX32 R159, R157, R103, 0x1, P0 ;  /* 0x000000679d9f7211 */ /* 0x000fee00000f0eff */
[----:B------:R-:W2:Y:S08]  /*6240*/  LDG.E.128 R24, desc[UR6][R22.64] ;  /* 0x0000000616187981 */ /* 0x000eb0000c1e1d00 */
[----:B------:R-:W3:Y:S01]  /*6250*/  LDG.E.128 R156, desc[UR6][R158.64+0x100] ;  /* 0x000100069e9c7981 */ /* 0x000ee2000c1e1d00 */
[--C-:B----4-:R-:W-:Y:S02]  /*6260*/  HADD2.F32 R33, -RZ, R40.reuse.H0_H0 ;  /* 0x20000028ff217230 */ /* 0x110fe40000004100 */
[----:B------:R-:W-:Y:S02]  /*6270*/  HADD2.F32 R34, -RZ, R40.H1_H1 ;  /* 0x30000028ff227230 */ /* 0x000fe40000004100 */
[--C-:B------:R-:W-:Y:S02]  /*6280*/  HADD2.F32 R37, -RZ, R41.reuse.H0_H0 ;  /* 0x20000029ff257230 */ /* 0x100fe40000004100 */
[----:B------:R-:W-:Y:S02]  /*6290*/  HADD2.F32 R38, -RZ, R41.H1_H1 ;  /* 0x30000029ff267230 */ /* 0x000fe40000004100 */
[--C-:B------:R-:W-:Y:S01]  /*62a0*/  HADD2.F32 R39, -RZ, R42.reuse.H0_H0 ;  /* 0x2000002aff277230 */ /* 0x100fe20000004100 */
[----:B--2---:R-:W-:Y:S01]  /*62b0*/  MOV R10, R24 ;  /* 0x00000018000a7202 */ /* 0x004fe20000000f00 */
        /* <DEDUP_REMOVED lines=55> */
.L_x_5580:
[----:B------:R-:W-:Y:S05]  /*6630*/  BSYNC B0 ;  /* 0x0000000000007941 */ /* 0x000fea0003800000 */
.L_x_5579:
[----:B-----5:R1:W-:Y:S02]  /*6640*/  STG.E.128 desc[UR6][R94.64+0x100], R52 ;  /* 0x000100345e007986 */ /* 0x0203e4000c101d06 */
.L_x_5574:
[----:B------:R-:W-:Y:S05]  /*6650*/  BSYNC B1 ;  /* 0x0000000000017941 */ /* 0x000fea0003800000 */
.L_x_5573:
        /* <DEDUP_REMOVED lines=13> */
[--C-:B-----5:R-:W-:Y:S01]  /*6730*/  HADD2.F32 R35, -RZ, R52.reuse.H1_H1 ;  /* 0x30000034ff237230 */ /* 0x120fe20000004100 */
        /* <DEDUP_REMOVED lines=11> */
[C---:B----4-:R-:W-:Y:S02]  /*67f0*/  LEA R10, P1, R159.reuse, R162, 0x1 ;  /* 0x000000a29f0a7211 */ /* 0x050fe400078208ff */
[C---:B------:R-:W-:Y:S02]  /*6800*/  IADD3 R157, P4, R128.reuse, R167, RZ ;  /* 0x000000a7809d7210 */ /* 0x040fe40007f9e0ff */
[----:B------:R-:W-:Y:S02]  /*6810*/  LEA.HI.X.SX32 R11, R159, R163, 0x1, P1 ;  /* 0x000000a39f0b7211 */ /* 0x000fe400008f0eff */
[----:B------:R-:W-:Y:S02]  /*6820*/  LEA R170, P1, R157, R102, 0x1 ;  /* 0x000000669daa7211 */ /* 0x000fe400078208ff */
[-C--:B------:R-:W-:Y:S01]  /*6830*/  LEA.HI.X.SX32 R50, R167, R114.reuse, 0x1, P4 ;  /* 0x00000072a7327211 */ /* 0x080fe200020f0eff */
[----:B------:R-:W4:Y:S01]  /*6840*/  LDG.E.128 R28, desc[UR6][R10.64] ;  /* 0x000000060a1c7981 */ /* 0x000f22000c1e1d00 */
[----:B------:R-:W-:Y:S02]  /*6850*/  @P2 IADD3 R169, RZ, -UR26, RZ ;  /* 0x8000001affa92c10 */ /* 0x000fe4000fffe0ff */
[----:B------:R-:W-:Y:S02]  /*6860*/  LEA.HI.X R171, R157, R103, R50, 0x1, P1 ;  /* 0x000000679dab7211 */ /* 0x000fe400008f0c32 */
[----:B------:R-:W-:Y:S03]  /*6870*/  IADD3 R167, P1, R128, R169, RZ ;  /* 0x000000a980a77210 */ /* 0x000fe60007f3e0ff */
[----:B------:R-:W2:Y:S01]  /*6880*/  LDG.E.128 R156, desc[UR6][R170.64] ;  /* 0x00000006aa9c7981 */ /* 0x000ea2000c1e1d00 */
[----:B------:R-:W-:Y:S02]  /*6890*/  LEA.HI.X.SX32 R50, R169, R114, 0x1, P1 ;  /* 0x00000072a9327211 */ /* 0x000fe400008f0eff */
[C---:B------:R-:W-:Y:S04]  /*68a0*/  LEA R32, P1, R167.reuse, R104, 0x1 ;  /* 0x00000068a7207211 */ /* 0x040fe800078208ff */
[----:B------:R-:W-:Y:S05]  /*68b0*/  LEA.HI.X R33, R167, R105, R50, 0x1, P1 ;  /* 0x00000069a7217211 */ /* 0x000fea00008f0c32 */
[----:B------:R3:W4:Y:S02]  /*68c0*/  LDG.E.128 R40, desc[UR6][R32.64] ;  /* 0x0000000620287981 */ /* 0x000724000c1e1d00 */
[----:B---3--:R-:W-:Y:S02]  /*68d0*/  HADD2.F32 R33, -RZ, R52.H0_H0 ;  /* 0x20000034ff217230 */ /* 0x008fe40000004100 */
[--C-:B--2---:R-:W-:Y:S01]  /*68e0*/  HADD2.F32 R25, -RZ, R157.reuse.H0_H0 ;  /* 0x2000009dff197230 */ /* 0x104fe20000004100 */
[----:B----4-:R-:W-:Y:S01]  /*68f0*/  MOV R26, R28 ;  /* 0x0000001c001a7202 */ /* 0x010fe20000000f00 */
        /* <DEDUP_REMOVED lines=59> */
.L_x_5584:
[----:B------:R-:W-:Y:S05]  /*6cb0*/  BSYNC B0 ;  /* 0x0000000000007941 */ /* 0x000fea0003800000 */
.L_x_5583:
[----:B-----5:R2:W-:Y:S01]  /*6cc0*/  STG.E.128 desc[UR6][R160.64], R52 ;  /* 0x00000034a0007986 */ /* 0x0205e2000c101d06 */
[----:B------:R-:W-:Y:S03]  /*6cd0*/  BSSY B0, `(.L_x_5585) ;  /* 0x000005b000007945 */ /* 0x000fe60003800000 */
[----:B--2---:R2:W5:Y:S01]  /*6ce0*/  LDG.E.128 R52, desc[UR6][R162.64+0x80] ;  /* 0x00008006a2347981 */ /* 0x004562000c1e1d00 */
[----:B------:R-:W-:Y:S05]  /*6cf0*/  @P0 BRA `(.L_x_5586) ;  /* 0x0000000400600947 */ /* 0x000fea0003800000 */
[--C-:B-----5:R-:W-:Y:S01]  /*6d00*/  HADD2.F32 R35, -RZ, R52.reuse.H1_H1 ;  /* 0x30000034ff237230 */ /* 0x120fe20000004100 */
        /* <DEDUP_REMOVED lines=10> */
[----:B----4-:R-:W-:Y:S02]  /*6db0*/  LEA R10, P0, R157, R164, 0x1 ;  /* 0x000000a49d0a7211 */ /* 0x010fe400078008ff */
        /* <DEDUP_REMOVED lines=13> */
[----:B------:R1:W2:Y:S02]  /*6e90*/  LDG.E.128 R40, desc[UR6][R32.64] ;  /* 0x0000000620287981 */ /* 0x0002a4000c1e1d00 */
[----:B-1----:R-:W-:Y:S02]  /*6ea0*/  HADD2.F32 R33, -RZ, R52.H0_H0 ;  /* 0x20000034ff217230 */ /* 0x002fe40000004100 */
[--C-:B---3--:R-:W-:Y:S01]  /*6eb0*/  HADD2.F32 R25, -RZ, R157.reuse.H0_H0 ;  /* 0x2000009dff197230 */ /* 0x108fe20000004100 */
        /* <DEDUP_REMOVED lines=60> */
.L_x_5586:
[----:B------:R-:W-:Y:S05]  /*7280*/  BSYNC B0 ;  /* 0x0000000000007941 */ /* 0x000fea0003800000 */
.L_x_5585:
        /* <DEDUP_REMOVED lines=97> */
.L_x_5588:
[----:B------:R-:W-:Y:S05]  /*78a0*/  BSYNC B0 ;  /* 0x0000000000007941 */ /* 0x000fea0003800000 */
.L_x_5587:
[----:B-----5:R4:W-:Y:S02]  /*78b0*/  STG.E.128 desc[UR6][R160.64+0x100], R24 ;  /* 0x00010018a0007986 */ /* 0x0209e4000c101d06 */
.L_x_5582:
[----:B------:R-:W-:Y:S05]  /*78c0*/  BSYNC B1 ;  /* 0x0000000000017941 */ /* 0x000fea0003800000 */
.L_x_5581:
[C---:B------:R-:W-:Y:S01]  /*78d0*/  ISETP.GE.AND P0, PT, R65.reuse, R155, PT ;  /* 0x0000009b4100720c */ /* 0x040fe20003f06270 */
[----:B------:R-:W-:Y:S03]  /*78e0*/  BSSY B1, `(.L_x_5589) ;  /* 0x0000132000017945 */ /* 0x000fe60003800000 */
[----:B------:R-:W-:Y:S11]  /*78f0*/  ISETP.GE.AND P0, PT, R65, R137, !P0 ;  /* 0x000000894100720c */ /* 0x000ff60004706270 */
[----:B------:R-:W-:Y:S02]  /*7900*/  @!UPT UIADD3 URZ, URZ, URZ, URZ ;  /* 0x0000003f3f3ff290 */ /* 0x000fe4000fffe03f */
[----:B------:R-:W-:Y:S05]  /*7910*/  @!P0 BRA `(.L_x_5590) ;  /* 0x0000001000b88947 */ /* 0x000fea0003800000 */
[C---:B----4-:R-:W-:Y:S01]  /*7920*/  LEA R2, P4, R73.reuse, R100, 0x1 ;  /* 0x0000006449027211 */ /* 0x050fe200078808ff */
[----:B------:R-:W-:Y:S01]  /*7930*/  BSSY B0, `(.L_x_5591) ;  /* 0x0000062000007945 */ /* 0x000fe20003800000 */
[----:B------:R-:W-:Y:S02]  /*7940*/  ISETP.GE.AND P0, PT, R18, UR4, PT ;  /* 0x0000000412007c0c */ /* 0x000fe4000bf06270 */
[----:B------:R-:W-:Y:S02]  /*7950*/  LEA.HI.X R3, R73, R101, R72, 0x1, P4 ;  /* 0x0000006549037211 */ /* 0x000fe400020f0c48 */
[----:B-1----:R-:W-:Y:S02]  /*7960*/  LEA R52, P2, R152, R94, 0x1 ;  /* 0x0000005e98347211 */ /* 0x002fe400078408ff */
[----:B------:R-:W-:Y:S01]  /*7970*/  LEA R50, P1, R76, R100, 0x1 ;  /* 0x000000644c327211 */ /* 0x000fe200078208ff */
[----:B------:R1:W5:Y:S06]  /*7980*/  LDG.E.128 R8, desc[UR6][R2.64] ;  /* 0x0000000602087981 */ /* 0x00036c000c1e1d00 */
        /* <DEDUP_REMOVED lines=12> */
[C---:B-1----:R-:W-:Y:S02]  /*7a50*/  LEA R2, P0, R5.reuse, R2, 0x1 ;  /* 0x0000000205027211 */ /* 0x042fe400078008ff */
        /* <DEDUP_REMOVED lines=79> */
.L_x_5592:
[----:B------:R-:W-:Y:S05]  /*7f50*/  BSYNC B0 ;  /* 0x0000000000007941 */ /* 0x000fea0003800000 */
.L_x_5591:
        /* <DEDUP_REMOVED lines=101> */
.L_x_5594:
[----:B------:R-:W-:Y:S05]  /*85b0*/  BSYNC B0 ;  /* 0x0000000000007941 */ /* 0x000fea0003800000 */
.L_x_5593:
        /* <DEDUP_REMOVED lines=98> */
.L_x_5596:
[----:B------:R-:W-:Y:S05]  /*8be0*/  BSYNC B0 ;  /* 0x0000000000007941 */ /* 0x000fea0003800000 */
.L_x_5595:
[----:B-----5:R4:W-:Y:S02]  /*8bf0*/  STG.E.128 desc[UR6][R50.64], R8 ;  /* 0x0000000832007986 */ /* 0x0209e4000c101d06 */
.L_x_5590:
[----:B------:R-:W-:Y:S05]  /*8c00*/  BSYNC B1 ;  /* 0x0000000000017941 */ /* 0x000fea0003800000 */
.L_x_5589:
[C---:B------:R-:W-:Y:S01]  /*8c10*/  ISETP.GE.AND P0, PT, R64.reuse, R155, PT ;  /* 0x0000009b4000720c */ /* 0x040fe20003f06270 */
[----:B------:R-:W-:Y:S03]  /*8c20*/  BSSY B1, `(.L_x_5597) ;  /* 0x0000136000017945 */ /* 0x000fe60003800000 */
[----:B------:R-:W-:Y:S11]  /*8c30*/  ISETP.GE.AND P0, PT, R64, R137, !P0 ;  /* 0x000000894000720c */ /* 0x000ff60004706270 */
[----:B------:R-:W-:Y:S02]  /*8c40*/  @!UPT UIADD3 URZ, URZ, URZ, URZ ;  /* 0x0000003f3f3ff290 */ /* 0x000fe4000fffe03f */
[----:B------:R-:W-:Y:S05]  /*8c50*/  @!P0 BRA `(.L_x_5598) ;  /* 0x0000001000c88947 */ /* 0x000fea0003800000 */
[----:B----4-:R-:W4:Y:S01]  /*8c60*/  LDC.64 R4, c[0x0][0x338] ;  /* 0x0000ce00ff047b82 */ /* 0x010f220000000a00 */
[----:B------:R-:W-:Y:S01]  /*8c70*/  ISETP.GE.AND P0, PT, R18, UR4, PT ;  /* 0x0000000412007c0c */ /* 0x000fe2000bf06270 */
[----:B------:R-:W-:Y:S06]  /*8c80*/  BSSY B0, `(.L_x_5599) ;  /* 0x0000064000007945 */ /* 0x000fec0003800000 */
[----:B-1----:R-:W1:Y:S01]  /*8c90*/  LDC.64 R2, c[0x0][0x248] ;  /* 0x00009200ff027b82 */ /* 0x002e620000000a00 */
        /* <DEDUP_REMOVED lines=22> */
[C---:B------:R-:W-:Y:S04]  /*8e00*/  LEA R36, P0, R0.reuse, R102, 0x1 ;  /* 0x0000006600247211 */ /* 0x040fe800078008ff */
[----:B------:R-:W-:Y:S02]  /*8e10*/  LEA.HI.X R37, R0, R103, R4, 0x1, P0 ;  /* 0x0000006700257211 */ /* 0x000fe400000f0c04 */
[----:B-1----:R1:W4:Y:S01]  /*8e20*/  LDG.E.128 R4, desc[UR6][R2.64] ;  /* 0x0000000602047981 */ /* 0x002322000c1e1d00 */
        /* <DEDUP_REMOVED lines=73> */
.L_x_5600:
[----:B------:R-:W-:Y:S05]  /*92c0*/  BSYNC B0 ;  /* 0x0000000000007941 */ /* 0x000fea0003800000 */
.L_x_5599:
[C---:B------:R-:W-:Y:S01]  /*92d0*/  LEA R2, P4, R84.reuse, R100, 0x1 ;  /* 0x0000006454027211 */ /* 0x040fe200078808ff */
[----:B------:R-:W-:Y:S01]  /*92e0*/  IMAD.IADD R51, R51, 0x1, R34 ;  /* 0x0000000133337824 */ /* 0x000fe200078e0222 */
[----:B------:R-:W-:Y:S01]  /*92f0*/  ISETP.GE.AND P2, PT, R15, UR4, PT ;  /* 0x000000040f007c0c */ /* 0x000fe2000bf46270 */
[----:B------:R-:W-:Y:S01]  /*9300*/  BSSY B0, `(.L_x_5601) ;  /* 0x0000063000007945 */ /* 0x000fe20003800000 */
[----:B------:R-:W-:Y:S02]  /*9310*/  LEA.HI.X R3, R84, R101, R83, 0x1, P4 ;  /* 0x0000006554037211 */ /* 0x000fe400020f0c53 */
[----:B-----5:R4:W-:Y:S01]  /*9320*/  STG.E.128 desc[UR6][R50.64], R8 ;  /* 0x0000000832007986 */ /* 0x0209e2000c101d06 */
[----:B------:R-:W-:Y:S02]  /*9330*/  LEA R42, P1, R86, R94, 0x1 ;  /* 0x0000005e562a7211 */ /* 0x000fe400078208ff */
[----:B------:R-:W-:Y:S02]  /*9340*/  LEA R40, P0, R88, R100, 0x1 ;  /* 0x0000006458287211 */ /* 0x000fe400078008ff */
        /* <DEDUP_REMOVED lines=15> */
[C---:B----4-:R-:W-:Y:S02]  /*9440*/  LEA R2, P0, R5.reuse, R2, 0x1 ;  /* 0x0000000205027211 */ /* 0x050fe400078008ff */
        /* <DEDUP_REMOVED lines=12> */
[----:B------:R-:W-:Y:S06]  /*9510*/  LEA.HI.X R29, R9, R105, R0, 0x1, P0 ;  /* 0x00000069091d7211 */ /* 0x000fec00000f0c00 */
[----:B------:R-:W2:Y:S01]  /*9520*/  LDG.E.128 R28, desc[UR6][R28.64] ;  /* 0x000000061c1c7981 */ /* 0x000ea2000c1e1d00 */
[--C-:B-1----:R-:W-:Y:S01]  /*9530*/  HADD2.F32 R3, -RZ, R37.reuse.H0_H0 ;  /* 0x20000025ff037230 */ /* 0x102fe20000004100 */
[----:B----4-:R-:W-:Y:S01]  /*9540*/  MOV R12, R4 ;  /* 0x00000004000c7202 */ /* 0x010fe20000000f00 */
        /* <DEDUP_REMOVED lines=30> */
[--C-:B--2---:R-:W-:Y:S02]  /*9730*/  HADD2.F32 R10, -RZ, R28.reuse.H0_H0 ;  /* 0x2000001cff0a7230 */ /* 0x104fe40000004100 */
        /* <DEDUP_REMOVED lines=31> */
.L_x_5602:
[----:B------:R-:W-:Y:S05]  /*9930*/  BSYNC B0 ;  /* 0x0000000000007941 */ /* 0x000fea0003800000 */
.L_x_5601:
        /* <DEDUP_REMOVED lines=98> */
.L_x_5604:
[----:B------:R-:W-:Y:S05]  /*9f60*/  BSYNC B0 ;  /* 0x0000000000007941 */ /* 0x000fea0003800000 */
.L_x_5603:
[----:B-----5:R4:W-:Y:S02]  /*9f70*/  STG.E.128 desc[UR6][R50.64], R8 ;  /* 0x0000000832007986 */ /* 0x0209e4000c101d06 */
.L_x_5598:
[----:B------:R-:W-:Y:S05]  /*9f80*/  BSYNC B1 ;  /* 0x0000000000017941 */ /* 0x000fea0003800000 */
.L_x_5597:
[----:B-1--4-:R-:W1:Y:S01]  /*9f90*/  LDC R3, c[0x0][0x2e0] ;  /* 0x0000b800ff037b82 */ /* 0x012e620000000800 */
[----:B------:R-:W-:Y:S01]  /*9fa0*/  UMOV UR4, UR5 ;  /* 0x0000000500047c82 */ /* 0x000fe20008000000 */
[----:B-1----:R-:W-:Y:S05]  /*9fb0*/  IMAD.U32 R3, R3, -0x20, RZ ;  /* 0xffffffe003037824 */ /* 0x002fea00078e00ff */
[C---:B------:R-:W-:Y:S02]  /*9fc0*/  LEA R104, P1, R3.reuse, R104, 0x1 ;  /* 0x0000006803687211 */ /* 0x040fe400078208ff */
[C---:B------:R-:W-:Y:S02]  /*9fd0*/  LEA R102, P0, R3.reuse, R102, 0x1 ;  /* 0x0000006603667211 */ /* 0x040fe400078008ff */
[C---:B------:R-:W-:Y:S02]  /*9fe0*/  LEA.HI.X.SX32 R105, R3.reuse, R105, 0x1, P1 ;  /* 0x0000006903697211 */ /* 0x040fe400008f0eff */
[----:B------:R-:W-:Y:S01]  /*9ff0*/  LEA.HI.X.SX32 R103, R3, R103, 0x1, P0 ;  /* 0x0000006703677211 */ /* 0x000fe200000f0eff */
[----:B------:R-:W-:Y:S08]  /*a000*/  BRA `(.L_x_5572) ;  /* 0x0000000000b87947 */ /* 0x000ff00003800000 */
.L_x_5562:
[----:B----4-:R-:W2:Y:S01]  /*a010*/  @P6 LDG.E.128 R4, desc[UR6][R100.64] ;  /* 0x0000000664046981 */ /* 0x010ea2000c1e1d00 */
[C---:B------:R-:W-:Y:S01]  /*a020*/  @P5 LEA R2, P0, R71.reuse, R100, 0x1 ;  /* 0x0000006447025211 */ /* 0x040fe200078008ff */
[----:B------:R-:W-:Y:S03]  /*a030*/  UMOV UR4, URZ ;  /* 0x0000003f00047c82 */ /* 0x000fe60008000000 */
        /* <DEDUP_REMOVED lines=12> */
[----:B--2---:R1:W-:Y:S04]  /*a100*/  @P6 STG.E.128 desc[UR6][R94.64], R4 ;  /* 0x000000045e006986 */ /* 0x0043e8000c101d06 */
[----:B------:R-:W2:Y:S04]  /*a110*/  @P6 LDG.E.128 R28, desc[UR6][R100.64+0x80] ;  /* 0x00008006641c6981 */ /* 0x000ea8000c1e1d00 */
[----:B--2---:R2:W-:Y:S04]  /*a120*/  @P6 STG.E.128 desc[UR6][R94.64+0x80], R28 ;  /* 0x0000801c5e006986 */ /* 0x0045e8000c101d06 */
[----:B------:R-:W3:Y:S04]  /*a130*/  @P6 LDG.E.128 R24, desc[UR6][R100.64+0x100] ;  /* 0x0001000664186981 */ /* 0x000ee8000c1e1d00 */
[----:B---3--:R3:W-:Y:S04]  /*a140*/  @P6 STG.E.128 desc[UR6][R94.64+0x100], R24 ;  /* 0x000100185e006986 */ /* 0x0087e8000c101d06 */
[----:B------:R-:W4:Y:S04]  /*a150*/  @P5 LDG.E.128 R8, desc[UR6][R2.64] ;  /* 0x0000000602085981 */ /* 0x000f28000c1e1d00 */
[----:B----4-:R-:W-:Y:S04]  /*a160*/  @P5 STG.E.128 desc[UR6][R34.64], R8 ;  /* 0x0000000822005986 */ /* 0x010fe8000c101d06 */
[----:B-1----:R-:W4:Y:S04]  /*a170*/  @P5 LDG.E.128 R4, desc[UR6][R2.64+0x80] ;  /* 0x0000800602045981 */ /* 0x002f28000c1e1d00 */
[----:B----4-:R-:W-:Y:S04]  /*a180*/  @P5 STG.E.128 desc[UR6][R34.64+0x80], R4 ;  /* 0x0000800422005986 */ /* 0x010fe8000c101d06 */
[----:B--2---:R1:W2:Y:S02]  /*a190*/  @P5 LDG.E.128 R28, desc[UR6][R2.64+0x100] ;  /* 0x00010006021c5981 */ /* 0x0042a4000c1e1d00 */
[----:B-1----:R-:W1:Y:S02]  /*a1a0*/  @P1 LDC.64 R2, c[0x0][0x338] ;  /* 0x0000ce00ff021b82 */ /* 0x002e640000000a00 */
[----:B-1----:R-:W-:Y:S01]  /*a1b0*/  @P1 IMAD R3, R3, 0x60, RZ ;  /* 0x0000006003031824 */ /* 0x002fe200078e02ff */
[----:B--2---:R1:W-:Y:S04]  /*a1c0*/  @P5 STG.E.128 desc[UR6][R34.64+0x100], R28 ;  /* 0x0001001c22005986 */ /* 0x0043e8000c101d06 */
[----:B---3--:R-:W2:Y:S01]  /*a1d0*/  @P0 LDG.E.128 R24, desc[UR6][R32.64] ;  /* 0x0000000620180981 */ /* 0x008ea2000c1e1d00 */
        /* <DEDUP_REMOVED lines=17> */
.L_x_5572:
[----:B------:R-:W5:Y:S02]  /*a2f0*/  LDC R0, c[0x0][0x338] ;  /* 0x0000ce00ff007b82 */ /* 0x000f640000000800 */
[----:B-----5:R-:W-:Y:S05]  /*a300*/  IMAD.U32 R3, R0, -0x40, RZ ;  /* 0xffffffc000037824 */ /* 0x020fea00078e00ff */
[C---:B--23--:R-:W-:Y:S04]  /*a310*/  LEA R100, P0, R3.reuse, R100, 0x1 ;  /* 0x0000006403647211 */ /* 0x04cfe800078008ff */
[----:B------:R-:W-:Y:S01]  /*a320*/  LEA.HI.X.SX32 R101, R3, R101, 0x1, P0 ;  /* 0x0000006503657211 */ /* 0x000fe200000f0eff */
[----:B------:R-:W-:Y:S08]  /*a330*/  @!P3 BRA `(.L_x_5605) ;  /* 0x000000040034b947 */ /* 0x000ff00003800000 */
[----:B------:R-:W-:Y:S04]  /*a340*/  IADD3 R0, R13, -0x1, RZ ;  /* 0xffffffff0d007810 */ /* 0x000fe80007ffe0ff */
[----:B------:R-:W-:Y:S11]  /*a350*/  ISETP.GT.AND P0, PT, R0, R67, PT ;  /* 0x000000430000720c */ /* 0x000ff60003f04270 */
[----:B------:R-:W-:Y:S02]  /*a360*/  @!UPT UIADD3 URZ, URZ, URZ, URZ ;  /* 0x0000003f3f3ff290 */ /* 0x000fe4000fffe03f */
[----:B------:R-:W-:Y:S05]  /*a370*/  @!P0 BRA `(.L_x_5606) ;  /* 0x00000004004c8947 */ /* 0x000fea0003800000 */
[----:B----4-:R-:W-:Y:S01]  /*a380*/  IMAD.MOV.U32 R8, RZ, RZ, RZ ;  /* 0x000000ffff087224 */ /* 0x010fe200078e00ff */
[----:B------:R-:W2:Y:S01]  /*a390*/  LDC R2, c[0x0][0x380] ;  /* 0x0000e000ff027b82 */ /* 0x000ea20000000800 */
[----:B------:R-:W-:Y:S02]  /*a3a0*/  IADD3 R17, R17, -0x80, RZ ;  /* 0xffffff8011117810 */ /* 0x000fe40007ffe0ff */
[----:B------:R-:W-:Y:S02]  /*a3b0*/  IABS R7, R16 ;  /* 0x0000001000077213 */ /* 0x000fe40000000000 */
[----:B------:R-:W-:Y:S02]  /*a3c0*/  IABS R5, R17 ;  /* 0x0000001100057213 */ /* 0x000fe40000000000 */
[----:B--2---:R-:W-:Y:S04]  /*a3d0*/  IABS R3, R2 ;  /* 0x0000000200037213 */ /* 0x004fe80000000000 */
[----:B------:R-:W2:Y:S10]  /*a3e0*/  I2F.RP R6, R3 ;  /* 0x0000000300067306 */ /* 0x000eb40000209400 */
[----:B--2---:R-:W2:Y:S02]  /*a3f0*/  MUFU.RCP R0, R6 ;  /* 0x0000000600007308 */ /* 0x004ea40000001000 */
[----:B--2---:R-:W-:Y:S08]  /*a400*/  VIADD R4, R0, 0xffffffe ;  /* 0x0ffffffe00047836 */ /* 0x004ff00000000000 */
[----:B------:R-:W2:Y:S02]  /*a410*/  F2I.FTZ.U32.TRUNC.NTZ R9, R4 ;  /* 0x0000000400097305 */ /* 0x000ea4000021f000 */
[--C-:B--2---:R-:W-:Y:S04]  /*a420*/  IMAD.MOV R0, RZ, RZ, -R9.reuse ;  /* 0x000000ffff007224 */ /* 0x104fe800078e0a09 */
        /* <DEDUP_REMOVED lines=29> */
[CC--:B-1----:R-:W-:Y:S02]  /*a600*/  LEA R24, P1, R4.reuse, R198.reuse, 0x2 ;  /* 0x000000c604187211 */ /* 0x0c2fe400078210ff */
        /* <DEDUP_REMOVED lines=32> */
.L_x_5605:
[----:B------:R-:W2:Y:S01]  /*a810*/  LDC R2, c[0x0][0x250] ;  /* 0x00009400ff027b82 */ /* 0x000ea20000000800 */
[----:B----4-:R-:W-:Y:S02]  /*a820*/  IMAD.MOV.U32 R4, RZ, RZ, R97 ;  /* 0x000000ffff047224 */ /* 0x010fe400078e0061 */
[----:B------:R-:W-:Y:S05]  /*a830*/  IMAD.MOV.U32 R5, RZ, RZ, R96 ;  /* 0x000000ffff057224 */ /* 0x000fea00078e0060 */
[----:B------:R-:W3:Y:S02]  /*a840*/  LDC R0, c[0x0][0x248] ;  /* 0x00009200ff007b82 */ /* 0x000ee40000000800 */
[----:B---3--:R-:W-:Y:S02]  /*a850*/  IMAD.U32 R3, R0, -0x40, RZ ;  /* 0xffffffc000037824 */ /* 0x008fe400078e00ff */
[----:B--2---:R-:W-:Y:S03]  /*a860*/  IMAD.U32 R2, R2, -0x40, RZ ;  /* 0xffffffc002027824 */ /* 0x004fe600078e00ff */
[C---:B-1----:R-:W-:Y:S02]  /*a870*/  LEA R94, P0, R3.reuse, R94, 0x1 ;  /* 0x0000005e035e7211 */ /* 0x042fe400078008ff */
[C---:B------:R-:W-:Y:S02]  /*a880*/  LEA R97, P1, R2.reuse, R4, 0x1 ;  /* 0x0000000402617211 */ /* 0x040fe400078208ff */
[----:B------:R-:W-:Y:S02]  /*a890*/  LEA.HI.X.SX32 R95, R3, R95, 0x1, P0 ;  /* 0x0000005f035f7211 */ /* 0x000fe400000f0eff */
[----:B------:R-:W-:Y:S09]  /*a8a0*/  LEA.HI.X.SX32 R96, R2, R5, 0x1, P1 ;  /* 0x0000000502607211 */ /* 0x000ff200008f0eff */
.L_x_5606:
[----:B------:R-:W-:Y:S04]  /*a8b0*/  IADD3 R13, R13, -0x1, RZ ;  /* 0xffffffff0d0d7810 */ /* 0x000fe80007ffe0ff */
[----:B------:R-:W-:Y:S11]  /*a8c0*/  ISETP.GT.AND P0, PT, R13, R67, PT ;  /* 0x000000430d00720c */ /* 0x000ff60003f04270 */
[----:B------:R-:W-:Y:S02]  /*a8d0*/  @!UPT UIADD3 URZ, URZ, URZ, URZ ;  /* 0x0000003f3f3ff290 */ /* 0x000fe4000fffe03f */
[----:B------:R-:W-:Y:S05]  /*a8e0*/  @P0 BRA `(.L_x_5607) ;  /* 0xffffff7c00bc0947 */ /* 0x000fea000383ffff */
.L_x_5561:
[----:B------:R-:W2:Y:S01]  /*a8f0*/  S2UR UR4, SR_CgaCtaId ;  /* 0x00000000000479c3 */ /* 0x000ea20000008800 */
[----:B------:R-:W-:Y:S01]  /*a900*/  ULDC UR5, c[0x0][0x2e0] ;  /* 0x0000b80000057ab9 */ /* 0x000fe20000000800 */
[----:B------:R-:W-:-:S06]  /*a910*/  UMOV UR10, 0x400 ;  /* 0x00000400000a7882 */ /* 0x000fcc0000000000 */
[----:B------:R-:W-:Y:S01]  /*a920*/  BAR.SYNC.DEFER_BLOCKING 0x0 ;  /* 0x0000000000007b1d */ /* 0x000fe20000010000 */
[----:B------:R-:W-:-:S07]  /*a930*/  ISETP.NE.AND P0, PT, RZ, UR5, PT ;  /* 0x00000005ff007c0c */ /* 0x000fce000bf05270 */
[----:B------:R-:W3:Y:S01]  /*a940*/  LDC.64 R2, c[0x0][0x240] ;  /* 0x00009000ff027b82 */ /* 0x000ee20000000a00 */
[----:B------:R-:W-:Y:S01]  /*a950*/  BSSY B2, `(.L_x_5608) ;  /* 0x0000725000027945 */ /* 0x000fe20003800000 */
[----:B--2---:R-:W-:-:S06]  /*a960*/  ULEA UR4, UR4, UR10, 0x18 ;  /* 0x0000000a04047291 */ /* 0x004fcc000f8ec03f */
[----:B------:R-:W-:Y:S02]  /*a970*/  LEA R200, R132, UR4, 0x1 ;  /* 0x0000000484c87c11 */ /* 0x000fe4000f8e08ff */
[C---:B---3--:R-:W-:Y:S01]  /*a980*/  SHF.L.U64.HI R13, R2.reuse, 0x4, R3 ;  /* 0x00000004020d7819 */ /* 0x048fe20000010203 */
[----:B------:R-:W-:Y:S01]  /*a990*/  IMAD.SHL.U32 R15, R2, 0x10, RZ ;  /* 0x00000010020f7824 */ /* 0x000fe200078e00ff */
[----:B------:R-:W-:Y:S06]  /*a9a0*/  @!P0 BRA `(.L_x_5609) ;  /* 0x0000006c00cc8947 */ /* 0x000fec0003800000 */
[----:B------:R-:W-:Y:S01]  /*a9b0*/  ISETP.NE.U32.AND P0, PT, RZ, UR8, PT ;  /* 0x00000008ff007c0c */ /* 0x000fe2000bf05070 */
[----:B----4-:R-:W-:-:S03]  /*a9c0*/  IMAD.MOV.U32 R4, RZ, RZ, RZ ;  /* 0x000000ffff047224 */ /* 0x010fc600078e00ff */
[----:B------:R-:W-:Y:S01]  /*a9d0*/  ISETP.NE.AND.EX P0, PT, RZ, UR9, PT, P0 ;  /* 0x00000009ff007c0c */ /* 0x000fe2000bf05300 */
[----:B------:R-:W-:-:S12]  /*a9e0*/  ULDC.64 UR8, c[0x0][0x210] ;  /* 0x0000840000087ab9 */ /* 0x000fd80000000a00 */
[----:B------:R-:W2:Y:S01]  /*a9f0*/  @P0 LDG.E R4, desc[UR6][R148.64] ;  /* 0x0000000694040981 */ /* 0x000ea2000c1e1900 */
[-C--:B------:R-:W-:Y:S01]  /*aa00*/  IADD3 R15, P1, R15, R144.reuse, RZ ;  /* 0x000000900f0f7210 */ /* 0x080fe20007f3e0ff */
[----:B------:R-:W-:Y:S01]  /*aa10*/  ULDC.U8 UR10, c[0x0][0x3c3] ;  /* 0x0000f0c0000a7ab9 */ /* 0x000fe20000000000 */
[C---:B------:R-:W-:Y:S01]  /*aa20*/  LEA R0, P0, R2.reuse, R144, 0x5 ;  /* 0x0000009002007211 */ /* 0x040fe200078028ff */
[----:B------:R-:W-:Y:S02]  /*aa30*/  IMAD.MOV.U32 R146, RZ, RZ, R144 ;  /* 0x000000ffff927224 */ /* 0x000fe400078e0090 */
[----:B------:R-:W-:Y:S01]  /*aa40*/  IMAD.X R6, R13, 0x1, R147, P1 ;  /* 0x000000010d067824 */ /* 0x000fe200008e0693 */
[C---:B------:R-:W-:Y:S01]  /*aa50*/  LEA.HI.X R5, R2.reuse, R147, R3, 0x5, P0 ;  /* 0x0000009302057211 */ /* 0x040fe200000f2c03 */
[----:B------:R-:W-:Y:S01]  /*aa60*/  IMAD.WIDE.U32 R8, R2, 0x30, R146 ;  /* 0x0000003002087825 */ /* 0x000fe200078e0092 */
[----:B-1----:R-:W-:Y:S02]  /*aa70*/  LEA R26, P0, R15, UR8, 0x1 ;  /* 0x000000080f1a7c11 */ /* 0x002fe4000f8008ff */
[----:B------:R-:W-:Y:S01]  /*aa80*/  LEA R40, P1, R144, UR8, 0x1 ;  /* 0x0000000890287c11 */ /* 0x000fe2000f8208ff */
[----:B------:R-:W-:Y:S01]  /*aa90*/  IMAD R3, R3, 0x30, RZ ;  /* 0x0000003003037824 */ /* 0x000fe200078e02ff */
[----:B------:R-:W-:Y:S01]  /*aaa0*/  LEA.HI.X R27, R15, UR9, R6, 0x1, P0 ;  /* 0x000000090f1b7c11 */ /* 0x000fe200080f0c06 */
[----:B------:R-:W-:Y:S01]  /*aab0*/  IMAD.IADD R17, R196, 0x1, -R61 ;  /* 0x00000001c4117824 */ /* 0x000fe200078e0a3d */
[----:B------:R-:W-:Y:S01]  /*aac0*/  ISETP.NE.AND P0, PT, RZ, UR10, PT ;  /* 0x0000000aff007c0c */ /* 0x000fe2000bf05270 */
[----:B------:R-:W-:Y:S01]  /*aad0*/  IMAD.IADD R2, R9, 0x1, R3 ;  /* 0x0000000109027824 */ /* 0x000fe200078e0203 */
[----:B------:R-:W-:-:S02]  /*aae0*/  LEA R24, P4, R0, UR8, 0x1 ;  /* 0x0000000800187c11 */ /* 0x000fc4000f8808ff */
[----:B------:R-:W-:Y:S02]  /*aaf0*/  LEA R14, P2, R8, UR8, 0x1 ;  /* 0x00000008080e7c11 */ /* 0x000fe4000f8408ff */
[----:B------:R-:W-:Y:S02]  /*ab00*/  LEA.HI.X R41, R144, UR9, R147, 0x1, P1 ;  /* 0x0000000990297c11 */ /* 0x000fe400088f0c93 */
[----:B------:R-:W-:Y:S02]  /*ab10*/  ISETP.GE.AND P1, PT, R142, R17, PT ;  /* 0x000000118e00720c */ /* 0x000fe40003f26270 */
[----:B------:R-:W-:Y:S02]  /*ab20*/  LEA.HI.X R25, R0, UR9, R5, 0x1, P4 ;  /* 0x0000000900197c11 */ /* 0x000fe4000a0f0c05 */
[----:B------:R-:W-:Y:S02]  /*ab30*/  LEA.HI.X R15, R8, UR9, R2, 0x1, P2 ;  /* 0x00000009080f7c11 */ /* 0x000fe400090f0c02 */
[----:B------:R-:W-:-:S02]  /*ab40*/  ISETP.GT.AND P1, PT, R58, -0x8, !P1 ;  /* 0xfffffff83a00780c */ /* 0x000fc40004f24270 */
[----:B--2---:R-:W-:-:S05]  /*ab50*/  IADD3 R4, R4, R68, R61 ;  /* 0x0000004404047210 */ /* 0x004fca0007ffe03d */
[----:B------:R-:W-:-:S05]  /*ab60*/  IMAD R4, R127, R4, RZ ;  /* 0x000000047f047224 */ /* 0x000fca00078e02ff */
[-C--:B------:R-:W-:Y:S02]  /*ab70*/  IADD3 R7, P6, R126, R4.reuse, RZ ;  /* 0x000000047e077210 */ /* 0x080fe40007fde0ff */
[----:B------:R-:W-:Y:S02]  /*ab80*/  IADD3 R3, P5, R125, R4, RZ ;  /* 0x000000047d037210 */ /* 0x000fe40007fbe0ff */
[----:B------:R-:W-:-:S05]  /*ab90*/  SHF.R.S32.HI R4, RZ, 0x1f, R4 ;  /* 0x0000001fff047819 */ /* 0x000fca0000011404 */
[--C-:B------:R-:W-:Y:S02]  /*aba0*/  IMAD.X R6, R116, 0x1, R4.reuse, P6 ;  /* 0x0000000174067824 */ /* 0x100fe400030e0604 */
[----:B------:R-:W-:Y:S01]  /*abb0*/  IMAD.X R13, R115, 0x1, R4, P5 ;  /* 0x00000001730d7824 */ /* 0x000fe200028e0604 */
[----:B------:R-:W-:Y:S06]  /*abc0*/  @!P0 BRA `(.L_x_5610) ;  /* 0x0000002400c88947 */ /* 0x000fec0003800000 */
[----:B------:R-:W-:Y:S04]  /*abd0*/  BSSY B1, `(.L_x_5611) ;  /* 0x0000097000017945 */ /* 0x000fe80003800000 */
[----:B------:R-:W-:Y:S05]  /*abe0*/  @!P1 BRA `(.L_x_5612) ;  /* 0x0000000800549947 */ /* 0x000fea0003800000 */
[----:B------:R1:W5:Y:S04]  /*abf0*/  LDG.E.128 R20, desc[UR6][R40.64+0x80] ;  /* 0x0000800628147981 */ /* 0x000368000c1e1d00 */
[----:B------:R1:W5:Y:S04]  /*ac00*/  LDG.E.128 R8, desc[UR6][R40.64+0x100] ;  /* 0x0001000628087981 */ /* 0x000368000c1e1d00 */
[----:B------:R1:W5:Y:S01]  /*ac10*/  LDG.E.128 R28, desc[UR6][R40.64] ;  /* 0x00000006281c7981 */ /* 0x000362000c1e1d00 */
[----:B------:R-:W-:Y:S01]  /*ac20*/  ISETP.GE.AND P2, PT, R18, UR5, PT ;  /* 0x0000000512007c0c */ /* 0x000fe2000bf46270 */
[C---:B------:R-:W-:Y:S01]  /*ac30*/  IMAD.SHL.U32 R38, R7.reuse, 0x2, RZ ;  /* 0x0000000207267824 */ /* 0x040fe200078e00ff */
[----:B------:R-:W-:Y:S01]  /*ac40*/  ULDC.64 UR10, c[0x0][0x358] ;  /* 0x0000d600000a7ab9 */ /* 0x000fe20000000a00 */
[----:B------:R-:W-:Y:S01]  /*ac50*/  ULDC.64 UR8, c[0x0][0x360] ;  /* 0x0000d80000087ab9 */ /* 0x000fe20000000a00 */
[----:B------:R-:W-:Y:S01]  /*ac60*/  SHF.L.U64.HI R0, R7, 0x1, R6 ;  /* 0x0000000107007819 */ /* 0x000fe20000010206 */
[----:B------:R-:W-:Y:S01]  /*ac70*/  BSSY B0, `(.L_x_5613) ;  /* 0x000002e000007945 */ /* 0x000fe20003800000 */
[----:B------:R-:W-:-:S02]  /*ac80*/  IADD3 R36, P1, R38, UR10, RZ ;  /* 0x0000000a26247c10 */ /* 0x000fc4000ff3e0ff */
[----:B------:R-:W-:Y:S02]  /*ac90*/  IADD3 R38, P0, R38, UR8, RZ ;  /* 0x0000000826267c10 */ /* 0x000fe4000ff1e0ff */
[C---:B------:R-:W-:Y:S02]  /*aca0*/  IADD3.X R37, R0.reuse, UR11, RZ, P1, !PT ;  /* 0x0000000b00257c10 */ /* 0x040fe40008ffe4ff */
[----:B------:R-:W-:Y:S01]  /*acb0*/  IADD3.X R39, R0, UR9, RZ, P0, !PT ;  /* 0x0000000900277c10 */ /* 0x000fe200087fe4ff */
[----:B------:R-:W-:Y:S08]  /*acc0*/  @P2 BRA `(.L_x_5614) ;  /* 0x0000000000a02947 */ /* 0x000ff00003800000 */
[----:B------:R-:W2:Y:S04]  /*acd0*/  LDG.E.64 R2, desc[UR6][R38.64] ;  /* 0x0000000626027981 */ /* 0x000ea8000c1e1b00 */
[----:B------:R-:W3:Y:S01]  /*ace0*/  LDG.E.64 R4, desc[UR6][R36.64] ;  /* 0x0000000624047981 */ /* 0x000ee2000c1e1b00 */
[--C-:B-----5:R-:W-:Y:S01]  /*acf0*/  HADD2.F32 R33, -RZ, R31.reuse.H0_H0 ;  /* 0x2000001fff217230 */ /* 0x120fe20000004100 */
[----:B------:R-:W-:Y:S01]  /*ad00*/  MOV R32, R30 ;  /* 0x0000001e00207202 */ /* 0x000fe20000000f00 */
[----:B------:R-:W-:Y:S02]  /*ad10*/  HADD2.F32 R31, -RZ, R31.H1_H1 ;  /* 0x3000001fff1f7230 */ /* 0x000fe40000004100 */
[--C-:B------:R-:W-:Y:S02]  /*ad20*/  HADD2.F32 R35, -RZ, R29.reuse.H0_H0 ;  /* 0x2000001dff237230 */ /* 0x100fe40000004100 */
[----:B------:R-:W-:-:S02]  /*ad30*/  HADD2.F32 R34, -RZ, R29.H1_H1 ;  /* 0x3000001dff227230 */ /* 0x000fc40000004100 */
[----:B--2---:R-:W-:Y:S02]  /*ad40*/  HADD2.F32 R0, -RZ, R3.H1_H1 ;  /* 0x30000003ff007230 */ /* 0x004fe40000004100 */
[----:B------:R-:W-:Y:S02]  /*ad50*/  HADD2.F32 R13, -RZ, R2.H1_H1 ;  /* 0x30000002ff0d7230 */ /* 0x000fe40000004100 */
[----:B---3--:R-:W-:Y:S02]  /*ad60*/  HADD2.F32 R29, -RZ, R5.H1_H1 ;  /* 0x30000005ff1d7230 */ /* 0x008fe40000004100 */
        /* <DEDUP_REMOVED lines=30> */
.L_x_5614:
[----:B------:R-:W-:Y:S05]  /*af50*/  BSYNC B0 ;  /* 0x0000000000007941 */ /* 0x000fea0003800000 */
.L_x_5613:
        /* <DEDUP_REMOVED lines=45> */
.L_x_5616:
[----:B------:R-:W-:Y:S05]  /*b230*/  BSYNC B0 ;  /* 0x0000000000007941 */ /* 0x000fea0003800000 */
.L_x_5615:
[----:B------:R3:W-:Y:S01]  /*b240*/  STS.128 [R200+0x2000], R20 ;  /* 0x00200014c8007388 */ /* 0x0007e20000000c00 */
[----:B------:R-:W-:Y:S01]  /*b250*/  IADD3 R0, R18, 0x80, RZ ;  /* 0x0000008012007810 */ /* 0x000fe20007ffe0ff */
[----:B------:R-:W-:Y:S03]  /*b260*/  BSSY B0, `(.L_x_5617) ;  /* 0x000002c000007945 */ /* 0x000fe60003800000 */
[----:B------:R-:W-:-:S13]  /*b270*/  ISETP.GE.AND P0, PT, R0, UR5, PT ;  /* 0x0000000500007c0c */ /* 0x000fda000bf06270 */
[----:B------:R-:W-:Y:S05]  /*b280*/  @P0 BRA `(.L_x_5618) ;  /* 0x0000000000a40947 */ /* 0x000fea0003800000 */
[----:B------:R-:W4:Y:S04]  /*b290*/  LDG.E.64 R2, desc[UR6][R38.64+0x80] ;  /* 0x0000800626027981 */ /* 0x000f28000c1e1b00 */
[----:B------:R-:W5:Y:S01]  /*b2a0*/  LDG.E.64 R4, desc[UR6][R36.64+0x80] ;  /* 0x0000800624047981 */ /* 0x000f62000c1e1b00 */
[----:B---3--:R-:W-:Y:S01]  /*b2b0*/  MOV R20, R10 ;  /* 0x0000000a00147202 */ /* 0x008fe20000000f00 */
[----:B------:R-:W-:Y:S02]  /*b2c0*/  HADD2.F32 R23, -RZ, R9.H1_H1 ;  /* 0x30000009ff177230 */ /* 0x000fe40000004100 */
[----:B------:R-:W-:Y:S02]  /*b2d0*/  HADD2.F32 R21, -RZ, R11.H1_H1 ;  /* 0x3000000bff157230 */ /* 0x000fe40000004100 */
[----:B------:R-:W-:-:S02]  /*b2e0*/  HADD2.F32 R22, -RZ, R9.H0_H0 ;  /* 0x20000009ff167230 */ /* 0x000fc40000004100 */
[----:B------:R-:W-:Y:S02]  /*b2f0*/  HADD2.F32 R16, -RZ, R11.H0_H0 ;  /* 0x2000000bff107230 */ /* 0x000fe40000004100 */
[----:B----4-:R-:W-:Y:S02]  /*b300*/  HADD2.F32 R10, -RZ, R2.H1_H1 ;  /* 0x30000002ff0a7230 */ /* 0x010fe40000004100 */
[----:B------:R-:W-:Y:S02]  /*b310*/  HADD2.F32 R0, -RZ, R3.H1_H1 ;  /* 0x30000003ff007230 */ /* 0x000fe40000004100 */
[----:B-----5:R-:W-:Y:S02]  /*b320*/  HADD2.F32 R13, -RZ, R4.H1_H1 ;  /* 0x30000004ff0d7230 */ /* 0x020fe40000004100 */
[----:B------:R-:W-:Y:S01]  /*b330*/  FMUL.FTZ R11, R23, R10 ;  /* 0x0000000a170b7220 */ /* 0x000fe20000410000 */
[----:B------:R-:W-:Y:S02]  /*b340*/  HADD2.F32 R12, -RZ, R5.H1_H1 ;  /* 0x30000005ff0c7230 */ /* 0x000fe40000004100 */
[----:B------:R-:W-:Y:S01]  /*b350*/  FMUL.FTZ R9, R21, R0 ;  /* 0x0000000015097220 */ /* 0x000fe20000410000 */
[----:B------:R-:W-:Y:S01]  /*b360*/  FMUL.FTZ R10, R22, R10 ;  /* 0x0000000a160a7220 */ /* 0x000fe20000410000 */
[----:B------:R-:W-:Y:S01]  /*b370*/  FMUL.FTZ R0, R16, R0 ;  /* 0x0000000010007220 */ /* 0x000fe20000410000 */
[----:B------:R-:W-:Y:S01]  /*b380*/  FFMA.FTZ R11, R22, R13, -R11 ;  /* 0x0000000d160b7223 */ /* 0x000fe2000001080b */
[----:B------:R-:W-:-:S02]  /*b390*/  HADD2.F32 R3, -RZ, R3.H0_H0 ;  /* 0x20000003ff037230 */ /* 0x000fc40000004100 */
[----:B------:R-:W-:Y:S01]  /*b3a0*/  FFMA.FTZ R10, R23, R13, R10 ;  /* 0x0000000d170a7223 */ /* 0x000fe2000001000a */
[-C--:B------:R-:W-:Y:S01]  /*b3b0*/  FFMA.FTZ R0, R21, R12.reuse, R0 ;  /* 0x0000000c15007223 */ /* 0x080fe20000010000 */
[--C-:B------:R-:W-:Y:S02]  /*b3c0*/  HADD2.F32 R13, -RZ, R8.reuse.H0_H0 ;  /* 0x20000008ff0d7230 */ /* 0x100fe40000004100 */
[----:B------:R-:W-:Y:S01]  /*b3d0*/  FFMA.FTZ R9, R16, R12, -R9 ;  /* 0x0000000c10097223 */ /* 0x000fe20000010809 */
[----:B------:R-:W-:Y:S01]  /*b3e0*/  HADD2.F32 R21, -RZ, R8.H1_H1 ;  /* 0x30000008ff157230 */ /* 0x000fe20000004100 */
[----:B------:R-:W-:Y:S01]  /*b3f0*/  F2FP.F16.F32.PACK_AB R10, R10, R11 ;  /* 0x0000000b0a0a723e */ /* 0x000fe200000000ff */
[--C-:B------:R-:W-:Y:S02]  /*b400*/  HADD2.F32 R8, -RZ, R20.reuse.H0_H0 ;  /* 0x20000014ff087230 */ /* 0x100fe40000004100 */
[----:B------:R-:W-:Y:S01]  /*b410*/  HADD2.F32 R20, -RZ, R20.H1_H1 ;  /* 0x30000014ff147230 */ /* 0x000fe20000004100 */
[----:B------:R-:W-:Y:S01]  /*b420*/  F2FP.F16.F32.PACK_AB R11, R0, R9 ;  /* 0x00000009000b723e */ /* 0x000fe200000000ff */
[----:B------:R-:W-:Y:S01]  /*b430*/  HADD2.F32 R2, -RZ, R2.H0_H0 ;  /* 0x20000002ff027230 */ /* 0x000fe20000004100 */
[----:B------:R-:W-:Y:S01]  /*b440*/  MOV R9, R10 ;  /* 0x0000000a00097202 */ /* 0x000fe20000000f00 */
[----:B------:R-:W-:-:S02]  /*b450*/  HADD2.F32 R5, -RZ, R5.H0_H0 ;  /* 0x20000005ff057230 */ /* 0x000fc40000004100 */
[-C--:B------:R-:W-:Y:S01]  /*b460*/  FMUL.FTZ R23, R20, R3.reuse ;  /* 0x0000000314177220 */ /* 0x080fe20000410000 */
        /* <DEDUP_REMOVED lines=11> */
.L_x_5618:
[----:B------:R-:W-:Y:S05]  /*b520*/  BSYNC B0 ;  /* 0x0000000000007941 */ /* 0x000fea0003800000 */
.L_x_5617:
[----:B------:R4:W-:Y:S02]  /*b530*/  STS.128 [R200+0x4000], R8 ;  /* 0x00400008c8007388 */ /* 0x0009e40000000c00 */
.L_x_5612:
[----:B------:R-:W-:Y:S05]  /*b540*/  BSYNC B1 ;  /* 0x0000000000017941 */ /* 0x000fea0003800000 */
.L_x_5611:
        /* <DEDUP_REMOVED lines=8> */
[C---:B------:R-:W-:Y:S01]  /*b5d0*/  IADD3 R2, P0, R128.reuse, R7, RZ ;  /* 0x0000000780027210 */ /* 0x040fe20007f1e0ff */
[----:B------:R-:W-:Y:S01]  /*b5e0*/  ULDC.64 UR10, c[0x0][0x358] ;  /* 0x0000d600000a7ab9 */ /* 0x000fe20000000a00 */
[----:B------:R-:W-:Y:S01]  /*b5f0*/  ULDC.64 UR8, c[0x0][0x360] ;  /* 0x0000d80000087ab9 */ /* 0x000fe20000000a00 */
[----:B------:R-:W-:Y:S01]  /*b600*/  BSSY B0, `(.L_x_5621) ;  /* 0x0000032000007945 */ /* 0x000fe20003800000 */
[----:B------:R-:W-:Y:S01]  /*b610*/  LEA.HI.X.SX32 R3, R128, R6, 0x1, P0 ;  /* 0x0000000680037211 */ /* 0x000fe200000f0eff */
[----:B------:R-:W-:Y:S01]  /*b620*/  IMAD.SHL.U32 R38, R2, 0x2, RZ ;  /* 0x0000000202267824 */ /* 0x000fe200078e00ff */
[----:B------:R-:W-:-:S02]  /*b630*/  ISETP.GE.AND P0, PT, R18, UR5, PT ;  /* 0x0000000512007c0c */ /* 0x000fc4000bf06270 */
[----:B------:R-:W-:Y:S02]  /*b640*/  SHF.L.U64.HI R2, R2, 0x1, R3 ;  /* 0x0000000102027819 */ /* 0x000fe40000010203 */
[C---:B------:R-:W-:Y:S02]  /*b650*/  IADD3 R36, P2, R38.reuse, UR10, RZ ;  /* 0x0000000a26247c10 */ /* 0x040fe4000ff5e0ff */
[----:B------:R-:W-:Y:S02]  /*b660*/  IADD3 R38, P1, R38, UR8, RZ ;  /* 0x0000000826267c10 */ /* 0x000fe4000ff3e0ff */
[C---:B------:R-:W-:Y:S02]  /*b670*/  IADD3.X R37, R2.reuse, UR11, RZ, P2, !PT ;  /* 0x0000000b02257c10 */ /* 0x040fe400097fe4ff */
[----:B------:R-:W-:-:S03]  /*b680*/  IADD3.X R39, R2, UR9, RZ, P1, !PT ;  /* 0x0000000902277c10 */ /* 0x000fc60008ffe4ff */
[----:B------:R-:W-:Y:S06]  /*b690*/  @P0 BRA `(.L_x_5622) ;  /* 0x0000000000a00947 */ /* 0x000fec0003800000 */
[----:B------:R-:W2:Y:S04]  /*b6a0*/  LDG.E.64 R2, desc[UR6][R38.64] ;  /* 0x0000000626027981 */ /* 0x000ea8000c1e1b00 */
[----:B------:R-:W4:Y:S01]  /*b6b0*/  LDG.E.64 R4, desc[UR6][R36.64] ;  /* 0x0000000624047981 */ /* 0x000f22000c1e1b00 */
[----:B-----5:R-:W-:Y:S01]  /*b6c0*/  MOV R32, R30 ;  /* 0x0000001e00207202 */ /* 0x020fe20000000f00 */
[----:B------:R-:W-:Y:S02]  /*b6d0*/  HADD2.F32 R30, -RZ, R31.H0_H0 ;  /* 0x2000001fff1e7230 */ /* 0x000fe40000004100 */
[----:B------:R-:W-:Y:S02]  /*b6e0*/  HADD2.F32 R33, -RZ, R29.H1_H1 ;  /* 0x3000001dff217230 */ /* 0x000fe40000004100 */
[----:B------:R-:W-:-:S02]  /*b6f0*/  HADD2.F32 R31, -RZ, R31.H1_H1 ;  /* 0x3000001fff1f7230 */ /* 0x000fc40000004100 */
[----:B------:R-:W-:Y:S02]  /*b700*/  HADD2.F32 R35, -RZ, R29.H0_H0 ;  /* 0x2000001dff237230 */ /* 0x000fe40000004100 */
[----:B--2---:R-:W-:Y:S02]  /*b710*/  HADD2.F32 R16, -RZ, R2.H1_H1 ;  /* 0x30000002ff107230 */ /* 0x004fe40000004100 */
[----:B------:R-:W-:Y:S02]  /*b720*/  HADD2.F32 R12, -RZ, R3.H1_H1 ;  /* 0x30000003ff0c7230 */ /* 0x000fe40000004100 */
[----:B----4-:R-:W-:Y:S02]  /*b730*/  HADD2.F32 R29, -RZ, R4.H1_H1 ;  /* 0x30000004ff1d7230 */ /* 0x010fe40000004100 */
[----:B---3--:R-:W-:Y:S01]  /*b740*/  FMUL.FTZ R26, R33, R16 ;  /* 0x00000010211a7220 */ /* 0x008fe20000410000 */
[----:B------:R-:W-:Y:S02]  /*b750*/  HADD2.F32 R27, -RZ, R5.H1_H1 ;  /* 0x30000005ff1b7230 */ /* 0x000fe40000004100 */
[----:B------:R-:W-:Y:S01]  /*b760*/  FMUL.FTZ R13, R31, R12 ;  /* 0x0000000c1f0d7220 */ /* 0x000fe20000410000 */
[C---:B------:R-:W-:Y:S01]  /*b770*/  FMUL.FTZ R16, R35.reuse, R16 ;  /* 0x0000001023107220 */ /* 0x040fe20000410000 */
[C---:B------:R-:W-:Y:S01]  /*b780*/  FMUL.FTZ R12, R30.reuse, R12 ;  /* 0x0000000c1e0c7220 */ /* 0x040fe20000410000 */
[----:B------:R-:W-:Y:S01]  /*b790*/  FFMA.FTZ R26, R35, R29, -R26 ;  /* 0x0000001d231a7223 */ /* 0x000fe2000001081a */
[----:B------:R-:W-:Y:S01]  /*b7a0*/  FFMA.FTZ R13, R30, R27, -R13 ;  /* 0x0000001b1e0d7223 */ /* 0x000fe2000001080d */
        /* <DEDUP_REMOVED lines=23> */
.L_x_5622:
[----:B------:R-:W-:Y:S05]  /*b920*/  BSYNC B0 ;  /* 0x0000000000007941 */ /* 0x000fea0003800000 */
.L_x_5621:
[----:B-----5:R2:W-:Y:S01]  /*b930*/  STS.128 [R200+0x800], R28 ;  /* 0x0008001cc8007388 */ /* 0x0205e20000000c00 */
[----:B------:R-:W-:Y:S01]  /*b940*/  IADD3 R2, R18, 0x40, RZ ;  /* 0x0000004012027810 */ /* 0x000fe20007ffe0ff */
[----:B------:R-:W-:Y:S03]  /*b950*/  BSSY B0, `(.L_x_5623) ;  /* 0x000002a000007945 */ /* 0x000fe60003800000 */
[----:B------:R-:W-:-:S13]  /*b960*/  ISETP.GE.AND P0, PT, R2, UR5, PT ;  /* 0x0000000502007c0c */ /* 0x000fda000bf06270 */
[----:B------:R-:W-:Y:S05]  /*b970*/  @P0 BRA `(.L_x_5624) ;  /* 0x00000000009c0947 */ /* 0x000fea0003800000 */
[----:B------:R-:W4:Y:S04]  /*b980*/  LDG.E.64 R2, desc[UR6][R38.64+0x40] ;  /* 0x0000400626027981 */ /* 0x000f28000c1e1b00 */
[----:B------:R-:W5:Y:S01]  /*b990*/  LDG.E.64 R4, desc[UR6][R36.64+0x40] ;  /* 0x0000400624047981 */ /* 0x000f62000c1e1b00 */
[----:B--2---:R-:W-:Y:S01]  /*b9a0*/  HADD2.F32 R29, -RZ, R21.H1_H1 ;  /* 0x30000015ff1d7230 */ /* 0x004fe20000004100 */
[----:B------:R-:W-:Y:S01]  /*b9b0*/  MOV R28, R22 ;  /* 0x00000016001c7202 */ /* 0x000fe20000000f00 */
[----:B---3--:R-:W-:Y:S02]  /*b9c0*/  HADD2.F32 R27, -RZ, R23.H1_H1 ;  /* 0x30000017ff1b7230 */ /* 0x008fe40000004100 */
[----:B------:R-:W-:Y:S02]  /*b9d0*/  HADD2.F32 R30, -RZ, R21.H0_H0 ;  /* 0x20000015ff1e7230 */ /* 0x000fe40000004100 */
[----:B------:R-:W-:-:S02]  /*b9e0*/  HADD2.F32 R26, -RZ, R23.H0_H0 ;  /* 0x20000017ff1a7230 */ /* 0x000fc40000004100 */
        /* <DEDUP_REMOVED lines=17> */
[----:B------:R-:W-:Y:S02]  /*bb00*/  HADD2.F32 R3, -RZ, R3.H0_H0 ;  /* 0x20000003ff037230 */ /* 0x000fe40000004100 */
[----:B------:R-:W-:Y:S01]  /*bb10*/  FMUL.FTZ R22, R27, R2 ;  /* 0x000000021b167220 */ /* 0x000fe20000410000 */
[----:B------:R-:W-:-:S02]  /*bb20*/  HADD2.F32 R28, -RZ, R28.H1_H1 ;  /* 0x3000001cff1c7230 */ /* 0x000fc40000004100 */
[C---:B------:R-:W-:Y:S01]  /*bb30*/  FMUL.FTZ R2, R23.reuse, R2 ;  /* 0x0000000217027220 */ /* 0x040fe20000410000 */
[----:B------:R-:W-:Y:S02]  /*bb40*/  HADD2.F32 R4, -RZ, R4.H0_H0 ;  /* 0x20000004ff047230 */ /* 0x000fe40000004100 */
[----:B------:R-:W-:Y:S02]  /*bb50*/  HADD2.F32 R5, -RZ, R5.H0_H0 ;  /* 0x20000005ff057230 */ /* 0x000fe40000004100 */
[-C--:B------:R-:W-:Y:S01]  /*bb60*/  FMUL.FTZ R29, R28, R3.reuse ;  /* 0x000000031c1d7220 */ /* 0x080fe20000410000 */
[C---:B------:R-:W-:Y:S01]  /*bb70*/  FMUL.FTZ R3, R20.reuse, R3 ;  /* 0x0000000314037220 */ /* 0x040fe20000410000 */
[-C--:B------:R-:W-:Y:S01]  /*bb80*/  FFMA.FTZ R22, R23, R4.reuse, -R22 ;  /* 0x0000000417167223 */ /* 0x080fe20000010816 */
[----:B------:R-:W-:Y:S01]  /*bb90*/  FFMA.FTZ R27, R27, R4, R2 ;  /* 0x000000041b1b7223 */ /* 0x000fe20000010002 */
[-C--:B------:R-:W-:Y:S01]  /*bba0*/  FFMA.FTZ R29, R20, R5.reuse, -R29 ;  /* 0x00000005141d7223 */ /* 0x080fe2000001081d */
[----:B------:R-:W-:Y:S01]  /*bbb0*/  FFMA.FTZ R28, R28, R5, R3 ;  /* 0x000000051c1c7223 */ /* 0x000fe20000010003 */
[----:B------:R-:W-:-:S02]  /*bbc0*/  F2FP.F16.F32.PACK_AB R23, R12, R13 ;  /* 0x0000000d0c17723e */ /* 0x000fc400000000ff */
[----:B------:R-:W-:Y:S02]  /*bbd0*/  F2FP.F16.F32.PACK_AB R20, R27, R22 ;  /* 0x000000161b14723e */ /* 0x000fe400000000ff */
[----:B------:R-:W-:Y:S02]  /*bbe0*/  F2FP.F16.F32.PACK_AB R22, R28, R29 ;  /* 0x0000001d1c16723e */ /* 0x000fe400000000ff */
.L_x_5624:
[----:B------:R-:W-:Y:S05]  /*bbf0*/  BSYNC B0 ;  /* 0x0000000000007941 */ /* 0x000fea0003800000 */
.L_x_5623:
[----:B------:R4:W-:Y:S01]  /*bc00*/  STS.128 [R200+0x2800], R20 ;  /* 0x00280014c8007388 */ /* 0x0009e20000000c00 */
[----:B------:R-:W-:Y:S01]  /*bc10*/  IADD3 R2, R18, 0x80, RZ ;  /* 0x0000008012027810 */ /* 0x000fe20007ffe0ff */
[----:B------:R-:W-:Y:S03]  /*bc20*/  BSSY B0, `(.L_x_5625) ;  /* 0x000002c000007945 */ /* 0x000fe60003800000 */
[----:B------:R-:W-:-:S13]  /*bc30*/  ISETP.GE.AND P0, PT, R2, UR5, PT ;  /* 0x0000000502007c0c */ /* 0x000fda000bf06270 */
[----:B------:R-:W-:Y:S05]  /*bc40*/  @P0 BRA `(.L_x_5626) ;  /* 0x0000000000a40947 */ /* 0x000fea0003800000 */
[----:B------:R-:W5:Y:S04]  /*bc50*/  LDG.E.64 R2, desc[UR6][R38.64+0x80] ;  /* 0x0000800626027981 */ /* 0x000f68000c1e1b00 */
[----:B------:R-:W2:Y:S01]  /*bc60*/  LDG.E.64 R4, desc[UR6][R36.64+0x80] ;  /* 0x0000800624047981 */ /* 0x000ea2000c1e1b00 */
[----:B----4-:R-:W-:Y:S01]  /*bc70*/  MOV R20, R11 ;  /* 0x0000000b00147202 */ /* 0x010fe20000000f00 */
[--C-:B------:R-:W-:Y:S01]  /*bc80*/  HADD2.F32 R23, -RZ, R9.reuse.H0_H0 ;  /* 0x20000009ff177230 */ /* 0x100fe20000004100 */
[----:B------:R-:W-:Y:S01]  /*bc90*/  MOV R22, R10 ;  /* 0x0000000a00167202 */ /* 0x000fe20000000f00 */
[----:B---3--:R-:W-:Y:S02]  /*bca0*/  HADD2.F32 R26, -RZ, R9.H1_H1 ;  /* 0x30000009ff1a7230 */ /* 0x008fe40000004100 */
[----:B------:R-:W-:-:S02]  /*bcb0*/  HADD2.F32 R21, -RZ, R20.H0_H0 ;  /* 0x20000014ff157230 */ /* 0x000fc40000004100 */
[----:B------:R-:W-:Y:S02]  /*bcc0*/  HADD2.F32 R20, -RZ, R20.H1_H1 ;  /* 0x30000014ff147230 */ /* 0x000fe40000004100 */
[----:B-----5:R-:W-:Y:S02]  /*bcd0*/  HADD2.F32 R9, -RZ, R3.H1_H1 ;  /* 0x30000003ff097230 */ /* 0x020fe40000004100 */
[----:B------:R-:W-:Y:S02]  /*bce0*/  HADD2.F32 R11, -RZ, R2.H1_H1 ;  /* 0x30000002ff0b7230 */ /* 0x000fe40000004100 */
[----:B--2---:R-:W-:Y:S02]  /*bcf0*/  HADD2.F32 R13, -RZ, R5.H1_H1 ;  /* 0x30000005ff0d7230 */ /* 0x004fe40000004100 */
[-C--:B------:R-:W-:Y:S01]  /*bd00*/  FMUL.FTZ R10, R20, R9.reuse ;  /* 0x00000009140a7220 */ /* 0x080fe20000410000 */
[----:B------:R-:W-:Y:S01]  /*bd10*/  FMUL.FTZ R9, R21, R9 ;  /* 0x0000000915097220 */ /* 0x000fe20000410000 */
[----:B------:R-:W-:-:S02]  /*bd20*/  HADD2.F32 R16, -RZ, R4.H1_H1 ;  /* 0x30000004ff107230 */ /* 0x000fc40000004100 */
[----:B------:R-:W-:Y:S01]  /*bd30*/  FMUL.FTZ R12, R26, R11 ;  /* 0x0000000b1a0c7220 */ /* 0x000fe20000410000 */
[-C--:B------:R-:W-:Y:S01]  /*bd40*/  FFMA.FTZ R10, R21, R13.reuse, -R10 ;  /* 0x0000000d150a7223 */ /* 0x080fe2000001080a */
[----:B------:R-:W-:Y:S01]  /*bd50*/  FFMA.FTZ R9, R20, R13, R9 ;  /* 0x0000000d14097223 */ /* 0x000fe20000010009 */
[--C-:B------:R-:W-:Y:S02]  /*bd60*/  HADD2.F32 R13, -RZ, R8.reuse.H0_H0 ;  /* 0x20000008ff0d7230 */ /* 0x100fe40000004100 */
[C---:B------:R-:W-:Y:S01]  /*bd70*/  FMUL.FTZ R11, R23.reuse, R11 ;  /* 0x0000000b170b7220 */ /* 0x040fe20000410000 */
[----:B------:R-:W-:Y:S02]  /*bd80*/  HADD2.F32 R21, -RZ, R8.H1_H1 ;  /* 0x30000008ff157230 */ /* 0x000fe40000004100 */
[-C--:B------:R-:W-:Y:S01]  /*bd90*/  FFMA.FTZ R12, R23, R16.reuse, -R12 ;  /* 0x00000010170c7223 */ /* 0x080fe2000001080c */
[----:B------:R-:W-:Y:S02]  /*bda0*/  HADD2.F32 R8, -RZ, R22.H0_H0 ;  /* 0x20000016ff087230 */ /* 0x000fe40000004100 */
[----:B------:R-:W-:Y:S01]  /*bdb0*/  FFMA.FTZ R11, R26, R16, R11 ;  /* 0x000000101a0b7223 */ /* 0x000fe2000001000b */
[----:B------:R-:W-:-:S02]  /*bdc0*/  HADD2.F32 R2, -RZ, R2.H0_H0 ;  /* 0x20000002ff027230 */ /* 0x000fc40000004100 */
[----:B------:R-:W-:Y:S02]  /*bdd0*/  HADD2.F32 R3, -RZ, R3.H0_H0 ;  /* 0x20000003ff037230 */ /* 0x000fe40000004100 */
[----:B------:R-:W-:Y:S02]  /*bde0*/  HADD2.F32 R22, -RZ, R22.H1_H1 ;  /* 0x30000016ff167230 */ /* 0x000fe40000004100 */
[-C--:B------:R-:W-:Y:S01]  /*bdf0*/  FMUL.FTZ R16, R21, R2.reuse ;  /* 0x0000000215107220 */ /* 0x080fe20000410000 */
[----:B------:R-:W-:Y:S02]  /*be00*/  HADD2.F32 R4, -RZ, R4.H0_H0 ;  /* 0x20000004ff047230 */ /* 0x000fe40000004100 */
        /* <DEDUP_REMOVED lines=11> */
[----:B------:R-:W-:Y:S02]  /*bec0*/  F2FP.F16.F32.PACK_AB R10, R22, R23 ;  /* 0x00000017160a723e */ /* 0x000fe400000000ff */
[----:B------:R-:W-:Y:S02]  /*bed0*/  MOV R9, R12 ;  /* 0x0000000c00097202 */ /* 0x000fe40000000f00 */
.L_x_5626:
[----:B------:R-:W-:Y:S05]  /*bee0*/  BSYNC B0 ;  /* 0x0000000000007941 */ /* 0x000fea0003800000 */
.L_x_5625:
[----:B------:R1:W-:Y:S02]  /*bef0*/  STS.128 [R200+0x4800], R8 ;  /* 0x00480008c8007388 */ /* 0x0003e40000000c00 */
.L_x_5620:
[----:B------:R-:W-:Y:S05]  /*bf00*/  BSYNC B1 ;  /* 0x0000000000017941 */ /* 0x000fea0003800000 */
.L_x_5619:
        /* <DEDUP_REMOVED lines=8> */
[----:B------:R-:W-:Y:S01]  /*bf90*/  IMAD.SHL.U32 R2, R127, 0x20, RZ ;  /* 0x000000207f027824 */ /* 0x000fe200078e00ff */
[----:B------:R-:W-:Y:S01]  /*bfa0*/  ULDC.64 UR10, c[0x0][0x358] ;  /* 0x0000d600000a7ab9 */ /* 0x000fe20000000a00 */
[----:B------:R-:W-:Y:S01]  /*bfb0*/  ULDC.64 UR8, c[0x0][0x360] ;  /* 0x0000d80000087ab9 */ /* 0x000fe20000000a00 */
[----:B------:R-:W-:Y:S02]  /*bfc0*/  BSSY B0, `(.L_x_5629) ;  /* 0x0000035000007945 */ /* 0x000fe40003800000 */
[----:B------:R-:W-:-:S04]  /*bfd0*/  IADD3 R3, P0, R2, R7, RZ ;  /* 0x0000000702037210 */ /* 0x000fc80007f1e0ff */
[----:B------:R-:W-:Y:S01]  /*bfe0*/  LEA.HI.X.SX32 R2, R2, R6, 0x1, P0 ;  /* 0x0000000602027211 */ /* 0x000fe200000f0eff */
[C---:B------:R-:W-:Y:S01]  /*bff0*/  IMAD.SHL.U32 R38, R3.reuse, 0x2, RZ ;  /* 0x0000000203267824 */ /* 0x040fe200078e00ff */
[----:B------:R-:W-:Y:S02]  /*c000*/  ISETP.GE.AND P0, PT, R18, UR5, PT ;  /* 0x0000000512007c0c */ /* 0x000fe4000bf06270 */
[----:B------:R-:W-:Y:S02]  /*c010*/  SHF.L.U64.HI R2, R3, 0x1, R2 ;  /* 0x0000000103027819 */ /* 0x000fe40000010202 */
[C---:B------:R-:W-:Y:S02]  /*c020*/  IADD3 R36, P2, R38.reuse, UR10, RZ ;  /* 0x0000000a26247c10 */ /* 0x040fe4000ff5e0ff */
[----:B------:R-:W-:Y:S02]  /*c030*/  IADD3 R38, P1, R38, UR8, RZ ;  /* 0x0000000826267c10 */ /* 0x000fe4000ff3e0ff */
[----:B------:R-:W-:-:S02]  /*c040*/  IADD3.X R37, R2, UR11, RZ, P2, !PT ;  /* 0x0000000b02257c10 */ /* 0x000fc400097fe4ff */
[----:B------:R-:W-:-:S03]  /*c050*/  IADD3.X R39, R2, UR9, RZ, P1, !PT ;  /* 0x0000000902277c10 */ /* 0x000fc60008ffe4ff */
[----:B---3--:R-:W-:Y:S06]  /*c060*/  @P0 BRA `(.L_x_5630) ;  /* 0x0000000000a80947 */ /* 0x008fec0003800000 */
[----:B------:R-:W2:Y:S04]  /*c070*/  LDG.E.64 R2, desc[UR6][R38.64] ;  /* 0x0000000626027981 */ /* 0x000ea8000c1e1b00 */
[----:B------:R-:W3:Y:S01]  /*c080*/  LDG.E.64 R4, desc[UR6][R36.64] ;  /* 0x0000000624047981 */ /* 0x000ee2000c1e1b00 */
[----:B-----5:R-:W-:Y:S01]  /*c090*/  MOV R13, R31 ;  /* 0x0000001f000d7202 */ /* 0x020fe20000000f00 */
[--C-:B------:R-:W-:Y:S01]  /*c0a0*/  HADD2.F32 R34, -RZ, R29.reuse.H0_H0 ;  /* 0x2000001dff227230 */ /* 0x100fe20000004100 */
[----:B------:R-:W-:Y:S01]  /*c0b0*/  MOV R32, R30 ;  /* 0x0000001e00207202 */ /* 0x000fe20000000f00 */
[----:B------:R-:W-:Y:S02]  /*c0c0*/  HADD2.F32 R31, -RZ, R29.H1_H1 ;  /* 0x3000001dff1f7230 */ /* 0x000fe40000004100 */
[----:B------:R-:W-:-:S02]  /*c0d0*/  HADD2.F32 R29, -RZ, R13.H0_H0 ;  /* 0x2000000dff1d7230 */ /* 0x000fc40000004100 */
[----:B------:R-:W-:Y:S02]  /*c0e0*/  HADD2.F32 R30, -RZ, R13.H1_H1 ;  /* 0x3000000dff1e7230 */ /* 0x000fe40000004100 */
[----:B--2---:R-:W-:Y:S02]  /*c0f0*/  HADD2.F32 R13, -RZ, R3.H1_H1 ;  /* 0x30000003ff0d7230 */ /* 0x004fe40000004100 */
[----:B------:R-:W-:Y:S02]  /*c100*/  HADD2.F32 R24, -RZ, R2.H1_H1 ;  /* 0x30000002ff187230 */ /* 0x000fe40000004100 */
[----:B---3--:R-:W-:Y:S02]  /*c110*/  HADD2.F32 R26, -RZ, R5.H1_H1 ;  /* 0x30000005ff1a7230 */ /* 0x008fe40000004100 */
[-C--:B------:R-:W-:Y:S01]  /*c120*/  FMUL.FTZ R16, R30, R13.reuse ;  /* 0x0000000d1e107220 */ /* 0x080fe20000410000 */
[----:B------:R-:W-:Y:S01]  /*c130*/  FMUL.FTZ R13, R29, R13 ;  /* 0x0000000d1d0d7220 */ /* 0x000fe20000410000 */
[----:B------:R-:W-:-:S02]  /*c140*/  HADD2.F32 R27, -RZ, R4.H1_H1 ;  /* 0x30000004ff1b7230 */ /* 0x000fc40000004100 */
[-C--:B------:R-:W-:Y:S01]  /*c150*/  FMUL.FTZ R25, R31, R24.reuse ;  /* 0x000000181f197220 */ /* 0x080fe20000410000 */
[----:B------:R-:W-:Y:S01]  /*c160*/  FMUL.FTZ R24, R34, R24 ;  /* 0x0000001822187220 */ /* 0x000fe20000410000 */
[-C--:B------:R-:W-:Y:S01]  /*c170*/  FFMA.FTZ R16, R29, R26.reuse, -R16 ;  /* 0x0000001a1d107223 */ /* 0x080fe20000010810 */
[----:B------:R-:W-:Y:S01]  /*c180*/  FFMA.FTZ R13, R30, R26, R13 ;  /* 0x0000001a1e0d7223 */ /* 0x000fe2000001000d */
[----:B------:R-:W-:Y:S02]  /*c190*/  HADD2.F32 R26, -RZ, R32.H0_H0 ;  /* 0x20000020ff1a7230 */ /* 0x000fe40000004100 */
[-C--:B------:R-:W-:Y:S01]  /*c1a0*/  FFMA.FTZ R25, R34, R27.reuse, -R25 ;  /* 0x0000001b22197223 */ /* 0x080fe20000010819 */
[----:B------:R-:W-:Y:S01]  /*c1b0*/  FFMA.FTZ R24, R31, R27, R24 ;  /* 0x0000001b1f187223 */ /* 0x000fe20000010018 */
[----:B------:R-:W-:Y:S01]  /*c1c0*/  HADD2.F32 R2, -RZ, R2.H0_H0 ;  /* 0x20000002ff027230 */ /* 0x000fe20000004100 */
[----:B------:R-:W-:Y:S01]  /*c1d0*/  F2FP.F16.F32.PACK_AB R13, R13, R16 ;  /* 0x000000100d0d723e */ /* 0x000fe200000000ff */
[----:B------:R-:W-:-:S02]  /*c1e0*/  HADD2.F32 R3, -RZ, R3.H0_H0 ;  /* 0x20000003ff037230 */ /* 0x000fc40000004100 */
[----:B------:R-:W-:Y:S01]  /*c1f0*/  HADD2.F32 R29, -RZ, R28.H1_H1 ;  /* 0x3000001cff1d7230 */ /* 0x000fe20000004100 */
[----:B------:R-:W-:Y:S01]  /*c200*/  F2FP.F16.F32.PACK_AB R24, R24, R25 ;  /* 0x000000191818723e */ /* 0x000fe200000000ff */
[----:B------:R-:W-:Y:S02]  /*c210*/  HADD2.F32 R32, -RZ, R32.H1_H1 ;  /* 0x30000020ff207230 */ /* 0x000fe40000004100 */
[----:B------:R-:W-:Y:S02]  /*c220*/  HADD2.F32 R27, -RZ, R28.H0_H0 ;  /* 0x2000001cff1b7230 */ /* 0x000fe40000004100 */
[----:B------:R-:W-:Y:S01]  /*c230*/  FMUL.FTZ R28, R29, R2 ;  /* 0x000000021d1c7220 */ /* 0x000fe20000410000 */
[----:B------:R-:W-:Y:S02]  /*c240*/  HADD2.F32 R4, -RZ, R4.H0_H0 ;  /* 0x20000004ff047230 */ /* 0x000fe40000004100 */
[----:B------:R-:W-:Y:S01]  /*c250*/  FMUL.FTZ R31, R32, R3 ;  /* 0x00000003201f7220 */ /* 0x000fe20000410000 */
[----:B------:R-:W-:-:S02]  /*c260*/  HADD2.F32 R5, -RZ, R5.H0_H0 ;  /* 0x20000005ff057230 */ /* 0x000fc40000004100 */
        /* <DEDUP_REMOVED lines=8> */
[----:B------:R-:W-:Y:S02]  /*c2f0*/  MOV R29, R24 ;  /* 0x00000018001d7202 */ /* 0x000fe40000000f00 */
[----:B------:R-:W-:Y:S02]  /*c300*/  MOV R31, R13 ;  /* 0x0000000d001f7202 */ /* 0x000fe40000000f00 */
.L_x_5630:
[----:B------:R-:W-:Y:S05]  /*c310*/  BSYNC B0 ;  /* 0x0000000000007941 */ /* 0x000fea0003800000 */
.L_x_5629:
[----:B-----5:R1:W-:Y:S01]  /*c320*/  STS.128 [R200+0x1000], R28 ;  /* 0x0010001cc8007388 */ /* 0x0203e20000000c00 */
[----:B------:R-:W-:Y:S01]  /*c330*/  IADD3 R2, R18, 0x40, RZ ;  /* 0x0000004012027810 */ /* 0x000fe20007ffe0ff */
[----:B------:R-:W-:Y:S03]  /*c340*/  BSSY B0, `(.L_x_5631) ;  /* 0x000002a000007945 */ /* 0x000fe60003800000 */
[----:B------:R-:W-:-:S13]  /*c350*/  ISETP.GE.AND P0, PT, R2, UR5, PT ;  /* 0x0000000502007c0c */ /* 0x000fda000bf06270 */
[----:B------:R-:W-:Y:S05]  /*c360*/  @P0 BRA `(.L_x_5632) ;  /* 0x00000000009c0947 */ /* 0x000fea0003800000 */
[----:B------:R-:W2:Y:S04]  /*c370*/  LDG.E.64 R2, desc[UR6][R38.64+0x40] ;  /* 0x0000400626027981 */ /* 0x000ea8000c1e1b00 */
[----:B------:R-:W3:Y:S01]  /*c380*/  LDG.E.64 R4, desc[UR6][R36.64+0x40] ;  /* 0x0000400624047981 */ /* 0x000ee2000c1e1b00 */
[--C-:B-1----:R-:W-:Y:S01]  /*c390*/  HADD2.F32 R29, -RZ, R21.reuse.H0_H0 ;  /* 0x20000015ff1d7230 */ /* 0x102fe20000004100 */
[----:B------:R-:W-:Y:S01]  /*c3a0*/  MOV R27, R22 ;  /* 0x00000016001b7202 */ /* 0x000fe20000000f00 */
[----:B------:R-:W-:Y:S02]  /*c3b0*/  HADD2.F32 R28, -RZ, R21.H1_H1 ;  /* 0x30000015ff1c7230 */ /* 0x000fe40000004100 */
[--C-:B------:R-:W-:Y:S02]  /*c3c0*/  HADD2.F32 R26, -RZ, R23.reuse.H1_H1 ;  /* 0x30000017ff1a7230 */ /* 0x100fe40000004100 */
[----:B------:R-:W-:-:S02]  /*c3d0*/  HADD2.F32 R25, -RZ, R23.H0_H0 ;  /* 0x20000017ff197230 */ /* 0x000fc40000004100 */
[----:B--2---:R-:W-:Y:S02]  /*c3e0*/  HADD2.F32 R21, -RZ, R2.H1_H1 ;  /* 0x30000002ff157230 */ /* 0x004fe40000004100 */
[----:B------:R-:W-:Y:S02]  /*c3f0*/  HADD2.F32 R13, -RZ, R3.H1_H1 ;  /* 0x30000003ff0d7230 */ /* 0x000fe40000004100 */
[----:B---3--:R-:W-:Y:S02]  /*c400*/  HADD2.F32 R24, -RZ, R4.H1_H1 ;  /* 0x30000004ff187230 */ /* 0x008fe40000004100 */
[----:B------:R-:W-:Y:S01]  /*c410*/  FMUL.FTZ R22, R28, R21 ;  /* 0x000000151c167220 */ /* 0x000fe20000410000 */
[----:B------:R-:W-:Y:S02]  /*c420*/  HADD2.F32 R23, -RZ, R5.H1_H1 ;  /* 0x30000005ff177230 */ /* 0x000fe40000004100 */
[----:B------:R-:W-:Y:S01]  /*c430*/  FMUL.FTZ R16, R26, R13 ;  /* 0x0000000d1a107220 */ /* 0x000fe20000410000 */
[----:B------:R-:W-:Y:S01]  /*c440*/  FMUL.FTZ R21, R29, R21 ;  /* 0x000000151d157220 */ /* 0x000fe20000410000 */
[----:B------:R-:W-:Y:S01]  /*c450*/  FMUL.FTZ R13, R25, R13 ;  /* 0x0000000d190d7220 */ /* 0x000fe20000410000 */
        /* <DEDUP_REMOVED lines=24> */
.L_x_5632:
[----:B------:R-:W-:Y:S05]  /*c5e0*/  BSYNC B0 ;  /* 0x0000000000007941 */ /* 0x000fea0003800000 */
.L_x_5631:
[----:B------:R2:W-:Y:S01]  /*c5f0*/  STS.128 [R200+0x3000], R20 ;  /* 0x00300014c8007388 */ /* 0x0005e20000000c00 */
[----:B------:R-:W-:Y:S01]  /*c600*/  IADD3 R2, R18, 0x80, RZ ;  /* 0x0000008012027810 */ /* 0x000fe20007ffe0ff */
[----:B------:R-:W-:Y:S03]  /*c610*/  BSSY B0, `(.L_x_5633) ;  /* 0x000002c000007945 */ /* 0x000fe60003800000 */
[----:B------:R-:W-:-:S13]  /*c620*/  ISETP.GE.AND P0, PT, R2, UR5, PT ;  /* 0x0000000502007c0c */ /* 0x000fda000bf06270 */
[----:B------:R-:W-:Y:S05]  /*c630*/  @P0 BRA `(.L_x_5634) ;  /* 0x0000000000a40947 */ /* 0x000fea0003800000 */
[----:B------:R-:W3:Y:S04]  /*c640*/  LDG.E.64 R2, desc[UR6][R38.64+0x80] ;  /* 0x0000800626027981 */ /* 0x000ee8000c1e1b00 */
[----:B------:R-:W4:Y:S01]  /*c650*/  LDG.E.64 R4, desc[UR6][R36.64+0x80] ;  /* 0x0000800624047981 */ /* 0x000f22000c1e1b00 */
[----:B--2---:R-:W-:Y:S01]  /*c660*/  MOV R22, R11 ;  /* 0x0000000b00167202 */ /* 0x004fe20000000f00 */
[--C-:B------:R-:W-:Y:S01]  /*c670*/  HADD2.F32 R26, -RZ, R9.reuse.H0_H0 ;  /* 0x20000009ff1a7230 */ /* 0x100fe20000004100 */
[----:B------:R-:W-:Y:S01]  /*c680*/  MOV R23, R10 ;  /* 0x0000000a00177202 */ /* 0x000fe20000000f00 */
[----:B------:R-:W-:Y:S02]  /*c690*/  HADD2.F32 R24, -RZ, R9.H1_H1 ;  /* 0x30000009ff187230 */ /* 0x000fe40000004100 */
[----:B------:R-:W-:-:S02]  /*c6a0*/  HADD2.F32 R21, -RZ, R22.H0_H0 ;  /* 0x20000016ff157230 */ /* 0x000fc40000004100 */
[----:B------:R-:W-:Y:S02]  /*c6b0*/  HADD2.F32 R22, -RZ, R22.H1_H1 ;  /* 0x30000016ff167230 */ /* 0x000fe40000004100 */
[----:B---3--:R-:W-:Y:S02]  /*c6c0*/  HADD2.F32 R11, -RZ, R2.H1_H1 ;  /* 0x30000002ff0b7230 */ /* 0x008fe40000004100 */
[----:B------:R-:W-:Y:S02]  /*c6d0*/  HADD2.F32 R9, -RZ, R3.H1_H1 ;  /* 0x30000003ff097230 */ /* 0x000fe40000004100 */
[----:B----4-:R-:W-:Y:S02]  /*c6e0*/  HADD2.F32 R20, -RZ, R4.H1_H1 ;  /* 0x30000004ff147230 */ /* 0x010fe40000004100 */
[----:B------:R-:W-:Y:S01]  /*c6f0*/  FMUL.FTZ R13, R24, R11 ;  /* 0x0000000b180d7220 */ /* 0x000fe20000410000 */
        /* <DEDUP_REMOVED lines=29> */
.L_x_5634:
[----:B------:R-:W-:Y:S05]  /*c8d0*/  BSYNC B0 ;  /* 0x0000000000007941 */ /* 0x000fea0003800000 */
.L_x_5633:
[----:B------:R3:W-:Y:S02]  /*c8e0*/  STS.128 [R200+0x5000], R8 ;  /* 0x00500008c8007388 */ /* 0x0007e40000000c00 */
.L_x_5628:
[----:B------:R-:W-:Y:S05]  /*c8f0*/  BSYNC B1 ;  /* 0x0000000000017941 */ /* 0x000fea0003800000 */
.L_x_5627:
[----:B------:R-:W-:-:S05]  /*c900*/  VIADD R16, R142, 0x30 ;  /* 0x000000308e107836 */ /* 0x000fca0000000000 */
[----:B------:R-:W-:-:S04]  /*c910*/  ISETP.GE.AND P0, PT, R16, R17, PT ;  /* 0x000000111000720c */ /* 0x000fc80003f06270 */
[----:B------:R-:W-:-:S13]  /*c920*/  ISETP.LT.OR P0, PT, R58, -0x187, P0 ;  /* 0xfffffe793a00780c */ /* 0x000fda0000701670 */
[----:B------:R-:W-:Y:S05]  /*c930*/  @P0 BRA `(.L_x_5635) ;  /* 0x0000005000980947 */ /* 0x000fea0003800000 */
[----:B--234-:R2:W5:Y:S04]  /*c940*/  LDG.E.128 R20, desc[UR6][R14.64+0x80] ;  /* 0x000080060e147981 */ /* 0x01c568000c1e1d00 */
[----:B-1----:R2:W5:Y:S04]  /*c950*/  LDG.E.128 R8, desc[UR6][R14.64+0x100] ;  /* 0x000100060e087981 */ /* 0x002568000c1e1d00 */
[----:B------:R2:W5:Y:S01]  /*c960*/  LDG.E.128 R24, desc[UR6][R14.64] ;  /* 0x000000060e187981 */ /* 0x000562000c1e1d00 */
[----:B------:R-:W-:Y:S01]  /*c970*/  IMAD R127, R127, 0x30, RZ ;  /* 0x000000307f7f7824 */ /* 0x000fe200078e02ff */
[----:B------:R-:W-:Y:S01]  /*c980*/  ULDC.64 UR10, c[0x0][0x358] ;  /* 0x0000d600000a7ab9 */ /* 0x000fe20000000a00 */
[----:B------:R-:W-:Y:S01]  /*c990*/  ULDC.64 UR8, c[0x0][0x360] ;  /* 0x0000d80000087ab9 */ /* 0x000fe20000000a00 */
[----:B------:R-:W-:Y:S02]  /*c9a0*/  BSSY B0, `(.L_x_5636) ;  /* 0x0000035000007945 */ /* 0x000fe40003800000 */
[----:B------:R-:W-:-:S04]  /*c9b0*/  IADD3 R2, P0, R127, R7, RZ ;  /* 0x000000077f027210 */ /* 0x000fc80007f1e0ff */
[----:B------:R-:W-:Y:S01]  /*c9c0*/  LEA.HI.X.SX32 R127, R127, R6, 0x1, P0 ;  /* 0x000000067f7f7211 */ /* 0x000fe200000f0eff */
[----:B------:R-:W-:Y:S01]  /*c9d0*/  IMAD.SHL.U32 R34, R2, 0x2, RZ ;  /* 0x0000000202227824 */ /* 0x000fe200078e00ff */
[----:B------:R-:W-:Y:S02]  /*c9e0*/  ISETP.GE.AND P0, PT, R18, UR5, PT ;  /* 0x0000000512007c0c */ /* 0x000fe4000bf06270 */
[----:B------:R-:W-:Y:S02]  /*c9f0*/  SHF.L.U64.HI R2, R2, 0x1, R127 ;  /* 0x0000000102027819 */ /* 0x000fe4000001027f */
[C---:B------:R-:W-:Y:S02]  /*ca00*/  IADD3 R32, P2, R34.reuse, UR10, RZ ;  /* 0x0000000a22207c10 */ /* 0x040fe4000ff5e0ff */
[----:B------:R-:W-:Y:S02]  /*ca10*/  IADD3 R34, P1, R34, UR8, RZ ;  /* 0x0000000822227c10 */ /* 0x000fe4000ff3e0ff */
[----:B------:R-:W-:-:S02]  /*ca20*/  IADD3.X R33, R2, UR11, RZ, P2, !PT ;  /* 0x0000000b02217c10 */ /* 0x000fc400097fe4ff */
[----:B------:R-:W-:-:S03]  /*ca30*/  IADD3.X R35, R2, UR9, RZ, P1, !PT ;  /* 0x0000000902237c10 */ /* 0x000fc60008ffe4ff */
[----:B--2---:R-:W-:Y:S06]  /*ca40*/  @P0 BRA `(.L_x_5637) ;  /* 0x0000000000a80947 */ /* 0x004fec0003800000 */
[----:B------:R-:W2:Y:S04]  /*ca50*/  LDG.E.64 R2, desc[UR6][R34.64] ;  /* 0x0000000622027981 */ /* 0x000ea8000c1e1b00 */
[----:B------:R-:W3:Y:S01]  /*ca60*/  LDG.E.64 R4, desc[UR6][R32.64] ;  /* 0x0000000620047981 */ /* 0x000ee2000c1e1b00 */
[----:B-----5:R-:W-:Y:S02]  /*ca70*/  MOV R30, R25 ;  /* 0x00000019001e7202 */ /* 0x020fe40000000f00 */
[----:B------:R-:W-:Y:S02]  /*ca80*/  MOV R25, R27 ;  /* 0x0000001b00197202 */ /* 0x000fe40000000f00 */
[----:B------:R-:W-:Y:S01]  /*ca90*/  MOV R28, R26 ;  /* 0x0000001a001c7202 */ /* 0x000fe20000000f00 */
[----:B------:R-:W-:-:S02]  /*caa0*/  HADD2.F32 R27, -RZ, R30.H0_H0 ;  /* 0x2000001eff1b7230 */ /* 0x000fc40000004100 */
[--C-:B------:R-:W-:Y:S02]  /*cab0*/  HADD2.F32 R26, -RZ, R25.reuse.H0_H0 ;  /* 0x20000019ff1a7230 */ /* 0x100fe40000004100 */
[----:B------:R-:W-:Y:S02]  /*cac0*/  HADD2.F32 R30, -RZ, R30.H1_H1 ;  /* 0x3000001eff1e7230 */ /* 0x000fe40000004100 */
[----:B------:R-:W-:Y:S02]  /*cad0*/  HADD2.F32 R25, -RZ, R25.H1_H1 ;  /* 0x30000019ff197230 */ /* 0x000fe40000004100 */
[----:B--2---:R-:W-:Y:S02]  /*cae0*/  HADD2.F32 R13, -RZ, R2.H1_H1 ;  /* 0x30000002ff0d7230 */ /* 0x004fe40000004100 */
[----:B------:R-:W-:Y:S02]  /*caf0*/  HADD2.F32 R6, -RZ, R3.H1_H1 ;  /* 0x30000003ff067230 */ /* 0x000fe40000004100 */
[----:B---3--:R-:W-:-:S02]  /*cb00*/  HADD2.F32 R17, -RZ, R4.H1_H1 ;  /* 0x30000004ff117230 */ /* 0x008fc40000004100 */
[-C--:B------:R-:W-:Y:S01]  /*cb10*/  FMUL.FTZ R14, R30, R13.reuse ;  /* 0x0000000d1e0e7220 */ /* 0x080fe20000410000 */
[----:B------:R-:W-:Y:S02]  /*cb20*/  HADD2.F32 R15, -RZ, R5.H1_H1 ;  /* 0x30000005ff0f7230 */ /* 0x000fe40000004100 */
[-C--:B------:R-:W-:Y:S01]  /*cb30*/  FMUL.FTZ R7, R25, R6.reuse ;  /* 0x0000000619077220 */ /* 0x080fe20000410000 */
        /* <DEDUP_REMOVED lines=11> */
[--C-:B------:R-:W-:Y:S02]  /*cbf0*/  HADD2.F32 R24, -RZ, R28.reuse.H0_H0 ;  /* 0x2000001cff187230 */ /* 0x100fe40000004100 */
[----:B------:R-:W-:Y:S02]  /*cc00*/  HADD2.F32 R3, -RZ, R3.H0_H0 ;  /* 0x20000003ff037230 */ /* 0x000fe40000004100 */
[-C--:B------:R-:W-:Y:S01]  /*cc10*/  FMUL.FTZ R26, R17, R2.reuse ;  /* 0x00000002111a7220 */ /* 0x080fe20000410000 */
[----:B------:R-:W-:Y:S02]  /*cc20*/  HADD2.F32 R28, -RZ, R28.H1_H1 ;  /* 0x3000001cff1c7230 */ /* 0x000fe40000004100 */
[----:B------:R-:W-:Y:S01]  /*cc30*/  FMUL.FTZ R2, R15, R2 ;  /* 0x000000020f027220 */ /* 0x000fe20000410000 */
[----:B------:R-:W-:-:S02]  /*cc40*/  HADD2.F32 R4, -RZ, R4.H0_H0 ;  /* 0x20000004ff047230 */ /* 0x000fc40000004100 */
        /* <DEDUP_REMOVED lines=10> */
.L_x_5637:
[----:B------:R-:W-:Y:S05]  /*ccf0*/  BSYNC B0 ;  /* 0x0000000000007941 */ /* 0x000fea0003800000 */
.L_x_5636:
[----:B-----5:R1:W-:Y:S01]  /*cd00*/  STS.128 [R200+0x1800], R24 ;  /* 0x00180018c8007388 */ /* 0x0203e20000000c00 */
[----:B------:R-:W-:Y:S01]  /*cd10*/  IADD3 R2, R18, 0x40, RZ ;  /* 0x0000004012027810 */ /* 0x000fe20007ffe0ff */
[----:B------:R-:W-:Y:S03]  /*cd20*/  BSSY B0, `(.L_x_5638) ;  /* 0x000002d000007945 */ /* 0x000fe60003800000 */
[----:B------:R-:W-:-:S13]  /*cd30*/  ISETP.GE.AND P0, PT, R2, UR5, PT ;  /* 0x0000000502007c0c */ /* 0x000fda000bf06270 */
[----:B------:R-:W-:Y:S05]  /*cd40*/  @P0 BRA `(.L_x_5639) ;  /* 0x0000000000a80947 */ /* 0x000fea0003800000 */
[----:B------:R-:W2:Y:S04]  /*cd50*/  LDG.E.64 R2, desc[UR6][R34.64+0x40] ;  /* 0x0000400622027981 */ /* 0x000ea8000c1e1b00 */
[----:B------:R-:W3:Y:S01]  /*cd60*/  LDG.E.64 R4, desc[UR6][R32.64+0x40] ;  /* 0x0000400620047981 */ /* 0x000ee2000c1e1b00 */
[----:B-1----:R-:W-:Y:S02]  /*cd70*/  MOV R26, R21 ;  /* 0x00000015001a7202 */ /* 0x002fe40000000f00 */
        /* <DEDUP_REMOVED lines=39> */
.L_x_5639:
[----:B------:R-:W-:Y:S05]  /*cff0*/  BSYNC B0 ;  /* 0x0000000000007941 */ /* 0x000fea0003800000 */
.L_x_5638:
[----:B------:R2:W-:Y:S01]  /*d000*/  STS.128 [R200+0x3800], R20 ;  /* 0x00380014c8007388 */ /* 0x0005e20000000c00 */
[----:B------:R-:W-:Y:S01]  /*d010*/  IADD3 R18, R18, 0x80, RZ ;  /* 0x0000008012127810 */ /* 0x000fe20007ffe0ff */
[----:B------:R-:W-:Y:S03]  /*d020*/  BSSY B0, `(.L_x_5640) ;  /* 0x000002a000007945 */ /* 0x000fe60003800000 */
[----:B------:R-:W-:-:S13]  /*d030*/  ISETP.GE.AND P0, PT, R18, UR5, PT ;  /* 0x0000000512007c0c */ /* 0x000fda000bf06270 */
[----:B------:R-:W-:Y:S05]  /*d040*/  @P0 BRA `(.L_x_5641) ;  /* 0x00000000009c0947 */ /* 0x000fea0003800000 */
[----:B------:R-:W3:Y:S04]  /*d050*/  LDG.E.64 R2, desc[UR6][R34.64+0x80] ;  /* 0x0000800622027981 */ /* 0x000ee8000c1e1b00 */
[----:B------:R-:W4:Y:S01]  /*d060*/  LDG.E.64 R4, desc[UR6][R32.64+0x80] ;  /* 0x0000800620047981 */ /* 0x000f22000c1e1b00 */
[--C-:B------:R-:W-:Y:S01]  /*d070*/  HADD2.F32 R19, -RZ, R9.reuse.H0_H0 ;  /* 0x20000009ff137230 */ /* 0x100fe20000004100 */
        /* <DEDUP_REMOVED lines=36> */
.L_x_5641:
[----:B------:R-:W-:Y:S05]  /*d2c0*/  BSYNC B0 ;  /* 0x0000000000007941 */ /* 0x000fea0003800000 */
.L_x_5640:
[----:B------:R3:W-:Y:S01]  /*d2d0*/  STS.128 [R200+0x5800], R8 ;  /* 0x00580008c8007388 */ /* 0x0007e20000000c00 */
[----:B------:R-:W-:Y:S05]  /*d2e0*/  BRA `(.L_x_5635) ;  /* 0x00000048002c7947 */ /* 0x000fea0003800000 */
.L_x_5610:
        /* <DEDUP_REMOVED lines=30> */
[----:B--2---:R-:W-:Y:S02]  /*d4d0*/  HADD2.F32 R49, -RZ, R33.H0_H0 ;  /* 0x20000021ff317230 */ /* 0x004fe40000004100 */
[----:B------:R-:W-:Y:S02]  /*d4e0*/  HADD2.F32 R43, -RZ, R32.H0_H0 ;  /* 0x20000020ff2b7230 */ /* 0x000fe40000004100 */
[--C-:B---3--:R-:W-:Y:S02]  /*d4f0*/  HADD2.F32 R2, -RZ, R5.reuse.H0_H0 ;  /* 0x20000005ff027230 */ /* 0x108fe40000004100 */
[----:B------:R-:W-:Y:S02]  /*d500*/  HADD2.F32 R0, -RZ, R4.H0_H0 ;  /* 0x20000004ff007230 */ /* 0x000fe40000004100 */
[----:B------:R-:W-:Y:S02]  /*d510*/  HADD2.F32 R12, -RZ, R5.H1_H1 ;  /* 0x30000005ff0c7230 */ /* 0x000fe40000004100 */
[----:B------:R-:W-:Y:S01]  /*d520*/  @!P1 FADD.FTZ R2, -R2, -RZ ;  /* 0x800000ff02029221 */ /* 0x000fe20000010100 */
[----:B------:R-:W-:-:S02]  /*d530*/  HADD2.F32 R5, -RZ, R6.H0_H0 ;  /* 0x20000006ff057230 */ /* 0x000fc40000004100 */
[----:B------:R-:W-:Y:S01]  /*d540*/  @!P1 FADD.FTZ R0, -R0, -RZ ;  /* 0x800000ff00009221 */ /* 0x000fe20000010100 */
[----:B------:R-:W-:Y:S02]  /*d550*/  HADD2.F32 R16, -RZ, R6.H1_H1 ;  /* 0x30000006ff107230 */ /* 0x000fe40000004100 */
[--C-:B------:R-:W-:Y:S02]  /*d560*/  HADD2.F32 R6, -RZ, R7.reuse.H0_H0 ;  /* 0x20000007ff067230 */ /* 0x100fe40000004100 */
[----:B------:R-:W-:Y:S02]  /*d570*/  HADD2.F32 R4, -RZ, R4.H1_H1 ;  /* 0x30000004ff047230 */ /* 0x000fe40000004100 */
[----:B------:R-:W-:Y:S02]  /*d580*/  HADD2.F32 R7, -RZ, R7.H1_H1 ;  /* 0x30000007ff077230 */ /* 0x000fe40000004100 */
[----:B------:R-:W-:Y:S01]  /*d590*/  FMUL.FTZ R49, R49, R2 ;  /* 0x0000000231317220 */ /* 0x000fe20000410000 */
[----:B------:R-:W-:-:S02]  /*d5a0*/  HADD2.F32 R33, -RZ, R33.H1_H1 ;  /* 0x30000021ff217230 */ /* 0x000fc40000004100 */
[----:B------:R-:W-:Y:S01]  /*d5b0*/  FMUL.FTZ R43, R43, R0 ;  /* 0x000000002b2b7220 */ /* 0x000fe20000410000 */
[----:B------:R-:W-:Y:S02]  /*d5c0*/  HADD2.F32 R2, -RZ, R34.H0_H0 ;  /* 0x20000022ff027230 */ /* 0x000fe40000004100 */
[----:B------:R-:W-:Y:S01]  /*d5d0*/  @!P1 FADD.FTZ R12, -R12, -RZ ;  /* 0x800000ff0c0c9221 */ /* 0x000fe20000010100 */
[----:B------:R-:W-:Y:S02]  /*d5e0*/  HADD2.F32 R51, -RZ, R32.H1_H1 ;  /* 0x30000020ff337230 */ /* 0x000fe40000004100 */
[----:B------:R-:W-:Y:S01]  /*d5f0*/  @!P1 FADD.FTZ R5, -R5, -RZ ;  /* 0x800000ff05059221 */ /* 0x000fe20000010100 */
[----:B------:R-:W-:Y:S02]  /*d600*/  HADD2.F32 R0, -RZ, R35.H1_H1 ;  /* 0x30000023ff007230 */ /* 0x000fe40000004100 */
[----:B------:R-:W-:Y:S01]  /*d610*/  @!P1 FADD.FTZ R4, -R4, -RZ ;  /* 0x800000ff04049221 */ /* 0x000fe20000010100 */
[----:B------:R-:W-:Y:S01]  /*d620*/  @!P1 FADD.FTZ R7, -R7, -RZ ;  /* 0x800000ff07079221 */ /* 0x000fe20000010100 */
[----:B------:R-:W-:Y:S01]  /*d630*/  FMUL.FTZ R33, R33, R12 ;  /* 0x0000000c21217220 */ /* 0x000fe20000410000 */
[----:B------:R-:W-:Y:S01]  /*d640*/  FMUL.FTZ R5, R2, R5 ;  /* 0x0000000502057220 */ /* 0x000fe20000410000 */
[----:B------:R-:W-:Y:S01]  /*d650*/  FMUL.FTZ R51, R51, R4 ;  /* 0x0000000433337220 */ /* 0x000fe20000410000 */
[----:B------:R-:W-:Y:S01]  /*d660*/  FMUL.FTZ R7, R0, R7 ;  /* 0x0000000700077220 */ /* 0x000fe20000410000 */
[----:B----4-:R-:W-:-:S02]  /*d670*/  HADD2.F32 R2, -RZ, R8.H0_H0 ;  /* 0x20000008ff027230 */ /* 0x010fc40000004100 */
[----:B------:R-:W-:Y:S02]  /*d680*/  HADD2.F32 R12, -RZ, R8.H1_H1 ;  /* 0x30000008ff0c7230 */ /* 0x000fe40000004100 */
[--C-:B-----5:R-:W-:Y:S02]  /*d690*/  HADD2.F32 R0, -RZ, R36.reuse.H0_H0 ;  /* 0x20000024ff007230 */ /* 0x120fe40000004100 */
[----:B------:R-:W-:Y:S02]  /*d6a0*/  HADD2.F32 R4, -RZ, R37.H0_H0 ;  /* 0x20000025ff047230 */ /* 0x000fe40000004100 */
[----:B------:R-:W-:Y:S02]  /*d6b0*/  HADD2.F32 R8, -RZ, R9.H0_H0 ;  /* 0x20000009ff087230 */ /* 0x000fe40000004100 */
[----:B------:R-:W-:Y:S02]  /*d6c0*/  HADD2.F32 R36, -RZ, R36.H1_H1 ;  /* 0x30000024ff247230 */ /* 0x000fe40000004100 */
[----:B------:R-:W-:Y:S01]  /*d6d0*/  @!P1 FADD.FTZ R16, -R16, -RZ ;  /* 0x800000ff10109221 */ /* 0x000fe20000010100 */
[----:B------:R-:W-:-:S02]  /*d6e0*/  HADD2.F32 R55, -RZ, R34.H1_H1 ;  /* 0x30000022ff377230 */ /* 0x000fc40000004100 */
[----:B------:R-:W-:Y:S01]  /*d6f0*/  @!P1 FADD.FTZ R6, -R6, -RZ ;  /* 0x800000ff06069221 */ /* 0x000fe20000010100 */
[----:B------:R-:W-:Y:S02]  /*d700*/  HADD2.F32 R53, -RZ, R35.H0_H0 ;  /* 0x20000023ff357230 */ /* 0x000fe40000004100 */
[----:B------:R-:W-:Y:S01]  /*d710*/  FFMA.FTZ R4, R4, R8, R49 ;  /* 0x0000000804047223 */ /* 0x000fe20000010031 */
[----:B------:R-:W-:Y:S02]  /*d720*/  HADD2.F32 R34, -RZ, R9.H1_H1 ;  /* 0x30000009ff227230 */ /* 0x000fe40000004100 */
[----:B------:R-:W-:Y:S01]  /*d730*/  FFMA.FTZ R0, R0, R2, R43 ;  /* 0x0000000200007223 */ /* 0x000fe2000001002b */
[--C-:B------:R-:W-:Y:S02]  /*d740*/  HADD2.F32 R32, -RZ, R10.reuse.H0_H0 ;  /* 0x2000000aff207230 */ /* 0x100fe40000004100 */
[----:B------:R-:W-:Y:S01]  /*d750*/  FFMA.FTZ R51, R36, R12, R51 ;  /* 0x0000000c24337223 */ /* 0x000fe20000010033 */
[----:B------:R-:W-:-:S02]  /*d760*/  HADD2.F32 R35, -RZ, R10.H1_H1 ;  /* 0x3000000aff237230 */ /* 0x000fc40000004100 */
[--C-:B------:R-:W-:Y:S02]  /*d770*/  HADD2.F32 R9, -RZ, R11.reuse.H0_H0 ;  /* 0x2000000bff097230 */ /* 0x100fe40000004100 */
[----:B------:R-:W-:Y:S02]  /*d780*/  HADD2.F32 R10, -RZ, R11.H1_H1 ;  /* 0x3000000bff0a7230 */ /* 0x000fe40000004100 */
[----:B------:R-:W-:Y:S02]  /*d790*/  HADD2.F32 R8, -RZ, R37.H1_H1 ;  /* 0x30000025ff087230 */ /* 0x000fe40000004100 */
[----:B------:R-:W-:Y:S01]  /*d7a0*/  FMUL.FTZ R16, R55, R16 ;  /* 0x0000001037107220 */ /* 0x000fe20000410000 */
[--C-:B------:R-:W-:Y:S02]  /*d7b0*/  HADD2.F32 R2, -RZ, R38.reuse.H0_H0 ;  /* 0x20000026ff027230 */ /* 0x100fe40000004100 */
[----:B------:R-:W-:Y:S01]  /*d7c0*/  FMUL.FTZ R6, R53, R6 ;  /* 0x0000000635067220 */ /* 0x000fe20000410000 */
        /* <DEDUP_REMOVED lines=12> */
.L_x_5645:
[----:B------:R-:W-:Y:S05]  /*d890*/  BSYNC B0 ;  /* 0x0000000000007941 */ /* 0x000fea0003800000 */
.L_x_5644:
[----:B-----5:R2:W-:Y:S01]  /*d8a0*/  STS.128 [R200], R36 ;  /* 0x00000024c8007388 */ /* 0x0205e20000000c00 */
[----:B------:R-:W-:Y:S01]  /*d8b0*/  IADD3 R0, R18, 0x40, RZ ;  /* 0x0000004012007810 */ /* 0x000fe20007ffe0ff */
[----:B------:R-:W-:Y:S03]  /*d8c0*/  BSSY B0, `(.L_x_5646) ;  /* 0x0000056000007945 */ /* 0x000fe60003800000 */
[----:B------:R-:W-:-:S13]  /*d8d0*/  ISETP.GE.AND P0, PT, R0, UR5, PT ;  /* 0x0000000500007c0c */ /* 0x000fda000bf06270 */
        /* <DEDUP_REMOVED lines=24> */
[--C-:B---3--:R-:W-:Y:S02]  /*da60*/  HADD2.F32 R2, -RZ, R5.reuse.H0_H0 ;  /* 0x20000005ff027230 */ /* 0x108fe40000004100 */
[----:B------:R-:W-:Y:S02]  /*da70*/  HADD2.F32 R0, -RZ, R4.H0_H0 ;  /* 0x20000004ff007230 */ /* 0x000fe40000004100 */
[----:B------:R-:W-:Y:S02]  /*da80*/  HADD2.F32 R12, -RZ, R5.H1_H1 ;  /* 0x30000005ff0c7230 */ /* 0x000fe40000004100 */
[----:B------:R-:W-:Y:S01]  /*da90*/  @!P1 FADD.FTZ R2, -R2, -RZ ;  /* 0x800000ff02029221 */ /* 0x000fe20000010100 */
[----:B------:R-:W-:-:S02]  /*daa0*/  HADD2.F32 R5, -RZ, R6.H0_H0 ;  /* 0x20000006ff057230 */ /* 0x000fc40000004100 */
[----:B------:R-:W-:Y:S02]  /*dab0*/  HADD2.F32 R4, -RZ, R4.H1_H1 ;  /* 0x30000004ff047230 */ /* 0x000fe40000004100 */
[----:B------:R-:W-:Y:S01]  /*dac0*/  @!P1 FADD.FTZ R0, -R0, -RZ ;  /* 0x800000ff00009221 */ /* 0x000fe20000010100 */
[----:B------:R-:W-:Y:S02]  /*dad0*/  HADD2.F32 R16, -RZ, R6.H1_H1 ;  /* 0x30000006ff107230 */ /* 0x000fe40000004100 */
[----:B------:R-:W-:Y:S01]  /*dae0*/  FMUL.FTZ R39, R39, R2 ;  /* 0x0000000227277220 */ /* 0x000fe20000410000 */
[----:B------:R-:W-:Y:S02]  /*daf0*/  HADD2.F32 R37, -RZ, R32.H0_H0 ;  /* 0x20000020ff257230 */ /* 0x000fe40000004100 */
[--C-:B------:R-:W-:Y:S02]  /*db00*/  HADD2.F32 R6, -RZ, R7.reuse.H0_H0 ;  /* 0x20000007ff067230 */ /* 0x100fe40000004100 */
[----:B------:R-:W-:Y:S01]  /*db10*/  @!P1 FADD.FTZ R12, -R12, -RZ ;  /* 0x800000ff0c0c9221 */ /* 0x000fe20000010100 */
[----:B------:R-:W-:-:S02]  /*db20*/  HADD2.F32 R7, -RZ, R7.H1_H1 ;  /* 0x30000007ff077230 */ /* 0x000fc40000004100 */
[----:B------:R-:W-:Y:S01]  /*db30*/  @!P1 FADD.FTZ R5, -R5, -RZ ;  /* 0x800000ff05059221 */ /* 0x000fe20000010100 */
[----:B------:R-:W-:Y:S02]  /*db40*/  HADD2.F32 R33, -RZ, R33.H1_H1 ;  /* 0x30000021ff217230 */ /* 0x000fe40000004100 */
[----:B------:R-:W-:Y:S02]  /*db50*/  HADD2.F32 R2, -RZ, R34.H0_H0 ;  /* 0x20000022ff027230 */ /* 0x000fe40000004100 */
[----:B------:R-:W-:Y:S01]  /*db60*/  @!P1 FADD.FTZ R4, -R4, -RZ ;  /* 0x800000ff04049221 */ /* 0x000fe20000010100 */
[----:B------:R-:W-:Y:S02]  /*db70*/  HADD2.F32 R43, -RZ, R32.H1_H1 ;  /* 0x30000020ff2b7230 */ /* 0x000fe40000004100 */
[----:B------:R-:W-:Y:S01]  /*db80*/  FMUL.FTZ R37, R37, R0 ;  /* 0x0000000025257220 */ /* 0x000fe20000410000 */
[----:B------:R-:W-:Y:S02]  /*db90*/  HADD2.F32 R0, -RZ, R35.H1_H1 ;  /* 0x30000023ff007230 */ /* 0x000fe40000004100 */
[----:B------:R-:W-:Y:S01]  /*dba0*/  FMUL.FTZ R33, R33, R12 ;  /* 0x0000000c21217220 */ /* 0x000fe20000410000 */
[----:B------:R-:W-:Y:S01]  /*dbb0*/  @!P1 FADD.FTZ R7, -R7, -RZ ;  /* 0x800000ff07079221 */ /* 0x000fe20000010100 */
[----:B------:R-:W-:Y:S01]  /*dbc0*/  FMUL.FTZ R5, R2, R5 ;  /* 0x0000000502057220 */ /* 0x000fe20000410000 */
[----:B------:R-:W-:Y:S01]  /*dbd0*/  FMUL.FTZ R43, R43, R4 ;  /* 0x000000042b2b7220 */ /* 0x000fe20000410000 */
[----:B----4-:R-:W-:-:S02]  /*dbe0*/  HADD2.F32 R2, -RZ, R8.H0_H0 ;  /* 0x20000008ff027230 */ /* 0x010fc40000004100 */
[----:B------:R-:W-:Y:S02]  /*dbf0*/  HADD2.F32 R12, -RZ, R8.H1_H1 ;  /* 0x30000008ff0c7230 */ /* 0x000fe40000004100 */
[----:B------:R-:W-:Y:S02]  /*dc00*/  HADD2.F32 R4, -RZ, R29.H0_H0 ;  /* 0x2000001dff047230 */ /* 0x000fe40000004100 */
[----:B------:R-:W-:Y:S02]  /*dc10*/  HADD2.F32 R8, -RZ, R9.H0_H0 ;  /* 0x20000009ff087230 */ /* 0x000fe40000004100 */
[----:B------:R-:W-:Y:S01]  /*dc20*/  FMUL.FTZ R7, R0, R7 ;  /* 0x0000000700077220 */ /* 0x000fe20000410000 */
[--C-:B------:R-:W-:Y:S02]  /*dc30*/  HADD2.F32 R0, -RZ, R28.reuse.H0_H0 ;  /* 0x2000001cff007230 */ /* 0x100fe40000004100 */
[----:B------:R-:W-:Y:S02]  /*dc40*/  HADD2.F32 R28, -RZ, R28.H1_H1 ;  /* 0x3000001cff1c7230 */ /* 0x000fe40000004100 */
[----:B------:R-:W-:Y:S01]  /*dc50*/  FFMA.FTZ R4, R4, R8, R39 ;  /* 0x0000000804047223 */ /* 0x000fe20000010027 */
[----:B------:R-:W-:-:S02]  /*dc60*/  HADD2.F32 R51, -RZ, R34.H1_H1 ;  /* 0x30000022ff337230 */ /* 0x000fc40000004100 */
[----:B------:R-:W-:Y:S01]  /*dc70*/  @!P1 FADD.FTZ R16, -R16, -RZ ;  /* 0x800000ff10109221 */ /* 0x000fe20000010100 */
[----:B------:R-:W-:Y:S02]  /*dc80*/  HADD2.F32 R49, -RZ, R35.H0_H0 ;  /* 0x20000023ff317230 */ /* 0x000fe40000004100 */
[----:B------:R-:W-:Y:S01]  /*dc90*/  @!P1 FADD.FTZ R6, -R6, -RZ ;  /* 0x800000ff06069221 */ /* 0x000fe20000010100 */
[----:B------:R-:W-:Y:S02]  /*dca0*/  HADD2.F32 R34, -RZ, R9.H1_H1 ;  /* 0x30000009ff227230 */ /* 0x000fe40000004100 */
[----:B------:R-:W-:Y:S02]  /*dcb0*/  HADD2.F32 R8, -RZ, R29.H1_H1 ;  /* 0x3000001dff087230 */ /* 0x000fe40000004100 */
[----:B------:R-:W-:Y:S01]  /*dcc0*/  FFMA.FTZ R0, R0, R2, R37 ;  /* 0x0000000200007223 */ /* 0x000fe20000010025 */
[--C-:B------:R-:W-:Y:S02]  /*dcd0*/  HADD2.F32 R32, -RZ, R10.reuse.H0_H0 ;  /* 0x2000000aff207230 */ /* 0x100fe40000004100 */
[----:B------:R-:W-:Y:S01]  /*dce0*/  FFMA.FTZ R43, R28, R12, R43 ;  /* 0x0000000c1c2b7223 */ /* 0x000fe2000001002b */
[----:B------:R-:W-:-:S02]  /*dcf0*/  HADD2.F32 R35, -RZ, R10.H1_H1 ;  /* 0x3000000aff237230 */ /* 0x000fc40000004100 */
[----:B------:R-:W-:Y:S01]  /*dd00*/  FMUL.FTZ R16, R51, R16 ;  /* 0x0000001033107220 */ /* 0x000fe20000410000 */
[--C-:B------:R-:W-:Y:S02]  /*dd10*/  HADD2.F32 R9, -RZ, R11.reuse.H0_H0 ;  /* 0x2000000bff097230 */ /* 0x100fe40000004100 */
[----:B------:R-:W-:Y:S02]  /*dd20*/  HADD2.F32 R10, -RZ, R11.H1_H1 ;  /* 0x3000000bff0a7230 */ /* 0x000fe40000004100 */
[--C-:B------:R-:W-:Y:S02]  /*dd30*/  HADD2.F32 R2, -RZ, R30.reuse.H0_H0 ;  /* 0x2000001eff027230 */ /* 0x100fe40000004100 */
[----:B------:R-:W-:Y:S02]  /*dd40*/  HADD2.F32 R29, -RZ, R30.H1_H1 ;  /* 0x3000001eff1d7230 */ /* 0x000fe40000004100 */
[----:B------:R-:W-:Y:S01]  /*dd50*/  FMUL.FTZ R6, R49, R6 ;  /* 0x0000000631067220 */ /* 0x000fe20000410000 */
[----:B------:R-:W-:-:S02]  /*dd60*/  HADD2.F32 R11, -RZ, R31.H0_H0 ;  /* 0x2000001fff0b7230 */ /* 0x000fc40000004100 */
[----:B------:R-:W-:Y:S01]  /*dd70*/  FFMA.FTZ R33, R8, R34, R33 ;  /* 0x0000002208217223 */ /* 0x000fe20000010021 */
[----:B------:R-:W-:Y:S02]  /*dd80*/  HADD2.F32 R12, -RZ, R31.H1_H1 ;  /* 0x3000001fff0c7230 */ /* 0x000fe40000004100 */
[----:B------:R-:W-:Y:S01]  /*dd90*/  FFMA.FTZ R2, R2, R32, R5 ;  /* 0x0000002002027223 */ /* 0x000fe20000010005 */
[----:B------:R-:W-:Y:S01]  /*dda0*/  FFMA.FTZ R29, R29, R35, R16 ;  /* 0x000000231d1d7223 */ /* 0x000fe20000010010 */
[----:B------:R-:W-:Y:S01]  /*ddb0*/  FFMA.FTZ R6, R11, R9, R6 ;  /* 0x000000090b067223 */ /* 0x000fe20000010006 */
[----:B------:R-:W-:Y:S01]  /*ddc0*/  F2FP.F16.F32.PACK_AB R33, R33, R4 ;  /* 0x000000042121723e */ /* 0x000fe200000000ff */
[----:B------:R-:W-:Y:S01]  /*ddd0*/  FFMA.FTZ R7, R12, R10, R7 ;  /* 0x0000000a0c077223 */ /* 0x000fe20000010007 */
[----:B------:R-:W-:Y:S02]  /*dde0*/  F2FP.F16.F32.PACK_AB R28, R43, R0 ;  /* 0x000000002b1c723e */ /* 0x000fe400000000ff */
[----:B------:R-:W-:-:S02]  /*ddf0*/  F2FP.F16.F32.PACK_AB R30, R29, R2 ;  /* 0x000000021d1e723e */ /* 0x000fc400000000ff */
[----:B------:R-:W-:Y:S02]  /*de00*/  F2FP.F16.F32.PACK_AB R31, R7, R6 ;  /* 0x00000006071f723e */ /* 0x000fe400000000ff */
[----:B------:R-:W-:Y:S02]  /*de10*/  MOV R29, R33 ;  /* 0x00000021001d7202 */ /* 0x000fe40000000f00 */
.L_x_5647:
[----:B------:R-:W-:Y:S05]  /*de20*/  BSYNC B0 ;  /* 0x0000000000007941 */ /* 0x000fea0003800000 */
.L_x_5646:
[----:B------:R3:W-:Y:S01]  /*de30*/  STS.128 [R200+0x2000], R28 ;  /* 0x0020001cc8007388 */ /* 0x0007e20000000c00 */
        /* <DEDUP_REMOVED lines=14> */
[----:B---3--:R-:W-:Y:S01]  /*df20*/  IMAD.WIDE R28, R7, 0x2, R40 ;  /* 0x00000002071c7825 */ /* 0x008fe200078e0228 */
        /* <DEDUP_REMOVED lines=10> */
[----:B------:R-:W5:Y:S01]  /*dfd0*/  LDG.E.128 R8, desc[UR6][R8.64+0x100] ;  /* 0x0001000608087981 */ /* 0x000f62000c1e1d00 */
[----:B---3--:R-:W-:Y:S02]  /*dfe0*/  HADD2.F32 R35, -RZ, R29.H0_H0 ;  /* 0x2000001dff237230 */ /* 0x008fe40000004100 */
[--C-:B----4-:R-:W-:Y:S02]  /*dff0*/  HADD2.F32 R2, -RZ, R5.reuse.H0_H0 ;  /* 0x20000005ff027230 */ /* 0x110fe40000004100 */
        /* <DEDUP_REMOVED lines=16> */
[----:B--2---:R-:W-:Y:S02]  /*e100*/  HADD2.F32 R37, -RZ, R28.H1_H1 ;  /* 0x3000001cff257230 */ /* 0x004fe40000004100 */
[----:B------:R-:W-:Y:S01]  /*e110*/  FMUL.FTZ R33, R33, R0 ;  /* 0x0000000021217220 */ /* 0x000fe20000410000 */
[----:B------:R-:W-:Y:S02]  /*e120*/  HADD2.F32 R0, -RZ, R31.H1_H1 ;  /* 0x3000001fff007230 */ /* 0x000fe40000004100 */
[----:B------:R-:W-:Y:S01]  /*e130*/  FMUL.FTZ R29, R29, R12 ;  /* 0x0000000c1d1d7220 */ /* 0x000fe20000410000 */
[----:B------:R-:W-:Y:S01]  /*e140*/  @!P1 FADD.FTZ R7, -R7, -RZ ;  /* 0x800000ff07079221 */ /* 0x000fe20000010100 */
[----:B------:R-:W-:Y:S01]  /*e150*/  FMUL.FTZ R5, R2, R5 ;  /* 0x0000000502057220 */ /* 0x000fe20000410000 */
[----:B------:R-:W-:Y:S01]  /*e160*/  FMUL.FTZ R37, R37, R4 ;  /* 0x0000000425257220 */ /* 0x000fe20000410000 */
[----:B-----5:R-:W-:-:S02]  /*e170*/  HADD2.F32 R2, -RZ, R8.H0_H0 ;  /* 0x20000008ff027230 */ /* 0x020fc40000004100 */
[----:B------:R-:W-:Y:S02]  /*e180*/  HADD2.F32 R12, -RZ, R8.H1_H1 ;  /* 0x30000008ff0c7230 */ /* 0x000fe40000004100 */
[----:B------:R-:W-:Y:S02]  /*e190*/  HADD2.F32 R4, -RZ, R21.H0_H0 ;  /* 0x20000015ff047230 */ /* 0x000fe40000004100 */
[----:B------:R-:W-:Y:S02]  /*e1a0*/  HADD2.F32 R8, -RZ, R9.H0_H0 ;  /* 0x20000009ff087230 */ /* 0x000fe40000004100 */
[----:B------:R-:W-:Y:S01]  /*e1b0*/  FMUL.FTZ R7, R0, R7 ;  /* 0x0000000700077220 */ /* 0x000fe20000410000 */
[--C-:B------:R-:W-:Y:S02]  /*e1c0*/  HADD2.F32 R0, -RZ, R20.reuse.H0_H0 ;  /* 0x20000014ff007230 */ /* 0x100fe40000004100 */
[----:B------:R-:W-:Y:S02]  /*e1d0*/  HADD2.F32 R20, -RZ, R20.H1_H1 ;  /* 0x30000014ff147230 */ /* 0x000fe40000004100 */
[----:B------:R-:W-:Y:S01]  /*e1e0*/  FFMA.FTZ R4, R4, R8, R35 ;  /* 0x0000000804047223 */ /* 0x000fe20000010023 */
[----:B-1----:R-:W-:-:S02]  /*e1f0*/  HADD2.F32 R41, -RZ, R30.H1_H1 ;  /* 0x3000001eff297230 */ /* 0x002fc40000004100 */
        /* <DEDUP_REMOVED lines=27> */
.L_x_5649:
[----:B------:R-:W-:Y:S05]  /*e3b0*/  BSYNC B0 ;  /* 0x0000000000007941 */ /* 0x000fea0003800000 */
.L_x_5648:
[----:B------:R4:W-:Y:S02]  /*e3c0*/  STS.128 [R200+0x4000], R20 ;  /* 0x00400014c8007388 */ /* 0x0009e40000000c00 */
.L_x_5643:
[----:B------:R-:W-:Y:S05]  /*e3d0*/  BSYNC B1 ;  /* 0x0000000000017941 */ /* 0x000fea0003800000 */
.L_x_5642:
        /* <DEDUP_REMOVED lines=43> */
[----:B-1----:R-:W-:Y:S02]  /*e690*/  HADD2.F32 R40, -RZ, R6.H1_H1 ;  /* 0x30000006ff287230 */ /* 0x002fe40000004100 */
[----:B------:R-:W-:Y:S02]  /*e6a0*/  HADD2.F32 R41, -RZ, R32.H0_H0 ;  /* 0x20000020ff297230 */ /* 0x000fe40000004100 */
[--C-:B------:R-:W-:Y:S02]  /*e6b0*/  HADD2.F32 R6, -RZ, R7.reuse.H0_H0 ;  /* 0x20000007ff067230 */ /* 0x100fe40000004100 */
        /* <DEDUP_REMOVED lines=15> */
[----:B---3--:R-:W-:-:S02]  /*e7b0*/  HADD2.F32 R4, -RZ, R8.H0_H0 ;  /* 0x20000008ff047230 */ /* 0x008fc40000004100 */
        /* <DEDUP_REMOVED lines=33> */
.L_x_5653:
[----:B------:R-:W-:Y:S05]  /*e9d0*/  BSYNC B0 ;  /* 0x0000000000007941 */ /* 0x000fea0003800000 */
.L_x_5652:
[----:B-----5:R2:W-:Y:S01]  /*e9e0*/  STS.128 [R200+0x800], R36 ;  /* 0x00080024c8007388 */ /* 0x0205e20000000c00 */
[----:B------:R-:W-:Y:S01]  /*e9f0*/  IADD3 R2, R18, 0x40, RZ ;  /* 0x0000004012027810 */ /* 0x000fe20007ffe0ff */
[----:B------:R-:W-:Y:S03]  /*ea00*/  BSSY B0, `(.L_x_5654) ;  /* 0x0000059000007945 */ /* 0x000fe60003800000 */
[----:B------:R-:W-:-:S13]  /*ea10*/  ISETP.GE.AND P0, PT, R2, UR5, PT ;  /* 0x0000000502007c0c */ /* 0x000fda000bf06270 */
        /* <DEDUP_REMOVED lines=35> */
[----:B------:R-:W-:Y:S02]  /*ec50*/  HADD2.F32 R37, -RZ, R32.H0_H0 ;  /* 0x20000020ff257230 */ /* 0x000fe40000004100 */
[----:B------:R-:W-:Y:S01]  /*ec60*/  FMUL.FTZ R39, R39, R4 ;  /* 0x0000000427277220 */ /* 0x000fe20000410000 */
[--C-:B------:R-:W-:Y:S02]  /*ec70*/  HADD2.F32 R6, -RZ, R7.reuse.H0_H0 ;  /* 0x20000007ff067230 */ /* 0x100fe40000004100 */
[----:B------:R-:W-:Y:S01]  /*ec80*/  @!P0 FADD.FTZ R16, -R16, -RZ ;  /* 0x800000ff10108221 */ /* 0x000fe20000010100 */
[----:B------:R-:W-:-:S02]  /*ec90*/  HADD2.F32 R7, -RZ, R7.H1_H1 ;  /* 0x30000007ff077230 */ /* 0x000fc40000004100 */
[----:B------:R-:W-:Y:S01]  /*eca0*/  @!P0 FADD.FTZ R5, -R5, -RZ ;  /* 0x800000ff05058221 */ /* 0x000fe20000010100 */
[----:B------:R-:W-:Y:S02]  /*ecb0*/  HADD2.F32 R33, -RZ, R33.H1_H1 ;  /* 0x30000021ff217230 */ /* 0x000fe40000004100 */
[----:B------:R-:W-:Y:S02]  /*ecc0*/  HADD2.F32 R4, -RZ, R34.H0_H0 ;  /* 0x20000022ff047230 */ /* 0x000fe40000004100 */
[----:B------:R-:W-:Y:S01]  /*ecd0*/  @!P0 FADD.FTZ R12, -R12, -RZ ;  /* 0x800000ff0c0c8221 */ /* 0x000fe20000010100 */
[----:B-1----:R-:W-:Y:S02]  /*ece0*/  HADD2.F32 R41, -RZ, R32.H1_H1 ;  /* 0x30000020ff297230 */ /* 0x002fe40000004100 */
        /* <DEDUP_REMOVED lines=42> */
.L_x_5655:
[----:B------:R-:W-:Y:S05]  /*ef90*/  BSYNC B0 ;  /* 0x0000000000007941 */ /* 0x000fea0003800000 */
.L_x_5654:
        /* <DEDUP_REMOVED lines=18> */
[----:B----4-:R-:W-:Y:S01]  /*f0c0*/  IMAD.WIDE R28, R5, 0x2, R26 ;  /* 0x00000002051c7825 */ /* 0x010fe200078e021a */
[----:B------:R-:W-:Y:S02]  /*f0d0*/  LEA.HI.X.SX32 R4, R4, R9, 0x1, P1 ;  /* 0x0000000904047211 */ /* 0x000fe400008f0eff */
[----:B------:R-:W-:-:S03]  /*f0e0*/  LEA R6, P1, R7, UR8, 0x1 ;  /* 0x0000000807067c11 */ /* 0x000fc6000f8208ff */
[----:B------:R-:W4:Y:S01]  /*f0f0*/  LDG.E.128 R28, desc[UR6][R28.64+0x100] ;  /* 0x000100061c1c7981 */ /* 0x000f22000c1e1d00 */
[----:B------:R-:W-:Y:S01]  /*f100*/  LEA.HI.X R7, R7, UR9, R4, 0x1, P1 ;  /* 0x0000000907077c11 */ /* 0x000fe200088f0c04 */
[----:B------:R-:W-:Y:S01]  /*f110*/  ULDC.64 UR8, c[0x0][0x358] ;  /* 0x0000d60000087ab9 */ /* 0x000fe20000000a00 */
[----:B------:R-:W-:-:S04]  /*f120*/  IADD3 R11, P1, R2, R11, RZ ;  /* 0x0000000b020b7210 */ /* 0x000fc80007f3e0ff */
[----:B------:R-:W5:Y:S01]  /*f130*/  LDG.E.128 R4, desc[UR6][R6.64] ;  /* 0x0000000606047981 */ /* 0x000f62000c1e1d00 */
[----:B------:R-:W-:Y:S02]  /*f140*/  LEA.HI.X.SX32 R2, R2, R9, 0x1, P1 ;  /* 0x0000000902027211 */ /* 0x000fe400008f0eff */
[----:B------:R-:W-:-:S04]  /*f150*/  LEA R8, P1, R11, UR8, 0x1 ;  /* 0x000000080b087c11 */ /* 0x000fc8000f8208ff */
[----:B------:R-:W-:-:S06]  /*f160*/  LEA.HI.X R9, R11, UR9, R2, 0x1, P1 ;  /* 0x000000090b097c11 */ /* 0x000fcc00088f0c02 */
[----:B------:R-:W2:Y:S01]  /*f170*/  LDG.E.128 R8, desc[UR6][R8.64] ;  /* 0x0000000608087981 */ /* 0x000ea2000c1e1d00 */
[----:B----4-:R-:W-:Y:S02]  /*f180*/  HADD2.F32 R33, -RZ, R29.H0_H0 ;  /* 0x2000001dff217230 */ /* 0x010fe40000004100 */
[--C-:B-----5:R-:W-:Y:S02]  /*f190*/  HADD2.F32 R2, -RZ, R4.reuse.H0_H0 ;  /* 0x20000004ff027230 */ /* 0x120fe40000004100 */
[----:B------:R-:W-:Y:S02]  /*f1a0*/  HADD2.F32 R12, -RZ, R4.H1_H1 ;  /* 0x30000004ff0c7230 */ /* 0x000fe40000004100 */
[--C-:B------:R-:W-:Y:S02]  /*f1b0*/  HADD2.F32 R4, -RZ, R5.reuse.H0_H0 ;  /* 0x20000005ff047230 */ /* 0x100fe40000004100 */
[----:B------:R-:W-:Y:S02]  /*f1c0*/  HADD2.F32 R16, -RZ, R5.H1_H1 ;  /* 0x30000005ff107230 */ /* 0x000fe40000004100 */
[----:B------:R-:W-:-:S02]  /*f1d0*/  HADD2.F32 R5, -RZ, R6.H0_H0 ;  /* 0x20000006ff057230 */ /* 0x000fc40000004100 */
[----:B------:R-:W-:Y:S01]  /*f1e0*/  @!P0 FADD.FTZ R4, -R4, -RZ ;  /* 0x800000ff04048221 */ /* 0x000fe20000010100 */
[----:B---3--:R-:W-:Y:S02]  /*f1f0*/  HADD2.F32 R26, -RZ, R6.H1_H1 ;  /* 0x30000006ff1a7230 */ /* 0x008fe40000004100 */
        /* <DEDUP_REMOVED lines=17> */
[----:B--2---:R-:W-:-:S02]  /*f310*/  HADD2.F32 R4, -RZ, R8.H0_H0 ;  /* 0x20000008ff047230 */ /* 0x004fc40000004100 */
        /* <DEDUP_REMOVED lines=35> */
.L_x_5657:
[----:B------:R-:W-:Y:S05]  /*f550*/  BSYNC B0 ;  /* 0x0000000000007941 */ /* 0x000fea0003800000 */
.L_x_5656:
[----:B------:R1:W-:Y:S02]  /*f560*/  STS.128 [R200+0x4800], R20 ;  /* 0x00480014c8007388 */ /* 0x0003e40000000c00 */
.L_x_5651:
[----:B------:R-:W-:Y:S05]  /*f570*/  BSYNC B1 ;  /* 0x0000000000017941 */ /* 0x000fea0003800000 */
.L_x_5650:
        /* <DEDUP_REMOVED lines=18> */
[C---:B------:R-:W-:Y:S02]  /*f6a0*/  @P0 IADD3 R11, -R127.reuse, RZ, RZ ;  /* 0x000000ff7f0b0210 */ /* 0x040fe40007ffe1ff */
[C---:B------:R-:W-:Y:S02]  /*f6b0*/  IADD3 R8, P1, R2.reuse, R3, RZ ;  /* 0x0000000302087210 */ /* 0x040fe40007f3e0ff */
        /* <DEDUP_REMOVED lines=30> */
[----:B------:R-:W-:-:S02]  /*f8a0*/  HADD2.F32 R33, -RZ, R33.H1_H1 ;  /* 0x30000021ff217230 */ /* 0x000fc40000004100 */
[----:B------:R-:W-:Y:S01]  /*f8b0*/  @!P0 FADD.FTZ R26, -R26, -RZ ;  /* 0x800000ff1a1a8221 */ /* 0x000fe20000010100 */
[----:B------:R-:W-:Y:S02]  /*f8c0*/  HADD2.F32 R4, -RZ, R34.H0_H0 ;  /* 0x20000022ff047230 */ /* 0x000fe40000004100 */
[----:B------:R-:W-:Y:S01]  /*f8d0*/  @!P0 FADD.FTZ R5, -R5, -RZ ;  /* 0x800000ff05058221 */ /* 0x000fe20000010100 */
[----:B------:R-:W-:Y:S02]  /*f8e0*/  HADD2.F32 R2, -RZ, R35.H1_H1 ;  /* 0x30000023ff027230 */ /* 0x000fe40000004100 */
[----:B------:R-:W-:Y:S01]  /*f8f0*/  @!P0 FADD.FTZ R7, -R7, -RZ ;  /* 0x800000ff07078221 */ /* 0x000fe20000010100 */
[----:B------:R-:W-:Y:S02]  /*f900*/  HADD2.F32 R49, -RZ, R32.H1_H1 ;  /* 0x30000020ff317230 */ /* 0x000fe40000004100 */
[----:B------:R-:W-:Y:S01]  /*f910*/  @!P0 FADD.FTZ R16, -R16, -RZ ;  /* 0x800000ff10108221 */ /* 0x000fe20000010100 */
[----:B------:R-:W-:Y:S01]  /*f920*/  FMUL.FTZ R33, R33, R26 ;  /* 0x0000001a21217220 */ /* 0x000fe20000410000 */
[----:B------:R-:W-:-:S02]  /*f930*/  HADD2.F32 R34, -RZ, R34.H1_H1 ;  /* 0x30000022ff227230 */ /* 0x000fc40000004100 */
[----:B------:R-:W-:Y:S01]  /*f940*/  FMUL.FTZ R5, R4, R5 ;  /* 0x0000000504057220 */ /* 0x000fe20000410000 */
[----:B------:R-:W-:Y:S01]  /*f950*/  FMUL.FTZ R7, R2, R7 ;  /* 0x0000000702077220 */ /* 0x000fe20000410000 */
[----:B------:R-:W-:Y:S01]  /*f960*/  FMUL.FTZ R49, R49, R16 ;  /* 0x0000001031317220 */ /* 0x000fe20000410000 */
[----:B------:R-:W-:Y:S01]  /*f970*/  @!P0 FADD.FTZ R27, -R27, -RZ ;  /* 0x800000ff1b1b8221 */ /* 0x000fe20000010100 */
[----:B-----5:R-:W-:Y:S02]  /*f980*/  HADD2.F32 R2, -RZ, R36.H0_H0 ;  /* 0x20000024ff027230 */ /* 0x020fe40000004100 */
[--C-:B---3--:R-:W-:Y:S02]  /*f990*/  HADD2.F32 R4, -RZ, R8.reuse.H0_H0 ;  /* 0x20000008ff047230 */ /* 0x108fe40000004100 */
[----:B------:R-:W-:Y:S02]  /*f9a0*/  HADD2.F32 R26, -RZ, R8.H1_H1 ;  /* 0x30000008ff1a7230 */ /* 0x000fe40000004100 */
[----:B------:R-:W-:-:S02]  /*f9b0*/  HADD2.F32 R36, -RZ, R36.H1_H1 ;  /* 0x30000024ff247230 */ /* 0x000fc40000004100 */
[----:B------:R-:W-:Y:S02]  /*f9c0*/  HADD2.F32 R16, -RZ, R37.H0_H0 ;  /* 0x20000025ff107230 */ /* 0x000fe40000004100 */
[----:B------:R-:W-:Y:S02]  /*f9d0*/  HADD2.F32 R8, -RZ, R9.H0_H0 ;  /* 0x20000009ff087230 */ /* 0x000fe40000004100 */
[----:B------:R-:W-:Y:S01]  /*f9e0*/  @!P0 FADD.FTZ R6, -R6, -RZ ;  /* 0x800000ff06068221 */ /* 0x000fe20000010100 */
[----:B------:R-:W-:Y:S02]  /*f9f0*/  HADD2.F32 R51, -RZ, R35.H0_H0 ;  /* 0x20000023ff337230 */ /* 0x000fe40000004100 */
        /* <DEDUP_REMOVED lines=24> */
.L_x_5661:
[----:B------:R-:W-:Y:S05]  /*fb80*/  BSYNC B0 ;  /* 0x0000000000007941 */ /* 0x000fea0003800000 */
.L_x_5660:
        /* <DEDUP_REMOVED lines=21> */
[----:B------:R-:W1:Y:S03]  /*fce0*/  LDG.E.128 R32, desc[UR6][R32.64+0x80] ;  /* 0x0000800620207981 */ /* 0x000e66000c1e1d00 */
        /* <DEDUP_REMOVED lines=8> */
[----:B-1----:R-:W-:Y:S02]  /*fd70*/  HADD2.F32 R37, -RZ, R32.H0_H0 ;  /* 0x20000020ff257230 */ /* 0x002fe40000004100 */
[----:B------:R-:W-:Y:S02]  /*fd80*/  HADD2.F32 R39, -RZ, R33.H0_H0 ;  /* 0x20000021ff277230 */ /* 0x000fe40000004100 */
        /* <DEDUP_REMOVED lines=26> */
[----:B------:R-:W-:Y:S02]  /*ff30*/  HADD2.F32 R2, -RZ, R28.H0_H0 ;  /* 0x2000001cff027230 */ /* 0x000fe40000004100 */
[--C-:B----4-:R-:W-:Y:S02]  /*ff40*/  HADD2.F32 R4, -RZ, R8.reuse.H0_H0 ;  /* 0x20000008ff047230 */ /* 0x110fe40000004100 */
        /* <DEDUP_REMOVED lines=30> */
.L_x_5663:
[----:B------:R-:W-:Y:S05]  /*10130*/  BSYNC B0 ;  /* 0x0000000000007941 */ /* 0x000fea0003800000 */
.L_x_5662:
        /* <DEDUP_REMOVED lines=17> */
[----:B---3--:R-:W-:Y:S01]  /*10250*/  IMAD.WIDE R24, R7, 0x2, R24 ;  /* 0x0000000207187825 */ /* 0x008fe200078e0218 */
        /* <DEDUP_REMOVED lines=46> */
[----:B-1----:R-:W-:Y:S02]  /*10540*/  HADD2.F32 R37, -RZ, R27.H0_H0 ;  /* 0x2000001bff257230 */ /* 0x002fe40000004100 */
        /* <DEDUP_REMOVED lines=25> */
.L_x_5665:
[----:B------:R-:W-:Y:S05]  /*106e0*/  BSYNC B0 ;  /* 0x0000000000007941 */ /* 0x000fea0003800000 */
.L_x_5664:
[----:B------:R4:W-:Y:S02]  /*106f0*/  STS.128 [R200+0x5000], R20 ;  /* 0x00500014c8007388 */ /* 0x0009e40000000c00 */
.L_x_5659:
[----:B------:R-:W-:Y:S05]  /*10700*/  BSYNC B1 ;  /* 0x0000000000017941 */ /* 0x000fea0003800000 */
.L_x_5658:
[----:B------:R-:W-:-:S05]  /*10710*/  VIADD R16, R142, 0x30 ;  /* 0x000000308e107836 */ /* 0x000fca0000000000 */
[----:B------:R-:W-:-:S04]  /*10720*/  ISETP.GE.AND P0, PT, R16, R17, PT ;  /* 0x000000111000720c */ /* 0x000fc80003f06270 */
[----:B------:R-:W-:-:S13]  /*10730*/  ISETP.LT.OR P0, PT, R58, -0x187, P0 ;  /* 0xfffffe793a00780c */ /* 0x000fda0000701670 */
[----:B------:R-:W-:Y:S05]  /*10740*/  @P0 BRA `(.L_x_5635) ;  /* 0x0000001400140947 */ /* 0x000fea0003800000 */
[----:B---3--:R3:W5:Y:S04]  /*10750*/  LDG.E.128 R24, desc[UR6][R14.64+0x80] ;  /* 0x000080060e187981 */ /* 0x008768000c1e1d00 */
[----:B-1--4-:R3:W5:Y:S04]  /*10760*/  LDG.E.128 R20, desc[UR6][R14.64+0x100] ;  /* 0x000100060e147981 */ /* 0x012768000c1e1d00 */
        /* <DEDUP_REMOVED lines=15> */
[----:B--2---:R-:W-:-:S03]  /*10860*/  IMAD.WIDE R28, R7, 0x2, R14 ;  /* 0x00000002071c7825 */ /* 0x004fc600078e020e */
[----:B------:R-:W-:Y:S02]  /*10870*/  LEA.HI.X.SX32 R2, R2, R13, 0x1, P1 ;  /* 0x0000000d02027211 */ /* 0x000fe400008f0eff */
[C---:B------:R-:W-:Y:S01]  /*10880*/  IADD3 R5, P1, R11.reuse, R8, RZ ;  /* 0x000000080b057210 */ /* 0x040fe20007f3e0ff */
[----:B------:R-:W2:Y:S03]  /*10890*/  LDG.E.128 R28, desc[UR6][R28.64] ;  /* 0x000000061c1c7981 */ /* 0x000ea6000c1e1d00 */
        /* <DEDUP_REMOVED lines=70> */
.L_x_5667:
[----:B------:R-:W-:Y:S05]  /*10d00*/  BSYNC B0 ;  /* 0x0000000000007941 */ /* 0x000fea0003800000 */
.L_x_5666:
        /* <DEDUP_REMOVED lines=8> */
[----:B------:R-:W-:Y:S02]  /*10d90*/  MOV R2, 0x30 ;  /* 0x0000003000027802 */ /* 0x000fe40000000f00 */
[----:B------:R-:W-:Y:S02]  /*10da0*/  MOV R11, RZ ;  /* 0x000000ff000b7202 */ /* 0x000fe40000000f00 */
[----:B------:R-:W-:-:S05]  /*10db0*/  MOV R9, RZ ;  /* 0x000000ff00097202 */ /* 0x000fca0000000f00 */
[----:B------:R-:W-:-:S04]  /*10dc0*/  @P0 SHF.R.S32.HI R127, RZ, 0x1, R129 ;  /* 0x00000001ff7f0819 */ /* 0x000fc80000011481 */
[C---:B------:R-:W-:Y:S01]  /*10dd0*/  @P0 IADD3 R11, -R127.reuse, RZ, RZ ;  /* 0x000000ff7f0b0210 */ /* 0x040fe20007ffe1ff */
[C---:B------:R-:W-:Y:S01]  /*10de0*/  IMAD R2, R127.reuse, R2, 0x40 ;  /* 0x000000407f027424 */ /* 0x040fe200078e0202 */
[C---:B------:R-:W-:Y:S02]  /*10df0*/  @P0 IADD3 R7, -R127.reuse, RZ, RZ ;  /* 0x000000ff7f070210 */ /* 0x040fe40007ffe1ff */
[----:B------:R-:W-:Y:S02]  /*10e00*/  @P0 IADD3 R9, -R127, RZ, RZ ;  /* 0x000000ff7f090210 */ /* 0x000fe40007ffe1ff */
[----:B------:R-:W-:Y:S01]  /*10e10*/  IADD3 R8, P1, R2, R3, RZ ;  /* 0x0000000302087210 */ /* 0x000fe20007f3e0ff */
[----:B--2---:R-:W-:-:S03]  /*10e20*/  IMAD.WIDE R28, R7, 0x2, R14 ;  /* 0x00000002071c7825 */ /* 0x004fc600078e020e */
[----:B------:R-:W-:Y:S02]  /*10e30*/  LEA.HI.X.SX32 R2, R2, R13, 0x1, P1 ;  /* 0x0000000d02027211 */ /* 0x000fe400008f0eff */
[C---:B------:R-:W-:Y:S01]  /*10e40*/  IADD3 R5, P1, R11.reuse, R8, RZ ;  /* 0x000000080b057210 */ /* 0x040fe20007f3e0ff */
[----:B------:R-:W1:Y:S03]  /*10e50*/  LDG.E.128 R28, desc[UR6][R28.64+0x80] ;  /* 0x000080061c1c7981 */ /* 0x000e66000c1e1d00 */
[----:B------:R-:W-:Y:S02]  /*10e60*/  LEA.HI.X.SX32 R4, R11, R2, 0x1, P1 ;  /* 0x000000020b047211 */ /* 0x000fe400008f0eff */
[----:B------:R-:W-:-:S04]  /*10e70*/  LEA R6, P1, R5, UR8, 0x1 ;  /* 0x0000000805067c11 */ /* 0x000fc8000f8208ff */
        /* <DEDUP_REMOVED lines=8> */
[--C-:B-1----:R-:W-:Y:S02]  /*10f00*/  HADD2.F32 R35, -RZ, R28.reuse.H0_H0 ;  /* 0x2000001cff237230 */ /* 0x102fe40000004100 */
[----:B------:R-:W-:Y:S02]  /*10f10*/  HADD2.F32 R37, -RZ, R29.H0_H0 ;  /* 0x2000001dff257230 */ /* 0x000fe40000004100 */
[----:B------:R-:W-:Y:S02]  /*10f20*/  HADD2.F32 R28, -RZ, R28.H1_H1 ;  /* 0x3000001cff1c7230 */ /* 0x000fe40000004100 */
[--C-:B--2---:R-:W-:Y:S02]  /*10f30*/  HADD2.F32 R2, -RZ, R4.reuse.H0_H0 ;  /* 0x20000004ff027230 */ /* 0x104fe40000004100 */
        /* <DEDUP_REMOVED lines=27> */
[--C-:B------:R-:W-:Y:S02]  /*110f0*/  HADD2.F32 R2, -RZ, R24.reuse.H0_H0 ;  /* 0x20000018ff027230 */ /* 0x100fe40000004100 */
[----:B------:R-:W-:-:S02]  /*11100*/  HADD2.F32 R17, -RZ, R24.H1_H1 ;  /* 0x30000018ff117230 */ /* 0x000fc40000004100 */
[--C-:B----4-:R-:W-:Y:S02]  /*11110*/  HADD2.F32 R4, -RZ, R8.reuse.H0_H0 ;  /* 0x20000008ff047230 */ /* 0x110fe40000004100 */
        /* <DEDUP_REMOVED lines=26> */
.L_x_5669:
[----:B------:R-:W-:Y:S05]  /*112c0*/  BSYNC B0 ;  /* 0x0000000000007941 */ /* 0x000fea0003800000 */
.L_x_5668:
        /* <DEDUP_REMOVED lines=16> */
[----:B----4-:R-:W-:Y:S01]  /*113d0*/  IMAD.WIDE R24, R5, 0x2, R14 ;  /* 0x0000000205187825 */ /* 0x010fe200078e020e */
        /* <DEDUP_REMOVED lines=16> */
[--C-:B---3--:R-:W-:Y:S02]  /*114e0*/  HADD2.F32 R15, -RZ, R25.reuse.H0_H0 ;  /* 0x20000019ff0f7230 */ /* 0x108fe40000004100 */
[--C-:B--2---:R-:W-:Y:S02]  /*114f0*/  HADD2.F32 R28, -RZ, R24.reuse.H0_H0 ;  /* 0x20000018ff1c7230 */ /* 0x104fe40000004100 */
[----:B------:R-:W-:Y:S02]  /*11500*/  HADD2.F32 R18, -RZ, R25.H1_H1 ;  /* 0x30000019ff127230 */ /* 0x000fe40000004100 */
[----:B------:R-:W-:Y:S02]  /*11510*/  HADD2.F32 R24, -RZ, R24.H1_H1 ;  /* 0x30000018ff187230 */ /* 0x000fe40000004100 */
[----:B----4-:R-:W-:Y:S02]  /*11520*/  HADD2.F32 R2, -RZ, R5.H0_H0 ;  /* 0x20000005ff027230 */ /* 0x010fe40000004100 */
[----:B------:R-:W-:-:S02]  /*11530*/  HADD2.F32 R3, -RZ, R4.H0_H0 ;  /* 0x20000004ff037230 */ /* 0x000fc40000004100 */
[----:B------:R-:W-:Y:S02]  /*11540*/  HADD2.F32 R5, -RZ, R5.H1_H1 ;  /* 0x30000005ff057230 */ /* 0x000fe40000004100 */
[----:B------:R-:W-:Y:S02]  /*11550*/  HADD2.F32 R13, -RZ, R4.H1_H1 ;  /* 0x30000004ff0d7230 */ /* 0x000fe40000004100 */
[----:B------:R-:W-:Y:S01]  /*11560*/  @!P0 FADD.FTZ R2, -R2, -RZ ;  /* 0x800000ff02028221 */ /* 0x000fe20000010100 */
[--C-:B------:R-:W-:Y:S02]  /*11570*/  HADD2.F32 R4, -RZ, R6.reuse.H0_H0 ;  /* 0x20000006ff047230 */ /* 0x100fe40000004100 */
[----:B------:R-:W-:Y:S01]  /*11580*/  @!P0 FADD.FTZ R3, -R3, -RZ ;  /* 0x800000ff03038221 */ /* 0x000fe20000010100 */
[----:B------:R-:W-:Y:S02]  /*11590*/  HADD2.F32 R14, -RZ, R6.H1_H1 ;  /* 0x30000006ff0e7230 */ /* 0x000fe40000004100 */
[----:B------:R-:W-:-:S02]  /*115a0*/  HADD2.F32 R6, -RZ, R7.H0_H0 ;  /* 0x20000007ff067230 */ /* 0x000fc40000004100 */
[----:B------:R-:W-:Y:S01]  /*115b0*/  @!P0 FADD.FTZ R5, -R5, -RZ ;  /* 0x800000ff05058221 */ /* 0x000fe20000010100 */
[----:B------:R-:W-:Y:S02]  /*115c0*/  HADD2.F32 R7, -RZ, R7.H1_H1 ;  /* 0x30000007ff077230 */ /* 0x000fe40000004100 */
[----:B------:R-:W-:Y:S01]  /*115d0*/  @!P0 FADD.FTZ R13, -R13, -RZ ;  /* 0x800000ff0d0d8221 */ /* 0x000fe20000010100 */
[----:B------:R-:W-:Y:S01]  /*115e0*/  FMUL.FTZ R15, R15, R2 ;  /* 0x000000020f0f7220 */ /* 0x000fe20000410000 */
[----:B------:R-:W-:Y:S01]  /*115f0*/  FMUL.FTZ R28, R28, R3 ;  /* 0x000000031c1c7220 */ /* 0x000fe20000410000 */
[--C-:B------:R-:W-:Y:S02]  /*11600*/  HADD2.F32 R3, -RZ, R27.reuse.H0_H0 ;  /* 0x2000001bff037230 */ /* 0x100fe40000004100 */
[----:B------:R-:W-:Y:S01]  /*11610*/  FMUL.FTZ R18, R18, R5 ;  /* 0x0000000512127220 */ /* 0x000fe20000410000 */
[----:B------:R-:W-:Y:S02]  /*11620*/  HADD2.F32 R2, -RZ, R27.H1_H1 ;  /* 0x3000001bff027230 */ /* 0x000fe40000004100 */
[----:B------:R-:W-:Y:S01]  /*11630*/  FMUL.FTZ R24, R24, R13 ;  /* 0x0000000d18187220 */ /* 0x000fe20000410000 */
[----:B------:R-:W-:Y:S01]  /*11640*/  @!P0 FADD.FTZ R6, -R6, -RZ ;  /* 0x800000ff06068221 */ /* 0x000fe20000010100 */
[----:B------:R-:W-:Y:S01]  /*11650*/  @!P0 FADD.FTZ R7, -R7, -RZ ;  /* 0x800000ff07078221 */ /* 0x000fe20000010100 */
[----:B------:R-:W-:-:S02]  /*11660*/  HADD2.F32 R13, -RZ, R26.H0_H0 ;  /* 0x2000001aff0d7230 */ /* 0x000fc40000004100 */
[----:B------:R-:W-:Y:S01]  /*11670*/  @!P0 FADD.FTZ R4, -R4, -RZ ;  /* 0x800000ff04048221 */ /* 0x000fe20000010100 */
[----:B------:R-:W-:Y:S02]  /*11680*/  HADD2.F32 R5, -RZ, R26.H1_H1 ;  /* 0x3000001aff057230 */ /* 0x000fe40000004100 */
[----:B------:R-:W-:Y:S01]  /*11690*/  @!P0 FADD.FTZ R14, -R14, -RZ ;  /* 0x800000ff0e0e8221 */ /* 0x000fe20000010100 */
[----:B------:R-:W-:Y:S01]  /*116a0*/  FMUL.FTZ R6, R3, R6 ;  /* 0x0000000603067220 */ /* 0x000fe20000410000 */
[----:B------:R-:W-:Y:S01]  /*116b0*/  FMUL.FTZ R7, R2, R7 ;  /* 0x0000000702077220 */ /* 0x000fe20000410000 */
[----:B------:R-:W-:Y:S02]  /*116c0*/  HADD2.F32 R2, -RZ, R21.H0_H0 ;  /* 0x20000015ff027230 */ /* 0x000fe40000004100 */
[----:B------:R-:W-:Y:S01]  /*116d0*/  FMUL.FTZ R4, R13, R4 ;  /* 0x000000040d047220 */ /* 0x000fe20000410000 */
[----:B-----5:R-:W-:Y:S02]  /*116e0*/  HADD2.F32 R3, -RZ, R9.H0_H0 ;  /* 0x20000009ff037230 */ /* 0x020fe40000004100 */
[----:B------:R-:W-:Y:S01]  /*116f0*/  FMUL.FTZ R14, R5, R14 ;  /* 0x0000000e050e7220 */ /* 0x000fe20000410000 */
[----:B------:R-:W-:-:S02]  /*11700*/  HADD2.F32 R21, -RZ, R21.H1_H1 ;  /* 0x30000015ff157230 */ /* 0x000fc40000004100 */
[----:B------:R-:W-:Y:S02]  /*11710*/  HADD2.F32 R9, -RZ, R9.H1_H1 ;  /* 0x30000009ff097230 */ /* 0x000fe40000004100 */
[----:B------:R-:W-:Y:S02]  /*11720*/  HADD2.F32 R5, -RZ, R20.H0_H0 ;  /* 0x20000014ff057230 */ /* 0x000fe40000004100 */
[--C-:B------:R-:W-:Y:S02]  /*11730*/  HADD2.F32 R13, -RZ, R8.reuse.H0_H0 ;  /* 0x20000008ff0d7230 */ /* 0x100fe40000004100 */
        /* <DEDUP_REMOVED lines=22> */
[----:B------:R-:W-:Y:S02]  /*118a0*/  MOV R21, R2 ;  /* 0x0000000200157202 */ /* 0x000fe40000000f00 */
.L_x_5671:
[----:B------:R-:W-:Y:S05]  /*118b0*/  BSYNC B0 ;  /* 0x0000000000007941 */ /* 0x000fea0003800000 */
.L_x_5670:
[----:B------:R1:W-:Y:S01]  /*118c0*/  STS.128 [R200+0x5800], R20 ;  /* 0x00580014c8007388 */ /* 0x0003e20000000c00 */
[----:B------:R-:W-:Y:S05]  /*118d0*/  BRA `(.L_x_5635) ;  /* 0x0000000000b07947 */ /* 0x000fea0003800000 */
.L_x_5609:
[----:B----4-:R-:W-:Y:S02]  /*118e0*/  IMAD.IADD R5, R196, 0x1, -R61 ;  /* 0x00000001c4057824 */ /* 0x010fe400078e0a3d */
[C---:B------:R-:W-:Y:S02]  /*118f0*/  VIADD R0, R142.reuse, 0x10 ;  /* 0x000000108e007836 */ /* 0x040fe40000000000 */
[C---:B------:R-:W-:Y:S01]  /*11900*/  VIADD R12, R142.reuse, 0x20 ;  /* 0x000000208e0c7836 */ /* 0x040fe20000000000 */
[CC--:B------:R-:W-:Y:S01]  /*11910*/  ISETP.GE.AND P6, PT, R142.reuse, R5.reuse, PT ;  /* 0x000000058e00720c */ /* 0x0c0fe20003fc6270 */
[----:B------:R-:W-:Y:S01]  /*11920*/  VIADD R16, R142, 0x30 ;  /* 0x000000308e107836 */ /* 0x000fe20000000000 */
[-C--:B------:R-:W-:Y:S02]  /*11930*/  ISETP.GE.AND P5, PT, R0, R5.reuse, PT ;  /* 0x000000050000720c */ /* 0x080fe40003fa6270 */
[-C--:B------:R-:W-:Y:S02]  /*11940*/  ISETP.GE.AND P4, PT, R12, R5.reuse, PT ;  /* 0x000000050c00720c */ /* 0x080fe40003f86270 */
[----:B------:R-:W-:-:S07]  /*11950*/  ISETP.GE.AND P2, PT, R16, R5, PT ;  /* 0x000000051000720c */ /* 0x000fce0003f46270 */
[----:B------:R-:W2:Y:S02]  /*11960*/  @!P6 LDC.64 R10, c[0x0][0x210] ;  /* 0x00008400ff0aeb82 */ /* 0x000ea40000000a00 */
[----:B------:R-:W-:-:S04]  /*11970*/  @!P5 IADD3 R15, P1, R15, R144, RZ ;  /* 0x000000900f0fd210 */ /* 0x000fc80007f3e0ff */
[----:B------:R-:W-:Y:S02]  /*11980*/  @!P2 IMAD.MOV.U32 R20, RZ, RZ, R144 ;  /* 0x000000ffff14a224 */ /* 0x000fe400078e0090 */
[----:B------:R-:W3:Y:S01]  /*11990*/  @!P5 LDC.64 R8, c[0x0][0x210] ;  /* 0x00008400ff08db82 */ /* 0x000ee20000000a00 */
[--C-:B------:R-:W-:Y:S02]  /*119a0*/  @!P2 IMAD.MOV.U32 R21, RZ, RZ, R147.reuse ;  /* 0x000000ffff15a224 */ /* 0x100fe400078e0093 */
[----:B------:R-:W-:Y:S02]  /*119b0*/  @!P5 IMAD.X R14, R13, 0x1, R147, P1 ;  /* 0x000000010d0ed824 */ /* 0x000fe400008e0693 */
[----:B------:R-:W-:-:S03]  /*119c0*/  @!P2 IMAD.WIDE.U32 R20, R2, 0x30, R20 ;  /* 0x000000300214a825 */ /* 0x000fc600078e0014 */
[----:B------:R-:W4:Y:S08]  /*119d0*/  @!P4 LDC.64 R6, c[0x0][0x210] ;  /* 0x00008400ff06cb82 */ /* 0x000f300000000a00 */
[----:B------:R-:W5:Y:S01]  /*119e0*/  @!P2 LDC.64 R4, c[0x0][0x210] ;  /* 0x00008400ff04ab82 */ /* 0x000f620000000a00 */
[----:B--2---:R-:W-:-:S04]  /*119f0*/  @!P6 LEA R18, P0, R144, R10, 0x1 ;  /* 0x0000000a9012e211 */ /* 0x004fc800078008ff */
[----:B------:R-:W-:Y:S01]  /*11a00*/  @!P6 LEA.HI.X R19, R144, R11, R147, 0x1, P0 ;  /* 0x0000000b9013e211 */ /* 0x000fe200000f0c93 */
[----:B------:R-:W-:Y:S01]  /*11a10*/  @!P2 IMAD R11, R3, 0x30, RZ ;  /* 0x00000030030ba824 */ /* 0x000fe200078e02ff */
[C---:B------:R-:W-:Y:S02]  /*11a20*/  @!P4 LEA R10, P0, R2.reuse, R144, 0x5 ;  /* 0x00000090020ac211 */ /* 0x040fe400078028ff */
[----:B---3--:R-:W-:Y:S01]  /*11a30*/  @!P5 LEA R8, P1, R15, R8, 0x1 ;  /* 0x000000080f08d211 */ /* 0x008fe200078208ff */
[----:B------:R-:W-:Y:S01]  /*11a40*/  @!P2 IMAD.IADD R11, R21, 0x1, R11 ;  /* 0x00000001150ba824 */ /* 0x000fe200078e020b */
[----:B------:R-:W-:Y:S01]  /*11a50*/  @!P4 LEA.HI.X R2, R2, R147, R3, 0x5, P0 ;  /* 0x000000930202c211 */ /* 0x000fe200000f2c03 */
[----:B------:R-:W-:Y:S01]  /*11a60*/  @!PT LDS RZ, [RZ] ;  /* 0x00000000fffff984 */ /* 0x000fe20000000800 */
[----:B------:R-:W-:Y:S01]  /*11a70*/  @!PT LDS RZ, [RZ] ;  /* 0x00000000fffff984 */ /* 0x000fe20000000800 */
[----:B------:R-:W-:Y:S01]  /*11a80*/  @!PT LDS RZ, [RZ] ;  /* 0x00000000fffff984 */ /* 0x000fe20000000800 */
[----:B------:R2:W-:Y:S01]  /*11a90*/  @!P6 LDGSTS.E.BYPASS.LTC128B.128 [R200], desc[UR6][R18.64] ;  /* 0x0000000012c8efae */ /* 0x0005e2000b901d46 */
[----:B------:R-:W-:Y:S02]  /*11aa0*/  @!P5 LEA.HI.X R9, R15, R9, R14, 0x1, P1 ;  /* 0x000000090f09d211 */ /* 0x000fe400008f0c0e */
[C---:B----4-:R-:W-:Y:S01]  /*11ab0*/  @!P4 LEA R6, P1, R10.reuse, R6, 0x1 ;  /* 0x000000060a06c211 */ /* 0x050fe200078208ff */
[----:B------:R2:W-:Y:S03]  /*11ac0*/  @!P6 LDGSTS.E.BYPASS.LTC128B.128 [R200+0x2000], desc[UR6][R18.64+0x80] ;  /* 0x0200008012c8efae */ /* 0x0005e6000b901d46 */
[----:B------:R-:W-:Y:S01]  /*11ad0*/  @!P4 LEA.HI.X R7, R10, R7, R2, 0x1, P1 ;  /* 0x000000070a07c211 */ /* 0x000fe200008f0c02 */
[----:B------:R2:W-:Y:S01]  /*11ae0*/  @!P6 LDGSTS.E.BYPASS.LTC128B.128 [R200+0x4000], desc[UR6][R18.64+0x100] ;  /* 0x0400010012c8efae */ /* 0x0005e2000b901d46 */
[----:B-----5:R-:W-:-:S03]  /*11af0*/  @!P2 LEA R4, P0, R20, R4, 0x1 ;  /* 0x000000041404a211 */ /* 0x020fc600078008ff */
        /* <DEDUP_REMOVED lines=8> */
[----:B------:R2:W-:Y:S04]  /*11b80*/  @!P2 LDGSTS.E.BYPASS.LTC128B.128 [R200+0x3800], desc[UR6][R4.64+0x80] ;  /* 0x0380008004c8afae */ /* 0x0005e8000b901d46 */
[----:B------:R2:W-:Y:S02]  /*11b90*/  @!P2 LDGSTS.E.BYPASS.LTC128B.128 [R200+0x5800], desc[UR6][R4.64+0x100] ;  /* 0x0580010004c8afae */ /* 0x0005e4000b901d46 */
.L_x_5635:
[----:B------:R-:W-:Y:S05]  /*11ba0*/  BSYNC B2 ;  /* 0x0000000000027941 */ /* 0x000fea0003800000 */
.L_x_5608:
[----:B------:R-:W-:Y:S01]  /*11bb0*/  VIADD R204, R134, 0xffffffff ;  /* 0xffffffff86cc7836 */ /* 0x000fe20000000000 */
[----:B------:R-:W-:Y:S01]  /*11bc0*/  ULDC.64 UR10, c[0x0][0x218] ;  /* 0x00008600000a7ab9 */ /* 0x000fe20000000a00 */
[----:B------:R-:W-:Y:S01]  /*11bd0*/  ULDC.64 UR14, c[0x0][0x220] ;  /* 0x00008800000e7ab9 */ /* 0x000fe20000000a00 */
[----:B------:R-:W-:Y:S01]  /*11be0*/  LEA R202, P4, R140, UR10, 0x1 ;  /* 0x0000000a8cca7c11 */ /* 0x000fe2000f8808ff */
[----:B------:R-:W-:Y:S01]  /*11bf0*/  IMAD.SHL.U32 R2, R204, 0x40, RZ ;  /* 0x00000040cc027824 */ /* 0x000fe200078e00ff */
[----:B------:R-:W-:Y:S01]  /*11c00*/  ULDC UR5, c[0x0][0x398] ;  /* 0x0000e60000057ab9 */ /* 0x000fe20000000800 */
[----:B------:R-:W-:Y:S01]  /*11c10*/  IMAD.SHL.U32 R130, R130, 0x40, RZ ;  /* 0x0000004082827824 */ /* 0x000fe200078e00ff */
[----:B------:R-:W-:Y:S01]  /*11c20*/  LEA.HI.X R201, R140, UR11, R46, 0x1, P4 ;  /* 0x0000000b8cc97c11 */ /* 0x000fe2000a0f0c2e */
[----:B------:R-:W-:Y:S02]  /*11c30*/  IMAD.IADD R3, R63, 0x1, -R2 ;  /* 0x000000013f037824 */ /* 0x000fe400078e0a02 */
[----:B------:R-:W-:Y:S01]  /*11c40*/  IMAD.SHL.U32 R44, R62, 0x40, RZ ;  /* 0x000000403e2c7824 */ /* 0x000fe200078e00ff */
[----:B------:R-:W-:-:S02]  /*11c50*/  LOP3.LUT R130, R130, 0x1c0, RZ, 0xc0, !PT ;  /* 0x000001c082827812 */ /* 0x000fc400078ec0ff */
[-C--:B------:R-:W-:Y:S02]  /*11c60*/  ISETP.GE.AND P1, PT, R12, R3.reuse, PT ;  /* 0x000000030c00720c */ /* 0x080fe40003f26270 */
[-C--:B------:R-:W-:Y:S02]  /*11c70*/  ISETP.GE.AND P0, PT, R16, R3.reuse, PT ;  /* 0x000000031000720c */ /* 0x080fe40003f06270 */
[-C--:B------:R-:W-:Y:S02]  /*11c80*/  ISETP.GE.AND P2, PT, R142, R3.reuse, PT ;  /* 0x000000038e00720c */ /* 0x080fe40003f46270 */
[CC--:B------:R-:W-:Y:S02]  /*11c90*/  ISETP.GE.AND P6, PT, R0.reuse, R3.reuse, PT ;  /* 0x000000030000720c */ /* 0x0c0fe40003fc6270 */
[----:B------:R-:W-:Y:S02]  /*11ca0*/  ISETP.GE.AND P5, PT, R0, R3, PT ;  /* 0x000000030000720c */ /* 0x000fe40003fa6270 */
[----:B------:R-:W-:-:S02]  /*11cb0*/  SHF.R.S32.HI R0, RZ, 0x4, R131 ;  /* 0x00000004ff007819 */ /* 0x000fc40000011483 */
[----:B------:R-:W-:Y:S01]  /*11cc0*/  LOP3.LUT R44, R44, 0xfffffe00, RZ, 0xc0, !PT ;  /* 0xfffffe002c2c7812 */ /* 0x000fe200078ec0ff */
[----:B--2---:R-:W2:Y:S01]  /*11cd0*/  @!P1 LDC.64 R6, c[0x0][0x248] ;  /* 0x00009200ff069b82 */ /* 0x004ea20000000a00 */
[----:B------:R-:W-:-:S03]  /*11ce0*/  LEA.HI R131, R131, R0, RZ, 0x1 ;  /* 0x0000000083837211 */ /* 0x000fc600078f08ff */
[----:B------:R-:W-:Y:S01]  /*11cf0*/  @!P2 IMAD.MOV.U32 R203, RZ, RZ, R201 ;  /* 0x000000ffffcba224 */ /* 0x000fe200078e00c9 */
[----:B------:R-:W-:Y:S01]  /*11d00*/  LOP3.LUT R131, R131, 0xfffffffe, RZ, 0xc0, !PT ;  /* 0xfffffffe83837812 */ /* 0x000fe200078ec0ff */
[----:B------:R-:W-:Y:S01]  /*11d10*/  IMAD R194, R59, 0x400, R44 ;  /* 0x000004003bc27824 */ /* 0x000fe200078e022c */
[C---:B-1-34-:R-:W-:Y:S01]  /*11d20*/  @!P6 LEA R10, P4, R56.reuse, R202, 0x1 ;  /* 0x000000ca380ae211 */ /* 0x05afe200078808ff */
[----:B------:R-:W1:Y:S01]  /*11d30*/  @!P0 LDC.64 R4, c[0x0][0x248] ;  /* 0x00009200ff048b82 */ /* 0x000e620000000a00 */
[----:B------:R-:W-:Y:S01]  /*11d40*/  @!PT LDS RZ, [RZ] ;  /* 0x00000000fffff984 */ /* 0x000fe20000000800 */
[----:B------:R-:W-:Y:S01]  /*11d50*/  @!PT LDS RZ, [RZ] ;  /* 0x00000000fffff984 */ /* 0x000fe20000000800 */
[----:B------:R-:W-:Y:S01]  /*11d60*/  @!PT LDS RZ, [RZ] ;  /* 0x00000000fffff984 */ /* 0x000fe20000000800 */
[----:B------:R-:W-:Y:S02]  /*11d70*/  @!P2 LDGSTS.E.BYPASS.LTC128B.128 [R200+0x6000], desc[UR6][R202.64] ;  /* 0x06000000cac8afae */ /* 0x000fe4000b901d46 */
[----:B------:R-:W-:Y:S02]  /*11d80*/  @!P6 LEA.HI.X R11, R56, R201, R57, 0x1, P4 ;  /* 0x000000c9380be211 */ /* 0x000fe400020f0c39 */
[----:B------:R-:W-:Y:S01]  /*11d90*/  @!P2 LDGSTS.E.BYPASS.LTC128B.128 [R200+0x8000], desc[UR6][R202.64+0x80] ;  /* 0x08000080cac8afae */ /* 0x000fe2000b901d46 */
[----:B------:R-:W-:-:S03]  /*11da0*/  ISETP.GE.AND P4, PT, R12, R3, PT ;  /* 0x000000030c00720c */ /* 0x000fc60003f86270 */
[----:B------:R3:W-:Y:S04]  /*11db0*/  @!P2 LDGSTS.E.BYPASS.LTC128B.128 [R200+0xa000], desc[UR6][R202.64+0x100] ;  /* 0x0a000100cac8afae */ /* 0x0007e8000b901d46 */
[----:B------:R-:W-:Y:S01]  /*11dc0*/  @!P6 LDGSTS.E.BYPASS.LTC128B.128 [R200+0x6800], desc[UR6][R10.64] ;  /* 0x068000000ac8efae */ /* 0x000fe2000b901d46 */
[----:B--2---:R-:W-:-:S03]  /*11dd0*/  @!P1 LEA R8, P2, R6, R202, 0x6 ;  /* 0x000000ca06089211 */ /* 0x004fc600078430ff */
[----:B------:R-:W-:Y:S01]  /*11de0*/  @!P6 LDGSTS.E.BYPASS.LTC128B.128 [R200+0x8800], desc[UR6][R10.64+0x80] ;  /* 0x088000800ac8efae */ /* 0x000fe2000b901d46 */
[----:B------:R-:W-:-:S03]  /*11df0*/  @!P1 LEA.HI.X R9, R6, R201, R7, 0x6, P2 ;  /* 0x000000c906099211 */ /* 0x000fc600010f3407 */
[----:B------:R-:W-:Y:S01]  /*11e00*/  @!P6 LDGSTS.E.BYPASS.LTC128B.128 [R200+0xa800], desc[UR6][R10.64+0x100] ;  /* 0x0a8001000ac8efae */ /* 0x000fe2000b901d46 */
[-C--:B------:R-:W-:Y:S01]  /*11e10*/  ISETP.GE.AND P2, PT, R16, R3.reuse, PT ;  /* 0x000000031000720c */ /* 0x080fe20003f46270 */
[----:B-1----:R-:W-:Y:S02]  /*11e20*/  @!P0 IMAD R5, R5, 0x60, RZ ;  /* 0x0000006005058824 */ /* 0x002fe400078e02ff */
[----:B------:R-:W-:Y:S01]  /*11e30*/  @!P1 LDGSTS.E.BYPASS.LTC128B.128 [R200+0x7000], desc[UR6][R8.64] ;  /* 0x0700000008c89fae */ /* 0x000fe2000b901d46 */
[----:B------:R-:W-:Y:S01]  /*11e40*/  ISETP.GE.AND P6, PT, R142, R3, PT ;  /* 0x000000038e00720c */ /* 0x000fe20003fc6270 */
[----:B------:R-:W-:Y:S02]  /*11e50*/  IMAD.SHL.U32 R3, R60, 0x40, RZ ;  /* 0x000000403c037824 */ /* 0x000fe400078e00ff */
[----:B------:R-:W-:Y:S01]  /*11e60*/  @!P1 LDGSTS.E.BYPASS.LTC128B.128 [R200+0x9000], desc[UR6][R8.64+0x80] ;  /* 0x0900008008c89fae */ /* 0x000fe2000b901d46 */
[----:B------:R-:W-:Y:S02]  /*11e70*/  IMAD.SHL.U32 R142, R142, 0x8, RZ ;  /* 0x000000088e8e7824 */ /* 0x000fe400078e00ff */
[----:B------:R-:W-:Y:S01]  /*11e80*/  LOP3.LUT R3, R3, 0x1c0, RZ, 0xc0, !PT ;  /* 0x000001c003037812 */ /* 0x000fe200078ec0ff */
[----:B------:R1:W-:Y:S01]  /*11e90*/  @!P1 LDGSTS.E.BYPASS.LTC128B.128 [R200+0xb000], desc[UR6][R8.64+0x100] ;  /* 0x0b00010008c89fae */ /* 0x0003e2000b901d46 */
[----:B---3--:R-:W-:-:S02]  /*11ea0*/  @!P0 IMAD.MOV.U32 R203, RZ, RZ, R201 ;  /* 0x000000ffffcb8224 */ /* 0x008fc400078e00c9 */
[----:B------:R-:W-:Y:S02]  /*11eb0*/  LOP3.LUT R142, R3, 0x8, R142, 0xf8, !PT ;  /* 0x00000008038e7812 */ /* 0x000fe400078ef88e */
[----:B------:R-:W-:Y:S01]  /*11ec0*/  SHF.R.U32.HI R193, RZ, 0x3, R3 ;  /* 0x00000003ffc17819 */ /* 0x000fe20000011603 */
[----:B------:R-:W-:-:S03]  /*11ed0*/  @!P0 IMAD.WIDE.U32 R6, R4, 0x60, R202 ;  /* 0x0000006004068825 */ /* 0x000fc600078e00ca */
[----:B------:R-:W-:Y:S01]  /*11ee0*/  LOP3.LUT R193, R142, R193, RZ, 0x3c, !PT ;  /* 0x000000c18ec17212 */ /* 0x000fe200078e3cff */
[----:B------:R-:W-:Y:S02]  /*11ef0*/  @!P0 IMAD.IADD R7, R5, 0x1, R7 ;  /* 0x0000000105078824 */ /* 0x000fe400078e0207 */
[----:B------:R-:W2:Y:S01]  /*11f00*/  @!P4 LDC.64 R4, c[0x0][0x250] ;  /* 0x00009400ff04cb82 */ /* 0x000ea20000000a00 */
[----:B------:R-:W-:Y:S02]  /*11f10*/  IMAD.SHL.U32 R203, R58, 0x2, RZ ;  /* 0x000000023acb7824 */ /* 0x000fe400078e00ff */
[----:B------:R-:W-:Y:S03]  /*11f20*/  @!P0 LDGSTS.E.BYPASS.LTC128B.128 [R200+0x7800], desc[UR6][R6.64] ;  /* 0x0780000006c88fae */ /* 0x000fe6000b901d46 */
[----:B------:R-:W-:Y:S01]  /*11f30*/  LOP3.LUT R203, R203, 0x6, RZ, 0xc0, !PT ;  /* 0x00000006cbcb7812 */ /* 0x000fe200078ec0ff */
[----:B------:R-:W-:Y:S04]  /*11f40*/  @!P0 LDGSTS.E.BYPASS.LTC128B.128 [R200+0x9800], desc[UR6][R6.64+0x80] ;  /* 0x0980008006c88fae */ /* 0x000fe8000b901d46 */
[----:B------:R3:W-:Y:S01]  /*11f50*/  @!P0 LDGSTS.E.BYPASS.LTC128B.128 [R200+0xb800], desc[UR6][R6.64+0x100] ;  /* 0x0b80010006c88fae */ /* 0x0007e2000b901d46 */
[----:B------:R-:W-:Y:S01]  /*11f60*/  LEA R206, P0, R138, UR14, 0x1 ;  /* 0x0000000e8ace7c11 */ /* 0x000fe2000f8008ff */
[----:B-1----:R-:W-:-:S02]  /*11f70*/  IMAD.IADD R8, R0, 0x1, -R131 ;  /* 0x0000000100087824 */ /* 0x002fc400078e0a83 */
[----:B------:R-:W0:Y:S01]  /*11f80*/  LDGDEPBAR ;  /* 0x00000000000079af */ /* 0x000e220000000000 */
[----:B------:R-:W-:Y:S01]  /*11f90*/  LEA.HI.X R205, R138, UR15, R133, 0x1, P0 ;  /* 0x0000000f8acd7c11 */ /* 0x000fe200080f0c85 */
[C---:B------:R-:W-:Y:S01]  /*11fa0*/  IMAD.SHL.U32 R3, R8.reuse, 0x8, RZ ;  /* 0x0000000808037824 */ /* 0x040fe200078e00ff */
[CC--:B------:R-:W-:Y:S01]  /*11fb0*/  @!P5 LEA R10, P1, R135.reuse, R206.reuse, 0x1 ;  /* 0x000000ce870ad211 */ /* 0x0c0fe200078208ff */
[----:B------:R-:W-:Y:S01]  /*11fc0*/  IMAD R193, R8, 0x200, R193 ;  /* 0x0000020008c17824 */ /* 0x000fe200078e02c1 */
[----:B------:R-:W-:Y:S01]  /*11fd0*/  SHF.R.U32.HI R0, RZ, 0x3, R130 ;  /* 0x00000003ff007819 */ /* 0x000fe20000011682 */
[----:B------:R-:W-:Y:S01]  /*11fe0*/  @!P6 IMAD.MOV.U32 R207, RZ, RZ, R205 ;  /* 0x000000ffffcfe224 */ /* 0x000fe200078e00cd */
[----:B------:R-:W-:Y:S02]  /*11ff0*/  LOP3.LUT R3, R130, 0x8, R3, 0xf8, !PT ;  /* 0x0000000882037812 */ /* 0x000fe400078ef803 */
[----:B--2---:R-:W-:Y:S02]  /*12000*/  @!P4 LEA R8, P0, R4, R206, 0x6 ;  /* 0x000000ce0408c211 */ /* 0x004fe400078030ff */
[----:B------:R-:W-:-:S02]  /*12010*/  @!P5 LEA.HI.X R11, R135, R205, R136, 0x1, P1 ;  /* 0x000000cd870bd211 */ /* 0x000fc400008f0c88 */
[----:B------:R-:W-:Y:S02]  /*12020*/  LOP3.LUT R3, R3, R0, RZ, 0x3c, !PT ;  /* 0x0000000003037212 */ /* 0x000fe400078e3cff */
[----:B------:R-:W-:Y:S02]  /*12030*/  @!P4 LEA.HI.X R9, R4, R205, R5, 0x6, P0 ;  /* 0x000000cd0409c211 */ /* 0x000fe400000f3405 */
[----:B------:R-:W-:Y:S01]  /*12040*/  LEA R193, R193, UR4, 0x1 ;  /* 0x00000004c1c17c11 */ /* 0x000fe2000f8e08ff */
[----:B------:R-:W-:Y:S01]  /*12050*/  IMAD.IADD R194, R3, 0x1, R194 ;  /* 0x0000000103c27824 */ /* 0x000fe200078e02c2 */
[----:B---3--:R-:W1:Y:S01]  /*12060*/  @!P2 LDC.64 R6, c[0x0][0x250] ;  /* 0x00009400ff06ab82 */ /* 0x008e620000000a00 */
[----:B------:R-:W-:-:S07]  /*12070*/  DEPBAR.LE SB0, 0x0 ;  /* 0x000080000000791a */ /* 0x000fce0000000000 */
[----:B------:R-:W-:Y:S01]  /*12080*/  BAR.SYNC.DEFER_BLOCKING 0x0 ;  /* 0x0000000000007b1d */ /* 0x000fe20000010000 */
[----:B------:R-:W-:Y:S01]  /*12090*/  LEA R194, R194, UR4, 0x1 ;  /* 0x00000004c2c27c11 */ /* 0x000fe2000f8e08ff */
[C---:B------:R-:W-:Y:S02]  /*120a0*/  VIADD R0, R193.reuse, 0x6000 ;  /* 0x00006000c1007836 */ /* 0x040fe40000000000 */
[----:B------:R-:W-:Y:S02]  /*120b0*/  VIADD R191, R193, 0x6020 ;  /* 0x00006020c1bf7836 */ /* 0x000fe40000000000 */
[--C-:B------:R-:W-:Y:S02]  /*120c0*/  IMAD R192, R47, 0x2, R194.reuse ;  /* 0x000000022fc07824 */ /* 0x100fe400078e02c2 */
[C---:B------:R-:W-:Y:S02]  /*120d0*/  IMAD R190, R45.reuse, 0x2, R194 ;  /* 0x000000022dbe7824 */ /* 0x040fe400078e02c2 */
[----:B------:R-:W-:-:S02]  /*120e0*/  IMAD R189, R45, 0x2, R192 ;  /* 0x000000022dbd7824 */ /* 0x000fc400078e02c0 */
[----:B-1----:R-:W-:Y:S01]  /*120f0*/  @!P2 IMAD R7, R7, 0x60, RZ ;  /* 0x000000600707a824 */ /* 0x002fe200078e02ff */
        /* <DEDUP_REMOVED lines=22> */
[----:B------:R-:W-:-:S03]  /*12260*/  @!P2 IMAD.IADD R13, R7, 0x1, R5 ;  /* 0x00000001070da824 */ /* 0x000fc600078e0205 */
[----:B------:R-:W-:Y:S01]  /*12270*/  @P4 STS.128 [R200+0x11000], RZ ;  /* 0x011000ffc8004388 */ /* 0x000fe20000000c00 */
[----:B------:R-:W-:-:S03]  /*12280*/  @!P2 IMAD.MOV.U32 R12, RZ, RZ, R4 ;  /* 0x000000ffff0ca224 */ /* 0x000fc600078e0004 */
        /* <DEDUP_REMOVED lines=16> */
[----:B------:R-:W-:Y:S04]  /*12390*/  LDSM.16.M88.4 R24, [R194] ;  /* 0x00000000c218783b */ /* 0x000fe80000000200 */
[----:B------:R-:W1:Y:S04]  /*123a0*/  LDSM.16.M88.4 R4, [R193+0x6000] ;  /* 0x00600000c104783b */ /* 0x000e680000000200 */
[----:B------:R-:W3:Y:S02]  /*123b0*/  LDSM.16.M88.4 R76, [R193+0x6800] ;  /* 0x00680000c14c783b */ /* 0x000ee40000000200 */
[----:B------:R-:W-:-:S02]  /*123c0*/  @P1 VIADD R191, R0, 0xffffffe0 ;  /* 0xffffffe000bf1836 */ /* 0x000fc40000000000 */
[----:B------:R-:W4:Y:S01]  /*123d0*/  LDSM.16.M88.4 R32, [R193+0x7000] ;  /* 0x00700000c120783b */ /* 0x000f220000000200 */
[----:B------:R-:W-:Y:S02]  /*123e0*/  IMAD.MOV.U32 R0, RZ, RZ, 0x40 ;  /* 0x00000040ff007424 */ /* 0x000fe400078e00ff */
[C---:B------:R-:W-:Y:S01]  /*123f0*/  VIADD R183, R191.reuse, 0x800 ;  /* 0x00000800bfb77836 */ /* 0x040fe20000000000 */
[----:B------:R-:W-:Y:S01]  /*12400*/  LDSM.16.M88.4 R52, [R192] ;  /* 0x00000000c034783b */ /* 0x000fe20000000200 */
[C---:B------:R-:W-:Y:S01]  /*12410*/  VIADD R182, R191.reuse, 0x1000 ;  /* 0x00001000bfb67836 */ /* 0x040fe20000000000 */
[----:B------:R-:W-:Y:S01]  /*12420*/  SEL R0, R0, 0xffffffc0, !P2 ;  /* 0xffffffc000007807 */ /* 0x000fe20005000000 */
[C---:B------:R-:W-:Y:S01]  /*12430*/  VIADD R181, R191.reuse, 0x1800 ;  /* 0x00001800bfb57836 */ /* 0x040fe20000000000 */
[----:B------:R-:W5:Y:S01]  /*12440*/  LDSM.16.M88.4 R68, [R191] ;  /* 0x00000000bf44783b */ /* 0x000f620000000200 */
[----:B------:R-:W-:Y:S02]  /*12450*/  VIADD R179, R191, 0x2000 ;  /* 0x00002000bfb37836 */ /* 0x000fe40000000000 */
[----:B------:R-:W-:Y:S01]  /*12460*/  IMAD.IADD R187, R193, 0x1, R0 ;  /* 0x00000001c1bb7824 */ /* 0x000fe200078e0200 */
[----:B------:R-:W5:Y:S01]  /*12470*/  LDSM.16.M88.4 R72, [R193+0x7800] ;  /* 0x00780000c148783b */ /* 0x000f620000000200 */
[----:B------:R-:W-:-:S02]  /*12480*/  IMAD.IADD R180, R0, 0x1, R191 ;  /* 0x0000000100b47824 */ /* 0x000fc400078e02bf */
[----:B------:R-:W5:Y:S01]  /*12490*/  LDC R0, c[0x0][0x394] ;  /* 0x0000e500ff007b82 */ /* 0x000f620000000800 */
[----:B------:R-:W5:Y:S01]  /*124a0*/  LDSM.16.M88.4 R64, [R191+0x800] ;  /* 0x00080000bf40783b */ /* 0x000f620000000200 */
[C---:B------:R-:W-:Y:S02]  /*124b0*/  VIADD R178, R191.reuse, 0x2800 ;  /* 0x00002800bfb27836 */ /* 0x040fe40000000000 */
[C---:B------:R-:W-:Y:S01]  /*124c0*/  VIADD R177, R191.reuse, 0x3000 ;  /* 0x00003000bfb17836 */ /* 0x040fe20000000000 */
[----:B------:R-:W5:Y:S01]  /*124d0*/  LDSM.16.M88.4 R48, [R191+0x1000] ;  /* 0x00100000bf30783b */ /* 0x000f620000000200 */
[C---:B------:R-:W-:Y:S02]  /*124e0*/  VIADD R176, R191.reuse, 0x3800 ;  /* 0x00003800bfb07836 */ /* 0x040fe40000000000 */
[C---:B------:R-:W-:Y:S01]  /*124f0*/  VIADD R175, R191.reuse, 0x4000 ;  /* 0x00004000bfaf7836 */ /* 0x040fe20000000000 */
[----:B------:R-:W-:Y:S01]  /*12500*/  LDSM.16.M88.4 R20, [R190] ;  /* 0x00000000be14783b */ /* 0x000fe20000000200 */
[----:B------:R-:W-:-:S02]  /*12510*/  VIADD R174, R191, 0x4800 ;  /* 0x00004800bfae7836 */ /* 0x000fc40000000000 */
[C---:B------:R-:W-:Y:S01]  /*12520*/  VIADD R173, R191.reuse, 0x5000 ;  /* 0x00005000bfad7836 */ /* 0x040fe20000000000 */
[----:B------:R-:W5:Y:S01]  /*12530*/  LDSM.16.M88.4 R16, [R187+0x6000] ;  /* 0x00600000bb10783b */ /* 0x000f620000000200 */
[----:B------:R-:W-:Y:S01]  /*12540*/  VIADD R172, R191, 0x5800 ;  /* 0x00005800bfac7836 */ /* 0x000fe20000000000 */
[C---:B-1----:R-:W-:Y:S02]  /*12550*/  HMMA.16816.F32 R8, R24.reuse, R4, RZ ;  /* 0x000000041808723c */ /* 0x042fe400000018ff */
[----:B------:R-:W1:Y:S04]  /*12560*/  LDSM.16.M88.4 R40, [R191+0x1800] ;  /* 0x00180000bf28783b */ /* 0x000e680000000200 */
[----:B--2---:R-:W2:Y:S01]  /*12570*/  LDSM.16.M88.4 R12, [R187+0x6800] ;  /* 0x00680000bb0c783b */ /* 0x004ea20000000200 */
[C---:B------:R-:W-:Y:S03]  /*12580*/  HMMA.16816.F32 R4, R24.reuse, R6, RZ ;  /* 0x000000061804723c */ /* 0x040fe600000018ff */
[----:B------:R-:W2:Y:S03]  /*12590*/  LDSM.16.M88.4 R88, [R187+0x7000] ;  /* 0x00700000bb58783b */ /* 0x000ea60000000200 */
[C---:B---3--:R-:W-:Y:S01]  /*125a0*/  HMMA.16816.F32 R80, R24.reuse, R76, RZ ;  /* 0x0000004c1850723c */ /* 0x048fe200000018ff */
[----:B------:R-:W-:Y:S04]  /*125b0*/  LDSM.16.M88.4 R84, [R187+0x7800] ;  /* 0x00780000bb54783b */ /* 0x000fe80000000200 */
[----:B------:R-:W0:Y:S01]  /*125c0*/  LDGDEPBAR ;  /* 0x00000000000079af */ /* 0x000e220000000000 */
[C---:B------:R-:W-:Y:S06]  /*125d0*/  HMMA.16816.F32 R76, R24.reuse, R78, RZ ;  /* 0x0000004e184c723c */ /* 0x040fec00000018ff */
[C---:B----4-:R-:W-:Y:S06]  /*125e0*/  HMMA.16816.F32 R36, R24.reuse, R32, RZ ;  /* 0x000000201824723c */ /* 0x050fec00000018ff */
[----:B------:R-:W-:Y:S06]  /*125f0*/  HMMA.16816.F32 R32, R24, R34, RZ ;  /* 0x000000221820723c */ /* 0x000fec00000018ff */
[C---:B-----5:R-:W-:Y:S06]  /*12600*/  HMMA.16816.F32 R8, R52.reuse, R68, R8 ;  /* 0x000000443408723c */ /* 0x060fec0000001808 */
[----:B------:R-:W-:Y:S01]  /*12610*/  HMMA.16816.F32 R4, R52, R70, R4 ;  /* 0x000000463404723c */ /* 0x000fe20000001804 */
[----:B------:R-:W-:Y:S05]  /*12620*/  LDSM.16.M88.4 R68, [R180] ;  /* 0x00000000b444783b */ /* 0x000fea0000000200 */
[C---:B------:R-:W-:Y:S06]  /*12630*/  HMMA.16816.F32 R28, R24.reuse, R72, RZ ;  /* 0x00000048181c723c */ /* 0x040fec00000018ff */
[----:B------:R-:W-:Y:S01]  /*12640*/  HMMA.16816.F32 R24, R24, R74, RZ ;  /* 0x0000004a1818723c */ /* 0x000fe200000018ff */
[----:B------:R-:W3:Y:S05]  /*12650*/  LDSM.16.M88.4 R72, [R189] ;  /* 0x00000000bd48783b */ /* 0x000eea0000000200 */
[C---:B------:R-:W-:Y:S06]  /*12660*/  HMMA.16816.F32 R80, R52.reuse, R64, R80 ;  /* 0x000000403450723c */ /* 0x040fec0000001850 */
[C---:B------:R-:W-:Y:S01]  /*12670*/  HMMA.16816.F32 R76, R52.reuse, R66, R76 ;  /* 0x00000042344c723c */ /* 0x040fe2000000184c */
[----:B------:R-:W4:Y:S05]  /*12680*/  LDSM.16.M88.4 R64, [R180+0x800] ;  /* 0x00080000b440783b */ /* 0x000f2a0000000200 */
[C---:B------:R-:W-:Y:S06]  /*12690*/  HMMA.16816.F32 R36, R52.reuse, R48, R36 ;  /* 0x000000303424723c */ /* 0x040fec0000001824 */
[----:B------:R-:W-:Y:S01]  /*126a0*/  HMMA.16816.F32 R32, R52, R50, R32 ;  /* 0x000000323420723c */ /* 0x000fe20000001820 */
[----:B------:R-:W-:Y:S05]  /*126b0*/  LDSM.16.M88.4 R48, [R194+0x2000] ;  /* 0x00200000c230783b */ /* 0x000fea0000000200 */
[C---:B------:R-:W-:Y:S06]  /*126c0*/  HMMA.16816.F32 R8, R20.reuse, R16, R8 ;  /* 0x000000101408723c */ /* 0x040fec0000001808 */
[----:B------:R-:W-:Y:S01]  /*126d0*/  HMMA.16816.F32 R4, R20, R18, R4 ;  /* 0x000000121404723c */ /* 0x000fe20000001804 */
[----:B------:R-:W5:Y:S05]  /*126e0*/  LDSM.16.M88.4 R16, [R180+0x1000] ;  /* 0x00100000b410783b */ /* 0x000f6a0000000200 */
[C---:B-1----:R-:W-:Y:S06]  /*126f0*/  HMMA.16816.F32 R28, R52.reuse, R40, R28 ;  /* 0x00000028341c723c */ /* 0x042fec000000181c */
[----:B------:R-:W-:Y:S01]  /*12700*/  HMMA.16816.F32 R24, R52, R42, R24 ;  /* 0x0000002a3418723c */ /* 0x000fe20000001818 */
[----:B------:R-:W1:Y:S04]  /*12710*/  LDSM.16.M88.4 R40, [R193+0x8000] ;  /* 0x00800000c128783b */ /* 0x000e680000000200 */
[----:B------:R-:W1:Y:S01]  /*12720*/  LDSM.16.M88.4 R52, [R180+0x1800] ;  /* 0x00180000b434783b */ /* 0x000e620000000200 */
[C---:B--2---:R-:W-:Y:S06]  /*12730*/  HMMA.16816.F32 R80, R20.reuse, R12, R80 ;  /* 0x0000000c1450723c */ /* 0x044fec0000001850 */
[C---:B------:R-:W-:Y:S01]  /*12740*/  HMMA.16816.F32 R76, R20.reuse, R14, R76 ;  /* 0x0000000e144c723c */ /* 0x040fe2000000184c */
[----:B------:R-:W2:Y:S05]  /*12750*/  LDSM.16.M88.4 R12, [R193+0x8800] ;  /* 0x00880000c10c783b */ /* 0x000eaa0000000200 */
[C---:B------:R-:W-:Y:S06]  /*12760*/  HMMA.16816.F32 R36, R20.reuse, R88, R36 ;  /* 0x000000581424723c */ /* 0x040fec0000001824 */
[----:B------:R-:W-:Y:S01]  /*12770*/  HMMA.16816.F32 R32, R20, R90, R32 ;  /* 0x0000005a1420723c */ /* 0x000fe20000001820 */
[----:B------:R-:W-:Y:S05]  /*12780*/  LDSM.16.M88.4 R88, [R193+0x9800] ;  /* 0x00980000c158783b */ /* 0x000fea0000000200 */
[C---:B---3--:R-:W-:Y:S06]  /*12790*/  HMMA.16816.F32 R8, R72.reuse, R68, R8 ;  /* 0x000000444808723c */ /* 0x048fec0000001808 */
[----:B------:R-:W-:Y:S01]  /*127a0*/  HMMA.16816.F32 R4, R72, R70, R4 ;  /* 0x000000464804723c */ /* 0x000fe20000001804 */
[----:B------:R-:W-:Y:S05]  /*127b0*/  LDSM.16.M88.4 R68, [R191+0x2000] ;  /* 0x00200000bf44783b */ /* 0x000fea0000000200 */
[C---:B------:R-:W-:Y:S06]  /*127c0*/  HMMA.16816.F32 R28, R20.reuse, R84, R28 ;  /* 0x00000054141c723c */ /* 0x040fec000000181c */
[----:B------:R-:W-:Y:S01]  /*127d0*/  HMMA.16816.F32 R24, R20, R86, R24 ;  /* 0x000000561418723c */ /* 0x000fe20000001818 */
[----:B------:R-:W3:Y:S05]  /*127e0*/  LDSM.16.M88.4 R20, [R193+0x9000] ;  /* 0x00900000c114783b */ /* 0x000eea0000000200 */
[C---:B----4-:R-:W-:Y:S01]  /*127f0*/  HMMA.16816.F32 R84, R72.reuse, R64, R80 ;  /* 0x000000404854723c */ /* 0x050fe20000001850 */
[----:B------:R-:W4:Y:S05]  /*12800*/  LDSM.16.M88.4 R80, [R192+0x2000] ;  /* 0x00200000c050783b */ /* 0x000f2a0000000200 */
[C---:B------:R-:W-:Y:S01]  /*12810*/  HMMA.16816.F32 R76, R72.reuse, R66, R76 ;  /* 0x00000042484c723c */ /* 0x040fe2000000184c */
[----:B------:R-:W4:Y:S05]  /*12820*/  LDSM.16.M88.4 R64, [R191+0x2800] ;  /* 0x00280000bf40783b */ /* 0x000f2a0000000200 */
[C---:B-----5:R-:W-:Y:S06]  /*12830*/  HMMA.16816.F32 R36, R72.reuse, R16, R36 ;  /* 0x000000104824723c */ /* 0x060fec0000001824 */
[----:B------:R-:W-:Y:S01]  /*12840*/  HMMA.16816.F32 R32, R72, R18, R32 ;  /* 0x000000124820723c */ /* 0x000fe20000001820 */
[----:B------:R-:W5:Y:S05]  /*12850*/  LDSM.16.M88.4 R16, [R191+0x3000] ;  /* 0x00300000bf10783b */ /* 0x000f6a0000000200 */
[C---:B-1----:R-:W-:Y:S06]  /*12860*/  HMMA.16816.F32 R8, R48.reuse, R40, R8 ;  /* 0x000000283008723c */ /* 0x042fec0000001808 */
[----:B------:R-:W-:Y:S01]  /*12870*/  HMMA.16816.F32 R4, R48, R42, R4 ;  /* 0x0000002a3004723c */ /* 0x000fe20000001804 */
[----:B------:R-:W-:Y:S05]  /*12880*/  LDSM.16.M88.4 R40, [R187+0x8000] ;  /* 0x00800000bb28783b */ /* 0x000fea0000000200 */
[C---:B------:R-:W-:Y:S06]  /*12890*/  HMMA.16816.F32 R28, R72.reuse, R52, R28 ;  /* 0x00000034481c723c */ /* 0x040fec000000181c */
[----:B------:R-:W-:Y:S01]  /*128a0*/  HMMA.16816.F32 R24, R72, R54, R24 ;  /* 0x000000364818723c */ /* 0x000fe20000001818 */
[----:B------:R-:W1:Y:S04]  /*128b0*/  LDSM.16.M88.4 R52, [R190+0x2000] ;  /* 0x00200000be34783b */ /* 0x000e680000000200 */
[----:B------:R-:W1:Y:S01]  /*128c0*/  LDSM.16.M88.4 R72, [R191+0x3800] ;  /* 0x00380000bf48783b */ /* 0x000e620000000200 */
[C---:B--2---:R-:W-:Y:S06]  /*128d0*/  HMMA.16816.F32 R84, R48.reuse, R12, R84 ;  /* 0x0000000c3054723c */ /* 0x044fec0000001854 */
[C---:B------:R-:W-:Y:S01]  /*128e0*/  HMMA.16816.F32 R76, R48.reuse, R14, R76 ;  /* 0x0000000e304c723c */ /* 0x040fe2000000184c */
[----:B------:R-:W2:Y:S05]  /*128f0*/  LDSM.16.M88.4 R12, [R187+0x8800] ;  /* 0x00880000bb0c783b */ /* 0x000eaa0000000200 */
[C---:B---3--:R-:W-:Y:S06]  /*12900*/  HMMA.16816.F32 R36, R48.reuse, R20, R36 ;  /* 0x000000143024723c */ /* 0x048fec0000001824 */
[----:B------:R-:W-:Y:S01]  /*12910*/  HMMA.16816.F32 R32, R48, R22, R32 ;  /* 0x000000163020723c */ /* 0x000fe20000001820 */
[----:B------:R-:W3:Y:S05]  /*12920*/  LDSM.16.M88.4 R20, [R187+0x9000] ;  /* 0x00900000bb14783b */ /* 0x000eea0000000200 */
[C---:B----4-:R-:W-:Y:S06]  /*12930*/  HMMA.16816.F32 R8, R80.reuse, R68, R8 ;  /* 0x000000445008723c */ /* 0x050fec0000001808 */
[----:B------:R-:W-:Y:S01]  /*12940*/  HMMA.16816.F32 R4, R80, R70, R4 ;  /* 0x000000465004723c */ /* 0x000fe20000001804 */
[----:B------:R-:W-:Y:S05]  /*12950*/  LDSM.16.M88.4 R68, [R189+0x2000] ;  /* 0x00200000bd44783b */ /* 0x000fea0000000200 */
[C---:B------:R-:W-:Y:S06]  /*12960*/  HMMA.16816.F32 R28, R48.reuse, R88, R28 ;  /* 0x00000058301c723c */ /* 0x040fec000000181c */
[----:B------:R-:W-:Y:S01]  /*12970*/  HMMA.16816.F32 R24, R48, R90, R24 ;  /* 0x0000005a3018723c */ /* 0x000fe20000001818 */
[----:B------:R-:W4:Y:S04]  /*12980*/  LDSM.16.M88.4 R48, [R180+0x2000] ;  /* 0x00200000b430783b */ /* 0x000f280000000200 */
[----:B------:R-:W4:Y:S01]  /*12990*/  LDSM.16.M88.4 R88, [R187+0x9800] ;  /* 0x00980000bb58783b */ /* 0x000f220000000200 */
[C---:B------:R-:W-:Y:S06]  /*129a0*/  HMMA.16816.F32 R84, R80.reuse, R64, R84 ;  /* 0x000000405054723c */ /* 0x040fec0000001854 */
        /* <DEDUP_REMOVED lines=36> */
[----:B------:R-:W-:Y:S05]  /*12bf0*/  LDSM.16.M88.4 R68, [R190+0x4000] ;  /* 0x00400000be44783b */ /* 0x000fea0000000200 */
[C---:B--2---:R-:W-:Y:S06]  /*12c00*/  HMMA.16816.F32 R84, R72.reuse, R12, R84 ;  /* 0x0000000c4854723c */ /* 0x044fec0000001854 */
[C---:B------:R-:W-:Y:S01]  /*12c10*/  HMMA.16816.F32 R76, R72.reuse, R14, R76 ;  /* 0x0000000e484c723c */ /* 0x040fe2000000184c */
[----:B------:R-:W1:Y:S05]  /*12c20*/  LDSM.16.M88.4 R12, [R187+0xa000] ;  /* 0x00a00000bb0c783b */ /* 0x000e6a0000000200 */
[C---:B---3--:R-:W-:Y:S06]  /*12c30*/  HMMA.16816.F32 R36, R72.reuse, R20, R36 ;  /* 0x000000144824723c */ /* 0x048fec0000001824 */
[----:B------:R-:W-:Y:S01]  /*12c40*/  HMMA.16816.F32 R32, R72, R22, R32 ;  /* 0x000000164820723c */ /* 0x000fe20000001820 */
[----:B------:R-:W-:Y:S05]  /*12c50*/  LDSM.16.M88.4 R20, [R187+0xb000] ;  /* 0x00b00000bb14783b */ /* 0x000fea0000000200 */
[C---:B----4-:R-:W-:Y:S06]  /*12c60*/  HMMA.16816.F32 R8, R52.reuse, R48, R8 ;  /* 0x000000303408723c */ /* 0x050fec0000001808 */
[----:B------:R-:W-:Y:S01]  /*12c70*/  HMMA.16816.F32 R4, R52, R50, R4 ;  /* 0x000000323404723c */ /* 0x000fe20000001804 */
[----:B------:R-:W2:Y:S05]  /*12c80*/  LDSM.16.M88.4 R48, [R187+0xa800] ;  /* 0x00a80000bb30783b */ /* 0x000eaa0000000200 */
[----:B------:R-:W-:Y:S06]  /*12c90*/  HMMA.16816.F32 R28, R72, R88, R28 ;  /* 0x00000058481c723c */ /* 0x000fec000000181c */
[C---:B------:R-:W-:Y:S06]  /*12ca0*/  HMMA.16816.F32 R84, R52.reuse, R64, R84 ;  /* 0x000000403454723c */ /* 0x040fec0000001854 */
[C---:B------:R-:W-:Y:S01]  /*12cb0*/  HMMA.16816.F32 R80, R52.reuse, R66, R76 ;  /* 0x000000423450723c */ /* 0x040fe2000000184c */
[----:B------:R-:W-:Y:S04]  /*12cc0*/  LDSM.16.M88.4 R64, [R189+0x4000] ;  /* 0x00400000bd40783b */ /* 0x000fe80000000200 */
[----:B------:R-:W-:Y:S01]  /*12cd0*/  LDSM.16.M88.4 R76, [R180+0x4000] ;  /* 0x00400000b44c783b */ /* 0x000fe20000000200 */
[C---:B-----5:R-:W-:Y:S06]  /*12ce0*/  HMMA.16816.F32 R36, R52.reuse, R16, R36 ;  /* 0x000000103424723c */ /* 0x060fec0000001824 */
[----:B------:R-:W-:Y:S01]  /*12cf0*/  HMMA.16816.F32 R32, R52, R18, R32 ;  /* 0x000000123420723c */ /* 0x000fe20000001820 */
[----:B------:R-:W3:Y:S05]  /*12d00*/  LDSM.16.M88.4 R16, [R180+0x4800] ;  /* 0x00480000b410783b */ /* 0x000eea0000000200 */
[C---:B-1----:R-:W-:Y:S06]  /*12d10*/  HMMA.16816.F32 R8, R68.reuse, R12, R8 ;  /* 0x0000000c4408723c */ /* 0x042fec0000001808 */
[----:B------:R-:W-:Y:S01]  /*12d20*/  HMMA.16816.F32 R12, R68, R14, R4 ;  /* 0x0000000e440c723c */ /* 0x000fe20000001804 */
[----:B------:R-:W1:Y:S05]  /*12d30*/  LDSM.16.M88.4 R4, [R180+0x5000] ;  /* 0x00500000b404783b */ /* 0x000e6a0000000200 */
[----:B------:R-:W-:Y:S06]  /*12d40*/  HMMA.16816.F32 R28, R52, R40, R28 ;  /* 0x00000028341c723c */ /* 0x000fec000000181c */
[----:B--2---:R-:W-:Y:S01]  /*12d50*/  HMMA.16816.F32 R84, R68, R48, R84 ;  /* 0x000000304454723c */ /* 0x004fe20000001854 */
[----:B------:R-:W-:-:S04]  /*12d60*/  SHF.R.S32.HI R41, RZ, 0x1f, R58 ;  /* 0x0000001fff297819 */ /* 0x000fc8000001143a */
[----:B------:R-:W-:Y:S01]  /*12d70*/  LEA.HI R41, R41, R58, RZ, 0x5 ;  /* 0x0000003a29297211 */ /* 0x000fe200078f28ff */
[----:B------:R-:W-:Y:S03]  /*12d80*/  HMMA.16816.F32 R36, R68, R20, R36 ;  /* 0x000000144424723c */ /* 0x000fe60000001824 */
[----:B------:R-:W-:-:S03]  /*12d90*/  LOP3.LUT R41, R41, 0xffffffe0, RZ, 0xc0, !PT ;  /* 0xffffffe029297812 */ /* 0x000fc600078ec0ff */
[----:B------:R-:W-:Y:S01]  /*12da0*/  HMMA.16816.F32 R24, R72, R90, R24 ;  /* 0x0000005a4818723c */ /* 0x000fe20000001818 */
[----:B------:R-:W2:Y:S01]  /*12db0*/  LDSM.16.M88.4 R72, [R187+0xb800] ;  /* 0x00b80000bb48783b */ /* 0x000ea20000000200 */
[----:B------:R-:W-:-:S04]  /*12dc0*/  IMAD.IADD R40, R58, 0x1, -R41 ;  /* 0x000000013a287824 */ /* 0x000fc800078e0a29 */
[----:B------:R-:W-:Y:S01]  /*12dd0*/  HMMA.16816.F32 R80, R68, R50, R80 ;  /* 0x000000324450723c */ /* 0x000fe20000001850 */
[----:B------:R-:W-:-:S04]  /*12de0*/  SHF.R.S32.HI R41, RZ, 0x1f, R40 ;  /* 0x0000001fff297819 */ /* 0x000fc80000011428 */
[----:B------:R-:W-:Y:S01]  /*12df0*/  LEA.HI R41, R41, R40, RZ, 0x2 ;  /* 0x0000002829297211 */ /* 0x000fe200078f10ff */
[----:B---3--:R-:W-:Y:S01]  /*12e00*/  HMMA.16816.F32 R84, R64, R16, R84 ;  /* 0x000000104054723c */ /* 0x008fe20000001854 */
[----:B------:R-:W-:Y:S02]  /*12e10*/  IMAD.IADD R40, R2, 0x1, R203 ;  /* 0x0000000102287824 */ /* 0x000fe400078e02cb */
[----:B------:R-:W-:-:S03]  /*12e20*/  SHF.R.S32.HI R41, RZ, 0x2, R41 ;  /* 0x00000002ff297819 */ /* 0x000fc60000011429 */
[----:B------:R-:W-:Y:S01]  /*12e30*/  HMMA.16816.F32 R8, R64, R76, R8 ;  /* 0x0000004c4008723c */ /* 0x000fe20000001808 */
[----:B------:R-:W-:-:S04]  /*12e40*/  IMAD R16, R59, 0x10, R61 ;  /* 0x000000103b107824 */ /* 0x000fc800078e023d */
[----:B------:R-:W-:Y:S01]  /*12e50*/  IMAD.IADD R16, R41, 0x1, R16 ;  /* 0x0000000129107824 */ /* 0x000fe200078e0210 */
[----:B-1----:R-:W-:Y:S03]  /*12e60*/  HMMA.16816.F32 R36, R64, R4, R36 ;  /* 0x000000044024723c */ /* 0x002fe60000001824 */
[----:B------:R-:W-:-:S03]  /*12e70*/  VIADD R210, R16, 0x8 ;  /* 0x0000000810d27836 */ /* 0x000fc60000000000 */
[----:B------:R-:W-:Y:S01]  /*12e80*/  HMMA.16816.F32 R12, R64, R78, R12 ;  /* 0x0000004e400c723c */ /* 0x000fe2000000180c */
[----:B------:R-:W-:-:S04]  /*12e90*/  IADD3 R5, R63, 0x1, -R196 ;  /* 0x000000013f057810 */ /* 0x000fc80007ffe8c4 */
[----:B------:R-:W-:Y:S01]  /*12ea0*/  IADD3 R4, R210, UR5, R5 ;  /* 0x00000005d2047c10 */ /* 0x000fe2000fffe005 */
[----:B------:R-:W-:Y:S01]  /*12eb0*/  VIADD R208, R5, UR5 ;  /* 0x0000000505d07c36 */ /* 0x000fe20008000000 */
[----:B------:R-:W-:Y:S01]  /*12ec0*/  IADD3 R5, R63, -R0, -R196 ;  /* 0x800000003f057210 */ /* 0x000fe20007ffe8c4 */
[----:B------:R-:W-:Y:S01]  /*12ed0*/  HMMA.16816.F32 R32, R68, R22, R32 ;  /* 0x000000164420723c */ /* 0x000fe20000001820 */
[----:B------:R-:W-:Y:S01]  /*12ee0*/  VIMNMX R209, R4, R63, PT ;  /* 0x0000003f04d17248 */ /* 0x000fe20003fe0100 */
[----:B------:R-:W-:Y:S01]  /*12ef0*/  VIADD R4, R40, 0x1 ;  /* 0x0000000128047836 */ /* 0x000fe20000000000 */
[-C--:B------:R-:W-:Y:S01]  /*12f00*/  VIADDMNMX R208, R208, R16.reuse, R63, PT ;  /* 0x00000010d0d07246 */ /* 0x080fe2000380013f */
[----:B------:R-:W1:Y:S01]  /*12f10*/  LDSM.16.M88.4 R20, [R180+0x5800] ;  /* 0x00580000b414783b */ /* 0x000e620000000200 */
[C---:B------:R-:W-:Y:S01]  /*12f20*/  VIADDMNMX R211, R5.reuse, R16, RZ, !PT ;  /* 0x0000001005d37246 */ /* 0x040fe200078001ff */
[----:B------:R-:W-:Y:S01]  /*12f30*/  HMMA.16816.F32 R24, R52, R42, R24 ;  /* 0x0000002a3418723c */ /* 0x000fe20000001818 */
[----:B------:R-:W-:Y:S01]  /*12f40*/  VIADDMNMX R210, R5, R210, RZ, !PT ;  /* 0x000000d205d27246 */ /* 0x000fe200078001ff */
[----:B------:R-:W-:-:S04]  /*12f50*/  DEPBAR.LE SB0, 0x0 ;  /* 0x000080000000791a */ /* 0x000fc80000000000 */
[CC--:B------:R-:W-:Y:S01]  /*12f60*/  ISETP.GE.AND P6, PT, R4.reuse, R208.reuse, PT ;  /* 0x000000d00400720c */ /* 0x0c0fe20003fc6270 */
[----:B------:R-:W-:Y:S01]  /*12f70*/  HMMA.16816.F32 R80, R64, R18, R80 ;  /* 0x000000124050723c */ /* 0x000fe20000001850 */
[-C--:B------:R-:W-:Y:S02]  /*12f80*/  ISETP.GE.AND P1, PT, R4, R209.reuse, PT ;  /* 0x000000d10400720c */ /* 0x080fe40003f26270 */
[C---:B------:R-:W-:Y:S02]  /*12f90*/  ISETP.GE.AND P4, PT, R40.reuse, R209, PT ;  /* 0x000000d12800720c */ /* 0x040fe40003f86270 */
[C---:B------:R-:W-:Y:S01]  /*12fa0*/  ISETP.GE.AND P2, PT, R40.reuse, R208, PT ;  /* 0x000000d02800720c */ /* 0x040fe20003f46270 */
[----:B--2---:R-:W-:Y:S01]  /*12fb0*/  HMMA.16816.F32 R28, R68, R72, R28 ;  /* 0x00000048441c723c */ /* 0x004fe2000000181c */
[----:B------:R-:W-:Y:S01]  /*12fc0*/  LOP3.LUT R0, R3, R44, RZ, 0xfc, !PT ;  /* 0x0000002c03007212 */ /* 0x000fe200078efcff */
[----:B------:R-:W-:Y:S01]  /*12fd0*/  VIADD R3, R40, 0x9 ;  /* 0x0000000928037836 */ /* 0x000fe20000000000 */
[CC--:B------:R-:W-:Y:S01]  /*12fe0*/  ISETP.LT.OR P6, PT, R4.reuse, R211.reuse, P6 ;  /* 0x000000d30400720c */ /* 0x0c0fe200037c1670 */
[----:B------:R-:W-:Y:S01]  /*12ff0*/  BAR.SYNC.DEFER_BLOCKING 0x0 ;  /* 0x0000000000007b1d */ /* 0x000fe20000010000 */
[-C--:B------:R-:W-:Y:S01]  /*13000*/  ISETP.LT.OR P1, PT, R4, R210.reuse, P1 ;  /* 0x000000d20400720c */ /* 0x080fe20000f21670 */
[C---:B------:R-:W-:Y:S01]  /*13010*/  VIADD R4, R40.reuse, 0x8 ;  /* 0x0000000828047836 */ /* 0x040fe20000000000 */
[C---:B------:R-:W-:Y:S01]  /*13020*/  ISETP.LT.OR P4, PT, R40.reuse, R210, P4 ;  /* 0x000000d22800720c */ /* 0x040fe20002781670 */
[----:B------:R-:W-:Y:S01]  /*13030*/  HMMA.16816.F32 R32, R64, R6, R32 ;  /* 0x000000064020723c */ /* 0x000fe20000001820 */
[----:B------:R-:W-:-:S02]  /*13040*/  ISETP.LT.OR P2, PT, R40, R211, P2 ;  /* 0x000000d32800720c */ /* 0x000fc40001741670 */
[----:B------:R-:W-:Y:S02]  /*13050*/  FSEL R19, R10, -INF , !P4 ;  /* 0xff8000000a137808 */ /* 0x000fe40006000000 */
[CC--:B------:R-:W-:Y:S01]  /*13060*/  ISETP.GE.AND P5, PT, R3.reuse, R208.reuse, PT ;  /* 0x000000d00300720c */ /* 0x0c0fe20003fa6270 */
[----:B------:R-:W-:Y:S01]  /*13070*/  HMMA.16816.F32 R24, R68, R74, R24 ;  /* 0x0000004a4418723c */ /* 0x000fe20000001818 */
[----:B------:R-:W-:Y:S02]  /*13080*/  FSEL R16, R8, -INF , !P2 ;  /* 0xff80000008107808 */ /* 0x000fe40005000000 */
[-C--:B------:R-:W-:Y:S02]  /*13090*/  ISETP.GE.AND P4, PT, R3, R209.reuse, PT ;  /* 0x000000d10300720c */ /* 0x080fe40003f86270 */
[C---:B------:R-:W-:Y:S02]  /*130a0*/  ISETP.GE.AND P0, PT, R4.reuse, R208, PT ;  /* 0x000000d00400720c */ /* 0x040fe40003f06270 */
[----:B------:R-:W-:-:S02]  /*130b0*/  ISETP.GE.AND P2, PT, R4, R209, PT ;  /* 0x000000d10400720c */ /* 0x000fc40003f46270 */
[CC--:B------:R-:W-:Y:S02]  /*130c0*/  ISETP.LT.OR P5, PT, R3.reuse, R211.reuse, P5 ;  /* 0x000000d30300720c */ /* 0x0c0fe40002fa1670 */
[-C--:B------:R-:W-:Y:S01]  /*130d0*/  ISETP.LT.OR P4, PT, R3, R210.reuse, P4 ;  /* 0x000000d20300720c */ /* 0x080fe20002781670 */
[----:B------:R-:W-:Y:S01]  /*130e0*/  VIADD R3, R40, 0x11 ;  /* 0x0000001128037836 */ /* 0x000fe20000000000 */
[C---:B------:R-:W-:Y:S01]  /*130f0*/  ISETP.LT.OR P0, PT, R4.reuse, R211, P0 ;  /* 0x000000d30400720c */ /* 0x040fe20000701670 */
[----:B-1----:R-:W-:Y:S01]  /*13100*/  HMMA.16816.F32 R28, R64, R20, R28 ;  /* 0x00000014401c723c */ /* 0x002fe2000000181c */
[----:B------:R-:W-:Y:S01]  /*13110*/  ISETP.LT.OR P2, PT, R4, R210, P2 ;  /* 0x000000d20400720c */ /* 0x000fe20001741670 */
[----:B------:R-:W-:Y:S01]  /*13120*/  VIADD R4, R40, 0x10 ;  /* 0x0000001028047836 */ /* 0x000fe20000000000 */
[----:B------:R-:W-:Y:S02]  /*13130*/  FSEL R17, R11, -INF , !P1 ;  /* 0xff8000000b117808 */ /* 0x000fe40004800000 */
[----:B------:R-:W-:-:S02]  /*13140*/  FSEL R10, R9, -INF , !P6 ;  /* 0xff800000090a7808 */ /* 0x000fc40007000000 */
        /* <DEDUP_REMOVED lines=10> */
[C---:B------:R-:W-:Y:S02]  /*131f0*/  ISETP.LT.OR P1, PT, R4.reuse, R211, P1 ;  /* 0x000000d30400720c */ /* 0x040fe40000f21670 */
[----:B------:R-:W-:Y:S01]  /*13200*/  ISETP.LT.OR P0, PT, R4, R210, P0 ;  /* 0x000000d20400720c */ /* 0x000fe20000701670 */
[C---:B------:R-:W-:Y:S01]  /*13210*/  VIADD R4, R40.reuse, 0x18 ;  /* 0x0000001828047836 */ /* 0x040fe20000000000 */
[----:B------:R-:W-:Y:S01]  /*13220*/  FSEL R12, R13, -INF , !P5 ;  /* 0xff8000000d0c7808 */ /* 0x000fe20006800000 */
[----:B------:R-:W-:Y:S01]  /*13230*/  VIADD R13, R40, 0x28 ;  /* 0x00000028280d7836 */ /* 0x000fe20000000000 */
[----:B------:R-:W-:-:S02]  /*13240*/  FSEL R9, R86, -INF , !P0 ;  /* 0xff80000056097808 */ /* 0x000fc40004000000 */
[----:B------:R-:W-:Y:S02]  /*13250*/  FSEL R15, R15, -INF , !P4 ;  /* 0xff8000000f0f7808 */ /* 0x000fe40006000000 */
[CC--:B------:R-:W-:Y:S02]  /*13260*/  ISETP.GE.AND P5, PT, R3.reuse, R208.reuse, PT ;  /* 0x000000d00300720c */ /* 0x0c0fe40003fa6270 */
        /* <DEDUP_REMOVED lines=13> */
[----:B------:R-:W-:Y:S02]  /*13340*/  FSEL R6, R80, -INF , !P4 ;  /* 0xff80000050067808 */ /* 0x000fe40006000000 */
[-C--:B------:R-:W-:Y:S02]  /*13350*/  ISETP.GE.AND P1, PT, R3, R209.reuse, PT ;  /* 0x000000d10300720c */ /* 0x080fe40003f26270 */
[----:B------:R-:W-:Y:S02]  /*13360*/  FSEL R87, R87, -INF , !P2 ;  /* 0xff80000057577808 */ /* 0x000fe40005000000 */
[C---:B------:R-:W-:Y:S02]  /*13370*/  ISETP.GE.AND P4, PT, R4.reuse, R209, PT ;  /* 0x000000d10400720c */ /* 0x040fe40003f86270 */
[----:B------:R-:W-:-:S02]  /*13380*/  ISETP.GE.AND P2, PT, R4, R208, PT ;  /* 0x000000d00400720c */ /* 0x000fc40003f46270 */
[CC--:B------:R-:W-:Y:S02]  /*13390*/  ISETP.LT.OR P6, PT, R3.reuse, R211.reuse, P6 ;  /* 0x000000d30300720c */ /* 0x0c0fe400037c1670 */
[-C--:B------:R-:W-:Y:S01]  /*133a0*/  ISETP.LT.OR P1, PT, R3, R210.reuse, P1 ;  /* 0x000000d20300720c */ /* 0x080fe20000f21670 */
[----:B------:R-:W-:Y:S01]  /*133b0*/  VIADD R3, R40, 0x29 ;  /* 0x0000002928037836 */ /* 0x000fe20000000000 */
[C---:B------:R-:W-:Y:S02]  /*133c0*/  ISETP.LT.OR P4, PT, R4.reuse, R210, P4 ;  /* 0x000000d20400720c */ /* 0x040fe40002781670 */
[----:B------:R-:W-:Y:S02]  /*133d0*/  ISETP.LT.OR P2, PT, R4, R211, P2 ;  /* 0x000000d30400720c */ /* 0x000fe40001741670 */
        /* <DEDUP_REMOVED lines=16> */
[C---:B------:R-:W-:Y:S02]  /*134e0*/  ISETP.GE.AND P6, PT, R3.reuse, R208, PT ;  /* 0x000000d00300720c */ /* 0x040fe40003fc6270 */
[-C--:B------:R-:W-:Y:S02]  /*134f0*/  ISETP.GE.AND P2, PT, R3, R209.reuse, PT ;  /* 0x000000d10300720c */ /* 0x080fe40003f46270 */
[----:B------:R-:W-:Y:S02]  /*13500*/  FSEL R162, R32, -INF , !P0 ;  /* 0xff80000020a27808 */ /* 0x000fe40004000000 */
[----:B------:R-:W-:Y:S02]  /*13510*/  ISETP.GE.AND P0, PT, R13, R209, PT ;  /* 0x000000d10d00720c */ /* 0x000fe40003f06270 */
[C---:B------:R-:W-:Y:S02]  /*13520*/  ISETP.LT.OR P6, PT, R3.reuse, R211, P6 ;  /* 0x000000d30300720c */ /* 0x040fe400037c1670 */
[-C--:B------:R-:W-:Y:S01]  /*13530*/  ISETP.LT.OR P2, PT, R3, R210.reuse, P2 ;  /* 0x000000d20300720c */ /* 0x080fe20001741670 */
[C---:B------:R-:W-:Y:S01]  /*13540*/  VIADD R3, R40.reuse, 0x38 ;  /* 0x0000003828037836 */ /* 0x040fe20000000000 */
[----:B------:R-:W-:Y:S01]  /*13550*/  ISETP.LT.OR P0, PT, R13, R210, P0 ;  /* 0x000000d20d00720c */ /* 0x000fe20000701670 */
[----:B------:R-:W-:Y:S01]  /*13560*/  VIADD R40, R40, 0x39 ;  /* 0x0000003928287836 */ /* 0x000fe20000000000 */
[----:B------:R-:W-:-:S02]  /*13570*/  FSEL R169, R39, -INF , !P1 ;  /* 0xff80000027a97808 */ /* 0x000fc40004800000 */
[----:B------:R-:W-:Y:S02]  /*13580*/  FSEL R213, R30, -INF , !P0 ;  /* 0xff8000001ed57808 */ /* 0x000fe40004000000 */
[C---:B------:R-:W-:Y:S02]  /*13590*/  ISETP.GE.AND P0, PT, R40.reuse, R209, PT ;  /* 0x000000d12800720c */ /* 0x040fe40003f06270 */
[C---:B------:R-:W-:Y:S02]  /*135a0*/  ISETP.GE.AND P1, PT, R13.reuse, R208, PT ;  /* 0x000000d00d00720c */ /* 0x040fe40003f26270 */
[----:B------:R-:W-:Y:S02]  /*135b0*/  ISETP.LT.OR P0, PT, R40, R210, P0 ;  /* 0x000000d22800720c */ /* 0x000fe40000701670 */
[----:B------:R-:W-:Y:S02]  /*135c0*/  ISETP.LT.OR P1, PT, R13, R211, P1 ;  /* 0x000000d30d00720c */ /* 0x000fe40000f21670 */
[----:B------:R-:W-:-:S02]  /*135d0*/  FSEL R164, R27, -INF , !P0 ;  /* 0xff8000001ba47808 */ /* 0x000fc40004000000 */
[----:B------:R-:W-:Y:S02]  /*135e0*/  ISETP.GT.AND P0, PT, R204, R195, PT ;  /* 0x000000c3cc00720c */ /* 0x000fe40003f04270 */
[----:B------:R-:W-:Y:S02]  /*135f0*/  FSEL R166, R33, -INF , !P5 ;  /* 0xff80000021a67808 */ /* 0x000fe40006800000 */
[----:B------:R-:W-:Y:S02]  /*13600*/  FSEL R207, R35, -INF , !P4 ;  /* 0xff80000023cf7808 */ /* 0x000fe40006000000 */
[----:B------:R-:W-:Y:S02]  /*13610*/  FSEL R218, R28, -INF , !P1 ;  /* 0xff8000001cda7808 */ /* 0x000fe40004800000 */
[-C--:B------:R-:W-:Y:S02]  /*13620*/  ISETP.GE.AND P5, PT, R3, R208.reuse, PT ;  /* 0x000000d00300720c */ /* 0x080fe40003fa6270 */
[----:B------:R-:W-:-:S02]  /*13630*/  ISETP.GE.AND P4, PT, R40, R208, PT ;  /* 0x000000d02800720c */ /* 0x000fc40003f86270 */
[C---:B------:R-:W-:Y:S02]  /*13640*/  ISETP.GE.AND P1, PT, R3.reuse, R209, PT ;  /* 0x000000d10300720c */ /* 0x040fe40003f26270 */
[CC--:B------:R-:W-:Y:S02]  /*13650*/  ISETP.LT.OR P5, PT, R3.reuse, R211.reuse, P5 ;  /* 0x000000d30300720c */ /* 0x0c0fe40002fa1670 */
[----:B------:R-:W-:Y:S02]  /*13660*/  ISETP.LT.OR P1, PT, R3, R210, P1 ;  /* 0x000000d20300720c */ /* 0x000fe40000f21670 */
[----:B------:R-:W-:Y:S02]  /*13670*/  ISETP.LT.OR P4, PT, R40, R211, P4 ;  /* 0x000000d32800720c */ /* 0x000fe40002781670 */
[----:B------:R-:W-:Y:S02]  /*13680*/  FSEL R216, R29, -INF , !P6 ;  /* 0xff8000001dd87808 */ /* 0x000fe40007000000 */
[----:B------:R-:W-:-:S02]  /*13690*/  FSEL R171, R31, -INF , !P2 ;  /* 0xff8000001fab7808 */ /* 0x000fc40005000000 */
        /* <DEDUP_REMOVED lines=65> */
.L_x_5673:
[----:B------:R-:W-:Y:S02]  /*13ab0*/  ULDC UR12, c[0x0][0x248] ;  /* 0x00009200000c7ab9 */ /* 0x000fe40000000800 */
[----:B------:R-:W-:-:S06]  /*13ac0*/  USHF.L.U32 UR5, UR12, 0x6, URZ ;  /* 0x000000060c057899 */ /* 0x000fcc000800063f */
[----:B------:R-:W-:-:S04]  /*13ad0*/  IADD3 R13, RZ, -UR5, RZ ;  /* 0x80000005ff0d7c10 */ /* 0x000fc8000fffe0ff */
[----:B------:R-:W-:-:S07]  /*13ae0*/  SHF.R.S32.HI R3, RZ, 0x1f, R13 ;  /* 0x0000001fff037819 */ /* 0x000fce000001140d */
.L_x_5674:
[----:B------:R-:W-:Y:S01]  /*13af0*/  IADD3 R56, P2, P1, R140, R13, R56 ;  /* 0x0000000d8c387210 */ /* 0x000fe2000795e038 */
[----:B------:R-:W-:Y:S01]  /*13b00*/  USHF.L.U32 UR8, UR12, 0x5, URZ ;  /* 0x000000050c087899 */ /* 0x000fe2000800063f */
[C---:B------:R-:W-:Y:S01]  /*13b10*/  LEA R202, P5, R13.reuse, R202, 0x1 ;  /* 0x000000ca0dca7211 */ /* 0x040fe200078a08ff */
[----:B------:R-:W-:Y:S01]  /*13b20*/  ULDC UR5, c[0x0][0x24c] ;  /* 0x0000930000057ab9 */ /* 0x000fe20000000800 */
[C---:B------:R-:W-:Y:S01]  /*13b30*/  IADD3 R140, P4, R13.reuse, R140, RZ ;  /* 0x0000008c0d8c7210 */ /* 0x040fe20007f9e0ff */
[----:B------:R-:W-:Y:S01]  /*13b40*/  USHF.L.U64.HI UR5, UR12, 0x5, UR5 ;  /* 0x000000050c057899 */ /* 0x000fe20008010205 */
[----:B------:R-:W-:Y:S01]  /*13b50*/  LEA.HI.X R201, R13, R201, R3, 0x1, P5 ;  /* 0x000000c90dc97211 */ /* 0x000fe200028f0c03 */
[----:B------:R-:W-:Y:S01]  /*13b60*/  IMAD.MOV.U32 R32, RZ, RZ, R202 ;  /* 0x000000ffff207224 */ /* 0x000fe200078e00ca */
        /* <DEDUP_REMOVED lines=33> */
.L_x_5672:
        /* <DEDUP_REMOVED lines=108> */
[----:B------:R-:W4:Y:S01]  /*14440*/  MUFU.EX2 R161, R161 ;  /* 0x000000a100a17308 */ /* 0x000f220000000800 */
[----:B---3--:R-:W-:Y:S01]  /*14450*/  F2FP.F16.F32.PACK_AB R98, R152, R155 ;  /* 0x0000009b9862723e */ /* 0x008fe200000000ff */
[----:B------:R-:W-:-:S04]  /*14460*/  FADD.FTZ R155, R155, R156 ;  /* 0x0000009c9b9b7221 */ /* 0x000fc80000010000 */
[----:B------:R-:W-:Y:S02]  /*14470*/  FADD.FTZ R152, R152, R155 ;  /* 0x0000009b98987221 */ /* 0x000fe40000010000 */
        /* <DEDUP_REMOVED lines=53> */
[C---:B------:R-:W-:Y:S05]  /*147d0*/  HMMA.16816.F32 R52, R4.reuse, R20, R52 ;  /* 0x000000140434723c */ /* 0x040fea0000001834 */
[----:B------:R-:W4:Y:S01]  /*147e0*/  MUFU.EX2 R207, R207 ;  /* 0x000000cf00cf7308 */ /* 0x000f220000000800 */
[C---:B------:R-:W-:Y:S01]  /*147f0*/  HMMA.16816.F32 R56, R4.reuse, R22, R56 ;  /* 0x000000160438723c */ /* 0x040fe20000001838 */
[----:B------:R-:W3:Y:S05]  /*14800*/  LDSM.16.MT88.4 R20, [R185+0x10800] ;  /* 0x01080000b914783b */ /* 0x000eea0000004200 */
        /* <DEDUP_REMOVED lines=141> */
[----:B------:R-:W-:Y:S01]  /*150e0*/  SHF.L.U32 R5, R204, 0x6, RZ ;  /* 0x00000006cc057819 */ /* 0x000fe200000006ff */
[----:B------:R-:W-:Y:S01]  /*150f0*/  ULDC.64 UR8, c[0x0][0x250] ;  /* 0x0000940000087ab9 */ /* 0x000fe20000000a00 */
[----:B------:R-:W-:Y:S02]  /*15100*/  ULDC.64 UR4, c[0x0][0x238] ;  /* 0x00008e0000047ab9 */ /* 0x000fe40000000a00 */
        /* <DEDUP_REMOVED lines=53> */
[----:B------:R-:W-:-:S05]  /*15460*/  IMAD R5, R4, UR5, R5 ;  /* 0x0000000504057c24 */ /* 0x000fca000f8e0205 */
[----:B------:R-:W-:Y:S01]  /*15470*/  IADD3 R0, R7, R5, RZ ;  /* 0x0000000507007210 */ /* 0x000fe20007ffe0ff */
[----:B------:R-:W-:Y:S01]  /*15480*/  IMAD.MOV.U32 R5, RZ, RZ, R6 ;  /* 0x000000ffff057224 */ /* 0x000fe200078e0006 */
[----:B------:R-:W-:Y:S06]  /*15490*/  BRA `(.L_x_5677) ;  /* 0x0000000000107947 */ /* 0x000fec0003800000 */
.L_x_5676:
[----:B------:R-:W-:Y:S02]  /*154a0*/  ULDC UR8, c[0x0][0x250] ;  /* 0x0000940000087ab9 */ /* 0x000fe40000000800 */
[----:B------:R-:W-:-:S06]  /*154b0*/  USHF.L.U32 UR4, UR8, 0x6, URZ ;  /* 0x0000000608047899 */ /* 0x000fcc000800063f */
[----:B------:R-:W-:-:S04]  /*154c0*/  IADD3 R5, RZ, -UR4, RZ ;  /* 0x80000004ff057c10 */ /* 0x000fc8000fffe0ff */
[----:B------:R-:W-:-:S07]  /*154d0*/  SHF.R.S32.HI R0, RZ, 0x1f, R5 ;  /* 0x0000001fff007819 */ /* 0x000fce0000011405 */
.L_x_5677:
[----:B------:R-:W-:Y:S01]  /*154e0*/  IADD3 R135, P1, P0, R138, R5, R135 ;  /* 0x000000058a877210 */ /* 0x000fe2000783e087 */
[----:B------:R-:W-:Y:S01]  /*154f0*/  ULDC UR4, c[0x0][0x220] ;  /* 0x0000880000047ab9 */ /* 0x000fe20000000800 */
[----:B------:R-:W-:Y:S01]  /*15500*/  IADD3 R138, P2, R5, R138, RZ ;  /* 0x0000008a058a7210 */ /* 0x000fe20007f5e0ff */
[----:B------:R-:W-:Y:S01]  /*15510*/  USHF.L.U32 UR9, UR8, 0x5, URZ ;  /* 0x0000000508097899 */ /* 0x000fe2000800063f */
[----:B------:R-:W-:Y:S01]  /*15520*/  IADD3.X R136, R133, R0, R136, P1, P0 ;  /* 0x0000000085887210 */ /* 0x000fe20000fe0488 */
[----:B------:R-:W-:Y:S01]  /*15530*/  ULDC UR5, c[0x0][0x254] ;  /* 0x0000950000057ab9 */ /* 0x000fe20000000800 */
[C---:B------:R-:W-:Y:S01]  /*15540*/  LEA R206, P4, R5.reuse, R206, 0x1 ;  /* 0x000000ce05ce7211 */ /* 0x040fe200078808ff */
[----:B------:R-:W-:Y:S01]  /*15550*/  IMAD.X R133, R0, 0x1, R133, P2 ;  /* 0x0000000100857824 */ /* 0x000fe200010e0685 */
[----:B------:R-:W-:Y:S01]  /*15560*/  LEA R4, P1, R138, UR4, 0x1 ;  /* 0x000000048a047c11 */ /* 0x000fe2000f8208ff */
[----:B------:R-:W-:Y:S01]  /*15570*/  USHF.L.U64.HI UR5, UR8, 0x5, UR5 ;  /* 0x0000000508057899 */ /* 0x000fe20008010205 */
[----:B------:R-:W-:Y:S01]  /*15580*/  LEA.HI.X R205, R5, R205, R0, 0x1, P4 ;  /* 0x000000cd05cd7211 */ /* 0x000fe200020f0c00 */
[----:B------:R-:W-:Y:S01]  /*15590*/  IMAD R203, R204, 0x40, R203 ;  /* 0x00000040cccb7824 */ /* 0x000fe200078e02cb */
[----:B------:R-:W-:-:S02]  /*155a0*/  LEA.HI.X R5, R138, UR15, R133, 0x1, P1 ;  /* 0x0000000f8a057c11 */ /* 0x000fc400088f0c85 */
[----:B------:R-:W-:Y:S01]  /*155b0*/  IADD3 R6, P1, R206, UR9, RZ ;  /* 0x00000009ce067c10 */ /* 0x000fe2000ff3e0ff */
[----:B------:R-:W-:Y:S01]  /*155c0*/  IMAD.MOV.U32 R207, RZ, RZ, R205 ;  /* 0x000000ffffcf7224 */ /* 0x000fe200078e00cd */
[----:B------:R-:W-:Y:S01]  /*155d0*/  LEA R8, P0, R135, UR4, 0x1 ;  /* 0x0000000487087c11 */ /* 0x000fe2000f8008ff */
[----:B------:R-:W-:Y:S01]  /*155e0*/  VIADD R0, R203, 0x1 ;  /* 0x00000001cb007836 */ /* 0x000fe20000000000 */
[----:B------:R-:W-:Y:S01]  /*155f0*/  IADD3.X R7, R205, UR5, RZ, P1, !PT ;  /* 0x00000005cd077c10 */ /* 0x000fe20008ffe4ff */
[----:B------:R-:W-:Y:S01]  /*15600*/  VIADD R2, R203, 0x9 ;  /* 0x00000009cb027836 */ /* 0x000fe20000000000 */
[----:B------:R-:W-:Y:S01]  /*15610*/  LEA.HI.X R9, R135, UR15, R136, 0x1, P0 ;  /* 0x0000000f87097c11 */ /* 0x000fe200080f0c88 */
[----:B------:R-:W-:Y:S01]  /*15620*/  @!PT LDS RZ, [RZ] ;  /* 0x00000000fffff984 */ /* 0x000fe20000000800 */
[----:B------:R-:W-:Y:S01]  /*15630*/  @!PT LDS RZ, [RZ] ;  /* 0x00000000fffff984 */ /* 0x000fe20000000800 */
[----:B------:R-:W-:Y:S01]  /*15640*/  @!PT LDS RZ, [RZ] ;  /* 0x00000000fffff984 */ /* 0x000fe20000000800 */
[----:B------:R-:W-:Y:S01]  /*15650*/  LDGSTS.E.BYPASS.LTC128B.128 [R200+0xc000], desc[UR6][R206.64] ;  /* 0x0c000000cec87fae */ /* 0x000fe2000b901d46 */
[----:B------:R-:W-:Y:S02]  /*15660*/  IADD3 R16, P1, R6, UR9, RZ ;  /* 0x0000000906107c10 */ /* 0x000fe4000ff3e0ff */
[----:B------:R-:W-:Y:S01]  /*15670*/  IADD3 R10, P0, R8, UR9, RZ ;  /* 0x00000009080a7c10 */ /* 0x000fe2000ff1e0ff */
[----:B------:R-:W-:Y:S01]  /*15680*/  LDGSTS.E.BYPASS.LTC128B.128 [R200+0xe000], desc[UR6][R4.64+0x80] ;  /* 0x0e00008004c87fae */ /* 0x000fe2000b901d46 */
[----:B------:R-:W-:-:S02]  /*15690*/  IADD3.X R17, R7, UR5, RZ, P1, !PT ;  /* 0x0000000507117c10 */ /* 0x000fc40008ffe4ff */
[----:B------:R-:W-:Y:S01]  /*156a0*/  IADD3.X R11, R9, UR5, RZ, P0, !PT ;  /* 0x00000005090b7c10 */ /* 0x000fe200087fe4ff */
[----:B------:R-:W-:Y:S01]  /*156b0*/  LDGSTS.E.BYPASS.LTC128B.128 [R200+0x10000], desc[UR6][R4.64+0x100] ;  /* 0x1000010004c87fae */ /* 0x000fe2000b901d46 */
[----:B------:R-:W-:Y:S02]  /*156c0*/  IADD3 R20, P1, R16, UR9, RZ ;  /* 0x0000000910147c10 */ /* 0x000fe4000ff3e0ff */
[----:B------:R-:W-:Y:S01]  /*156d0*/  IADD3 R22, P0, R10, UR9, RZ ;  /* 0x000000090a167c10 */ /* 0x000fe2000ff1e0ff */
[----:B------:R1:W-:Y:S01]  /*156e0*/  LDGSTS.E.BYPASS.LTC128B.128 [R200+0xc800], desc[UR6][R6.64] ;  /* 0x0c80000006c87fae */ /* 0x0003e2000b901d46 */
[----:B------:R-:W-:Y:S02]  /*156f0*/  IADD3.X R21, R17, UR5, RZ, P1, !PT ;  /* 0x0000000511157c10 */ /* 0x000fe40008ffe4ff */
[----:B------:R-:W-:Y:S01]  /*15700*/  IADD3.X R23, R11, UR5, RZ, P0, !PT ;  /* 0x000000050b177c10 */ /* 0x000fe200087fe4ff */
[----:B------:R-:W-:Y:S01]  /*15710*/  LDGSTS.E.BYPASS.LTC128B.128 [R200+0xe800], desc[UR6][R8.64+0x80] ;  /* 0x0e80008008c87fae */ /* 0x000fe2000b901d46 */
[----:B------:R-:W-:-:S02]  /*15720*/  ISETP.GE.AND P0, PT, R203, R208, PT ;  /* 0x000000d0cb00720c */ /* 0x000fc40003f06270 */
[C---:B------:R-:W-:Y:S01]  /*15730*/  ISETP.GE.AND P4, PT, R0.reuse, R208, PT ;  /* 0x000000d00000720c */ /* 0x040fe20003f86270 */
[----:B------:R-:W-:Y:S01]  /*15740*/  LDGSTS.E.BYPASS.LTC128B.128 [R200+0x10800], desc[UR6][R8.64+0x100] ;  /* 0x1080010008c87fae */ /* 0x000fe2000b901d46 */
[C---:B------:R-:W-:Y:S02]  /*15750*/  ISETP.LT.OR P0, PT, R203.reuse, R211, P0 ;  /* 0x000000d3cb00720c */ /* 0x040fe40000701670 */
[C---:B------:R-:W-:Y:S01]  /*15760*/  ISETP.GE.AND P2, PT, R0.reuse, R209, PT ;  /* 0x000000d10000720c */ /* 0x040fe20003f46270 */
[----:B------:R2:W-:Y:S01]  /*15770*/  LDGSTS.E.BYPASS.LTC128B.128 [R200+0xd000], desc[UR6][R16.64] ;  /* 0x0d00000010c87fae */ /* 0x0005e2000b901d46 */
[C---:B------:R-:W-:Y:S02]  /*15780*/  ISETP.LT.OR P4, PT, R0.reuse, R211, P4 ;  /* 0x000000d30000720c */ /* 0x040fe40002781670 */
[----:B------:R-:W-:Y:S01]  /*15790*/  ISETP.GE.AND P5, PT, R203, R209, PT ;  /* 0x000000d1cb00720c */ /* 0x000fe20003fa6270 */
[----:B------:R-:W-:Y:S01]  /*157a0*/  LDGSTS.E.BYPASS.LTC128B.128 [R200+0xf000], desc[UR6][R10.64+0x80] ;  /* 0x0f0000800ac87fae */ /* 0x000fe2000b901d46 */
[----:B------:R-:W-:-:S02]  /*157b0*/  ISETP.LT.OR P2, PT, R0, R210, P2 ;  /* 0x000000d20000720c */ /* 0x000fc40001741670 */
[C---:B------:R-:W-:Y:S01]  /*157c0*/  ISETP.LT.OR P5, PT, R203.reuse, R210, P5 ;  /* 0x000000d2cb00720c */ /* 0x040fe20002fa1670 */
[----:B------:R-:W-:Y:S04]  /*157d0*/  LDGSTS.E.BYPASS.LTC128B.128 [R200+0x11000], desc[UR6][R10.64+0x100] ;  /* 0x110001000ac87fae */ /* 0x000fe8000b901d46 */
[----:B------:R-:W-:Y:S04]  /*157e0*/  LDGSTS.E.BYPASS.LTC128B.128 [R200+0xd800], desc[UR6][R20.64] ;  /* 0x0d80000014c87fae */ /* 0x000fe8000b901d46 */
[----:B------:R-:W-:Y:S04]  /*157f0*/  LDGSTS.E.BYPASS.LTC128B.128 [R200+0xf800], desc[UR6][R22.64+0x80] ;  /* 0x0f80008016c87fae */ /* 0x000fe8000b901d46 */
[----:B------:R3:W-:Y:S04]  /*15800*/  LDGSTS.E.BYPASS.LTC128B.128 [R200+0x11800], desc[UR6][R22.64+0x100] ;  /* 0x1180010016c87fae */ /* 0x0007e8000b901d46 */
[----:B------:R-:W-:Y:S04]  /*15810*/  LDSM.16.M88.4 R220, [R194] ;  /* 0x00000000c2dc783b */ /* 0x000fe80000000200 */
[----:B------:R-:W2:Y:S04]  /*15820*/  LDSM.16.M88.4 R12, [R193+0x6000] ;  /* 0x00600000c10c783b */ /* 0x000ea80000000200 */
[----:B------:R-:W-:Y:S04]  /*15830*/  LDSM.16.M88.4 R24, [R192] ;  /* 0x00000000c018783b */ /* 0x000fe80000000200 */
[----:B-1----:R-:W-:Y:S04]  /*15840*/  LDSM.16.M88.4 R4, [R191] ;  /* 0x00000000bf04783b */ /* 0x002fe80000000200 */
[----:B------:R-:W1:Y:S04]  /*15850*/  LDSM.16.M88.4 R152, [R193+0x6800] ;  /* 0x00680000c198783b */ /* 0x000e680000000200 */
[----:B------:R-:W4:Y:S04]  /*15860*/  LDSM.16.M88.4 R144, [R193+0x7000] ;  /* 0x00700000c190783b */ /* 0x000f280000000200 */
[----:B------:R-:W-:Y:S04]  /*15870*/  LDSM.16.M88.4 R160, [R190] ;  /* 0x00000000bea0783b */ /* 0x000fe80000000200 */
[----:B------:R-:W5:Y:S04]  /*15880*/  LDSM.16.M88.4 R28, [R187+0x6000] ;  /* 0x00600000bb1c783b */ /* 0x000f680000000200 */
[----:B------:R-:W5:Y:S04]  /*15890*/  LDSM.16.M88.4 R164, [R193+0x7800] ;  /* 0x00780000c1a4783b */ /* 0x000f680000000200 */
[----:B------:R-:W5:Y:S04]  /*158a0*/  LDSM.16.M88.4 R136, [R183] ;  /* 0x00000000b788783b */ /* 0x000f680000000200 */
[----:B------:R-:W5:Y:S01]  /*158b0*/  LDSM.16.M88.4 R32, [R182] ;  /* 0x00000000b620783b */ /* 0x000f620000000200 */
[C---:B--2---:R-:W-:Y:S03]  /*158c0*/  HMMA.16816.F32 R16, R220.reuse, R12, RZ ;  /* 0x0000000cdc10723c */ /* 0x044fe600000018ff */
[----:B------:R-:W-:Y:S04]  /*158d0*/  LDSM.16.M88.4 R216, [R189] ;  /* 0x00000000bdd8783b */ /* 0x000fe80000000200 */
[----:B---3--:R-:W-:Y:S01]  /*158e0*/  LDSM.16.M88.4 R20, [R187+0x6800] ;  /* 0x00680000bb14783b */ /* 0x008fe20000000200 */
[C---:B------:R-:W-:Y:S03]  /*158f0*/  HMMA.16816.F32 R12, R220.reuse, R14, RZ ;  /* 0x0000000edc0c723c */ /* 0x040fe600000018ff */
[----:B------:R-:W-:Y:S03]  /*15900*/  LDSM.16.M88.4 R168, [R181] ;  /* 0x00000000b5a8783b */ /* 0x000fe60000000200 */
[C---:B-1----:R-:W-:Y:S01]  /*15910*/  HMMA.16816.F32 R156, R220.reuse, R152, RZ ;  /* 0x00000098dc9c723c */ /* 0x042fe200000018ff */
[----:B------:R-:W-:Y:S04]  /*15920*/  LDSM.16.M88.4 R8, [R187+0x7000] ;  /* 0x00700000bb08783b */ /* 0x000fe80000000200 */
[----:B------:R-:W-:Y:S01]  /*15930*/  LDSM.16.M88.4 R224, [R187+0x7800] ;  /* 0x00780000bbe0783b */ /* 0x000fe20000000200 */
[----:B------:R-:W-:Y:S03]  /*15940*/  HMMA.16816.F32 R152, R220, R154, RZ ;  /* 0x0000009adc98723c */ /* 0x000fe600000018ff */
[----:B------:R-:W-:Y:S03]  /*15950*/  LDSM.16.M88.4 R228, [R180+0x1800] ;  /* 0x00180000b4e4783b */ /* 0x000fe60000000200 */
[----:B------:R-:W-:Y:S01]  /*15960*/  HMMA.16816.F32 R16, R24, R4, R16 ;  /* 0x000000041810723c */ /* 0x000fe20000001810 */
[----:B------:R-:W0:Y:S05]  /*15970*/  LDGDEPBAR ;  /* 0x00000000000079af */ /* 0x000e2a0000000000 */
[C---:B----4-:R-:W-:Y:S06]  /*15980*/  HMMA.16816.F32 R148, R220.reuse, R144, RZ ;  /* 0x00000090dc94723c */ /* 0x050fec00000018ff */
[----:B------:R-:W-:Y:S06]  /*15990*/  HMMA.16816.F32 R144, R220, R146, RZ ;  /* 0x00000092dc90723c */ /* 0x000fec00000018ff */
[----:B------:R-:W-:Y:S01]  /*159a0*/  HMMA.16816.F32 R12, R24, R6, R12 ;  /* 0x00000006180c723c */ /* 0x000fe2000000180c */
[----:B------:R-:W1:Y:S05]  /*159b0*/  LDSM.16.M88.4 R4, [R180] ;  /* 0x00000000b404783b */ /* 0x000e6a0000000200 */
[----:B-----5:R-:W-:Y:S06]  /*159c0*/  HMMA.16816.F32 R16, R160, R28, R16 ;  /* 0x0000001ca010723c */ /* 0x020fec0000001810 */
[----:B------:R-:W-:Y:S06]  /*159d0*/  HMMA.16816.F32 R140, R220, R164, RZ ;  /* 0x000000a4dc8c723c */ /* 0x000fec00000018ff */
[C---:B------:R-:W-:Y:S06]  /*159e0*/  HMMA.16816.F32 R156, R24.reuse, R136, R156 ;  /* 0x00000088189c723c */ /* 0x040fec000000189c */
[----:B------:R-:W-:Y:S01]  /*159f0*/  HMMA.16816.F32 R152, R24, R138, R152 ;  /* 0x0000008a1898723c */ /* 0x000fe20000001898 */
[----:B------:R-:W-:Y:S05]  /*15a00*/  LDSM.16.M88.4 R136, [R180+0x800] ;  /* 0x00080000b488783b */ /* 0x000fea0000000200 */
[----:B------:R-:W-:Y:S01]  /*15a10*/  HMMA.16816.F32 R220, R220, R166, RZ ;  /* 0x000000a6dcdc723c */ /* 0x000fe200000018ff */
[----:B------:R-:W-:Y:S05]  /*15a20*/  LDSM.16.M88.4 R164, [R194+0x2000] ;  /* 0x00200000c2a4783b */ /* 0x000fea0000000200 */
[C---:B------:R-:W-:Y:S06]  /*15a30*/  HMMA.16816.F32 R148, R24.reuse, R32, R148 ;  /* 0x000000201894723c */ /* 0x040fec0000001894 */
[----:B------:R-:W-:Y:S01]  /*15a40*/  HMMA.16816.F32 R144, R24, R34, R144 ;  /* 0x000000221890723c */ /* 0x000fe20000001890 */
[----:B------:R-:W-:Y:S05]  /*15a50*/  LDSM.16.M88.4 R32, [R180+0x1000] ;  /* 0x00100000b420783b */ /* 0x000fea0000000200 */
[----:B------:R-:W-:Y:S01]  /*15a60*/  HMMA.16816.F32 R12, R160, R30, R12 ;  /* 0x0000001ea00c723c */ /* 0x000fe2000000180c */
[----:B------:R-:W2:Y:S05]  /*15a70*/  LDSM.16.M88.4 R28, [R193+0x8000] ;  /* 0x00800000c11c783b */ /* 0x000eaa0000000200 */
[----:B-1----:R-:W-:Y:S06]  /*15a80*/  HMMA.16816.F32 R16, R216, R4, R16 ;  /* 0x00000004d810723c */ /* 0x002fec0000001810 */
        /* <DEDUP_REMOVED lines=9> */
[----:B------:R-:W-:Y:S05]  /*15b20*/  LDSM.16.M88.4 R8, [R193+0x9000] ;  /* 0x00900000c108783b */ /* 0x000fea0000000200 */
[----:B------:R-:W-:Y:S01]  /*15b30*/  HMMA.16816.F32 R12, R216, R6, R12 ;  /* 0x00000006d80c723c */ /* 0x000fe2000000180c */
[----:B------:R-:W1:Y:S05]  /*15b40*/  LDSM.16.M88.4 R4, [R179] ;  /* 0x00000000b304783b */ /* 0x000e6a0000000200 */
[----:B--2---:R-:W-:Y:S06]  /*15b50*/  HMMA.16816.F32 R16, R164, R28, R16 ;  /* 0x0000001ca410723c */ /* 0x004fec0000001810 */
[C---:B------:R-:W-:Y:S06]  /*15b60*/  HMMA.16816.F32 R156, R216.reuse, R136, R156 ;  /* 0x00000088d89c723c */ /* 0x040fec000000189c */
[----:B------:R-:W-:Y:S01]  /*15b70*/  HMMA.16816.F32 R152, R216, R138, R152 ;  /* 0x0000008ad898723c */ /* 0x000fe20000001898 */
[----:B------:R-:W-:Y:S05]  /*15b80*/  LDSM.16.M88.4 R136, [R177] ;  /* 0x00000000b188783b */ /* 0x000fea0000000200 */
[C---:B------:R-:W-:Y:S06]  /*15b90*/  HMMA.16816.F32 R140, R160.reuse, R224, R140 ;  /* 0x000000e0a08c723c */ /* 0x040fec000000188c */
[----:B------:R-:W-:Y:S01]  /*15ba0*/  HMMA.16816.F32 R220, R160, R226, R220 ;  /* 0x000000e2a0dc723c */ /* 0x000fe200000018dc */
[----:B------:R-:W-:Y:S04]  /*15bb0*/  LDSM.16.M88.4 R224, [R190+0x2000] ;  /* 0x00200000bee0783b */ /* 0x000fe80000000200 */
[----:B------:R-:W-:Y:S01]  /*15bc0*/  LDSM.16.M88.4 R160, [R178] ;  /* 0x00000000b2a0783b */ /* 0x000fe20000000200 */
[C---:B------:R-:W-:Y:S06]  /*15bd0*/  HMMA.16816.F32 R148, R216.reuse, R32, R148 ;  /* 0x00000020d894723c */ /* 0x040fec0000001894 */
[----:B------:R-:W-:Y:S01]  /*15be0*/  HMMA.16816.F32 R144, R216, R34, R144 ;  /* 0x00000022d890723c */ /* 0x000fe20000001890 */
[----:B------:R-:W2:Y:S05]  /*15bf0*/  LDSM.16.M88.4 R32, [R187+0x8000] ;  /* 0x00800000bb20783b */ /* 0x000eaa0000000200 */
[----:B------:R-:W-:Y:S01]  /*15c00*/  HMMA.16816.F32 R12, R164, R30, R12 ;  /* 0x0000001ea40c723c */ /* 0x000fe2000000180c */
[----:B------:R-:W-:Y:S05]  /*15c10*/  LDSM.16.M88.4 R28, [R176] ;  /* 0x00000000b01c783b */ /* 0x000fea0000000200 */
        /* <DEDUP_REMOVED lines=12> */
[----:B------:R-:W1:Y:S05]  /*15ce0*/  LDSM.16.M88.4 R4, [R180+0x2000] ;  /* 0x00200000b404783b */ /* 0x000e6a0000000200 */
[----:B--2---:R-:W-:Y:S06]  /*15cf0*/  HMMA.16816.F32 R16, R224, R32, R16 ;  /* 0x00000020e010723c */ /* 0x004fec0000001810 */
[C---:B------:R-:W-:Y:S06]  /*15d00*/  HMMA.16816.F32 R156, R24.reuse, R160, R156 ;  /* 0x000000a0189c723c */ /* 0x040fec000000189c */
[C---:B------:R-:W-:Y:S01]  /*15d10*/  HMMA.16816.F32 R152, R24.reuse, R162, R152 ;  /* 0x000000a21898723c */ /* 0x040fe20000001898 */
[----:B------:R-:W-:Y:S05]  /*15d20*/  LDSM.16.M88.4 R160, [R180+0x3800] ;  /* 0x00380000b4a0783b */ /* 0x000fea0000000200 */
[C---:B------:R-:W-:Y:S06]  /*15d30*/  HMMA.16816.F32 R148, R24.reuse, R136, R148 ;  /* 0x000000881894723c */ /* 0x040fec0000001894 */
[----:B------:R-:W-:Y:S01]  /*15d40*/  HMMA.16816.F32 R144, R24, R138, R144 ;  /* 0x0000008a1890723c */ /* 0x000fe20000001890 */
[----:B------:R-:W-:Y:S05]  /*15d50*/  LDSM.16.M88.4 R136, [R194+0x4000] ;  /* 0x00400000c288783b */ /* 0x000fea0000000200 */
[----:B------:R-:W-:Y:S01]  /*15d60*/  HMMA.16816.F32 R12, R224, R34, R12 ;  /* 0x00000022e00c723c */ /* 0x000fe2000000180c */
[----:B------:R-:W2:Y:S05]  /*15d70*/  LDSM.16.M88.4 R32, [R193+0xa000] ;  /* 0x00a00000c120783b */ /* 0x000eaa0000000200 */
[C---:B------:R-:W-:Y:S06]  /*15d80*/  HMMA.16816.F32 R140, R164.reuse, R168, R140 ;  /* 0x000000a8a48c723c */ /* 0x040fec000000188c */
[----:B------:R-:W-:Y:S01]  /*15d90*/  HMMA.16816.F32 R220, R164, R170, R220 ;  /* 0x000000aaa4dc723c */ /* 0x000fe200000018dc */
[----:B------:R-:W3:Y:S04]  /*15da0*/  LDSM.16.M88.4 R168, [R180+0x2800] ;  /* 0x00280000b4a8783b */ /* 0x000ee80000000200 */
[----:B------:R-:W-:Y:S01]  /*15db0*/  LDSM.16.M88.4 R164, [R180+0x3000] ;  /* 0x00300000b4a4783b */ /* 0x000fe20000000200 */
[----:B-1----:R-:W-:Y:S06]  /*15dc0*/  HMMA.16816.F32 R16, R216, R4, R16 ;  /* 0x00000004d810723c */ /* 0x002fec0000001810 */
[C---:B------:R-:W-:Y:S06]  /*15dd0*/  HMMA.16816.F32 R156, R224.reuse, R20, R156 ;  /* 0x00000014e09c723c */ /* 0x040fec000000189c */
[C---:B------:R-:W-:Y:S01]  /*15de0*/  HMMA.16816.F32 R152, R224.reuse, R22, R152 ;  /* 0x00000016e098723c */ /* 0x040fe20000001898 */
[----:B------:R-:W-:Y:S05]  /*15df0*/  LDSM.16.M88.4 R20, [R193+0xb800] ;  /* 0x00b80000c114783b */ /* 0x000fea0000000200 */
[C---:B------:R-:W-:Y:S06]  /*15e00*/  HMMA.16816.F32 R148, R224.reuse, R8, R148 ;  /* 0x00000008e094723c */ /* 0x040fec0000001894 */
[----:B------:R-:W-:Y:S01]  /*15e10*/  HMMA.16816.F32 R144, R224, R10, R144 ;  /* 0x0000000ae090723c */ /* 0x000fe20000001890 */
[----:B------:R-:W-:Y:S05]  /*15e20*/  LDSM.16.M88.4 R8, [R192+0x4000] ;  /* 0x00400000c008783b */ /* 0x000fea0000000200 */
[----:B------:R-:W-:Y:S01]  /*15e30*/  HMMA.16816.F32 R12, R216, R6, R12 ;  /* 0x00000006d80c723c */ /* 0x000fe2000000180c */
[----:B------:R-:W1:Y:S05]  /*15e40*/  LDSM.16.M88.4 R4, [R175] ;  /* 0x00000000af04783b */ /* 0x000e6a0000000200 */
[C---:B------:R-:W-:Y:S06]  /*15e50*/  HMMA.16816.F32 R140, R24.reuse, R28, R140 ;  /* 0x0000001c188c723c */ /* 0x040fec000000188c */
[----:B------:R-:W-:Y:S01]  /*15e60*/  HMMA.16816.F32 R220, R24, R30, R220 ;  /* 0x0000001e18dc723c */ /* 0x000fe200000018dc */
[----:B------:R-:W4:Y:S04]  /*15e70*/  LDSM.16.M88.4 R28, [R193+0xa800] ;  /* 0x00a80000c11c783b */ /* 0x000f280000000200 */
[----:B------:R-:W-:Y:S01]  /*15e80*/  LDSM.16.M88.4 R24, [R193+0xb000] ;  /* 0x00b00000c118783b */ /* 0x000fe20000000200 */
[----:B--2---:R-:W-:Y:S06]  /*15e90*/  HMMA.16816.F32 R16, R136, R32, R16 ;  /* 0x000000208810723c */ /* 0x004fec0000001810 */
[C---:B---3--:R-:W-:Y:S06]  /*15ea0*/  HMMA.16816.F32 R156, R216.reuse, R168, R156 ;  /* 0x000000a8d89c723c */ /* 0x048fec000000189c */
[----:B------:R-:W-:Y:S06]  /*15eb0*/  HMMA.16816.F32 R152, R216, R170, R152 ;  /* 0x000000aad898723c */ /* 0x000fec0000001898 */
[----:B------:R-:W-:Y:S01]  /*15ec0*/  HMMA.16816.F32 R168, R136, R34, R12 ;  /* 0x0000002288a8723c */ /* 0x000fe2000000180c */
[----:B------:R-:W-:Y:S04]  /*15ed0*/  LDSM.16.M88.4 R32, [R190+0x4000] ;  /* 0x00400000be20783b */ /* 0x000fe80000000200 */
[----:B------:R-:W2:Y:S01]  /*15ee0*/  LDSM.16.M88.4 R12, [R187+0xa000] ;  /* 0x00a00000bb0c783b */ /* 0x000ea20000000200 */
[C---:B------:R-:W-:Y:S06]  /*15ef0*/  HMMA.16816.F32 R140, R224.reuse, R228, R140 ;  /* 0x000000e4e08c723c */ /* 0x040fec000000188c */
[----:B------:R-:W-:Y:S01]  /*15f00*/  HMMA.16816.F32 R220, R224, R230, R220 ;  /* 0x000000e6e0dc723c */ /* 0x000fe200000018dc */
[----:B------:R-:W-:Y:S05]  /*15f10*/  LDSM.16.M88.4 R224, [R173] ;  /* 0x00000000ade0783b */ /* 0x000fea0000000200 */
[----:B-1----:R-:W-:Y:S06]  /*15f20*/  HMMA.16816.F32 R16, R8, R4, R16 ;  /* 0x000000040810723c */ /* 0x002fec0000001810 */
[C---:B------:R-:W-:Y:S06]  /*15f30*/  HMMA.16816.F32 R148, R216.reuse, R164, R148 ;  /* 0x000000a4d894723c */ /* 0x040fec0000001894 */
[----:B------:R-:W-:Y:S01]  /*15f40*/  HMMA.16816.F32 R144, R216, R166, R144 ;  /* 0x000000a6d890723c */ /* 0x000fe20000001890 */
[----:B------:R-:W1:Y:S05]  /*15f50*/  LDSM.16.M88.4 R164, [R174] ;  /* 0x00000000aea4783b */ /* 0x000e6a0000000200 */
[C---:B----4-:R-:W-:Y:S06]  /*15f60*/  HMMA.16816.F32 R156, R136.reuse, R28, R156 ;  /* 0x0000001c889c723c */ /* 0x050fec000000189c */
[----:B------:R-:W-:Y:S01]  /*15f70*/  HMMA.16816.F32 R152, R136, R30, R152 ;  /* 0x0000001e8898723c */ /* 0x000fe20000001898 */
[----:B------:R-:W-:Y:S05]  /*15f80*/  LDSM.16.M88.4 R28, [R189+0x4000] ;  /* 0x00400000bd1c783b */ /* 0x000fea0000000200 */
[----:B------:R-:W-:Y:S01]  /*15f90*/  HMMA.16816.F32 R168, R8, R6, R168 ;  /* 0x0000000608a8723c */ /* 0x000fe200000018a8 */
[----:B------:R-:W3:Y:S05]  /*15fa0*/  LDSM.16.M88.4 R4, [R180+0x4000] ;  /* 0x00400000b404783b */ /* 0x000eea0000000200 */
[C---:B------:R-:W-:Y:S06]  /*15fb0*/  HMMA.16816.F32 R140, R216.reuse, R160, R140 ;  /* 0x000000a0d88c723c */ /* 0x040fec000000188c */
[----:B------:R-:W-:Y:S01]  /*15fc0*/  HMMA.16816.F32 R220, R216, R162, R220 ;  /* 0x000000a2d8dc723c */ /* 0x000fe200000018dc */
[----:B------:R-:W4:Y:S04]  /*15fd0*/  LDSM.16.M88.4 R160, [R172] ;  /* 0x00000000aca0783b */ /* 0x000f280000000200 */
[----:B------:R-:W-:Y:S01]  /*15fe0*/  LDSM.16.M88.4 R216, [R187+0xb000] ;  /* 0x00b00000bbd8783b */ /* 0x000fe20000000200 */
[----:B--2---:R-:W-:Y:S06]  /*15ff0*/  HMMA.16816.F32 R16, R32, R12, R16 ;  /* 0x0000000c2010723c */ /* 0x004fec0000001810 */
[C---:B------:R-:W-:Y:S06]  /*16000*/  HMMA.16816.F32 R148, R136.reuse, R24, R148 ;  /* 0x000000188894723c */ /* 0x040fec0000001894 */
[----:B------:R-:W-:Y:S01]  /*16010*/  HMMA.16816.F32 R144, R136, R26, R144 ;  /* 0x0000001a8890723c */ /* 0x000fe20000001890 */
[----:B------:R-:W2:Y:S05]  /*16020*/  LDSM.16.M88.4 R24, [R187+0xa800] ;  /* 0x00a80000bb18783b */ /* 0x000eaa0000000200 */
[----:B------:R-:W-:Y:S06]  /*16030*/  HMMA.16816.F32 R168, R32, R14, R168 ;  /* 0x0000000e20a8723c */ /* 0x000fec00000018a8 */
[----:B------:R-:W-:Y:S01]  /*16040*/  HMMA.16816.F32 R140, R136, R20, R140 ;  /* 0x00000014888c723c */ /* 0x000fe2000000188c */
[----:B------:R-:W-:-:S05]  /*16050*/  VIADD R14, R203, 0x19 ;  /* 0x00000019cb0e7836 */ /* 0x000fca0000000000 */
[----:B------:R-:W-:Y:S01]  /*16060*/  HMMA.16816.F32 R220, R136, R22, R220 ;  /* 0x0000001688dc723c */ /* 0x000fe200000018dc */
[----:B------:R-:W5:Y:S04]  /*16070*/  LDSM.16.M88.4 R136, [R180+0x4800] ;  /* 0x00480000b488783b */ /* 0x000f680000000200 */
[----:B------:R-:W5:Y:S01]  /*16080*/  LDSM.16.M88.4 R20, [R187+0xb800] ;  /* 0x00b80000bb14783b */ /* 0x000f620000000200 */
[----:B-1----:R-:W-:Y:S06]  /*16090*/  HMMA.16816.F32 R156, R8, R164, R156 ;  /* 0x000000a4089c723c */ /* 0x002fec000000189c */
[----:B---3--:R-:W-:Y:S06]  /*160a0*/  HMMA.16816.F32 R16, R28, R4, R16 ;  /* 0x000000041c10723c */ /* 0x008fec0000001810 */
[----:B------:R-:W-:Y:S01]  /*160b0*/  HMMA.16816.F32 R152, R8, R166, R152 ;  /* 0x000000a60898723c */ /* 0x000fe20000001898 */
[----:B------:R-:W-:-:S02]  /*160c0*/  VIADD R4, R203, 0x8 ;  /* 0x00000008cb047836 */ /* 0x000fc40000000000 */
[----:B------:R-:W-:-:S03]  /*160d0*/  VIADD R5, R203, 0x11 ;  /* 0x00000011cb057836 */ /* 0x000fc60000000000 */
[----:B------:R-:W-:Y:S01]  /*160e0*/  HMMA.16816.F32 R168, R28, R6, R168 ;  /* 0x000000061ca8723c */ /* 0x000fe200000018a8 */
[C---:B------:R-:W-:Y:S02]  /*160f0*/  ISETP.GE.AND P1, PT, R4.reuse, R208, PT ;  /* 0x000000d00400720c */ /* 0x040fe40003f26270 */
[C---:B------:R-:W-:Y:S02]  /*16100*/  ISETP.GE.AND P6, PT, R4.reuse, R209, PT ;  /* 0x000000d10400720c */ /* 0x040fe40003fc6270 */
[C---:B------:R-:W-:Y:S01]  /*16110*/  ISETP.LT.OR P1, PT, R4.reuse, R211, P1 ;  /* 0x000000d30400720c */ /* 0x040fe20000f21670 */
[----:B------:R-:W-:Y:S01]  /*16120*/  HMMA.16816.F32 R148, R8, R224, R148 ;  /* 0x000000e00894723c */ /* 0x000fe20000001894 */
[----:B------:R-:W-:Y:S01]  /*16130*/  ISETP.LT.OR P6, PT, R4, R210, P6 ;  /* 0x000000d20400720c */ /* 0x000fe200037c1670 */
[----:B------:R-:W-:-:S04]  /*16140*/  VIADD R4, R203, 0x10 ;  /* 0x00000010cb047836 */ /* 0x000fc80000000000 */
[C---:B------:R-:W-:Y:S01]  /*16150*/  HMMA.16816.F32 R144, R8.reuse, R226, R144 ;  /* 0x000000e20890723c */ /* 0x040fe20000001890 */
[----:B------:R-:W-:Y:S02]  /*16160*/  FSEL R16, R16, -INF , !P0 ;  /* 0xff80000010107808 */ /* 0x000fe40004000000 */
[C---:B------:R-:W-:Y:S02]  /*16170*/  ISETP.GE.AND P0, PT, R2.reuse, R208, PT ;  /* 0x000000d00200720c */ /* 0x040fe40003f06270 */
[----:B------:R-:W-:Y:S01]  /*16180*/  FSEL R0, R17, -INF , !P4 ;  /* 0xff80000011007808 */ /* 0x000fe20006000000 */
[C---:B----4-:R-:W-:Y:S01]  /*16190*/  HMMA.16816.F32 R140, R8.reuse, R160, R140 ;  /* 0x000000a0088c723c */ /* 0x050fe2000000188c */
[C---:B------:R-:W-:Y:S02]  /*161a0*/  ISETP.GE.AND P4, PT, R2.reuse, R209, PT ;  /* 0x000000d10200720c */ /* 0x040fe40003f86270 */
[C---:B------:R-:W-:Y:S02]  /*161b0*/  ISETP.LT.OR P0, PT, R2.reuse, R211, P0 ;  /* 0x000000d30200720c */ /* 0x040fe40000701670 */
[----:B------:R-:W-:Y:S01]  /*161c0*/  ISETP.LT.OR P4, PT, R2, R210, P4 ;  /* 0x000000d20200720c */ /* 0x000fe20002781670 */
[----:B------:R-:W-:Y:S01]  /*161d0*/  HMMA.16816.F32 R220, R8, R162, R220 ;  /* 0x000000a208dc723c */ /* 0x000fe200000018dc */
[----:B------:R-:W1:Y:S01]  /*161e0*/  LDSM.16.M88.4 R8, [R180+0x5000] ;  /* 0x00500000b408783b */ /* 0x000e620000000200 */
[----:B------:R-:W-:-:S02]  /*161f0*/  FSEL R13, R18, -INF , !P5 ;  /* 0xff800000120d7808 */ /* 0x000fc40006800000 */
[----:B------:R-:W-:Y:S02]  /*16200*/  FSEL R19, R19, -INF , !P2 ;  /* 0xff80000013137808 */ /* 0x000fe40005000000 */
[C---:B--2---:R-:W-:Y:S01]  /*16210*/  HMMA.16816.F32 R156, R32.reuse, R24, R156 ;  /* 0x00000018209c723c */ /* 0x044fe2000000189c */
[----:B------:R-:W-:Y:S02]  /*16220*/  FSEL R12, R168, -INF , !P1 ;  /* 0xff800000a80c7808 */ /* 0x000fe40004800000 */
[----:B------:R-:W-:Y:S02]  /*16230*/  FSEL R2, R169, -INF , !P0 ;  /* 0xff800000a9027808 */ /* 0x000fe40004000000 */
[CC--:B------:R-:W-:Y:S01]  /*16240*/  ISETP.GE.AND P2, PT, R4.reuse, R208.reuse, PT ;  /* 0x000000d00400720c */ /* 0x0c0fe20003f46270 */
[----:B------:R-:W-:Y:S01]  /*16250*/  HMMA.16816.F32 R152, R32, R26, R152 ;  /* 0x0000001a2098723c */ /* 0x000fe20000001898 */
[----:B------:R-:W-:Y:S02]  /*16260*/  ISETP.GE.AND P5, PT, R4, R209, PT ;  /* 0x000000d10400720c */ /* 0x000fe40003fa6270 */
[----:B------:R-:W-:-:S02]  /*16270*/  ISETP.GE.AND P1, PT, R5, R208, PT ;  /* 0x000000d00500720c */ /* 0x000fc40003f26270 */
[C---:B------:R-:W-:Y:S01]  /*16280*/  ISETP.GE.AND P0, PT, R5.reuse, R209, PT ;  /* 0x000000d10500720c */ /* 0x040fe20003f06270 */
[C---:B------:R-:W-:Y:S01]  /*16290*/  HMMA.16816.F32 R148, R32.reuse, R216, R148 ;  /* 0x000000d82094723c */ /* 0x040fe20000001894 */
[CC--:B------:R-:W-:Y:S02]  /*162a0*/  ISETP.LT.OR P2, PT, R4.reuse, R211.reuse, P2 ;  /* 0x000000d30400720c */ /* 0x0c0fe40001741670 */
[-C--:B------:R-:W-:Y:S02]  /*162b0*/  ISETP.LT.OR P5, PT, R4, R210.reuse, P5 ;  /* 0x000000d20400720c */ /* 0x080fe40002fa1670 */
[C---:B------:R-:W-:Y:S01]  /*162c0*/  ISETP.LT.OR P1, PT, R5.reuse, R211, P1 ;  /* 0x000000d30500720c */ /* 0x040fe20000f21670 */
[----:B------:R-:W-:Y:S01]  /*162d0*/  HMMA.16816.F32 R144, R32, R218, R144 ;  /* 0x000000da2090723c */ /* 0x000fe20000001890 */
[----:B------:R-:W-:Y:S02]  /*162e0*/  ISETP.LT.OR P0, PT, R5, R210, P0 ;  /* 0x000000d20500720c */ /* 0x000fe40000701670 */
[----:B------:R-:W2:Y:S01]  /*162f0*/  LDSM.16.M88.4 R4, [R180+0x5800] ;  /* 0x00580000b404783b */ /* 0x000ea20000000200 */
[----:B------:R-:W-:Y:S01]  /*16300*/  FSEL R171, R171, -INF , !P4 ;  /* 0xff800000abab7808 */ /* 0x000fe20006000000 */
[----:B------:R-:W-:-:S04]  /*16310*/  DEPBAR.LE SB0, 0x0 ;  /* 0x000080000000791a */ /* 0x000fc80000000000 */
[C---:B-----5:R-:W-:Y:S06]  /*16320*/  HMMA.16816.F32 R156, R28.reuse, R136, R156 ;  /* 0x000000881c9c723c */ /* 0x060fec000000189c */
[----:B------:R-:W-:Y:S06]  /*16330*/  HMMA.16816.F32 R152, R28, R138, R152 ;  /* 0x0000008a1c98723c */ /* 0x000fec0000001898 */
[----:B------:R-:W-:Y:S06]  /*16340*/  HMMA.16816.F32 R140, R32, R20, R140 ;  /* 0x00000014208c723c */ /* 0x000fec000000188c */
[C---:B-1----:R-:W-:Y:S06]  /*16350*/  HMMA.16816.F32 R148, R28.reuse, R8, R148 ;  /* 0x000000081c94723c */ /* 0x042fec0000001894 */
[----:B------:R-:W-:Y:S01]  /*16360*/  HMMA.16816.F32 R144, R28, R10, R144 ;  /* 0x0000000a1c90723c */ /* 0x000fe20000001890 */
[----:B------:R-:W-:Y:S01]  /*16370*/  VIADD R8, R203, 0x18 ;  /* 0x00000018cb087836 */ /* 0x000fe20000000000 */
[----:B------:R-:W-:-:S02]  /*16380*/  FSEL R9, R170, -INF , !P6 ;  /* 0xff800000aa097808 */ /* 0x000fc40007000000 */
[----:B------:R-:W-:Y:S02]  /*16390*/  FSEL R170, R156, -INF , !P2 ;  /* 0xff8000009caa7808 */ /* 0x000fe40005000000 */
[CC--:B------:R-:W-:Y:S01]  /*163a0*/  ISETP.GE.AND P4, PT, R8.reuse, R208.reuse, PT ;  /* 0x000000d00800720c */ /* 0x0c0fe20003f86270 */
[C---:B------:R-:W-:Y:S01]  /*163b0*/  VIADD R10, R203.reuse, 0x21 ;  /* 0x00000021cb0a7836 */ /* 0x040fe20000000000 */
[----:B------:R-:W-:Y:S01]  /*163c0*/  ISETP.GE.AND P6, PT, R8, R209, PT ;  /* 0x000000d10800720c */ /* 0x000fe20003fc6270 */
[----:B------:R-:W-:Y:S01]  /*163d0*/  HMMA.16816.F32 R220, R32, R22, R220 ;  /* 0x0000001620dc723c */ /* 0x000fe200000018dc */
[----:B------:R-:W-:Y:S02]  /*163e0*/  ISETP.GE.AND P2, PT, R14, R208, PT ;  /* 0x000000d00e00720c */ /* 0x000fe40003f46270 */
[CC--:B------:R-:W-:Y:S02]  /*163f0*/  ISETP.LT.OR P4, PT, R8.reuse, R211.reuse, P4 ;  /* 0x000000d30800720c */ /* 0x0c0fe40002781670 */
[----:B------:R-:W-:Y:S01]  /*16400*/  ISETP.LT.OR P6, PT, R8, R210, P6 ;  /* 0x000000d20800720c */ /* 0x000fe200037c1670 */
[----:B------:R-:W-:Y:S01]  /*16410*/  VIADD R8, R203, 0x20 ;  /* 0x00000020cb087836 */ /* 0x000fe20000000000 */
[----:B------:R-:W-:Y:S01]  /*16420*/  ISETP.LT.OR P2, PT, R14, R211, P2 ;  /* 0x000000d30e00720c */ /* 0x000fe20001741670 */
[----:B--2---:R-:W-:Y:S01]  /*16430*/  HMMA.16816.F32 R140, R28, R4, R140 ;  /* 0x000000041c8c723c */ /* 0x004fe2000000188c */
[----:B------:R-:W-:-:S02]  /*16440*/  FSEL R135, R158, -INF , !P5 ;  /* 0xff8000009e877808 */ /* 0x000fc40006800000 */
[----:B------:R-:W-:Y:S02]  /*16450*/  FSEL R133, R159, -INF , !P0 ;  /* 0xff8000009f857808 */ /* 0x000fe40004000000 */
[----:B------:R-:W-:Y:S02]  /*16460*/  FSEL R138, R157, -INF , !P1 ;  /* 0xff8000009d8a7808 */ /* 0x000fe40004800000 */
[----:B------:R-:W-:Y:S01]  /*16470*/  ISETP.GE.AND P0, PT, R8, R208, PT ;  /* 0x000000d00800720c */ /* 0x000fe20003f06270 */
[C---:B------:R-:W-:Y:S01]  /*16480*/  VIADD R5, R203.reuse, 0x31 ;  /* 0x00000031cb057836 */ /* 0x040fe20000000000 */
[----:B------:R-:W-:Y:S01]  /*16490*/  FSEL R136, R152, -INF , !P4 ;  /* 0xff80000098887808 */ /* 0x000fe20006000000 */
[----:B------:R-:W-:Y:S01]  /*164a0*/  VIADD R4, R203, 0x30 ;  /* 0x00000030cb047836 */ /* 0x000fe20000000000 */
[----:B------:R-:W-:Y:S01]  /*164b0*/  BAR.SYNC.DEFER_BLOCKING 0x0 ;  /* 0x0000000000007b1d */ /* 0x000fe20000010000 */
[----:B------:R-:W-:Y:S02]  /*164c0*/  ISETP.GE.AND P5, PT, R8, R209, PT ;  /* 0x000000d10800720c */ /* 0x000fe40003fa6270 */
[----:B------:R-:W-:-:S02]  /*164d0*/  FSEL R134, R153, -INF , !P2 ;  /* 0xff80000099867808 */ /* 0x000fc40005000000 */
[-C--:B------:R-:W-:Y:S01]  /*164e0*/  ISETP.GE.AND P1, PT, R14, R209.reuse, PT ;  /* 0x000000d10e00720c */ /* 0x080fe20003f26270 */
[----:B------:R-:W-:Y:S01]  /*164f0*/  HMMA.16816.F32 R220, R28, R6, R220 ;  /* 0x000000061cdc723c */ /* 0x000fe200000018dc */
[C---:B------:R-:W-:Y:S02]  /*16500*/  ISETP.GE.AND P2, PT, R10.reuse, R208, PT ;  /* 0x000000d00a00720c */ /* 0x040fe40003f46270 */
[----:B------:R-:W-:Y:S02]  /*16510*/  ISETP.GE.AND P4, PT, R10, R209, PT ;  /* 0x000000d10a00720c */ /* 0x000fe40003f86270 */
[C---:B------:R-:W-:Y:S02]  /*16520*/  ISETP.LT.OR P0, PT, R8.reuse, R211, P0 ;  /* 0x000000d30800720c */ /* 0x040fe40000701670 */
[-C--:B------:R-:W-:Y:S01]  /*16530*/  ISETP.LT.OR P5, PT, R8, R210.reuse, P5 ;  /* 0x000000d20800720c */ /* 0x080fe20002fa1670 */
[----:B------:R-:W-:Y:S01]  /*16540*/  VIADD R8, R203, 0x28 ;  /* 0x00000028cb087836 */ /* 0x000fe20000000000 */
[----:B------:R-:W-:-:S02]  /*16550*/  ISETP.LT.OR P1, PT, R14, R210, P1 ;  /* 0x000000d20e00720c */ /* 0x000fc40000f21670 */
[C---:B------:R-:W-:Y:S02]  /*16560*/  ISETP.LT.OR P2, PT, R10.reuse, R211, P2 ;  /* 0x000000d30a00720c */ /* 0x040fe40001741670 */
[----:B------:R-:W-:Y:S01]  /*16570*/  ISETP.LT.OR P4, PT, R10, R210, P4 ;  /* 0x000000d20a00720c */ /* 0x000fe20002781670 */
[----:B------:R-:W-:Y:S01]  /*16580*/  VIADD R10, R203, 0x29 ;  /* 0x00000029cb0a7836 */ /* 0x000fe20000000000 */
[----:B------:R-:W-:Y:S02]  /*16590*/  FSEL R217, R155, -INF , !P1 ;  /* 0xff8000009bd97808 */ /* 0x000fe40004800000 */
[-C--:B------:R-:W-:Y:S02]  /*165a0*/  ISETP.GE.AND P1, PT, R8, R208.reuse, PT ;  /* 0x000000d00800720c */ /* 0x080fe40003f26270 */
[----:B------:R-:W-:Y:S02]  /*165b0*/  FSEL R224, R148, -INF , !P0 ;  /* 0xff80000094e07808 */ /* 0x000fe40004000000 */
[----:B------:R-:W-:-:S02]  /*165c0*/  ISETP.GE.AND P0, PT, R10, R208, PT ;  /* 0x000000d00a00720c */ /* 0x000fc40003f06270 */
[-C--:B------:R-:W-:Y:S02]  /*165d0*/  ISETP.LT.OR P1, PT, R8, R211.reuse, P1 ;  /* 0x000000d30800720c */ /* 0x080fe40000f21670 */
[----:B------:R-:W-:Y:S02]  /*165e0*/  ISETP.LT.OR P0, PT, R10, R211, P0 ;  /* 0x000000d30a00720c */ /* 0x000fe40000701670 */
[----:B------:R-:W-:Y:S02]  /*165f0*/  FSEL R148, R149, -INF , !P2 ;  /* 0xff80000095947808 */ /* 0x000fe40005000000 */
[----:B------:R-:W-:Y:S02]  /*16600*/  FSEL R149, R150, -INF , !P5 ;  /* 0xff80000096957808 */ /* 0x000fe40006800000 */
[----:B------:R-:W-:Y:S02]  /*16610*/  FSEL R150, R144, -INF , !P1 ;  /* 0xff80000090967808 */ /* 0x000fe40004800000 */
[----:B------:R-:W-:-:S02]  /*16620*/  FSEL R144, R145, -INF , !P0 ;  /* 0xff80000091907808 */ /* 0x000fc40004000000 */
[CC--:B------:R-:W-:Y:S02]  /*16630*/  ISETP.GE.AND P0, PT, R5.reuse, R208.reuse, PT ;  /* 0x000000d00500720c */ /* 0x0c0fe40003f06270 */
[C---:B------:R-:W-:Y:S02]  /*16640*/  ISETP.GE.AND P5, PT, R4.reuse, R208, PT ;  /* 0x000000d00400720c */ /* 0x040fe40003fa6270 */
[----:B------:R-:W-:Y:S02]  /*16650*/  ISETP.LT.OR P0, PT, R5, R211, P0 ;  /* 0x000000d30500720c */ /* 0x000fe40000701670 */
[-C--:B------:R-:W-:Y:S02]  /*16660*/  ISETP.GE.AND P1, PT, R4, R209.reuse, PT ;  /* 0x000000d10400720c */ /* 0x080fe40003f26270 */
[----:B------:R-:W-:Y:S02]  /*16670*/  FSEL R219, R154, -INF , !P6 ;  /* 0xff8000009adb7808 */ /* 0x000fe40007000000 */
[----:B------:R-:W-:-:S02]  /*16680*/  ISETP.GE.AND P6, PT, R8, R209, PT ;  /* 0x000000d10800720c */ /* 0x000fc40003fc6270 */
[----:B------:R-:W-:Y:S02]  /*16690*/  ISETP.GE.AND P2, PT, R10, R209, PT ;  /* 0x000000d10a00720c */ /* 0x000fe40003f46270 */
[----:B------:R-:W-:Y:S02]  /*166a0*/  FSEL R168, R141, -INF , !P0 ;  /* 0xff8000008da87808 */ /* 0x000fe40004000000 */
[C---:B------:R-:W-:Y:S02]  /*166b0*/  ISETP.LT.OR P5, PT, R4.reuse, R211, P5 ;  /* 0x000000d30400720c */ /* 0x040fe40002fa1670 */
[-C--:B------:R-:W-:Y:S01]  /*166c0*/  ISETP.LT.OR P1, PT, R4, R210.reuse, P1 ;  /* 0x000000d20400720c */ /* 0x080fe20000f21670 */
[C---:B------:R-:W-:Y:S01]  /*166d0*/  VIADD R4, R203.reuse, 0x38 ;  /* 0x00000038cb047836 */ /* 0x040fe20000000000 */
[----:B------:R-:W-:Y:S01]  /*166e0*/  ISETP.GT.AND P0, PT, R204, R195, PT ;  /* 0x000000c3cc00720c */ /* 0x000fe20003f04270 */
[----:B------:R-:W-:Y:S01]  /*166f0*/  VIADD R203, R203, 0x39 ;  /* 0x00000039cbcb7836 */ /* 0x000fe20000000000 */
[----:B------:R-:W-:-:S02]  /*16700*/  ISETP.LT.OR P6, PT, R8, R210, P6 ;  /* 0x000000d20800720c */ /* 0x000fc400037c1670 */
[----:B------:R-:W-:Y:S02]  /*16710*/  ISETP.LT.OR P2, PT, R10, R210, P2 ;  /* 0x000000d20a00720c */ /* 0x000fe40001741670 */
[----:B------:R-:W-:Y:S02]  /*16720*/  FSEL R151, R151, -INF , !P4 ;  /* 0xff80000097977808 */ /* 0x000fe40006000000 */
[----:B------:R-:W-:Y:S02]  /*16730*/  FSEL R145, R146, -INF , !P6 ;  /* 0xff80000092917808 */ /* 0x000fe40007000000 */
[----:B------:R-:W-:Y:S02]  /*16740*/  FSEL R147, R147, -INF , !P2 ;  /* 0xff80000093937808 */ /* 0x000fe40005000000 */
[----:B------:R-:W-:Y:S02]  /*16750*/  FSEL R212, R140, -INF , !P5 ;  /* 0xff8000008cd47808 */ /* 0x000fe40006800000 */
[----:B------:R-:W-:-:S02]  /*16760*/  FSEL R167, R142, -INF , !P1 ;  /* 0xff8000008ea77808 */ /* 0x000fc40004800000 */
[-C--:B------:R-:W-:Y:S02]  /*16770*/  ISETP.GE.AND P4, PT, R5, R209.reuse, PT ;  /* 0x000000d10500720c */ /* 0x080fe40003f86270 */
[CC--:B------:R-:W-:Y:S02]  /*16780*/  ISETP.GE.AND P6, PT, R4.reuse, R208.reuse, PT ;  /* 0x000000d00400720c */ /* 0x0c0fe40003fc6270 */
[-C--:B------:R-:W-:Y:S02]  /*16790*/  ISETP.GE.AND P2, PT, R4, R209.reuse, PT ;  /* 0x000000d10400720c */ /* 0x080fe40003f46270 */
[C---:B------:R-:W-:Y:S02]  /*167a0*/  ISETP.GE.AND P5, PT, R203.reuse, R208, PT ;  /* 0x000000d0cb00720c */ /* 0x040fe40003fa6270 */
[----:B------:R-:W-:Y:S02]  /*167b0*/  ISETP.GE.AND P1, PT, R203, R209, PT ;  /* 0x000000d1cb00720c */ /* 0x000fe40003f26270 */
[----:B------:R-:W-:-:S02]  /*167c0*/  ISETP.LT.OR P4, PT, R5, R210, P4 ;  /* 0x000000d20500720c */ /* 0x000fc40002781670 */
[CC--:B------:R-:W-:Y:S02]  /*167d0*/  ISETP.LT.OR P6, PT, R4.reuse, R211.reuse, P6 ;  /* 0x000000d30400720c */ /* 0x0c0fe400037c1670 */
[-C--:B------:R-:W-:Y:S02]  /*167e0*/  ISETP.LT.OR P2, PT, R4, R210.reuse, P2 ;  /* 0x000000d20400720c */ /* 0x080fe40001741670 */
[C---:B------:R-:W-:Y:S02]  /*167f0*/  ISETP.LT.OR P5, PT, R203.reuse, R211, P5 ;  /* 0x000000d3cb00720c */ /* 0x040fe40002fa1670 */
        /* <DEDUP_REMOVED lines=9> */
[----:B------:R-:W-:Y:S01]  /*16890*/  IMAD.SHL.U32 R6, R204, 0x40, RZ ;  /* 0x00000040cc067824 */ /* 0x000fe200078e00ff */
[----:B------:R-:W-:Y:S01]  /*168a0*/  ULDC.64 UR8, c[0x0][0x248] ;  /* 0x0000920000087ab9 */ /* 0x000fe20000000a00 */
[----:B------:R-:W-:-:S03]  /*168b0*/  ULDC.64 UR4, c[0x0][0x230] ;  /* 0x00008c0000047ab9 */ /* 0x000fc60000000a00 */
        /* <DEDUP_REMOVED lines=56> */
.L_x_5679:
[----:B------:R-:W-:Y:S02]  /*16c40*/  ULDC UR8, c[0x0][0x248] ;  /* 0x0000920000087ab9 */ /* 0x000fe40000000800 */
[----:B------:R-:W-:-:S06]  /*16c50*/  USHF.L.U32 UR4, UR8, 0x6, URZ ;  /* 0x0000000608047899 */ /* 0x000fcc000800063f */
[----:B------:R-:W-:-:S04]  /*16c60*/  IADD3 R6, RZ, -UR4, RZ ;  /* 0x80000004ff067c10 */ /* 0x000fc8000fffe0ff */
[----:B------:R-:W-:-:S07]  /*16c70*/  SHF.R.S32.HI R4, RZ, 0x1f, R6 ;  /* 0x0000001fff047819 */ /* 0x000fce0000011406 */
.L_x_5680:
[----:B------:R-:W-:Y:S01]  /*16c80*/  USHF.L.U32 UR4, UR8, 0x5, URZ ;  /* 0x0000000508047899 */ /* 0x000fe2000800063f */
[C---:B------:R-:W-:Y:S01]  /*16c90*/  LEA R202, P1, R6.reuse, R202, 0x1 ;  /* 0x000000ca06ca7211 */ /* 0x040fe200078208ff */
[----:B------:R-:W-:Y:S02]  /*16ca0*/  ULDC UR5, c[0x0][0x24c] ;  /* 0x0000930000057ab9 */ /* 0x000fe40000000800 */
[----:B------:R-:W-:Y:S01]  /*16cb0*/  USHF.L.U64.HI UR5, UR8, 0x5, UR5 ;  /* 0x0000000508057899 */ /* 0x000fe20008010205 */
[----:B------:R-:W-:Y:S02]  /*16cc0*/  LEA.HI.X R201, R6, R201, R4, 0x1, P1 ;  /* 0x000000c906c97211 */ /* 0x000fe400008f0c04 */
[----:B------:R-:W-:-:S03]  /*16cd0*/  IADD3 R10, P1, R202, UR4, RZ ;  /* 0x00000004ca0a7c10 */ /* 0x000fc6000ff3e0ff */
        /* <DEDUP_REMOVED lines=8> */
[----:B------:R-:W-:Y:S01]  /*16d60*/  IADD3 R4, P1, R6, UR4, RZ ;  /* 0x0000000406047c10 */ /* 0x000fe2000ff3e0ff */
[----:B------:R1:W-:Y:S03]  /*16d70*/  LDGSTS.E.BYPASS.LTC128B.128 [R200+0x8000], desc[UR6][R202.64+0x80] ;  /* 0x08000080cac87fae */ /* 0x0003e6000b901d46 */
        /* <DEDUP_REMOVED lines=12> */
.L_x_5678:
[----:B-1----:R-:W-:Y:S01]  /*16e40*/  FMNMX.FTZ R5, R132, R16, !PT ;  /* 0x0000001084057209 */ /* 0x002fe20007810000 */
        /* <DEDUP_REMOVED lines=49> */
[--C-:B------:R-:W-:Y:S01]  /*17160*/  FFMA.FTZ R153, R2, UR10, -R169.reuse ;  /* 0x0000000a02997c23 */ /* 0x100fe200080108a9 */
[----:B------:R-:W-:Y:S01]  /*17170*/  FFMA.FTZ R156, R16, UR10, -R169 ;  /* 0x0000000a109c7c23 */ /* 0x000fe200080108a9 */
[----:B------:R-:W-:Y:S01]  /*17180*/  FSEL R6, R157, RZ, P1 ;  /* 0x000000ff9d067208 */ /* 0x000fe20000800000 */
[----:B------:R-:W-:Y:S01]  /*17190*/  FADD.FTZ R4, R132, -R5 ;  /* 0x8000000584047221 */ /* 0x000fe20000010000 */
        /* <DEDUP_REMOVED lines=27> */
[----:B------:R-:W-:Y:S01]  /*17350*/  LDSM.16.MT88.4 R144, [R188+0xf000] ;  /* 0x00f00000bc90783b */ /* 0x000fe20000004200 */
[--C-:B------:R-:W-:Y:S01]  /*17360*/  FFMA.FTZ R219, R224, UR10, -R169.reuse ;  /* 0x0000000ae0db7c23 */ /* 0x100fe200080108a9 */
[--C-:B------:R-:W-:Y:S01]  /*17370*/  FFMA.FTZ R220, R148, UR10, -R169.reuse ;  /* 0x0000000a94dc7c23 */ /* 0x100fe200080108a9 */
[----:B------:R-:W-:Y:S01]  /*17380*/  FFMA.FTZ R221, R150, UR10, -R169 ;  /* 0x0000000a96dd7c23 */ /* 0x000fe200080108a9 */
[--C-:B------:R-:W-:Y:S01]  /*17390*/  FFMA.FTZ R223, R149, UR10, -R162.reuse ;  /* 0x0000000a95df7c23 */ /* 0x100fe200080108a2 */
[--C-:B------:R-:W-:Y:S01]  /*173a0*/  FFMA.FTZ R224, R151, UR10, -R162.reuse ;  /* 0x0000000a97e07c23 */ /* 0x100fe200080108a2 */
[--C-:B------:R-:W-:Y:S01]  /*173b0*/  FFMA.FTZ R165, R165, UR10, -R162.reuse ;  /* 0x0000000aa5a57c23 */ /* 0x100fe200080108a2 */
[----:B------:R-:W5:Y:S01]  /*173c0*/  MUFU.EX2 R153, R153 ;  /* 0x0000009900997308 */ /* 0x000f620000000800 */
[----:B----4-:R-:W-:Y:S01]  /*173d0*/  F2FP.F16.F32.PACK_AB R4, R155, R156 ;  /* 0x0000009c9b04723e */ /* 0x010fe200000000ff */
[----:B------:R-:W-:Y:S01]  /*173e0*/  LDSM.16.MT88.4 R148, [R184+0xd000] ;  /* 0x00d00000b894783b */ /* 0x000fe20000004200 */
[----:B------:R-:W-:-:S05]  /*173f0*/  FFMA.FTZ R163, R163, UR10, -R162 ;  /* 0x0000000aa3a37c23 */ /* 0x000fca00080108a2 */
        /* <DEDUP_REMOVED lines=175> */
[----:B------:R-:W-:-:S02]  /*17ef0*/  FADD.FTZ R0, R203, R170 ;  /* 0x000000aacb007221 */ /* 0x000fc40000010000 */
[----:B------:R-:W-:Y:S01]  /*17f00*/  LDSM.16.MT88.4 R136, [R184+0xf000] ;  /* 0x00f00000b888783b */ /* 0x000fe20000004200 */
[----:B------:R-:W-:Y:S01]  /*17f10*/  MUFU.EX2 R163, R163 ;  /* 0x000000a300a37308 */ /* 0x000fe20000000800 */
[----:B------:R-:W-:Y:S01]  /*17f20*/  FADD.FTZ R171, R171, R0 ;  /* 0x00000000abab7221 */ /* 0x000fe20000010000 */
[----:B------:R-:W-:Y:S01]  /*17f30*/  FADD.FTZ R0, R216, R3 ;  /* 0x00000003d8007221 */ /* 0x000fe20000010000 */
[----:B----4-:R-:W-:Y:S02]  /*17f40*/  HMMA.16816.F32 R20, R104, R116, R20 ;  /* 0x000000746814723c */ /* 0x010fe40000001814 */
        /* <DEDUP_REMOVED lines=37> */
[----:B------:R-:W-:-:S04]  /*181a0*/  FADD.FTZ R3, R221, R220 ;  /* 0x000000dcdd037221 */ /* 0x000fc80000010000 */
[----:B------:R-:W-:Y:S01]  /*181b0*/  FADD.FTZ R3, R222, R3 ;  /* 0x00000003de037221 */ /* 0x000fe20000010000 */
[C---:B--2---:R-:W-:Y:S06]  /*181c0*/  HMMA.16816.F32 R92, R104.reuse, R112, R92 ;  /* 0x00000070685c723c */ /* 0x044fec000000185c */
        /* <DEDUP_REMOVED lines=60> */
[----:B----4-:R-:W-:Y:S02]  /*18590*/  F2FP.F16.F32.PACK_AB R97, R165, R164 ;  /* 0x000000a4a561723e */ /* 0x010fe400000000ff */
[----:B-1----:R-:W-:-:S07]  /*185a0*/  F2FP.F16.F32.PACK_AB R99, R162, R163 ;  /* 0x000000a3a263723e */ /* 0x002fce00000000ff */
        /* <DEDUP_REMOVED lines=15> */
[C---:B---3--:R-:W-:Y:S06]  /*186a0*/  HMMA.16816.F32 R76, R96.reuse, R80, R76 ;  /* 0x00000050604c723c */ /* 0x048fec000000184c */
[C---:B------:R-:W-:Y:S06]  /*186b0*/  HMMA.16816.F32 R80, R96.reuse, R82, R8 ;  /* 0x000000526050723c */ /* 0x040fec0000001808 */
[----:B------:R-:W-:Y:S01]  /*186c0*/  HMMA.16816.F32 R64, R96, R70, R64 ;  /* 0x000000466040723c */ /* 0x000fe20000001840 */
[----:B------:R-:W-:-:S04]  /*186d0*/  FADD.FTZ R9, R225, R224 ;  /* 0x000000e0e1097221 */ /* 0x000fc80000010000 */
[----:B------:R-:W-:Y:S01]  /*186e0*/  FADD.FTZ R9, R226, R9 ;  /* 0x00000009e2097221 */ /* 0x000fe20000010000 */
[----:B------:R-:W-:Y:S03]  /*186f0*/  HMMA.16816.F32 R128, R96, R140, R128 ;  /* 0x0000008c6080723c */ /* 0x000fe60000001880 */
[----:B------:R-:W-:-:S03]  /*18700*/  FADD.FTZ R164, R164, R9 ;  /* 0x00000009a4a47221 */ /* 0x000fc60000010000 */
[----:B------:R-:W-:Y:S01]  /*18710*/  HMMA.16816.F32 R124, R96, R142, R124 ;  /* 0x0000008e607c723c */ /* 0x000fe2000000187c */
[----:B------:R-:W-:-:S04]  /*18720*/  FADD.FTZ R164, R165, R164 ;  /* 0x000000a4a5a47221 */ /* 0x000fc80000010000 */
[----:B------:R-:W-:Y:S01]  /*18730*/  FADD.FTZ R163, R163, R164 ;  /* 0x000000a4a3a37221 */ /* 0x000fe20000010000 */
[----:B------:R-:W-:Y:S03]  /*18740*/  HMMA.16816.F32 R68, R96, R132, R12 ;  /* 0x000000846044723c */ /* 0x000fe6000000180c */
[----:B------:R-:W-:-:S03]  /*18750*/  FADD.FTZ R213, R162, R163 ;  /* 0x000000a3a2d57221 */ /* 0x000fc60000010000 */
[----:B------:R-:W-:Y:S01]  /*18760*/  HMMA.16816.F32 R72, R96, R134, R72 ;  /* 0x000000866048723c */ /* 0x000fe20000001848 */
[----:B------:R-:W-:-:S05]  /*18770*/  MOV R132, R158 ;  /* 0x0000009e00847202 */ /* 0x000fca0000000f00 */
[C---:B-1----:R-:W-:Y:S06]  /*18780*/  HMMA.16816.F32 R84, R96.reuse, R136, R84 ;  /* 0x000000886054723c */ /* 0x042fec0000001854 */
[C---:B------:R-:W-:Y:S06]  /*18790*/  HMMA.16816.F32 R88, R96.reuse, R138, R88 ;  /* 0x0000008a6058723c */ /* 0x040fec0000001858 */
[C---:B--2---:R-:W-:Y:S06]  /*187a0*/  HMMA.16816.F32 R92, R96.reuse, R16, R92 ;  /* 0x00000010605c723c */ /* 0x044fec000000185c */
[----:B------:R-:W-:-:S15]  /*187b0*/  HMMA.16816.F32 R96, R96, R18, R4 ;  /* 0x000000126060723c */ /* 0x000fde0000001804 */
[----:B------:R-:W-:-:S09]  /*187c0*/  NOP ;  /* 0x0000000000007918 */ /* 0x000fd20000000000 */
.L_x_5675:
[----:B------:R-:W-:Y:S05]  /*187d0*/  @!P0 BRA `(.L_x_5681) ;  /* 0x0000003400d88947 */ /* 0x000fea0003800000 */
[----:B------:R-:W1:Y:S01]  /*187e0*/  S2R R217, SR_TID.X ;  /* 0x0000000000d97919 */ /* 0x000e620000002100 */
[----:B------:R-:W-:Y:S01]  /*187f0*/  ULDC.64 UR6, c[0x0][0x250] ;  /* 0x0000940000067ab9 */ /* 0x000fe20000000a00 */
[----:B------:R-:W-:Y:S01]  /*18800*/  ULDC.64 UR4, c[0x0][0x248] ;  /* 0x0000920000047ab9 */ /* 0x000fe20000000a00 */
[----:B------:R-:W-:Y:S01]  /*18810*/  ULEA UR9, -UR6, URZ, 0x6 ;  /* 0x0000003f06097291 */ /* 0x000fe2000f8e313f */
[----:B------:R-:W-:Y:S01]  /*18820*/  MOV R2, R3 ;  /* 0x0000000300027202 */ /* 0x000fe20000000f00 */
[----:B------:R-:W-:Y:S01]  /*18830*/  ULEA UR8, -UR4, URZ, 0x6 ;  /* 0x0000003f04087291 */ /* 0x000fe2000f8e313f */
[----:B------:R-:W-:Y:S01]  /*18840*/  IMAD.MOV.U32 R0, RZ, RZ, R132 ;  /* 0x000000ffff007224 */ /* 0x000fe200078e0084 */
[----:B------:R-:W-:Y:S02]  /*18850*/  USHF.L.U64.HI UR5, UR4, 0x5, UR5 ;  /* 0x0000000504057899 */ /* 0x000fe40008010205 */
[----:B------:R-:W-:Y:S01]  /*18860*/  USHF.L.U32 UR11, UR4, 0x5, URZ ;  /* 0x00000005040b7899 */ /* 0x000fe2000800063f */
[----:B------:R-:W-:Y:S01]  /*18870*/  MOV R214, UR9 ;  /* 0x0000000900d67c02 */ /* 0x000fe20008000f00 */
[----:B------:R-:W-:-:S02]  /*18880*/  USHF.R.S32.HI UR4, URZ, 0x1f, UR9 ;  /* 0x0000001f3f047899 */ /* 0x000fc40008011409 */
[----:B------:R-:W-:Y:S02]  /*18890*/  USHF.L.U64.HI UR7, UR6, 0x5, UR7 ;  /* 0x0000000506077899 */ /* 0x000fe40008010207 */
[----:B------:R-:W-:Y:S02]  /*188a0*/  USHF.L.U32 UR6, UR6, 0x5, URZ ;  /* 0x0000000506067899 */ /* 0x000fe4000800063f */
[----:B------:R-:W-:Y:S01]  /*188b0*/  IMAD.U32 R212, RZ, RZ, UR4 ;  /* 0x00000004ffd47e24 */ /* 0x000fe2000f8e00ff */
[----:B------:R-:W-:Y:S01]  /*188c0*/  USHF.R.S32.HI UR10, URZ, 0x1f, UR8 ;  /* 0x0000001f3f0a7899 */ /* 0x000fe20008011408 */
[----:B------:R-:W-:Y:S01]  /*188d0*/  ULDC UR4, c[0x0][0x2ec] ;  /* 0x0000bb0000047ab9 */ /* 0x000fe20000000800 */
[----:B------:R-:W-:Y:S01]  /*188e0*/  ULDC.64 UR12, c[0x0][0x208] ;  /* 0x00008200000c7ab9 */ /* 0x000fe20000000a00 */
[----:B-1----:R-:W-:-:S05]  /*188f0*/  IMAD.SHL.U32 R217, R217, 0x2, RZ ;  /* 0x00000002d9d97824 */ /* 0x002fca00078e00ff */
[----:B------:R-:W-:-:S07]  /*18900*/  LOP3.LUT R217, R217, 0x6, RZ, 0xc0, !PT ;  /* 0x00000006d9d97812 */ /* 0x000fce00078ec0ff */
.L_x_5685:
        /* <DEDUP_REMOVED lines=67> */
.L_x_5682:
        /* <DEDUP_REMOVED lines=9> */
[----:B------:R-:W-:Y:S02]  /*18dd0*/  LDGSTS.E.BYPASS.LTC128B.128 [R200+0xc000], desc[UR12][R206.64] ;  /* 0x0c000000cec87fae */ /* 0x000fe4000b901d4c */
[----:B------:R-:W-:Y:S02]  /*18de0*/  IADD3.X R7, R13, UR7, RZ, P0, !PT ;  /* 0x000000070d077c10 */ /* 0x000fe400087fe4ff */
        /* <DEDUP_REMOVED lines=9> */
[----:B------:R-:W-:Y:S04]  /*18e80*/  LDGSTS.E.BYPASS.LTC128B.128 [R200+0xf000], desc[UR12][R6.64+0x80] ;  /* 0x0f00008006c87fae */ /* 0x000fe8000b901d4c */
[----:B------:R-:W-:Y:S04]  /*18e90*/  LDGSTS.E.BYPASS.LTC128B.128 [R200+0x11000], desc[UR12][R6.64+0x100] ;  /* 0x1100010006c87fae */ /* 0x000fe8000b901d4c */
[----:B------:R-:W-:Y:S04]  /*18ea0*/  LDGSTS.E.BYPASS.LTC128B.128 [R200+0xd800], desc[UR12][R4.64] ;  /* 0x0d80000004c87fae */ /* 0x000fe8000b901d4c */
[----:B------:R-:W-:Y:S04]  /*18eb0*/  LDGSTS.E.BYPASS.LTC128B.128 [R200+0xf800], desc[UR12][R4.64+0x80] ;  /* 0x0f80008004c87fae */ /* 0x000fe8000b901d4c */
[----:B------:R1:W-:Y:S04]  /*18ec0*/  LDGSTS.E.BYPASS.LTC128B.128 [R200+0x11800], desc[UR12][R4.64+0x100] ;  /* 0x1180010004c87fae */ /* 0x0003e8000b901d4c */
[----:B------:R-:W-:Y:S04]  /*18ed0*/  LDSM.16.M88.4 R32, [R194] ;  /* 0x00000000c220783b */ /* 0x000fe80000000200 */
[----:B------:R-:W1:Y:S04]  /*18ee0*/  LDSM.16.M88.4 R8, [R193+0x6000] ;  /* 0x00600000c108783b */ /* 0x000e680000000200 */
[----:B------:R-:W2:Y:S04]  /*18ef0*/  LDSM.16.M88.4 R16, [R193+0x6800] ;  /* 0x00680000c110783b */ /* 0x000ea80000000200 */
        /* <DEDUP_REMOVED lines=13> */
[C---:B--2---:R-:W-:Y:S01]  /*18fd0*/  HMMA.16816.F32 R12, R32.reuse, R16, RZ ;  /* 0x00000010200c723c */ /* 0x044fe200000018ff */
[----:B------:R-:W-:Y:S05]  /*18fe0*/  LDSM.16.M88.4 R168, [R187+0x7800] ;  /* 0x00780000bba8783b */ /* 0x000fea0000000200 */
[C---:B------:R-:W-:Y:S06]  /*18ff0*/  HMMA.16816.F32 R16, R32.reuse, R18, RZ ;  /* 0x000000122010723c */ /* 0x040fec00000018ff */
[C---:B---3--:R-:W-:Y:S06]  /*19000*/  HMMA.16816.F32 R20, R32.reuse, R24, RZ ;  /* 0x000000182014723c */ /* 0x048fec00000018ff */
[C---:B------:R-:W-:Y:S06]  /*19010*/  HMMA.16816.F32 R24, R32.reuse, R26, RZ ;  /* 0x0000001a2018723c */ /* 0x040fec00000018ff */
[C---:B----4-:R-:W-:Y:S06]  /*19020*/  HMMA.16816.F32 R28, R32.reuse, R132, RZ ;  /* 0x00000084201c723c */ /* 0x050fec00000018ff */
        /* <DEDUP_REMOVED lines=204> */
.L_x_5684:
        /* <DEDUP_REMOVED lines=25> */
.L_x_5683:
[----:B------:R-:W-:Y:S04]  /*19e80*/  LEA R3, R204, R217, 0x6 ;  /* 0x000000d9cc037211 */ /* 0x000fe800078e30ff */
[C---:B-1----:R-:W-:Y:S02]  /*19e90*/  IADD3 R132, R3.reuse, 0x1, RZ ;  /* 0x0000000103847810 */ /* 0x042fe40007ffe0ff */
[CC--:B------:R-:W-:Y:S02]  /*19ea0*/  ISETP.GE.AND P1, PT, R3.reuse, R211.reuse, PT ;  /* 0x000000d30300720c */ /* 0x0c0fe40003f26270 */
[C---:B------:R-:W-:Y:S02]  /*19eb0*/  ISETP.GE.AND P5, PT, R132.reuse, R211, PT ;  /* 0x000000d38400720c */ /* 0x040fe40003fa6270 */
[C---:B------:R-:W-:Y:S02]  /*19ec0*/  ISETP.GE.AND P0, PT, R132.reuse, R210, PT ;  /* 0x000000d28400720c */ /* 0x040fe40003f06270 */
[CC--:B------:R-:W-:Y:S02]  /*19ed0*/  ISETP.GE.OR P5, PT, R132.reuse, R208.reuse, !P5 ;  /* 0x000000d08400720c */ /* 0x0c0fe40006fa6670 */
[----:B------:R-:W-:Y:S02]  /*19ee0*/  ISETP.GE.OR P0, PT, R132, R209, !P0 ;  /* 0x000000d18400720c */ /* 0x000fe40004706670 */
[C---:B------:R-:W-:Y:S02]  /*19ef0*/  ISETP.GE.OR P1, PT, R3.reuse, R208, !P1 ;  /* 0x000000d00300720c */ /* 0x040fe40004f26670 */
        /* <DEDUP_REMOVED lines=22> */
[-C--:B------:R-:W-:Y:S02]  /*1a060*/  ISETP.GE.OR P0, PT, R4, R208.reuse, !P0 ;  /* 0x000000d00400720c */ /* 0x080fe40004706670 */
[CC--:B------:R-:W-:Y:S02]  /*1a070*/  ISETP.GE.OR P1, PT, R5.reuse, R209.reuse, !P1 ;  /* 0x000000d10500720c */ /* 0x0c0fe40004f26670 */
        /* <DEDUP_REMOVED lines=15> */
[-C--:B------:R-:W-:Y:S01]  /*1a170*/  ISETP.GE.OR P4, PT, R5, R209.reuse, !P4 ;  /* 0x000000d10500720c */ /* 0x080fe20006786670 */
        /* <DEDUP_REMOVED lines=21> */
[-C--:B------:R-:W-:Y:S02]  /*1a2d0*/  ISETP.GE.AND P2, PT, R5, R210.reuse, PT ;  /* 0x000000d20500720c */ /* 0x080fe40003f46270 */
        /* <DEDUP_REMOVED lines=52> */
[C---:B------:R-:W-:Y:S01]  /*1a620*/  ISETP.GE.AND P1, PT, R4.reuse, R210, PT ;  /* 0x000000d20400720c */ /* 0x040fe20003f26270 */
[----:B------:R-:W-:Y:S01]  /*1a630*/  LDSM.16.MT88.4 R24, [R186+0xc000] ;  /* 0x00c00000ba18783b */ /* 0x000fe20000004200 */
[----:B------:R-:W-:Y:S02]  /*1a640*/  FMNMX.FTZ R6, R147, R6, !PT ;  /* 0x0000000693067209 */ /* 0x000fe40007810000 */
[----:B------:R-:W-:Y:S02]  /*1a650*/  ISETP.GE.AND P2, PT, R5, R210, PT ;  /* 0x000000d20500720c */ /* 0x000fe40003f46270 */
[----:B------:R-:W-:Y:S02]  /*1a660*/  FSEL R154, R29, -INF , !P6 ;  /* 0xff8000001d9a7808 */ /* 0x000fe40007000000 */
[----:B------:R-:W-:Y:S02]  /*1a670*/  ISETP.GE.OR P5, PT, R4, R208, !P5 ;  /* 0x000000d00400720c */ /* 0x000fe40006fa6670 */
[----:B------:R-:W-:Y:S02]  /*1a680*/  FMNMX.FTZ R13, R162, R13, !PT ;  /* 0x0000000da20d7209 */ /* 0x000fe40007810000 */
[-C--:B------:R-:W-:Y:S02]  /*1a690*/  ISETP.GE.OR P1, PT, R4, R209.reuse, !P1 ;  /* 0x000000d10400720c */ /* 0x080fe40004f26670 */
        /* <DEDUP_REMOVED lines=394> */
.L_x_5681:
        /* <DEDUP_REMOVED lines=264> */
.L_x_5686:
[----:B------:R-:W1:Y:S01]  /*1cfc0*/  S2R R34, SR_CTAID.Z ;  /* 0x0000000000227919 */ /* 0x000e620000002700 */
[----:B------:R-:W1:Y:S01]  /*1cfd0*/  LDC R2, c[0x0][0x270] ;  /* 0x00009c00ff027b82 */ /* 0x000e620000000800 */
[----:B---3--:R-:W1:Y:S07]  /*1cfe0*/  S2R R21, SR_CTAID.Y ;  /* 0x0000000000157919 */ /* 0x008e6e0000002600 */
[----:B------:R-:W2:Y:S01]  /*1cff0*/  LDC R3, c[0x0][0x2c4] ;  /* 0x0000b100ff037b82 */ /* 0x000ea20000000800 */
[----:B-1----:R-:W-:-:S04]  /*1d000*/  IMAD R2, R21, R2, R34 ;  /* 0x0000000215027224 */ /* 0x002fc800078e0222 */
[----:B--2---:R-:W-:-:S07]  /*1d010*/  IMAD R3, R2, R3, RZ ;  /* 0x0000000302037224 */ /* 0x004fce00078e02ff */
.L_x_5687:
[----:B------:R-:W1:Y:S01]  /*1d020*/  S2R R6, SR_TID.X ;  /* 0x0000000000067919 */ /* 0x000e620000002100 */
[----:B------:R-:W-:Y:S01]  /*1d030*/  SHF.R.S32.HI R5, RZ, 0x1f, R8 ;  /* 0x0000001fff057819 */ /* 0x000fe20000011408 */
[----:B------:R-:W-:Y:S01]  /*1d040*/  ULDC.64 UR6, c[0x0][0x208] ;  /* 0x0000820000067ab9 */ /* 0x000fe20000000a00 */
[----:B------:R-:W-:Y:S01]  /*1d050*/  BSSY B0, `(.L_x_5688) ;  /* 0x000001f000007945 */ /* 0x000fe20003800000 */
[----:B------:R-:W-:Y:S01]  /*1d060*/  BAR.SYNC.DEFER_BLOCKING 0x0 ;  /* 0x0000000000007b1d */ /* 0x000fe20000010000 */
[----:B-1----:R-:W-:-:S04]  /*1d070*/  SHF.R.S32.HI R13, RZ, 0x1f, R6 ;  /* 0x0000001fff0d7819 */ /* 0x002fc80000011406 */
[----:B------:R-:W-:-:S04]  /*1d080*/  LEA.HI R13, R13, R6, RZ, 0x5 ;  /* 0x000000060d0d7211 */ /* 0x000fc800078f28ff */
[----:B------:R-:W-:-:S05]  /*1d090*/  LOP3.LUT R13, R13, 0xffffffe0, RZ, 0xc0, !PT ;  /* 0xffffffe00d0d7812 */ /* 0x000fca00078ec0ff */
[----:B------:R-:W-:Y:S01]  /*1d0a0*/  IMAD.IADD R2, R6, 0x1, -R13 ;  /* 0x0000000106027824 */ /* 0x000fe200078e0a0d */
[----:B------:R-:W-:Y:S02]  /*1d0b0*/  LOP3.LUT R13, R10, 0xffffffe0, RZ, 0xc0, !PT ;  /* 0xffffffe00a0d7812 */ /* 0x000fe400078ec0ff */
[----:B------:R-:W-:Y:S02]  /*1d0c0*/  LEA.HI R10, R5, R8, RZ, 0x2 ;  /* 0x00000008050a7211 */ /* 0x000fe400078f10ff */
[----:B------:R-:W-:Y:S01]  /*1d0d0*/  SHF.R.S32.HI R5, RZ, 0x1f, R2 ;  /* 0x0000001fff057819 */ /* 0x000fe20000011402 */
[----:B------:R-:W-:Y:S01]  /*1d0e0*/  IMAD.IADD R4, R0, 0x1, -R13 ;  /* 0x0000000100047824 */ /* 0x000fe200078e0a0d */
[----:B------:R-:W-:Y:S02]  /*1d0f0*/  LOP3.LUT R13, R10, 0xffffffc, RZ, 0xc0, !PT ;  /* 0x0ffffffc0a0d7812 */ /* 0x000fe400078ec0ff */
[----:B------:R-:W-:Y:S02]  /*1d100*/  LEA.HI R5, R5, R2, RZ, 0x2 ;  /* 0x0000000205057211 */ /* 0x000fe400078f10ff */
[----:B------:R-:W-:Y:S01]  /*1d110*/  LOP3.LUT P0, RZ, R4, 0x3, RZ, 0xc0, !PT ;  /* 0x0000000304ff7812 */ /* 0x000fe2000780c0ff */
[----:B------:R-:W-:Y:S01]  /*1d120*/  IMAD.IADD R2, R8, 0x1, -R13 ;  /* 0x0000000108027824 */ /* 0x000fe200078e0a0d */
[----:B------:R-:W-:-:S05]  /*1d130*/  SHF.R.S32.HI R5, RZ, 0x2, R5 ;  /* 0x00000002ff057819 */ /* 0x000fca0000011405 */
[----:B------:R-:W-:-:S06]  /*1d140*/  IMAD R2, R2, 0x10, R5 ;  /* 0x0000001002027824 */ /* 0x000fcc00078e0205 */
[----:B------:R-:W-:Y:S05]  /*1d150*/  @P0 BRA `(.L_x_5689) ;  /* 0x0000000000380947 */ /* 0x000fea0003800000 */
        /* <DEDUP_REMOVED lines=14> */
.L_x_5689:
[----:B------:R-:W-:Y:S05]  /*1d240*/  BSYNC B0 ;  /* 0x0000000000007941 */ /* 0x000fea0003800000 */
.L_x_5688:
[----:B------:R-:W2:Y:S01]  /*1d250*/  S2UR UR5, SR_CTAID.X ;  /* 0x00000000000579c3 */ /* 0x000ea20000002500 */
[----:B------:R-:W-:Y:S01]  /*1d260*/  LEA.HI R7, R7, R0, RZ, 0x3 ;  /* 0x0000000007077211 */ /* 0x000fe200078f18ff */
[----:B------:R3:W4:Y:S01]  /*1d270*/  LDS.128 R12, [R200+0x1800] ;  /* 0x00180000c80c7984 */ /* 0x0007220000000c00 */
[----:B-1----:R-:W-:Y:S01]  /*1d280*/  SHF.R.S32.HI R9, RZ, 0x1f, R6 ;  /* 0x0000001fff097819 */ /* 0x002fe20000011406 */
[----:B------:R-:W-:Y:S01]  /*1d290*/  BSSY B0, `(.L_x_5690) ;  /* 0x0000039000007945 */ /* 0x000fe20003800000 */
[----:B------:R-:W-:Y:S01]  /*1d2a0*/  LOP3.LUT R7, R7, 0xfffffff8, RZ, 0xc0, !PT ;  /* 0xfffffff807077812 */ /* 0x000fe200078ec0ff */
[----:B------:R3:W1:Y:S01]  /*1d2b0*/  LDS.128 R16, [R200+0x5800] ;  /* 0x00580000c8107984 */ /* 0x0006620000000c00 */
        /* <DEDUP_REMOVED lines=9> */
[----:B------:R-:W3:Y:S01]  /*1d350*/  LDC.64 R4, c[0x0][0x298] ;  /* 0x0000a600ff047b82 */ /* 0x000ee20000000a00 */
[----:B------:R-:W-:Y:S01]  /*1d360*/  VIADD R6, R0, 0x10 ;  /* 0x0000001000067836 */ /* 0x000fe20000000000 */
[----:B--2---:R-:W-:-:S04]  /*1d370*/  USHF.L.U32 UR5, UR5, 0x6, URZ ;  /* 0x0000000605057899 */ /* 0x004fc8000800063f */
[----:B------:R-:W-:Y:S02]  /*1d380*/  USHF.R.S32.HI UR4, URZ, 0x1f, UR5 ;  /* 0x0000001f3f047899 */ /* 0x000fe40008011405 */
[----:B------:R-:W-:Y:S02]  /*1d390*/  VIADD R25, R196, -UR5 ;  /* 0x80000005c4197c36 */ /* 0x000fe40008000000 */
[----:B-----5:R-:W-:-:S03]  /*1d3a0*/  IMAD.WIDE.U32 R28, R21, R2, RZ ;  /* 0x00000002151c7225 */ /* 0x020fc600078e00ff */
[----:B------:R-:W-:Y:S01]  /*1d3b0*/  ISETP.GE.AND P3, PT, R6, R25, PT ;  /* 0x000000190600720c */ /* 0x000fe20003f66270 */
[----:B------:R-:W-:Y:S01]  /*1d3c0*/  IMAD R6, R23, R2, RZ ;  /* 0x0000000217067224 */ /* 0x000fe200078e02ff */
[----:B------:R-:W-:Y:S01]  /*1d3d0*/  SHF.R.S32.HI R23, RZ, 0x1f, R22 ;  /* 0x0000001fff177819 */ /* 0x000fe20000011416 */
[----:B---3--:R-:W-:-:S04]  /*1d3e0*/  IMAD.WIDE.U32 R26, R197, R4, RZ ;  /* 0x00000004c51a7225 */ /* 0x008fc800078e00ff */
[----:B------:R-:W-:Y:S01]  /*1d3f0*/  IMAD R3, R21, R3, R6 ;  /* 0x0000000315037224 */ /* 0x000fe200078e0206 */
[----:B------:R-:W-:Y:S01]  /*1d400*/  SEL R2, R28, R26, !P0 ;  /* 0x0000001a1c027207 */ /* 0x000fe20004000000 */
[----:B------:R-:W-:-:S04]  /*1d410*/  IMAD.WIDE.U32 R22, R4, UR5, R22 ;  /* 0x0000000504167c25 */ /* 0x000fc8000f8e0016 */
[----:B------:R-:W-:Y:S02]  /*1d420*/  IMAD R6, R4, UR4, RZ ;  /* 0x0000000404067c24 */ /* 0x000fe4000f8e02ff */
[----:B------:R-:W-:Y:S01]  /*1d430*/  IMAD R20, R197, R5, R27 ;  /* 0x00000005c5147224 */ /* 0x000fe200078e021b */
[----:B------:R-:W-:Y:S01]  /*1d440*/  @!P0 IADD3 R20, R29, R3, RZ ;  /* 0x000000031d148210 */ /* 0x000fe20007ffe0ff */
[----:B------:R-:W-:Y:S01]  /*1d450*/  IMAD R3, R5, UR5, R6 ;  /* 0x0000000505037c24 */ /* 0x000fe2000f8e0206 */
[----:B------:R-:W-:Y:S01]  /*1d460*/  IADD3 R22, P0, R2, R22, RZ ;  /* 0x0000001602167210 */ /* 0x000fe20007f1e0ff */
[----:B------:R-:W-:Y:S01]  /*1d470*/  ULDC.64 UR4, c[0x0][0x2a0] ;  /* 0x0000a80000047ab9 */ /* 0x000fe20000000a00 */
[C---:B------:R-:W-:Y:S01]  /*1d480*/  VIADD R6, R0.reuse, 0x20 ;  /* 0x0000002000067836 */ /* 0x040fe20000000000 */
[----:B------:R2:W3:Y:S01]  /*1d490*/  LDS.128 R28, [R200] ;  /* 0x00000000c81c7984 */ /* 0x0004e20000000c00 */
[----:B------:R-:W-:Y:S01]  /*1d4a0*/  VIADD R2, R0, 0x30 ;  /* 0x0000003000027836 */ /* 0x000fe20000000000 */
[----:B------:R-:W-:Y:S01]  /*1d4b0*/  IADD3.X R23, R20, R3, R23, P0, !PT ;  /* 0x0000000314177210 */ /* 0x000fe200007fe417 */
[----:B------:R-:W-:Y:S01]  /*1d4c0*/  IMAD R7, R7, UR4, RZ ;  /* 0x0000000407077c24 */ /* 0x000fe2000f8e02ff */
[----:B------:R-:W-:-:S02]  /*1d4d0*/  ISETP.GE.AND P2, PT, R6, R25, PT ;  /* 0x000000190600720c */ /* 0x000fc40003f46270 */
[-C--:B------:R-:W-:Y:S01]  /*1d4e0*/  ISETP.GE.AND P1, PT, R2, R25.reuse, PT ;  /* 0x000000190200720c */ /* 0x080fe20003f26270 */
[----:B------:R-:W-:Y:S01]  /*1d4f0*/  IMAD R37, R34, UR5, R7 ;  /* 0x0000000522257c24 */ /* 0x000fe2000f8e0207 */
[----:B------:R-:W-:Y:S01]  /*1d500*/  ISETP.GE.AND P0, PT, R0, R25, PT ;  /* 0x000000190000720c */ /* 0x000fe20003f06270 */
[----:B------:R-:W-:Y:S01]  /*1d510*/  IMAD.WIDE.U32 R34, R34, UR4, R22 ;  /* 0x0000000422227c25 */ /* 0x000fe2000f8e0016 */
[----:B------:R2:W1:Y:S01]  /*1d520*/  LDS.128 R24, [R200+0x2000] ;  /* 0x00200000c8187984 */ /* 0x0004620000000c00 */
[----:B------:R-:W-:-:S03]  /*1d530*/  SHF.R.S32.HI R3, RZ, 0x1f, R0 ;  /* 0x0000001fff037819 */ /* 0x000fc60000011400 */
[----:B------:R2:W1:Y:S01]  /*1d540*/  LDS.128 R20, [R200+0x4000] ;  /* 0x00400000c8147984 */ /* 0x0004620000000c00 */
[----:B------:R-:W-:-:S06]  /*1d550*/  IADD3 R37, R37, R35, RZ ;  /* 0x0000002325257210 */ /* 0x000fcc0007ffe0ff */
[----:B----4-:R-:W-:Y:S05]  /*1d560*/  @P0 BRA `(.L_x_5691) ;  /* 0x00000000002c0947 */ /* 0x010fea0003800000 */
        /* <DEDUP_REMOVED lines=8> */
[----:B---3--:R4:W-:Y:S04]  /*1d5f0*/  STG.E.128 desc[UR6][R32.64], R28 ;  /* 0x0000001c20007986 */ /* 0x0089e8000c101d06 */
[----:B-1----:R4:W-:Y:S04]  /*1d600*/  STG.E.128 desc[UR6][R32.64+0x80], R24 ;  /* 0x0000801820007986 */ /* 0x0029e8000c101d06 */
[----:B------:R4:W-:Y:S02]  /*1d610*/  STG.E.128 desc[UR6][R32.64+0x100], R20 ;  /* 0x0001001420007986 */ /* 0x0009e4000c101d06 */
.L_x_5691:
[----:B------:R-:W-:Y:S05]  /*1d620*/  BSYNC B0 ;  /* 0x0000000000007941 */ /* 0x000fea0003800000 */
.L_x_5690:
[----:B---34-:R3:W4:Y:S01]  /*1d630*/  LDS.128 R28, [R200+0x800] ;  /* 0x00080000c81c7984 */ /* 0x0187220000000c00 */
        /* <DEDUP_REMOVED lines=18> */
.L_x_5693:
[----:B------:R-:W-:Y:S05]  /*1d760*/  BSYNC B0 ;  /* 0x0000000000007941 */ /* 0x000fea0003800000 */
.L_x_5692:
        /* <DEDUP_REMOVED lines=19> */
.L_x_5695:
[----:B------:R-:W-:Y:S05]  /*1d8a0*/  BSYNC B0 ;  /* 0x0000000000007941 */ /* 0x000fea0003800000 */
.L_x_5694:
        /* <DEDUP_REMOVED lines=16> */
.L_x_5696:
        /* <DEDUP_REMOVED lines=13> */
.L_x_7484:


//--------------------- .text._ZN5flash24flash_fwd_splitkv_kernelI23Flash_fwd_kernel_traitsILi192ELi64ELi64ELi4ELb0ELb0EN7cutlass6half_tE19Flash_kernel_traitsILi192ELi64ELi64ELi4ES3_EELb0ELb1ELb0ELb0ELb1ELb1ELb0ELb1EEEvNS_16Flash_fwd_paramsE --------------------------
	.section	.text._ZN5flash24flash_fwd_splitkv_kernelI23Flash_fwd_kernel_traitsILi192ELi64ELi64ELi4ELb0ELb0EN7cutlass6half_tE19Flash_kernel_traitsILi192ELi64ELi64ELi4ES3_EELb0ELb1ELb0ELb0ELb1ELb1ELb0ELb1EEEvNS_16Flash_fwd_paramsE,"ax",@progbits
	.align	128
        .global         _ZN5flash24flash_fwd_splitkv_kernelI23Flash_fwd_kernel_traitsILi192ELi64ELi64ELi4ELb0ELb0EN7cutlass6half_tE19Flash_kernel_traitsILi192ELi64ELi64ELi4ES3_EELb0ELb1ELb0ELb0ELb1ELb1ELb0ELb1EEEvNS_16Flash_fwd_paramsE
        .type           _ZN5flash24flash_fwd_splitkv_kernelI23Flash_fwd_kernel_traitsILi192ELi64ELi64ELi4ELb0ELb0EN7cutlass6half_tE19Flash_kernel_traitsILi192ELi64ELi64ELi4ES3_EELb0ELb1ELb0ELb0ELb1ELb1ELb0ELb1EEEvNS_16Flash_fwd_paramsE,@function
        .size           _ZN5flash24flash_fwd_splitkv_kernelI23Flash_fwd_kernel_traitsILi192ELi64ELi64ELi4ELb0ELb0EN7cutlass6half_tE19Flash_kernel_traitsILi192ELi64ELi64ELi4ES3_EELb0ELb1ELb0ELb0ELb1ELb1ELb0ELb1EEEvNS_16Flash_fwd_paramsE,(.L_x_7485 - _ZN5flash24flash_fwd_splitkv_kernelI23Flash_fwd_kernel_traitsILi192ELi64ELi64ELi4ELb0ELb0EN7cutlass6half_tE19Flash_kernel_traitsILi192ELi64ELi64ELi4ES3_EELb0ELb1ELb0ELb0ELb1ELb1ELb0ELb1EEEvNS_16Flash_fwd_paramsE)
        .other          _ZN5flash24flash_fwd_splitkv_kernelI23Flash_fwd_kernel_traitsILi192ELi64ELi64ELi4ELb0ELb0EN7cutlass6half_tE19Flash_kernel_traitsILi192ELi64ELi64ELi4ES3_EELb0ELb1ELb0ELb0ELb1ELb1ELb0ELb1EEEvNS_16Flash_fwd_paramsE,@"STO_CUDA_ENTRY STV_DEFAULT"
_ZN5flash24flash_fwd_splitkv_kernelI23Flash_fwd_kernel_traitsILi192ELi64ELi64ELi4ELb0ELb0EN7cutlass6half_tE19Flash_kernel_traitsILi192ELi64ELi64ELi4ES3_EELb0ELb1ELb0ELb0ELb1ELb1ELb0ELb1EEEvNS_16Flash_fwd_paramsE:
.text._ZN5flash24flash_fwd_splitkv_kernelI23Flash_fwd_kernel_traitsILi192ELi64ELi64ELi4ELb0ELb0EN7cutlass6half_tE19Flash_kernel_traitsILi192ELi64ELi64ELi4ES3_EELb0ELb1ELb0ELb0ELb1ELb1ELb0ELb1EEEvNS_16Flash_fwd_paramsE:
        /* <DEDUP_REMOVED lines=41> */
.L_x_5697:
[----:B------:R-:W1:Y:S02]  /*0290*/  LDC R5, c[0x0][0x2c8] ;  /* 0x0000b200ff057b82 */ /* 0x000e640000000800 */
.L_x_5698:
        /* <DEDUP_REMOVED lines=99> */
.L_x_5701:
[----:B------:R-:W-:Y:S05]  /*08d0*/  BSYNC B0 ;  /* 0x0000000000007941 */ /* 0x000fea0003800000 */
.L_x_5700:
        /* <DEDUP_REMOVED lines=18> */
.L_x_5703:
[----:B------:R-:W-:Y:S05]  /*0a00*/  BSYNC B0 ;  /* 0x0000000000007941 */ /* 0x000fea0003800000 */
.L_x_5702:
        /* <DEDUP_REMOVED lines=17> */
.L_x_5705:
[----:B------:R-:W-:Y:S05]  /*0b20*/  BSYNC B0 ;  /* 0x0000000000007941 */ /* 0x000fea0003800000 */
.L_x_5704:
        /* <DEDUP_REMOVED lines=15> */
.L_x_5707:
[----:B------:R-:W-:Y:S05]  /*0c20*/  BSYNC B0 ;  /* 0x0000000000007941 */ /* 0x000fea0003800000 */
.L_x_5706:
        /* <DEDUP_REMOVED lines=15> */
.L_x_5699:
        /* <DEDUP_REMOVED lines=22> */
.L_x_5708:
        /* <DEDUP_REMOVED lines=69> */
[-C--:B--2---:R-:W-:Y:S02]  /*12d0*/  IMAD R6, R21, R152.reuse, RZ ;  /* 0x0000009815067224 */ /* 0x084fe400078e02ff */
[----:B------:R-:W-:-:S04]  /*12e0*/  IMAD.WIDE.U32 R14, R23, R152, R14 ;  /* 0x00000098170e7225 */ /* 0x000fc800078e000e */
[----:B------:R-:W-:Y:S01]  /*12f0*/  IMAD R6, R23, R153, R6 ;  /* 0x0000009917067224 */ /* 0x000fe200078e0206 */
[----:B------:R-:W-:Y:S01]  /*1300*/  MOV R16, R14 ;  /* 0x0000000e00107202 */ /* 0x000fe20000000f00 */
[----:B------:R-:W-:Y:S02]  /*1310*/  IMAD.IADD R25, R13, 0x1, R3 ;  /* 0x000000010d197824 */ /* 0x000fe400078e0203 */
[----:B------:R-:W-:Y:S01]  /*1320*/  IMAD.IADD R17, R15, 0x1, R6 ;  /* 0x000000010f117824 */ /* 0x000fe200078e0206 */
[----:B------:R-:W-:Y:S01]  /*1330*/  MOV R6, R12 ;  /* 0x0000000c00067202 */ /* 0x000fe20000000f00 */
[----:B------:R-:W-:Y:S02]  /*1340*/  IMAD R15, R5, UR4, RZ ;  /* 0x00000004050f7c24 */ /* 0x000fe4000f8e02ff */
[----:B------:R-:W-:-:S04]  /*1350*/  IMAD.WIDE.U32 R16, R0, UR4, R16 ;  /* 0x0000000400107c25 */ /* 0x000fc8000f8e0010 */
[----:B------:R-:W-:Y:S01]  /*1360*/  IMAD R15, R0, UR5, R15 ;  /* 0x00000005000f7c24 */ /* 0x000fe2000f8e020f */
[----:B------:R-:W-:-:S04]  /*1370*/  MOV R4, R16 ;  /* 0x0000001000047202 */ /* 0x000fc80000000f00 */
[----:B------:R-:W-:Y:S01]  /*1380*/  IADD3 R15, R17, R15, RZ ;  /* 0x0000000f110f7210 */ /* 0x000fe20007ffe0ff */
[----:B------:R-:W-:Y:S06]  /*1390*/  BRA `(.L_x_5710) ;  /* 0x0000000400447947 */ /* 0x000fec0003800000 */
.L_x_5709:
        /* <DEDUP_REMOVED lines=49> */
.L_x_5711:
        /* <DEDUP_REMOVED lines=32> */
.L_x_5710:
[----:B------:R1:W5:Y:S01]  /*18b0*/  @P5 LDG.E R48, desc[UR6][R148.64] ;  /* 0x0000000694305981 */ /* 0x000362000c1e1900 */
[----:B------:R-:W-:Y:S01]  /*18c0*/  ISETP.NE.AND P0, PT, R205, -0x1, PT ;  /* 0xffffffffcd00780c */ /* 0x000fe20003f05270 */
[----:B------:R-:W2:Y:S01]  /*18d0*/  LDC.64 R2, c[0x0][0x240] ;  /* 0x00009000ff027b82 */ /* 0x000ea20000000a00 */
[----:B-----5:R-:W-:Y:S01]  /*18e0*/  SHF.R.S32.HI R17, RZ, 0x1f, R58 ;  /* 0x0000001fff117819 */ /* 0x020fe2000001143a */
[----:B------:R-:W-:Y:S01]  /*18f0*/  ULDC.64 UR4, c[0x0][0x268] ;  /* 0x00009a0000047ab9 */ /* 0x000fe20000000a00 */
[----:B------:R-:W-:Y:S01]  /*1900*/  IMAD.MOV.U32 R47, RZ, RZ, 0x10 ;  /* 0x00000010ff2f7424 */ /* 0x000fe200078e00ff */
[----:B------:R-:W-:Y:S01]  /*1910*/  MOV R45, 0x20 ;  /* 0x00000020002d7802 */ /* 0x000fe20000000f00 */
[----:B------:R-:W-:Y:S01]  /*1920*/  IMAD.SHL.U32 R56, R152, 0x10, RZ ;  /* 0x0000001098387824 */ /* 0x000fe200078e00ff */
[CC--:B------:R-:W-:Y:S02]  /*1930*/  LEA.HI R27, R17.reuse, R58.reuse, RZ, 0x3 ;  /* 0x0000003a111b7211 */ /* 0x0c0fe400078f18ff */
[----:B------:R-:W3:Y:S01]  /*1940*/  LDC R129, c[0x0][0x2e0] ;  /* 0x0000b800ff817b82 */ /* 0x000ee20000000800 */
[----:B------:R-:W-:-:S02]  /*1950*/  LEA.HI R131, R17, R58, RZ, 0x4 ;  /* 0x0000003a11837211 */ /* 0x000fc400078f20ff */
[----:B------:R-:W-:Y:S02]  /*1960*/  SHF.R.S32.HI R142, RZ, 0x3, R27 ;  /* 0x00000003ff8e7819 */ /* 0x000fe4000001141b */
[----:B------:R-:W-:Y:S02]  /*1970*/  LOP3.LUT R27, R27, 0xfffffff8, RZ, 0xc0, !PT ;  /* 0xfffffff81b1b7812 */ /* 0x000fe400078ec0ff */
[----:B------:R-:W-:Y:S01]  /*1980*/  SHF.R.S32.HI R143, RZ, 0x1f, R142 ;  /* 0x0000001fff8f7819 */ /* 0x000fe2000001148e */
[----:B------:R-:W4:Y:S01]  /*1990*/  @!P0 LDC.64 R12, c[0x0][0x228] ;  /* 0x00008a00ff0c8b82 */ /* 0x000f220000000a00 */
[----:B------:R-:W-:Y:S01]  /*19a0*/  IMAD.SHL.U32 R29, R142, 0x40, RZ ;  /* 0x000000408e1d7824 */ /* 0x000fe200078e00ff */
[----:B------:R-:W-:Y:S01]  /*19b0*/  LEA.HI R60, R17, R58, RZ, 0x5 ;  /* 0x0000003a113c7211 */ /* 0x000fe200078f28ff */
[----:B------:R-:W-:Y:S01]  /*19c0*/  IMAD.IADD R62, R58, 0x1, -R27 ;  /* 0x000000013a3e7824 */ /* 0x000fe200078e0a1b */
[----:B------:R-:W-:Y:S02]  /*19d0*/  SHF.L.U64.HI R57, R152, 0x4, R153 ;  /* 0x0000000498397819 */ /* 0x000fe40000010299 */
[----:B------:R-:W-:Y:S01]  /*19e0*/  LOP3.LUT R29, R29, 0x1c0, RZ, 0xc0, !PT ;  /* 0x000001c01d1d7812 */ /* 0x000fe200078ec0ff */
[----:B------:R-:W-:Y:S01]  /*19f0*/  IMAD.SHL.U32 R18, R62, 0x8, RZ ;  /* 0x000000083e127824 */ /* 0x000fe200078e00ff */
[----:B------:R-:W1:Y:S01]  /*1a00*/  LDC.64 R150, c[0x0][0x250] ;  /* 0x00009400ff967b82 */ /* 0x000e620000000a00 */
[----:B--2---:R-:W-:Y:S01]  /*1a10*/  @P0 IMAD.WIDE.U32 R30, R205, R2, RZ ;  /* 0x00000002cd1e0225 */ /* 0x004fe200078e00ff */
[----:B------:R-:W-:-:S02]  /*1a20*/  SHF.R.U32.HI R132, RZ, 0x3, R29 ;  /* 0x00000003ff847819 */ /* 0x000fc4000001161d */
[----:B------:R-:W-:Y:S01]  /*1a30*/  LOP3.LUT R27, R29, 0x38, R18, 0xf8, !PT ;  /* 0x000000381d1b7812 */ /* 0x000fe200078ef812 */
[----:B------:R-:W-:Y:S01]  /*1a40*/  @P0 IMAD.MOV.U32 R8, RZ, RZ, R30 ;  /* 0x000000ffff080224 */ /* 0x000fe200078e001e */
[----:B------:R-:W-:Y:S02]  /*1a50*/  LEA.HI R29, R17, R58, RZ, 0x6 ;  /* 0x0000003a111d7211 */ /* 0x000fe400078f30ff */
[----:B------:R-:W-:Y:S01]  /*1a60*/  LOP3.LUT R132, R27, R132, RZ, 0x3c, !PT ;  /* 0x000000841b847212 */ /* 0x000fe200078e3cff */
[----:B------:R-:W-:Y:S01]  /*1a70*/  @P0 IMAD R27, R205, R3, R31 ;  /* 0x00000003cd1b0224 */ /* 0x000fe200078e021f */
[----:B------:R-:W-:Y:S02]  /*1a80*/  SHF.L.U32 R29, R29, 0x3, RZ ;  /* 0x000000031d1d7819 */ /* 0x000fe400000006ff */
[----:B---3--:R-:W-:Y:S02]  /*1a90*/  LEA.HI R129, R129, R129, RZ, 0x1 ;  /* 0x0000008181817211 */ /* 0x008fe400078f08ff */
[----:B------:R-:W-:Y:S01]  /*1aa0*/  LOP3.LUT R132, R132, 0xfffffe00, R29, 0xf8, !PT ;  /* 0xfffffe0084847812 */ /* 0x000fe200078ef81d */
[----:B----4-:R-:W-:Y:S01]  /*1ab0*/  @!P0 IMAD.WIDE.U32 R30, R11, R12, RZ ;  /* 0x0000000c0b1e8225 */ /* 0x010fe200078e00ff */
[----:B------:R-:W-:-:S02]  /*1ac0*/  LOP3.LUT R29, R131, 0xfffffff0, RZ, 0xc0, !PT ;  /* 0xfffffff0831d7812 */ /* 0x000fc400078ec0ff */
[----:B------:R-:W-:Y:S01]  /*1ad0*/  SHF.R.S32.HI R127, RZ, 0x1, R129 ;  /* 0x00000001ff7f7819 */ /* 0x000fe20000011481 */
[----:B------:R-:W-:Y:S01]  /*1ae0*/  @!P0 IMAD R10, R9, R12, RZ ;  /* 0x0000000c090a8224 */ /* 0x000fe200078e02ff */
[----:B------:R-:W-:Y:S01]  /*1af0*/  IADD3 R130, -R29, R58, RZ ;  /* 0x0000003a1d827210 */ /* 0x000fe20007ffe1ff */
[----:B------:R-:W-:Y:S01]  /*1b00*/  @!P0 IMAD.MOV.U32 R8, RZ, RZ, R30 ;  /* 0x000000ffff088224 */ /* 0x000fe200078e001e */
[----:B------:R-:W-:Y:S01]  /*1b10*/  SHF.L.U32 R125, R62, 0x2, RZ ;  /* 0x000000023e7d7819 */ /* 0x000fe200000006ff */
[----:B------:R-:W-:Y:S01]  /*1b20*/  @!P0 IMAD R10, R11, R13, R10 ;  /* 0x0000000d0b0a8224 */ /* 0x000fe200078e020a */
[----:B------:R-:W-:Y:S01]  /*1b30*/  SHF.R.S32.HI R63, RZ, 0x1f, R130 ;  /* 0x0000001fff3f7819 */ /* 0x000fe20000011482 */
[----:B------:R-:W-:Y:S01]  /*1b40*/  IMAD.WIDE R12, R19, 0x40, R142 ;  /* 0x00000040130c7825 */ /* 0x000fe200078e028e */
[----:B------:R-:W-:Y:S02]  /*1b50*/  SHF.R.S32.HI R19, RZ, 0x1f, R18 ;  /* 0x0000001fff137819 */ /* 0x000fe40000011412 */
[C---:B------:R-:W-:Y:S01]  /*1b60*/  IADD3 R30, P1, R18.reuse, R8, RZ ;  /* 0x00000008121e7210 */ /* 0x040fe20007f3e0ff */
[----:B------:R-:W-:Y:S01]  /*1b70*/  @!P0 IMAD.IADD R27, R31, 0x1, R10 ;  /* 0x000000011f1b8824 */ /* 0x000fe200078e020a */
[----:B------:R-:W-:Y:S01]  /*1b80*/  IADD3 R26, P0, R18, R6, RZ ;  /* 0x00000006121a7210 */ /* 0x000fe20007f1e0ff */
[----:B------:R-:W-:Y:S01]  /*1b90*/  IMAD R8, R13, R2, RZ ;  /* 0x000000020d087224 */ /* 0x000fe200078e02ff */
[----:B------:R-:W-:Y:S01]  /*1ba0*/  LEA.HI R63, R63, R130, RZ, 0x3 ;  /* 0x000000823f3f7211 */ /* 0x000fe200078f18ff */
[C---:B------:R-:W-:Y:S01]  /*1bb0*/  IMAD.X R31, R19.reuse, 0x1, R27, P1 ;  /* 0x00000001131f7824 */ /* 0x040fe200008e061b */
[----:B-1----:R-:W-:Y:S01]  /*1bc0*/  SHF.L.U64.HI R136, R150, 0x4, R151 ;  /* 0x0000000496887819 */ /* 0x002fe20000010297 */
[----:B------:R-:W-:Y:S01]  /*1bd0*/  IMAD.X R27, R19, 0x1, R25, P0 ;  /* 0x00000001131b7824 */ /* 0x000fe200000e0619 */
[----:B------:R-:W-:Y:S01]  /*1be0*/  IADD3 R138, P0, R142, R23, RZ ;  /* 0x000000178e8a7210 */ /* 0x000fe20007f1e0ff */
[C---:B------:R-:W-:Y:S01]  /*1bf0*/  IMAD R3, R12.reuse, R3, R8 ;  /* 0x000000030c037224 */ /* 0x040fe200078e0208 */
[----:B------:R-:W-:Y:S01]  /*1c00*/  SHF.R.S32.HI R60, RZ, 0x5, R60 ;  /* 0x00000005ff3c7819 */ /* 0x000fe2000001143c */
        /* <DEDUP_REMOVED lines=8> */
[----:B------:R-:W-:Y:S01]  /*1c90*/  IMAD.X R21, R143, 0x1, R21, P0 ;  /* 0x000000018f157824 */ /* 0x000fe200000e0615 */
[----:B------:R-:W-:Y:S01]  /*1ca0*/  IADD3 R140, P0, R18, R4, RZ ;  /* 0x00000004128c7210 */ /* 0x000fe20007f1e0ff */
[----:B------:R-:W-:Y:S01]  /*1cb0*/  IMAD R147, R2, UR4, RZ ;  /* 0x0000000402937c24 */ /* 0x000fe2000f8e02ff */
[----:B------:R-:W-:Y:S01]  /*1cc0*/  LEA.HI R2, R3, R68, RZ, 0x6 ;  /* 0x0000004403027211 */ /* 0x000fe200078f30ff */
[----:B------:R-:W-:Y:S01]  /*1cd0*/  IMAD.IADD R23, R27, 0x1, R22 ;  /* 0x000000011b177824 */ /* 0x000fe200078e0216 */
[----:B------:R-:W-:Y:S01]  /*1ce0*/  LOP3.LUT R13, R63, 0xfffffff8, RZ, 0xc0, !PT ;  /* 0xfffffff83f0d7812 */ /* 0x000fe200078ec0ff */
[----:B------:R-:W-:Y:S01]  /*1cf0*/  IMAD.X R141, R19, 0x1, R15, P0 ;  /* 0x00000001138d7824 */ /* 0x000fe200000e060f */
[----:B------:R-:W-:Y:S01]  /*1d00*/  SHF.R.S32.HI R2, RZ, 0x6, R2 ;  /* 0x00000006ff027819 */ /* 0x000fe20000011402 */
[----:B------:R-:W-:-:S02]  /*1d10*/  IMAD R21, R21, R150, RZ ;  /* 0x0000009615157224 */ /* 0x000fc400078e02ff */
[----:B------:R-:W-:Y:S01]  /*1d20*/  IMAD.IADD R130, R130, 0x1, -R13 ;  /* 0x0000000182827824 */ /* 0x000fe200078e0a0d */
[----:B------:R-:W-:Y:S01]  /*1d30*/  VIMNMX R67, R203, R2, !PT ;  /* 0x00000002cb437248 */ /* 0x000fe20007fe0100 */
[----:B------:R-:W-:Y:S02]  /*1d40*/  IMAD R3, R143, R152, RZ ;  /* 0x000000988f037224 */ /* 0x000fe400078e02ff */
[----:B------:R-:W-:Y:S01]  /*1d50*/  IMAD R126, R142, R127, R125 ;  /* 0x0000007f8e7e7224 */ /* 0x000fe200078e027d */
[----:B------:R-:W-:Y:S01]  /*1d60*/  ISETP.GT.AND P0, PT, R134, R67, PT ;  /* 0x000000438600720c */ /* 0x000fe20003f04270 */
[----:B------:R-:W-:Y:S02]  /*1d70*/  IMAD.MOV.U32 R22, RZ, RZ, R26 ;  /* 0x000000ffff167224 */ /* 0x000fe400078e001a */
[----:B------:R-:W-:Y:S01]  /*1d80*/  IMAD R147, R144, UR5, R147 ;  /* 0x0000000590937c24 */ /* 0x000fe2000f8e0293 */
[----:B------:R-:W-:Y:S01]  /*1d90*/  R2P PR, R130, 0x6 ;  /* 0x0000000682007804 */ /* 0x000fe20000000000 */
[----:B------:R-:W-:Y:S01]  /*1da0*/  IMAD R133, R138, R151, R21 ;  /* 0x000000978a857224 */ /* 0x000fe200078e0215 */
[----:B------:R-:W-:Y:S01]  /*1db0*/  SHF.R.S32.HI R116, RZ, 0x1f, R126 ;  /* 0x0000001fff747819 */ /* 0x000fe2000001147e */
[----:B------:R-:W-:-:S02]  /*1dc0*/  IMAD R3, R142, R153, R3 ;  /* 0x000000998e037224 */ /* 0x000fc400078e0203 */
[----:B------:R-:W-:Y:S01]  /*1dd0*/  IMAD.IADD R125, R125, 0x1, R126 ;  /* 0x000000017d7d7824 */ /* 0x000fe200078e027e */
[----:B------:R-:W-:Y:S01]  /*1de0*/  SEL R47, R47, 0xfffffff0, !P1 ;  /* 0xfffffff02f2f7807 */ /* 0x000fe20004800000 */
[----:B------:R-:W-:Y:S01]  /*1df0*/  IMAD.WIDE.U32 R140, R142, R152, R140 ;  /* 0x000000988e8c7225 */ /* 0x000fe200078e008c */
[----:B------:R-:W-:Y:S02]  /*1e00*/  SEL R45, R45, 0xffffffe0, !P2 ;  /* 0xffffffe02d2d7807 */ /* 0x000fe40005000000 */
[----:B------:R-:W-:Y:S01]  /*1e10*/  SHF.R.S32.HI R115, RZ, 0x1f, R125 ;  /* 0x0000001fff737819 */ /* 0x000fe2000001147d */
[----:B------:R-:W-:Y:S01]  /*1e20*/  IMAD.WIDE.U32 R144, R144, UR4, R24 ;  /* 0x0000000490907c25 */ /* 0x000fe2000f8e0018 */
[----:B------:R-:W-:-:S03]  /*1e30*/  IADD3 R46, R141, R3, RZ ;  /* 0x000000038d2e7210 */ /* 0x000fc60007ffe0ff */
        /* <DEDUP_REMOVED lines=154> */
.L_x_5758:
        /* <DEDUP_REMOVED lines=216> */
.L_x_5716:
[----:B------:R-:W-:Y:S05]  /*3560*/  BSYNC B0 ;  /* 0x0000000000007941 */ /* 0x000fea0003800000 */
.L_x_5715:
        /* <DEDUP_REMOVED lines=159> */
.L_x_5718:
[----:B------:R-:W-:Y:S05]  /*3f60*/  BSYNC B0 ;  /* 0x0000000000007941 */ /* 0x000fea0003800000 */
.L_x_5717:
        /* <DEDUP_REMOVED lines=167> */
.L_x_5720:
[----:B------:R-:W-:Y:S05]  /*49e0*/  BSYNC B0 ;  /* 0x0000000000007941 */ /* 0x000fea0003800000 */
.L_x_5719:
        /* <DEDUP_REMOVED lines=171> */
.L_x_5722:
[----:B------:R-:W-:Y:S05]  /*54a0*/  BSYNC B0 ;  /* 0x0000000000007941 */ /* 0x000fea0003800000 */
.L_x_5721:
[----:B----4-:R-:W-:Y:S01]  /*54b0*/  MOV R20, R53 ;  /* 0x0000003500147202 */ /* 0x010fe20000000f00 */
[----:B------:R-:W-:Y:S01]  /*54c0*/  IMAD.MOV.U32 R48, RZ, RZ, R55 ;  /* 0x000000ffff307224 */ /* 0x000fe200078e0037 */
[----:B------:R-:W-:Y:S01]  /*54d0*/  MOV R21, R44 ;  /* 0x0000002c00157202 */ /* 0x000fe20000000f00 */
[----:B------:R-:W-:Y:S01]  /*54e0*/  IMAD.MOV.U32 R49, RZ, RZ, R52 ;  /* 0x000000ffff317224 */ /* 0x000fe200078e0034 */
[----:B------:R-:W-:Y:S01]  /*54f0*/  UMOV UR4, UR21 ;  /* 0x0000001500047c82 */ /* 0x000fe20008000000 */
[----:B------:R-:W-:Y:S05]  /*5500*/  BRA `(.L_x_5723) ;  /* 0x0000004c00787947 */ /* 0x000fea0003800000 */
.L_x_5714:
        /* <DEDUP_REMOVED lines=93> */
.L_x_5727:
[----:B------:R-:W-:Y:S05]  /*5ae0*/  BSYNC B0 ;  /* 0x0000000000007941 */ /* 0x000fea0003800000 */
.L_x_5726:
        /* <DEDUP_REMOVED lines=88> */
.L_x_5729:
[----:B------:R-:W-:Y:S05]  /*6070*/  BSYNC B0 ;  /* 0x0000000000007941 */ /* 0x000fea0003800000 */
.L_x_5728:
        /* <DEDUP_REMOVED lines=91> */
.L_x_5731:
[----:B------:R-:W-:Y:S05]  /*6630*/  BSYNC B0 ;  /* 0x0000000000007941 */ /* 0x000fea0003800000 */
.L_x_5730:
[----:B-----5:R1:W-:Y:S02]  /*6640*/  STG.E.128 desc[UR6][R94.64+0x100], R52 ;  /* 0x000100345e007986 */ /* 0x0203e4000c101d06 */
.L_x_5725:
[----:B------:R-:W-:Y:S05]  /*6650*/  BSYNC B1 ;  /* 0x0000000000017941 */ /* 0x000fea0003800000 */
.L_x_5724:
        /* <DEDUP_REMOVED lines=101> */
.L_x_5735:
[----:B------:R-:W-:Y:S05]  /*6cb0*/  BSYNC B0 ;  /* 0x0000000000007941 */ /* 0x000fea0003800000 */
.L_x_5734:
        /* <DEDUP_REMOVED lines=92> */
.L_x_5737:
[----:B------:R-:W-:Y:S05]  /*7280*/  BSYNC B0 ;  /* 0x0000000000007941 */ /* 0x000fea0003800000 */
.L_x_5736:
        /* <DEDUP_REMOVED lines=97> */
.L_x_5739:
[----:B------:R-:W-:Y:S05]  /*78a0*/  BSYNC B0 ;  /* 0x0000000000007941 */ /* 0x000fea0003800000 */
.L_x_5738:
[----:B-----5:R4:W-:Y:S02]  /*78b0*/  STG.E.128 desc[UR6][R160.64+0x100], R24 ;  /* 0x00010018a0007986 */ /* 0x0209e4000c101d06 */
.L_x_5733:
[----:B------:R-:W-:Y:S05]  /*78c0*/  BSYNC B1 ;  /* 0x0000000000017941 */ /* 0x000fea0003800000 */
.L_x_5732:
        /* <DEDUP_REMOVED lines=104> */
.L_x_5743:
[----:B------:R-:W-:Y:S05]  /*7f50*/  BSYNC B0 ;  /* 0x0000000000007941 */ /* 0x000fea0003800000 */
.L_x_5742:
        /* <DEDUP_REMOVED lines=101> */
.L_x_5745:
[----:B------:R-:W-:Y:S05]  /*85b0*/  BSYNC B0 ;  /* 0x0000000000007941 */ /* 0x000fea0003800000 */
.L_x_5744:
        /* <DEDUP_REMOVED lines=98> */
.L_x_5747:
[----:B------:R-:W-:Y:S05]  /*8be0*/  BSYNC B0 ;  /* 0x0000000000007941 */ /* 0x000fea0003800000 */
.L_x_5746:
[----:B-----5:R4:W-:Y:S02]  /*8bf0*/  STG.E.128 desc[UR6][R50.64], R8 ;  /* 0x0000000832007986 */ /* 0x0209e4000c101d06 */
.L_x_5741:
[----:B------:R-:W-:Y:S05]  /*8c00*/  BSYNC B1 ;  /* 0x0000000000017941 */ /* 0x000fea0003800000 */
.L_x_5740:
        /* <DEDUP_REMOVED lines=107> */
.L_x_5751:
[----:B------:R-:W-:Y:S05]  /*92c0*/  BSYNC B0 ;  /* 0x0000000000007941 */ /* 0x000fea0003800000 */
.L_x_5750:
        /* <DEDUP_REMOVED lines=102> */
.L_x_5753:
[----:B------:R-:W-:Y:S05]  /*9930*/  BSYNC B0 ;  /* 0x0000000000007941 */ /* 0x000fea0003800000 */
.L_x_5752:
        /* <DEDUP_REMOVED lines=98> */
.L_x_5755:
[----:B------:R-:W-:Y:S05]  /*9f60*/  BSYNC B0 ;  /* 0x0000000000007941 */ /* 0x000fea0003800000 */
.L_x_5754:
[----:B-----5:R4:W-:Y:S02]  /*9f70*/  STG.E.128 desc[UR6][R50.64], R8 ;  /* 0x0000000832007986 */ /* 0x0209e4000c101d06 */
.L_x_5749:
[----:B------:R-:W-:Y:S05]  /*9f80*/  BSYNC B1 ;  /* 0x0000000000017941 */ /* 0x000fea0003800000 */
.L_x_5748:
        /* <DEDUP_REMOVED lines=8> */
.L_x_5713:
        /* <DEDUP_REMOVED lines=46> */
.L_x_5723:
        /* <DEDUP_REMOVED lines=82> */
.L_x_5756:
        /* <DEDUP_REMOVED lines=10> */
.L_x_5757:
[----:B------:R-:W-:Y:S04]  /*a8b0*/  IADD3 R13, R13, -0x1, RZ ;  /* 0xffffffff0d0d7810 */ /* 0x000fe80007ffe0ff */
[----:B------:R-:W-:Y:S11]  /*a8c0*/  ISETP.GT.AND P0, PT, R13, R67, PT ;  /* 0x000000430d00720c */ /* 0x000ff60003f04270 */
[----:B------:R-:W-:Y:S02]  /*a8d0*/  @!UPT UIADD3 URZ, URZ, URZ, URZ ;  /* 0x0000003f3f3ff290 */ /* 0x000fe4000fffe03f */
[----:B------:R-:W-:Y:S05]  /*a8e0*/  @P0 BRA `(.L_x_5758) ;  /* 0xffffff7c00bc0947 */ /* 0x000fea000383ffff */
.L_x_5712:
        /* <DEDUP_REMOVED lines=102> */
.L_x_5765:
[----:B------:R-:W-:Y:S05]  /*af50*/  BSYNC B0 ;  /* 0x0000000000007941 */ /* 0x000fea0003800000 */
.L_x_5764:
        /* <DEDUP_REMOVED lines=45> */
.L_x_5767:
[----:B------:R-:W-:Y:S05]  /*b230*/  BSYNC B0 ;  /* 0x0000000000007941 */ /* 0x000fea0003800000 */
.L_x_5766:
        /* <DEDUP_REMOVED lines=46> */
.L_x_5769:
[----:B------:R-:W-:Y:S05]  /*b520*/  BSYNC B0 ;  /* 0x0000000000007941 */ /* 0x000fea0003800000 */
.L_x_5768:
[----:B------:R4:W-:Y:S02]  /*b530*/  STS.128 [R208+0x4000], R8 ;  /* 0x00400008d0007388 */ /* 0x0009e40000000c00 */
.L_x_5763:
[----:B------:R-:W-:Y:S05]  /*b540*/  BSYNC B1 ;  /* 0x0000000000017941 */ /* 0x000fea0003800000 */
.L_x_5762:
        /* <DEDUP_REMOVED lines=61> */
.L_x_5773:
[----:B------:R-:W-:Y:S05]  /*b920*/  BSYNC B0 ;  /* 0x0000000000007941 */ /* 0x000fea0003800000 */
.L_x_5772:
        /* <DEDUP_REMOVED lines=44> */
.L_x_5775:
[----:B------:R-:W-:Y:S05]  /*bbf0*/  BSYNC B0 ;  /* 0x0000000000007941 */ /* 0x000fea0003800000 */
.L_x_5774:
        /* <DEDUP_REMOVED lines=46> */
.L_x_5777:
[----:B------:R-:W-:Y:S05]  /*bee0*/  BSYNC B0 ;  /* 0x0000000000007941 */ /* 0x000fea0003800000 */
.L_x_5776:
[----:B------:R1:W-:Y:S02]  /*bef0*/  STS.128 [R208+0x4800], R8 ;  /* 0x00480008d0007388 */ /* 0x0003e40000000c00 */
.L_x_5771:
[----:B------:R-:W-:Y:S05]  /*bf00*/  BSYNC B1 ;  /* 0x0000000000017941 */ /* 0x000fea0003800000 */
.L_x_5770:
        /* <DEDUP_REMOVED lines=64> */
.L_x_5781:
[----:B------:R-:W-:Y:S05]  /*c310*/  BSYNC B0 ;  /* 0x0000000000007941 */ /* 0x000fea0003800000 */
.L_x_5780:
        /* <DEDUP_REMOVED lines=44> */
.L_x_5783:
[----:B------:R-:W-:Y:S05]  /*c5e0*/  BSYNC B0 ;  /* 0x0000000000007941 */ /* 0x000fea0003800000 */
.L_x_5782:
        /* <DEDUP_REMOVED lines=46> */
.L_x_5785:
[----:B------:R-:W-:Y:S05]  /*c8d0*/  BSYNC B0 ;  /* 0x0000000000007941 */ /* 0x000fea0003800000 */
.L_x_5784:
[----:B------:R3:W-:Y:S02]  /*c8e0*/  STS.128 [R208+0x5000], R8 ;  /* 0x00500008d0007388 */ /* 0x0007e40000000c00 */
.L_x_5779:
[----:B------:R-:W-:Y:S05]  /*c8f0*/  BSYNC B1 ;  /* 0x0000000000017941 */ /* 0x000fea0003800000 */
.L_x_5778:
        /* <DEDUP_REMOVED lines=63> */
.L_x_5788:
[----:B------:R-:W-:Y:S05]  /*ccf0*/  BSYNC B0 ;  /* 0x0000000000007941 */ /* 0x000fea0003800000 */
.L_x_5787:
        /* <DEDUP_REMOVED lines=47> */
.L_x_5790:
[----:B------:R-:W-:Y:S05]  /*cff0*/  BSYNC B0 ;  /* 0x0000000000007941 */ /* 0x000fea0003800000 */
.L_x_5789:
        /* <DEDUP_REMOVED lines=44> */
.L_x_5792:
[----:B------:R-:W-:Y:S05]  /*d2c0*/  BSYNC B0 ;  /* 0x0000000000007941 */ /* 0x000fea0003800000 */
.L_x_5791:
[----:B------:R3:W-:Y:S01]  /*d2d0*/  STS.128 [R208+0x5800], R8 ;  /* 0x00580008d0007388 */ /* 0x0007e20000000c00 */
[----:B------:R-:W-:Y:S05]  /*d2e0*/  BRA `(.L_x_5786) ;  /* 0x00000048002c7947 */ /* 0x000fea0003800000 */
.L_x_5761:
        /* <DEDUP_REMOVED lines=90> */
.L_x_5796:
[----:B------:R-:W-:Y:S05]  /*d890*/  BSYNC B0 ;  /* 0x0000000000007941 */ /* 0x000fea0003800000 */
.L_x_5795:
        /* <DEDUP_REMOVED lines=88> */
.L_x_5798:
[----:B------:R-:W-:Y:S05]  /*de20*/  BSYNC B0 ;  /* 0x0000000000007941 */ /* 0x000fea0003800000 */
.L_x_5797:
        /* <DEDUP_REMOVED lines=88> */
.L_x_5800:
[----:B------:R-:W-:Y:S05]  /*e3b0*/  BSYNC B0 ;  /* 0x0000000000007941 */ /* 0x000fea0003800000 */
.L_x_5799:
[----:B------:R4:W-:Y:S02]  /*e3c0*/  STS.128 [R208+0x4000], R20 ;  /* 0x00400014d0007388 */ /* 0x0009e40000000c00 */
.L_x_5794:
[----:B------:R-:W-:Y:S05]  /*e3d0*/  BSYNC B1 ;  /* 0x0000000000017941 */ /* 0x000fea0003800000 */
.L_x_5793:
        /* <DEDUP_REMOVED lines=95> */
.L_x_5804:
[----:B------:R-:W-:Y:S05]  /*e9d0*/  BSYNC B0 ;  /* 0x0000000000007941 */ /* 0x000fea0003800000 */
.L_x_5803:
        /* <DEDUP_REMOVED lines=91> */
.L_x_5806:
[----:B------:R-:W-:Y:S05]  /*ef90*/  BSYNC B0 ;  /* 0x0000000000007941 */ /* 0x000fea0003800000 */
.L_x_5805:
        /* <DEDUP_REMOVED lines=91> */
.L_x_5808:
[----:B------:R-:W-:Y:S05]  /*f550*/  BSYNC B0 ;  /* 0x0000000000007941 */ /* 0x000fea0003800000 */
.L_x_5807:
[----:B------:R1:W-:Y:S02]  /*f560*/  STS.128 [R208+0x4800], R20 ;  /* 0x00480014d0007388 */ /* 0x0003e40000000c00 */
.L_x_5802:
[----:B------:R-:W-:Y:S05]  /*f570*/  BSYNC B1 ;  /* 0x0000000000017941 */ /* 0x000fea0003800000 */
.L_x_5801:
        /* <DEDUP_REMOVED lines=96> */
.L_x_5812:
[----:B------:R-:W-:Y:S05]  /*fb80*/  BSYNC B0 ;  /* 0x0000000000007941 */ /* 0x000fea0003800000 */
.L_x_5811:
        /* <DEDUP_REMOVED lines=90> */
.L_x_5814:
[----:B------:R-:W-:Y:S05]  /*10130*/  BSYNC B0 ;  /* 0x0000000000007941 */ /* 0x000fea0003800000 */
.L_x_5813:
        /* <DEDUP_REMOVED lines=90> */
.L_x_5816:
[----:B------:R-:W-:Y:S05]  /*106e0*/  BSYNC B0 ;  /* 0x0000000000007941 */ /* 0x000fea0003800000 */
.L_x_5815:
[----:B------:R4:W-:Y:S02]  /*106f0*/  STS.128 [R208+0x5000], R20 ;  /* 0x00500014d0007388 */ /* 0x0009e40000000c00 */
.L_x_5810:
[----:B------:R-:W-:Y:S05]  /*10700*/  BSYNC B1 ;  /* 0x0000000000017941 */ /* 0x000fea0003800000 */
.L_x_5809:
        /* <DEDUP_REMOVED lines=95> */
.L_x_5818:
[----:B------:R-:W-:Y:S05]  /*10d00*/  BSYNC B0 ;  /* 0x0000000000007941 */ /* 0x000fea0003800000 */
.L_x_5817:
        /* <DEDUP_REMOVED lines=91> */
.L_x_5820:
[----:B------:R-:W-:Y:S05]  /*112c0*/  BSYNC B0 ;  /* 0x0000000000007941 */ /* 0x000fea0003800000 */
.L_x_5819:
        /* <DEDUP_REMOVED lines=94> */
.L_x_5822:
[----:B------:R-:W-:Y:S05]  /*118b0*/  BSYNC B0 ;  /* 0x0000000000007941 */ /* 0x000fea0003800000 */
.L_x_5821:
[----:B------:R1:W-:Y:S01]  /*118c0*/  STS.128 [R208+0x5800], R20 ;  /* 0x00580014d0007388 */ /* 0x0003e20000000c00 */
[----:B------:R-:W-:Y:S05]  /*118d0*/  BRA `(.L_x_5786) ;  /* 0x0000000000b07947 */ /* 0x000fea0003800000 */
.L_x_5760:
        /* <DEDUP_REMOVED lines=44> */
.L_x_5786:
[----:B------:R-:W-:Y:S05]  /*11ba0*/  BSYNC B2 ;  /* 0x0000000000027941 */ /* 0x000fea0003800000 */
.L_x_5759:
[----:B------:R-:W-:Y:S01]  /*11bb0*/  VIADD R212, R134, 0xffffffff ;  /* 0xffffffff86d47836 */ /* 0x000fe20000000000 */
[----:B------:R-:W-:Y:S01]  /*11bc0*/  ULDC.64 UR10, c[0x0][0x218] ;  /* 0x00008600000a7ab9 */ /* 0x000fe20000000a00 */
[----:B------:R-:W-:Y:S01]  /*11bd0*/  ULDC.64 UR8, c[0x0][0x220] ;  /* 0x0000880000087ab9 */ /* 0x000fe20000000a00 */
[----:B------:R-:W-:Y:S01]  /*11be0*/  LEA R210, P4, R140, UR10, 0x1 ;  /* 0x0000000a8cd27c11 */ /* 0x000fe2000f8808ff */
[----:B------:R-:W-:Y:S01]  /*11bf0*/  IMAD.SHL.U32 R2, R212, 0x40, RZ ;  /* 0x00000040d4027824 */ /* 0x000fe200078e00ff */
[----:B------:R-:W-:Y:S01]  /*11c00*/  ULDC.64 UR14, c[0x0][0x398] ;  /* 0x0000e600000e7ab9 */ /* 0x000fe20000000a00 */
        /* <DEDUP_REMOVED lines=121> */
[----:B------:R-:W2:Y:S04]  /*123a0*/  LDSM.16.M88.4 R16, [R201+0x6000] ;  /* 0x00600000c910783b */ /* 0x000ea80000000200 */
[----:B------:R-:W-:Y:S02]  /*123b0*/  LDSM.16.M88.4 R84, [R200] ;  /* 0x00000000c854783b */ /* 0x000fe40000000200 */
[----:B------:R-:W-:-:S02]  /*123c0*/  @P1 VIADD R199, R0, 0xffffffe0 ;  /* 0xffffffe000c71836 */ /* 0x000fc40000000000 */
[----:B------:R-:W-:Y:S01]  /*123d0*/  IMAD.MOV.U32 R0, RZ, RZ, 0x40 ;  /* 0x00000040ff007424 */ /* 0x000fe200078e00ff */
[----:B------:R-:W-:Y:S01]  /*123e0*/  LDSM.16.M88.4 R88, [R198] ;  /* 0x00000000c658783b */ /* 0x000fe20000000200 */
[C---:B------:R-:W-:Y:S02]  /*123f0*/  VIADD R191, R199.reuse, 0x800 ;  /* 0x00000800c7bf7836 */ /* 0x040fe40000000000 */
[C---:B------:R-:W-:Y:S01]  /*12400*/  VIADD R190, R199.reuse, 0x1000 ;  /* 0x00001000c7be7836 */ /* 0x040fe20000000000 */
[----:B------:R-:W-:Y:S01]  /*12410*/  LDSM.16.M88.4 R20, [R199] ;  /* 0x00000000c714783b */ /* 0x000fe20000000200 */
[----:B------:R-:W-:Y:S01]  /*12420*/  SEL R0, R0, 0xffffffc0, !P2 ;  /* 0xffffffc000007807 */ /* 0x000fe20005000000 */
[C---:B------:R-:W-:Y:S02]  /*12430*/  VIADD R189, R199.reuse, 0x1800 ;  /* 0x00001800c7bd7836 */ /* 0x040fe40000000000 */
[----:B------:R-:W3:Y:S01]  /*12440*/  LDSM.16.M88.4 R72, [R201+0x6800] ;  /* 0x00680000c948783b */ /* 0x000ee20000000200 */
[----:B------:R-:W-:-:S02]  /*12450*/  VIADD R187, R199, 0x2000 ;  /* 0x00002000c7bb7836 */ /* 0x000fc40000000000 */
[----:B------:R-:W-:Y:S01]  /*12460*/  IMAD.IADD R195, R201, 0x1, R0 ;  /* 0x00000001c9c37824 */ /* 0x000fe200078e0200 */
[----:B------:R-:W4:Y:S01]  /*12470*/  LDSM.16.M88.4 R64, [R201+0x7000] ;  /* 0x00700000c940783b */ /* 0x000f220000000200 */
[----:B------:R-:W-:Y:S02]  /*12480*/  IMAD.IADD R188, R0, 0x1, R199 ;  /* 0x0000000100bc7824 */ /* 0x000fe400078e02c7 */
[C---:B------:R-:W-:Y:S01]  /*12490*/  VIADD R186, R199.reuse, 0x2800 ;  /* 0x00002800c7ba7836 */ /* 0x040fe20000000000 */
[----:B-1----:R-:W1:Y:S01]  /*124a0*/  LDSM.16.M88.4 R12, [R195+0x6000] ;  /* 0x00600000c30c783b */ /* 0x002e620000000200 */
[C---:B------:R-:W-:Y:S02]  /*124b0*/  VIADD R185, R199.reuse, 0x3000 ;  /* 0x00003000c7b97836 */ /* 0x040fe40000000000 */
[C---:B------:R-:W-:Y:S01]  /*124c0*/  VIADD R184, R199.reuse, 0x3800 ;  /* 0x00003800c7b87836 */ /* 0x040fe20000000000 */
[----:B------:R-:W5:Y:S01]  /*124d0*/  LDSM.16.M88.4 R24, [R201+0x7800] ;  /* 0x00780000c918783b */ /* 0x000f620000000200 */
[----:B------:R-:W-:-:S02]  /*124e0*/  VIADD R183, R199, 0x4000 ;  /* 0x00004000c7b77836 */ /* 0x000fc40000000000 */
[C---:B------:R-:W-:Y:S01]  /*124f0*/  VIADD R182, R199.reuse, 0x4800 ;  /* 0x00004800c7b67836 */ /* 0x040fe20000000000 */
[----:B------:R-:W-:Y:S01]  /*12500*/  LDSM.16.M88.4 R40, [R197] ;  /* 0x00000000c528783b */ /* 0x000fe20000000200 */
[C---:B------:R-:W-:Y:S02]  /*12510*/  VIADD R181, R199.reuse, 0x5000 ;  /* 0x00005000c7b57836 */ /* 0x040fe40000000000 */
[----:B------:R-:W-:Y:S01]  /*12520*/  VIADD R180, R199, 0x5800 ;  /* 0x00005800c7b47836 */ /* 0x000fe20000000000 */
[----:B------:R-:W5:Y:S01]  /*12530*/  LDSM.16.M88.4 R76, [R188] ;  /* 0x00000000bc4c783b */ /* 0x000f620000000200 */
        /* <DEDUP_REMOVED lines=15> */
[----:B------:R-:W3:Y:S03]  /*12630*/  LDSM.16.M88.4 R20, [R199+0x1000] ;  /* 0x00100000c714783b */ /* 0x000ee60000000200 */
[C---:B----4-:R-:W-:Y:S01]  /*12640*/  HMMA.16816.F32 R68, R4.reuse, R64, RZ ;  /* 0x000000400444723c */ /* 0x050fe200000018ff */
[----:B------:R-:W0:Y:S05]  /*12650*/  LDGDEPBAR ;  /* 0x00000000000079af */ /* 0x000e2a0000000000 */
[----:B------:R-:W-:Y:S06]  /*12660*/  HMMA.16816.F32 R64, R4, R66, RZ ;  /* 0x000000420440723c */ /* 0x000fec00000018ff */
[C---:B-1----:R-:W-:Y:S06]  /*12670*/  HMMA.16816.F32 R8, R88.reuse, R12, R8 ;  /* 0x0000000c5808723c */ /* 0x042fec0000001808 */
[----:B------:R-:W-:Y:S01]  /*12680*/  HMMA.16816.F32 R16, R88, R14, R16 ;  /* 0x0000000e5810723c */ /* 0x000fe20000001810 */
[----:B------:R-:W1:Y:S05]  /*12690*/  LDSM.16.M88.4 R12, [R195+0x7000] ;  /* 0x00700000c30c783b */ /* 0x000e6a0000000200 */
[C---:B-----5:R-:W-:Y:S06]  /*126a0*/  HMMA.16816.F32 R52, R4.reuse, R24, RZ ;  /* 0x000000180434723c */ /* 0x060fec00000018ff */
[----:B------:R-:W-:Y:S01]  /*126b0*/  HMMA.16816.F32 R4, R4, R26, RZ ;  /* 0x0000001a0404723c */ /* 0x000fe200000018ff */
[----:B------:R-:W4:Y:S05]  /*126c0*/  LDSM.16.M88.4 R24, [R200+0x2000] ;  /* 0x00200000c818783b */ /* 0x000f2a0000000200 */
[----:B------:R-:W-:Y:S06]  /*126d0*/  HMMA.16816.F32 R8, R40, R76, R8 ;  /* 0x0000004c2808723c */ /* 0x000fec0000001808 */
        /* <DEDUP_REMOVED lines=8> */
[----:B------:R-:W-:Y:S04]  /*12760*/  LDSM.16.M88.4 R4, [R198+0x2000] ;  /* 0x00200000c604783b */ /* 0x000fe80000000200 */
[----:B------:R-:W-:Y:S01]  /*12770*/  LDSM.16.M88.4 R36, [R195+0x8000] ;  /* 0x00800000c324783b */ /* 0x000fe20000000200 */
[----:B------:R-:W-:Y:S06]  /*12780*/  HMMA.16816.F32 R8, R32, R48, R8 ;  /* 0x000000302008723c */ /* 0x000fec0000001808 */
[C---:B------:R-:W-:Y:S06]  /*12790*/  HMMA.16816.F32 R28, R88.reuse, R100, R28 ;  /* 0x00000064581c723c */ /* 0x040fec000000181c */
[----:B------:R-:W-:Y:S01]  /*127a0*/  HMMA.16816.F32 R72, R88, R102, R72 ;  /* 0x000000665848723c */ /* 0x000fe20000001848 */
[----:B------:R-:W-:Y:S05]  /*127b0*/  LDSM.16.M88.4 R100, [R188+0x2000] ;  /* 0x00200000bc64783b */ /* 0x000fea0000000200 */
[----:B------:R-:W-:Y:S01]  /*127c0*/  HMMA.16816.F32 R16, R40, R78, R16 ;  /* 0x0000004e2810723c */ /* 0x000fe20000001810 */
[----:B------:R-:W3:Y:S05]  /*127d0*/  LDSM.16.M88.4 R76, [R188+0x1800] ;  /* 0x00180000bc4c783b */ /* 0x000eea0000000200 */
[C---:B-1----:R-:W-:Y:S06]  /*127e0*/  HMMA.16816.F32 R68, R88.reuse, R12, R68 ;  /* 0x0000000c5844723c */ /* 0x042fec0000001844 */
[C---:B------:R-:W-:Y:S01]  /*127f0*/  HMMA.16816.F32 R64, R88.reuse, R14, R64 ;  /* 0x0000000e5840723c */ /* 0x040fe20000001840 */
[----:B------:R-:W1:Y:S05]  /*12800*/  LDSM.16.M88.4 R12, [R201+0x9000] ;  /* 0x00900000c90c783b */ /* 0x000e6a0000000200 */
[C---:B------:R-:W-:Y:S06]  /*12810*/  HMMA.16816.F32 R52, R88.reuse, R92, R52 ;  /* 0x0000005c5834723c */ /* 0x040fec0000001834 */
[----:B------:R-:W-:Y:S01]  /*12820*/  HMMA.16816.F32 R88, R88, R94, R84 ;  /* 0x0000005e5858723c */ /* 0x000fe20000001854 */
[----:B------:R-:W-:Y:S04]  /*12830*/  LDSM.16.M88.4 R92, [R197+0x2000] ;  /* 0x00200000c55c783b */ /* 0x000fe80000000200 */
[----:B------:R-:W-:Y:S01]  /*12840*/  LDSM.16.M88.4 R84, [R202+0x4000] ;  /* 0x00400000ca54783b */ /* 0x000fe20000000200 */
[----:B----4-:R-:W-:Y:S06]  /*12850*/  HMMA.16816.F32 R8, R24, R80, R8 ;  /* 0x000000501808723c */ /* 0x010fec0000001808 */
[C---:B------:R-:W-:Y:S06]  /*12860*/  HMMA.16816.F32 R28, R40.reuse, R96, R28 ;  /* 0x00000060281c723c */ /* 0x040fec000000181c */
[----:B------:R-:W-:Y:S01]  /*12870*/  HMMA.16816.F32 R72, R40, R98, R72 ;  /* 0x000000622848723c */ /* 0x000fe20000001848 */
[----:B------:R-:W-:Y:S05]  /*12880*/  LDSM.16.M88.4 R96, [R199+0x3800] ;  /* 0x00380000c760783b */ /* 0x000fea0000000200 */
[----:B------:R-:W-:Y:S01]  /*12890*/  HMMA.16816.F32 R16, R32, R50, R16 ;  /* 0x000000322010723c */ /* 0x000fe20000001810 */
[----:B------:R-:W4:Y:S05]  /*128a0*/  LDSM.16.M88.4 R48, [R201+0x9800] ;  /* 0x00980000c930783b */ /* 0x000f2a0000000200 */
[C---:B--2---:R-:W-:Y:S06]  /*128b0*/  HMMA.16816.F32 R68, R40.reuse, R20, R68 ;  /* 0x000000142844723c */ /* 0x044fec0000001844 */
[C---:B------:R-:W-:Y:S01]  /*128c0*/  HMMA.16816.F32 R64, R40.reuse, R22, R64 ;  /* 0x000000162840723c */ /* 0x040fe20000001840 */
[----:B------:R-:W2:Y:S05]  /*128d0*/  LDSM.16.M88.4 R20, [R199+0x3000] ;  /* 0x00300000c714783b */ /* 0x000eaa0000000200 */
[----:B---3--:R-:W-:Y:S06]  /*128e0*/  HMMA.16816.F32 R88, R40, R78, R88 ;  /* 0x0000004e2858723c */ /* 0x008fec0000001858 */
[----:B------:R-:W-:Y:S06]  /*128f0*/  HMMA.16816.F32 R8, R4, R36, R8 ;  /* 0x000000240408723c */ /* 0x000fec0000001808 */
[----:B------:R-:W-:Y:S01]  /*12900*/  HMMA.16816.F32 R52, R40, R76, R52 ;  /* 0x0000004c2834723c */ /* 0x000fe20000001834 */
[----:B------:R-:W3:Y:S04]  /*12910*/  LDSM.16.M88.4 R76, [R201+0xa000] ;  /* 0x00a00000c94c783b */ /* 0x000ee80000000200 */
[----:B------:R-:W-:Y:S01]  /*12920*/  LDSM.16.M88.4 R40, [R195+0x9000] ;  /* 0x00900000c328783b */ /* 0x000fe20000000200 */
[C---:B------:R-:W-:Y:S06]  /*12930*/  HMMA.16816.F32 R28, R32.reuse, R108, R28 ;  /* 0x0000006c201c723c */ /* 0x040fec000000181c */
[----:B------:R-:W-:Y:S06]  /*12940*/  HMMA.16816.F32 R72, R32, R110, R72 ;  /* 0x0000006e2048723c */ /* 0x000fec0000001848 */
[----:B------:R-:W-:Y:S01]  /*12950*/  HMMA.16816.F32 R16, R24, R82, R16 ;  /* 0x000000521810723c */ /* 0x000fe20000001810 */
[----:B------:R-:W5:Y:S05]  /*12960*/  LDSM.16.M88.4 R80, [R195+0x8800] ;  /* 0x00880000c350783b */ /* 0x000f6a0000000200 */
[C---:B-1----:R-:W-:Y:S06]  /*12970*/  HMMA.16816.F32 R68, R32.reuse, R12, R68 ;  /* 0x0000000c2044723c */ /* 0x042fec0000001844 */
[C---:B------:R-:W-:Y:S01]  /*12980*/  HMMA.16816.F32 R64, R32.reuse, R14, R64 ;  /* 0x0000000e2040723c */ /* 0x040fe20000001840 */
[----:B------:R-:W1:Y:S05]  /*12990*/  LDSM.16.M88.4 R12, [R195+0x9800] ;  /* 0x00980000c30c783b */ /* 0x000e6a0000000200 */
[----:B----4-:R-:W-:Y:S06]  /*129a0*/  HMMA.16816.F32 R88, R32, R50, R88 ;  /* 0x000000322058723c */ /* 0x010fec0000001858 */
[----:B------:R-:W-:Y:S06]  /*129b0*/  HMMA.16816.F32 R8, R92, R100, R8 ;  /* 0x000000645c08723c */ /* 0x000fec0000001808 */
[----:B------:R-:W-:Y:S01]  /*129c0*/  HMMA.16816.F32 R52, R32, R48, R52 ;  /* 0x000000302034723c */ /* 0x000fe20000001834 */
[----:B------:R-:W-:Y:S04]  /*129d0*/  LDSM.16.M88.4 R48, [R200+0x4000] ;  /* 0x00400000c830783b */ /* 0x000fe80000000200 */
[----:B------:R-:W4:Y:S01]  /*129e0*/  LDSM.16.M88.4 R32, [R199+0x4000] ;  /* 0x00400000c720783b */ /* 0x000f220000000200 */
        /* <DEDUP_REMOVED lines=8> */
[----:B------:R-:W-:Y:S06]  /*12a70*/  HMMA.16816.F32 R88, R24, R98, R88 ;  /* 0x000000621858723c */ /* 0x000fec0000001858 */
[----:B---3--:R-:W-:Y:S06]  /*12a80*/  HMMA.16816.F32 R8, R84, R76, R8 ;  /* 0x0000004c5408723c */ /* 0x008fec0000001808 */
[----:B------:R-:W-:Y:S01]  /*12a90*/  HMMA.16816.F32 R52, R24, R96, R52 ;  /* 0x000000601834723c */ /* 0x000fe20000001834 */
[----:B------:R-:W-:Y:S04]  /*12aa0*/  LDSM.16.M88.4 R24, [R198+0x4000] ;  /* 0x00400000c618783b */ /* 0x000fe80000000200 */
[----:B------:R-:W3:Y:S01]  /*12ab0*/  LDSM.16.M88.4 R96, [R195+0xa000] ;  /* 0x00a00000c360783b */ /* 0x000ee20000000200 */
[C---:B-----5:R-:W-:Y:S06]  /*12ac0*/  HMMA.16816.F32 R28, R4.reuse, R80, R28 ;  /* 0x00000050041c723c */ /* 0x060fec000000181c */
[----:B------:R-:W-:Y:S01]  /*12ad0*/  HMMA.16816.F32 R72, R4, R82, R72 ;  /* 0x000000520448723c */ /* 0x000fe20000001848 */
[----:B------:R-:W-:Y:S05]  /*12ae0*/  LDSM.16.M88.4 R80, [R201+0xb000] ;  /* 0x00b00000c950783b */ /* 0x000fea0000000200 */
[----:B------:R-:W-:Y:S01]  /*12af0*/  HMMA.16816.F32 R16, R92, R102, R16 ;  /* 0x000000665c10723c */ /* 0x000fe20000001810 */
[----:B------:R-:W5:Y:S05]  /*12b00*/  LDSM.16.M88.4 R100, [R201+0xa800] ;  /* 0x00a80000c964783b */ /* 0x000f6a0000000200 */
[C---:B------:R-:W-:Y:S06]  /*12b10*/  HMMA.16816.F32 R68, R4.reuse, R40, R68 ;  /* 0x000000280444723c */ /* 0x040fec0000001844 */
[C---:B------:R-:W-:Y:S01]  /*12b20*/  HMMA.16816.F32 R64, R4.reuse, R42, R64 ;  /* 0x0000002a0440723c */ /* 0x040fe20000001840 */
[----:B------:R-:W-:Y:S05]  /*12b30*/  LDSM.16.M88.4 R40, [R199+0x4800] ;  /* 0x00480000c728783b */ /* 0x000fea0000000200 */
[----:B-1----:R-:W-:Y:S06]  /*12b40*/  HMMA.16816.F32 R88, R4, R14, R88 ;  /* 0x0000000e0458723c */ /* 0x002fec0000001858 */
[----:B----4-:R-:W-:Y:S06]  /*12b50*/  HMMA.16816.F32 R8, R48, R32, R8 ;  /* 0x000000203008723c */ /* 0x010fec0000001808 */
        /* <DEDUP_REMOVED lines=8> */
[C---:B--2---:R-:W-:Y:S06]  /*12be0*/  HMMA.16816.F32 R68, R92.reuse, R20, R68 ;  /* 0x000000145c44723c */ /* 0x044fec0000001844 */
[C---:B------:R-:W-:Y:S01]  /*12bf0*/  HMMA.16816.F32 R64, R92.reuse, R22, R64 ;  /* 0x000000165c40723c */ /* 0x040fe20000001840 */
[----:B------:R-:W-:Y:S05]  /*12c00*/  LDSM.16.M88.4 R20, [R195+0xa800] ;  /* 0x00a80000c314783b */ /* 0x000fea0000000200 */
[----:B------:R-:W-:Y:S06]  /*12c10*/  HMMA.16816.F32 R88, R92, R106, R88 ;  /* 0x0000006a5c58723c */ /* 0x000fec0000001858 */
[----:B---3--:R-:W-:Y:S06]  /*12c20*/  HMMA.16816.F32 R8, R24, R96, R8 ;  /* 0x000000601808723c */ /* 0x008fec0000001808 */
[----:B------:R-:W-:Y:S06]  /*12c30*/  HMMA.16816.F32 R52, R92, R104, R52 ;  /* 0x000000685c34723c */ /* 0x000fec0000001834 */
[C---:B-----5:R-:W-:Y:S06]  /*12c40*/  HMMA.16816.F32 R28, R84.reuse, R100, R28 ;  /* 0x00000064541c723c */ /* 0x060fec000000181c */
[----:B------:R-:W-:Y:S06]  /*12c50*/  HMMA.16816.F32 R72, R84, R102, R72 ;  /* 0x000000665448723c */ /* 0x000fec0000001848 */
[----:B------:R-:W-:Y:S01]  /*12c60*/  HMMA.16816.F32 R16, R48, R34, R16 ;  /* 0x000000223010723c */ /* 0x000fe20000001810 */
[----:B------:R-:W2:Y:S05]  /*12c70*/  LDSM.16.M88.4 R32, [R199+0x5800] ;  /* 0x00580000c720783b */ /* 0x000eaa0000000200 */
[C---:B------:R-:W-:Y:S06]  /*12c80*/  HMMA.16816.F32 R68, R84.reuse, R80, R68 ;  /* 0x000000505444723c */ /* 0x040fec0000001844 */
[C---:B------:R-:W-:Y:S01]  /*12c90*/  HMMA.16816.F32 R64, R84.reuse, R82, R64 ;  /* 0x000000525440723c */ /* 0x040fe20000001840 */
[----:B------:R-:W3:Y:S05]  /*12ca0*/  LDSM.16.M88.4 R80, [R195+0xb000] ;  /* 0x00b00000c350783b */ /* 0x000eea0000000200 */
[----:B-1----:R-:W-:Y:S06]  /*12cb0*/  HMMA.16816.F32 R88, R84, R78, R88 ;  /* 0x0000004e5458723c */ /* 0x002fec0000001858 */
[----:B------:R-:W-:Y:S06]  /*12cc0*/  HMMA.16816.F32 R8, R4, R12, R8 ;  /* 0x0000000c0408723c */ /* 0x000fec0000001808 */
[----:B------:R-:W-:Y:S01]  /*12cd0*/  HMMA.16816.F32 R52, R84, R76, R52 ;  /* 0x0000004c5434723c */ /* 0x000fe20000001834 */
[----:B------:R-:W-:Y:S05]  /*12ce0*/  LDSM.16.M88.4 R76, [R188+0x4800] ;  /* 0x00480000bc4c783b */ /* 0x000fea0000000200 */
[C---:B------:R-:W-:Y:S06]  /*12cf0*/  HMMA.16816.F32 R28, R48.reuse, R40, R28 ;  /* 0x00000028301c723c */ /* 0x040fec000000181c */
[C---:B------:R-:W-:Y:S06]  /*12d00*/  HMMA.16816.F32 R72, R48.reuse, R42, R72 ;  /* 0x0000002a3048723c */ /* 0x040fec0000001848 */
[----:B------:R-:W-:Y:S01]  /*12d10*/  HMMA.16816.F32 R68, R48, R36, R68 ;  /* 0x000000243044723c */ /* 0x000fe20000001844 */
[----:B------:R-:W-:-:S05]  /*12d20*/  FMUL.FTZ R8, R8, UR15 ;  /* 0x0000000f08087c20 */ /* 0x000fca0008410000 */
[C---:B------:R-:W-:Y:S01]  /*12d30*/  HMMA.16816.F32 R64, R48.reuse, R38, R64 ;  /* 0x000000263040723c */ /* 0x040fe20000001840 */
[----:B------:R-:W1:Y:S05]  /*12d40*/  LDSM.16.M88.4 R36, [R195+0xb800] ;  /* 0x00b80000c324783b */ /* 0x000e6a0000000200 */
[C---:B--2---:R-:W-:Y:S06]  /*12d50*/  HMMA.16816.F32 R88, R48.reuse, R34, R88 ;  /* 0x000000223058723c */ /* 0x044fec0000001858 */
[----:B------:R-:W-:Y:S06]  /*12d60*/  HMMA.16816.F32 R52, R48, R32, R52 ;  /* 0x000000203034723c */ /* 0x000fec0000001834 */
[C---:B------:R-:W-:Y:S01]  /*12d70*/  HMMA.16816.F32 R28, R24.reuse, R20, R28 ;  /* 0x00000014181c723c */ /* 0x040fe2000000181c */
[----:B------:R2:W4:Y:S05]  /*12d80*/  MUFU.TANH R20, R8 ;  /* 0x0000000800147308 */ /* 0x00052a0000002400 */
[----:B------:R-:W-:Y:S01]  /*12d90*/  HMMA.16816.F32 R72, R24, R22, R72 ;  /* 0x000000161848723c */ /* 0x000fe20000001848 */
[----:B------:R-:W-:-:S05]  /*12da0*/  FMUL.FTZ R21, R9, UR15 ;  /* 0x0000000f09157c20 */ /* 0x000fca0008410000 */
[C---:B------:R-:W-:Y:S01]  /*12db0*/  HMMA.16816.F32 R16, R24.reuse, R98, R16 ;  /* 0x000000621810723c */ /* 0x040fe20000001810 */
[----:B------:R-:W-:Y:S01]  /*12dc0*/  FMUL.FTZ R22, R10, UR15 ;  /* 0x0000000f0a167c20 */ /* 0x000fe20008410000 */
[----:B------:R-:W-:Y:S01]  /*12dd0*/  FMUL.FTZ R23, R11, UR15 ;  /* 0x0000000f0b177c20 */ /* 0x000fe20008410000 */
[----:B------:R-:W-:Y:S01]  /*12de0*/  MUFU.TANH R21, R21 ;  /* 0x0000001500157308 */ /* 0x000fe20000002400 */
[----:B--2---:R-:W2:Y:S02]  /*12df0*/  LDSM.16.M88.4 R8, [R188+0x5800] ;  /* 0x00580000bc08783b */ /* 0x004ea40000000200 */
[C---:B---3--:R-:W-:Y:S05]  /*12e00*/  HMMA.16816.F32 R68, R24.reuse, R80, R68 ;  /* 0x000000501844723c */ /* 0x048fea0000001844 */
[----:B------:R-:W3:Y:S01]  /*12e10*/  MUFU.TANH R22, R22 ;  /* 0x0000001600167308 */ /* 0x000ee20000002400 */
[C---:B-1----:R-:W-:Y:S06]  /*12e20*/  HMMA.16816.F32 R88, R24.reuse, R38, R88 ;  /* 0x000000261858723c */ /* 0x042fec0000001858 */
[C---:B------:R-:W-:Y:S01]  /*12e30*/  HMMA.16816.F32 R64, R24.reuse, R82, R64 ;  /* 0x000000521840723c */ /* 0x040fe20000001840 */
[----:B------:R-:W1:Y:S05]  /*12e40*/  MUFU.TANH R23, R23 ;  /* 0x0000001700177308 */ /* 0x000e6a0000002400 */
[----:B------:R-:W-:Y:S06]  /*12e50*/  HMMA.16816.F32 R52, R24, R36, R52 ;  /* 0x000000241834723c */ /* 0x000fec0000001834 */
[----:B------:R-:W-:Y:S01]  /*12e60*/  HMMA.16816.F32 R16, R4, R14, R16 ;  /* 0x0000000e0410723c */ /* 0x000fe20000001810 */
[----:B------:R-:W-:Y:S01]  /*12e70*/  SHF.R.S32.HI R25, RZ, 0x1f, R58 ;  /* 0x0000001fff197819 */ /* 0x000fe2000001143a */
[----:B------:R-:W5:Y:S01]  /*12e80*/  LDSM.16.M88.4 R12, [R188+0x5000] ;  /* 0x00500000bc0c783b */ /* 0x000f620000000200 */
[----:B------:R-:W-:Y:S01]  /*12e90*/  IMAD R24, R60, 0x10, R61 ;  /* 0x000000103c187824 */ /* 0x000fe200078e023d */
[----:B------:R-:W-:-:S04]  /*12ea0*/  DEPBAR.LE SB0, 0x0 ;  /* 0x000080000000791a */ /* 0x000fc80000000000 */
[----:B------:R-:W-:Y:S01]  /*12eb0*/  LEA.HI R25, R25, R58, RZ, 0x5 ;  /* 0x0000003a19197211 */ /* 0x000fe200078f28ff */
[----:B------:R-:W-:Y:S03]  /*12ec0*/  HMMA.16816.F32 R28, R4, R76, R28 ;  /* 0x0000004c041c723c */ /* 0x000fe6000000181c */
[----:B------:R-:W-:-:S03]  /*12ed0*/  LOP3.LUT R25, R25, 0xffffffe0, RZ, 0xc0, !PT ;  /* 0xffffffe019197812 */ /* 0x000fc600078ec0ff */
[----:B--2---:R-:W-:Y:S01]  /*12ee0*/  HMMA.16816.F32 R88, R4, R10, R88 ;  /* 0x0000000a0458723c */ /* 0x004fe20000001858 */
[----:B------:R-:W2:Y:S01]  /*12ef0*/  LDC R10, c[0x0][0x394] ;  /* 0x0000e500ff0a7b82 */ /* 0x000ea20000000800 */
[----:B------:R-:W-:-:S04]  /*12f00*/  IMAD.IADD R25, R58, 0x1, -R25 ;  /* 0x000000013a197824 */ /* 0x000fc800078e0a19 */
[C---:B------:R-:W-:Y:S01]  /*12f10*/  HMMA.16816.F32 R52, R4.reuse, R8, R52 ;  /* 0x000000080434723c */ /* 0x040fe20000001834 */
[----:B------:R-:W-:Y:S02]  /*12f20*/  SHF.R.S32.HI R0, RZ, 0x1f, R25 ;  /* 0x0000001fff007819 */ /* 0x000fe40000011419 */
[----:B------:R-:W-:Y:S01]  /*12f30*/  FMUL.FTZ R18, R18, UR15 ;  /* 0x0000000f12127c20 */ /* 0x000fe20008410000 */
[----:B------:R-:W-:Y:S01]  /*12f40*/  FMUL.FTZ R16, R16, UR15 ;  /* 0x0000000f10107c20 */ /* 0x000fe20008410000 */
[----:B------:R-:W-:Y:S01]  /*12f50*/  LEA.HI R0, R0, R25, RZ, 0x2 ;  /* 0x0000001900007211 */ /* 0x000fe200078f10ff */
[----:B------:R-:W-:Y:S01]  /*12f60*/  HMMA.16816.F32 R72, R4, R78, R72 ;  /* 0x0000004e0448723c */ /* 0x000fe20000001848 */
[----:B------:R-:W-:Y:S01]  /*12f70*/  FMUL.FTZ R17, R17, UR15 ;  /* 0x0000000f11117c20 */ /* 0x000fe20008410000 */
[----:B------:R-:W-:Y:S01]  /*12f80*/  FMUL.FTZ R19, R19, UR15 ;  /* 0x0000000f13137c20 */ /* 0x000fe20008410000 */
[----:B------:R-:W-:Y:S01]  /*12f90*/  SHF.R.S32.HI R9, RZ, 0x2, R0 ;  /* 0x00000002ff097819 */ /* 0x000fe20000011400 */
[----:B------:R-:W1:Y:S01]  /*12fa0*/  MUFU.TANH R18, R18 ;  /* 0x0000001200127308 */ /* 0x000e620000002400 */
[----:B------:R-:W-:Y:S01]  /*12fb0*/  LOP3.LUT R0, R3, R44, RZ, 0xfc, !PT ;  /* 0x0000002c03007212 */ /* 0x000fe200078efcff */
[----:B------:R-:W-:Y:S01]  /*12fc0*/  FMUL.FTZ R28, R28, UR15 ;  /* 0x0000000f1c1c7c20 */ /* 0x000fe20008410000 */
[----:B------:R-:W-:Y:S01]  /*12fd0*/  IADD3 R3, R59, 0x1, -R204 ;  /* 0x000000013b037810 */ /* 0x000fe20007ffe8cc */
[----:B------:R-:W-:-:S02]  /*12fe0*/  IMAD.IADD R24, R9, 0x1, R24 ;  /* 0x0000000109187824 */ /* 0x000fc400078e0218 */
[----:B------:R-:W-:Y:S01]  /*12ff0*/  FMUL.FTZ R9, R31, UR15 ;  /* 0x0000000f1f097c20 */ /* 0x000fe20008410000 */
[----:B------:R-:W-:Y:S01]  /*13000*/  FMUL.FTZ R30, R30, UR15 ;  /* 0x0000000f1e1e7c20 */ /* 0x000fe20008410000 */
[----:B------:R-:W-:Y:S01]  /*13010*/  FMUL.FTZ R29, R29, UR15 ;  /* 0x0000000f1d1d7c20 */ /* 0x000fe20008410000 */
[----:B------:R-:W-:Y:S01]  /*13020*/  VIADD R218, R24, 0x8 ;  /* 0x0000000818da7836 */ /* 0x000fe20000000000 */
[----:B------:R-:W1:Y:S01]  /*13030*/  MUFU.TANH R16, R16 ;  /* 0x0000001000107308 */ /* 0x000e620000002400 */
[----:B------:R-:W-:Y:S01]  /*13040*/  VIADD R217, R3, UR14 ;  /* 0x0000000e03d97c36 */ /* 0x000fe20008000000 */
[C---:B-----5:R-:W-:Y:S01]  /*13050*/  HMMA.16816.F32 R68, R4.reuse, R12, R68 ;  /* 0x0000000c0444723c */ /* 0x060fe20000001844 */
[----:B------:R-:W-:Y:S01]  /*13060*/  FMUL.FTZ R88, R88, UR15 ;  /* 0x0000000f58587c20 */ /* 0x000fe20008410000 */
[----:B------:R-:W-:Y:S01]  /*13070*/  IADD3 R216, R218, UR14, R3 ;  /* 0x0000000edad87c10 */ /* 0x000fe2000fffe003 */
[----:B------:R-:W-:Y:S01]  /*13080*/  IMAD.IADD R3, R2, 0x1, R211 ;  /* 0x0000000102037824 */ /* 0x000fe200078e02d3 */
[----:B------:R-:W-:Y:S01]  /*13090*/  VIADDMNMX R217, R217, R24, R59, PT ;  /* 0x00000018d9d97246 */ /* 0x000fe2000380013b */
[----:B------:R-:W-:Y:S01]  /*130a0*/  FMUL.FTZ R53, R53, UR15 ;  /* 0x0000000f35357c20 */ /* 0x000fe20008410000 */
[----:B------:R-:W-:Y:S01]  /*130b0*/  VIMNMX R216, R216, R59, PT ;  /* 0x0000003bd8d87248 */ /* 0x000fe20003fe0100 */
[----:B------:R-:W-:Y:S01]  /*130c0*/  VIADD R11, R3, 0x8 ;  /* 0x00000008030b7836 */ /* 0x000fe20000000000 */
[----:B--2---:R-:W-:Y:S01]  /*130d0*/  IADD3 R59, R59, -R10, -R204 ;  /* 0x8000000a3b3b7210 */ /* 0x004fe20007ffe8cc */
[C---:B------:R-:W-:Y:S01]  /*130e0*/  VIADD R10, R3.reuse, 0x1 ;  /* 0x00000001030a7836 */ /* 0x040fe20000000000 */
[-C--:B------:R-:W-:Y:S01]  /*130f0*/  ISETP.GE.AND P2, PT, R3, R217.reuse, PT ;  /* 0x000000d90300720c */ /* 0x080fe20003f46270 */
[----:B------:R-:W2:Y:S01]  /*13100*/  MUFU.TANH R12, R28 ;  /* 0x0000001c000c7308 */ /* 0x000ea20000002400 */
[C---:B------:R-:W-:Y:S01]  /*13110*/  VIADDMNMX R219, R59.reuse, R24, RZ, !PT ;  /* 0x000000183bdb7246 */ /* 0x040fe200078001ff */
[----:B------:R-:W-:Y:S01]  /*13120*/  HMMA.16816.F32 R64, R4, R14, R64 ;  /* 0x0000000e0440723c */ /* 0x000fe20000001840 */
[----:B------:R-:W-:Y:S01]  /*13130*/  VIADDMNMX R218, R59, R218, RZ, !PT ;  /* 0x000000da3bda7246 */ /* 0x000fe200078001ff */
[----:B------:R-:W-:Y:S01]  /*13140*/  FMUL.FTZ R52, R52, UR15 ;  /* 0x0000000f34347c20 */ /* 0x000fe20008410000 */
[----:B------:R-:W-:Y:S01]  /*13150*/  ISETP.GE.AND P0, PT, R10, R217, PT ;  /* 0x000000d90a00720c */ /* 0x000fe20003f06270 */
[----:B------:R-:W-:Y:S01]  /*13160*/  FMUL.FTZ R54, R54, UR15 ;  /* 0x0000000f36367c20 */ /* 0x000fe20008410000 */
[-C--:B------:R-:W-:Y:S01]  /*13170*/  ISETP.GE.AND P4, PT, R10, R216.reuse, PT ;  /* 0x000000d80a00720c */ /* 0x080fe20003f86270 */
[----:B------:R-:W5:Y:S01]  /*13180*/  MUFU.TANH R17, R17 ;  /* 0x0000001100117308 */ /* 0x000f620000002400 */
[C---:B------:R-:W-:Y:S01]  /*13190*/  ISETP.GE.AND P1, PT, R3.reuse, R216, PT ;  /* 0x000000d80300720c */ /* 0x040fe20003f26270 */
[----:B------:R-:W-:Y:S01]  /*131a0*/  FMUL.FTZ R7, R74, UR15 ;  /* 0x0000000f4a077c20 */ /* 0x000fe20008410000 */
[-C--:B------:R-:W-:Y:S01]  /*131b0*/  ISETP.LT.OR P2, PT, R3, R219.reuse, P2 ;  /* 0x000000db0300720c */ /* 0x080fe20001741670 */
[----:B------:R-:W-:Y:S01]  /*131c0*/  FMUL.FTZ R6, R72, UR15 ;  /* 0x0000000f48067c20 */ /* 0x000fe20008410000 */
[C---:B------:R-:W-:Y:S01]  /*131d0*/  ISETP.LT.OR P0, PT, R10.reuse, R219, P0 ;  /* 0x000000db0a00720c */ /* 0x040fe20000701670 */
[----:B------:R-:W-:Y:S01]  /*131e0*/  FMUL.FTZ R5, R75, UR15 ;  /* 0x0000000f4b057c20 */ /* 0x000fe20008410000 */
[-C--:B------:R-:W-:Y:S01]  /*131f0*/  ISETP.LT.OR P4, PT, R10, R218.reuse, P4 ;  /* 0x000000da0a00720c */ /* 0x080fe20002781670 */
[C---:B------:R-:W-:Y:S01]  /*13200*/  VIADD R10, R3.reuse, 0x9 ;  /* 0x00000009030a7836 */ /* 0x040fe20000000000 */
[----:B------:R-:W-:Y:S01]  /*13210*/  ISETP.LT.OR P1, PT, R3, R218, P1 ;  /* 0x000000da0300720c */ /* 0x000fe20000f21670 */
[----:B------:R-:W5:Y:S01]  /*13220*/  MUFU.TANH R9, R9 ;  /* 0x0000000900097308 */ /* 0x000f620000002400 */
[----:B----4-:R-:W-:Y:S01]  /*13230*/  FSEL R24, R20, -INF , !P2 ;  /* 0xff80000014187808 */ /* 0x010fe20005000000 */
[----:B------:R-:W-:Y:S01]  /*13240*/  FMUL.FTZ R70, R70, UR15 ;  /* 0x0000000f46467c20 */ /* 0x000fe20008410000 */
[-C--:B------:R-:W-:Y:S01]  /*13250*/  ISETP.GE.AND P6, PT, R11, R217.reuse, PT ;  /* 0x000000d90b00720c */ /* 0x080fe20003fc6270 */
[----:B------:R-:W-:Y:S01]  /*13260*/  FMUL.FTZ R4, R73, UR15 ;  /* 0x0000000f49047c20 */ /* 0x000fe20008410000 */
[-C--:B------:R-:W-:Y:S01]  /*13270*/  ISETP.GE.AND P2, PT, R11, R216.reuse, PT ;  /* 0x000000d80b00720c */ /* 0x080fe20003f46270 */
[----:B------:R-:W-:Y:S01]  /*13280*/  FMUL.FTZ R68, R68, UR15 ;  /* 0x0000000f44447c20 */ /* 0x000fe20008410000 */
[----:B---3--:R-:W-:Y:S01]  /*13290*/  FSEL R25, R22, -INF , !P1 ;  /* 0xff80000016197808 */ /* 0x008fe20004800000 */
[----:B------:R-:W3:Y:S01]  /*132a0*/  MUFU.TANH R7, R7 ;  /* 0x0000000700077308 */ /* 0x000ee20000002400 */
[C---:B------:R-:W-:Y:S01]  /*132b0*/  ISETP.GE.AND P5, PT, R10.reuse, R217, PT ;  /* 0x000000d90a00720c */ /* 0x040fe20003fa6270 */
[----:B------:R-:W-:Y:S01]  /*132c0*/  FMUL.FTZ R71, R71, UR15 ;  /* 0x0000000f47477c20 */ /* 0x000fe20008410000 */
[----:B------:R-:W-:Y:S01]  /*132d0*/  ISETP.GE.AND P1, PT, R10, R216, PT ;  /* 0x000000d80a00720c */ /* 0x000fe20003f26270 */
[----:B------:R-:W-:Y:S01]  /*132e0*/  FMUL.FTZ R64, R64, UR15 ;  /* 0x0000000f40407c20 */ /* 0x000fe20008410000 */
[-C--:B------:R-:W-:Y:S01]  /*132f0*/  ISETP.LT.OR P6, PT, R11, R219.reuse, P6 ;  /* 0x000000db0b00720c */ /* 0x080fe200037c1670 */
[----:B------:R-:W-:Y:S01]  /*13300*/  FMUL.FTZ R69, R69, UR15 ;  /* 0x0000000f45457c20 */ /* 0x000fe20008410000 */
[-C--:B------:R-:W-:Y:S01]  /*13310*/  ISETP.LT.OR P2, PT, R11, R218.reuse, P2 ;  /* 0x000000da0b00720c */ /* 0x080fe20001741670 */
[C---:B------:R-:W-:Y:S01]  /*13320*/  VIADD R11, R3.reuse, 0x10 ;  /* 0x00000010030b7836 */ /* 0x040fe20000000000 */
[C---:B------:R-:W-:Y:S01]  /*13330*/  ISETP.LT.OR P5, PT, R10.reuse, R219, P5 ;  /* 0x000000db0a00720c */ /* 0x040fe20002fa1670 */
[----:B------:R-:W4:Y:S01]  /*13340*/  MUFU.TANH R8, R30 ;  /* 0x0000001e00087308 */ /* 0x000f220000002400 */
[----:B------:R-:W-:Y:S01]  /*13350*/  ISETP.LT.OR P1, PT, R10, R218, P1 ;  /* 0x000000da0a00720c */ /* 0x000fe20000f21670 */
[----:B------:R-:W-:Y:S01]  /*13360*/  VIADD R10, R3, 0x11 ;  /* 0x00000011030a7836 */ /* 0x000fe20000000000 */
[----:B------:R-:W-:Y:S01]  /*13370*/  FSEL R20, R21, -INF , !P0 ;  /* 0xff80000015147808 */ /* 0x000fe20004000000 */
[----:B------:R-:W-:Y:S01]  /*13380*/  VIADD R21, R3, 0x18 ;  /* 0x0000001803157836 */ /* 0x000fe20000000000 */
[-C--:B------:R-:W-:Y:S01]  /*13390*/  ISETP.GE.AND P0, PT, R11, R217.reuse, PT ;  /* 0x000000d90b00720c */ /* 0x080fe20003f06270 */
[----:B------:R-:W-:Y:S01]  /*133a0*/  FMUL.FTZ R65, R65, UR15 ;  /* 0x0000000f41417c20 */ /* 0x000fe20008410000 */
[----:B-1----:R-:W-:Y:S01]  /*133b0*/  FSEL R23, R23, -INF , !P4 ;  /* 0xff80000017177808 */ /* 0x002fe20006000000 */
[----:B------:R-:W1:Y:S01]  /*133c0*/  MUFU.TANH R6, R6 ;  /* 0x0000000600067308 */ /* 0x000e620000002400 */
[----:B------:R-:W-:Y:S01]  /*133d0*/  FSEL R15, R18, -INF , !P2 ;  /* 0xff800000120f7808 */ /* 0x000fe20005000000 */
[----:B------:R-:W-:Y:S01]  /*133e0*/  VIADD R18, R3, 0x19 ;  /* 0x0000001903127836 */ /* 0x000fe20000000000 */
[----:B------:R-:W-:Y:S01]  /*133f0*/  ISETP.GE.AND P4, PT, R10, R217, PT ;  /* 0x000000d90a00720c */ /* 0x000fe20003f86270 */
[----:B------:R-:W-:Y:S01]  /*13400*/  FMUL.FTZ R66, R66, UR15 ;  /* 0x0000000f42427c20 */ /* 0x000fe20008410000 */
[C---:B------:R-:W-:Y:S01]  /*13410*/  ISETP.GE.AND P2, PT, R10.reuse, R216, PT ;  /* 0x000000d80a00720c */ /* 0x040fe20003f46270 */
[----:B------:R-:W-:Y:S01]  /*13420*/  FMUL.FTZ R67, R67, UR15 ;  /* 0x0000000f43437c20 */ /* 0x000fe20008410000 */
[-C--:B------:R-:W-:Y:S01]  /*13430*/  ISETP.LT.OR P0, PT, R11, R219.reuse, P0 ;  /* 0x000000db0b00720c */ /* 0x080fe20000701670 */
[----:B------:R-:W1:Y:S01]  /*13440*/  MUFU.TANH R19, R19 ;  /* 0x0000001300137308 */ /* 0x000e620000002400 */
[C---:B------:R-:W-:Y:S01]  /*13450*/  ISETP.LT.OR P4, PT, R10.reuse, R219, P4 ;  /* 0x000000db0a00720c */ /* 0x040fe20002781670 */
[----:B------:R-:W-:Y:S01]  /*13460*/  FMUL.FTZ R55, R55, UR15 ;  /* 0x0000000f37377c20 */ /* 0x000fe20008410000 */
[----:B------:R-:W-:Y:S01]  /*13470*/  ISETP.LT.OR P2, PT, R10, R218, P2 ;  /* 0x000000da0a00720c */ /* 0x000fe20001741670 */
[----:B------:R-:W-:Y:S01]  /*13480*/  FMUL.FTZ R89, R89, UR15 ;  /* 0x0000000f59597c20 */ /* 0x000fe20008410000 */
[----:B------:R-:W-:Y:S01]  /*13490*/  FSEL R22, R16, -INF , !P6 ;  /* 0xff80000010167808 */ /* 0x000fe20007000000 */
[----:B------:R-:W-:Y:S01]  /*134a0*/  FMUL.FTZ R90, R90, UR15 ;  /* 0x0000000f5a5a7c20 */ /* 0x000fe20008410000 */
[----:B--2---:R-:W-:Y:S01]  /*134b0*/  FSEL R10, R12, -INF , !P0 ;  /* 0xff8000000c0a7808 */ /* 0x004fe20004000000 */
[----:B------:R-:W2:Y:S01]  /*134c0*/  MUFU.TANH R14, R29 ;  /* 0x0000001d000e7308 */ /* 0x000ea20000002400 */
[----:B-----5:R-:W-:Y:S01]  /*134d0*/  FSEL R16, R17, -INF , !P5 ;  /* 0xff80000011107808 */ /* 0x020fe20006800000 */
[----:B------:R-:W-:Y:S01]  /*134e0*/  VIADD R12, R3, 0x21 ;  /* 0x00000021030c7836 */ /* 0x000fe20000000000 */
[-C--:B------:R-:W-:Y:S01]  /*134f0*/  ISETP.GE.AND P0, PT, R21, R216.reuse, PT ;  /* 0x000000d81500720c */ /* 0x080fe20003f06270 */
[----:B------:R-:W-:Y:S01]  /*13500*/  VIADD R17, R3, 0x20 ;  /* 0x0000002003117836 */ /* 0x000fe20000000000 */
[----:B------:R-:W-:Y:S01]  /*13510*/  ISETP.GE.AND P6, PT, R11, R216, PT ;  /* 0x000000d80b00720c */ /* 0x000fe20003fc6270 */
[----:B------:R-:W-:Y:S01]  /*13520*/  FMUL.FTZ R91, R91, UR15 ;  /* 0x0000000f5b5b7c20 */ /* 0x000fe20008410000 */
[C---:B------:R-:W-:Y:S01]  /*13530*/  ISETP.GE.AND P5, PT, R21.reuse, R217, PT ;  /* 0x000000d91500720c */ /* 0x040fe20003fa6270 */
[----:B------:R-:W5:Y:S01]  /*13540*/  MUFU.TANH R5, R5 ;  /* 0x0000000500057308 */ /* 0x000f620000002400 */
[----:B------:R-:W-:-:S02]  /*13550*/  ISETP.LT.OR P0, PT, R21, R218, P0 ;  /* 0x000000da1500720c */ /* 0x000fc40000701670 */
[----:B------:R-:W-:Y:S02]  /*13560*/  ISETP.LT.OR P6, PT, R11, R218, P6 ;  /* 0x000000da0b00720c */ /* 0x000fe400037c1670 */
[----:B------:R-:W-:Y:S02]  /*13570*/  ISETP.LT.OR P5, PT, R21, R219, P5 ;  /* 0x000000db1500720c */ /* 0x000fe40002fa1670 */
[----:B------:R-:W-:Y:S01]  /*13580*/  FSEL R9, R9, -INF , !P2 ;  /* 0xff80000009097808 */ /* 0x000fe20005000000 */
[----:B------:R-:W5:Y:S01]  /*13590*/  MUFU.TANH R70, R70 ;  /* 0x0000004600467308 */ /* 0x000f620000002400 */
[----:B---3--:R-:W-:Y:S02]  /*135a0*/  FSEL R7, R7, -INF , !P0 ;  /* 0xff80000007077808 */ /* 0x008fe40004000000 */
[----:B----4-:R-:W-:Y:S02]  /*135b0*/  FSEL R11, R8, -INF , !P6 ;  /* 0xff800000080b7808 */ /* 0x010fe40007000000 */
[----:B------:R-:W-:-:S02]  /*135c0*/  ISETP.GE.AND P2, PT, R12, R217, PT ;  /* 0x000000d90c00720c */ /* 0x000fc40003f46270 */
[----:B-1----:R-:W-:Y:S01]  /*135d0*/  FSEL R6, R6, -INF , !P5 ;  /* 0xff80000006067808 */ /* 0x002fe20006800000 */
[----:B------:R-:W1:Y:S01]  /*135e0*/  MUFU.TANH R4, R4 ;  /* 0x0000000400047308 */ /* 0x000e620000002400 */
[-C--:B------:R-:W-:Y:S02]  /*135f0*/  ISETP.GE.AND P0, PT, R12, R216.reuse, PT ;  /* 0x000000d80c00720c */ /* 0x080fe40003f06270 */
[-C--:B------:R-:W-:Y:S02]  /*13600*/  ISETP.GE.AND P6, PT, R18, R216.reuse, PT ;  /* 0x000000d81200720c */ /* 0x080fe40003fc6270 */
[----:B------:R-:W-:Y:S02]  /*13610*/  ISETP.GE.AND P5, PT, R17, R216, PT ;  /* 0x000000d81100720c */ /* 0x000fe40003fa6270 */
[C---:B------:R-:W-:Y:S01]  /*13620*/  ISETP.LT.OR P2, PT, R12.reuse, R219, P2 ;  /* 0x000000db0c00720c */ /* 0x040fe20001741670 */
[----:B------:R-:W3:Y:S01]  /*13630*/  MUFU.TANH R68, R68 ;  /* 0x0000004400447308 */ /* 0x000ee20000002400 */
[----:B------:R-:W-:Y:S01]  /*13640*/  ISETP.LT.OR P0, PT, R12, R218, P0 ;  /* 0x000000da0c00720c */ /* 0x000fe20000701670 */
[----:B------:R-:W-:Y:S01]  /*13650*/  VIADD R12, R3, 0x29 ;  /* 0x00000029030c7836 */ /* 0x000fe20000000000 */
[----:B------:R-:W-:-:S02]  /*13660*/  FSEL R13, R19, -INF , !P1 ;  /* 0xff800000130d7808 */ /* 0x000fc40004800000 */
[-C--:B------:R-:W-:Y:S02]  /*13670*/  ISETP.LT.OR P6, PT, R18, R218.reuse, P6 ;  /* 0x000000da1200720c */ /* 0x080fe400037c1670 */
[----:B--2---:R-:W-:Y:S01]  /*13680*/  FSEL R8, R14, -INF , !P4 ;  /* 0xff8000000e087808 */ /* 0x004fe20006000000 */
[----:B------:R-:W2:Y:S01]  /*13690*/  MUFU.TANH R71, R71 ;  /* 0x0000004700477308 */ /* 0x000ea20000002400 */
[----:B------:R-:W-:Y:S01]  /*136a0*/  ISETP.LT.OR P5, PT, R17, R218, P5 ;  /* 0x000000da1100720c */ /* 0x000fe20002fa1670 */
[----:B------:R-:W-:Y:S01]  /*136b0*/  VIADD R14, R3, 0x28 ;  /* 0x00000028030e7836 */ /* 0x000fe20000000000 */
[-C--:B------:R-:W-:Y:S02]  /*136c0*/  ISETP.GE.AND P1, PT, R18, R217.reuse, PT ;  /* 0x000000d91200720c */ /* 0x080fe40003f26270 */
[----:B------:R-:W-:Y:S02]  /*136d0*/  ISETP.GE.AND P4, PT, R17, R217, PT ;  /* 0x000000d91100720c */ /* 0x000fe40003f86270 */
[----:B-----5:R-:W-:Y:S01]  /*136e0*/  FSEL R5, R5, -INF , !P6 ;  /* 0xff80000005057808 */ /* 0x020fe20007000000 */
[----:B------:R-:W4:Y:S01]  /*136f0*/  MUFU.TANH R170, R69 ;  /* 0x0000004500aa7308 */ /* 0x000f220000002400 */
[----:B------:R-:W-:-:S02]  /*13700*/  FSEL R215, R70, -INF , !P5 ;  /* 0xff80000046d77808 */ /* 0x000fc40006800000 */
[-C--:B------:R-:W-:Y:S02]  /*13710*/  ISETP.LT.OR P1, PT, R18, R219.reuse, P1 ;  /* 0x000000db1200720c */ /* 0x080fe40000f21670 */
[----:B------:R-:W-:Y:S02]  /*13720*/  ISETP.LT.OR P4, PT, R17, R219, P4 ;  /* 0x000000db1100720c */ /* 0x000fe40002781670 */
[C---:B------:R-:W-:Y:S01]  /*13730*/  ISETP.GE.AND P6, PT, R12.reuse, R217, PT ;  /* 0x000000d90c00720c */ /* 0x040fe20003fc6270 */
[----:B------:R-:W5:Y:S01]  /*13740*/  MUFU.TANH R64, R64 ;  /* 0x0000004000407308 */ /* 0x000f620000002400 */
[----:B------:R-:W-:Y:S02]  /*13750*/  ISETP.GE.AND P5, PT, R12, R216, PT ;  /* 0x000000d80c00720c */ /* 0x000fe40003fa6270 */
[----:B-1----:R-:W-:Y:S02]  /*13760*/  FSEL R4, R4, -INF , !P1 ;  /* 0xff80000004047808 */ /* 0x002fe40004800000 */
[----:B---3--:R-:W-:-:S02]  /*13770*/  FSEL R160, R68, -INF , !P4 ;  /* 0xff80000044a07808 */ /* 0x008fc40006000000 */
[C---:B------:R-:W-:Y:S01]  /*13780*/  ISETP.LT.OR P6, PT, R12.reuse, R219, P6 ;  /* 0x000000db0c00720c */ /* 0x040fe200037c1670 */
[----:B------:R-:W1:Y:S01]  /*13790*/  MUFU.TANH R53, R53 ;  /* 0x0000003500357308 */ /* 0x000e620000002400 */
[----:B------:R-:W-:Y:S01]  /*137a0*/  ISETP.LT.OR P5, PT, R12, R218, P5 ;  /* 0x000000da0c00720c */ /* 0x000fe20002fa1670 */
[C---:B------:R-:W-:Y:S01]  /*137b0*/  VIADD R12, R3.reuse, 0x31 ;  /* 0x00000031030c7836 */ /* 0x040fe20000000000 */
[C---:B------:R-:W-:Y:S02]  /*137c0*/  ISETP.GE.AND P1, PT, R14.reuse, R217, PT ;  /* 0x000000d90e00720c */ /* 0x040fe40003f26270 */
[C---:B------:R-:W-:Y:S02]  /*137d0*/  ISETP.GE.AND P4, PT, R14.reuse, R216, PT ;  /* 0x000000d80e00720c */ /* 0x040fe40003f86270 */
[C---:B------:R-:W-:Y:S01]  /*137e0*/  ISETP.LT.OR P1, PT, R14.reuse, R219, P1 ;  /* 0x000000db0e00720c */ /* 0x040fe20000f21670 */
[----:B------:R-:W-:Y:S01]  /*137f0*/  MUFU.TANH R65, R65 ;  /* 0x0000004100417308 */ /* 0x000fe20000002400 */
[----:B------:R-:W-:Y:S01]  /*13800*/  ISETP.LT.OR P4, PT, R14, R218, P4 ;  /* 0x000000da0e00720c */ /* 0x000fe20002781670 */
[----:B------:R-:W-:Y:S01]  /*13810*/  VIADD R14, R3, 0x30 ;  /* 0x00000030030e7836 */ /* 0x000fe20000000000 */
[----:B--2---:R-:W-:-:S02]  /*13820*/  FSEL R169, R71, -INF , !P0 ;  /* 0xff80000047a97808 */ /* 0x004fc40004000000 */
[----:B------:R-:W-:Y:S02]  /*13830*/  ISETP.GE.AND P0, PT, R12, R217, PT ;  /* 0x000000d90c00720c */ /* 0x000fe40003f06270 */
[----:B----4-:R-:W-:Y:S01]  /*13840*/  FSEL R170, R170, -INF , !P2 ;  /* 0xff800000aaaa7808 */ /* 0x010fe20005000000 */
[----:B------:R-:W2:Y:S01]  /*13850*/  MUFU.TANH R66, R66 ;  /* 0x0000004200427308 */ /* 0x000ea20000002400 */
[----:B-----5:R-:W-:Y:S02]  /*13860*/  FSEL R162, R64, -INF , !P1 ;  /* 0xff80000040a27808 */ /* 0x020fe40004800000 */
[----:B------:R-:W-:Y:S02]  /*13870*/  ISETP.LT.OR P0, PT, R12, R219, P0 ;  /* 0x000000db0c00720c */ /* 0x000fe40000701670 */
[C---:B------:R-:W-:Y:S02]  /*13880*/  ISETP.GE.AND P2, PT, R14.reuse, R217, PT ;  /* 0x000000d90e00720c */ /* 0x040fe40003f46270 */
[----:B------:R-:W-:Y:S01]  /*13890*/  ISETP.GE.AND P1, PT, R14, R216, PT ;  /* 0x000000d80e00720c */ /* 0x000fe20003f26270 */
[----:B------:R-:W3:Y:S01]  /*138a0*/  MUFU.TANH R67, R67 ;  /* 0x0000004300437308 */ /* 0x000ee20000002400 */
[----:B-1----:R-:W-:-:S02]  /*138b0*/  FSEL R176, R53, -INF , !P0 ;  /* 0xff80000035b07808 */ /* 0x002fc40004000000 */
[C---:B------:R-:W-:Y:S02]  /*138c0*/  ISETP.LT.OR P2, PT, R14.reuse, R219, P2 ;  /* 0x000000db0e00720c */ /* 0x040fe40001741670 */
[----:B------:R-:W-:Y:S01]  /*138d0*/  ISETP.LT.OR P1, PT, R14, R218, P1 ;  /* 0x000000da0e00720c */ /* 0x000fe20000f21670 */
[C---:B------:R-:W-:Y:S01]  /*138e0*/  VIADD R14, R3.reuse, 0x38 ;  /* 0x00000038030e7836 */ /* 0x040fe20000000000 */
[----:B------:R-:W-:Y:S01]  /*138f0*/  ISETP.GT.AND P0, PT, R212, R203, PT ;  /* 0x000000cbd400720c */ /* 0x000fe20003f04270 */
[----:B------:R-:W1:Y:S01]  /*13900*/  MUFU.TANH R52, R52 ;  /* 0x0000003400347308 */ /* 0x000e620000002400 */
[----:B------:R-:W-:Y:S01]  /*13910*/  VIADD R3, R3, 0x39 ;  /* 0x0000003903037836 */ /* 0x000fe20000000000 */
[----:B--2---:R-:W-:Y:S02]  /*13920*/  FSEL R179, R66, -INF , !P4 ;  /* 0xff80000042b37808 */ /* 0x004fe40006000000 */
[----:B------:R-:W-:Y:S02]  /*13930*/  FSEL R166, R65, -INF , !P6 ;  /* 0xff80000041a67808 */ /* 0x000fe40007000000 */
[----:B------:R-:W-:-:S02]  /*13940*/  ISETP.GE.AND P4, PT, R12, R216, PT ;  /* 0x000000d80c00720c */ /* 0x000fc40003f86270 */
[----:B------:R-:W2:Y:S01]  /*13950*/  MUFU.TANH R54, R54 ;  /* 0x0000003600367308 */ /* 0x000ea20000002400 */
[----:B---3--:R-:W-:Y:S02]  /*13960*/  FSEL R173, R67, -INF , !P5 ;  /* 0xff80000043ad7808 */ /* 0x008fe40006800000 */
[-C--:B------:R-:W-:Y:S02]  /*13970*/  ISETP.GE.AND P6, PT, R14, R217.reuse, PT ;  /* 0x000000d90e00720c */ /* 0x080fe40003fc6270 */
[----:B------:R-:W-:Y:S02]  /*13980*/  ISETP.GE.AND P5, PT, R3, R217, PT ;  /* 0x000000d90300720c */ /* 0x000fe40003fa6270 */
[----:B------:R-:W-:Y:S01]  /*13990*/  ISETP.LT.OR P4, PT, R12, R218, P4 ;  /* 0x000000da0c00720c */ /* 0x000fe20002781670 */
[----:B------:R-:W3:Y:S01]  /*139a0*/  MUFU.TANH R55, R55 ;  /* 0x0000003700377308 */ /* 0x000ee20000002400 */
[----:B-1----:R-:W-:Y:S02]  /*139b0*/  FSEL R178, R52, -INF , !P2 ;  /* 0xff80000034b27808 */ /* 0x002fe40005000000 */
[----:B------:R-:W-:-:S02]  /*139c0*/  ISETP.GE.AND P2, PT, R14, R216, PT ;  /* 0x000000d80e00720c */ /* 0x000fc40003f46270 */
[CC--:B------:R-:W-:Y:S02]  /*139d0*/  ISETP.LT.OR P6, PT, R14.reuse, R219.reuse, P6 ;  /* 0x000000db0e00720c */ /* 0x0c0fe400037c1670 */
[----:B------:R-:W-:Y:S01]  /*139e0*/  ISETP.LT.OR P2, PT, R14, R218, P2 ;  /* 0x000000da0e00720c */ /* 0x000fe20001741670 */
[----:B------:R-:W1:Y:S01]  /*139f0*/  MUFU.TANH R88, R88 ;  /* 0x0000005800587308 */ /* 0x000e620000002400 */
[----:B--2---:R-:W-:Y:S01]  /*13a00*/  FSEL R175, R54, -INF , !P1 ;  /* 0xff80000036af7808 */ /* 0x004fe20004800000 */
[----:B------:R-:W-:Y:S01]  /*13a10*/  BAR.SYNC.DEFER_BLOCKING 0x0 ;  /* 0x0000000000007b1d */ /* 0x000fe20000010000 */
[C---:B------:R-:W-:Y:S02]  /*13a20*/  ISETP.GE.AND P1, PT, R3.reuse, R216, PT ;  /* 0x000000d80300720c */ /* 0x040fe40003f26270 */
[C---:B------:R-:W-:Y:S02]  /*13a30*/  ISETP.LT.OR P5, PT, R3.reuse, R219, P5 ;  /* 0x000000db0300720c */ /* 0x040fe40002fa1670 */
[----:B------:R-:W-:Y:S01]  /*13a40*/  ISETP.LT.OR P1, PT, R3, R218, P1 ;  /* 0x000000da0300720c */ /* 0x000fe20000f21670 */
        /* <DEDUP_REMOVED lines=70> */
.L_x_5824:
[----:B------:R-:W-:Y:S02]  /*13eb0*/  ULDC UR12, c[0x0][0x248] ;  /* 0x00009200000c7ab9 */ /* 0x000fe40000000800 */
[----:B------:R-:W-:-:S06]  /*13ec0*/  USHF.L.U32 UR5, UR12, 0x6, URZ ;  /* 0x000000060c057899 */ /* 0x000fcc000800063f */
[----:B------:R-:W-:-:S04]  /*13ed0*/  IADD3 R17, RZ, -UR5, RZ ;  /* 0x80000005ff117c10 */ /* 0x000fc8000fffe0ff */
[----:B------:R-:W-:-:S07]  /*13ee0*/  SHF.R.S32.HI R3, RZ, 0x1f, R17 ;  /* 0x0000001fff037819 */ /* 0x000fce0000011411 */
.L_x_5825:
        /* <DEDUP_REMOVED lines=41> */
.L_x_5823:
        /* <DEDUP_REMOVED lines=87> */
[----:B------:R-:W5:Y:S01]  /*146f0*/  LDSM.16.MT88.4 R16, [R192+0xe800] ;  /* 0x00e80000c010783b */ /* 0x000f620000004200 */
        /* <DEDUP_REMOVED lines=282> */
.L_x_5827:
[----:B------:R-:W-:Y:S02]  /*158a0*/  ULDC UR8, c[0x0][0x250] ;  /* 0x0000940000087ab9 */ /* 0x000fe40000000800 */
[----:B------:R-:W-:-:S06]  /*158b0*/  USHF.L.U32 UR4, UR8, 0x6, URZ ;  /* 0x0000000608047899 */ /* 0x000fcc000800063f */
[----:B------:R-:W-:-:S04]  /*158c0*/  IADD3 R5, RZ, -UR4, RZ ;  /* 0x80000004ff057c10 */ /* 0x000fc8000fffe0ff */
[----:B------:R-:W-:-:S07]  /*158d0*/  SHF.R.S32.HI R0, RZ, 0x1f, R5 ;  /* 0x0000001fff007819 */ /* 0x000fce0000011405 */
.L_x_5828:
[----:B------:R-:W-:Y:S01]  /*158e0*/  IADD3 R135, P1, P0, R138, R5, R135 ;  /* 0x000000058a877210 */ /* 0x000fe2000783e087 */
[----:B------:R-:W-:Y:S01]  /*158f0*/  ULDC.64 UR4, c[0x0][0x220] ;  /* 0x0000880000047ab9 */ /* 0x000fe20000000a00 */
        /* <DEDUP_REMOVED lines=13> */
[----:B------:R-:W-:Y:S02]  /*159d0*/  LEA R8, P0, R135, UR4, 0x1 ;  /* 0x0000000487087c11 */ /* 0x000fe4000f8008ff */
[----:B------:R-:W-:Y:S02]  /*159e0*/  IADD3.X R7, R213, UR9, RZ, P1, !PT ;  /* 0x00000009d5077c10 */ /* 0x000fe40008ffe4ff */
        /* <DEDUP_REMOVED lines=17> */
[----:B------:R-:W-:-:S03]  /*15b00*/  ISETP.GE.AND P5, PT, R211, R217, PT ;  /* 0x000000d9d300720c */ /* 0x000fc60003fa6270 */
[----:B------:R-:W-:Y:S01]  /*15b10*/  LDGSTS.E.BYPASS.LTC128B.128 [R208+0x10800], desc[UR6][R8.64+0x100] ;  /* 0x1080010008d07fae */ /* 0x000fe2000b901d46 */
[----:B------:R-:W-:-:S03]  /*15b20*/  ISETP.LT.OR P5, PT, R211, R219, P5 ;  /* 0x000000dbd300720c */ /* 0x000fc60002fa1670 */
[----:B------:R2:W-:Y:S04]  /*15b30*/  LDGSTS.E.BYPASS.LTC128B.128 [R208+0xd000], desc[UR6][R20.64] ;  /* 0x0d00000014d07fae */ /* 0x0005e8000b901d46 */
[----:B------:R-:W-:Y:S04]  /*15b40*/  LDGSTS.E.BYPASS.LTC128B.128 [R208+0xf000], desc[UR6][R10.64+0x80] ;  /* 0x0f0000800ad07fae */ /* 0x000fe8000b901d46 */
[----:B------:R3:W-:Y:S04]  /*15b50*/  LDGSTS.E.BYPASS.LTC128B.128 [R208+0x11000], desc[UR6][R10.64+0x100] ;  /* 0x110001000ad07fae */ /* 0x0007e8000b901d46 */
[----:B------:R-:W-:Y:S04]  /*15b60*/  LDGSTS.E.BYPASS.LTC128B.128 [R208+0xd800], desc[UR6][R24.64] ;  /* 0x0d80000018d07fae */ /* 0x000fe8000b901d46 */
[----:B------:R-:W-:Y:S04]  /*15b70*/  LDGSTS.E.BYPASS.LTC128B.128 [R208+0xf800], desc[UR6][R26.64+0x80] ;  /* 0x0f8000801ad07fae */ /* 0x000fe8000b901d46 */
[----:B------:R4:W-:Y:S04]  /*15b80*/  LDGSTS.E.BYPASS.LTC128B.128 [R208+0x11800], desc[UR6][R26.64+0x100] ;  /* 0x118001001ad07fae */ /* 0x0009e8000b901d46 */
[----:B------:R-:W-:Y:S04]  /*15b90*/  LDSM.16.M88.4 R224, [R202] ;  /* 0x00000000cae0783b */ /* 0x000fe80000000200 */
[----:B------:R-:W5:Y:S04]  /*15ba0*/  LDSM.16.M88.4 R12, [R201+0x6000] ;  /* 0x00600000c90c783b */ /* 0x000f680000000200 */
[----:B------:R-:W-:Y:S04]  /*15bb0*/  LDSM.16.M88.4 R148, [R200] ;  /* 0x00000000c894783b */ /* 0x000fe80000000200 */
[----:B-1----:R-:W-:Y:S04]  /*15bc0*/  LDSM.16.M88.4 R4, [R199] ;  /* 0x00000000c704783b */ /* 0x002fe80000000200 */
[----:B------:R-:W1:Y:S04]  /*15bd0*/  LDSM.16.M88.4 R136, [R201+0x6800] ;  /* 0x00680000c988783b */ /* 0x000e680000000200 */
[----:B------:R-:W-:Y:S04]  /*15be0*/  LDSM.16.M88.4 R32, [R198] ;  /* 0x00000000c620783b */ /* 0x000fe80000000200 */
[----:B--2---:R-:W-:Y:S04]  /*15bf0*/  LDSM.16.M88.4 R20, [R195+0x6000] ;  /* 0x00600000c314783b */ /* 0x004fe80000000200 */
[----:B---3--:R-:W2:Y:S04]  /*15c00*/  LDSM.16.M88.4 R8, [R191] ;  /* 0x00000000bf08783b */ /* 0x008ea80000000200 */
[----:B------:R-:W-:Y:S04]  /*15c10*/  LDSM.16.M88.4 R144, [R197] ;  /* 0x00000000c590783b */ /* 0x000fe80000000200 */
[----:B------:R-:W3:Y:S04]  /*15c20*/  LDSM.16.M88.4 R160, [R201+0x7000] ;  /* 0x00700000c9a0783b */ /* 0x000ee80000000200 */
[----:B----4-:R-:W4:Y:S01]  /*15c30*/  LDSM.16.M88.4 R24, [R195+0x6800] ;  /* 0x00680000c318783b */ /* 0x010f220000000200 */
[C---:B-----5:R-:W-:Y:S03]  /*15c40*/  HMMA.16816.F32 R16, R224.reuse, R12, RZ ;  /* 0x0000000ce010723c */ /* 0x060fe600000018ff */
[----:B------:R-:W-:Y:S04]  /*15c50*/  LDSM.16.M88.4 R28, [R202+0x2000] ;  /* 0x00200000ca1c783b */ /* 0x000fe80000000200 */
[----:B------:R-:W-:Y:S01]  /*15c60*/  LDSM.16.M88.4 R240, [R190] ;  /* 0x00000000bef0783b */ /* 0x000fe20000000200 */
[C---:B------:R-:W-:Y:S03]  /*15c70*/  HMMA.16816.F32 R12, R224.reuse, R14, RZ ;  /* 0x0000000ee00c723c */ /* 0x040fe600000018ff */
[----:B------:R-:W-:Y:S03]  /*15c80*/  LDSM.16.M88.4 R152, [R201+0x7800] ;  /* 0x00780000c998783b */ /* 0x000fe60000000200 */
[C---:B-1----:R-:W-:Y:S01]  /*15c90*/  HMMA.16816.F32 R140, R224.reuse, R136, RZ ;  /* 0x00000088e08c723c */ /* 0x042fe200000018ff */
[----:B------:R-:W-:Y:S04]  /*15ca0*/  LDSM.16.M88.4 R236, [R200+0x2000] ;  /* 0x00200000c8ec783b */ /* 0x000fe80000000200 */
[----:B------:R-:W-:Y:S01]  /*15cb0*/  LDSM.16.M88.4 R168, [R195+0x7000] ;  /* 0x00700000c3a8783b */ /* 0x000fe20000000200 */
[----:B------:R-:W-:Y:S03]  /*15cc0*/  HMMA.16816.F32 R136, R224, R138, RZ ;  /* 0x0000008ae088723c */ /* 0x000fe600000018ff */
[----:B------:R-:W-:Y:S03]  /*15cd0*/  LDSM.16.M88.4 R172, [R189] ;  /* 0x00000000bdac783b */ /* 0x000fe60000000200 */
[C---:B------:R-:W-:Y:S01]  /*15ce0*/  HMMA.16816.F32 R16, R148.reuse, R4, R16 ;  /* 0x000000049410723c */ /* 0x040fe20000001810 */
[----:B------:R-:W-:Y:S04]  /*15cf0*/  LDSM.16.M88.4 R176, [R198+0x2000] ;  /* 0x00200000c6b0783b */ /* 0x000fe80000000200 */
[----:B------:R-:W-:Y:S01]  /*15d00*/  LDSM.16.M88.4 R232, [R188+0x1000] ;  /* 0x00100000bce8783b */ /* 0x000fe20000000200 */
[C---:B------:R-:W-:Y:S03]  /*15d10*/  HMMA.16816.F32 R12, R148.reuse, R6, R12 ;  /* 0x00000006940c723c */ /* 0x040fe6000000180c */
[----:B------:R-:W1:Y:S03]  /*15d20*/  LDSM.16.M88.4 R4, [R188] ;  /* 0x00000000bc04783b */ /* 0x000e660000000200 */
[C---:B--2---:R-:W-:Y:S01]  /*15d30*/  HMMA.16816.F32 R140, R148.reuse, R8, R140 ;  /* 0x00000008948c723c */ /* 0x044fe2000000188c */
[----:B------:R-:W-:Y:S04]  /*15d40*/  LDSM.16.M88.4 R156, [R197+0x2000] ;  /* 0x00200000c59c783b */ /* 0x000fe80000000200 */
[----:B------:R-:W0:Y:S01]  /*15d50*/  LDGDEPBAR ;  /* 0x00000000000079af */ /* 0x000e220000000000 */
[----:B------:R-:W-:Y:S03]  /*15d60*/  HMMA.16816.F32 R136, R148, R10, R136 ;  /* 0x0000000a9488723c */ /* 0x000fe60000001888 */
[----:B------:R-:W-:Y:S03]  /*15d70*/  LDSM.16.M88.4 R8, [R188+0x800] ;  /* 0x00080000bc08783b */ /* 0x000fe60000000200 */
[C---:B------:R-:W-:Y:S06]  /*15d80*/  HMMA.16816.F32 R16, R32.reuse, R20, R16 ;  /* 0x000000142010723c */ /* 0x040fec0000001810 */
[----:B------:R-:W-:Y:S01]  /*15d90*/  HMMA.16816.F32 R12, R32, R22, R12 ;  /* 0x00000016200c723c */ /* 0x000fe2000000180c */
[----:B------:R-:W2:Y:S05]  /*15da0*/  LDSM.16.M88.4 R20, [R201+0x8000] ;  /* 0x00800000c914783b */ /* 0x000eaa0000000200 */
[----:B---3--:R-:W-:Y:S06]  /*15db0*/  HMMA.16816.F32 R164, R224, R160, RZ ;  /* 0x000000a0e0a4723c */ /* 0x008fec00000018ff */
[C---:B----4-:R-:W-:Y:S06]  /*15dc0*/  HMMA.16816.F32 R140, R32.reuse, R24, R140 ;  /* 0x00000018208c723c */ /* 0x050fec000000188c */
[----:B------:R-:W-:Y:S01]  /*15dd0*/  HMMA.16816.F32 R136, R32, R26, R136 ;  /* 0x0000001a2088723c */ /* 0x000fe20000001888 */
[----:B------:R-:W-:Y:S05]  /*15de0*/  LDSM.16.M88.4 R24, [R201+0x8800] ;  /* 0x00880000c918783b */ /* 0x000fea0000000200 */
[C---:B-1----:R-:W-:Y:S06]  /*15df0*/  HMMA.16816.F32 R16, R144.reuse, R4, R16 ;  /* 0x000000049010723c */ /* 0x042fec0000001810 */
[----:B------:R-:W-:Y:S01]  /*15e00*/  HMMA.16816.F32 R12, R144, R6, R12 ;  /* 0x00000006900c723c */ /* 0x000fe2000000180c */
[----:B------:R-:W1:Y:S05]  /*15e10*/  LDSM.16.M88.4 R4, [R187] ;  /* 0x00000000bb04783b */ /* 0x000e6a0000000200 */
[----:B------:R-:W-:Y:S06]  /*15e20*/  HMMA.16816.F32 R160, R224, R162, RZ ;  /* 0x000000a2e0a0723c */ /* 0x000fec00000018ff */
[----:B------:R-:W-:Y:S06]  /*15e30*/  HMMA.16816.F32 R164, R148, R240, R164 ;  /* 0x000000f094a4723c */ /* 0x000fec00000018a4 */
[C---:B--2---:R-:W-:Y:S06]  /*15e40*/  HMMA.16816.F32 R16, R28.reuse, R20, R16 ;  /* 0x000000141c10723c */ /* 0x044fec0000001810 */
[----:B------:R-:W-:Y:S01]  /*15e50*/  HMMA.16816.F32 R12, R28, R22, R12 ;  /* 0x000000161c0c723c */ /* 0x000fe2000000180c */
[----:B------:R-:W2:Y:S05]  /*15e60*/  LDSM.16.M88.4 R20, [R195+0x8000] ;  /* 0x00800000c314783b */ /* 0x000eaa0000000200 */
[C---:B------:R-:W-:Y:S06]  /*15e70*/  HMMA.16816.F32 R140, R144.reuse, R8, R140 ;  /* 0x00000008908c723c */ /* 0x040fec000000188c */
[----:B------:R-:W-:Y:S01]  /*15e80*/  HMMA.16816.F32 R136, R144, R10, R136 ;  /* 0x0000000a9088723c */ /* 0x000fe20000001888 */
[----:B------:R-:W3:Y:S05]  /*15e90*/  LDSM.16.M88.4 R8, [R186] ;  /* 0x00000000ba08783b */ /* 0x000eea0000000200 */
[----:B------:R-:W-:Y:S01]  /*15ea0*/  HMMA.16816.F32 R160, R148, R242, R160 ;  /* 0x000000f294a0723c */ /* 0x000fe200000018a0 */
[----:B------:R-:W-:Y:S05]  /*15eb0*/  LDSM.16.M88.4 R240, [R201+0x9000] ;  /* 0x00900000c9f0783b */ /* 0x000fea0000000200 */
[C---:B------:R-:W-:Y:S06]  /*15ec0*/  HMMA.16816.F32 R228, R224.reuse, R152, RZ ;  /* 0x00000098e0e4723c */ /* 0x040fec00000018ff */
[----:B------:R-:W-:Y:S01]  /*15ed0*/  HMMA.16816.F32 R224, R224, R154, RZ ;  /* 0x0000009ae0e0723c */ /* 0x000fe200000018ff */
[----:B------:R-:W4:Y:S05]  /*15ee0*/  LDSM.16.M88.4 R152, [R195+0x7800] ;  /* 0x00780000c398783b */ /* 0x000f2a0000000200 */
[C---:B-1----:R-:W-:Y:S06]  /*15ef0*/  HMMA.16816.F32 R16, R236.reuse, R4, R16 ;  /* 0x00000004ec10723c */ /* 0x042fec0000001810 */
[----:B------:R-:W-:Y:S01]  /*15f00*/  HMMA.16816.F32 R12, R236, R6, R12 ;  /* 0x00000006ec0c723c */ /* 0x000fe2000000180c */
[----:B------:R-:W1:Y:S05]  /*15f10*/  LDSM.16.M88.4 R4, [R188+0x2000] ;  /* 0x00200000bc04783b */ /* 0x000e6a0000000200 */
[----:B------:R-:W-:Y:S06]  /*15f20*/  HMMA.16816.F32 R164, R32, R168, R164 ;  /* 0x000000a820a4723c */ /* 0x000fec00000018a4 */
[C---:B------:R-:W-:Y:S06]  /*15f30*/  HMMA.16816.F32 R140, R28.reuse, R24, R140 ;  /* 0x000000181c8c723c */ /* 0x040fec000000188c */
[----:B------:R-:W-:Y:S01]  /*15f40*/  HMMA.16816.F32 R136, R28, R26, R136 ;  /* 0x0000001a1c88723c */ /* 0x000fe20000001888 */
[----:B------:R-:W5:Y:S05]  /*15f50*/  LDSM.16.M88.4 R24, [R195+0x8800] ;  /* 0x00880000c318783b */ /* 0x000f6a0000000200 */
[----:B------:R-:W-:Y:S01]  /*15f60*/  HMMA.16816.F32 R160, R32, R170, R160 ;  /* 0x000000aa20a0723c */ /* 0x000fe200000018a0 */
[----:B------:R-:W-:Y:S05]  /*15f70*/  LDSM.16.M88.4 R168, [R201+0x9800] ;  /* 0x00980000c9a8783b */ /* 0x000fea0000000200 */
[C---:B------:R-:W-:Y:S06]  /*15f80*/  HMMA.16816.F32 R228, R148.reuse, R172, R228 ;  /* 0x000000ac94e4723c */ /* 0x040fec00000018e4 */
[----:B------:R-:W-:Y:S01]  /*15f90*/  HMMA.16816.F32 R224, R148, R174, R224 ;  /* 0x000000ae94e0723c */ /* 0x000fe200000018e0 */
[----:B------:R-:W5:Y:S04]  /*15fa0*/  LDSM.16.M88.4 R172, [R188+0x1800] ;  /* 0x00180000bcac783b */ /* 0x000f680000000200 */
[----:B------:R-:W-:Y:S01]  /*15fb0*/  LDSM.16.M88.4 R148, [R202+0x4000] ;  /* 0x00400000ca94783b */ /* 0x000fe20000000200 */
[C---:B--2---:R-:W-:Y:S06]  /*15fc0*/  HMMA.16816.F32 R16, R176.reuse, R20, R16 ;  /* 0x00000014b010723c */ /* 0x044fec0000001810 */
[----:B------:R-:W-:Y:S01]  /*15fd0*/  HMMA.16816.F32 R12, R176, R22, R12 ;  /* 0x00000016b00c723c */ /* 0x000fe2000000180c */
[----:B------:R-:W2:Y:S05]  /*15fe0*/  LDSM.16.M88.4 R20, [R201+0xa000] ;  /* 0x00a00000c914783b */ /* 0x000eaa0000000200 */
[----:B------:R-:W-:Y:S06]  /*15ff0*/  HMMA.16816.F32 R164, R144, R232, R164 ;  /* 0x000000e890a4723c */ /* 0x000fec00000018a4 */
[C---:B---3--:R-:W-:Y:S06]  /*16000*/  HMMA.16816.F32 R140, R236.reuse, R8, R140 ;  /* 0x00000008ec8c723c */ /* 0x048fec000000188c */
[----:B------:R-:W-:Y:S01]  /*16010*/  HMMA.16816.F32 R136, R236, R10, R136 ;  /* 0x0000000aec88723c */ /* 0x000fe20000001888 */
[----:B------:R-:W-:Y:S05]  /*16020*/  LDSM.16.M88.4 R8, [R188+0x2800] ;  /* 0x00280000bc08783b */ /* 0x000fea0000000200 */
[----:B------:R-:W-:Y:S01]  /*16030*/  HMMA.16816.F32 R160, R144, R234, R160 ;  /* 0x000000ea90a0723c */ /* 0x000fe200000018a0 */
[----:B------:R-:W-:Y:S05]  /*16040*/  LDSM.16.M88.4 R232, [R184] ;  /* 0x00000000b8e8783b */ /* 0x000fea0000000200 */
[C---:B----4-:R-:W-:Y:S06]  /*16050*/  HMMA.16816.F32 R228, R32.reuse, R152, R228 ;  /* 0x0000009820e4723c */ /* 0x050fec00000018e4 */
[----:B------:R-:W-:Y:S01]  /*16060*/  HMMA.16816.F32 R224, R32, R154, R224 ;  /* 0x0000009a20e0723c */ /* 0x000fe200000018e0 */
[----:B------:R-:W3:Y:S04]  /*16070*/  LDSM.16.M88.4 R152, [R185] ;  /* 0x00000000b998783b */ /* 0x000ee80000000200 */
[----:B------:R-:W-:Y:S01]  /*16080*/  LDSM.16.M88.4 R32, [R200+0x4000] ;  /* 0x00400000c820783b */ /* 0x000fe20000000200 */
[C---:B-1----:R-:W-:Y:S06]  /*16090*/  HMMA.16816.F32 R16, R156.reuse, R4, R16 ;  /* 0x000000049c10723c */ /* 0x042fec0000001810 */
[----:B------:R-:W-:Y:S01]  /*160a0*/  HMMA.16816.F32 R12, R156, R6, R12 ;  /* 0x000000069c0c723c */ /* 0x000fe2000000180c */
[----:B------:R-:W1:Y:S05]  /*160b0*/  LDSM.16.M88.4 R4, [R183] ;  /* 0x00000000b704783b */ /* 0x000e6a0000000200 */
[----:B------:R-:W-:Y:S06]  /*160c0*/  HMMA.16816.F32 R164, R28, R240, R164 ;  /* 0x000000f01ca4723c */ /* 0x000fec00000018a4 */
[C---:B-----5:R-:W-:Y:S06]  /*160d0*/  HMMA.16816.F32 R140, R176.reuse, R24, R140 ;  /* 0x00000018b08c723c */ /* 0x060fec000000188c */
[----:B------:R-:W-:Y:S01]  /*160e0*/  HMMA.16816.F32 R136, R176, R26, R136 ;  /* 0x0000001ab088723c */ /* 0x000fe20000001888 */
[----:B------:R-:W-:Y:S05]  /*160f0*/  LDSM.16.M88.4 R24, [R198+0x4000] ;  /* 0x00400000c618783b */ /* 0x000fea0000000200 */
[----:B------:R-:W-:Y:S06]  /*16100*/  HMMA.16816.F32 R160, R28, R242, R160 ;  /* 0x000000f21ca0723c */ /* 0x000fec00000018a0 */
[C---:B------:R-:W-:Y:S06]  /*16110*/  HMMA.16816.F32 R228, R144.reuse, R172, R228 ;  /* 0x000000ac90e4723c */ /* 0x040fec00000018e4 */
[----:B------:R-:W-:Y:S01]  /*16120*/  HMMA.16816.F32 R224, R144, R174, R224 ;  /* 0x000000ae90e0723c */ /* 0x000fe200000018e0 */
[----:B------:R-:W4:Y:S04]  /*16130*/  LDSM.16.M88.4 R172, [R195+0x9000] ;  /* 0x00900000c3ac783b */ /* 0x000f280000000200 */
[----:B------:R-:W5:Y:S01]  /*16140*/  LDSM.16.M88.4 R144, [R201+0xa800] ;  /* 0x00a80000c990783b */ /* 0x000f620000000200 */
[C---:B--2---:R-:W-:Y:S06]  /*16150*/  HMMA.16816.F32 R16, R148.reuse, R20, R16 ;  /* 0x000000149410723c */ /* 0x044fec0000001810 */
[----:B------:R-:W-:Y:S01]  /*16160*/  HMMA.16816.F32 R12, R148, R22, R12 ;  /* 0x00000016940c723c */ /* 0x000fe2000000180c */
[----:B------:R-:W2:Y:S05]  /*16170*/  LDSM.16.M88.4 R20, [R195+0xa000] ;  /* 0x00a00000c314783b */ /* 0x000eaa0000000200 */
[----:B---3--:R-:W-:Y:S06]  /*16180*/  HMMA.16816.F32 R164, R236, R152, R164 ;  /* 0x00000098eca4723c */ /* 0x008fec00000018a4 */
[C---:B------:R-:W-:Y:S06]  /*16190*/  HMMA.16816.F32 R140, R156.reuse, R8, R140 ;  /* 0x000000089c8c723c */ /* 0x040fec000000188c */
[----:B------:R-:W-:Y:S01]  /*161a0*/  HMMA.16816.F32 R136, R156, R10, R136 ;  /* 0x0000000a9c88723c */ /* 0x000fe20000001888 */
[----:B------:R-:W-:Y:S05]  /*161b0*/  LDSM.16.M88.4 R8, [R197+0x4000] ;  /* 0x00400000c508783b */ /* 0x000fea0000000200 */
[----:B------:R-:W-:Y:S01]  /*161c0*/  HMMA.16816.F32 R160, R236, R154, R160 ;  /* 0x0000009aeca0723c */ /* 0x000fe200000018a0 */
[----:B------:R-:W-:Y:S05]  /*161d0*/  LDSM.16.M88.4 R152, [R188+0x3000] ;  /* 0x00300000bc98783b */ /* 0x000fea0000000200 */
[C---:B------:R-:W-:Y:S06]  /*161e0*/  HMMA.16816.F32 R228, R28.reuse, R168, R228 ;  /* 0x000000a81ce4723c */ /* 0x040fec00000018e4 */
[----:B------:R-:W-:Y:S01]  /*161f0*/  HMMA.16816.F32 R224, R28, R170, R224 ;  /* 0x000000aa1ce0723c */ /* 0x000fe200000018e0 */
[----:B------:R-:W3:Y:S04]  /*16200*/  LDSM.16.M88.4 R28, [R182] ;  /* 0x00000000b61c783b */ /* 0x000ee80000000200 */
[----:B------:R-:W-:Y:S01]  /*16210*/  LDSM.16.M88.4 R168, [R195+0x9800] ;  /* 0x00980000c3a8783b */ /* 0x000fe20000000200 */
[C---:B-1----:R-:W-:Y:S06]  /*16220*/  HMMA.16816.F32 R16, R32.reuse, R4, R16 ;  /* 0x000000042010723c */ /* 0x042fec0000001810 */
[----:B------:R-:W-:Y:S01]  /*16230*/  HMMA.16816.F32 R12, R32, R6, R12 ;  /* 0x00000006200c723c */ /* 0x000fe2000000180c */
[----:B------:R-:W1:Y:S05]  /*16240*/  LDSM.16.M88.4 R4, [R188+0x4000] ;  /* 0x00400000bc04783b */ /* 0x000e6a0000000200 */
[----:B----4-:R-:W-:Y:S06]  /*16250*/  HMMA.16816.F32 R164, R176, R172, R164 ;  /* 0x000000acb0a4723c */ /* 0x010fec00000018a4 */
[C---:B-----5:R-:W-:Y:S06]  /*16260*/  HMMA.16816.F32 R140, R148.reuse, R144, R140 ;  /* 0x00000090948c723c */ /* 0x060fec000000188c */
[----:B------:R-:W-:Y:S01]  /*16270*/  HMMA.16816.F32 R136, R148, R146, R136 ;  /* 0x000000929488723c */ /* 0x000fe20000001888 */
[----:B------:R-:W-:Y:S05]  /*16280*/  LDSM.16.M88.4 R144, [R201+0xb000] ;  /* 0x00b00000c990783b */ /* 0x000fea0000000200 */
[----:B------:R-:W-:Y:S06]  /*16290*/  HMMA.16816.F32 R160, R176, R174, R160 ;  /* 0x000000aeb0a0723c */ /* 0x000fec00000018a0 */
[C---:B--2---:R-:W-:Y:S06]  /*162a0*/  HMMA.16816.F32 R16, R24.reuse, R20, R16 ;  /* 0x000000141810723c */ /* 0x044fec0000001810 */
[----:B------:R-:W-:Y:S01]  /*162b0*/  HMMA.16816.F32 R12, R24, R22, R12 ;  /* 0x00000016180c723c */ /* 0x000fe2000000180c */
[----:B------:R-:W2:Y:S05]  /*162c0*/  LDSM.16.M88.4 R20, [R195+0xa800] ;  /* 0x00a80000c314783b */ /* 0x000eaa0000000200 */
[C---:B------:R-:W-:Y:S06]  /*162d0*/  HMMA.16816.F32 R228, R236.reuse, R232, R228 ;  /* 0x000000e8ece4723c */ /* 0x040fec00000018e4 */
[----:B------:R-:W-:Y:S01]  /*162e0*/  HMMA.16816.F32 R224, R236, R234, R224 ;  /* 0x000000eaece0723c */ /* 0x000fe200000018e0 */
[----:B------:R-:W4:Y:S05]  /*162f0*/  LDSM.16.M88.4 R232, [R188+0x3800] ;  /* 0x00380000bce8783b */ /* 0x000f2a0000000200 */
[----:B---3--:R-:W-:Y:S06]  /*16300*/  HMMA.16816.F32 R140, R32, R28, R140 ;  /* 0x0000001c208c723c */ /* 0x008fec000000188c */
[----:B------:R-:W-:Y:S06]  /*16310*/  HMMA.16816.F32 R164, R156, R152, R164 ;  /* 0x000000989ca4723c */ /* 0x000fec00000018a4 */
[----:B------:R-:W-:Y:S01]  /*16320*/  HMMA.16816.F32 R136, R32, R30, R136 ;  /* 0x0000001e2088723c */ /* 0x000fe20000001888 */
[----:B------:R-:W-:Y:S05]  /*16330*/  LDSM.16.M88.4 R28, [R181] ;  /* 0x00000000b51c783b */ /* 0x000fea0000000200 */
[----:B------:R-:W-:Y:S01]  /*16340*/  HMMA.16816.F32 R160, R156, R154, R160 ;  /* 0x0000009a9ca0723c */ /* 0x000fe200000018a0 */
[----:B------:R-:W-:Y:S05]  /*16350*/  LDSM.16.M88.4 R152, [R201+0xb800] ;  /* 0x00b80000c998783b */ /* 0x000fea0000000200 */
[C---:B-1----:R-:W-:Y:S06]  /*16360*/  HMMA.16816.F32 R16, R8.reuse, R4, R16 ;  /* 0x000000040810723c */ /* 0x042fec0000001810 */
[----:B------:R-:W-:Y:S01]  /*16370*/  HMMA.16816.F32 R12, R8, R6, R12 ;  /* 0x00000006080c723c */ /* 0x000fe2000000180c */
[----:B------:R-:W1:Y:S05]  /*16380*/  LDSM.16.M88.4 R4, [R188+0x4800] ;  /* 0x00480000bc04783b */ /* 0x000e6a0000000200 */
[----:B------:R-:W-:Y:S06]  /*16390*/  HMMA.16816.F32 R228, R176, R168, R228 ;  /* 0x000000a8b0e4723c */ /* 0x000fec00000018e4 */
[----:B--2---:R-:W-:Y:S06]  /*163a0*/  HMMA.16816.F32 R140, R24, R20, R140 ;  /* 0x00000014188c723c */ /* 0x004fec000000188c */
[----:B------:R-:W-:Y:S01]  /*163b0*/  HMMA.16816.F32 R164, R148, R144, R164 ;  /* 0x0000009094a4723c */ /* 0x000fe200000018a4 */
[----:B------:R-:W-:Y:S01]  /*163c0*/  FMUL.FTZ R0, R16, UR15 ;  /* 0x0000000f10007c20 */ /* 0x000fe20008410000 */
[----:B------:R-:W-:Y:S01]  /*163d0*/  FMUL.FTZ R2, R17, UR15 ;  /* 0x0000000f11027c20 */ /* 0x000fe20008410000 */
[----:B------:R-:W-:-:S03]  /*163e0*/  FMUL.FTZ R135, R18, UR15 ;  /* 0x0000000f12877c20 */ /* 0x000fc60008410000 */
[----:B------:R-:W-:Y:S01]  /*163f0*/  HMMA.16816.F32 R136, R24, R22, R136 ;  /* 0x000000161888723c */ /* 0x000fe20000001888 */
[----:B------:R-:W2:Y:S01]  /*16400*/  LDSM.16.M88.4 R20, [R195+0xb000] ;  /* 0x00b00000c314783b */ /* 0x000ea20000000200 */
[----:B------:R-:W-:Y:S01]  /*16410*/  FMUL.FTZ R12, R12, UR15 ;  /* 0x0000000f0c0c7c20 */ /* 0x000fe20008410000 */
[----:B------:R-:W-:Y:S01]  /*16420*/  FMUL.FTZ R13, R13, UR15 ;  /* 0x0000000f0d0d7c20 */ /* 0x000fe20008410000 */
[----:B------:R-:W-:Y:S01]  /*16430*/  FMUL.FTZ R14, R14, UR15 ;  /* 0x0000000f0e0e7c20 */ /* 0x000fe20008410000 */
[----:B------:R-:W-:Y:S01]  /*16440*/  MUFU.TANH R0, R0 ;  /* 0x0000000000007308 */ /* 0x000fe20000002400 */
[----:B------:R-:W-:Y:S06]  /*16450*/  HMMA.16816.F32 R160, R148, R146, R160 ;  /* 0x0000009294a0723c */ /* 0x000fec00000018a0 */
[----:B------:R-:W-:Y:S01]  /*16460*/  HMMA.16816.F32 R224, R176, R170, R224 ;  /* 0x000000aab0e0723c */ /* 0x000fe200000018e0 */
[----:B------:R-:W-:Y:S05]  /*16470*/  MUFU.TANH R133, R12 ;  /* 0x0000000c00857308 */ /* 0x000fea0000002400 */
[----:B----4-:R-:W-:Y:S03]  /*16480*/  HMMA.16816.F32 R228, R156, R232, R228 ;  /* 0x000000e89ce4723c */ /* 0x010fe600000018e4 */
[----:B------:R-:W-:Y:S03]  /*16490*/  MUFU.TANH R134, R13 ;  /* 0x0000000d00867308 */ /* 0x000fe60000002400 */
[----:B-1----:R-:W-:Y:S05]  /*164a0*/  HMMA.16816.F32 R140, R8, R4, R140 ;  /* 0x00000004088c723c */ /* 0x002fea000000188c */
[----:B------:R-:W1:Y:S01]  /*164b0*/  MUFU.TANH R2, R2 ;  /* 0x0000000200027308 */ /* 0x000e620000002400 */
[----:B------:R-:W-:Y:S06]  /*164c0*/  HMMA.16816.F32 R164, R32, R28, R164 ;  /* 0x0000001c20a4723c */ /* 0x000fec00000018a4 */
[----:B------:R-:W-:Y:S01]  /*164d0*/  HMMA.16816.F32 R136, R8, R6, R136 ;  /* 0x000000060888723c */ /* 0x000fe20000001888 */
[----:B------:R-:W3:Y:S01]  /*164e0*/  LDSM.16.M88.4 R4, [R180] ;  /* 0x00000000b404783b */ /* 0x000ee20000000200 */
[----:B------:R-:W-:Y:S01]  /*164f0*/  FMUL.FTZ R28, R19, UR15 ;  /* 0x0000000f131c7c20 */ /* 0x000fe20008410000 */
[----:B------:R4:W-:Y:S02]  /*16500*/  MUFU.TANH R29, R14 ;  /* 0x0000000e001d7308 */ /* 0x0009e40000002400 */
[----:B------:R-:W5:Y:S01]  /*16510*/  LDSM.16.M88.4 R16, [R188+0x5000] ;  /* 0x00500000bc10783b */ /* 0x000f620000000200 */
[----:B------:R-:W-:Y:S05]  /*16520*/  HMMA.16816.F32 R160, R32, R30, R160 ;  /* 0x0000001e20a0723c */ /* 0x000fea00000018a0 */
[----:B------:R-:W1:Y:S01]  /*16530*/  MUFU.TANH R135, R135 ;  /* 0x0000008700877308 */ /* 0x000e620000002400 */
[----:B------:R-:W-:Y:S01]  /*16540*/  HMMA.16816.F32 R224, R156, R234, R224 ;  /* 0x000000ea9ce0723c */ /* 0x000fe200000018e0 */
[----:B------:R-:W-:Y:S01]  /*16550*/  FMUL.FTZ R30, R15, UR15 ;  /* 0x0000000f0f1e7c20 */ /* 0x000fe20008410000 */
[----:B------:R-:W-:-:S04]  /*16560*/  FMUL.FTZ R31, R140, UR15 ;  /* 0x0000000f8c1f7c20 */ /* 0x000fc80008410000 */
[----:B------:R-:W-:Y:S01]  /*16570*/  HMMA.16816.F32 R228, R148, R152, R228 ;  /* 0x0000009894e4723c */ /* 0x000fe200000018e4 */
[----:B------:R-:W1:Y:S01]  /*16580*/  MUFU.TANH R28, R28 ;  /* 0x0000001c001c7308 */ /* 0x000e620000002400 */
[----:B----4-:R-:W4:Y:S04]  /*16590*/  LDSM.16.M88.4 R12, [R195+0xb800] ;  /* 0x00b80000c30c783b */ /* 0x010f280000000200 */
[----:B--2---:R-:W-:Y:S01]  /*165a0*/  HMMA.16816.F32 R164, R24, R20, R164 ;  /* 0x0000001418a4723c */ /* 0x004fe200000018a4 */
[----:B------:R-:W-:Y:S01]  /*165b0*/  FMUL.FTZ R136, R136, UR15 ;  /* 0x0000000f88887c20 */ /* 0x000fe20008410000 */
[----:B------:R-:W-:Y:S01]  /*165c0*/  FMUL.FTZ R138, R138, UR15 ;  /* 0x0000000f8a8a7c20 */ /* 0x000fe20008410000 */
[----:B------:R-:W2:Y:S01]  /*165d0*/  MUFU.TANH R30, R30 ;  /* 0x0000001e001e7308 */ /* 0x000ea20000002400 */
[----:B------:R-:W-:-:S02]  /*165e0*/  FMUL.FTZ R139, R139, UR15 ;  /* 0x0000000f8b8b7c20 */ /* 0x000fc40008410000 */
[----:B------:R-:W-:Y:S01]  /*165f0*/  HMMA.16816.F32 R160, R24, R22, R160 ;  /* 0x0000001618a0723c */ /* 0x000fe200000018a0 */
[----:B------:R-:W-:Y:S01]  /*16600*/  FMUL.FTZ R20, R141, UR15 ;  /* 0x0000000f8d147c20 */ /* 0x000fe20008410000 */
[----:B------:R-:W-:-:S03]  /*16610*/  FMUL.FTZ R21, R137, UR15 ;  /* 0x0000000f89157c20 */ /* 0x000fc60008410000 */
[----:B------:R-:W-:Y:S01]  /*16620*/  MUFU.TANH R31, R31 ;  /* 0x0000001f001f7308 */ /* 0x000fe20000002400 */
[----:B------:R-:W-:Y:S01]  /*16630*/  HMMA.16816.F32 R224, R148, R154, R224 ;  /* 0x0000009a94e0723c */ /* 0x000fe200000018e0 */
[----:B------:R-:W-:-:S05]  /*16640*/  VIADD R22, R211, 0x1 ;  /* 0x00000001d3167836 */ /* 0x000fca0000000000 */
[----:B---3--:R-:W-:Y:S01]  /*16650*/  HMMA.16816.F32 R228, R32, R4, R228 ;  /* 0x0000000420e4723c */ /* 0x008fe200000018e4 */
[C---:B------:R-:W-:Y:S01]  /*16660*/  ISETP.GE.AND P0, PT, R22.reuse, R217, PT ;  /* 0x000000d91600720c */ /* 0x040fe20003f06270 */
[----:B------:R-:W3:Y:S01]  /*16670*/  MUFU.TANH R20, R20 ;  /* 0x0000001400147308 */ /* 0x000ee20000002400 */
[C---:B------:R-:W-:Y:S02]  /*16680*/  ISETP.GE.AND P4, PT, R22.reuse, R216, PT ;  /* 0x000000d81600720c */ /* 0x040fe40003f86270 */
[C---:B------:R-:W-:Y:S01]  /*16690*/  ISETP.LT.OR P0, PT, R22.reuse, R219, P0 ;  /* 0x000000db1600720c */ /* 0x040fe20000701670 */
[C---:B-----5:R-:W-:Y:S01]  /*166a0*/  HMMA.16816.F32 R164, R8.reuse, R16, R164 ;  /* 0x0000001008a4723c */ /* 0x060fe200000018a4 */
[----:B------:R-:W-:Y:S01]  /*166b0*/  ISETP.LT.OR P4, PT, R22, R218, P4 ;  /* 0x000000da1600720c */ /* 0x000fe20002781670 */
[----:B------:R-:W-:Y:S02]  /*166c0*/  VIADD R22, R211, 0x9 ;  /* 0x00000009d3167836 */ /* 0x000fe40000000000 */
[----:B------:R-:W-:Y:S01]  /*166d0*/  FMUL.FTZ R4, R142, UR15 ;  /* 0x0000000f8e047c20 */ /* 0x000fe20008410000 */
[----:B-1----:R-:W-:Y:S01]  /*166e0*/  FSEL R2, R2, -INF , !P0 ;  /* 0xff80000002027808 */ /* 0x002fe20004000000 */
[----:B------:R-:W-:Y:S01]  /*166f0*/  FMUL.FTZ R5, R143, UR15 ;  /* 0x0000000f8f057c20 */ /* 0x000fe20008410000 */
[----:B------:R-:W-:Y:S01]  /*16700*/  HMMA.16816.F32 R160, R8, R18, R160 ;  /* 0x0000001208a0723c */ /* 0x000fe200000018a0 */
[----:B------:R-:W1:Y:S01]  /*16710*/  LDSM.16.M88.4 R16, [R188+0x5800] ;  /* 0x00580000bc10783b */ /* 0x000e620000000200 */
[----:B------:R-:W-:Y:S01]  /*16720*/  ISETP.GE.AND P6, PT, R22, R217, PT ;  /* 0x000000d91600720c */ /* 0x000fe20003fc6270 */
[----:B------:R-:W5:Y:S01]  /*16730*/  MUFU.TANH R4, R4 ;  /* 0x0000000400047308 */ /* 0x000f620000002400 */
[----:B------:R-:W-:-:S04]  /*16740*/  DEPBAR.LE SB0, 0x0 ;  /* 0x000080000000791a */ /* 0x000fc80000000000 */
[----:B------:R-:W-:Y:S01]  /*16750*/  HMMA.16816.F32 R224, R32, R6, R224 ;  /* 0x0000000620e0723c */ /* 0x000fe200000018e0 */
[----:B------:R-:W-:Y:S02]  /*16760*/  ISETP.LT.OR P6, PT, R22, R219, P6 ;  /* 0x000000db1600720c */ /* 0x000fe400037c1670 */
[----:B------:R-:W5:Y:S03]  /*16770*/  MUFU.TANH R136, R136 ;  /* 0x0000008800887308 */ /* 0x000f660000002400 */
[----:B----4-:R-:W-:Y:S01]  /*16780*/  HMMA.16816.F32 R228, R24, R12, R228 ;  /* 0x0000000c18e4723c */ /* 0x010fe200000018e4 */
[----:B------:R-:W-:Y:S02]  /*16790*/  FSEL R6, R134, -INF , !P6 ;  /* 0xff80000086067808 */ /* 0x000fe40007000000 */
[----:B------:R-:W-:Y:S01]  /*167a0*/  ISETP.GE.AND P6, PT, R211, R216, PT ;  /* 0x000000d8d300720c */ /* 0x000fe20003fc6270 */
[----:B------:R-:W-:Y:S01]  /*167b0*/  FMUL.FTZ R146, R164, UR15 ;  /* 0x0000000fa4927c20 */ /* 0x000fe20008410000 */
[----:B------:R3:W4:Y:S01]  /*167c0*/  MUFU.TANH R151, R138 ;  /* 0x0000008a00977308 */ /* 0x0007220000002400 */
[----:B------:R-:W-:Y:S01]  /*167d0*/  FMUL.FTZ R144, R165, UR15 ;  /* 0x0000000fa5907c20 */ /* 0x000fe20008410000 */
[C---:B------:R-:W-:Y:S01]  /*167e0*/  VIADD R12, R211.reuse, 0x8 ;  /* 0x00000008d30c7836 */ /* 0x040fe20000000000 */
[C---:B------:R-:W-:Y:S01]  /*167f0*/  ISETP.LT.OR P6, PT, R211.reuse, R218, P6 ;  /* 0x000000dad300720c */ /* 0x040fe200037c1670 */
[----:B------:R-:W-:-:S02]  /*16800*/  VIADD R13, R211, 0x10 ;  /* 0x00000010d30d7836 */ /* 0x000fc40000000000 */
[----:B------:R-:W-:Y:S01]  /*16810*/  FMUL.FTZ R147, R166, UR15 ;  /* 0x0000000fa6937c20 */ /* 0x000fe20008410000 */
[----:B------:R-:W-:Y:S01]  /*16820*/  FMUL.FTZ R145, R167, UR15 ;  /* 0x0000000fa7917c20 */ /* 0x000fe20008410000 */
[C---:B------:R-:W-:Y:S01]  /*16830*/  ISETP.GE.AND P2, PT, R12.reuse, R217, PT ;  /* 0x000000d90c00720c */ /* 0x040fe20003f46270 */
[----:B------:R-:W4:Y:S01]  /*16840*/  MUFU.TANH R149, R139 ;  /* 0x0000008b00957308 */ /* 0x000f220000002400 */
[----:B------:R-:W-:Y:S01]  /*16850*/  ISETP.GE.AND P1, PT, R12, R216, PT ;  /* 0x000000d80c00720c */ /* 0x000fe20003f26270 */
[----:B------:R-:W-:Y:S01]  /*16860*/  FMUL.FTZ R142, R160, UR15 ;  /* 0x0000000fa08e7c20 */ /* 0x000fe20008410000 */
[C---:B------:R-:W-:Y:S01]  /*16870*/  ISETP.LT.OR P2, PT, R12.reuse, R219, P2 ;  /* 0x000000db0c00720c */ /* 0x040fe20001741670 */
[----:B------:R-:W-:Y:S01]  /*16880*/  FMUL.FTZ R140, R161, UR15 ;  /* 0x0000000fa18c7c20 */ /* 0x000fe20008410000 */
[----:B------:R-:W-:Y:S01]  /*16890*/  HMMA.16816.F32 R224, R24, R14, R224 ;  /* 0x0000000e18e0723c */ /* 0x000fe200000018e0 */
[----:B------:R-:W-:Y:S01]  /*168a0*/  ISETP.LT.OR P1, PT, R12, R218, P1 ;  /* 0x000000da0c00720c */ /* 0x000fe20000f21670 */
[----:B------:R-:W-:Y:S01]  /*168b0*/  FMUL.FTZ R143, R162, UR15 ;  /* 0x0000000fa28f7c20 */ /* 0x000fe20008410000 */
[----:B------:R-:W-:Y:S01]  /*168c0*/  FSEL R12, R0, -INF , !P5 ;  /* 0xff800000000c7808 */ /* 0x000fe20006800000 */
[----:B------:R-:W4:Y:S01]  /*168d0*/  MUFU.TANH R21, R21 ;  /* 0x0000001500157308 */ /* 0x000f220000002400 */
[----:B------:R-:W-:Y:S01]  /*168e0*/  FSEL R0, R133, -INF , !P2 ;  /* 0xff80000085007808 */ /* 0x000fe20005000000 */
[----:B------:R-:W-:Y:S01]  /*168f0*/  FMUL.FTZ R141, R163, UR15 ;  /* 0x0000000fa38d7c20 */ /* 0x000fe20008410000 */
[----:B------:R-:W-:Y:S01]  /*16900*/  ISETP.GE.AND P0, PT, R13, R217, PT ;  /* 0x000000d90d00720c */ /* 0x000fe20003f06270 */
[----:B------:R-:W-:Y:S01]  /*16910*/  VIADD R15, R211, 0x20 ;  /* 0x00000020d30f7836 */ /* 0x000fe20000000000 */
[----:B-1----:R-:W-:Y:S01]  /*16920*/  HMMA.16816.F32 R228, R8, R16, R228 ;  /* 0x0000001008e4723c */ /* 0x002fe200000018e4 */
[-C--:B------:R-:W-:Y:S01]  /*16930*/  ISETP.GE.AND P2, PT, R13, R216.reuse, PT ;  /* 0x000000d80d00720c */ /* 0x080fe20003f46270 */
[----:B------:R-:W-:Y:S01]  /*16940*/  VIADD R14, R211, 0x21 ;  /* 0x00000021d30e7836 */ /* 0x000fe20000000000 */
[----:B------:R-:W-:Y:S01]  /*16950*/  ISETP.GE.AND P5, PT, R22, R216, PT ;  /* 0x000000d81600720c */ /* 0x000fe20003fa6270 */
[----:B------:R-:W1:Y:S01]  /*16960*/  MUFU.TANH R5, R5 ;  /* 0x0000000500057308 */ /* 0x000e620000002400 */
[----:B------:R-:W-:-:S02]  /*16970*/  ISETP.LT.OR P0, PT, R13, R219, P0 ;  /* 0x000000db0d00720c */ /* 0x000fc40000701670 */
[----:B------:R-:W-:Y:S01]  /*16980*/  VIADD R16, R211, 0x11 ;  /* 0x00000011d3107836 */ /* 0x000fe20000000000 */
[----:B------:R-:W-:Y:S02]  /*16990*/  ISETP.LT.OR P2, PT, R13, R218, P2 ;  /* 0x000000da0d00720c */ /* 0x000fe40001741670 */
[----:B------:R-:W-:Y:S02]  /*169a0*/  FSEL R17, R135, -INF , !P6 ;  /* 0xff80000087117808 */ /* 0x000fe40007000000 */
[----:B------:R-:W-:Y:S01]  /*169b0*/  FSEL R13, R28, -INF , !P4 ;  /* 0xff8000001c0d7808 */ /* 0x000fe20006000000 */
[----:B------:R-:W1:Y:S01]  /*169c0*/  MUFU.TANH R146, R146 ;  /* 0x0000009200927308 */ /* 0x000e620000002400 */
[C---:B------:R-:W-:Y:S01]  /*169d0*/  ISETP.GE.AND P6, PT, R16.reuse, R217, PT ;  /* 0x000000d91000720c */ /* 0x040fe20003fc6270 */
[----:B------:R-:W-:Y:S01]  /*169e0*/  HMMA.16816.F32 R224, R8, R18, R224 ;  /* 0x0000001208e0723c */ /* 0x000fe200000018e0 */
[----:B------:R-:W-:Y:S02]  /*169f0*/  ISETP.GE.AND P4, PT, R16, R216, PT ;  /* 0x000000d81000720c */ /* 0x000fe40003f86270 */
[-C--:B------:R-:W-:Y:S01]  /*16a00*/  ISETP.LT.OR P5, PT, R22, R218.reuse, P5 ;  /* 0x000000da1600720c */ /* 0x080fe20002fa1670 */
[C---:B------:R-:W-:Y:S01]  /*16a10*/  VIADD R22, R211.reuse, 0x18 ;  /* 0x00000018d3167836 */ /* 0x040fe20000000000 */
[C---:B------:R-:W-:Y:S01]  /*16a20*/  ISETP.LT.OR P6, PT, R16.reuse, R219, P6 ;  /* 0x000000db1000720c */ /* 0x040fe200037c1670 */
[----:B------:R-:W1:Y:S01]  /*16a30*/  MUFU.TANH R144, R144 ;  /* 0x0000009000907308 */ /* 0x000e620000002400 */
[----:B------:R-:W-:Y:S01]  /*16a40*/  ISETP.LT.OR P4, PT, R16, R218, P4 ;  /* 0x000000da1000720c */ /* 0x000fe20002781670 */
[----:B------:R-:W-:Y:S01]  /*16a50*/  VIADD R16, R211, 0x19 ;  /* 0x00000019d3107836 */ /* 0x000fe20000000000 */
[----:B------:R-:W-:Y:S01]  /*16a60*/  FSEL R29, R29, -INF , !P1 ;  /* 0xff8000001d1d7808 */ /* 0x000fe20004800000 */
[----:B------:R-:W-:Y:S01]  /*16a70*/  FMUL.FTZ R168, R229, UR15 ;  /* 0x0000000fe5a87c20 */ /* 0x000fe20008410000 */
[----:B------:R-:W-:Y:S01]  /*16a80*/  ISETP.GE.AND P1, PT, R22, R217, PT ;  /* 0x000000d91600720c */ /* 0x000fe20003f26270 */
[----:B------:R-:W-:Y:S01]  /*16a90*/  FMUL.FTZ R172, R228, UR15 ;  /* 0x0000000fe4ac7c20 */ /* 0x000fe20008410000 */
[----:B--2---:R-:W-:Y:S01]  /*16aa0*/  FSEL R7, R30, -INF , !P5 ;  /* 0xff8000001e077808 */ /* 0x004fe20006800000 */
[----:B------:R-:W2:Y:S01]  /*16ab0*/  MUFU.TANH R147, R147 ;  /* 0x0000009300937308 */ /* 0x000ea20000002400 */
[----:B---3--:R-:W-:Y:S01]  /*16ac0*/  FSEL R138, R20, -INF , !P6 ;  /* 0xff800000148a7808 */ /* 0x008fe20007000000 */
[----:B------:R-:W-:Y:S01]  /*16ad0*/  FMUL.FTZ R167, R230, UR15 ;  /* 0x0000000fe6a77c20 */ /* 0x000fe20008410000 */
[----:B------:R-:W-:Y:S01]  /*16ae0*/  ISETP.GE.AND P5, PT, R22, R216, PT ;  /* 0x000000d81600720c */ /* 0x000fe20003fa6270 */
[----:B------:R-:W-:Y:S01]  /*16af0*/  FMUL.FTZ R165, R231, UR15 ;  /* 0x0000000fe7a57c20 */ /* 0x000fe20008410000 */
[----:B------:R-:W-:-:S02]  /*16b00*/  FSEL R148, R31, -INF , !P0 ;  /* 0xff8000001f947808 */ /* 0x000fc40004000000 */
[C---:B------:R-:W-:Y:S01]  /*16b10*/  ISETP.GE.AND P6, PT, R16.reuse, R216, PT ;  /* 0x000000d81000720c */ /* 0x040fe20003fc6270 */
[----:B------:R-:W3:Y:S01]  /*16b20*/  MUFU.TANH R145, R145 ;  /* 0x0000009100917308 */ /* 0x000ee20000002400 */
[----:B------:R-:W-:Y:S01]  /*16b30*/  ISETP.GE.AND P0, PT, R16, R217, PT ;  /* 0x000000d91000720c */ /* 0x000fe20003f06270 */
[----:B------:R-:W-:Y:S01]  /*16b40*/  FMUL.FTZ R166, R224, UR15 ;  /* 0x0000000fe0a67c20 */ /* 0x000fe20008410000 */
[-C--:B------:R-:W-:Y:S01]  /*16b50*/  ISETP.LT.OR P1, PT, R22, R219.reuse, P1 ;  /* 0x000000db1600720c */ /* 0x080fe20000f21670 */
[----:B------:R-:W-:Y:S01]  /*16b60*/  FMUL.FTZ R164, R225, UR15 ;  /* 0x0000000fe1a47c20 */ /* 0x000fe20008410000 */
[----:B-----5:R-:W-:Y:S01]  /*16b70*/  FSEL R135, R4, -INF , !P2 ;  /* 0xff80000004877808 */ /* 0x020fe20005000000 */
[----:B------:R-:W-:Y:S01]  /*16b80*/  VIADD R4, R211, 0x28 ;  /* 0x00000028d3047836 */ /* 0x000fe20000000000 */
[-C--:B------:R-:W-:Y:S01]  /*16b90*/  ISETP.LT.OR P5, PT, R22, R218.reuse, P5 ;  /* 0x000000da1600720c */ /* 0x080fe20002fa1670 */
[----:B------:R-:W5:Y:S01]  /*16ba0*/  MUFU.TANH R142, R142 ;  /* 0x0000008e008e7308 */ /* 0x000f620000002400 */
[----:B------:R-:W-:Y:S01]  /*16bb0*/  ISETP.LT.OR P6, PT, R16, R218, P6 ;  /* 0x000000da1000720c */ /* 0x000fe200037c1670 */
[----:B------:R-:W-:Y:S01]  /*16bc0*/  FMUL.FTZ R163, R226, UR15 ;  /* 0x0000000fe2a37c20 */ /* 0x000fe20008410000 */
[----:B------:R-:W-:Y:S01]  /*16bd0*/  ISETP.LT.OR P0, PT, R16, R219, P0 ;  /* 0x000000db1000720c */ /* 0x000fe20000701670 */
[----:B------:R-:W-:Y:S01]  /*16be0*/  FMUL.FTZ R161, R227, UR15 ;  /* 0x0000000fe3a17c20 */ /* 0x000fe20008410000 */
[----:B------:R-:W-:-:S02]  /*16bf0*/  FSEL R136, R136, -INF , !P1 ;  /* 0xff80000088887808 */ /* 0x000fc40004800000 */
[-C--:B------:R-:W-:Y:S01]  /*16c00*/  ISETP.GE.AND P1, PT, R15, R217.reuse, PT ;  /* 0x000000d90f00720c */ /* 0x080fe20003f26270 */
[----:B------:R-:W5:Y:S01]  /*16c10*/  MUFU.TANH R140, R140 ;  /* 0x0000008c008c7308 */ /* 0x000f620000002400 */
[-C--:B------:R-:W-:Y:S02]  /*16c20*/  ISETP.GE.AND P2, PT, R14, R217.reuse, PT ;  /* 0x000000d90e00720c */ /* 0x080fe40003f46270 */
[----:B----4-:R-:W-:Y:S02]  /*16c30*/  FSEL R151, R151, -INF , !P5 ;  /* 0xff80000097977808 */ /* 0x010fe40006800000 */
[----:B------:R-:W-:Y:S02]  /*16c40*/  FSEL R149, R149, -INF , !P6 ;  /* 0xff80000095957808 */ /* 0x000fe40007000000 */
[----:B------:R-:W-:Y:S01]  /*16c50*/  FSEL R134, R21, -INF , !P0 ;  /* 0xff80000015867808 */ /* 0x000fe20004000000 */
[----:B------:R-:W4:Y:S01]  /*16c60*/  MUFU.TANH R168, R168 ;  /* 0x000000a800a87308 */ /* 0x000f220000002400 */
[----:B------:R-:W-:-:S02]  /*16c70*/  ISETP.GE.AND P5, PT, R4, R217, PT ;  /* 0x000000d90400720c */ /* 0x000fc40003fa6270 */
[-C--:B------:R-:W-:Y:S02]  /*16c80*/  ISETP.GE.AND P6, PT, R4, R216.reuse, PT ;  /* 0x000000d80400720c */ /* 0x080fe40003fc6270 */
[----:B------:R-:W-:Y:S02]  /*16c90*/  ISETP.GE.AND P0, PT, R15, R216, PT ;  /* 0x000000d80f00720c */ /* 0x000fe40003f06270 */
[----:B-1----:R-:W-:Y:S01]  /*16ca0*/  FSEL R133, R5, -INF , !P4 ;  /* 0xff80000005857808 */ /* 0x002fe20006000000 */
[----:B------:R-:W-:Y:S01]  /*16cb0*/  VIADD R5, R211, 0x29 ;  /* 0x00000029d3057836 */ /* 0x000fe20000000000 */
[-C--:B------:R-:W-:Y:S01]  /*16cc0*/  ISETP.LT.OR P1, PT, R15, R219.reuse, P1 ;  /* 0x000000db0f00720c */ /* 0x080fe20000f21670 */
[----:B------:R-:W1:Y:S01]  /*16cd0*/  MUFU.TANH R143, R143 ;  /* 0x0000008f008f7308 */ /* 0x000e620000002400 */
[-C--:B------:R-:W-:Y:S02]  /*16ce0*/  ISETP.LT.OR P2, PT, R14, R219.reuse, P2 ;  /* 0x000000db0e00720c */ /* 0x080fe40001741670 */
[----:B------:R-:W-:-:S02]  /*16cf0*/  ISETP.LT.OR P5, PT, R4, R219, P5 ;  /* 0x000000db0400720c */ /* 0x000fc40002fa1670 */
[-C--:B------:R-:W-:Y:S01]  /*16d00*/  ISETP.LT.OR P6, PT, R4, R218.reuse, P6 ;  /* 0x000000da0400720c */ /* 0x080fe200037c1670 */
[----:B------:R-:W-:Y:S01]  /*16d10*/  VIADD R4, R211, 0x31 ;  /* 0x00000031d3047836 */ /* 0x000fe20000000000 */
[----:B------:R-:W-:Y:S01]  /*16d20*/  ISETP.LT.OR P0, PT, R15, R218, P0 ;  /* 0x000000da0f00720c */ /* 0x000fe20000701670 */
[----:B------:R-:W1:Y:S01]  /*16d30*/  MUFU.TANH R141, R141 ;  /* 0x0000008d008d7308 */ /* 0x000e620000002400 */
[-C--:B------:R-:W-:Y:S02]  /*16d40*/  ISETP.GE.AND P4, PT, R14, R216.reuse, PT ;  /* 0x000000d80e00720c */ /* 0x080fe40003f86270 */
[----:B------:R-:W-:Y:S02]  /*16d50*/  FSEL R146, R146, -INF , !P1 ;  /* 0xff80000092927808 */ /* 0x000fe40004800000 */
[----:B------:R-:W-:Y:S02]  /*16d60*/  FSEL R144, R144, -INF , !P2 ;  /* 0xff80000090907808 */ /* 0x000fe40005000000 */
[C---:B------:R-:W-:Y:S01]  /*16d70*/  ISETP.GE.AND P1, PT, R5.reuse, R217, PT ;  /* 0x000000d90500720c */ /* 0x040fe20003f26270 */
[----:B------:R-:W1:Y:S01]  /*16d80*/  MUFU.TANH R172, R172 ;  /* 0x000000ac00ac7308 */ /* 0x000e620000002400 */
[----:B------:R-:W-:-:S02]  /*16d90*/  ISETP.GE.AND P2, PT, R5, R216, PT ;  /* 0x000000d80500720c */ /* 0x000fc40003f46270 */
[----:B--2---:R-:W-:Y:S02]  /*16da0*/  FSEL R147, R147, -INF , !P0 ;  /* 0xff80000093937808 */ /* 0x004fe40004000000 */
[-C--:B------:R-:W-:Y:S02]  /*16db0*/  ISETP.LT.OR P4, PT, R14, R218.reuse, P4 ;  /* 0x000000da0e00720c */ /* 0x080fe40002781670 */
[----:B------:R-:W-:Y:S01]  /*16dc0*/  ISETP.GE.AND P0, PT, R4, R217, PT ;  /* 0x000000d90400720c */ /* 0x000fe20003f06270 */
[----:B------:R-:W2:Y:S01]  /*16dd0*/  MUFU.TANH R167, R167 ;  /* 0x000000a700a77308 */ /* 0x000ea20000002400 */
[C---:B------:R-:W-:Y:S02]  /*16de0*/  ISETP.LT.OR P1, PT, R5.reuse, R219, P1 ;  /* 0x000000db0500720c */ /* 0x040fe40000f21670 */
[----:B------:R-:W-:Y:S01]  /*16df0*/  ISETP.LT.OR P2, PT, R5, R218, P2 ;  /* 0x000000da0500720c */ /* 0x000fe20001741670 */
[----:B------:R-:W-:Y:S01]  /*16e00*/  VIADD R5, R211, 0x30 ;  /* 0x00000030d3057836 */ /* 0x000fe20000000000 */
[----:B---3--:R-:W-:-:S02]  /*16e10*/  FSEL R145, R145, -INF , !P4 ;  /* 0xff80000091917808 */ /* 0x008fc40006000000 */
[C---:B------:R-:W-:Y:S01]  /*16e20*/  ISETP.LT.OR P0, PT, R4.reuse, R219, P0 ;  /* 0x000000db0400720c */ /* 0x040fe20000701670 */
[----:B------:R-:W3:Y:S01]  /*16e30*/  MUFU.TANH R165, R165 ;  /* 0x000000a500a57308 */ /* 0x000ee20000002400 */
[-C--:B------:R-:W-:Y:S02]  /*16e40*/  ISETP.GE.AND P4, PT, R4, R216.reuse, PT ;  /* 0x000000d80400720c */ /* 0x080fe40003f86270 */
[----:B-----5:R-:W-:Y:S02]  /*16e50*/  FSEL R142, R142, -INF , !P5 ;  /* 0xff8000008e8e7808 */ /* 0x020fe40006800000 */
[----:B------:R-:W-:Y:S02]  /*16e60*/  FSEL R140, R140, -INF , !P1 ;  /* 0xff8000008c8c7808 */ /* 0x000fe40004800000 */
[C---:B------:R-:W-:Y:S01]  /*16e70*/  ISETP.GE.AND P5, PT, R5.reuse, R217, PT ;  /* 0x000000d90500720c */ /* 0x040fe20003fa6270 */
[----:B------:R-:W5:Y:S01]  /*16e80*/  MUFU.TANH R166, R166 ;  /* 0x000000a600a67308 */ /* 0x000f620000002400 */
[----:B------:R-:W-:-:S02]  /*16e90*/  ISETP.GE.AND P1, PT, R5, R216, PT ;  /* 0x000000d80500720c */ /* 0x000fc40003f26270 */
[----:B----4-:R-:W-:Y:S02]  /*16ea0*/  FSEL R168, R168, -INF , !P0 ;  /* 0xff800000a8a87808 */ /* 0x010fe40004000000 */
[-C--:B------:R-:W-:Y:S01]  /*16eb0*/  ISETP.LT.OR P4, PT, R4, R218.reuse, P4 ;  /* 0x000000da0400720c */ /* 0x080fe20002781670 */
[----:B------:R-:W-:Y:S01]  /*16ec0*/  VIADD R4, R211, 0x38 ;  /* 0x00000038d3047836 */ /* 0x000fe20000000000 */
[----:B------:R-:W-:Y:S01]  /*16ed0*/  ISETP.GT.AND P0, PT, R212, R203, PT ;  /* 0x000000cbd400720c */ /* 0x000fe20003f04270 */
[----:B------:R-:W-:Y:S01]  /*16ee0*/  MUFU.TANH R164, R164 ;  /* 0x000000a400a47308 */ /* 0x000fe20000002400 */
[----:B------:R-:W-:Y:S01]  /*16ef0*/  ISETP.LT.OR P5, PT, R5, R219, P5 ;  /* 0x000000db0500720c */ /* 0x000fe20002fa1670 */
[----:B------:R-:W-:Y:S01]  /*16f00*/  VIADD R211, R211, 0x39 ;  /* 0x00000039d3d37836 */ /* 0x000fe20000000000 */
[----:B------:R-:W-:Y:S01]  /*16f10*/  BAR.SYNC.DEFER_BLOCKING 0x0 ;  /* 0x0000000000007b1d */ /* 0x000fe20000010000 */
[----:B------:R-:W-:Y:S02]  /*16f20*/  ISETP.LT.OR P1, PT, R5, R218, P1 ;  /* 0x000000da0500720c */ /* 0x000fe40000f21670 */
[----:B-1----:R-:W-:-:S02]  /*16f30*/  FSEL R143, R143, -INF , !P6 ;  /* 0xff8000008f8f7808 */ /* 0x002fc40007000000 */
[----:B------:R-:W-:Y:S01]  /*16f40*/  FSEL R141, R141, -INF , !P2 ;  /* 0xff8000008d8d7808 */ /* 0x000fe20005000000 */
[----:B------:R-:W1:Y:S01]  /*16f50*/  MUFU.TANH R163, R163 ;  /* 0x000000a300a37308 */ /* 0x000e620000002400 */
[----:B------:R-:W-:Y:S02]  /*16f60*/  FSEL R172, R172, -INF , !P5 ;  /* 0xff800000acac7808 */ /* 0x000fe40006800000 */
[----:B--2---:R-:W-:Y:S02]  /*16f70*/  FSEL R167, R167, -INF , !P1 ;  /* 0xff800000a7a77808 */ /* 0x004fe40004800000 */
[CC--:B------:R-:W-:Y:S02]  /*16f80*/  ISETP.GE.AND P6, PT, R4.reuse, R217.reuse, PT ;  /* 0x000000d90400720c */ /* 0x0c0fe40003fc6270 */
[----:B------:R-:W-:Y:S01]  /*16f90*/  ISETP.GE.AND P2, PT, R4, R216, PT ;  /* 0x000000d80400720c */ /* 0x000fe20003f46270 */
[----:B------:R-:W2:Y:S01]  /*16fa0*/  MUFU.TANH R161, R161 ;  /* 0x000000a100a17308 */ /* 0x000ea20000002400 */
[----:B------:R-:W-:-:S02]  /*16fb0*/  ISETP.GE.AND P5, PT, R211, R217, PT ;  /* 0x000000d9d300720c */ /* 0x000fc40003fa6270 */
[C---:B------:R-:W-:Y:S02]  /*16fc0*/  ISETP.GE.AND P1, PT, R211.reuse, R216, PT ;  /* 0x000000d8d300720c */ /* 0x040fe40003f26270 */
[CC--:B------:R-:W-:Y:S02]  /*16fd0*/  ISETP.LT.OR P6, PT, R4.reuse, R219.reuse, P6 ;  /* 0x000000db0400720c */ /* 0x0c0fe400037c1670 */
[-C--:B------:R-:W-:Y:S02]  /*16fe0*/  ISETP.LT.OR P2, PT, R4, R218.reuse, P2 ;  /* 0x000000da0400720c */ /* 0x080fe40001741670 */
[C---:B------:R-:W-:Y:S02]  /*16ff0*/  ISETP.LT.OR P5, PT, R211.reuse, R219, P5 ;  /* 0x000000dbd300720c */ /* 0x040fe40002fa1670 */
[----:B------:R-:W-:Y:S02]  /*17000*/  ISETP.LT.OR P1, PT, R211, R218, P1 ;  /* 0x000000dad300720c */ /* 0x000fe40000f21670 */
[----:B---3--:R-:W-:-:S02]  /*17010*/  FSEL R165, R165, -INF , !P4 ;  /* 0xff800000a5a57808 */ /* 0x008fc40006000000 */
[----:B-----5:R-:W-:Y:S02]  /*17020*/  FSEL R166, R166, -INF , !P6 ;  /* 0xff800000a6a67808 */ /* 0x020fe40007000000 */
[----:B-1----:R-:W-:Y:S02]  /*17030*/  FSEL R163, R163, -INF , !P2 ;  /* 0xff800000a3a37808 */ /* 0x002fe40005000000 */
[----:B------:R-:W-:Y:S02]  /*17040*/  FSEL R164, R164, -INF , !P5 ;  /* 0xff800000a4a47808 */ /* 0x000fe40006800000 */
[----:B--2---:R-:W-:Y:S01]  /*17050*/  FSEL R161, R161, -INF , !P1 ;  /* 0xff800000a1a17808 */ /* 0x004fe20004800000 */
        /* <DEDUP_REMOVED lines=62> */
.L_x_5830:
[----:B------:R-:W-:Y:S02]  /*17440*/  ULDC UR8, c[0x0][0x248] ;  /* 0x0000920000087ab9 */ /* 0x000fe40000000800 */
[----:B------:R-:W-:-:S06]  /*17450*/  USHF.L.U32 UR4, UR8, 0x6, URZ ;  /* 0x0000000608047899 */ /* 0x000fcc000800063f */
[----:B------:R-:W-:-:S04]  /*17460*/  IADD3 R8, RZ, -UR4, RZ ;  /* 0x80000004ff087c10 */ /* 0x000fc8000fffe0ff */
[----:B------:R-:W-:-:S07]  /*17470*/  SHF.R.S32.HI R4, RZ, 0x1f, R8 ;  /* 0x0000001fff047819 */ /* 0x000fce0000011408 */
.L_x_5831:
        /* <DEDUP_REMOVED lines=28> */
.L_x_5829:
[----:B-1----:R-:W-:Y:S01]  /*17640*/  FMNMX.FTZ R4, R3, R17, !PT ;  /* 0x0000001103047209 */ /* 0x002fe20007810000 */
        /* <DEDUP_REMOVED lines=38> */
[----:B------:R-:W2:Y:S04]  /*178b0*/  SHFL.BFLY PT, R158, R5, 0x1, 0x1f ;  /* 0x0c201f00059e7f89 */ /* 0x000ea800000e0000 */
[----:B------:R-:W-:Y:S01]  /*178c0*/  LDSM.16.MT88.4 R8, [R196+0xc000] ;  /* 0x00c00000c408783b */ /* 0x000fe20000004200 */
        /* <DEDUP_REMOVED lines=17> */
[--C-:B------:R-:W-:Y:S01]  /*179e0*/  FFMA.FTZ R156, R12, UR10, -R169.reuse ;  /* 0x0000000a0c9c7c23 */ /* 0x100fe200080108a9 */
[----:B------:R-:W-:Y:S01]  /*179f0*/  FFMA.FTZ R2, R13, UR10, -R162 ;  /* 0x0000000a0d027c23 */ /* 0x000fe200080108a2 */
        /* <DEDUP_REMOVED lines=252> */
[C---:B---3--:R-:W-:Y:S06]  /*189c0*/  HMMA.16816.F32 R92, R104.reuse, R112, R92 ;  /* 0x00000070685c723c */ /* 0x048fec000000185c */
        /* <DEDUP_REMOVED lines=77> */
[C---:B--2---:R-:W-:Y:S06]  /*18ea0*/  HMMA.16816.F32 R76, R96.reuse, R80, R76 ;  /* 0x00000050604c723c */ /* 0x044fec000000184c */
        /* <DEDUP_REMOVED lines=15> */
[C---:B---3--:R-:W-:Y:S06]  /*18fa0*/  HMMA.16816.F32 R92, R96.reuse, R16, R92 ;  /* 0x00000010605c723c */ /* 0x048fec000000185c */
[----:B------:R-:W-:-:S15]  /*18fb0*/  HMMA.16816.F32 R96, R96, R18, R4 ;  /* 0x000000126060723c */ /* 0x000fde0000001804 */
[----:B------:R-:W-:-:S09]  /*18fc0*/  NOP ;  /* 0x0000000000007918 */ /* 0x000fd20000000000 */
.L_x_5826:
[----:B------:R-:W-:Y:S05]  /*18fd0*/  @!P0 BRA `(.L_x_5832) ;  /* 0x0000003800d48947 */ /* 0x000fea0003800000 */
[----:B------:R-:W1:Y:S01]  /*18fe0*/  S2R R225, SR_TID.X ;  /* 0x0000000000e17919 */ /* 0x000e620000002100 */
[----:B------:R-:W-:Y:S01]  /*18ff0*/  ULDC.64 UR6, c[0x0][0x250] ;  /* 0x0000940000067ab9 */ /* 0x000fe20000000a00 */
[----:B------:R-:W-:Y:S01]  /*19000*/  ULDC.64 UR4, c[0x0][0x248] ;  /* 0x0000920000047ab9 */ /* 0x000fe20000000a00 */
[----:B------:R-:W-:Y:S01]  /*19010*/  ULEA UR9, -UR6, URZ, 0x6 ;  /* 0x0000003f06097291 */ /* 0x000fe2000f8e313f */
[----:B------:R-:W-:Y:S01]  /*19020*/  IMAD.MOV.U32 R2, RZ, RZ, R3 ;  /* 0x000000ffff027224 */ /* 0x000fe200078e0003 */
[----:B------:R-:W-:Y:S01]  /*19030*/  ULEA UR8, -UR4, URZ, 0x6 ;  /* 0x0000003f04087291 */ /* 0x000fe2000f8e313f */
[----:B------:R-:W-:Y:S01]  /*19040*/  IMAD.MOV.U32 R0, RZ, RZ, R132 ;  /* 0x000000ffff007224 */ /* 0x000fe200078e0084 */
[----:B------:R-:W-:Y:S02]  /*19050*/  USHF.R.S32.HI UR12, URZ, 0x1f, UR9 ;  /* 0x0000001f3f0c7899 */ /* 0x000fe40008011409 */
[----:B------:R-:W-:Y:S01]  /*19060*/  USHF.L.U64.HI UR7, UR6, 0x5, UR7 ;  /* 0x0000000506077899 */ /* 0x000fe20008010207 */
[----:B------:R-:W-:Y:S01]  /*19070*/  MOV R222, UR9 ;  /* 0x0000000900de7c02 */ /* 0x000fe20008000f00 */
[----:B------:R-:W-:-:S02]  /*19080*/  USHF.L.U64.HI UR5, UR4, 0x5, UR5 ;  /* 0x0000000504057899 */ /* 0x000fc40008010205 */
[----:B------:R-:W-:Y:S01]  /*19090*/  USHF.L.U32 UR11, UR4, 0x5, URZ ;  /* 0x00000005040b7899 */ /* 0x000fe2000800063f */
[----:B------:R-:W-:Y:S01]  /*190a0*/  IMAD.U32 R220, RZ, RZ, UR12 ;  /* 0x0000000cffdc7e24 */ /* 0x000fe2000f8e00ff */
[----:B------:R-:W-:Y:S02]  /*190b0*/  USHF.L.U32 UR6, UR6, 0x5, URZ ;  /* 0x0000000506067899 */ /* 0x000fe4000800063f */
[----:B------:R-:W-:Y:S01]  /*190c0*/  USHF.R.S32.HI UR10, URZ, 0x1f, UR8 ;  /* 0x0000001f3f0a7899 */ /* 0x000fe20008011408 */
[----:B------:R-:W-:Y:S01]  /*190d0*/  ULDC UR4, c[0x0][0x2ec] ;  /* 0x0000bb0000047ab9 */ /* 0x000fe20000000800 */
[----:B------:R-:W-:Y:S01]  /*190e0*/  ULDC UR9, c[0x0][0x39c] ;  /* 0x0000e70000097ab9 */ /* 0x000fe20000000800 */
[----:B------:R-:W-:Y:S01]  /*190f0*/  ULDC.64 UR12, c[0x0][0x208] ;  /* 0x00008200000c7ab9 */ /* 0x000fe20000000a00 */
[----:B-1----:R-:W-:-:S04]  /*19100*/  SHF.L.U32 R225, R225, 0x1, RZ ;  /* 0x00000001e1e17819 */ /* 0x002fc800000006ff */
[----:B------:R-:W-:-:S07]  /*19110*/  LOP3.LUT R225, R225, 0x6, RZ, 0xc0, !PT ;  /* 0x00000006e1e17812 */ /* 0x000fce00078ec0ff */
.L_x_5836:
        /* <DEDUP_REMOVED lines=67> */
.L_x_5833:
        /* <DEDUP_REMOVED lines=20> */
[----:B------:R-:W-:Y:S05]  /*19690*/  LDGSTS.E.BYPASS.LTC128B.128 [R208+0xf000], desc[UR12][R4.64+0x80] ;  /* 0x0f00008004d07fae */ /* 0x000fea000b901d4c */
[----:B------:R1:W-:Y:S05]  /*196a0*/  LDGSTS.E.BYPASS.LTC128B.128 [R208+0x11000], desc[UR12][R4.64+0x100] ;  /* 0x1100010004d07fae */ /* 0x0003ea000b901d4c */
[----:B------:R-:W-:Y:S05]  /*196b0*/  LDGSTS.E.BYPASS.LTC128B.128 [R208+0xd800], desc[UR12][R12.64] ;  /* 0x0d8000000cd07fae */ /* 0x000fea000b901d4c */
[----:B------:R-:W-:Y:S05]  /*196c0*/  LDGSTS.E.BYPASS.LTC128B.128 [R208+0xf800], desc[UR12][R12.64+0x80] ;  /* 0x0f8000800cd07fae */ /* 0x000fea000b901d4c */
[----:B------:R2:W-:Y:S05]  /*196d0*/  LDGSTS.E.BYPASS.LTC128B.128 [R208+0x11800], desc[UR12][R12.64+0x100] ;  /* 0x118001000cd07fae */ /* 0x0005ea000b901d4c */
[----:B------:R-:W-:Y:S05]  /*196e0*/  LDSM.16.M88.4 R32, [R202] ;  /* 0x00000000ca20783b */ /* 0x000fea0000000200 */
[----:B------:R-:W1:Y:S05]  /*196f0*/  LDSM.16.M88.4 R8, [R201+0x6000] ;  /* 0x00600000c908783b */ /* 0x000e6a0000000200 */
[----:B------:R-:W2:Y:S05]  /*19700*/  LDSM.16.M88.4 R16, [R201+0x6800] ;  /* 0x00680000c910783b */ /* 0x000eaa0000000200 */
[----:B------:R-:W3:Y:S05]  /*19710*/  LDSM.16.M88.4 R24, [R201+0x7000] ;  /* 0x00700000c918783b */ /* 0x000eea0000000200 */
[----:B------:R-:W4:Y:S05]  /*19720*/  LDSM.16.M88.4 R132, [R201+0x7800] ;  /* 0x00780000c984783b */ /* 0x000f2a0000000200 */
[----:B------:R-:W0:Y:S05]  /*19730*/  LDGDEPBAR ;  /* 0x00000000000079af */ /* 0x000e2a0000000000 */
[----:B------:R-:W-:Y:S05]  /*19740*/  LDSM.16.M88.4 R136, [R200] ;  /* 0x00000000c888783b */ /* 0x000fea0000000200 */
[----:B------:R-:W5:Y:S05]  /*19750*/  LDSM.16.M88.4 R140, [R199] ;  /* 0x00000000c78c783b */ /* 0x000f6a0000000200 */
[----:B------:R-:W5:Y:S05]  /*19760*/  LDSM.16.M88.4 R144, [R191] ;  /* 0x00000000bf90783b */ /* 0x000f6a0000000200 */
[----:B------:R-:W5:Y:S01]  /*19770*/  LDSM.16.M88.4 R148, [R190] ;  /* 0x00000000be94783b */ /* 0x000f620000000200 */
[C---:B-1----:R-:W-:Y:S04]  /*19780*/  HMMA.16816.F32 R4, R32.reuse, R8, RZ ;  /* 0x000000082004723c */ /* 0x042fe800000018ff */
[----:B------:R-:W1:Y:S02]  /*19790*/  LDSM.16.M88.4 R152, [R189] ;  /* 0x00000000bd98783b */ /* 0x000e640000000200 */
[C---:B------:R-:W-:Y:S03]  /*197a0*/  HMMA.16816.F32 R8, R32.reuse, R10, RZ ;  /* 0x0000000a2008723c */ /* 0x040fe600000018ff */
[----:B------:R-:W-:Y:S03]  /*197b0*/  LDSM.16.M88.4 R156, [R198] ;  /* 0x00000000c69c783b */ /* 0x000fe60000000200 */
[C---:B--2---:R-:W-:Y:S02]  /*197c0*/  HMMA.16816.F32 R12, R32.reuse, R16, RZ ;  /* 0x00000010200c723c */ /* 0x044fe400000018ff */
[----:B------:R-:W2:Y:S04]  /*197d0*/  LDSM.16.M88.4 R160, [R195+0x6000] ;  /* 0x00600000c3a0783b */ /* 0x000ea80000000200 */
        /* <DEDUP_REMOVED lines=157> */
[----:B------:R1:W1:Y:S01]  /*1a1b0*/  MUFU.TANH R132, R140 ;  /* 0x0000008c00847308 */ /* 0x0002620000002400 */
        /* <DEDUP_REMOVED lines=49> */
[----:B--234-:R-:W-:Y:S05]  /*1a4d0*/  @!P0 BRA `(.L_x_5834) ;  /* 0x0000000400648947 */ /* 0x01cfea0003800000 */
[----:B-1----:R-:W-:Y:S02]  /*1a4e0*/  MOV R14, UR8 ;  /* 0x00000008000e7c02 */ /* 0x002fe40008000f00 */
        /* <DEDUP_REMOVED lines=63> */
.L_x_5835:
        /* <DEDUP_REMOVED lines=25> */
.L_x_5834:
[----:B--2---:R-:W-:Y:S01]  /*1aa70*/  LEA R4, R212, R225, 0x6 ;  /* 0x000000e1d4047211 */ /* 0x004fe200078e30ff */
[----:B-1----:R-:W-:Y:S03]  /*1aa80*/  LDSM.16.MT88.4 R24, [R194+0xc000] ;  /* 0x00c00000c218783b */ /* 0x002fe60000004200 */
[C---:B------:R-:W-:Y:S01]  /*1aa90*/  IADD3 R5, R4.reuse, 0x1, RZ ;  /* 0x0000000104057810 */ /* 0x040fe20007ffe0ff */
[C---:B------:R-:W-:Y:S01]  /*1aaa0*/  VIADD R11, R4.reuse, 0x21 ;  /* 0x00000021040b7836 */ /* 0x040fe20000000000 */
[CC--:B------:R-:W-:Y:S02]  /*1aab0*/  ISETP.GE.AND P6, PT, R4.reuse, R219.reuse, PT ;  /* 0x000000db0400720c */ /* 0x0c0fe40003fc6270 */
[C---:B------:R-:W-:Y:S01]  /*1aac0*/  ISETP.GE.AND P5, PT, R5.reuse, R219, PT ;  /* 0x000000db0500720c */ /* 0x040fe20003fa6270 */
[----:B------:R-:W-:Y:S01]  /*1aad0*/  LDSM.16.MT88.4 R28, [R193+0xc000] ;  /* 0x00c00000c11c783b */ /* 0x000fe20000004200 */
[C---:B------:R-:W-:Y:S02]  /*1aae0*/  ISETP.GE.AND P2, PT, R5.reuse, R218, PT ;  /* 0x000000da0500720c */ /* 0x040fe40003f46270 */
[CC--:B------:R-:W-:Y:S02]  /*1aaf0*/  ISETP.GE.OR P5, PT, R5.reuse, R217.reuse, !P5 ;  /* 0x000000d90500720c */ /* 0x0c0fe40006fa6670 */
[----:B------:R-:W-:Y:S02]  /*1ab00*/  ISETP.GE.OR P2, PT, R5, R216, !P2 ;  /* 0x000000d80500720c */ /* 0x000fe40005746670 */
[C---:B------:R-:W-:Y:S02]  /*1ab10*/  IADD3 R5, R4.reuse, 0x8, RZ ;  /* 0x0000000804057810 */ /* 0x040fe40007ffe0ff */
[C---:B------:R-:W-:Y:S02]  /*1ab20*/  ISETP.GE.OR P6, PT, R4.reuse, R217, !P6 ;  /* 0x000000d90400720c */ /* 0x040fe400077c6670 */
[C---:B------:R-:W-:Y:S02]  /*1ab30*/  ISETP.GE.AND P0, PT, R5.reuse, R219, PT ;  /* 0x000000db0500720c */ /* 0x040fe40003f06270 */
[C---:B------:R-:W-:Y:S02]  /*1ab40*/  ISETP.GE.AND P4, PT, R5.reuse, R218, PT ;  /* 0x000000da0500720c */ /* 0x040fe40003f86270 */
[C---:B------:R-:W-:Y:S02]  /*1ab50*/  IADD3 R6, R4.reuse, 0x9, RZ ;  /* 0x0000000904067810 */ /* 0x040fe40007ffe0ff */
[C---:B------:R-:W-:Y:S02]  /*1ab60*/  ISETP.GE.OR P0, PT, R5.reuse, R217, !P0 ;  /* 0x000000d90500720c */ /* 0x040fe40004706670 */
[----:B------:R-:W-:Y:S02]  /*1ab70*/  ISETP.GE.OR P4, PT, R5, R216, !P4 ;  /* 0x000000d80500720c */ /* 0x000fe40006786670 */
[----:B------:R-:W-:Y:S01]  /*1ab80*/  FSEL R12, R3, -INF , !P6 ;  /* 0xff800000030c7808 */ /* 0x000fe20007000000 */
[C---:B------:R-:W-:Y:S01]  /*1ab90*/  VIADD R3, R4.reuse, 0x11 ;  /* 0x0000001104037836 */ /* 0x040fe20000000000 */
[C---:B------:R-:W-:Y:S02]  /*1aba0*/  IADD3 R5, R4.reuse, 0x10, RZ ;  /* 0x0000001004057810 */ /* 0x040fe40007ffe0ff */
[----:B------:R-:W-:Y:S02]  /*1abb0*/  ISETP.GE.AND P1, PT, R4, R218, PT ;  /* 0x000000da0400720c */ /* 0x000fe40003f26270 */
[-C--:B------:R-:W-:Y:S02]  /*1abc0*/  ISETP.GE.AND P6, PT, R6, R219.reuse, PT ;  /* 0x000000db0600720c */ /* 0x080fe40003fc6270 */
[----:B------:R-:W-:Y:S02]  /*1abd0*/  FSEL R136, R136, -INF , !P5 ;  /* 0xff80000088887808 */ /* 0x000fe40006800000 */
[C---:B------:R-:W-:Y:S02]  /*1abe0*/  ISETP.GE.AND P5, PT, R5.reuse, R219, PT ;  /* 0x000000db0500720c */ /* 0x040fe40003fa6270 */
[----:B------:R-:W-:Y:S02]  /*1abf0*/  ISETP.GE.OR P1, PT, R4, R216, !P1 ;  /* 0x000000d80400720c */ /* 0x000fe40004f26670 */
[-C--:B------:R-:W-:Y:S02]  /*1ac00*/  ISETP.GE.OR P6, PT, R6, R217.reuse, !P6 ;  /* 0x000000d90600720c */ /* 0x080fe400077c6670 */
[----:B------:R-:W-:Y:S02]  /*1ac10*/  ISETP.GE.OR P5, PT, R5, R217, !P5 ;  /* 0x000000d90500720c */ /* 0x000fe40006fa6670 */
[----:B------:R-:W-:Y:S02]  /*1ac20*/  FSEL R137, R137, -INF , !P1 ;  /* 0xff80000089897808 */ /* 0x000fe40004800000 */
[----:B------:R-:W-:Y:S02]  /*1ac30*/  FSEL R10, R139, -INF , !P6 ;  /* 0xff8000008b0a7808 */ /* 0x000fe40007000000 */
[----:B------:R-:W-:Y:S02]  /*1ac40*/  IADD3 R7, R4, 0x18, RZ ;  /* 0x0000001804077810 */ /* 0x000fe40007ffe0ff */
[-C--:B------:R-:W-:Y:S02]  /*1ac50*/  ISETP.GE.AND P1, PT, R6, R218.reuse, PT ;  /* 0x000000da0600720c */ /* 0x080fe40003f26270 */
[-C--:B------:R-:W-:Y:S02]  /*1ac60*/  ISETP.GE.AND P6, PT, R3, R219.reuse, PT ;  /* 0x000000db0300720c */ /* 0x080fe40003fc6270 */
[----:B------:R-:W-:Y:S02]  /*1ac70*/  FSEL R138, R138, -INF , !P0 ;  /* 0xff8000008a8a7808 */ /* 0x000fe40004000000 */
[----:B------:R-:W-:Y:S02]  /*1ac80*/  FSEL R162, R162, -INF , !P5 ;  /* 0xff800000a2a27808 */ /* 0x000fe40006800000 */
[----:B------:R-:W-:Y:S02]  /*1ac90*/  ISETP.GE.AND P5, PT, R7, R219, PT ;  /* 0x000000db0700720c */ /* 0x000fe40003fa6270 */
[----:B------:R-:W-:Y:S02]  /*1aca0*/  ISETP.GE.AND P0, PT, R5, R218, PT ;  /* 0x000000da0500720c */ /* 0x000fe40003f06270 */
[-C--:B------:R-:W-:Y:S02]  /*1acb0*/  ISETP.GE.OR P1, PT, R6, R216.reuse, !P1 ;  /* 0x000000d80600720c */ /* 0x080fe40004f26670 */
[-C--:B------:R-:W-:Y:S02]  /*1acc0*/  ISETP.GE.OR P6, PT, R3, R217.reuse, !P6 ;  /* 0x000000d90300720c */ /* 0x080fe400077c6670 */
[----:B------:R-:W-:Y:S02]  /*1acd0*/  IADD3 R6, R4, 0x19, RZ ;  /* 0x0000001904067810 */ /* 0x000fe40007ffe0ff */
[----:B------:R-:W-:Y:S02]  /*1ace0*/  ISETP.GE.OR P5, PT, R7, R217, !P5 ;  /* 0x000000d90700720c */ /* 0x000fe40006fa6670 */
        /* <DEDUP_REMOVED lines=13> */
[----:B------:R-:W-:Y:S02]  /*1adc0*/  FSEL R7, R134, -INF , !P1 ;  /* 0xff80000086077808 */ /* 0x000fe40004800000 */
[C---:B------:R-:W-:Y:S02]  /*1add0*/  ISETP.GE.AND P4, PT, R6.reuse, R218, PT ;  /* 0x000000da0600720c */ /* 0x040fe40003f86270 */
[-C--:B------:R-:W-:Y:S02]  /*1ade0*/  ISETP.GE.AND P1, PT, R11, R219.reuse, PT ;  /* 0x000000db0b00720c */ /* 0x080fe40003f26270 */
[----:B------:R-:W-:Y:S02]  /*1adf0*/  ISETP.GE.AND P2, PT, R3, R219, PT ;  /* 0x000000db0300720c */ /* 0x000fe40003f46270 */
[----:B------:R-:W-:Y:S02]  /*1ae00*/  ISETP.GE.OR P4, PT, R6, R216, !P4 ;  /* 0x000000d80600720c */ /* 0x000fe40006786670 */
[-C--:B------:R-:W-:Y:S02]  /*1ae10*/  ISETP.GE.OR P1, PT, R11, R217.reuse, !P1 ;  /* 0x000000d90b00720c */ /* 0x080fe40004f26670 */
[C---:B------:R-:W-:Y:S02]  /*1ae20*/  ISETP.GE.OR P2, PT, R3.reuse, R217, !P2 ;  /* 0x000000d90300720c */ /* 0x040fe40005746670 */
[----:B------:R-:W-:Y:S02]  /*1ae30*/  IADD3 R6, R4, 0x28, RZ ;  /* 0x0000002804067810 */ /* 0x000fe40007ffe0ff */
[----:B------:R-:W-:Y:S02]  /*1ae40*/  FSEL R172, R172, -INF , !P1 ;  /* 0xff800000acac7808 */ /* 0x000fe40004800000 */
[----:B------:R-:W-:Y:S02]  /*1ae50*/  FSEL R170, R170, -INF , !P2 ;  /* 0xff800000aaaa7808 */ /* 0x000fe40005000000 */
[C---:B------:R-:W-:Y:S02]  /*1ae60*/  ISETP.GE.AND P1, PT, R6.reuse, R219, PT ;  /* 0x000000db0600720c */ /* 0x040fe40003f26270 */
[----:B------:R-:W-:Y:S02]  /*1ae70*/  ISETP.GE.AND P2, PT, R3, R218, PT ;  /* 0x000000da0300720c */ /* 0x000fe40003f46270 */
[----:B------:R-:W-:Y:S02]  /*1ae80*/  FMNMX.FTZ R14, R137, R2, !PT ;  /* 0x00000002890e7209 */ /* 0x000fe40007810000 */
[----:B------:R-:W-:Y:S02]  /*1ae90*/  FSEL R171, R171, -INF , !P0 ;  /* 0xff800000abab7808 */ /* 0x000fe40004000000 */
[----:B------:R-:W-:Y:S02]  /*1aea0*/  ISETP.GE.OR P1, PT, R6, R217, !P1 ;  /* 0x000000d90600720c */ /* 0x000fe40004f26670 */
[----:B------:R-:W-:Y:S02]  /*1aeb0*/  ISETP.GE.OR P2, PT, R3, R216, !P2 ;  /* 0x000000d80300720c */ /* 0x000fe40005746670 */
[----:B------:R-:W-:Y:S02]  /*1aec0*/  ISETP.GE.AND P0, PT, R11, R218, PT ;  /* 0x000000da0b00720c */ /* 0x000fe40003f06270 */
[----:B------:R-:W-:Y:S02]  /*1aed0*/  IADD3 R3, R4, 0x29, RZ ;  /* 0x0000002904037810 */ /* 0x000fe40007ffe0ff */
[----:B------:R-:W-:Y:S02]  /*1aee0*/  FMNMX.FTZ R14, R5, R14, !PT ;  /* 0x0000000e050e7209 */ /* 0x000fe40007810000 */
[----:B------:R-:W-:Y:S02]  /*1aef0*/  FSEL R146, R146, -INF , !P1 ;  /* 0xff80000092927808 */ /* 0x000fe40004800000 */
[----:B------:R-:W-:Y:S02]  /*1af00*/  FSEL R169, R169, -INF , !P6 ;  /* 0xff800000a9a97808 */ /* 0x000fe40007000000 */
[----:B------:R-:W-:Y:S02]  /*1af10*/  ISETP.GE.OR P0, PT, R11, R216, !P0 ;  /* 0x000000d80b00720c */ /* 0x000fe40004706670 */
        /* <DEDUP_REMOVED lines=41> */
[----:B------:R-:W-:Y:S02]  /*1b1b0*/  ISETP.GE.AND P2, PT, R3, R219, PT ;  /* 0x000000db0300720c */ /* 0x000fe40003f46270 */
[----:B------:R-:W-:Y:S02]  /*1b1c0*/  ISETP.GE.OR P1, PT, R4, R217, !P1 ;  /* 0x000000d90400720c */ /* 0x000fe40004f26670 */
[----:B------:R-:W-:Y:S02]  /*1b1d0*/  FSEL R145, R145, -INF , !P5 ;  /* 0xff80000091917808 */ /* 0x000fe40006800000 */
[----:B------:R-:W-:Y:S02]  /*1b1e0*/  FMNMX.FTZ R14, R147, R14, !PT ;  /* 0x0000000e930e7209 */ /* 0x000fe40007810000 */
[----:B------:R-:W-:Y:S02]  /*1b1f0*/  FMNMX.FTZ R11, R170, R11, !PT ;  /* 0x0000000baa0b7209 */ /* 0x000fe40007810000 */
[----:B------:R-:W-:Y:S02]  /*1b200*/  ISETP.GE.AND P0, PT, R6, R218, PT ;  /* 0x000000da0600720c */ /* 0x000fe40003f06270 */
[----:B------:R-:W-:Y:S02]  /*1b210*/  ISETP.GE.OR P2, PT, R3, R217, !P2 ;  /* 0x000000d90300720c */ /* 0x000fe40005746670 */
[----:B------:R-:W-:Y:S02]  /*1b220*/  FSEL R150, R150, -INF , !P1 ;  /* 0xff80000096967808 */ /* 0x000fe40004800000 */
[----:B------:R-:W-:Y:S02]  /*1b230*/  FSEL R153, R153, -INF , !P4 ;  /* 0xff80000099997808 */ /* 0x000fe40006000000 */
[----:B------:R-:W-:Y:S02]  /*1b240*/  FMNMX.FTZ R16, R145, R14, !PT ;  /* 0x0000000e91107209 */ /* 0x000fe40007810000 */
[----:B------:R-:W-:Y:S02]  /*1b250*/  FMNMX.FTZ R11, R172, R11, !PT ;  /* 0x0000000bac0b7209 */ /* 0x000fe40007810000 */
[----:B------:R-:W-:Y:S02]  /*1b260*/  ISETP.GE.OR P0, PT, R6, R216, !P0 ;  /* 0x000000d80600720c */ /* 0x000fe40004706670 */
[-C--:B------:R-:W-:Y:S02]  /*1b270*/  ISETP.GE.AND P1, PT, R3, R218.reuse, PT ;  /* 0x000000da0300720c */ /* 0x080fe40003f26270 */
[----:B------:R-:W-:Y:S02]  /*1b280*/  FSEL R152, R152, -INF , !P2 ;  /* 0xff80000098987808 */ /* 0x000fe40005000000 */
[----:B------:R-:W-:Y:S02]  /*1b290*/  ISETP.GE.AND P2, PT, R4, R218, PT ;  /* 0x000000da0400720c */ /* 0x000fe40003f46270 */
[----:B------:R-:W-:Y:S02]  /*1b2a0*/  FMNMX.FTZ R11, R146, R11, !PT ;  /* 0x0000000b920b7209 */ /* 0x000fe40007810000 */
[----:B------:R-:W-:Y:S02]  /*1b2b0*/  FSEL R151, R151, -INF , !P0 ;  /* 0xff80000097977808 */ /* 0x000fe40004000000 */
[----:B------:R-:W-:Y:S02]  /*1b2c0*/  FMNMX.FTZ R16, R153, R16, !PT ;  /* 0x0000001099107209 */ /* 0x000fe40007810000 */
[-C--:B------:R-:W-:Y:S02]  /*1b2d0*/  ISETP.GE.OR P1, PT, R3, R216.reuse, !P1 ;  /* 0x000000d80300720c */ /* 0x080fe40004f26670 */
[----:B------:R-:W-:Y:S02]  /*1b2e0*/  ISETP.GE.OR P2, PT, R4, R216, !P2 ;  /* 0x000000d80400720c */ /* 0x000fe40005746670 */
[----:B------:R-:W-:Y:S02]  /*1b2f0*/  FMNMX.FTZ R11, R144, R11, !PT ;  /* 0x0000000b900b7209 */ /* 0x000fe40007810000 */
[----:B------:R-:W-:Y:S02]  /*1b300*/  FSEL R149, R149, -INF , !P1 ;  /* 0xff80000095957808 */ /* 0x000fe40004800000 */
[----:B------:R-:W-:Y:S02]  /*1b310*/  FMNMX.FTZ R16, R151, R16, !PT ;  /* 0x0000001097107209 */ /* 0x000fe40007810000 */
[----:B------:R-:W-:Y:S02]  /*1b320*/  FSEL R133, R8, -INF , !P2 ;  /* 0xff80000008857808 */ /* 0x000fe40005000000 */
[----:B------:R-:W-:Y:S02]  /*1b330*/  FMNMX.FTZ R8, R149, R16, !PT ;  /* 0x0000001095087209 */ /* 0x000fe40007810000 */
[----:B------:R-:W-:Y:S01]  /*1b340*/  FMNMX.FTZ R11, R164, R11, !PT ;  /* 0x0000000ba40b7209 */ /* 0x000fe20007810000 */
[----:B------:R-:W-:Y:S01]  /*1b350*/  LDSM.16.MT88.4 R16, [R196+0xc000] ;  /* 0x00c00000c410783b */ /* 0x000fe20000004200 */
[----:B------:R-:W-:Y:S02]  /*1b360*/  FMNMX.FTZ R6, R133, R8, !PT ;  /* 0x0000000885067209 */ /* 0x000fe40007810000 */
[----:B------:R-:W-:Y:S04]  /*1b370*/  FMNMX.FTZ R11, R154, R11, !PT ;  /* 0x0000000b9a0b7209 */ /* 0x000fe80007810000 */
[----:B------:R-:W-:Y:S01]  /*1b380*/  FMNMX.FTZ R13, R152, R11, !PT ;  /* 0x0000000b980d7209 */ /* 0x000fe20007810000 */
        /* <DEDUP_REMOVED lines=58> */
[----:B------:R-:W-:Y:S08]  /*1b730*/  ISETP.GT.AND P0, PT, R212, R203, PT ;  /* 0x000000cbd400720c */ /* 0x000ff00003f04270 */
        /* <DEDUP_REMOVED lines=319> */
.L_x_5832:
        /* <DEDUP_REMOVED lines=264> */
.L_x_5837:
[----:B------:R-:W1:Y:S01]  /*1dbb0*/  S2R R34, SR_CTAID.Z ;  /* 0x0000000000227919 */ /* 0x000e620000002700 */
[----:B------:R-:W1:Y:S01]  /*1dbc0*/  LDC R2, c[0x0][0x270] ;  /* 0x00009c00ff027b82 */ /* 0x000e620000000800 */
[----:B---3--:R-:W1:Y:S07]  /*1dbd0*/  S2R R21, SR_CTAID.Y ;  /* 0x0000000000157919 */ /* 0x008e6e0000002600 */
[----:B------:R-:W2:Y:S01]  /*1dbe0*/  LDC R3, c[0x0][0x2c4] ;  /* 0x0000b100ff037b82 */ /* 0x000ea20000000800 */
[----:B-1----:R-:W-:-:S04]  /*1dbf0*/  IMAD R2, R21, R2, R34 ;  /* 0x0000000215027224 */ /* 0x002fc800078e0222 */
[----:B--2---:R-:W-:-:S07]  /*1dc00*/  IMAD R3, R2, R3, RZ ;  /* 0x0000000302037224 */ /* 0x004fce00078e02ff */
.L_x_5838:
        /* <DEDUP_REMOVED lines=34> */
.L_x_5840:
[----:B------:R-:W-:Y:S05]  /*1de30*/  BSYNC B0 ;  /* 0x0000000000007941 */ /* 0x000fea0003800000 */
.L_x_5839:
        /* <DEDUP_REMOVED lines=61> */
.L_x_5842:
[----:B------:R-:W-:Y:S05]  /*1e210*/  BSYNC B0 ;  /* 0x0000000000007941 */ /* 0x000fea0003800000 */
.L_x_5841:
        /* <DEDUP_REMOVED lines=19> */
.L_x_5844:
[----:B------:R-:W-:Y:S05]  /*1e350*/  BSYNC B0 ;  /* 0x0000000000007941 */ /* 0x000fea0003800000 */
.L_x_5843:
        /* <DEDUP_REMOVED lines=19> */
.L_x_5846:
[----:B------:R-:W-:Y:S05]  /*1e490*/  BSYNC B0 ;  /* 0x0000000000007941 */ /* 0x000fea0003800000 */
.L_x_5845:
        /* <DEDUP_REMOVED lines=16> */
.L_x_5847:
        /* <DEDUP_REMOVED lines=14> */
.L_x_7485:


//--------------------- .text._ZN5flash24flash_fwd_splitkv_kernelI23Flash_fwd_kernel_traitsILi192ELi64ELi64ELi4ELb0ELb0EN7cutlass6half_tE19Flash_kernel_traitsILi192ELi64ELi64ELi4ES3_EELb0ELb1ELb1ELb0ELb0ELb0ELb0ELb1EEEvNS_16Flash_fwd_paramsE --------------------------
	.section	.text._ZN5flash24flash_fwd_splitkv_kernelI23Flash_fwd_kernel_traitsILi192ELi64ELi64ELi4ELb0ELb0EN7cutlass6half_tE19Flash_kernel_traitsILi192ELi64ELi64ELi4ES3_EELb0ELb1ELb1ELb0ELb0ELb0ELb0ELb1EEEvNS_16Flash_fwd_paramsE,"ax",@progbits
	.align	128
        .global         _ZN5flash24flash_fwd_splitkv_kernelI23Flash_fwd_kernel_traitsILi192ELi64ELi64ELi4ELb0ELb0EN7cutlass6half_tE19Flash_kernel_traitsILi192ELi64ELi64ELi4ES3_EELb0ELb1ELb1ELb0ELb0ELb0ELb0ELb1EEEvNS_16Flash_fwd_paramsE
        .type           _ZN5flash24flash_fwd_splitkv_kernelI23Flash_fwd_kernel_traitsILi192ELi64ELi64ELi4ELb0ELb0EN7cutlass6half_tE19Flash_kernel_traitsILi192ELi64ELi64ELi4ES3_EELb0ELb1ELb1ELb0ELb0ELb0ELb0ELb1EEEvNS_16Flash_fwd_paramsE,@function
        .size           _ZN5flash24flash_fwd_splitkv_kernelI23Flash_fwd_kernel_traitsILi192ELi64ELi64ELi4ELb0ELb0EN7cutlass6half_tE19Flash_kernel_traitsILi192ELi64ELi64ELi4ES3_EELb0ELb1ELb1ELb0ELb0ELb0ELb0ELb1EEEvNS_16Flash_fwd_paramsE,(.L_x_7486 - _ZN5flash24flash_fwd_splitkv_kernelI23Flash_fwd_kernel_traitsILi192ELi64ELi64ELi4ELb0ELb0EN7cutlass6half_tE19Flash_kernel_traitsILi192ELi64ELi64ELi4ES3_EELb0ELb1ELb1ELb0ELb0ELb0ELb0ELb1EEEvNS_16Flash_fwd_paramsE)
        .other          _ZN5flash24flash_fwd_splitkv_kernelI23Flash_fwd_kernel_traitsILi192ELi64ELi64ELi4ELb0ELb0EN7cutlass6half_tE19Flash_kernel_traitsILi192ELi64ELi64ELi4ES3_EELb0ELb1ELb1ELb0ELb0ELb0ELb0ELb1EEEvNS_16Flash_fwd_paramsE,@"STO_CUDA_ENTRY STV_DEFAULT"
_ZN5flash24flash_fwd_splitkv_kernelI23Flash_fwd_kernel_traitsILi192ELi64ELi64ELi4ELb0ELb0EN7cutlass6half_tE19Flash_kernel_traitsILi192ELi64ELi64ELi4ES3_EELb0ELb1ELb1ELb0ELb0ELb0ELb0ELb1EEEvNS_16Flash_fwd_paramsE:
.text._ZN5flash24flash_fwd_splitkv_kernelI23Flash_fwd_kernel_traitsILi192ELi64ELi64ELi4ELb0ELb0EN7cutlass6half_tE19Flash_kernel_traitsILi192ELi64ELi64ELi4ES3_EELb0ELb1ELb1ELb0ELb0ELb0ELb0ELb1EEEvNS_16Flash_fwd_paramsE:
[----:B------:R-:W-:Y:S01]  /*0000*/  LDC R1, c[0x0][0x28] ;  /* 0x00000a00ff017b82 */ /* 0x000fe20000000800 */
[----:B------:R-:W1:Y:S07]  /*0010*/  S2R R4, SR_CTAID.Y ;  /* 0x0000000000047919 */ /* 0x000e6e0000002600 */
[----:B------:R-:W1:Y:S01]  /*0020*/  LDC.64 R6, c[0x0][0x2f0] ;  /* 0x0000bc00ff067b82 */ /* 0x000e620000000a00 */
[----:B------:R-:W-:Y:S01]  /*0030*/  ULDC.64 UR4, c[0x0][0x2f0] ;  /* 0x0000bc0000047ab9 */ /* 0x000fe20000000a00 */
[----:B------:R-:W-:Y:S01]  /*0040*/  ULDC.64 UR6, c[0x0][0x208] ;  /* 0x0000820000067ab9 */ /* 0x000fe20000000a00 */
[----:B------:R-:W-:Y:S01]  /*0050*/  UISETP.NE.U32.AND UP0, UPT, UR4, URZ, UPT ;  /* 0x0000003f0400728c */ /* 0x000fe2000bf05070 */
[----:B------:R-:W-:-:S03]  /*0060*/  ULDC.64 UR8, c[0x0][0x300] ;  /* 0x0000c00000087ab9 */ /* 0x000fc60000000a00 */
[----:B------:R-:W-:Y:S01]  /*0070*/  UISETP.NE.AND.EX UP0, UPT, UR5, URZ, UPT, UP0 ;  /* 0x0000003f0500728c */ /* 0x000fe2000bf05300 */
[----:B------:R-:W2:Y:S01]  /*0080*/  S2UR UR10, SR_CTAID.Y ;  /* 0x00000000000a79c3 */ /* 0x000ea20000002600 */
[----:B------:R-:W-:Y:S01]  /*0090*/  ISETP.NE.U32.AND P5, PT, RZ, UR8, PT ;  /* 0x00000008ff007c0c */ /* 0x000fe2000bfa5070 */
[----:B------:R-:W-:-:S03]  /*00a0*/  ULDC.64 UR4, c[0x0][0x300] ;  /* 0x0000c00000047ab9 */ /* 0x000fc60000000a00 */
[----:B------:R-:W-:-:S03]  /*00b0*/  PLOP3.LUT P0, PT, PT, PT, UP0, 0x80, 0x0 ;  /* 0x000000000000781c */ /* 0x000fc60003f0f008 */
[----:B------:R-:W3:Y:S08]  /*00c0*/  LDC.U8 R0, c[0x0][0x3c2] ;  /* 0x0000f080ff007b82 */ /* 0x000ef00000000000 */
[----:B------:R-:W4:Y:S01]  /*00d0*/  LDC.64 R2, c[0x0][0x2f8] ;  /* 0x0000be00ff027b82 */ /* 0x000f220000000a00 */
[----:B-1----:R-:W-:-:S05]  /*00e0*/  IMAD.WIDE R8, R4, 0x4, R6 ;  /* 0x0000000404087825 */ /* 0x002fca00078e0206 */
[----:B------:R-:W4:Y:S04]  /*00f0*/  @P0 LDG.E R6, desc[UR6][R8.64] ;  /* 0x0000000608060981 */ /* 0x000f28000c1e1900 */
[----:B------:R1:W4:Y:S01]  /*0100*/  @P0 LDG.E R4, desc[UR6][R8.64+0x4] ;  /* 0x0000040608040981 */ /* 0x000322000c1e1900 */
[----:B------:R-:W-:Y:S01]  /*0110*/  ISETP.NE.AND.EX P5, PT, RZ, UR9, PT, P5 ;  /* 0x00000009ff007c0c */ /* 0x000fe2000bfa5350 */
[----:B--2---:R-:W-:Y:S01]  /*0120*/  UIMAD.WIDE UR4, UR10, 0x4, UR4 ;  /* 0x000000040a0478a5 */ /* 0x004fe2000f8e0204 */
[----:B---3--:R-:W-:Y:S02]  /*0130*/  ISETP.NE.AND P2, PT, R0, RZ, PT ;  /* 0x000000ff0000720c */ /* 0x008fe40003f45270 */
[----:B----4-:R-:W-:-:S03]  /*0140*/  ISETP.EQ.U32.AND P1, PT, R2, RZ, PT ;  /* 0x000000ff0200720c */ /* 0x010fc60003f22070 */
[----:B------:R-:W-:Y:S02]  /*0150*/  IMAD.U32 R148, RZ, RZ, UR4 ;  /* 0x00000004ff947e24 */ /* 0x000fe4000f8e00ff */
[----:B------:R-:W-:Y:S01]  /*0160*/  IMAD.U32 R149, RZ, RZ, UR5 ;  /* 0x00000005ff957e24 */ /* 0x000fe2000f8e00ff */
[----:B------:R-:W-:Y:S01]  /*0170*/  ULDC.64 UR4, c[0x0][0x2f8] ;  /* 0x0000be0000047ab9 */ /* 0x000fe20000000a00 */
[----:B------:R-:W-:Y:S01]  /*0180*/  ISETP.EQ.OR.EX P1, PT, R3, RZ, !P2, P1 ;  /* 0x000000ff0300720c */ /* 0x000fe20005722710 */
[----:B------:R-:W-:Y:S01]  /*0190*/  UIMAD.WIDE UR4, UR10, 0x4, UR4 ;  /* 0x000000040a0478a5 */ /* 0x000fe2000f8e0204 */
[----:B------:R-:W-:Y:S01]  /*01a0*/  IMAD.MOV.U32 R0, RZ, RZ, -0x1 ;  /* 0xffffffffff007424 */ /* 0x000fe200078e00ff */
[----:B------:R-:W2:Y:S04]  /*01b0*/  @P5 LDG.E R5, desc[UR6][R148.64] ;  /* 0x0000000694055981 */ /* 0x000ea8000c1e1900 */
[----:B-1----:R-:W-:-:S02]  /*01c0*/  IMAD.U32 R8, RZ, RZ, UR4 ;  /* 0x00000004ff087e24 */ /* 0x002fc4000f8e00ff */
[----:B------:R-:W-:-:S05]  /*01d0*/  IMAD.U32 R9, RZ, RZ, UR5 ;  /* 0x00000005ff097e24 */ /* 0x000fca000f8e00ff */
[----:B------:R1:W5:Y:S01]  /*01e0*/  @!P1 LDG.E R0, desc[UR6][R8.64] ;  /* 0x0000000608009981 */ /* 0x000362000c1e1900 */
[----:B------:R-:W-:Y:S01]  /*01f0*/  UMOV UR22, 0xffffffff ;  /* 0xffffffff00167882 */ /* 0x000fe20000000000 */
[----:B------:R-:W-:Y:S01]  /*0200*/  UMOV UR11, URZ ;  /* 0x0000003f000b7c82 */ /* 0x000fe20008000000 */
[----:B------:R-:W3:Y:S01]  /*0210*/  S2UR UR27, SR_CTAID.X ;  /* 0x00000000001b79c3 */ /* 0x000ee20000002500 */
[----:B------:R-:W-:Y:S01]  /*0220*/  USHF.R.S32.HI UR25, URZ, 0x1f, UR10 ;  /* 0x0000001f3f197899 */ /* 0x000fe2000801140a */
[----:B------:R-:W-:-:S06]  /*0230*/  UMOV UR26, UR10 ;  /* 0x0000000a001a7c82 */ /* 0x000fcc0008000000 */
[----:B------:R-:W4:Y:S01]  /*0240*/  S2UR UR28, SR_CTAID.Z ;  /* 0x00000000001c79c3 */ /* 0x000f220000002700 */
[----:B------:R-:W-:Y:S02]  /*0250*/  @P0 R2UR UR22, R6 ;  /* 0x00000000061602ca */ /* 0x000fe400000e0000 */
[----:B------:R-:W-:Y:S02]  /*0260*/  @P0 R2UR UR21, R4 ;  /* 0x00000000041502ca */ /* 0x000fe400000e0000 */
[----:B------:R-:W-:-:S04]  /*0270*/  ISETP.NE.U32.AND P0, PT, R2, RZ, PT ;  /* 0x000000ff0200720c */ /* 0x000fc80003f05070 */
[----:B------:R-:W-:-:S07]  /*0280*/  ISETP.NE.AND.EX P0, PT, R3, RZ, PT, P0 ;  /* 0x000000ff0300720c */ /* 0x000fce0003f05300 */
[----:B------:R-:W-:Y:S01]  /*0290*/  @UP0 UIADD3 UR21, UR21, -UR22, URZ ;  /* 0x8000001615150290 */ /* 0x000fe2000fffe03f */
[----:B--2---:R-:W-:-:S06]  /*02a0*/  @P5 R2UR UR11, R5 ;  /* 0x00000000050b52ca */ /* 0x004fcc00000e0000 */
[----:B------:R-:W-:Y:S01]  /*02b0*/  @!UP0 ULDC UR21, c[0x0][0x2c4] ;  /* 0x0000b10000158ab9 */ /* 0x000fe20000000800 */
[----:B-1-34-:R-:W-:Y:S08]  /*02c0*/  @!P0 BRA `(.L_x_5848) ;  /* 0x00000000001c8947 */ /* 0x01aff00003800000 */
[----:B------:R-:W2:Y:S04]  /*02d0*/  @P2 LDG.E R3, desc[UR6][R8.64+0x4] ;  /* 0x0000040608032981 */ /* 0x000ea8000c1e1900 */
[----:B------:R-:W3:Y:S01]  /*02e0*/  @!P2 LDG.E R2, desc[UR6][R8.64] ;  /* 0x000000060802a981 */ /* 0x000ee2000c1e1900 */
[----:B------:R-:W-:Y:S01]  /*02f0*/  VOTEU.ANY UP0, P2 ;  /* 0x00000000003f7886 */ /* 0x000fe20001000100 */
[----:B--2--5:R-:W-:-:S05]  /*0300*/  @P2 IMAD.IADD R3, R3, 0x1, -R0 ;  /* 0x0000000103032824 */ /* 0x024fca00078e0a00 */
[----:B------:R-:W-:Y:S02]  /*0310*/  @P2 R2UR UR24, R3 ;  /* 0x00000000031822ca */ /* 0x000fe400000e0000 */
[----:B---3--:R-:W-:Y:S01]  /*0320*/  @!P2 R2UR UR24, R2 ;  /* 0x000000000218a2ca */ /* 0x008fe200000e0000 */
[----:B------:R-:W-:-:S14]  /*0330*/  BRA `(.L_x_5849) ;  /* 0x0000000000047947 */ /* 0x000fdc0003800000 */
.L_x_5848:
[----:B------:R-:W-:-:S05]  /*0340*/  ULDC UR24, c[0x0][0x2c8] ;  /* 0x0000b20000187ab9 */ /* 0x000fca0000000800 */
.L_x_5849:
        /* <DEDUP_REMOVED lines=12> */
[----:B------:R-:W-:-:S04]  /*0410*/  UIADD3 UR24, UR24, -UR11, URZ ;  /* 0x8000000b18187290 */ /* 0x000fc8000fffe03f */
[----:B------:R-:W-:Y:S01]  /*0420*/  PLOP3.LUT P0, PT, PT, PT, UP0, 0x80, 0x0 ;  /* 0x000000000000781c */ /* 0x000fe20003f0f008 */
[----:B------:R-:W-:-:S03]  /*0430*/  @!UP1 UISETP.NE.U32.AND UP0, UPT, UR4, URZ, UPT ;  /* 0x0000003f0400928c */ /* 0x000fc6000bf05070 */
[----:B------:R-:W-:Y:S01]  /*0440*/  @!UP1 ULDC UR4, c[0x0][0x2cc] ;  /* 0x0000b30000049ab9 */ /* 0x000fe20000000800 */
[----:B------:R-:W-:-:S04]  /*0450*/  @!UP1 UISETP.NE.AND.EX UP0, UPT, UR5, URZ, UPT, UP0 ;  /* 0x0000003f0500928c */ /* 0x000fc8000bf05300 */
[----:B------:R-:W-:Y:S01]  /*0460*/  @!UP1 USEL UR4, UR4, URZ, UP0 ;  /* 0x0000003f04049287 */ /* 0x000fe20008000000 */
[----:B--2---:R-:W-:-:S03]  /*0470*/  @P1 R2UR UR29, R2 ;  /* 0x00000000021d12ca */ /* 0x004fc600000e0000 */
[----:B------:R-:W-:-:S12]  /*0480*/  @!P0 EXIT ;  /* 0x000000000000894d */ /* 0x000fd80003800000 */
[----:B------:R-:W-:Y:S01]  /*0490*/  @UP1 UIADD3 UR29, UR29, -UR11, URZ ;  /* 0x8000000b1d1d1290 */ /* 0x000fe2000fffe03f */
[----:B------:R-:W1:Y:S01]  /*04a0*/  S2R R119, SR_TID.X ;  /* 0x0000000000777919 */ /* 0x000e620000002100 */
[----:B------:R-:W-:Y:S02]  /*04b0*/  @!UP1 UIADD3 UR29, UR24, UR4, URZ ;  /* 0x00000004181d9290 */ /* 0x000fe4000fffe03f */
[----:B------:R-:W-:Y:S02]  /*04c0*/  UIADD3 UR12, -UR21, 0x7f, UR27 ;  /* 0x0000007f150c7890 */ /* 0x000fe4000fffe11b */
[----:B------:R-:W-:Y:S01]  /*04d0*/  UIADD3 UR4, UR29, UR27, -UR21 ;  /* 0x0000001b1d047290 */ /* 0x000fe2000fffe815 */
[----:B------:R-:W-:Y:S01]  /*04e0*/  ULDC UR5, c[0x0][0x398] ;  /* 0x0000e60000057ab9 */ /* 0x000fe20000000800 */
[----:B------:R-:W-:Y:S01]  /*04f0*/  ULDC UR15, c[0x0][0x394] ;  /* 0x0000e500000f7ab9 */ /* 0x000fe20000000800 */
[----:B------:R-:W-:Y:S02]  /*0500*/  UIADD3 UR13, UR29, 0x3f, URZ ;  /* 0x0000003f1d0d7890 */ /* 0x000fe4000fffe03f */
[----:B------:R-:W-:-:S02]  /*0510*/  UIADD3 UR5, UR12, UR5, UR29 ;  /* 0x000000050c057290 */ /* 0x000fc4000fffe01d */
[----:B------:R-:W-:Y:S01]  /*0520*/  UIADD3 UR15, UR4, -UR15, URZ ;  /* 0x8000000f040f7290 */ /* 0x000fe2000fffe03f */
[----:B------:R-:W-:Y:S01]  /*0530*/  ULDC UR17, c[0x0][0x2c8] ;  /* 0x0000b20000117ab9 */ /* 0x000fe20000000800 */
[----:B------:R-:W-:Y:S02]  /*0540*/  USHF.R.S32.HI UR12, URZ, 0x1f, UR13 ;  /* 0x0000001f3f0c7899 */ /* 0x000fe4000801140d */
[----:B------:R-:W-:Y:S02]  /*0550*/  USHF.R.S32.HI UR4, URZ, 0x1f, UR5 ;  /* 0x0000001f3f047899 */ /* 0x000fe40008011405 */
[----:B------:R-:W-:Y:S02]  /*0560*/  UIADD3 UR17, UR17, 0x3f, URZ ;  /* 0x0000003f11117890 */ /* 0x000fe4000fffe03f */
[----:B------:R-:W-:Y:S02]  /*0570*/  USHF.R.S32.HI UR14, URZ, 0x1f, UR15 ;  /* 0x0000001f3f0e7899 */ /* 0x000fe4000801140f */
[----:B------:R-:W-:-:S02]  /*0580*/  ULEA.HI UR12, UR12, UR13, URZ, 0x6 ;  /* 0x0000000d0c0c7291 */ /* 0x000fc4000f8f303f */
[----:B------:R-:W-:Y:S02]  /*0590*/  ULEA.HI UR4, UR4, UR5, URZ, 0x6 ;  /* 0x0000000504047291 */ /* 0x000fe4000f8f303f */
[----:B------:R-:W-:Y:S02]  /*05a0*/  USHF.R.S32.HI UR16, URZ, 0x1f, UR17 ;  /* 0x0000001f3f107899 */ /* 0x000fe40008011411 */
[----:B------:R-:W-:Y:S02]  /*05b0*/  ULEA.HI UR14, UR14, UR15, URZ, 0x6 ;  /* 0x0000000f0e0e7291 */ /* 0x000fe4000f8f303f */
[----:B------:R-:W-:Y:S01]  /*05c0*/  USHF.R.S32.HI UR12, URZ, 0x6, UR12 ;  /* 0x000000063f0c7899 */ /* 0x000fe2000801140c */
[----:B------:R-:W-:Y:S01]  /*05d0*/  IMAD.U32 R3, RZ, RZ, UR4 ;  /* 0x00000004ff037e24 */ /* 0x000fe2000f8e00ff */
[----:B------:R-:W-:Y:S02]  /*05e0*/  ULEA.HI UR16, UR16, UR17, URZ, 0x6 ;  /* 0x0000001110107291 */ /* 0x000fe4000f8f303f */
[----:B------:R-:W-:-:S02]  /*05f0*/  USHF.R.S32.HI UR14, URZ, 0x6, UR14 ;  /* 0x000000063f0e7899 */ /* 0x000fc4000801140e */
[----:B------:R-:W-:Y:S01]  /*0600*/  USHF.R.S32.HI UR16, URZ, 0x6, UR16 ;  /* 0x000000063f107899 */ /* 0x000fe20008011410 */
[----:B------:R-:W-:Y:S01]  /*0610*/  IMAD.U32 R134, RZ, RZ, UR12 ;  /* 0x0000000cff867e24 */ /* 0x000fe2000f8e00ff */
[----:B------:R-:W-:Y:S01]  /*0620*/  UISETP.LT.AND UP0, UPT, URZ, UR14, UPT ;  /* 0x0000000e3f00728c */ /* 0x000fe2000bf01270 */
[----:B------:R-:W-:-:S03]  /*0630*/  SHF.R.S32.HI R3, RZ, 0x6, R3 ;  /* 0x00000006ff037819 */ /* 0x000fc60000011403 */
[----:B------:R-:W-:Y:S01]  /*0640*/  USEL UR18, URZ, UR14, !UP0 ;  /* 0x0000000e3f127287 */ /* 0x000fe2000c000000 */
[----:B------:R-:W-:-:S05]  /*0650*/  VIMNMX3 R134, R134, UR16, R3, PT ;  /* 0x0000001086867c0f */ /* 0x000fca000b800103 */
[----:B------:R-:W-:-:S13]  /*0660*/  ISETP.LE.AND P0, PT, R134, UR18, PT ;  /* 0x0000001286007c0c */ /* 0x000fda000bf03270 */
[----:B-1----:R-:W-:Y:S05]  /*0670*/  @!P0 BRA `(.L_x_5850) ;  /* 0x0000000800508947 */ /* 0x002fea0003800000 */
[----:B------:R-:W-:Y:S01]  /*0680*/  SHF.R.S32.HI R8, RZ, 0x1f, R119 ;  /* 0x0000001fff087819 */ /* 0x000fe20000011477 */
[----:B------:R-:W-:Y:S01]  /*0690*/  UISETP.NE.AND UP0, UPT, UR22, -0x1, UPT ;  /* 0xffffffff1600788c */ /* 0x000fe2000bf05270 */
[----:B------:R-:W-:Y:S01]  /*06a0*/  BSSY B0, `(.L_x_5851) ;  /* 0x000003d000007945 */ /* 0x000fe20003800000 */
[----:B------:R-:W-:Y:S01]  /*06b0*/  USHF.R.S32.HI UR11, URZ, 0x1f, UR27 ;  /* 0x0000001f3f0b7899 */ /* 0x000fe2000801141b */
[----:B------:R-:W-:Y:S01]  /*06c0*/  LEA.HI R8, R8, R119, RZ, 0x3 ;  /* 0x0000007708087211 */ /* 0x000fe200078f18ff */
[----:B------:R-:W-:Y:S02]  /*06d0*/  UIADD3 UR21, -UR27, UR21, URZ ;  /* 0x000000151b157290 */ /* 0x000fe4000fffe13f */
[----:B------:R-:W-:Y:S01]  /*06e0*/  USHF.R.S32.HI UR13, URZ, 0x1f, UR28 ;  /* 0x0000001f3f0d7899 */ /* 0x000fe2000801141c */
[----:B-----5:R-:W-:Y:S01]  /*06f0*/  LOP3.LUT R0, R8, 0xfffffff8, RZ, 0xc0, !PT ;  /* 0xfffffff808007812 */ /* 0x020fe200078ec0ff */
[----:B------:R-:W-:Y:S01]  /*0700*/  ULDC.64 UR8, c[0x0][0x2a0] ;  /* 0x0000a80000087ab9 */ /* 0x000fe20000000a00 */
[----:B------:R-:W-:Y:S01]  /*0710*/  SHF.R.S32.HI R8, RZ, 0x3, R8 ;  /* 0x00000003ff087819 */ /* 0x000fe20000011408 */
[----:B------:R-:W-:Y:S01]  /*0720*/  UIMAD UR13, UR13, UR8, URZ ;  /* 0x000000080d0d72a4 */ /* 0x000fe2000f8e023f */
[----:B------:R-:W-:Y:S01]  /*0730*/  IMAD.U32 R10, RZ, RZ, UR8 ;  /* 0x00000008ff0a7e24 */ /* 0x000fe2000f8e00ff */
[----:B------:R-:W-:Y:S01]  /*0740*/  @!UP0 ULDC.64 UR4, c[0x0][0x290] ;  /* 0x0000a40000048ab9 */ /* 0x000fe20000000a00 */
[----:B------:R-:W-:Y:S01]  /*0750*/  IMAD.IADD R119, R119, 0x1, -R0 ;  /* 0x0000000177777824 */ /* 0x000fe200078e0a00 */
[----:B------:R-:W-:Y:S01]  /*0760*/  @!UP0 UIMAD UR12, UR25, UR4, URZ ;  /* 0x00000004190c82a4 */ /* 0x000fe2000f8e023f */
[C---:B------:R-:W-:Y:S01]  /*0770*/  ISETP.GE.AND P1, PT, R8.reuse, UR21, PT ;  /* 0x0000001508007c0c */ /* 0x040fe2000bf26270 */
[----:B------:R-:W-:Y:S01]  /*0780*/  @!UP0 UIMAD.WIDE.U32 UR14, UR10, UR4, URZ ;  /* 0x000000040a0e82a5 */ /* 0x000fe2000f8e003f */
[C---:B------:R-:W-:Y:S01]  /*0790*/  IMAD.SHL.U32 R16, R119.reuse, 0x8, RZ ;  /* 0x0000000877107824 */ /* 0x040fe200078e00ff */
[----:B------:R-:W-:Y:S01]  /*07a0*/  @!UP0 UIMAD UR12, UR10, UR5, UR12 ;  /* 0x000000050a0c82a4 */ /* 0x000fe2000f8e020c */
[----:B------:R-:W-:Y:S01]  /*07b0*/  ISETP.NE.AND P6, PT, R119, RZ, PT ;  /* 0x000000ff7700720c */ /* 0x000fe20003fc5270 */
[----:B------:R-:W-:Y:S01]  /*07c0*/  UIMAD UR9, UR28, UR9, UR13 ;  /* 0x000000091c0972a4 */ /* 0x000fe2000f8e020d */
[----:B------:R-:W-:Y:S01]  /*07d0*/  VIADD R5, R8, 0x20 ;  /* 0x0000002008057836 */ /* 0x000fe20000000000 */
        /* <DEDUP_REMOVED lines=10> */
[----:B------:R-:W-:Y:S01]  /*0880*/  VIADD R6, R16, 0x80 ;  /* 0x0000008010067836 */ /* 0x000fe20000000000 */
[----:B------:R-:W-:Y:S01]  /*0890*/  @!UP0 UMOV UR16, UR14 ;  /* 0x0000000e00108c82 */ /* 0x000fe20008000000 */
[----:B------:R-:W-:Y:S01]  /*08a0*/  IMAD.U32 R0, RZ, RZ, UR11 ;  /* 0x0000000bff007e24 */ /* 0x000fe2000f8e00ff */
[----:B------:R-:W-:Y:S01]  /*08b0*/  IADD3 R2, P0, R2, UR16, RZ ;  /* 0x0000001002027c10 */ /* 0x000fe2000ff1e0ff */
[----:B------:R-:W-:Y:S01]  /*08c0*/  ULDC UR11, c[0x0][0x270] ;  /* 0x00009c00000b7ab9 */ /* 0x000fe20000000800 */
[----:B------:R-:W-:Y:S01]  /*08d0*/  ULDC UR8, c[0x0][0x2c4] ;  /* 0x0000b10000087ab9 */ /* 0x000fe20000000800 */
[----:B------:R-:W-:Y:S01]  /*08e0*/  UIMAD UR11, UR10, UR11, UR28 ;  /* 0x0000000b0a0b72a4 */ /* 0x000fe2000f8e021c */
[----:B------:R-:W-:Y:S01]  /*08f0*/  IADD3.X R3, R3, UR22, R0, P0, !PT ;  /* 0x0000001603037c10 */ /* 0x000fe200087fe400 */
[----:B------:R-:W-:Y:S02]  /*0900*/  VIADD R0, R8, 0x10 ;  /* 0x0000001008007836 */ /* 0x000fe40000000000 */
[----:B------:R-:W-:Y:S01]  /*0910*/  UIMAD UR27, UR11, UR8, UR27 ;  /* 0x000000080b1b72a4 */ /* 0x000fe2000f8e021b */
[----:B------:R-:W-:-:S02]  /*0920*/  IMAD.WIDE.U32 R10, R10, UR28, R2 ;  /* 0x0000001c0a0a7c25 */ /* 0x000fc4000f8e0002 */
        /* <DEDUP_REMOVED lines=20> */
.L_x_5852:
[----:B------:R-:W-:Y:S05]  /*0a70*/  BSYNC B0 ;  /* 0x0000000000007941 */ /* 0x000fea0003800000 */
.L_x_5851:
        /* <DEDUP_REMOVED lines=22> */
.L_x_5854:
[----:B------:R-:W-:Y:S05]  /*0be0*/  BSYNC B0 ;  /* 0x0000000000007941 */ /* 0x000fea0003800000 */
.L_x_5853:
        /* <DEDUP_REMOVED lines=21> */
.L_x_5856:
[----:B------:R-:W-:Y:S05]  /*0d40*/  BSYNC B0 ;  /* 0x0000000000007941 */ /* 0x000fea0003800000 */
.L_x_5855:
        /* <DEDUP_REMOVED lines=20> */
.L_x_5858:
[----:B------:R-:W-:Y:S05]  /*0e90*/  BSYNC B0 ;  /* 0x0000000000007941 */ /* 0x000fea0003800000 */
.L_x_5857:
        /* <DEDUP_REMOVED lines=18> */
.L_x_5850:
[----:B------:R-:W1:Y:S08]  /*0fc0*/  LDC.64 R2, c[0x0][0x368] ;  /* 0x0000da00ff027b82 */ /* 0x000e700000000a00 */
[----:B------:R-:W2:Y:S01]  /*0fd0*/  LDC.64 R4, c[0x0][0x370] ;  /* 0x0000dc00ff047b82 */ /* 0x000ea20000000a00 */
[----:B-1----:R-:W-:Y:S02]  /*0fe0*/  ISETP.NE.U32.AND P0, PT, R2, RZ, PT ;  /* 0x000000ff0200720c */ /* 0x002fe40003f05070 */
[----:B------:R-:W-:-:S11]  /*0ff0*/  R2UR UR4, R3 ;  /* 0x00000000030472ca */ /* 0x000fd600000e0000 */
[----:B------:R-:W-:Y:S02]  /*1000*/  VOTEU.ANY UP0, P0 ;  /* 0x00000000003f7886 */ /* 0x000fe40000000100 */
[----:B------:R-:W-:-:S06]  /*1010*/  UISETP.NE.AND.EX UP0, UPT, UR4, URZ, UPT, UP0 ;  /* 0x0000003f0400728c */ /* 0x000fcc000bf05300 */
[----:B------:R-:W-:-:S05]  /*1020*/  PLOP3.LUT P0, PT, PT, PT, UP0, 0x80, 0x0 ;  /* 0x000000000000781c */ /* 0x000fca0003f0f008 */
[----:B------:R-:W-:Y:S02]  /*1030*/  @UP0 ULDC.64 UR4, c[0x0][0x368] ;  /* 0x0000da0000040ab9 */ /* 0x000fe40000000a00 */
[----:B------:R-:W-:-:S06]  /*1040*/  @UP0 UIMAD.WIDE UR4, UR10, 0x4, UR4 ;  /* 0x000000040a0408a5 */ /* 0x000fcc000f8e0204 */
[----:B------:R-:W-:Y:S02]  /*1050*/  IMAD.U32 R2, RZ, RZ, UR4 ;  /* 0x00000004ff027e24 */ /* 0x000fe4000f8e00ff */
[----:B------:R-:W-:-:S05]  /*1060*/  IMAD.U32 R3, RZ, RZ, UR5 ;  /* 0x00000005ff037e24 */ /* 0x000fca000f8e00ff */
[----:B------:R-:W3:Y:S01]  /*1070*/  @P0 LDG.E R2, desc[UR6][R2.64] ;  /* 0x0000000602020981 */ /* 0x000ee2000c1e1900 */
[----:B--2---:R-:W-:Y:S02]  /*1080*/  ISETP.NE.U32.AND P1, PT, R4, RZ, PT ;  /* 0x000000ff0400720c */ /* 0x004fe40003f25070 */
[----:B------:R-:W-:Y:S02]  /*1090*/  CS2R R198, SRZ ;  /* 0x0000000000c67805 */ /* 0x000fe4000001ff00 */
[----:B------:R-:W-:Y:S02]  /*10a0*/  PLOP3.LUT P3, PT, PT, PT, PT, 0x8, 0x0 ;  /* 0x000000000000781c */ /* 0x000fe40003f6e170 */
[----:B------:R-:W-:Y:S02]  /*10b0*/  ISETP.NE.AND.EX P1, PT, R5, RZ, PT, P1 ;  /* 0x000000ff0500720c */ /* 0x000fe40003f25310 */
[----:B---3--:R-:W-:-:S11]  /*10c0*/  @P0 R2UR UR10, R2 ;  /* 0x00000000020a02ca */ /* 0x008fd600000e0000 */
[----:B------:R-:W-:Y:S05]  /*10d0*/  @!P1 BRA `(.L_x_5859) ;  /* 0x0000000000289947 */ /* 0x000fea0003800000 */
[----:B------:R-:W1:Y:S02]  /*10e0*/  LDC.64 R2, c[0x0][0x378] ;  /* 0x0000de00ff027b82 */ /* 0x000e640000000a00 */
[C---:B-1----:R-:W-:Y:S02]  /*10f0*/  IMAD R6, R2.reuse, UR25, RZ ;  /* 0x0000001902067c24 */ /* 0x042fe4000f8e02ff */
[----:B------:R-:W-:-:S04]  /*1100*/  IMAD.WIDE.U32 R8, R2, UR26, RZ ;  /* 0x0000001a02087c25 */ /* 0x000fc8000f8e00ff */
[----:B------:R-:W-:Y:S01]  /*1110*/  IMAD R3, R3, UR26, R6 ;  /* 0x0000001a03037c24 */ /* 0x000fe2000f8e0206 */
[----:B------:R-:W-:-:S03]  /*1120*/  LEA R198, P0, R8, R4, 0x2 ;  /* 0x0000000408c67211 */ /* 0x000fc600078010ff */
[----:B------:R-:W-:Y:S01]  /*1130*/  IMAD.IADD R3, R9, 0x1, R3 ;  /* 0x0000000109037824 */ /* 0x000fe200078e0203 */
[----:B------:R-:W-:-:S04]  /*1140*/  ISETP.NE.U32.AND P3, PT, R198, RZ, PT ;  /* 0x000000ffc600720c */ /* 0x000fc80003f65070 */
[----:B------:R-:W-:-:S04]  /*1150*/  SHF.L.U64.HI R8, R8, 0x2, R3 ;  /* 0x0000000208087819 */ /* 0x000fc80000010203 */
[----:B------:R-:W-:-:S04]  /*1160*/  IADD3.X R199, R8, R5, RZ, P0, !PT ;  /* 0x0000000508c77210 */ /* 0x000fc800007fe4ff */
[----:B------:R-:W-:-:S13]  /*1170*/  ISETP.NE.AND.EX P3, PT, R199, RZ, PT, P3 ;  /* 0x000000ffc700720c */ /* 0x000fda0003f65330 */
.L_x_5859:
        /* <DEDUP_REMOVED lines=31> */
[----:B-1----:R-:W-:Y:S01]  /*1370*/  IABS R2, R6 ;  /* 0x0000000600027213 */ /* 0x002fe20000000000 */
[----:B------:R-:W1:Y:S03]  /*1380*/  S2R R3, SR_CTAID.Z ;  /* 0x0000000000037919 */ /* 0x000e660000002700 */
[----:B------:R-:W2:Y:S08]  /*1390*/  I2F.RP R5, R2 ;  /* 0x0000000200057306 */ /* 0x000eb00000209400 */
[----:B--2---:R-:W2:Y:S01]  /*13a0*/  MUFU.RCP R8, R5 ;  /* 0x0000000500087308 */ /* 0x004ea20000001000 */
[----:B---3--:R-:W-:-:S04]  /*13b0*/  IMAD.MOV R12, RZ, RZ, -R11 ;  /* 0x000000ffff0c7224 */ /* 0x008fc800078e0a0b */
[----:B------:R-:W-:-:S05]  /*13c0*/  IMAD R19, R14, R12, R7 ;  /* 0x0000000c0e137224 */ /* 0x000fca00078e0207 */
[----:B------:R-:W-:Y:S02]  /*13d0*/  SHF.R.S32.HI R15, RZ, 0x1f, R19 ;  /* 0x0000001fff0f7819 */ /* 0x000fe40000011413 */
[----:B-1----:R-:W-:Y:S02]  /*13e0*/  IABS R3, R3 ;  /* 0x0000000300037213 */ /* 0x002fe40000000000 */
[----:B--2---:R-:W-:-:S04]  /*13f0*/  IADD3 R8, R8, 0xffffffe, RZ ;  /* 0x0ffffffe08087810 */ /* 0x004fc80007ffe0ff */
        /* <DEDUP_REMOVED lines=8> */
[C---:B------:R-:W-:Y:S02]  /*1480*/  IMAD R3, R2.reuse, R3, R4 ;  /* 0x0000000302037224 */ /* 0x040fe400078e0204 */
[----:B------:R-:W1:Y:S03]  /*1490*/  LDC.64 R4, c[0x0][0x230] ;  /* 0x00008c00ff047b82 */ /* 0x000e660000000a00 */
[----:B------:R-:W-:-:S13]  /*14a0*/  ISETP.GT.U32.AND P1, PT, R2, R3, PT ;  /* 0x000000030200720c */ /* 0x000fda0003f24070 */
[----:B------:R-:W-:Y:S01]  /*14b0*/  @!P1 IMAD.IADD R3, R3, 0x1, -R2 ;  /* 0x0000000103039824 */ /* 0x000fe200078e0a02 */
[----:B------:R-:W-:Y:S02]  /*14c0*/  @!P1 IADD3 R10, R10, 0x1, RZ ;  /* 0x000000010a0a9810 */ /* 0x000fe40007ffe0ff */
[C---:B------:R-:W-:Y:S02]  /*14d0*/  ISETP.NE.AND P1, PT, R6.reuse, RZ, PT ;  /* 0x000000ff0600720c */ /* 0x040fe40003f25270 */
[----:B------:R-:W-:Y:S02]  /*14e0*/  ISETP.GE.U32.AND P2, PT, R3, R2, PT ;  /* 0x000000020300720c */ /* 0x000fe40003f46070 */
[----:B------:R-:W-:-:S04]  /*14f0*/  LOP3.LUT R2, R6, UR28, RZ, 0x3c, !PT ;  /* 0x0000001c06027c12 */ /* 0x000fc8000f8e3cff */
[----:B------:R-:W-:Y:S02]  /*1500*/  ISETP.GE.AND P0, PT, R2, RZ, PT ;  /* 0x000000ff0200720c */ /* 0x000fe40003f06270 */
[----:B------:R-:W2:Y:S05]  /*1510*/  LDC.64 R2, c[0x0][0x238] ;  /* 0x00008e00ff027b82 */ /* 0x000eaa0000000a00 */
[----:B------:R-:W-:Y:S02]  /*1520*/  @P2 IADD3 R10, R10, 0x1, RZ ;  /* 0x000000010a0a2810 */ /* 0x000fe40007ffe0ff */
[----:B----4-:R-:W-:Y:S01]  /*1530*/  SHF.R.S32.HI R9, RZ, 0x1f, R0 ;  /* 0x0000001fff097819 */ /* 0x010fe20000011400 */
[----:B-1----:R-:W-:-:S04]  /*1540*/  IMAD.WIDE.U32 R12, R0, R4, RZ ;  /* 0x00000004000c7225 */ /* 0x002fc800078e00ff */
[----:B------:R-:W-:Y:S02]  /*1550*/  IMAD R8, R9, R4, RZ ;  /* 0x0000000409087224 */ /* 0x000fe400078e02ff */
[----:B------:R-:W-:Y:S02]  /*1560*/  IMAD.MOV.U32 R4, RZ, RZ, R10 ;  /* 0x000000ffff047224 */ /* 0x000fe400078e000a */
[----:B------:R-:W-:Y:S02]  /*1570*/  IMAD R5, R0, R5, R8 ;  /* 0x0000000500057224 */ /* 0x000fe400078e0208 */
[----:B------:R-:W-:Y:S01]  /*1580*/  IMAD R8, R15, R154, RZ ;  /* 0x0000009a0f087224 */ /* 0x000fe200078e02ff */
[----:B------:R-:W-:Y:S01]  /*1590*/  @!P0 IADD3 R4, -R4, RZ, RZ ;  /* 0x000000ff04048210 */ /* 0x000fe20007ffe1ff */
[----:B------:R-:W-:Y:S01]  /*15a0*/  IMAD.IADD R13, R13, 0x1, R5 ;  /* 0x000000010d0d7824 */ /* 0x000fe200078e0205 */
[----:B------:R-:W-:Y:S01]  /*15b0*/  @!P1 LOP3.LUT R4, RZ, R6, RZ, 0x33, !PT ;  /* 0x00000006ff049212 */ /* 0x000fe200078e33ff */
[----:B------:R-:W-:-:S02]  /*15c0*/  IMAD R6, R19, R155, R8 ;  /* 0x0000009b13067224 */ /* 0x000fc400078e0208 */
[----:B------:R-:W-:Y:S01]  /*15d0*/  IMAD.WIDE.U32 R10, R19, R154, R12 ;  /* 0x0000009a130a7225 */ /* 0x000fe200078e000c */
[----:B------:R-:W-:-:S03]  /*15e0*/  SHF.R.S32.HI R5, RZ, 0x1f, R4 ;  /* 0x0000001fff057819 */ /* 0x000fc60000011404 */
[----:B--2---:R-:W-:Y:S01]  /*15f0*/  IMAD R9, R9, R2, RZ ;  /* 0x0000000209097224 */ /* 0x004fe200078e02ff */
[----:B------:R-:W-:Y:S01]  /*1600*/  IADD3 R13, R11, R6, RZ ;  /* 0x000000060b0d7210 */ /* 0x000fe20007ffe0ff */
[----:B------:R-:W-:Y:S02]  /*1610*/  IMAD R11, R5, UR4, RZ ;  /* 0x00000004050b7c24 */ /* 0x000fe4000f8e02ff */
[----:B------:R-:W-:Y:S02]  /*1620*/  IMAD.MOV.U32 R12, RZ, RZ, R10 ;  /* 0x000000ffff0c7224 */ /* 0x000fe400078e000a */
[C---:B------:R-:W-:Y:S02]  /*1630*/  IMAD R3, R0.reuse, R3, R9 ;  /* 0x0000000300037224 */ /* 0x040fe400078e0209 */
        /* <DEDUP_REMOVED lines=8> */
.L_x_5860:
[----:B------:R-:W1:Y:S01]  /*16c0*/  LDC R6, c[0x0][0x278] ;  /* 0x00009e00ff067b82 */ /* 0x000e620000000800 */
[----:B------:R-:W2:Y:S01]  /*16d0*/  S2R R3, SR_CTAID.Z ;  /* 0x0000000000037919 */ /* 0x000ea20000002700 */
[----:B-----5:R-:W-:Y:S02]  /*16e0*/  ISETP.NE.AND P4, PT, R0, -0x1, PT ;  /* 0xffffffff0000780c */ /* 0x020fe40003f85270 */
[----:B------:R-:W-:-:S04]  /*16f0*/  LEA R7, R134, 0xffffffc0, 0x6 ;  /* 0xffffffc086077811 */ /* 0x000fc800078e30ff */
[----:B------:R-:W-:-:S07]  /*1700*/  SHF.R.S32.HI R15, RZ, 0x1f, R7 ;  /* 0x0000001fff0f7819 */ /* 0x000fce0000011407 */
[----:B------:R-:W3:Y:S01]  /*1710*/  @P4 LDC.64 R154, c[0x0][0x248] ;  /* 0x00009200ff9a4b82 */ /* 0x000ee20000000a00 */
[----:B------:R-:W-:Y:S02]  /*1720*/  @P4 IADD3 R12, R0, UR11, RZ ;  /* 0x0000000b000c4c10 */ /* 0x000fe4000fffe0ff */
[----:B-1----:R-:W-:-:S04]  /*1730*/  IABS R2, R6 ;  /* 0x0000000600027213 */ /* 0x002fc80000000000 */
[----:B------:R-:W1:Y:S01]  /*1740*/  I2F.RP R5, R2 ;  /* 0x0000000200057306 */ /* 0x000e620000209400 */
[----:B--2---:R-:W-:-:S07]  /*1750*/  IABS R3, R3 ;  /* 0x0000000300037213 */ /* 0x004fce0000000000 */
[----:B-1----:R-:W1:Y:S02]  /*1760*/  MUFU.RCP R8, R5 ;  /* 0x0000000500087308 */ /* 0x002e640000001000 */
[----:B-1----:R-:W-:Y:S02]  /*1770*/  VIADD R8, R8, 0xffffffe ;  /* 0x0ffffffe08087836 */ /* 0x002fe40000000000 */
[----:B---3--:R-:W-:-:S04]  /*1780*/  @P4 IMAD R5, R12, R155, RZ ;  /* 0x0000009b0c054224 */ /* 0x008fc800078e02ff */
[----:B------:R-:W1:Y:S01]  /*1790*/  F2I.FTZ.U32.TRUNC.NTZ R9, R8 ;  /* 0x0000000800097305 */ /* 0x000e62000021f000 */
[----:B------:R-:W-:-:S04]  /*17a0*/  @P4 IMAD.WIDE.U32 R12, R12, R154, RZ ;  /* 0x0000009a0c0c4225 */ /* 0x000fc800078e00ff */
[----:B------:R-:W-:Y:S02]  /*17b0*/  @P4 IMAD.IADD R5, R13, 0x1, R5 ;  /* 0x000000010d054824 */ /* 0x000fe400078e0205 */
[----:B-1----:R-:W-:Y:S01]  /*17c0*/  IMAD.MOV R4, RZ, RZ, -R9 ;  /* 0x000000ffff047224 */ /* 0x002fe200078e0a09 */
[----:B------:R-:W-:-:S03]  /*17d0*/  MOV R8, RZ ;  /* 0x000000ff00087202 */ /* 0x000fc60000000f00 */
[----:B------:R-:W-:-:S04]  /*17e0*/  IMAD R4, R4, R2, RZ ;  /* 0x0000000204047224 */ /* 0x000fc800078e02ff */
[----:B------:R-:W-:-:S04]  /*17f0*/  IMAD.HI.U32 R9, R9, R4, R8 ;  /* 0x0000000409097227 */ /* 0x000fc800078e0008 */
[----:B------:R-:W-:-:S04]  /*1800*/  IMAD.MOV.U32 R4, RZ, RZ, R3 ;  /* 0x000000ffff047224 */ /* 0x000fc800078e0003 */
[----:B------:R-:W-:Y:S02]  /*1810*/  IMAD.HI.U32 R10, R9, R4, RZ ;  /* 0x00000004090a7227 */ /* 0x000fe400078e00ff */
[----:B------:R-:W1:Y:S03]  /*1820*/  @P4 LDC.64 R8, c[0x0][0x250] ;  /* 0x00009400ff084b82 */ /* 0x000e660000000a00 */
[----:B------:R-:W-:-:S05]  /*1830*/  IADD3 R3, -R10, RZ, RZ ;  /* 0x000000ff0a037210 */ /* 0x000fca0007ffe1ff */
[----:B------:R-:W-:Y:S01]  /*1840*/  IMAD R3, R2, R3, R4 ;  /* 0x0000000302037224 */ /* 0x000fe200078e0204 */
[----:B------:R-:W-:-:S04]  /*1850*/  LOP3.LUT R4, R6, UR28, RZ, 0x3c, !PT ;  /* 0x0000001c06047c12 */ /* 0x000fc8000f8e3cff */
[----:B------:R-:W-:Y:S02]  /*1860*/  ISETP.GT.U32.AND P0, PT, R2, R3, PT ;  /* 0x000000030200720c */ /* 0x000fe40003f04070 */
[----:B------:R-:W-:-:S11]  /*1870*/  ISETP.GE.AND P1, PT, R4, RZ, PT ;  /* 0x000000ff0400720c */ /* 0x000fd60003f26270 */
[----:B------:R-:W-:Y:S02]  /*1880*/  @!P0 IMAD.IADD R3, R3, 0x1, -R2 ;  /* 0x0000000103038824 */ /* 0x000fe400078e0a02 */
[----:B------:R-:W-:Y:S01]  /*1890*/  @!P0 VIADD R10, R10, 0x1 ;  /* 0x000000010a0a8836 */ /* 0x000fe20000000000 */
[----:B------:R-:W-:Y:S02]  /*18a0*/  ISETP.NE.AND P0, PT, R6, RZ, PT ;  /* 0x000000ff0600720c */ /* 0x000fe40003f05270 */
[----:B------:R-:W-:Y:S02]  /*18b0*/  ISETP.GE.U32.AND P2, PT, R3, R2, PT ;  /* 0x000000020300720c */ /* 0x000fe40003f46070 */
[----:B------:R-:W2:Y:S11]  /*18c0*/  LDC.64 R2, c[0x0][0x260] ;  /* 0x00009800ff027b82 */ /* 0x000eb60000000a00 */
[----:B------:R-:W-:-:S04]  /*18d0*/  @P2 IADD3 R10, R10, 0x1, RZ ;  /* 0x000000010a0a2810 */ /* 0x000fc80007ffe0ff */
[----:B------:R-:W-:Y:S01]  /*18e0*/  @!P1 IADD3 R10, -R10, RZ, RZ ;  /* 0x000000ff0a0a9210 */ /* 0x000fe20007ffe1ff */
[----:B-1----:R-:W-:Y:S06]  /*18f0*/  @P4 BRA `(.L_x_5862) ;  /* 0x0000000000304947 */ /* 0x002fec0003800000 */
[----:B------:R-:W1:Y:S01]  /*1900*/  LDC.64 R154, c[0x0][0x248] ;  /* 0x00009200ff9a7b82 */ /* 0x000e620000000a00 */
[----:B------:R-:W-:-:S07]  /*1910*/  USHF.R.S32.HI UR4, URZ, 0x1f, UR11 ;  /* 0x0000001f3f047899 */ /* 0x000fce000801140b */
[----:B------:R-:W3:Y:S01]  /*1920*/  LDC.64 R4, c[0x0][0x230] ;  /* 0x00008c00ff047b82 */ /* 0x000ee20000000a00 */
[C---:B-1----:R-:W-:Y:S01]  /*1930*/  IMAD R12, R154.reuse, UR4, RZ ;  /* 0x000000049a0c7c24 */ /* 0x042fe2000f8e02ff */
[----:B------:R-:W-:Y:S01]  /*1940*/  USHF.R.S32.HI UR4, URZ, 0x1f, UR10 ;  /* 0x0000001f3f047899 */ /* 0x000fe2000801140a */
[----:B------:R-:W-:-:S04]  /*1950*/  IMAD.WIDE.U32 R16, R154, UR11, RZ ;  /* 0x0000000b9a107c25 */ /* 0x000fc8000f8e00ff */
[----:B------:R-:W-:Y:S02]  /*1960*/  IMAD R11, R155, UR11, R12 ;  /* 0x0000000b9b0b7c24 */ /* 0x000fe4000f8e020c */
[----:B---3--:R-:W-:-:S03]  /*1970*/  IMAD R12, R4, UR4, RZ ;  /* 0x00000004040c7c24 */ /* 0x008fc6000f8e02ff */
[----:B------:R-:W-:Y:S01]  /*1980*/  IADD3 R17, R17, R11, RZ ;  /* 0x0000000b11117210 */ /* 0x000fe20007ffe0ff */
[----:B------:R-:W-:Y:S02]  /*1990*/  IMAD R5, R5, UR10, R12 ;  /* 0x0000000a05057c24 */ /* 0x000fe4000f8e020c */
[----:B------:R-:W-:-:S05]  /*19a0*/  IMAD.WIDE.U32 R12, R4, UR10, R16 ;  /* 0x0000000a040c7c25 */ /* 0x000fca000f8e0010 */
[----:B------:R-:W-:-:S07]  /*19b0*/  IADD3 R5, R13, R5, RZ ;  /* 0x000000050d057210 */ /* 0x000fce0007ffe0ff */
.L_x_5862:
[----:B------:R-:W-:Y:S01]  /*19c0*/  MOV R13, R5 ;  /* 0x00000005000d7202 */ /* 0x000fe20000000f00 */
[----:B------:R-:W-:Y:S01]  /*19d0*/  IMAD R4, R15, R154, RZ ;  /* 0x0000009a0f047224 */ /* 0x000fe200078e02ff */
[----:B------:R-:W-:Y:S02]  /*19e0*/  @!P0 LOP3.LUT R10, RZ, R6, RZ, 0x33, !PT ;  /* 0x00000006ff0a8212 */ /* 0x000fe400078e33ff */
[----:B------:R-:W-:Y:S01]  /*19f0*/  @P4 IADD3 R0, R0, UR11, RZ ;  /* 0x0000000b00004c10 */ /* 0x000fe2000fffe0ff */
[-C--:B------:R-:W-:Y:S01]  /*1a00*/  IMAD.WIDE.U32 R12, R154, R7.reuse, R12 ;  /* 0x000000079a0c7225 */ /* 0x080fe200078e000c */
[----:B------:R-:W-:Y:S02]  /*1a10*/  SHF.R.S32.HI R5, RZ, 0x1f, R10 ;  /* 0x0000001fff057819 */ /* 0x000fe4000001140a */
[-C--:B------:R-:W-:Y:S01]  /*1a20*/  MOV R19, R7.reuse ;  /* 0x0000000700137202 */ /* 0x080fe20000000f00 */
        /* <DEDUP_REMOVED lines=8> */
[----:B------:R-:W-:Y:S02]  /*1ab0*/  MOV R0, R12 ;  /* 0x0000000c00007202 */ /* 0x000fe40000000f00 */
[----:B------:R-:W-:Y:S02]  /*1ac0*/  MOV R4, R10 ;  /* 0x0000000a00047202 */ /* 0x000fe40000000f00 */
[----:B------:R-:W-:Y:S01]  /*1ad0*/  IADD3 R3, R13, R3, RZ ;  /* 0x000000030d037210 */ /* 0x000fe20007ffe0ff */
[----:B------:R-:W-:Y:S06]  /*1ae0*/  @P4 BRA `(.L_x_5861) ;  /* 0x0000000000344947 */ /* 0x000fec0003800000 */
[----:B------:R-:W1:Y:S01]  /*1af0*/  LDC.64 R10, c[0x0][0x250] ;  /* 0x00009400ff0a7b82 */ /* 0x000e620000000a00 */
[----:B------:R-:W-:-:S07]  /*1b00*/  USHF.R.S32.HI UR4, URZ, 0x1f, UR11 ;  /* 0x0000001f3f047899 */ /* 0x000fce000801140b */
[----:B------:R-:W2:Y:S01]  /*1b10*/  LDC.64 R8, c[0x0][0x238] ;  /* 0x00008e00ff087b82 */ /* 0x000ea20000000a00 */
[----:B-1----:R-:W-:Y:S01]  /*1b20*/  IMAD R2, R10, UR4, RZ ;  /* 0x000000040a027c24 */ /* 0x002fe2000f8e02ff */
[----:B------:R-:W-:-:S03]  /*1b30*/  USHF.R.S32.HI UR4, URZ, 0x1f, UR10 ;  /* 0x0000001f3f047899 */ /* 0x000fc6000801140a */
[----:B------:R-:W-:Y:S02]  /*1b40*/  IMAD R2, R11, UR11, R2 ;  /* 0x0000000b0b027c24 */ /* 0x000fe4000f8e0202 */
[----:B------:R-:W-:-:S04]  /*1b50*/  IMAD.WIDE.U32 R10, R10, UR11, RZ ;  /* 0x0000000b0a0a7c25 */ /* 0x000fc8000f8e00ff */
[----:B--2---:R-:W-:Y:S01]  /*1b60*/  IMAD R6, R8, UR4, RZ ;  /* 0x0000000408067c24 */ /* 0x004fe2000f8e02ff */
[----:B------:R-:W-:-:S03]  /*1b70*/  IADD3 R11, R11, R2, RZ ;  /* 0x000000020b0b7210 */ /* 0x000fc60007ffe0ff */
[----:B------:R-:W-:Y:S02]  /*1b80*/  IMAD R6, R9, UR10, R6 ;  /* 0x0000000a09067c24 */ /* 0x000fe4000f8e0206 */
[----:B------:R-:W-:-:S05]  /*1b90*/  IMAD.WIDE.U32 R8, R8, UR10, R10 ;  /* 0x0000000a08087c25 */ /* 0x000fca000f8e000a */
[----:B------:R-:W-:Y:S02]  /*1ba0*/  IADD3 R17, R9, R6, RZ ;  /* 0x0000000609117210 */ /* 0x000fe40007ffe0ff */
[----:B------:R-:W-:-:S07]  /*1bb0*/  MOV R6, R8 ;  /* 0x0000000800067202 */ /* 0x000fce0000000f00 */
.L_x_5861:
[----:B------:R1:W5:Y:S01]  /*1bc0*/  @P5 LDG.E R48, desc[UR6][R148.64] ;  /* 0x0000000694305981 */ /* 0x000362000c1e1900 */
[----:B------:R-:W-:Y:S01]  /*1bd0*/  SHF.R.S32.HI R2, RZ, 0x1f, R119 ;  /* 0x0000001fff027819 */ /* 0x000fe20000011477 */
[----:B------:R-:W-:Y:S01]  /*1be0*/  UISETP.NE.AND UP0, UPT, UR22, -0x1, UPT ;  /* 0xffffffff1600788c */ /* 0x000fe2000bf05270 */
[----:B------:R-:W2:Y:S01]  /*1bf0*/  LDC R138, c[0x0][0x2e0] ;  /* 0x0000b800ff8a7b82 */ /* 0x000ea20000000800 */
[----:B------:R-:W3:Y:S01]  /*1c00*/  S2R R21, SR_CTAID.X ;  /* 0x0000000000157919 */ /* 0x000ee20000002500 */
[CC--:B------:R-:W-:Y:S01]  /*1c10*/  LEA.HI R8, R2.reuse, R119.reuse, RZ, 0x4 ;  /* 0x0000007702087211 */ /* 0x0c0fe200078f20ff */
[----:B------:R-:W-:Y:S01]  /*1c20*/  ULDC.64 UR10, c[0x0][0x240] ;  /* 0x00009000000a7ab9 */ /* 0x000fe20000000a00 */
[----:B------:R-:W-:Y:S01]  /*1c30*/  LEA.HI R60, R2, R119, RZ, 0x3 ;  /* 0x00000077023c7211 */ /* 0x000fe200078f18ff */
[----:B------:R-:W-:Y:S01]  /*1c40*/  ULDC UR30, c[0x0][0x2d0] ;  /* 0x0000b400001e7ab9 */ /* 0x000fe20000000800 */
[----:B------:R-:W-:Y:S01]  /*1c50*/  SHF.R.S32.HI R13, RZ, 0x4, R8 ;  /* 0x00000004ff0d7819 */ /* 0x000fe20000011408 */
[----:B------:R-:W-:Y:S01]  /*1c60*/  USHF.R.S32.HI UR31, URZ, 0x1f, UR24 ;  /* 0x0000001f3f1f7899 */ /* 0x000fe20008011418 */
[----:B------:R-:W-:Y:S01]  /*1c70*/  SHF.R.S32.HI R146, RZ, 0x3, R60 ;  /* 0x00000003ff927819 */ /* 0x000fe2000001143c */
[----:B------:R-:W-:Y:S01]  /*1c80*/  USHF.R.S32.HI UR23, URZ, 0x1f, UR28 ;  /* 0x0000001f3f177899 */ /* 0x000fe2000801141c */
[----:B------:R-:W-:Y:S01]  /*1c90*/  LOP3.LUT R60, R60, 0xfffffff8, RZ, 0xc0, !PT ;  /* 0xfffffff83c3c7812 */ /* 0x000fe200078ec0ff */
[----:B------:R-:W-:Y:S01]  /*1ca0*/  @!UP0 ULDC.64 UR4, c[0x0][0x228] ;  /* 0x00008a0000048ab9 */ /* 0x000fe20000000a00 */
[----:B------:R-:W-:Y:S01]  /*1cb0*/  LEA.HI R62, R8, R13, RZ, 0x1 ;  /* 0x0000000d083e7211 */ /* 0x000fe200078f08ff */
[----:B------:R-:W-:Y:S01]  /*1cc0*/  IMAD.SHL.U32 R11, R146, 0x40, RZ ;  /* 0x00000040920b7824 */ /* 0x000fe200078e00ff */
[----:B------:R-:W-:Y:S01]  /*1cd0*/  LOP3.LUT R8, R8, 0xfffffff0, RZ, 0xc0, !PT ;  /* 0xfffffff008087812 */ /* 0x000fe200078ec0ff */
[C---:B------:R-:W-:Y:S01]  /*1ce0*/  IMAD.IADD R60, R119.reuse, 0x1, -R60 ;  /* 0x00000001773c7824 */ /* 0x040fe200078e0a3c */
[----:B------:R-:W-:Y:S01]  /*1cf0*/  @!UP0 UIMAD.WIDE.U32 UR14, UR26, UR4, URZ ;  /* 0x000000041a0e82a5 */ /* 0x000fe2000f8e003f */
[----:B------:R-:W-:Y:S01]  /*1d00*/  LOP3.LUT R62, R62, 0xfffffffe, RZ, 0xc0, !PT ;  /* 0xfffffffe3e3e7812 */ /* 0x000fe200078ec0ff */
[----:B------:R-:W-:Y:S01]  /*1d10*/  @!UP0 UIMAD UR4, UR25, UR4, URZ ;  /* 0x00000004190482a4 */ /* 0x000fe2000f8e023f */
[----:B------:R-:W-:Y:S01]  /*1d20*/  IMAD.IADD R9, R119, 0x1, -R8 ;  /* 0x0000000177097824 */ /* 0x000fe200078e0a08 */
[----:B------:R-:W-:Y:S01]  /*1d30*/  @UP0 UIMAD.WIDE.U32 UR16, UR22, UR10, URZ ;  /* 0x0000000a161002a5 */ /* 0x000fe2000f8e003f */
[----:B------:R-:W-:Y:S01]  /*1d40*/  IMAD.SHL.U32 R12, R60, 0x8, RZ ;  /* 0x000000083c0c7824 */ /* 0x000fe200078e00ff */
[----:B------:R-:W-:Y:S01]  /*1d50*/  LOP3.LUT R11, R11, 0x1c0, RZ, 0xc0, !PT ;  /* 0x000001c00b0b7812 */ /* 0x000fe200078ec0ff */
[----:B------:R-:W-:Y:S01]  /*1d60*/  IMAD.IADD R62, R13, 0x1, -R62 ;  /* 0x000000010d3e7824 */ /* 0x000fe200078e0a3e */
[----:B------:R-:W-:Y:S01]  /*1d70*/  SHF.R.S32.HI R8, RZ, 0x1f, R9 ;  /* 0x0000001fff087819 */ /* 0x000fe20000011409 */
[----:B------:R-:W-:Y:S01]  /*1d80*/  @!UP0 UIMAD UR5, UR26, UR5, UR4 ;  /* 0x000000051a0582a4 */ /* 0x000fe2000f8e0204 */
[----:B------:R-:W-:Y:S01]  /*1d90*/  LOP3.LUT R13, R11, 0x38, R12, 0xf8, !PT ;  /* 0x000000380b0d7812 */ /* 0x000fe200078ef80c */
[----:B------:R-:W-:Y:S01]  /*1da0*/  @UP0 UIMAD UR12, UR22, UR11, UR17 ;  /* 0x0000000b160c02a4 */ /* 0x000fe2000f8e0211 */
[----:B------:R-:W-:Y:S01]  /*1db0*/  SHF.R.U32.HI R142, RZ, 0x3, R11 ;  /* 0x00000003ff8e7819 */ /* 0x000fe2000001160b */
[----:B------:R-:W-:Y:S01]  /*1dc0*/  @!UP0 UMOV UR16, UR14 ;  /* 0x0000000e00108c82 */ /* 0x000fe20008000000 */
[--C-:B------:R-:W-:Y:S01]  /*1dd0*/  SHF.R.S32.HI R147, RZ, 0x1f, R146.reuse ;  /* 0x0000001fff937819 */ /* 0x100fe20000011492 */
[----:B------:R-:W-:Y:S01]  /*1de0*/  @!UP0 UIADD3 UR12, UR15, UR5, URZ ;  /* 0x000000050f0c8290 */ /* 0x000fe2000fffe03f */
[----:B------:R-:W-:Y:S01]  /*1df0*/  LEA.HI R11, R8, R9, RZ, 0x3 ;  /* 0x00000009080b7211 */ /* 0x000fe200078f18ff */
[C---:B------:R-:W-:Y:S01]  /*1e00*/  VIADD R10, R12.reuse, 0x40 ;  /* 0x000000400c0a7836 */ /* 0x040fe20000000000 */
[----:B------:R-:W-:Y:S01]  /*1e10*/  LOP3.LUT R142, R13, R142, RZ, 0x3c, !PT ;  /* 0x0000008e0d8e7212 */ /* 0x000fe200078e3cff */
[----:B---3--:R-:W-:Y:S01]  /*1e20*/  IMAD.WIDE R20, R21, 0x40, R146 ;  /* 0x0000004015147825 */ /* 0x008fe200078e0292 */
[----:B------:R-:W-:Y:S01]  /*1e30*/  LOP3.LUT R46, R11, 0xfffffff8, RZ, 0xc0, !PT ;  /* 0xfffffff80b2e7812 */ /* 0x000fe200078ec0ff */
[----:B------:R-:W-:Y:S01]  /*1e40*/  ULDC.64 UR4, c[0x0][0x268] ;  /* 0x00009a0000047ab9 */ /* 0x000fe20000000a00 */
[----:B------:R-:W-:Y:S01]  /*1e50*/  SHF.R.S32.HI R13, RZ, 0x1f, R12 ;  /* 0x0000001fff0d7819 */ /* 0x000fe2000001140c */
[----:B------:R-:W-:Y:S01]  /*1e60*/  IMAD R16, R21, UR10, RZ ;  /* 0x0000000a15107c24 */ /* 0x000fe2000f8e02ff */
[C---:B------:R-:W-:Y:S01]  /*1e70*/  IADD3 R26, P1, R12.reuse, UR16, RZ ;  /* 0x000000100c1a7c10 */ /* 0x040fe2000ff3e0ff */
[----:B------:R-:W-:Y:S01]  /*1e80*/  IMAD.IADD R46, R9, 0x1, -R46 ;  /* 0x00000001092e7824 */ /* 0x000fe200078e0a2e */
[----:B------:R-:W-:Y:S01]  /*1e90*/  IADD3 R28, P0, R12, R6, RZ ;  /* 0x000000060c1c7210 */ /* 0x000fe20007f1e0ff */
[----:B------:R-:W-:Y:S01]  /*1ea0*/  IMAD R9, R5, UR4, RZ ;  /* 0x0000000405097c24 */ /* 0x000fe2000f8e02ff */
[C---:B------:R-:W-:Y:S01]  /*1eb0*/  IADD3.X R27, R13.reuse, UR12, RZ, P1, !PT ;  /* 0x0000000c0d1b7c10 */ /* 0x040fe20008ffe4ff */
[----:B------:R-:W-:Y:S01]  /*1ec0*/  IMAD R16, R20, UR11, R16 ;  /* 0x0000000b14107c24 */ /* 0x000fe2000f8e0210 */
[----:B------:R-:W-:Y:S01]  /*1ed0*/  ULEA.HI UR31, UR31, UR24, URZ, 0x6 ;  /* 0x000000181f1f7291 */ /* 0x000fe2000f8f303f */
[----:B------:R-:W-:Y:S01]  /*1ee0*/  IMAD.X R29, R13, 0x1, R17, P0 ;  /* 0x000000010d1d7824 */ /* 0x000fe200000e0611 */
[----:B------:R-:W-:Y:S01]  /*1ef0*/  ISETP.GE.AND P0, PT, R10, UR30, PT ;  /* 0x0000001e0a007c0c */ /* 0x000fe2000bf06270 */
[----:B------:R-:W-:Y:S01]  /*1f00*/  IMAD.WIDE.U32 R26, R20, UR10, R26 ;  /* 0x0000000a141a7c25 */ /* 0x000fe2000f8e001a */
[----:B------:R-:W-:Y:S01]  /*1f10*/  USHF.R.S32.HI UR31, URZ, 0x6, UR31 ;  /* 0x000000063f1f7899 */ /* 0x000fe2000801141f */
[----:B------:R-:W-:Y:S01]  /*1f20*/  ISETP.GE.AND P1, PT, R12, UR30, PT ;  /* 0x0000001e0c007c0c */ /* 0x000fe2000bf26270 */
[----:B------:R-:W-:Y:S01]  /*1f30*/  ULDC.64 UR10, c[0x0][0x258] ;  /* 0x00009600000a7ab9 */ /* 0x000fe20000000a00 */
[----:B------:R-:W-:Y:S01]  /*1f40*/  IMAD R20, R4, UR5, R9 ;  /* 0x0000000504147c24 */ /* 0x000fe2000f8e0209 */
[----:B------:R-:W-:Y:S01]  /*1f50*/  SEL R23, RZ, 0xffffffff, P0 ;  /* 0xffffffffff177807 */ /* 0x000fe20000000000 */
[----:B------:R-:W-:Y:S01]  /*1f60*/  VIADD R9, R12, 0x80 ;  /* 0x000000800c097836 */ /* 0x000fe20000000000 */
[----:B------:R-:W-:Y:S01]  /*1f70*/  UISETP.LT.AND UP0, UPT, UR18, UR31, UPT ;  /* 0x0000001f1200728c */ /* 0x000fe2000bf01270 */
[----:B------:R-:W-:Y:S01]  /*1f80*/  SEL R6, RZ, 0x1, P1 ;  /* 0x00000001ff067807 */ /* 0x000fe20000800000 */
[----:B------:R-:W-:Y:S01]  /*1f90*/  IMAD.U32 R150, RZ, RZ, UR10 ;  /* 0x0000000aff967e24 */ /* 0x000fe2000f8e00ff */
[----:B------:R-:W-:Y:S01]  /*1fa0*/  LOP3.LUT P2, RZ, R46, 0x4, RZ, 0xc0, !PT ;  /* 0x000000042eff7812 */ /* 0x000fe2000784c0ff */
[----:B------:R-:W-:Y:S01]  /*1fb0*/  USEL UR31, UR18, UR31, !UP0 ;  /* 0x0000001f121f7287 */ /* 0x000fe2000c000000 */
[----:B------:R-:W-:Y:S01]  /*1fc0*/  ISETP.GE.AND P0, PT, R9, UR30, PT ;  /* 0x0000001e09007c0c */ /* 0x000fe2000bf06270 */
[----:B------:R-:W-:Y:S01]  /*1fd0*/  IMAD.WIDE.U32 R28, R4, UR4, R28 ;  /* 0x00000004041c7c25 */ /* 0x000fe2000f8e001c */
[C---:B------:R-:W-:Y:S01]  /*1fe0*/  LOP3.LUT P1, RZ, R46.reuse, 0x2, RZ, 0xc0, !PT ;  /* 0x000000022eff7812 */ /* 0x040fe2000782c0ff */
[----:B------:R-:W-:Y:S01]  /*1ff0*/  UIMAD UR10, UR23, UR10, URZ ;  /* 0x0000000a170a72a4 */ /* 0x000fe2000f8e023f */
[----:B------:R-:W-:Y:S01]  /*2000*/  SEL R140, RZ, 0x4, P0 ;  /* 0x00000004ff8c7807 */ /* 0x000fe20000000000 */
[----:B------:R-:W-:Y:S01]  /*2010*/  IMAD.SHL.U32 R46, R46, 0x40, RZ ;  /* 0x000000402e2e7824 */ /* 0x000fe200078e00ff */
[----:B------:R-:W-:Y:S01]  /*2020*/  IADD3 R136, P0, R146, R19, RZ ;  /* 0x0000001392887210 */ /* 0x000fe20007f1e0ff */
[----:B------:R-:W-:Y:S01]  /*2030*/  IMAD.SHL.U32 R131, R60, 0x4, RZ ;  /* 0x000000043c837824 */ /* 0x000fe200078e00ff */
[----:B--2---:R-:W-:Y:S01]  /*2040*/  LEA.HI R138, R138, R138, RZ, 0x1 ;  /* 0x0000008a8a8a7211 */ /* 0x004fe200078f08ff */
[----:B------:R-:W-:Y:S01]  /*2050*/  IMAD.IADD R17, R27, 0x1, R16 ;  /* 0x000000011b117824 */ /* 0x000fe200078e0210 */
[----:B------:R-:W-:Y:S01]  /*2060*/  LOP3.LUT R46, R46, 0x1c0, RZ, 0xc0, !PT ;  /* 0x000001c02e2e7812 */ /* 0x000fe200078ec0ff */
[----:B------:R-:W-:Y:S01]  /*2070*/  IMAD.X R133, R147, 0x1, R15, P0 ;  /* 0x0000000193857824 */ /* 0x000fe200000e060f */
[----:B------:R-:W-:Y:S01]  /*2080*/  IADD3 R144, P0, R12, R0, RZ ;  /* 0x000000000c907210 */ /* 0x000fe20007f1e0ff */
[----:B------:R-:W-:Y:S01]  /*2090*/  IMAD.SHL.U32 R15, R62, 0x8, RZ ;  /* 0x000000083e0f7824 */ /* 0x000fe200078e00ff */
[----:B------:R-:W-:Y:S01]  /*20a0*/  SHF.R.S32.HI R139, RZ, 0x1, R138 ;  /* 0x00000001ff8b7819 */ /* 0x000fe2000001148a */
[----:B------:R-:W-:Y:S01]  /*20b0*/  IMAD.MOV.U32 R16, RZ, RZ, R26 ;  /* 0x000000ffff107224 */ /* 0x000fe200078e001a */
[-C--:B------:R-:W-:Y:S01]  /*20c0*/  LEA.HI R25, R2, R119.reuse, RZ, 0x6 ;  /* 0x0000007702197211 */ /* 0x080fe200078f30ff */
[----:B------:R-:W-:Y:S01]  /*20d0*/  IMAD.X R145, R13, 0x1, R3, P0 ;  /* 0x000000010d917824 */ /* 0x000fe200000e0603 */
[----:B------:R-:W-:Y:S01]  /*20e0*/  ISETP.GT.AND P0, PT, R134, UR31, PT ;  /* 0x0000001f86007c0c */ /* 0x000fe2000bf04270 */
[----:B------:R-:W-:Y:S01]  /*20f0*/  ULDC.64 UR4, c[0x0][0x250] ;  /* 0x0000940000047ab9 */ /* 0x000fe20000000a00 */
[----:B------:R-:W-:Y:S01]  /*2100*/  LEA.HI R2, R2, R119, RZ, 0x5 ;  /* 0x0000007702027211 */ /* 0x000fe200078f28ff */
[----:B------:R-:W-:Y:S01]  /*2110*/  IMAD.SHL.U32 R23, R23, 0x2, RZ ;  /* 0x0000000217177824 */ /* 0x000fe200078e00ff */
[----:B------:R-:W-:Y:S01]  /*2120*/  LOP3.LUT R15, R46, 0x8, R15, 0xf8, !PT ;  /* 0x000000082e0f7812 */ /* 0x000fe200078ef80f */
[----:B------:R-:W-:Y:S01]  /*2130*/  IMAD.IADD R21, R29, 0x1, R20 ;  /* 0x000000011d157824 */ /* 0x000fe200078e0214 */
[----:B------:R-:W-:Y:S01]  /*2140*/  UIMAD UR11, UR28, UR11, UR10 ;  /* 0x0000000b1c0b72a4 */ /* 0x000fe2000f8e020a */
[----:B------:R-:W-:Y:S01]  /*2150*/  IMAD R133, R133, UR4, RZ ;  /* 0x0000000485857c24 */ /* 0x000fe2000f8e02ff */
[----:B------:R-:W-:Y:S01]  /*2160*/  SHF.R.U32.HI R46, RZ, 0x3, R46 ;  /* 0x00000003ff2e7819 */ /* 0x000fe2000001162e */
[----:B------:R-:W-:Y:S01]  /*2170*/  IMAD R132, R146, R139, R131 ;  /* 0x0000008b92847224 */ /* 0x000fe200078e0283 */
[----:B------:R-:W-:Y:S01]  /*2180*/  SHF.R.S32.HI R61, RZ, 0x5, R2 ;  /* 0x00000005ff3d7819 */ /* 0x000fe20000011402 */
[----:B------:R-:W-:Y:S01]  /*2190*/  IMAD.MOV.U32 R20, RZ, RZ, R28 ;  /* 0x000000ffff147224 */ /* 0x000fe200078e001c */
[----:B------:R-:W-:Y:S01]  /*21a0*/  LOP3.LUT R2, R2, 0xffffffe0, RZ, 0xc0, !PT ;  /* 0xffffffe002027812 */ /* 0x000fe200078ec0ff */
[----:B------:R-:W-:Y:S01]  /*21b0*/  IMAD R143, R147, R154, RZ ;  /* 0x0000009a938f7224 */ /* 0x000fe200078e02ff */
[----:B------:R-:W-:Y:S01]  /*21c0*/  LOP3.LUT R23, R23, 0x2, R6, 0xe2, !PT ;  /* 0x0000000217177812 */ /* 0x000fe200078ee206 */
[----:B------:R-:W-:Y:S01]  /*21d0*/  IMAD.WIDE.U32 R150, R150, UR28, R16 ;  /* 0x0000001c96967c25 */ /* 0x000fe2000f8e0010 */
[----:B------:R-:W-:Y:S01]  /*21e0*/  LOP3.LUT R46, R15, R46, RZ, 0x3c, !PT ;  /* 0x0000002e0f2e7212 */ /* 0x000fe200078e3cff */
[----:B------:R-:W-:Y:S01]  /*21f0*/  USHF.L.U64.HI UR19, UR4, 0x4, UR5 ;  /* 0x0000000404137899 */ /* 0x000fe20008010205 */
[----:B------:R-:W-:Y:S01]  /*2200*/  LOP3.LUT R140, R23, R140, RZ, 0xfc, !PT ;  /* 0x0000008c178c7212 */ /* 0x000fe200078efcff */
[----:B------:R-:W-:Y:S01]  /*2210*/  IMAD.SHL.U32 R25, R25, 0x8, RZ ;  /* 0x0000000819197824 */ /* 0x000fe200078e00ff */
[----:B------:R-:W-:Y:S01]  /*2220*/  USHF.L.U32 UR20, UR4, 0x4, URZ ;  /* 0x0000000404147899 */ /* 0x000fe2000800063f */
[----:B------:R-:W-:Y:S01]  /*2230*/  IMAD R133, R136, UR5, R133 ;  /* 0x0000000588857c24 */ /* 0x000fe2000f8e0285 */
[----:B------:R-:W-:Y:S01]  /*2240*/  SHF.L.U64.HI R195, R154, 0x4, R155 ;  /* 0x000000049ac37819 */ /* 0x000fe2000001029b */
[----:B------:R-:W-:Y:S01]  /*2250*/  IMAD.SHL.U32 R11, R11, 0x40, RZ ;  /* 0x000000400b0b7824 */ /* 0x000fe200078e00ff */
[----:B------:R-:W-:Y:S01]  /*2260*/  LOP3.LUT R142, R142, 0xfffffe00, R25, 0xf8, !PT ;  /* 0xfffffe008e8e7812 */ /* 0x000fe200078ef819 */
[----:B------:R-:W-:Y:S01]  /*2270*/  IMAD.MOV.U32 R47, RZ, RZ, 0x10 ;  /* 0x00000010ff2f7424 */ /* 0x000fe200078e00ff */
[--C-:B------:R-:W-:Y:S01]  /*2280*/  SHF.R.S32.HI R118, RZ, 0x1f, R132.reuse ;  /* 0x0000001fff767819 */ /* 0x100fe20000011484 */
[----:B------:R-:W-:Y:S01]  /*2290*/  IMAD.MOV.U32 R45, RZ, RZ, 0x20 ;  /* 0x00000020ff2d7424 */ /* 0x000fe200078e00ff */
[----:B------:R-:W-:Y:S01]  /*22a0*/  LOP3.LUT R46, R46, 0xfffffe00, R11, 0xf8, !PT ;  /* 0xfffffe002e2e7812 */ /* 0x000fe200078ef80b */
[----:B------:R-:W-:Y:S01]  /*22b0*/  IMAD.IADD R131, R131, 0x1, R132 ;  /* 0x0000000183837824 */ /* 0x000fe200078e0284 */
[----:B------:R-:W-:Y:S01]  /*22c0*/  SEL R47, R47, 0xfffffff0, !P1 ;  /* 0xfffffff02f2f7807 */ /* 0x000fe20004800000 */
[----:B------:R-:W-:Y:S01]  /*22d0*/  IMAD.WIDE.U32 R136, R136, UR4, R20 ;  /* 0x0000000488887c25 */ /* 0x000fe2000f8e0014 */
[----:B------:R-:W-:-:S02]  /*22e0*/  SEL R45, R45, 0xffffffe0, !P2 ;  /* 0xffffffe02d2d7807 */ /* 0x000fc40005000000 */
[----:B------:R-:W-:Y:S01]  /*22f0*/  SHF.R.S32.HI R117, RZ, 0x1f, R131 ;  /* 0x0000001fff757819 */ /* 0x000fe20000011483 */
[C---:B------:R-:W-:Y:S02]  /*2300*/  IMAD R143, R146.reuse, R155, R143 ;  /* 0x0000009b928f7224 */ /* 0x040fe400078e028f */
[----:B------:R-:W-:-:S04]  /*2310*/  IMAD.WIDE.U32 R144, R146, R154, R144 ;  /* 0x0000009a92907225 */ /* 0x000fc800078e0090 */
[----:B------:R-:W-:Y:S02]  /*2320*/  VIADD R153, R151, UR11 ;  /* 0x0000000b97997c36 */ /* 0x000fe40008000000 */
[----:B------:R-:W-:Y:S02]  /*2330*/  IMAD.SHL.U32 R196, R154, 0x10, RZ ;  /* 0x000000109ac47824 */ /* 0x000fe400078e00ff */
[----:B------:R-:W-:Y:S02]  /*2340*/  IMAD.IADD R141, R119, 0x1, -R2 ;  /* 0x00000001778d7824 */ /* 0x000fe400078e0a02 */
[----:B------:R-:W-:Y:S02]  /*2350*/  IMAD.SHL.U32 R135, R139, 0x10, RZ ;  /* 0x000000108b877824 */ /* 0x000fe400078e00ff */
[----:B------:R-:W-:Y:S02]  /*2360*/  IMAD.IADD R143, R145, 0x1, R143 ;  /* 0x00000001918f7824 */ /* 0x000fe400078e028f */
[----:B------:R-:W-:-:S02]  /*2370*/  IMAD.IADD R133, R137, 0x1, R133 ;  /* 0x0000000189857824 */ /* 0x000fc400078e0285 */
[----:B------:R-:W-:Y:S01]  /*2380*/  @!P5 IMAD.MOV.U32 R48, RZ, RZ, RZ ;  /* 0x000000ffff30d224 */ /* 0x000fe200078e00ff */
[----:B-1----:R-:W-:Y:S06]  /*2390*/  @!P0 BRA `(.L_x_5863) ;  /* 0x0000009400488947 */ /* 0x002fec0003800000 */
[----:B------:R-:W1:Y:S01]  /*23a0*/  LDC.64 R2, c[0x0][0x338] ;  /* 0x0000ce00ff027b82 */ /* 0x000e620000000a00 */
[----:B------:R-:W-:Y:S01]  /*23b0*/  ULDC.64 UR10, c[0x0][0x330] ;  /* 0x0000cc00000a7ab9 */ /* 0x000fe20000000a00 */
[----:B------:R-:W-:Y:S01]  /*23c0*/  USHF.R.S32.HI UR14, URZ, 0x1f, UR24 ;  /* 0x0000001f3f0e7899 */ /* 0x000fe20008011418 */
[----:B------:R-:W-:Y:S01]  /*23d0*/  IMAD.U32 R11, RZ, RZ, UR10 ;  /* 0x0000000aff0b7e24 */ /* 0x000fe2000f8e00ff */
[----:B------:R-:W-:Y:S01]  /*23e0*/  UIMAD UR12, UR25, UR10, URZ ;  /* 0x0000000a190c72a4 */ /* 0x000fe2000f8e023f */
[--C-:B------:R-:W-:Y:S01]  /*23f0*/  SHF.R.S32.HI R15, RZ, 0x1f, R7.reuse ;  /* 0x0000001fff0f7819 */ /* 0x100fe20000011407 */
[----:B-----5:R-:W-:Y:S01]  /*2400*/  IMAD.IADD R48, R48, 0x1, R7 ;  /* 0x0000000130307824 */ /* 0x020fe200078e0207 */
[----:B------:R-:W-:Y:S01]  /*2410*/  IADD3 R8, P1, P0, R7, -UR24, R146 ;  /* 0x8000001807087c10 */ /* 0x000fe2000f83e092 */
[----:B------:R-:W-:Y:S01]  /*2420*/  UIMAD UR12, UR26, UR11, UR12 ;  /* 0x0000000b1a0c72a4 */ /* 0x000fe2000f8e020c */
[----:B------:R-:W-:Y:S01]  /*2430*/  IMAD.WIDE.U32 R18, R11, UR26, R12 ;  /* 0x0000001a0b127c25 */ /* 0x000fe2000f8e000c */
[----:B------:R-:W-:Y:S01]  /*2440*/  UIMAD.WIDE.U32 UR36, UR4, 0x20, URZ ;  /* 0x00000020042478a5 */ /* 0x000fe2000f8e003f */
[----:B------:R-:W-:Y:S01]  /*2450*/  IADD3.X R15, R15, ~UR14, R147, P1, P0 ;  /* 0x8000000e0f0f7c10 */ /* 0x000fe20008fe0493 */
[----:B------:R-:W-:Y:S01]  /*2460*/  ULDC.64 UR10, c[0x0][0x328] ;  /* 0x0000ca00000a7ab9 */ /* 0x000fe20000000a00 */
[----:B------:R-:W-:Y:S01]  /*2470*/  ULDC.64 UR14, c[0x0][0x340] ;  /* 0x0000d000000e7ab9 */ /* 0x000fe20000000a00 */
[----:B------:R-:W-:Y:S01]  /*2480*/  UIMAD UR13, UR25, UR10, URZ ;  /* 0x0000000a190d72a4 */ /* 0x000fe2000f8e023f */
[----:B------:R-:W-:Y:S01]  /*2490*/  IMAD.U32 R11, RZ, RZ, UR10 ;  /* 0x0000000aff0b7e24 */ /* 0x000fe2000f8e00ff */
[----:B------:R-:W-:Y:S01]  /*24a0*/  USHF.L.U32 UR32, UR5, 0x5, URZ ;  /* 0x0000000505207899 */ /* 0x000fe2000800063f */
[----:B------:R-:W-:Y:S01]  /*24b0*/  VIADD R19, R19, UR12 ;  /* 0x0000000c13137c36 */ /* 0x000fe20008000000 */
[----:B------:R-:W-:Y:S01]  /*24c0*/  UIMAD UR11, UR26, UR11, UR13 ;  /* 0x0000000b1a0b72a4 */ /* 0x000fe2000f8e020d */
[----:B------:R-:W-:Y:S01]  /*24d0*/  IMAD.WIDE.U32 R16, R11, UR26, R12 ;  /* 0x0000001a0b107c25 */ /* 0x000fe2000f8e000c */
[----:B------:R-:W-:Y:S01]  /*24e0*/  UIMAD.WIDE.U32 UR34, UR4, 0x60, URZ ;  /* 0x00000060042278a5 */ /* 0x000fe2000f8e003f */
[----:B------:R-:W-:Y:S01]  /*24f0*/  LOP3.LUT R127, R140, 0xffff, RZ, 0xc0, !PT ;  /* 0x0000ffff8c7f7812 */ /* 0x000fe200078ec0ff */
[----:B------:R-:W-:Y:S01]  /*2500*/  ULDC.64 UR12, c[0x0][0x350] ;  /* 0x0000d400000c7ab9 */ /* 0x000fe20000000a00 */
[----:B------:R-:W-:Y:S01]  /*2510*/  IMAD R11, R15, UR14, RZ ;  /* 0x0000000e0f0b7c24 */ /* 0x000fe2000f8e02ff */
[----:B-1----:R-:W-:Y:S01]  /*2520*/  SHF.L.U64.HI R66, R2, 0x4, R3 ;  /* 0x0000000402427819 */ /* 0x002fe20000010203 */
[----:B------:R-:W-:Y:S01]  /*2530*/  VIADD R17, R17, UR11 ;  /* 0x0000000b11117c36 */ /* 0x000fe20008000000 */
[----:B------:R-:W-:Y:S01]  /*2540*/  ULDC.64 UR10, c[0x0][0x348] ;  /* 0x0000d200000a7ab9 */ /* 0x000fe20000000a00 */
[-C--:B------:R-:W-:Y:S01]  /*2550*/  IMAD R0, R15, R2.reuse, RZ ;  /* 0x000000020f007224 */ /* 0x080fe200078e02ff */
[----:B------:R-:W-:Y:S01]  /*2560*/  USHF.L.U32 UR33, UR14, 0x5, URZ ;  /* 0x000000050e217899 */ /* 0x000fe2000800063f */
[C---:B------:R-:W-:Y:S01]  /*2570*/  IMAD R6, R8.reuse, UR15, R11 ;  /* 0x0000000f08067c24 */ /* 0x040fe2000f8e020b */
[----:B------:R-:W-:Y:S01]  /*2580*/  USHF.L.U64.HI UR38, UR14, 0x4, UR15 ;  /* 0x000000040e267899 */ /* 0x000fe2000801020f */
[C---:B------:R-:W-:Y:S01]  /*2590*/  IMAD.WIDE.U32 R18, R8.reuse, UR14, R18 ;  /* 0x0000000e08127c25 */ /* 0x040fe2000f8e0012 */
[----:B------:R-:W-:Y:S01]  /*25a0*/  USHF.L.U32 UR39, UR14, 0x4, URZ ;  /* 0x000000040e277899 */ /* 0x000fe2000800063f */
[C---:B------:R-:W-:Y:S01]  /*25b0*/  LOP3.LUT R130, R127.reuse, 0x1, RZ, 0xc0, !PT ;  /* 0x000000017f827812 */ /* 0x040fe200078ec0ff */
[----:B------:R-:W-:Y:S01]  /*25c0*/  UIMAD.WIDE.U32 UR40, UR14, 0x60, URZ ;  /* 0x000000600e2878a5 */ /* 0x000fe2000f8e003f */
[C---:B------:R-:W-:Y:S01]  /*25d0*/  IMAD R0, R8.reuse, R3, R0 ;  /* 0x0000000308007224 */ /* 0x040fe200078e0200 */
[----:B------:R-:W-:Y:S01]  /*25e0*/  LOP3.LUT R129, R127, 0x2, RZ, 0xc0, !PT ;  /* 0x000000027f817812 */ /* 0x000fe200078ec0ff */
[----:B------:R-:W-:Y:S01]  /*25f0*/  IMAD.WIDE.U32 R16, R8, R2, R16 ;  /* 0x0000000208107225 */ /* 0x000fe200078e0010 */
[----:B------:R-:W-:Y:S01]  /*2600*/  SHF.L.U64.HI R68, R2, 0x5, R3 ;  /* 0x0000000502447819 */ /* 0x000fe20000010203 */
[----:B------:R-:W-:Y:S01]  /*2610*/  USHF.L.U64.HI UR38, UR39, 0x1, UR38 ;  /* 0x0000000127267899 */ /* 0x000fe20008010226 */
[----:B------:R-:W-:Y:S01]  /*2620*/  IADD3 R63, R146, 0x30, RZ ;  /* 0x00000030923f7810 */ /* 0x000fe20007ffe0ff */
[----:B------:R-:W-:Y:S01]  /*2630*/  IMAD.IADD R19, R19, 0x1, R6 ;  /* 0x0000000113137824 */ /* 0x000fe200078e0206 */
[----:B------:R-:W-:Y:S01]  /*2640*/  SHF.R.S32.HI R116, RZ, 0x1f, R135 ;  /* 0x0000001fff747819 */ /* 0x000fe20000011487 */
[----:B------:R-:W-:Y:S01]  /*2650*/  IMAD R101, R5, UR12, RZ ;  /* 0x0000000c05657c24 */ /* 0x000fe2000f8e02ff */
[----:B------:R-:W-:Y:S01]  /*2660*/  LOP3.LUT R127, R127, 0x4, RZ, 0xc0, !PT ;  /* 0x000000047f7f7812 */ /* 0x000fe200078ec0ff */
[----:B------:R-:W-:Y:S01]  /*2670*/  IMAD R103, R5, UR10, RZ ;  /* 0x0000000a05677c24 */ /* 0x000fe2000f8e02ff */
[----:B------:R-:W-:Y:S01]  /*2680*/  ULDC.U8 UR43, c[0x0][0x3c3] ;  /* 0x0000f0c0002b7ab9 */ /* 0x000fe20000000000 */
[----:B------:R-:W-:Y:S01]  /*2690*/  IMAD.IADD R17, R17, 0x1, R0 ;  /* 0x0000000111117824 */ /* 0x000fe200078e0200 */
[----:B------:R-:W-:Y:S01]  /*26a0*/  ULDC UR42, c[0x0][0x2e0] ;  /* 0x0000b800002a7ab9 */ /* 0x000fe20000000800 */
[----:B------:R-:W-:Y:S01]  /*26b0*/  IMAD R48, R139, R48, RZ ;  /* 0x000000308b307224 */ /* 0x000fe200078e02ff */
[----:B------:R-:W-:Y:S01]  /*26c0*/  ULDC.64 UR16, c[0x0][0x250] ;  /* 0x0000940000107ab9 */ /* 0x000fe20000000a00 */
[C---:B------:R-:W-:Y:S01]  /*26d0*/  IMAD R101, R4.reuse, UR13, R101 ;  /* 0x0000000d04657c24 */ /* 0x040fe2000f8e0265 */
[----:B------:R-:W-:Y:S01]  /*26e0*/  USHF.L.U64.HI UR13, UR14, 0x5, UR15 ;  /* 0x000000050e0d7899 */ /* 0x000fe2000801020f */
[C---:B------:R-:W-:Y:S01]  /*26f0*/  IMAD.WIDE.U32 R18, R4.reuse, UR12, R18 ;  /* 0x0000000c04127c25 */ /* 0x040fe2000f8e0012 */
[----:B------:R-:W-:Y:S01]  /*2700*/  SHF.R.S32.HI R7, RZ, 0x1f, R48 ;  /* 0x0000001fff077819 */ /* 0x000fe20000011430 */
[----:B------:R-:W-:Y:S01]  /*2710*/  UIMAD UR12, UR5, 0x60, URZ ;  /* 0x00000060050c78a4 */ /* 0x000fe2000f8e023f */
[-C--:B------:R-:W-:Y:S01]  /*2720*/  IADD3 R106, P2, R131, R48.reuse, RZ ;  /* 0x00000030836a7210 */ /* 0x080fe20007f5e0ff */
[----:B------:R-:W-:Y:S01]  /*2730*/  IMAD R103, R4, UR11, R103 ;  /* 0x0000000b04677c24 */ /* 0x000fe2000f8e0267 */
[----:B------:R-:W-:Y:S01]  /*2740*/  IADD3 R48, P4, R132, R48, RZ ;  /* 0x0000003084307210 */ /* 0x000fe20007f9e0ff */
[----:B------:R-:W-:Y:S01]  /*2750*/  IMAD.WIDE.U32 R4, R4, UR10, R16 ;  /* 0x0000000a04047c25 */ /* 0x000fe2000f8e0010 */
[----:B------:R-:W-:Y:S01]  /*2760*/  ULDC.64 UR10, c[0x0][0x320] ;  /* 0x0000c800000a7ab9 */ /* 0x000fe20000000a00 */
[----:B------:R-:W-:Y:S01]  /*2770*/  ULDC.64 UR4, c[0x0][0x318] ;  /* 0x0000c60000047ab9 */ /* 0x000fe20000000a00 */
[----:B------:R-:W-:Y:S01]  /*2780*/  LEA R100, P1, R18, UR10, 0x1 ;  /* 0x0000000a12647c11 */ /* 0x000fe2000f8208ff */
[----:B------:R-:W-:Y:S01]  /*2790*/  IMAD.IADD R101, R19, 0x1, R101 ;  /* 0x0000000113657824 */ /* 0x000fe200078e0265 */
[----:B------:R-:W-:Y:S01]  /*27a0*/  LEA R102, P0, R4, UR4, 0x1 ;  /* 0x0000000404667c11 */ /* 0x000fe2000f8008ff */
[----:B------:R-:W-:Y:S01]  /*27b0*/  IMAD.IADD R103, R5, 0x1, R103 ;  /* 0x0000000105677824 */ /* 0x000fe200078e0267 */
[----:B------:R-:W-:Y:S01]  /*27c0*/  IADD3.X R107, R117, R7, RZ, P2, !PT ;  /* 0x00000007756b7210 */ /* 0x000fe200017fe4ff */
[----:B------:R-:W-:Y:S01]  /*27d0*/  IMAD.X R7, R118, 0x1, R7, P4 ;  /* 0x0000000176077824 */ /* 0x000fe200020e0607 */
[----:B------:R-:W-:Y:S01]  /*27e0*/  LEA.HI.X R101, R18, UR11, R101, 0x1, P1 ;  /* 0x0000000b12657c11 */ /* 0x000fe200088f0c65 */
[----:B------:R-:W-:Y:S01]  /*27f0*/  ULDC.64 UR10, c[0x0][0x218] ;  /* 0x00008600000a7ab9 */ /* 0x000fe20000000a00 */
[----:B------:R-:W-:Y:S01]  /*2800*/  LEA.HI.X R103, R4, UR5, R103, 0x1, P0 ;  /* 0x0000000504677c11 */ /* 0x000fe200080f0c67 */
        /* <DEDUP_REMOVED lines=12> */
[----:B------:R-:W-:Y:S01]  /*28d0*/  VIADD R124, R135, 0x80 ;  /* 0x00000080877c7836 */ /* 0x000fe20000000000 */
[----:B------:R-:W-:Y:S01]  /*28e0*/  IADD3 R48, P0, R48, UR4, RZ ;  /* 0x0000000430307c10 */ /* 0x000fe2000ff1e0ff */
[----:B------:R-:W-:Y:S01]  /*28f0*/  IMAD.SHL.U32 R5, R155, 0x20, RZ ;  /* 0x000000209b057824 */ /* 0x000fe200078e00ff */
[C---:B------:R-:W-:Y:S01]  /*2900*/  IADD3.X R17, R0.reuse, UR11, RZ, P1, !PT ;  /* 0x0000000b00117c10 */ /* 0x040fe20008ffe4ff */
[----:B------:R-:W-:Y:S01]  /*2910*/  IMAD.IADD R122, R135, 0x1, R124 ;  /* 0x00000001877a7824 */ /* 0x000fe200078e027c */
[----:B------:R-:W-:Y:S01]  /*2920*/  IADD3.X R49, R0, UR5, RZ, P0, !PT ;  /* 0x0000000500317c10 */ /* 0x000fe200087fe4ff */
[C---:B------:R-:W-:Y:S01]  /*2930*/  IMAD.SHL.U32 R128, R139.reuse, 0x20, RZ ;  /* 0x000000208b807824 */ /* 0x040fe200078e00ff */
[C---:B------:R-:W-:Y:S01]  /*2940*/  IADD3 R75, P1, R196.reuse, 0x40, RZ ;  /* 0x00000040c44b7810 */ /* 0x040fe20007f3e0ff */
[----:B------:R-:W-:Y:S01]  /*2950*/  IMAD R126, R139, 0x30, RZ ;  /* 0x000000308b7e7824 */ /* 0x000fe200078e02ff */
[----:B------:R-:W-:Y:S01]  /*2960*/  IADD3 R83, P0, R196, 0x80, RZ ;  /* 0x00000080c4537810 */ /* 0x000fe20007f1e0ff */
[C---:B------:R-:W-:Y:S01]  /*2970*/  IMAD.IADD R120, R135.reuse, 0x1, R122 ;  /* 0x0000000187787824 */ /* 0x040fe200078e027a */
[C---:B------:R-:W-:Y:S01]  /*2980*/  SHF.L.U64.HI R107, R106.reuse, 0x1, R107 ;  /* 0x000000016a6b7819 */ /* 0x040fe2000001026b */
[----:B------:R-:W-:Y:S01]  /*2990*/  IMAD.SHL.U32 R106, R106, 0x2, RZ ;  /* 0x000000026a6a7824 */ /* 0x000fe200078e00ff */
[C---:B------:R-:W-:Y:S01]  /*29a0*/  IADD3 R123, R135.reuse, R125, RZ ;  /* 0x0000007d877b7210 */ /* 0x040fe20007ffe0ff */
[--C-:B------:R-:W-:Y:S01]  /*29b0*/  IMAD.X R76, RZ, RZ, R195.reuse, P1 ;  /* 0x000000ffff4c7224 */ /* 0x100fe200008e06c3 */
[C---:B------:R-:W-:Y:S01]  /*29c0*/  IADD3 R77, P1, R196.reuse, R75, RZ ;  /* 0x0000004bc44d7210 */ /* 0x040fe20007f3e0ff */
[----:B------:R-:W-:Y:S01]  /*29d0*/  IMAD.X R84, RZ, RZ, R195, P0 ;  /* 0x000000ffff547224 */ /* 0x000fe200000e06c3 */
[----:B------:R-:W-:Y:S01]  /*29e0*/  IADD3 R85, P0, R196, R83, RZ ;  /* 0x00000053c4557210 */ /* 0x000fe20007f1e0ff */
[----:B------:R-:W-:Y:S01]  /*29f0*/  IMAD.IADD R121, R135, 0x1, R123 ;  /* 0x0000000187797824 */ /* 0x000fe200078e027b */
[C---:B------:R-:W-:Y:S01]  /*2a00*/  IADD3 R104, P4, R106.reuse, UR10, RZ ;  /* 0x0000000a6a687c10 */ /* 0x040fe2000ff9e0ff */
[C---:B------:R-:W-:Y:S01]  /*2a10*/  IMAD.X R78, R195.reuse, 0x1, R76, P1 ;  /* 0x00000001c34e7824 */ /* 0x040fe200008e064c */
[----:B------:R-:W-:Y:S01]  /*2a20*/  IADD3 R106, P2, R106, UR4, RZ ;  /* 0x000000046a6a7c10 */ /* 0x000fe2000ff5e0ff */
[----:B------:R-:W-:Y:S01]  /*2a30*/  IMAD.X R86, R195, 0x1, R84, P0 ;  /* 0x00000001c3567824 */ /* 0x000fe200000e0654 */
[C---:B------:R-:W-:Y:S01]  /*2a40*/  IADD3.X R105, R107.reuse, UR11, RZ, P4, !PT ;  /* 0x0000000b6b697c10 */ /* 0x040fe2000a7fe4ff */
[----:B------:R-:W-:Y:S01]  /*2a50*/  IMAD.WIDE.U32 R154, R154, 0x20, RZ ;  /* 0x000000209a9a7825 */ /* 0x000fe200078e00ff */
[C---:B------:R-:W-:Y:S01]  /*2a60*/  IADD3 R90, P1, R196.reuse, R77, RZ ;  /* 0x0000004dc45a7210 */ /* 0x040fe20007f3e0ff */
[----:B------:R-:W-:Y:S01]  /*2a70*/  UIMAD UR15, UR15, 0x60, URZ ;  /* 0x000000600f0f78a4 */ /* 0x000fe2000f8e023f */
[----:B------:R-:W-:Y:S01]  /*2a80*/  IADD3 R94, P0, R196, R85, RZ ;  /* 0x00000055c45e7210 */ /* 0x000fe20007f1e0ff */
[----:B------:R-:W-:Y:S01]  /*2a90*/  UIADD3 UR14, UR37, UR32, URZ ;  /* 0x00000020250e7290 */ /* 0x000fe2000fffe03f */
[----:B------:R-:W-:Y:S01]  /*2aa0*/  IADD3.X R107, R107, UR5, RZ, P2, !PT ;  /* 0x000000056b6b7c10 */ /* 0x000fe200097fe4ff */
[----:B------:R-:W-:Y:S01]  /*2ab0*/  IMAD.X R89, R195, 0x1, R78, P1 ;  /* 0x00000001c3597824 */ /* 0x000fe200008e064e */
[----:B------:R-:W-:Y:S01]  /*2ac0*/  IADD3 R72, P4, R67, 0x40, RZ ;  /* 0x0000004043487810 */ /* 0x000fe20007f9e0ff */
[----:B------:R-:W-:Y:S01]  /*2ad0*/  IMAD.X R93, R195, 0x1, R86, P0 ;  /* 0x00000001c35d7824 */ /* 0x000fe200000e0656 */
[----:B------:R-:W-:Y:S01]  /*2ae0*/  IADD3 R80, P2, R67, 0x80, RZ ;  /* 0x0000008043507810 */ /* 0x000fe20007f5e0ff */
[----:B------:R-:W-:Y:S01]  /*2af0*/  IMAD.SHL.U32 R69, R2, 0x20, RZ ;  /* 0x0000002002457824 */ /* 0x000fe200078e00ff */
[-C--:B------:R-:W-:Y:S01]  /*2b00*/  IADD3 R74, P1, R72, R67.reuse, RZ ;  /* 0x00000043484a7210 */ /* 0x080fe20007f3e0ff */
[----:B------:R-:W-:Y:S01]  /*2b10*/  VIADD R65, R146, 0x10 ;  /* 0x0000001092417836 */ /* 0x000fe20000000000 */
[-C--:B------:R-:W-:Y:S01]  /*2b20*/  IADD3 R82, P0, R80, R67.reuse, RZ ;  /* 0x0000004350527210 */ /* 0x080fe20007f1e0ff */
[--C-:B------:R-:W-:Y:S01]  /*2b30*/  IMAD.X R79, RZ, RZ, R66.reuse, P2 ;  /* 0x000000ffff4f7224 */ /* 0x100fe200010e0642 */
[----:B------:R-:W-:Y:S01]  /*2b40*/  IADD3.X R71, RZ, R66, RZ, P4, !PT ;  /* 0x00000042ff477210 */ /* 0x000fe200027fe4ff */
[----:B------:R-:W-:Y:S01]  /*2b50*/  VIADD R64, R146, 0x20 ;  /* 0x0000002092407836 */ /* 0x000fe20000000000 */
[-C--:B------:R-:W-:Y:S01]  /*2b60*/  IADD3 R88, P4, R74, R67.reuse, RZ ;  /* 0x000000434a587210 */ /* 0x080fe20007f9e0ff */
[--C-:B------:R-:W-:Y:S01]  /*2b70*/  IMAD.X R81, R79, 0x1, R66.reuse, P0 ;  /* 0x000000014f517824 */ /* 0x100fe200000e0642 */
[----:B------:R-:W-:Y:S01]  /*2b80*/  IADD3 R92, P2, R82, R67, RZ ;  /* 0x00000043525c7210 */ /* 0x000fe20007f5e0ff */
[----:B------:R-:W-:Y:S01]  /*2b90*/  IMAD.X R73, R71, 0x1, R66, P1 ;  /* 0x0000000147497824 */ /* 0x000fe200008e0642 */
[----:B------:R-:W-:Y:S01]  /*2ba0*/  SHF.R.S32.HI R115, RZ, 0x1f, R128 ;  /* 0x0000001fff737819 */ /* 0x000fe20000011480 */
[----:B------:R-:W-:Y:S01]  /*2bb0*/  IMAD.MOV.U32 R11, RZ, RZ, R134 ;  /* 0x000000ffff0b7224 */ /* 0x000fe200078e0086 */
[----:B------:R-:W-:Y:S01]  /*2bc0*/  SHF.R.S32.HI R114, RZ, 0x1f, R125 ;  /* 0x0000001fff727819 */ /* 0x000fe2000001147d */
[----:B------:R-:W-:Y:S01]  /*2bd0*/  IMAD.IADD R70, R155, 0x1, R5 ;  /* 0x000000019b467824 */ /* 0x000fe200078e0205 */
[----:B------:R-:W-:Y:S01]  /*2be0*/  SHF.R.S32.HI R113, RZ, 0x1f, R126 ;  /* 0x0000001fff717819 */ /* 0x000fe2000001147e */
[----:B------:R-:W-:Y:S01]  /*2bf0*/  IMAD.X R87, R73, 0x1, R66, P4 ;  /* 0x0000000149577824 */ /* 0x000fe200020e0642 */
[----:B------:R-:W-:Y:S01]  /*2c00*/  SHF.R.S32.HI R112, RZ, 0x1f, R124 ;  /* 0x0000001fff707819 */ /* 0x000fe2000001147c */
[----:B------:R-:W-:Y:S01]  /*2c10*/  IMAD.X R91, R81, 0x1, R66, P2 ;  /* 0x00000001515b7824 */ /* 0x000fe200010e0642 */
[----:B------:R-:W-:Y:S01]  /*2c20*/  SHF.R.S32.HI R111, RZ, 0x1f, R123 ;  /* 0x0000001fff6f7819 */ /* 0x000fe2000001147b */
[----:B------:R-:W-:Y:S01]  /*2c30*/  USHF.L.U32 UR32, UR36, 0x1, URZ ;  /* 0x0000000124207899 */ /* 0x000fe2000800063f */
[----:B------:R-:W-:Y:S01]  /*2c40*/  SHF.R.S32.HI R110, RZ, 0x1f, R122 ;  /* 0x0000001fff6e7819 */ /* 0x000fe2000001147a */
[----:B------:R-:W-:Y:S01]  /*2c50*/  UIADD3 UR37, UR35, UR12, URZ ;  /* 0x0000000c23257290 */ /* 0x000fe2000fffe03f */
[----:B------:R-:W-:Y:S01]  /*2c60*/  SHF.R.S32.HI R109, RZ, 0x1f, R121 ;  /* 0x0000001fff6d7819 */ /* 0x000fe20000011479 */
[----:B------:R-:W-:Y:S01]  /*2c70*/  USHF.L.U64.HI UR44, UR33, 0x1, UR13 ;  /* 0x00000001212c7899 */ /* 0x000fe2000801020d */
[----:B------:R-:W-:Y:S01]  /*2c80*/  SHF.R.S32.HI R108, RZ, 0x1f, R120 ;  /* 0x0000001fff6c7819 */ /* 0x000fe20000011478 */
[----:B------:R-:W-:-:S02]  /*2c90*/  USHF.L.U64.HI UR36, UR36, 0x1, UR14 ;  /* 0x0000000124247899 */ /* 0x000fc4000801020e */
[----:B------:R-:W-:Y:S01]  /*2ca0*/  UIADD3 UR46, UR41, UR15, URZ ;  /* 0x0000000f292e7290 */ /* 0x000fe2000fffe03f */
[----:B------:R-:W-:Y:S01]  /*2cb0*/  ULDC UR4, c[0x0][0x2e0] ;  /* 0x0000b80000047ab9 */ /* 0x000fe20000000800 */
[----:B------:R-:W-:Y:S01]  /*2cc0*/  ULDC UR5, c[0x0][0x2e0] ;  /* 0x0000b80000057ab9 */ /* 0x000fe20000000800 */
[----:B------:R-:W-:Y:S01]  /*2cd0*/  ULDC.64 UR10, c[0x0][0x248] ;  /* 0x00009200000a7ab9 */ /* 0x000fe20000000a00 */
[----:B------:R-:W-:Y:S02]  /*2ce0*/  USHF.L.U32 UR39, UR39, 0x1, URZ ;  /* 0x0000000127277899 */ /* 0x000fe4000800063f */
[----:B------:R-:W-:Y:S01]  /*2cf0*/  USHF.L.U32 UR33, UR33, 0x1, URZ ;  /* 0x0000000121217899 */ /* 0x000fe2000800063f */
[----:B------:R-:W-:Y:S01]  /*2d00*/  ULDC.64 UR12, c[0x0][0x230] ;  /* 0x00008c00000c7ab9 */ /* 0x000fe20000000a00 */
[----:B------:R-:W-:-:S10]  /*2d10*/  ULDC.64 UR14, c[0x0][0x238] ;  /* 0x00008e00000e7ab9 */ /* 0x000fd40000000a00 */
.L_x_5956:
[----:B------:R-:W-:Y:S01]  /*2d20*/  IMAD.SHL.U32 R15, R11, 0x40, RZ ;  /* 0x000000400b0f7824 */ /* 0x000fe200078e00ff */
[----:B------:R-:W1:Y:S01]  /*2d30*/  LDC R0, c[0x0][0x340] ;  /* 0x0000d000ff007b82 */ /* 0x000e620000000800 */
[----:B------:R-:W-:Y:S02]  /*2d40*/  BSSY B0, `(.L_x_5864) ;  /* 0x0000013000007945 */ /* 0x000fe40003800000 */
[----:B------:R-:W-:Y:S05]  /*2d50*/  VIADD R14, R15, 0xffffffc0 ;  /* 0xffffffc00f0e7836 */ /* 0x000fea0000000000 */
[C---:B------:R-:W-:Y:S02]  /*2d60*/  IADD3 R158, -R14.reuse, UR29, RZ ;  /* 0x0000001d0e9e7c10 */ /* 0x040fe4000fffe1ff */
[----:B------:R-:W-:Y:S02]  /*2d70*/  IADD3 R156, -R14, UR24, RZ ;  /* 0x000000180e9c7c10 */ /* 0x000fe4000fffe1ff */
[CC--:B------:R-:W-:Y:S02]  /*2d80*/  ISETP.GE.AND P4, PT, R146.reuse, R158.reuse, PT ;  /* 0x0000009e9200720c */ /* 0x0c0fe40003f86270 */
[C---:B------:R-:W-:Y:S02]  /*2d90*/  ISETP.GE.AND P0, PT, R65.reuse, R158, PT ;  /* 0x0000009e4100720c */ /* 0x040fe40003f06270 */
[----:B------:R-:W-:Y:S02]  /*2da0*/  ISETP.GE.AND P4, PT, R146, R156, !P4 ;  /* 0x0000009c9200720c */ /* 0x000fe40006786270 */
[----:B------:R-:W-:Y:S02]  /*2db0*/  ISETP.GE.AND P5, PT, R64, R158, PT ;  /* 0x0000009e4000720c */ /* 0x000fe40003fa6270 */
[----:B------:R-:W-:Y:S09]  /*2dc0*/  ISETP.GE.AND P0, PT, R65, R156, !P0 ;  /* 0x0000009c4100720c */ /* 0x000ff20004706270 */
[----:B--23--:R-:W-:Y:S05]  /*2dd0*/  @!P4 BRA `(.L_x_5865) ;  /* 0x000000000024c947 */ /* 0x00cfea0003800000 */
        /* <DEDUP_REMOVED lines=9> */
.L_x_5865:
[----:B------:R-:W-:Y:S05]  /*2e70*/  BSYNC B0 ;  /* 0x0000000000007941 */ /* 0x000fea0003800000 */
.L_x_5864:
        /* <DEDUP_REMOVED lines=18> */
.L_x_5867:
[----:B------:R-:W-:Y:S05]  /*2fa0*/  BSYNC B0 ;  /* 0x0000000000007941 */ /* 0x000fea0003800000 */
.L_x_5866:
[----:B------:R-:W-:Y:S01]  /*2fb0*/  ISETP.GE.AND P5, PT, R64, R156, !P5 ;  /* 0x0000009c4000720c */ /* 0x000fe20006fa6270 */
[----:B------:R-:W-:Y:S01]  /*2fc0*/  BSSY B0, `(.L_x_5868) ;  /* 0x0000011000007945 */ /* 0x000fe20003800000 */
[C---:B------:R-:W-:Y:S04]  /*2fd0*/  ISETP.GE.AND P0, PT, R63.reuse, R158, PT ;  /* 0x0000009e3f00720c */ /* 0x040fe80003f06270 */
[----:B------:R-:W-:Y:S07]  /*2fe0*/  ISETP.GE.AND P0, PT, R63, R156, !P0 ;  /* 0x0000009c3f00720c */ /* 0x000fee0004706270 */
[----:B------:R-:W-:Y:S06]  /*2ff0*/  @!P5 BRA `(.L_x_5869) ;  /* 0x000000000034d947 */ /* 0x000fec0003800000 */
[----:B------:R-:W-:Y:S02]  /*3000*/  ISETP.NE.AND P2, PT, R130, RZ, PT ;  /* 0x000000ff8200720c */ /* 0x000fe40003f45270 */
[----:B---3--:R-:W-:Y:S02]  /*3010*/  IADD3 R18, P1, R100, UR33, RZ ;  /* 0x0000002164127c10 */ /* 0x008fe4000ff3e0ff */
[----:B------:R-:W-:Y:S02]  /*3020*/  IADD3 R2, P5, R98, UR32, RZ ;  /* 0x0000002062027c10 */ /* 0x000fe4000ffbe0ff */
        /* <DEDUP_REMOVED lines=10> */
.L_x_5869:
[----:B------:R-:W-:Y:S05]  /*30d0*/  BSYNC B0 ;  /* 0x0000000000007941 */ /* 0x000fea0003800000 */
.L_x_5868:
[----:B------:R-:W-:Y:S01]  /*30e0*/  ISETP.NE.AND P5, PT, RZ, UR4, PT ;  /* 0x00000004ff007c0c */ /* 0x000fe2000bfa5270 */
[----:B------:R-:W-:Y:S01]  /*30f0*/  BSSY B0, `(.L_x_5870) ;  /* 0x0000010000007945 */ /* 0x000fe20003800000 */
[----:B-1--4-:R-:W-:Y:S03]  /*3100*/  LEA R3, -R0, RZ, 0x6 ;  /* 0x000000ff00037211 */ /* 0x012fe600078e31ff */
        /* <DEDUP_REMOVED lines=14> */
.L_x_5871:
[----:B------:R-:W-:Y:S05]  /*31f0*/  BSYNC B0 ;  /* 0x0000000000007941 */ /* 0x000fea0003800000 */
.L_x_5870:
        /* <DEDUP_REMOVED lines=8> */
[----:B------:R-:W4:Y:S01]  /*3280*/  LDC R3, c[0x0][0x2d0] ;  /* 0x0000b400ff037b82 */ /* 0x000f220000000800 */
[----:B------:R-:W-:Y:S01]  /*3290*/  BSSY B0, `(.L_x_5876) ;  /* 0x0000037000007945 */ /* 0x000fe20003800000 */
[-C--:B----4-:R-:W-:Y:S02]  /*32a0*/  ISETP.GE.AND P0, PT, R12, R3.reuse, PT ;  /* 0x000000030c00720c */ /* 0x090fe40003f06270 */
[-C--:B------:R-:W-:Y:S02]  /*32b0*/  ISETP.GE.AND P2, PT, R10, R3.reuse, PT ;  /* 0x000000030a00720c */ /* 0x080fe40003f46270 */
[----:B------:R-:W-:Y:S09]  /*32c0*/  ISETP.GE.AND P1, PT, R9, R3, PT ;  /* 0x000000030900720c */ /* 0x000ff20003f26270 */
        /* <DEDUP_REMOVED lines=51> */
.L_x_5877:
[----:B------:R-:W-:Y:S05]  /*3600*/  BSYNC B0 ;  /* 0x0000000000007941 */ /* 0x000fea0003800000 */
.L_x_5876:
[----:B------:R-:W-:Y:S04]  /*3610*/  BSSY B0, `(.L_x_5878) ;  /* 0x0000034000007945 */ /* 0x000fe80003800000 */
        /* <DEDUP_REMOVED lines=51> */
.L_x_5879:
[----:B------:R-:W-:Y:S05]  /*3950*/  BSYNC B0 ;  /* 0x0000000000007941 */ /* 0x000fea0003800000 */
.L_x_5878:
        /* <DEDUP_REMOVED lines=51> */
.L_x_5875:
[----:B------:R-:W-:Y:S05]  /*3c90*/  BSYNC B1 ;  /* 0x0000000000017941 */ /* 0x000fea0003800000 */
.L_x_5874:
[C---:B------:R-:W-:Y:S01]  /*3ca0*/  ISETP.GE.AND P0, PT, R65.reuse, R158, PT ;  /* 0x0000009e4100720c */ /* 0x040fe20003f06270 */
[----:B------:R-:W-:Y:S03]  /*3cb0*/  BSSY B1, `(.L_x_5880) ;  /* 0x00000b4000017945 */ /* 0x000fe60003800000 */
[----:B------:R-:W-:Y:S11]  /*3cc0*/  ISETP.GE.AND P0, PT, R65, R156, !P0 ;  /* 0x0000009c4100720c */ /* 0x000ff60004706270 */
[----:B------:R-:W-:Y:S02]  /*3cd0*/  @!UPT UIADD3 URZ, URZ, URZ, URZ ;  /* 0x0000003f3f3ff290 */ /* 0x000fe4000fffe03f */
[----:B------:R-:W-:Y:S05]  /*3ce0*/  @!P0 BRA `(.L_x_5881) ;  /* 0x0000000800c08947 */ /* 0x000fea0003800000 */
[C---:B-123--:R-:W-:Y:S01]  /*3cf0*/  SHF.L.U64.HI R5, R135.reuse, 0x1, R116 ;  /* 0x0000000187057819 */ /* 0x04efe20000010274 */
        /* <DEDUP_REMOVED lines=15> */
[----:B----4-:R-:W2:Y:S08]  /*3df0*/  LDG.E.128 R20, desc[UR6][R36.64] ;  /* 0x0000000624147981 */ /* 0x010eb0000c1e1d00 */
        /* <DEDUP_REMOVED lines=48> */
.L_x_5883:
[----:B------:R-:W-:Y:S05]  /*4100*/  BSYNC B0 ;  /* 0x0000000000007941 */ /* 0x000fea0003800000 */
.L_x_5882:
[----:B------:R-:W-:Y:S04]  /*4110*/  BSSY B0, `(.L_x_5884) ;  /* 0x0000037000007945 */ /* 0x000fe80003800000 */
[----:B------:R-:W-:Y:S05]  /*4120*/  @P2 BRA `(.L_x_5885) ;  /* 0x0000000000d42947 */ /* 0x000fea0003800000 */
[----:B------:R-:W-:Y:S02]  /*4130*/  LEA R36, P2, R72, R102, 0x1 ;  /* 0x0000006648247211 */ /* 0x000fe400078408ff */
[----:B------:R-:W-:Y:S02]  /*4140*/  ISETP.GE.AND P0, PT, R10, UR4, PT ;  /* 0x000000040a007c0c */ /* 0x000fe4000bf06270 */
[----:B------:R-:W-:Y:S02]  /*4150*/  LEA.HI.X R37, R72, R103, R71, 0x1, P2 ;  /* 0x0000006748257211 */ /* 0x000fe400010f0c47 */
[----:B-1----:R-:W-:Y:S03]  /*4160*/  LEA R38, P2, R75, R96, 0x1 ;  /* 0x000000604b267211 */ /* 0x002fe600078408ff */
        /* <DEDUP_REMOVED lines=49> */
.L_x_5885:
[----:B------:R-:W-:Y:S05]  /*4480*/  BSYNC B0 ;  /* 0x0000000000007941 */ /* 0x000fea0003800000 */
.L_x_5884:
[----:B------:R-:W-:Y:S05]  /*4490*/  @P1 BRA `(.L_x_5881) ;  /* 0x0000000000d41947 */ /* 0x000fea0003800000 */
[C---:B------:R-:W-:Y:S02]  /*44a0*/  LEA R36, P1, R80.reuse, R102, 0x1 ;  /* 0x0000006650247211 */ /* 0x040fe400078208ff */
[----:B------:R-:W-:Y:S02]  /*44b0*/  ISETP.GE.AND P0, PT, R9, UR4, PT ;  /* 0x0000000409007c0c */ /* 0x000fe4000bf06270 */
[----:B------:R-:W-:Y:S02]  /*44c0*/  LEA.HI.X R37, R80, R103, R79, 0x1, P1 ;  /* 0x0000006750257211 */ /* 0x000fe400008f0c4f */
[----:B-12---:R-:W-:Y:S03]  /*44d0*/  LEA R38, P1, R83, R96, 0x1 ;  /* 0x0000006053267211 */ /* 0x006fe600078208ff */
[----:B----4-:R-:W2:Y:S08]  /*44e0*/  LDG.E.128 R20, desc[UR6][R36.64] ;  /* 0x0000000624147981 */ /* 0x010eb0000c1e1d00 */
        /* <DEDUP_REMOVED lines=48> */
.L_x_5881:
[----:B------:R-:W-:Y:S05]  /*47f0*/  BSYNC B1 ;  /* 0x0000000000017941 */ /* 0x000fea0003800000 */
.L_x_5880:
        /* <DEDUP_REMOVED lines=70> */
.L_x_5889:
[----:B------:R-:W-:Y:S05]  /*4c60*/  BSYNC B0 ;  /* 0x0000000000007941 */ /* 0x000fea0003800000 */
.L_x_5888:
        /* <DEDUP_REMOVED lines=55> */
.L_x_5891:
[----:B------:R-:W-:Y:S05]  /*4fe0*/  BSYNC B0 ;  /* 0x0000000000007941 */ /* 0x000fea0003800000 */
.L_x_5890:
        /* <DEDUP_REMOVED lines=54> */
.L_x_5887:
[----:B------:R-:W-:Y:S05]  /*5350*/  BSYNC B1 ;  /* 0x0000000000017941 */ /* 0x000fea0003800000 */
.L_x_5886:
        /* <DEDUP_REMOVED lines=19> */
[----:B----4-:R-:W-:Y:S11]  /*5490*/  MOV R97, R95 ;  /* 0x0000005f00617202 */ /* 0x010ff60000000f00 */
        /* <DEDUP_REMOVED lines=55> */
.L_x_5895:
[----:B------:R-:W-:Y:S05]  /*5810*/  BSYNC B0 ;  /* 0x0000000000007941 */ /* 0x000fea0003800000 */
.L_x_5894:
[----:B------:R-:W-:Y:S04]  /*5820*/  BSSY B0, `(.L_x_5896) ;  /* 0x0000037000007945 */ /* 0x000fe80003800000 */
[----:B------:R-:W-:Y:S05]  /*5830*/  @P2 BRA `(.L_x_5897) ;  /* 0x0000000000d42947 */ /* 0x000fea0003800000 */
[----:B------:R-:W-:Y:S02]  /*5840*/  LEA R36, P2, R88, R102, 0x1 ;  /* 0x0000006658247211 */ /* 0x000fe400078408ff */
[----:B------:R-:W-:Y:S02]  /*5850*/  ISETP.GE.AND P0, PT, R10, UR4, PT ;  /* 0x000000040a007c0c */ /* 0x000fe4000bf06270 */
[----:B------:R-:W-:Y:S02]  /*5860*/  LEA.HI.X R37, R88, R103, R87, 0x1, P2 ;  /* 0x0000006758257211 */ /* 0x000fe400010f0c57 */
[----:B------:R-:W-:Y:S03]  /*5870*/  LEA R38, P2, R90, R96, 0x1 ;  /* 0x000000605a267211 */ /* 0x000fe600078408ff */
[----:B-1--4-:R-:W2:Y:S08]  /*5880*/  LDG.E.128 R20, desc[UR6][R36.64] ;  /* 0x0000000624147981 */ /* 0x012eb0000c1e1d00 */
        /* <DEDUP_REMOVED lines=48> */
.L_x_5897:
[----:B------:R-:W-:Y:S05]  /*5b90*/  BSYNC B0 ;  /* 0x0000000000007941 */ /* 0x000fea0003800000 */
.L_x_5896:
[----:B------:R-:W-:Y:S05]  /*5ba0*/  @P1 BRA `(.L_x_5893) ;  /* 0x0000000000d41947 */ /* 0x000fea0003800000 */
[C---:B------:R-:W-:Y:S02]  /*5bb0*/  LEA R36, P1, R92.reuse, R102, 0x1 ;  /* 0x000000665c247211 */ /* 0x040fe400078208ff */
[----:B------:R-:W-:Y:S02]  /*5bc0*/  ISETP.GE.AND P0, PT, R9, UR4, PT ;  /* 0x0000000409007c0c */ /* 0x000fe4000bf06270 */
[----:B------:R-:W-:Y:S02]  /*5bd0*/  LEA.HI.X R37, R92, R103, R91, 0x1, P1 ;  /* 0x000000675c257211 */ /* 0x000fe400008f0c5b */
[----:B--2---:R-:W-:Y:S03]  /*5be0*/  LEA R38, P1, R94, R96, 0x1 ;  /* 0x000000605e267211 */ /* 0x004fe600078208ff */
[----:B-1--4-:R-:W2:Y:S08]  /*5bf0*/  LDG.E.128 R20, desc[UR6][R36.64] ;  /* 0x0000000624147981 */ /* 0x012eb0000c1e1d00 */
        /* <DEDUP_REMOVED lines=48> */
.L_x_5893:
[----:B------:R-:W-:Y:S05]  /*5f00*/  BSYNC B1 ;  /* 0x0000000000017941 */ /* 0x000fea0003800000 */
.L_x_5892:
        /* <DEDUP_REMOVED lines=8> */
.L_x_5873:
[----:B------:R-:W-:Y:S04]  /*5f90*/  BSSY B2, `(.L_x_5899) ;  /* 0x0000125000027945 */ /* 0x000fe80003800000 */
[----:B------:R-:W-:Y:S05]  /*5fa0*/  @!P4 BRA `(.L_x_5900) ;  /* 0x00000010008cc947 */ /* 0x000fea0003800000 */
[----:B------:R-:W4:Y:S01]  /*5fb0*/  LDC R157, c[0x0][0x2d0] ;  /* 0x0000b400ff9d7b82 */ /* 0x000f220000000800 */
[----:B------:R-:W-:Y:S01]  /*5fc0*/  BSSY B1, `(.L_x_5901) ;  /* 0x000005f000017945 */ /* 0x000fe20003800000 */
[----:B----4-:R-:W-:Y:S11]  /*5fd0*/  ISETP.GE.AND P0, PT, R12, R157, PT ;  /* 0x0000009d0c00720c */ /* 0x010ff60003f06270 */
        /* <DEDUP_REMOVED lines=23> */
[----:B-123--:R-:W-:Y:S02]  /*6150*/  LEA R20, P1, R159, R102, 0x1 ;  /* 0x000000669f147211 */ /* 0x00efe400078208ff */
        /* <DEDUP_REMOVED lines=67> */
.L_x_5904:
[----:B------:R-:W-:Y:S05]  /*6590*/  BSYNC B0 ;  /* 0x0000000000007941 */ /* 0x000fea0003800000 */
.L_x_5903:
[----:B-----5:R1:W-:Y:S02]  /*65a0*/  STG.E.128 desc[UR6][R96.64], R52 ;  /* 0x0000003460007986 */ /* 0x0203e4000c101d06 */
.L_x_5902:
[----:B------:R-:W-:Y:S05]  /*65b0*/  BSYNC B1 ;  /* 0x0000000000017941 */ /* 0x000fea0003800000 */
.L_x_5901:
[----:B------:R-:W-:Y:S01]  /*65c0*/  ISETP.GE.AND P0, PT, R10, R157, PT ;  /* 0x0000009d0a00720c */ /* 0x000fe20003f06270 */
[----:B------:R-:W-:Y:S11]  /*65d0*/  BSSY B1, `(.L_x_5905) ;  /* 0x0000060000017945 */ /* 0x000ff60003800000 */
[----:B------:R-:W-:Y:S01]  /*65e0*/  @!UPT UIADD3 URZ, URZ, URZ, URZ ;  /* 0x0000003f3f3ff290 */ /* 0x000fe2000fffe03f */
[----:B------:R-:W-:Y:S05]  /*65f0*/  @P0 BRA `(.L_x_5906) ;  /* 0x0000000400740947 */ /* 0x000fea0003800000 */
[----:B-1----:R-:W-:Y:S01]  /*6600*/  IMAD.MOV.U32 R97, RZ, RZ, R95 ;  /* 0x000000ffff617224 */ /* 0x002fe200078e005f */
        /* <DEDUP_REMOVED lines=22> */
[C---:B--23--:R-:W-:Y:S02]  /*6770*/  LEA R20, P1, R50.reuse, R160, 0x1 ;  /* 0x000000a032147211 */ /* 0x04cfe400078208ff */
        /* <DEDUP_REMOVED lines=67> */
.L_x_5908:
[----:B------:R-:W-:Y:S05]  /*6bb0*/  BSYNC B0 ;  /* 0x0000000000007941 */ /* 0x000fea0003800000 */
.L_x_5907:
[----:B-----5:R1:W-:Y:S02]  /*6bc0*/  STG.E.128 desc[UR6][R96.64+0x80], R52 ;  /* 0x0000803460007986 */ /* 0x0203e4000c101d06 */
.L_x_5906:
[----:B------:R-:W-:Y:S05]  /*6bd0*/  BSYNC B1 ;  /* 0x0000000000017941 */ /* 0x000fea0003800000 */
.L_x_5905:
[----:B------:R-:W-:Y:S11]  /*6be0*/  ISETP.GE.AND P0, PT, R9, R157, PT ;  /* 0x0000009d0900720c */ /* 0x000ff60003f06270 */
[----:B------:R-:W-:Y:S02]  /*6bf0*/  @!UPT UIADD3 URZ, URZ, URZ, URZ ;  /* 0x0000003f3f3ff290 */ /* 0x000fe4000fffe03f */
        /* <DEDUP_REMOVED lines=92> */
.L_x_5910:
[----:B------:R-:W-:Y:S05]  /*71c0*/  BSYNC B0 ;  /* 0x0000000000007941 */ /* 0x000fea0003800000 */
.L_x_5909:
[----:B-----5:R1:W-:Y:S02]  /*71d0*/  STG.E.128 desc[UR6][R96.64+0x100], R52 ;  /* 0x0001003460007986 */ /* 0x0203e4000c101d06 */
.L_x_5900:
[----:B------:R-:W-:Y:S05]  /*71e0*/  BSYNC B2 ;  /* 0x0000000000027941 */ /* 0x000fea0003800000 */
.L_x_5899:
        /* <DEDUP_REMOVED lines=30> */
[C---:B---3--:R-:W-:Y:S02]  /*73d0*/  LEA R18, P0, R160.reuse, R162, 0x1 ;  /* 0x000000a2a0127211 */ /* 0x048fe400078008ff */
[----:B------:R-:W-:Y:S02]  /*73e0*/  IADD3 R157, P2, R135, R159, RZ ;  /* 0x0000009f879d7210 */ /* 0x000fe40007f5e0ff */
[----:B------:R-:W-:Y:S02]  /*73f0*/  LEA.HI.X.SX32 R19, R160, R163, 0x1, P0 ;  /* 0x000000a3a0137211 */ /* 0x000fe400000f0eff */
[----:B------:R-:W-:Y:S02]  /*7400*/  LEA.HI.X.SX32 R160, R159, R116, 0x1, P2 ;  /* 0x000000749fa07211 */ /* 0x000fe400010f0eff */
[C---:B-1----:R-:W-:Y:S01]  /*7410*/  LEA R162, P0, R157.reuse, R104, 0x1 ;  /* 0x000000689da27211 */ /* 0x042fe200078008ff */
[----:B------:R-:W3:Y:S01]  /*7420*/  LDG.E.128 R28, desc[UR6][R18.64] ;  /* 0x00000006121c7981 */ /* 0x000ee2000c1e1d00 */
[----:B------:R-:W-:Y:S02]  /*7430*/  @P1 IADD3 R166, RZ, -UR45, RZ ;  /* 0x8000002dffa61c10 */ /* 0x000fe4000fffe0ff */
[----:B------:R-:W-:Y:S02]  /*7440*/  LEA.HI.X R163, R157, R105, R160, 0x1, P0 ;  /* 0x000000699da37211 */ /* 0x000fe400000f0ca0 */
[----:B------:R-:W-:Y:S04]  /*7450*/  IADD3 R157, P0, R135, R166, RZ ;  /* 0x000000a6879d7210 */ /* 0x000fe80007f1e0ff */
[----:B------:R-:W-:Y:S01]  /*7460*/  LEA.HI.X.SX32 R166, R166, R116, 0x1, P0 ;  /* 0x00000074a6a67211 */ /* 0x000fe200000f0eff */
[----:B------:R-:W4:Y:S01]  /*7470*/  LDG.E.128 R160, desc[UR6][R162.64] ;  /* 0x00000006a2a07981 */ /* 0x000f22000c1e1d00 */
        /* <DEDUP_REMOVED lines=63> */
.L_x_5916:
[----:B------:R-:W-:Y:S05]  /*7870*/  BSYNC B0 ;  /* 0x0000000000007941 */ /* 0x000fea0003800000 */
.L_x_5915:
[----:B-----5:R1:W-:Y:S02]  /*7880*/  STG.E.128 desc[UR6][R164.64], R56 ;  /* 0x00000038a4007986 */ /* 0x0203e4000c101d06 */
.L_x_5914:
[----:B------:R-:W-:Y:S05]  /*7890*/  BSYNC B1 ;  /* 0x0000000000017941 */ /* 0x000fea0003800000 */
.L_x_5913:
        /* <DEDUP_REMOVED lines=98> */
.L_x_5920:
[----:B------:R-:W-:Y:S05]  /*7ec0*/  BSYNC B0 ;  /* 0x0000000000007941 */ /* 0x000fea0003800000 */
.L_x_5919:
[----:B-----5:R1:W-:Y:S02]  /*7ed0*/  STG.E.128 desc[UR6][R164.64], R56 ;  /* 0x00000038a4007986 */ /* 0x0203e4000c101d06 */
.L_x_5918:
[----:B------:R-:W-:Y:S05]  /*7ee0*/  BSYNC B1 ;  /* 0x0000000000017941 */ /* 0x000fea0003800000 */
.L_x_5917:
[----:B------:R-:W-:Y:S11]  /*7ef0*/  ISETP.GE.AND P0, PT, R9, R97, PT ;  /* 0x000000610900720c */ /* 0x000ff60003f06270 */
[----:B------:R-:W-:Y:S02]  /*7f00*/  @!UPT UIADD3 URZ, URZ, URZ, URZ ;  /* 0x0000003f3f3ff290 */ /* 0x000fe4000fffe03f */
        /* <DEDUP_REMOVED lines=20> */
[C---:B---3--:R-:W-:Y:S02]  /*8050*/  LEA R18, P0, R159.reuse, R160, 0x1 ;  /* 0x000000a09f127211 */ /* 0x048fe400078008ff */
[C---:B------:R-:W-:Y:S02]  /*8060*/  IADD3 R97, P2, R124.reuse, R157, RZ ;  /* 0x0000009d7c617210 */ /* 0x040fe40007f5e0ff */
[----:B------:R-:W-:Y:S02]  /*8070*/  LEA.HI.X.SX32 R19, R159, R161, 0x1, P0 ;  /* 0x000000a19f137211 */ /* 0x000fe400000f0eff */
[----:B-1----:R-:W-:Y:S02]  /*8080*/  LEA.HI.X.SX32 R160, R157, R112, 0x1, P2 ;  /* 0x000000709da07211 */ /* 0x002fe400010f0eff */
        /* <DEDUP_REMOVED lines=71> */
.L_x_5922:
[----:B------:R-:W-:Y:S05]  /*8500*/  BSYNC B0 ;  /* 0x0000000000007941 */ /* 0x000fea0003800000 */
.L_x_5921:
[----:B-----5:R1:W-:Y:S02]  /*8510*/  STG.E.128 desc[UR6][R164.64], R56 ;  /* 0x00000038a4007986 */ /* 0x0203e4000c101d06 */
.L_x_5912:
[----:B------:R-:W-:Y:S05]  /*8520*/  BSYNC B2 ;  /* 0x0000000000027941 */ /* 0x000fea0003800000 */
.L_x_5911:
        /* <DEDUP_REMOVED lines=30> */
[----:B---3--:R-:W-:Y:S02]  /*8710*/  LEA R18, P0, R160, R162, 0x1 ;  /* 0x000000a2a0127211 */ /* 0x008fe400078008ff */
        /* <DEDUP_REMOVED lines=73> */
.L_x_5928:
[----:B------:R-:W-:Y:S05]  /*8bb0*/  BSYNC B0 ;  /* 0x0000000000007941 */ /* 0x000fea0003800000 */
.L_x_5927:
[----:B-----5:R1:W-:Y:S02]  /*8bc0*/  STG.E.128 desc[UR6][R164.64], R56 ;  /* 0x00000038a4007986 */ /* 0x0203e4000c101d06 */
.L_x_5926:
[----:B------:R-:W-:Y:S05]  /*8bd0*/  BSYNC B1 ;  /* 0x0000000000017941 */ /* 0x000fea0003800000 */
.L_x_5925:
        /* <DEDUP_REMOVED lines=98> */
.L_x_5932:
[----:B------:R-:W-:Y:S05]  /*9200*/  BSYNC B0 ;  /* 0x0000000000007941 */ /* 0x000fea0003800000 */
.L_x_5931:
[----:B-----5:R1:W-:Y:S02]  /*9210*/  STG.E.128 desc[UR6][R164.64], R56 ;  /* 0x00000038a4007986 */ /* 0x0203e4000c101d06 */
.L_x_5930:
[----:B------:R-:W-:Y:S05]  /*9220*/  BSYNC B1 ;  /* 0x0000000000017941 */ /* 0x000fea0003800000 */
.L_x_5929:
        /* <DEDUP_REMOVED lines=97> */
.L_x_5934:
[----:B------:R-:W-:Y:S05]  /*9840*/  BSYNC B0 ;  /* 0x0000000000007941 */ /* 0x000fea0003800000 */
.L_x_5933:
[----:B-----5:R1:W-:Y:S02]  /*9850*/  STG.E.128 desc[UR6][R164.64], R56 ;  /* 0x00000038a4007986 */ /* 0x0203e4000c101d06 */
.L_x_5924:
[----:B------:R-:W-:Y:S05]  /*9860*/  BSYNC B2 ;  /* 0x0000000000027941 */ /* 0x000fea0003800000 */
.L_x_5923:
        /* <DEDUP_REMOVED lines=11> */
[----:B------:R-:W-:Y:S01]  /*9920*/  ISETP.GE.AND P0, PT, R12, UR4, PT ;  /* 0x000000040c007c0c */ /* 0x000fe2000bf06270 */
[----:B------:R-:W-:Y:S01]  /*9930*/  BSSY B0, `(.L_x_5939) ;  /* 0x0000061000007945 */ /* 0x000fe20003800000 */
[----:B------:R-:W-:Y:S01]  /*9940*/  MOV R97, R95 ;  /* 0x0000005f00617202 */ /* 0x000fe20000000f00 */
        /* <DEDUP_REMOVED lines=25> */
[C---:B------:R-:W-:Y:S01]  /*9ae0*/  LEA R158, P0, R97.reuse, R104, 0x1 ;  /* 0x00000068619e7211 */ /* 0x040fe200078008ff */
        /* <DEDUP_REMOVED lines=69> */
.L_x_5940:
[----:B------:R-:W-:Y:S05]  /*9f40*/  BSYNC B0 ;  /* 0x0000000000007941 */ /* 0x000fea0003800000 */
.L_x_5939:
[----:B-----5:R1:W-:Y:S02]  /*9f50*/  STG.E.128 desc[UR6][R162.64], R56 ;  /* 0x00000038a2007986 */ /* 0x0203e4000c101d06 */
.L_x_5938:
[----:B------:R-:W-:Y:S05]  /*9f60*/  BSYNC B1 ;  /* 0x0000000000017941 */ /* 0x000fea0003800000 */
.L_x_5937:
        /* <DEDUP_REMOVED lines=98> */
.L_x_5944:
[----:B------:R-:W-:Y:S05]  /*a590*/  BSYNC B0 ;  /* 0x0000000000007941 */ /* 0x000fea0003800000 */
.L_x_5943:
[----:B-----5:R1:W-:Y:S02]  /*a5a0*/  STG.E.128 desc[UR6][R162.64], R56 ;  /* 0x00000038a2007986 */ /* 0x0203e4000c101d06 */
.L_x_5942:
[----:B------:R-:W-:Y:S05]  /*a5b0*/  BSYNC B1 ;  /* 0x0000000000017941 */ /* 0x000fea0003800000 */
.L_x_5941:
        /* <DEDUP_REMOVED lines=97> */
.L_x_5946:
[----:B------:R-:W-:Y:S05]  /*abd0*/  BSYNC B0 ;  /* 0x0000000000007941 */ /* 0x000fea0003800000 */
.L_x_5945:
[----:B-----5:R1:W-:Y:S02]  /*abe0*/  STG.E.128 desc[UR6][R160.64], R56 ;  /* 0x00000038a0007986 */ /* 0x0203e4000c101d06 */
.L_x_5936:
[----:B------:R-:W-:Y:S05]  /*abf0*/  BSYNC B2 ;  /* 0x0000000000027941 */ /* 0x000fea0003800000 */
.L_x_5935:
        /* <DEDUP_REMOVED lines=8> */
.L_x_5872:
        /* <DEDUP_REMOVED lines=11> */
[----:B-123--:R-:W2:Y:S01]  /*ad30*/  @P4 LDG.E.128 R24, desc[UR6][R102.64] ;  /* 0x0000000666184981 */ /* 0x00eea2000c1e1d00 */
        /* <DEDUP_REMOVED lines=9> */
.L_x_5948:
[----:B------:R-:W-:Y:S05]  /*add0*/  BSYNC B0 ;  /* 0x0000000000007941 */ /* 0x000fea0003800000 */
.L_x_5947:
        /* <DEDUP_REMOVED lines=24> */
.L_x_5950:
[----:B------:R-:W-:Y:S05]  /*af60*/  BSYNC B0 ;  /* 0x0000000000007941 */ /* 0x000fea0003800000 */
.L_x_5949:
        /* <DEDUP_REMOVED lines=24> */
.L_x_5952:
[----:B------:R-:W-:Y:S05]  /*b0f0*/  BSYNC B0 ;  /* 0x0000000000007941 */ /* 0x000fea0003800000 */
.L_x_5951:
[----:B------:R-:W-:Y:S01]  /*b100*/  UMOV UR4, URZ ;  /* 0x0000003f00047c82 */ /* 0x000fe20008000000 */
[----:B------:R-:W-:Y:S04]  /*b110*/  BSSY B0, `(.L_x_5898) ;  /* 0x000001c000007945 */ /* 0x000fe80003800000 */
[----:B------:R-:W-:Y:S05]  /*b120*/  @!P0 BRA `(.L_x_5953) ;  /* 0x0000000000688947 */ /* 0x000fea0003800000 */
[----:B------:R-:W-:Y:S02]  /*b130*/  ISETP.NE.AND P1, PT, R130, RZ, PT ;  /* 0x000000ff8200720c */ /* 0x000fe40003f25270 */
[----:B------:R-:W-:Y:S11]  /*b140*/  ISETP.NE.AND P4, PT, R129, RZ, PT ;  /* 0x000000ff8100720c */ /* 0x000ff60003f85270 */
[----:B------:R-:W2:Y:S01]  /*b150*/  @P1 LDC.64 R2, c[0x0][0x338] ;  /* 0x0000ce00ff021b82 */ /* 0x000ea20000000a00 */
[----:B----4-:R-:W-:Y:S01]  /*b160*/  @P1 IMAD.MOV.U32 R97, RZ, RZ, R95 ;  /* 0x000000ffff611224 */ /* 0x010fe200078e005f */
[----:B------:R-:W-:Y:S02]  /*b170*/  @P4 LEA R28, P0, R88, R102, 0x1 ;  /* 0x00000066581c4211 */ /* 0x000fe400078008ff */
[----:B-1----:R-:W-:Y:S02]  /*b180*/  @P4 LEA R30, P2, R90, R96, 0x1 ;  /* 0x000000605a1e4211 */ /* 0x002fe400078408ff */
        /* <DEDUP_REMOVED lines=20> */
.L_x_5953:
[----:B------:R-:W-:Y:S05]  /*b2d0*/  BSYNC B0 ;  /* 0x0000000000007941 */ /* 0x000fea0003800000 */
.L_x_5898:
[----:B------:R-:W5:Y:S02]  /*b2e0*/  LDC R0, c[0x0][0x338] ;  /* 0x0000ce00ff007b82 */ /* 0x000f640000000800 */
[----:B-----5:R-:W-:Y:S05]  /*b2f0*/  IMAD.U32 R3, R0, -0x40, RZ ;  /* 0xffffffc000037824 */ /* 0x020fea00078e00ff */
[C---:B-1--4-:R-:W-:Y:S04]  /*b300*/  LEA R102, P0, R3.reuse, R102, 0x1 ;  /* 0x0000006603667211 */ /* 0x052fe800078008ff */
[----:B------:R-:W-:Y:S01]  /*b310*/  LEA.HI.X.SX32 R103, R3, R103, 0x1, P0 ;  /* 0x0000006703677211 */ /* 0x000fe200000f0eff */
[----:B------:R-:W-:Y:S08]  /*b320*/  @!P3 BRA `(.L_x_5954) ;  /* 0x000000040030b947 */ /* 0x000ff00003800000 */
[----:B------:R-:W-:Y:S04]  /*b330*/  IADD3 R0, R11, -0x1, RZ ;  /* 0xffffffff0b007810 */ /* 0x000fe80007ffe0ff */
[----:B------:R-:W-:Y:S11]  /*b340*/  ISETP.GT.AND P0, PT, R0, UR31, PT ;  /* 0x0000001f00007c0c */ /* 0x000ff6000bf04270 */
[----:B------:R-:W-:Y:S02]  /*b350*/  @!UPT UIADD3 URZ, URZ, URZ, URZ ;  /* 0x0000003f3f3ff290 */ /* 0x000fe4000fffe03f */
[----:B------:R-:W-:Y:S05]  /*b360*/  @!P0 BRA `(.L_x_5955) ;  /* 0x0000000400448947 */ /* 0x000fea0003800000 */
[----:B--23--:R-:W-:Y:S01]  /*b370*/  IMAD.MOV.U32 R22, RZ, RZ, RZ ;  /* 0x000000ffff167224 */ /* 0x00cfe200078e00ff */
        /* <DEDUP_REMOVED lines=71> */
.L_x_5954:
[----:B------:R-:W1:Y:S01]  /*b7f0*/  LDC R2, c[0x0][0x250] ;  /* 0x00009400ff027b82 */ /* 0x000e620000000800 */
[----:B------:R-:W-:Y:S07]  /*b800*/  IMAD.MOV.U32 R97, RZ, RZ, R95 ;  /* 0x000000ffff617224 */ /* 0x000fee00078e005f */
[----:B------:R-:W2:Y:S02]  /*b810*/  LDC R0, c[0x0][0x248] ;  /* 0x00009200ff007b82 */ /* 0x000ea40000000800 */
[----:B--23--:R-:W-:Y:S02]  /*b820*/  IMAD.U32 R5, R0, -0x40, RZ ;  /* 0xffffffc000057824 */ /* 0x00cfe400078e00ff */
[----:B-1----:R-:W-:Y:S03]  /*b830*/  IMAD.U32 R3, R2, -0x40, RZ ;  /* 0xffffffc002037824 */ /* 0x002fe600078e00ff */
[----:B------:R-:W-:Y:S02]  /*b840*/  LEA R96, P0, R5, R96, 0x1 ;  /* 0x0000006005607211 */ /* 0x000fe400078008ff */
[----:B------:R-:W-:Y:S02]  /*b850*/  LEA R98, P1, R3, R98, 0x1 ;  /* 0x0000006203627211 */ /* 0x000fe400078208ff */
[----:B------:R-:W-:Y:S02]  /*b860*/  LEA.HI.X.SX32 R95, R5, R97, 0x1, P0 ;  /* 0x00000061055f7211 */ /* 0x000fe400000f0eff */
[----:B------:R-:W-:Y:S09]  /*b870*/  LEA.HI.X.SX32 R99, R3, R99, 0x1, P1 ;  /* 0x0000006303637211 */ /* 0x000ff200008f0eff */
.L_x_5955:
[----:B------:R-:W-:Y:S04]  /*b880*/  IADD3 R11, R11, -0x1, RZ ;  /* 0xffffffff0b0b7810 */ /* 0x000fe80007ffe0ff */
[----:B------:R-:W-:Y:S11]  /*b890*/  ISETP.GT.AND P0, PT, R11, UR31, PT ;  /* 0x0000001f0b007c0c */ /* 0x000ff6000bf04270 */
[----:B------:R-:W-:Y:S02]  /*b8a0*/  @!UPT UIADD3 URZ, URZ, URZ, URZ ;  /* 0x0000003f3f3ff290 */ /* 0x000fe4000fffe03f */
[----:B------:R-:W-:Y:S05]  /*b8b0*/  @P0 BRA `(.L_x_5956) ;  /* 0xffffff7400180947 */ /* 0x000fea000383ffff */
.L_x_5863:
[----:B------:R-:W1:Y:S01]  /*b8c0*/  S2UR UR4, SR_CgaCtaId ;  /* 0x00000000000479c3 */ /* 0x000e620000008800 */
[----:B------:R-:W-:Y:S01]  /*b8d0*/  ULDC UR5, c[0x0][0x2e0] ;  /* 0x0000b80000057ab9 */ /* 0x000fe20000000800 */
[----:B------:R-:W-:-:S06]  /*b8e0*/  UMOV UR10, 0x400 ;  /* 0x00000400000a7882 */ /* 0x000fcc0000000000 */
[----:B------:R-:W-:Y:S01]  /*b8f0*/  BAR.SYNC.DEFER_BLOCKING 0x0 ;  /* 0x0000000000007b1d */ /* 0x000fe20000010000 */
[----:B------:R-:W-:Y:S02]  /*b900*/  ISETP.NE.AND P2, PT, RZ, UR5, PT ;  /* 0x00000005ff007c0c */ /* 0x000fe4000bf45270 */
[----:B------:R-:W-:Y:S02]  /*b910*/  ISETP.GE.AND P1, PT, R10, UR30, PT ;  /* 0x0000001e0a007c0c */ /* 0x000fe4000bf26270 */
[----:B------:R-:W-:-:S03]  /*b920*/  ISETP.GE.AND P0, PT, R9, UR30, PT ;  /* 0x0000001e09007c0c */ /* 0x000fc6000bf06270 */
[----:B------:R-:W4:Y:S01]  /*b930*/  LDC.64 R2, c[0x0][0x240] ;  /* 0x00009000ff027b82 */ /* 0x000f220000000a00 */
[----:B------:R-:W-:Y:S01]  /*b940*/  BSSY B3, `(.L_x_5957) ;  /* 0x00007bf000037945 */ /* 0x000fe20003800000 */
[----:B-1----:R-:W-:-:S06]  /*b950*/  ULEA UR4, UR4, UR10, 0x18 ;  /* 0x0000000a04047291 */ /* 0x002fcc000f8ec03f */
[----:B------:R-:W-:Y:S02]  /*b960*/  LEA R197, R142, UR4, 0x1 ;  /* 0x000000048ec57c11 */ /* 0x000fe4000f8e08ff */
[C---:B----4-:R-:W-:Y:S01]  /*b970*/  SHF.L.U64.HI R11, R2.reuse, 0x4, R3 ;  /* 0x00000004020b7819 */ /* 0x050fe20000010203 */
[----:B------:R-:W-:Y:S01]  /*b980*/  IMAD.SHL.U32 R15, R2, 0x10, RZ ;  /* 0x00000010020f7824 */ /* 0x000fe200078e00ff */
[----:B------:R-:W-:Y:S06]  /*b990*/  @!P2 BRA `(.L_x_5958) ;  /* 0x0000007000c8a947 */ /* 0x000fec0003800000 */
[----:B------:R-:W-:-:S04]  /*b9a0*/  ISETP.NE.U32.AND P2, PT, RZ, UR8, PT ;  /* 0x00000008ff007c0c */ /* 0x000fc8000bf45070 */
[----:B------:R-:W-:Y:S01]  /*b9b0*/  ISETP.NE.AND.EX P2, PT, RZ, UR9, PT, P2 ;  /* 0x00000009ff007c0c */ /* 0x000fe2000bf45320 */
[----:B------:R-:W-:Y:S01]  /*b9c0*/  UMOV UR10, URZ ;  /* 0x0000003f000a7c82 */ /* 0x000fe20008000000 */
[----:B------:R-:W-:Y:S01]  /*b9d0*/  IMAD.MOV.U32 R152, RZ, RZ, R150 ;  /* 0x000000ffff987224 */ /* 0x000fe200078e0096 */
[----:B------:R-:W-:-:S10]  /*b9e0*/  ULDC.64 UR8, c[0x0][0x210] ;  /* 0x0000840000087ab9 */ /* 0x000fd40000000a00 */
[----:B------:R-:W4:Y:S01]  /*b9f0*/  @P2 LDG.E R148, desc[UR6][R148.64] ;  /* 0x0000000694942981 */ /* 0x000f22000c1e1900 */
[----:B--23--:R-:W-:Y:S01]  /*ba00*/  IMAD.WIDE.U32 R6, R2, 0x30, R152 ;  /* 0x0000003002067825 */ /* 0x00cfe200078e0098 */
[----:B------:R-:W-:Y:S01]  /*ba10*/  IADD3 R15, P4, R15, R150, RZ ;  /* 0x000000960f0f7210 */ /* 0x000fe20007f9e0ff */
[----:B------:R-:W-:Y:S01]  /*ba20*/  UIADD3 UR12, -UR27, UR21, URZ ;  /* 0x000000151b0c7290 */ /* 0x000fe2000fffe13f */
[----:B------:R-:W-:-:S03]  /*ba30*/  LEA R20, P5, R150, UR8, 0x1 ;  /* 0x0000000896147c11 */ /* 0x000fc6000f8a08ff */
[--C-:B------:R-:W-:Y:S01]  /*ba40*/  IMAD.X R4, R11, 0x1, R153.reuse, P4 ;  /* 0x000000010b047824 */ /* 0x100fe200020e0699 */
[----:B------:R-:W-:Y:S02]  /*ba50*/  LEA.HI.X R21, R150, UR9, R153, 0x1, P5 ;  /* 0x0000000996157c11 */ /* 0x000fe4000a8f0c99 */
[----:B------:R-:W-:-:S04]  /*ba60*/  LEA R32, P5, R15, UR8, 0x1 ;  /* 0x000000080f207c11 */ /* 0x000fc8000f8a08ff */
[----:B------:R-:W-:Y:S02]  /*ba70*/  LEA.HI.X R33, R15, UR9, R4, 0x1, P5 ;  /* 0x000000090f217c11 */ /* 0x000fe4000a8f0c04 */
[----:B----4-:R-:W-:Y:S02]  /*ba80*/  @P2 R2UR UR10, R148 ;  /* 0x00000000940a22ca */ /* 0x010fe400000e0000 */
[----:B------:R-:W-:-:S04]  /*ba90*/  LEA R0, P2, R2, R150, 0x5 ;  /* 0x0000009602007211 */ /* 0x000fc800078428ff */
[----:B------:R-:W-:Y:S01]  /*baa0*/  LEA.HI.X R5, R2, R153, R3, 0x5, P2 ;  /* 0x0000009902057211 */ /* 0x000fe200010f2c03 */
[----:B------:R-:W-:Y:S01]  /*bab0*/  IMAD R2, R3, 0x30, RZ ;  /* 0x0000003003027824 */ /* 0x000fe200078e02ff */
[----:B------:R-:W-:Y:S02]  /*bac0*/  LEA R22, P2, R6, UR8, 0x1 ;  /* 0x0000000806167c11 */ /* 0x000fe4000f8408ff */
[C---:B------:R-:W-:Y:S01]  /*bad0*/  LEA R14, P4, R0.reuse, UR8, 0x1 ;  /* 0x00000008000e7c11 */ /* 0x040fe2000f8808ff */
[----:B------:R-:W-:Y:S01]  /*bae0*/  IMAD.IADD R2, R7, 0x1, R2 ;  /* 0x0000000107027824 */ /* 0x000fe200078e0202 */
[----:B------:R-:W-:Y:S01]  /*baf0*/  ULDC.U8 UR8, c[0x0][0x3c3] ;  /* 0x0000f0c000087ab9 */ /* 0x000fe20000000000 */
[----:B------:R-:W-:Y:S01]  /*bb00*/  UIADD3 UR10, UR10, UR24, UR27 ;  /* 0x000000180a0a7290 */ /* 0x000fe2000fffe01b */
[----:B------:R-:W-:Y:S02]  /*bb10*/  LEA.HI.X R15, R0, UR9, R5, 0x1, P4 ;  /* 0x00000009000f7c11 */ /* 0x000fe4000a0f0c05 */
[----:B------:R-:W-:-:S02]  /*bb20*/  LEA.HI.X R23, R6, UR9, R2, 0x1, P2 ;  /* 0x0000000906177c11 */ /* 0x000fc400090f0c02 */
[----:B------:R-:W-:Y:S01]  /*bb30*/  ISETP.NE.AND P2, PT, RZ, UR8, PT ;  /* 0x00000008ff007c0c */ /* 0x000fe2000bf45270 */
[----:B------:R-:W-:Y:S01]  /*bb40*/  IMAD R3, R139, UR10, RZ ;  /* 0x0000000a8b037c24 */ /* 0x000fe2000f8e02ff */
[----:B------:R-:W-:-:S04]  /*bb50*/  ISETP.GE.AND P4, PT, R146, UR12, PT ;  /* 0x0000000c92007c0c */ /* 0x000fc8000bf86270 */
[-C--:B------:R-:W-:Y:S02]  /*bb60*/  IADD3 R6, P6, R132, R3.reuse, RZ ;  /* 0x0000000384067210 */ /* 0x080fe40007fde0ff */
[----:B------:R-:W-:Y:S02]  /*bb70*/  SHF.R.S32.HI R2, RZ, 0x1f, R3 ;  /* 0x0000001fff027819 */ /* 0x000fe40000011403 */
[----:B------:R-:W-:Y:S02]  /*bb80*/  IADD3 R0, P5, R131, R3, RZ ;  /* 0x0000000383007210 */ /* 0x000fe40007fbe0ff */
[----:B------:R-:W-:Y:S01]  /*bb90*/  ISETP.GT.AND P4, PT, R119, -0x8, !P4 ;  /* 0xfffffff87700780c */ /* 0x000fe20006784270 */
[--C-:B------:R-:W-:Y:S02]  /*bba0*/  IMAD.X R7, R118, 0x1, R2.reuse, P6 ;  /* 0x0000000176077824 */ /* 0x100fe400030e0602 */
[----:B------:R-:W-:Y:S01]  /*bbb0*/  IMAD.X R2, R117, 0x1, R2, P5 ;  /* 0x0000000175027824 */ /* 0x000fe200028e0602 */
[----:B------:R-:W-:Y:S09]  /*bbc0*/  @!P2 BRA `(.L_x_5959) ;  /* 0x00000028002ca947 */ /* 0x000ff20003800000 */
        /* <DEDUP_REMOVED lines=24> */
[--C-:B------:R-:W-:Y:S02]  /*bd50*/  HADD2.F32 R28, -RZ, R17.reuse.H1_H1 ;  /* 0x30000011ff1c7230 */ /* 0x100fe40000004100 */
[----:B------:R-:W-:-:S02]  /*bd60*/  HADD2.F32 R30, -RZ, R17.H0_H0 ;  /* 0x20000011ff1e7230 */ /* 0x000fc40000004100 */
[----:B---3--:R-:W-:Y:S02]  /*bd70*/  HADD2.F32 R0, -RZ, R3.H1_H1 ;  /* 0x30000003ff007230 */ /* 0x008fe40000004100 */
[----:B------:R-:W-:Y:S02]  /*bd80*/  HADD2.F32 R11, -RZ, R2.H1_H1 ;  /* 0x30000002ff0b7230 */ /* 0x000fe40000004100 */
[----:B----4-:R-:W-:Y:S02]  /*bd90*/  HADD2.F32 R19, -RZ, R5.H1_H1 ;  /* 0x30000005ff137230 */ /* 0x010fe40000004100 */
        /* <DEDUP_REMOVED lines=29> */
.L_x_5965:
[----:B------:R-:W-:Y:S05]  /*bf70*/  BSYNC B0 ;  /* 0x0000000000007941 */ /* 0x000fea0003800000 */
.L_x_5964:
[----:B-----5:R3:W-:Y:S02]  /*bf80*/  STS.128 [R197], R16 ;  /* 0x00000010c5007388 */ /* 0x0207e40000000c00 */
.L_x_5963:
[----:B------:R-:W-:Y:S05]  /*bf90*/  BSYNC B1 ;  /* 0x0000000000017941 */ /* 0x000fea0003800000 */
.L_x_5962:
        /* <DEDUP_REMOVED lines=12> */
[--C-:B------:R-:W-:Y:S02]  /*c060*/  HADD2.F32 R28, -RZ, R17.reuse.H1_H1 ;  /* 0x30000011ff1c7230 */ /* 0x100fe40000004100 */
[----:B------:R-:W-:-:S02]  /*c070*/  HADD2.F32 R30, -RZ, R17.H0_H0 ;  /* 0x20000011ff1e7230 */ /* 0x000fc40000004100 */
[----:B--2---:R-:W-:Y:S02]  /*c080*/  HADD2.F32 R0, -RZ, R3.H1_H1 ;  /* 0x30000003ff007230 */ /* 0x004fe40000004100 */
        /* <DEDUP_REMOVED lines=31> */
.L_x_5969:
[----:B------:R-:W-:Y:S05]  /*c280*/  BSYNC B0 ;  /* 0x0000000000007941 */ /* 0x000fea0003800000 */
.L_x_5968:
[----:B-----5:R1:W-:Y:S02]  /*c290*/  STS.128 [R197+0x2000], R16 ;  /* 0x00200010c5007388 */ /* 0x0203e40000000c00 */
.L_x_5967:
[----:B------:R-:W-:Y:S05]  /*c2a0*/  BSYNC B1 ;  /* 0x0000000000017941 */ /* 0x000fea0003800000 */
.L_x_5966:
        /* <DEDUP_REMOVED lines=8> */
[--C-:B-12--5:R-:W-:Y:S01]  /*c330*/  HADD2.F32 R21, -RZ, R19.reuse.H1_H1 ;  /* 0x30000013ff157230 */ /* 0x126fe20000004100 */
        /* <DEDUP_REMOVED lines=36> */
.L_x_5971:
[----:B------:R-:W-:Y:S05]  /*c580*/  BSYNC B0 ;  /* 0x0000000000007941 */ /* 0x000fea0003800000 */
.L_x_5970:
[----:B-----5:R3:W-:Y:S02]  /*c590*/  STS.128 [R197+0x4000], R16 ;  /* 0x00400010c5007388 */ /* 0x0207e40000000c00 */
.L_x_5961:
[----:B------:R-:W-:Y:S05]  /*c5a0*/  BSYNC B2 ;  /* 0x0000000000027941 */ /* 0x000fea0003800000 */
.L_x_5960:
[----:B-123--:R-:W-:Y:S01]  /*c5b0*/  VIADD R20, R146, 0x10 ;  /* 0x0000001092147836 */ /* 0x00efe20000000000 */
[----:B------:R-:W-:Y:S04]  /*c5c0*/  BSSY B2, `(.L_x_5972) ;  /* 0x00000a0000027945 */ /* 0x000fe80003800000 */
[----:B------:R-:W-:-:S04]  /*c5d0*/  ISETP.GE.AND P2, PT, R20, UR12, PT ;  /* 0x0000000c14007c0c */ /* 0x000fc8000bf46270 */
        /* <DEDUP_REMOVED lines=60> */
.L_x_5977:
[----:B------:R-:W-:Y:S05]  /*c9a0*/  BSYNC B0 ;  /* 0x0000000000007941 */ /* 0x000fea0003800000 */
.L_x_5976:
[----:B-----5:R3:W-:Y:S02]  /*c9b0*/  STS.128 [R197+0x800], R16 ;  /* 0x00080010c5007388 */ /* 0x0207e40000000c00 */
.L_x_5975:
[----:B------:R-:W-:Y:S05]  /*c9c0*/  BSYNC B1 ;  /* 0x0000000000017941 */ /* 0x000fea0003800000 */
.L_x_5974:
        /* <DEDUP_REMOVED lines=46> */
.L_x_5981:
[----:B------:R-:W-:Y:S05]  /*ccb0*/  BSYNC B0 ;  /* 0x0000000000007941 */ /* 0x000fea0003800000 */
.L_x_5980:
[----:B-----5:R1:W-:Y:S02]  /*ccc0*/  STS.128 [R197+0x2800], R16 ;  /* 0x00280010c5007388 */ /* 0x0203e40000000c00 */
.L_x_5979:
[----:B------:R-:W-:Y:S05]  /*ccd0*/  BSYNC B1 ;  /* 0x0000000000017941 */ /* 0x000fea0003800000 */
.L_x_5978:
        /* <DEDUP_REMOVED lines=44> */
.L_x_5983:
[----:B------:R-:W-:Y:S05]  /*cfa0*/  BSYNC B0 ;  /* 0x0000000000007941 */ /* 0x000fea0003800000 */
.L_x_5982:
[----:B-----5:R2:W-:Y:S02]  /*cfb0*/  STS.128 [R197+0x4800], R32 ;  /* 0x00480020c5007388 */ /* 0x0205e40000000c00 */
.L_x_5973:
[----:B------:R-:W-:Y:S05]  /*cfc0*/  BSYNC B2 ;  /* 0x0000000000027941 */ /* 0x000fea0003800000 */
.L_x_5972:
[----:B------:R-:W-:Y:S01]  /*cfd0*/  VIADD R21, R146, 0x20 ;  /* 0x0000002092157836 */ /* 0x000fe20000000000 */
[----:B------:R-:W-:Y:S04]  /*cfe0*/  BSSY B2, `(.L_x_5984) ;  /* 0x00000a2000027945 */ /* 0x000fe80003800000 */
[----:B------:R-:W-:-:S04]  /*cff0*/  ISETP.GE.AND P2, PT, R21, UR12, PT ;  /* 0x0000000c15007c0c */ /* 0x000fc8000bf46270 */
        /* <DEDUP_REMOVED lines=28> */
[----:B--2---:R-:W-:-:S02]  /*d1c0*/  HADD2.F32 R32, -RZ, R17.H0_H0 ;  /* 0x20000011ff207230 */ /* 0x004fc40000004100 */
        /* <DEDUP_REMOVED lines=32> */
.L_x_5989:
[----:B------:R-:W-:Y:S05]  /*d3d0*/  BSYNC B0 ;  /* 0x0000000000007941 */ /* 0x000fea0003800000 */
.L_x_5988:
[----:B-----5:R3:W-:Y:S02]  /*d3e0*/  STS.128 [R197+0x1000], R16 ;  /* 0x00100010c5007388 */ /* 0x0207e40000000c00 */
.L_x_5987:
[----:B------:R-:W-:Y:S05]  /*d3f0*/  BSYNC B1 ;  /* 0x0000000000017941 */ /* 0x000fea0003800000 */
.L_x_5986:
        /* <DEDUP_REMOVED lines=46> */
.L_x_5993:
[----:B------:R-:W-:Y:S05]  /*d6e0*/  BSYNC B0 ;  /* 0x0000000000007941 */ /* 0x000fea0003800000 */
.L_x_5992:
[----:B-----5:R3:W-:Y:S02]  /*d6f0*/  STS.128 [R197+0x3000], R16 ;  /* 0x00300010c5007388 */ /* 0x0207e40000000c00 */
.L_x_5991:
[----:B------:R-:W-:Y:S05]  /*d700*/  BSYNC B1 ;  /* 0x0000000000017941 */ /* 0x000fea0003800000 */
.L_x_5990:
[----:B------:R1:W-:Y:S01]  /*d710*/  @P0 STS.128 [R197+0x5000], RZ ;  /* 0x005000ffc5000388 */ /* 0x0003e20000000c00 */
[----:B------:R-:W-:Y:S05]  /*d720*/  @P0 BRA `(.L_x_5985) ;  /* 0x0000000000b40947 */ /* 0x000fea0003800000 */
[----:B-1-3--:R1:W5:Y:S01]  /*d730*/  LDG.E.128 R16, desc[UR6][R14.64+0x100] ;  /* 0x000100060e107981 */ /* 0x00a362000c1e1d00 */
[----:B------:R-:W-:Y:S01]  /*d740*/  ISETP.GE.AND P2, PT, R9, UR5, PT ;  /* 0x0000000509007c0c */ /* 0x000fe2000bf46270 */
[----:B------:R-:W-:-:S12]  /*d750*/  BSSY B0, `(.L_x_5994) ;  /* 0x0000029000007945 */ /* 0x000fd80003800000 */
[----:B------:R-:W-:Y:S05]  /*d760*/  @P2 BRA `(.L_x_5995) ;  /* 0x00000000009c2947 */ /* 0x000fea0003800000 */
[----:B------:R-:W3:Y:S04]  /*d770*/  LDG.E.64 R2, desc[UR6][R26.64+0x80] ;  /* 0x000080061a027981 */ /* 0x000ee8000c1e1b00 */
[----:B------:R-:W1:Y:S01]  /*d780*/  LDG.E.64 R4, desc[UR6][R24.64+0x80] ;  /* 0x0000800618047981 */ /* 0x000e62000c1e1b00 */
[--C-:B-----5:R-:W-:Y:S02]  /*d790*/  HADD2.F32 R29, -RZ, R19.reuse.H0_H0 ;  /* 0x20000013ff1d7230 */ /* 0x120fe40000004100 */
[----:B------:R-:W-:Y:S02]  /*d7a0*/  HADD2.F32 R19, -RZ, R19.H1_H1 ;  /* 0x30000013ff137230 */ /* 0x000fe40000004100 */
[--C-:B------:R-:W-:Y:S02]  /*d7b0*/  HADD2.F32 R28, -RZ, R17.reuse.H1_H1 ;  /* 0x30000011ff1c7230 */ /* 0x100fe40000004100 */
[----:B------:R-:W-:-:S02]  /*d7c0*/  HADD2.F32 R31, -RZ, R17.H0_H0 ;  /* 0x20000011ff1f7230 */ /* 0x000fc40000004100 */
[----:B---3--:R-:W-:Y:S02]  /*d7d0*/  HADD2.F32 R0, -RZ, R3.H1_H1 ;  /* 0x30000003ff007230 */ /* 0x008fe40000004100 */
[----:B------:R-:W-:Y:S02]  /*d7e0*/  HADD2.F32 R11, -RZ, R2.H1_H1 ;  /* 0x30000002ff0b7230 */ /* 0x000fe40000004100 */
[----:B-1----:R-:W-:Y:S02]  /*d7f0*/  HADD2.F32 R15, -RZ, R5.H1_H1 ;  /* 0x30000005ff0f7230 */ /* 0x002fe40000004100 */
        /* <DEDUP_REMOVED lines=30> */
.L_x_5995:
[----:B------:R-:W-:Y:S05]  /*d9e0*/  BSYNC B0 ;  /* 0x0000000000007941 */ /* 0x000fea0003800000 */
.L_x_5994:
[----:B-----5:R3:W-:Y:S02]  /*d9f0*/  STS.128 [R197+0x5000], R16 ;  /* 0x00500010c5007388 */ /* 0x0207e40000000c00 */
.L_x_5985:
[----:B------:R-:W-:Y:S05]  /*da00*/  BSYNC B2 ;  /* 0x0000000000027941 */ /* 0x000fea0003800000 */
.L_x_5984:
[----:B-1-3--:R-:W-:-:S05]  /*da10*/  VIADD R16, R146, 0x30 ;  /* 0x0000003092107836 */ /* 0x00afca0000000000 */
[----:B------:R-:W-:-:S04]  /*da20*/  ISETP.GE.AND P2, PT, R16, UR12, PT ;  /* 0x0000000c10007c0c */ /* 0x000fc8000bf46270 */
        /* <DEDUP_REMOVED lines=22> */
[----:B------:R-:W2:Y:S04]  /*db90*/  LDG.E.64 R2, desc[UR6][R18.64] ;  /* 0x0000000612027981 */ /* 0x000ea8000c1e1b00 */
[----:B------:R-:W4:Y:S01]  /*dba0*/  LDG.E.64 R4, desc[UR6][R6.64] ;  /* 0x0000000606047981 */ /* 0x000f22000c1e1b00 */
[--C-:B-----5:R-:W-:Y:S01]  /*dbb0*/  HADD2.F32 R15, -RZ, R27.reuse.H1_H1 ;  /* 0x3000001bff0f7230 */ /* 0x120fe20000004100 */
[----:B------:R-:W-:Y:S01]  /*dbc0*/  MOV R28, R25 ;  /* 0x00000019001c7202 */ /* 0x000fe20000000f00 */
[----:B------:R-:W-:-:S04]  /*dbd0*/  HADD2.F32 R17, -RZ, R27.H0_H0 ;  /* 0x2000001bff117230 */ /* 0x000fc80000004100 */
[--C-:B------:R-:W-:Y:S02]  /*dbe0*/  HADD2.F32 R25, -RZ, R28.reuse.H0_H0 ;  /* 0x2000001cff197230 */ /* 0x100fe40000004100 */
        /* <DEDUP_REMOVED lines=10> */
[--C-:B------:R-:W-:Y:S02]  /*dc90*/  HADD2.F32 R0, -RZ, R26.reuse.H0_H0 ;  /* 0x2000001aff007230 */ /* 0x100fe40000004100 */
[C---:B------:R-:W-:Y:S01]  /*dca0*/  FMUL.FTZ R11, R25.reuse, R11 ;  /* 0x0000000b190b7220 */ /* 0x040fe20000410000 */
[----:B------:R-:W-:Y:S02]  /*dcb0*/  HADD2.F32 R3, -RZ, R3.H0_H0 ;  /* 0x20000003ff037230 */ /* 0x000fe40000004100 */
[-C--:B------:R-:W-:Y:S01]  /*dcc0*/  FFMA.FTZ R12, R25, R14.reuse, -R12 ;  /* 0x0000000e190c7223 */ /* 0x080fe2000001080c */
[----:B------:R-:W-:Y:S02]  /*dcd0*/  HADD2.F32 R26, -RZ, R26.H1_H1 ;  /* 0x3000001aff1a7230 */ /* 0x000fe40000004100 */
[----:B------:R-:W-:Y:S01]  /*dce0*/  FFMA.FTZ R11, R28, R14, R11 ;  /* 0x0000000e1c0b7223 */ /* 0x000fe2000001000b */
[----:B------:R-:W-:Y:S01]  /*dcf0*/  HADD2.F32 R2, -RZ, R2.H0_H0 ;  /* 0x20000002ff027230 */ /* 0x000fe20000004100 */
[----:B------:R-:W-:Y:S01]  /*dd00*/  F2FP.F16.F32.PACK_AB R27, R13, R8 ;  /* 0x000000080d1b723e */ /* 0x000fe200000000ff */
[----:B------:R-:W-:-:S02]  /*dd10*/  HADD2.F32 R17, -RZ, R24.H1_H1 ;  /* 0x30000018ff117230 */ /* 0x000fc40000004100 */
[-C--:B------:R-:W-:Y:S01]  /*dd20*/  FMUL.FTZ R25, R26, R3.reuse ;  /* 0x000000031a197220 */ /* 0x080fe20000410000 */
[----:B------:R-:W-:Y:S02]  /*dd30*/  HADD2.F32 R15, -RZ, R24.H0_H0 ;  /* 0x20000018ff0f7230 */ /* 0x000fe40000004100 */
[C---:B------:R-:W-:Y:S01]  /*dd40*/  FMUL.FTZ R3, R0.reuse, R3 ;  /* 0x0000000300037220 */ /* 0x040fe20000410000 */
[----:B------:R-:W-:Y:S02]  /*dd50*/  HADD2.F32 R5, -RZ, R5.H0_H0 ;  /* 0x20000005ff057230 */ /* 0x000fe40000004100 */
[-C--:B------:R-:W-:Y:S01]  /*dd60*/  FMUL.FTZ R14, R17, R2.reuse ;  /* 0x00000002110e7220 */ /* 0x080fe20000410000 */
[----:B------:R-:W-:Y:S02]  /*dd70*/  HADD2.F32 R4, -RZ, R4.H0_H0 ;  /* 0x20000004ff047230 */ /* 0x000fe40000004100 */
[----:B------:R-:W-:Y:S01]  /*dd80*/  FMUL.FTZ R2, R15, R2 ;  /* 0x000000020f027220 */ /* 0x000fe20000410000 */
        /* <DEDUP_REMOVED lines=8> */
.L_x_6000:
[----:B------:R-:W-:Y:S05]  /*de10*/  BSYNC B0 ;  /* 0x0000000000007941 */ /* 0x000fea0003800000 */
.L_x_5999:
[----:B-----5:R1:W-:Y:S02]  /*de20*/  STS.128 [R197+0x1800], R24 ;  /* 0x00180018c5007388 */ /* 0x0203e40000000c00 */
.L_x_5998:
[----:B------:R-:W-:Y:S05]  /*de30*/  BSYNC B1 ;  /* 0x0000000000017941 */ /* 0x000fea0003800000 */
.L_x_5997:
        /* <DEDUP_REMOVED lines=12> */
[--C-:B------:R-:W-:Y:S02]  /*df00*/  HADD2.F32 R26, -RZ, R13.reuse.H0_H0 ;  /* 0x2000000dff1a7230 */ /* 0x100fe40000004100 */
[----:B------:R-:W-:-:S02]  /*df10*/  HADD2.F32 R25, -RZ, R13.H1_H1 ;  /* 0x3000000dff197230 */ /* 0x000fc40000004100 */
[----:B--2---:R-:W-:Y:S02]  /*df20*/  HADD2.F32 R0, -RZ, R3.H1_H1 ;  /* 0x30000003ff007230 */ /* 0x004fe40000004100 */
[----:B------:R-:W-:Y:S02]  /*df30*/  HADD2.F32 R10, -RZ, R2.H1_H1 ;  /* 0x30000002ff0a7230 */ /* 0x000fe40000004100 */
        /* <DEDUP_REMOVED lines=31> */
.L_x_6004:
[----:B------:R-:W-:Y:S05]  /*e130*/  BSYNC B0 ;  /* 0x0000000000007941 */ /* 0x000fea0003800000 */
.L_x_6003:
[----:B-----5:R1:W-:Y:S02]  /*e140*/  STS.128 [R197+0x3800], R12 ;  /* 0x0038000cc5007388 */ /* 0x0203e40000000c00 */
.L_x_6002:
[----:B------:R-:W-:Y:S05]  /*e150*/  BSYNC B1 ;  /* 0x0000000000017941 */ /* 0x000fea0003800000 */
.L_x_6001:
        /* <DEDUP_REMOVED lines=10> */
[----:B-1-3--:R-:W-:Y:S02]  /*e200*/  HADD2.F32 R22, -RZ, R13.H1_H1 ;  /* 0x3000000dff167230 */ /* 0x00afe40000004100 */
        /* <DEDUP_REMOVED lines=36> */
.L_x_6006:
[----:B------:R-:W-:Y:S05]  /*e450*/  BSYNC B0 ;  /* 0x0000000000007941 */ /* 0x000fea0003800000 */
.L_x_6005:
[----:B-----5:R1:W-:Y:S01]  /*e460*/  STS.128 [R197+0x5800], R12 ;  /* 0x0058000cc5007388 */ /* 0x0203e20000000c00 */
[----:B------:R-:W-:Y:S05]  /*e470*/  BRA `(.L_x_5996) ;  /* 0x00000050002c7947 */ /* 0x000fea0003800000 */
.L_x_5959:
        /* <DEDUP_REMOVED lines=66> */
[----:B--2---:R-:W-:-:S02]  /*e8a0*/  HADD2.F32 R4, -RZ, R16.H0_H0 ;  /* 0x20000010ff047230 */ /* 0x004fc40000004100 */
        /* <DEDUP_REMOVED lines=26> */
.L_x_6012:
[----:B------:R-:W-:Y:S05]  /*ea50*/  BSYNC B0 ;  /* 0x0000000000007941 */ /* 0x000fea0003800000 */
.L_x_6011:
[----:B-----5:R3:W-:Y:S02]  /*ea60*/  STS.128 [R197], R28 ;  /* 0x0000001cc5007388 */ /* 0x0207e40000000c00 */
.L_x_6010:
[----:B------:R-:W-:Y:S05]  /*ea70*/  BSYNC B1 ;  /* 0x0000000000017941 */ /* 0x000fea0003800000 */
.L_x_6009:
        /* <DEDUP_REMOVED lines=62> */
[----:B---3--:R-:W-:-:S02]  /*ee60*/  HADD2.F32 R4, -RZ, R16.H0_H0 ;  /* 0x20000010ff047230 */ /* 0x008fc40000004100 */
        /* <DEDUP_REMOVED lines=26> */
.L_x_6016:
[----:B------:R-:W-:Y:S05]  /*f010*/  BSYNC B0 ;  /* 0x0000000000007941 */ /* 0x000fea0003800000 */
.L_x_6015:
[----:B-----5:R1:W-:Y:S02]  /*f020*/  STS.128 [R197+0x2000], R28 ;  /* 0x0020001cc5007388 */ /* 0x0203e40000000c00 */
.L_x_6014:
[----:B------:R-:W-:Y:S05]  /*f030*/  BSYNC B1 ;  /* 0x0000000000017941 */ /* 0x000fea0003800000 */
.L_x_6013:
        /* <DEDUP_REMOVED lines=37> */
[----:B-1----:R-:W-:Y:S02]  /*f290*/  HADD2.F32 R20, -RZ, R6.H1_H1 ;  /* 0x30000006ff147230 */ /* 0x002fe40000004100 */
        /* <DEDUP_REMOVED lines=50> */
.L_x_6018:
[----:B------:R-:W-:Y:S05]  /*f5c0*/  BSYNC B0 ;  /* 0x0000000000007941 */ /* 0x000fea0003800000 */
.L_x_6017:
[----:B-----5:R3:W-:Y:S02]  /*f5d0*/  STS.128 [R197+0x4000], R28 ;  /* 0x0040001cc5007388 */ /* 0x0207e40000000c00 */
.L_x_6008:
[----:B------:R-:W-:Y:S05]  /*f5e0*/  BSYNC B2 ;  /* 0x0000000000027941 */ /* 0x000fea0003800000 */
.L_x_6007:
[----:B-123--:R-:W-:Y:S01]  /*f5f0*/  VIADD R20, R146, 0x10 ;  /* 0x0000001092147836 */ /* 0x00efe20000000000 */
[----:B------:R-:W-:Y:S04]  /*f600*/  BSSY B2, `(.L_x_6019) ;  /* 0x0000120000027945 */ /* 0x000fe80003800000 */
[----:B------:R-:W-:-:S04]  /*f610*/  ISETP.GE.AND P2, PT, R20, UR12, PT ;  /* 0x0000000c14007c0c */ /* 0x000fc8000bf46270 */
        /* <DEDUP_REMOVED lines=95> */
.L_x_6024:
[----:B------:R-:W-:Y:S05]  /*fc10*/  BSYNC B0 ;  /* 0x0000000000007941 */ /* 0x000fea0003800000 */
.L_x_6023:
[----:B-----5:R3:W-:Y:S02]  /*fc20*/  STS.128 [R197+0x800], R28 ;  /* 0x0008001cc5007388 */ /* 0x0207e40000000c00 */
.L_x_6022:
[----:B------:R-:W-:Y:S05]  /*fc30*/  BSYNC B1 ;  /* 0x0000000000017941 */ /* 0x000fea0003800000 */
.L_x_6021:
        /* <DEDUP_REMOVED lines=64> */
[----:B---3--:R-:W-:-:S02]  /*10040*/  HADD2.F32 R4, -RZ, R16.H0_H0 ;  /* 0x20000010ff047230 */ /* 0x008fc40000004100 */
        /* <DEDUP_REMOVED lines=27> */
.L_x_6028:
[----:B------:R-:W-:Y:S05]  /*10200*/  BSYNC B0 ;  /* 0x0000000000007941 */ /* 0x000fea0003800000 */
.L_x_6027:
[----:B-----5:R1:W-:Y:S02]  /*10210*/  STS.128 [R197+0x2800], R28 ;  /* 0x0028001cc5007388 */ /* 0x0203e40000000c00 */
.L_x_6026:
[----:B------:R-:W-:Y:S05]  /*10220*/  BSYNC B1 ;  /* 0x0000000000017941 */ /* 0x000fea0003800000 */
.L_x_6025:
        /* <DEDUP_REMOVED lines=91> */
.L_x_6030:
[----:B------:R-:W-:Y:S05]  /*107e0*/  BSYNC B0 ;  /* 0x0000000000007941 */ /* 0x000fea0003800000 */
.L_x_6029:
[----:B-----5:R1:W-:Y:S02]  /*107f0*/  STS.128 [R197+0x4800], R24 ;  /* 0x00480018c5007388 */ /* 0x0203e40000000c00 */
.L_x_6020:
[----:B------:R-:W-:Y:S05]  /*10800*/  BSYNC B2 ;  /* 0x0000000000027941 */ /* 0x000fea0003800000 */
.L_x_6019:
[----:B------:R-:W-:Y:S01]  /*10810*/  VIADD R21, R146, 0x20 ;  /* 0x0000002092157836 */ /* 0x000fe20000000000 */
        /* <DEDUP_REMOVED lines=37> */
[----:B------:R-:W4:Y:S01]  /*10a70*/  LDG.E.128 R16, desc[UR6][R16.64] ;  /* 0x0000000610107981 */ /* 0x000f22000c1e1d00 */
[--C-:B---3--:R-:W-:Y:S02]  /*10a80*/  HADD2.F32 R34, -RZ, R24.reuse.H0_H0 ;  /* 0x20000018ff227230 */ /* 0x108fe40000004100 */
[----:B------:R-:W-:Y:S02]  /*10a90*/  HADD2.F32 R35, -RZ, R24.H1_H1 ;  /* 0x30000018ff237230 */ /* 0x000fe40000004100 */
[----:B--2---:R-:W-:Y:S02]  /*10aa0*/  HADD2.F32 R33, -RZ, R25.H0_H0 ;  /* 0x20000019ff217230 */ /* 0x004fe40000004100 */
        /* <DEDUP_REMOVED lines=30> */
[----:B------:R-:W-:-:S02]  /*10c90*/  HADD2.F32 R4, -RZ, R16.H0_H0 ;  /* 0x20000010ff047230 */ /* 0x000fc40000004100 */
        /* <DEDUP_REMOVED lines=26> */
.L_x_6036:
[----:B------:R-:W-:Y:S05]  /*10e40*/  BSYNC B0 ;  /* 0x0000000000007941 */ /* 0x000fea0003800000 */
.L_x_6035:
[----:B-----5:R3:W-:Y:S02]  /*10e50*/  STS.128 [R197+0x1000], R28 ;  /* 0x0010001cc5007388 */ /* 0x0207e40000000c00 */
.L_x_6034:
[----:B------:R-:W-:Y:S05]  /*10e60*/  BSYNC B1 ;  /* 0x0000000000017941 */ /* 0x000fea0003800000 */
.L_x_6033:
        /* <DEDUP_REMOVED lines=92> */
.L_x_6040:
[----:B------:R-:W-:Y:S05]  /*11430*/  BSYNC B0 ;  /* 0x0000000000007941 */ /* 0x000fea0003800000 */
.L_x_6039:
[----:B-----5:R3:W-:Y:S02]  /*11440*/  STS.128 [R197+0x3000], R28 ;  /* 0x0030001cc5007388 */ /* 0x0207e40000000c00 */
.L_x_6038:
[----:B------:R-:W-:Y:S05]  /*11450*/  BSYNC B1 ;  /* 0x0000000000017941 */ /* 0x000fea0003800000 */
.L_x_6037:
        /* <DEDUP_REMOVED lines=33> */
[----:B-1----:R-:W-:Y:S02]  /*11670*/  HADD2.F32 R15, -RZ, R29.H0_H0 ;  /* 0x2000001dff0f7230 */ /* 0x002fe40000004100 */
[--C-:B---3--:R-:W-:Y:S02]  /*11680*/  HADD2.F32 R3, -RZ, R4.reuse.H0_H0 ;  /* 0x20000004ff037230 */ /* 0x108fe40000004100 */
        /* <DEDUP_REMOVED lines=56> */
.L_x_6042:
[----:B------:R-:W-:Y:S05]  /*11a10*/  BSYNC B0 ;  /* 0x0000000000007941 */ /* 0x000fea0003800000 */
.L_x_6041:
[----:B-----5:R1:W-:Y:S02]  /*11a20*/  STS.128 [R197+0x5000], R24 ;  /* 0x00500018c5007388 */ /* 0x0203e40000000c00 */
.L_x_6032:
[----:B------:R-:W-:Y:S05]  /*11a30*/  BSYNC B2 ;  /* 0x0000000000027941 */ /* 0x000fea0003800000 */
.L_x_6031:
[----:B------:R-:W-:-:S05]  /*11a40*/  VIADD R16, R146, 0x30 ;  /* 0x0000003092107836 */ /* 0x000fca0000000000 */
        /* <DEDUP_REMOVED lines=23> */
[----:B---3--:R-:W-:-:S03]  /*11bc0*/  IMAD.WIDE R28, R7, 0x2, R22 ;  /* 0x00000002071c7825 */ /* 0x008fc600078e0216 */
        /* <DEDUP_REMOVED lines=14> */
[----:B------:R-:W-:Y:S02]  /*11cb0*/  HADD2.F32 R19, -RZ, R29.H0_H0 ;  /* 0x2000001dff137230 */ /* 0x000fe40000004100 */
[----:B--2---:R-:W-:Y:S02]  /*11cc0*/  HADD2.F32 R33, -RZ, R28.H1_H1 ;  /* 0x3000001cff217230 */ /* 0x004fe40000004100 */
        /* <DEDUP_REMOVED lines=29> */
[----:B------:R-:W-:-:S02]  /*11ea0*/  HADD2.F32 R4, -RZ, R12.H0_H0 ;  /* 0x2000000cff047230 */ /* 0x000fc40000004100 */
[----:B------:R-:W-:Y:S02]  /*11eb0*/  HADD2.F32 R8, -RZ, R25.H0_H0 ;  /* 0x20000019ff087230 */ /* 0x000fe40000004100 */
[----:B------:R-:W-:Y:S02]  /*11ec0*/  HADD2.F32 R11, -RZ, R13.H0_H0 ;  /* 0x2000000dff0b7230 */ /* 0x000fe40000004100 */
[----:B------:R-:W-:Y:S01]  /*11ed0*/  FMUL.FTZ R17, R30, R17 ;  /* 0x000000111e117220 */ /* 0x000fe20000410000 */
[----:B------:R-:W-:Y:S01]  /*11ee0*/  FFMA.FTZ R3, R3, R4, R18 ;  /* 0x0000000403037223 */ /* 0x000fe20000010012 */
        /* <DEDUP_REMOVED lines=23> */
.L_x_6046:
[----:B------:R-:W-:Y:S05]  /*12060*/  BSYNC B0 ;  /* 0x0000000000007941 */ /* 0x000fea0003800000 */
.L_x_6045:
[----:B-----5:R1:W-:Y:S02]  /*12070*/  STS.128 [R197+0x1800], R24 ;  /* 0x00180018c5007388 */ /* 0x0203e40000000c00 */
.L_x_6044:
[----:B------:R-:W-:Y:S05]  /*12080*/  BSYNC B1 ;  /* 0x0000000000017941 */ /* 0x000fea0003800000 */
.L_x_6043:
        /* <DEDUP_REMOVED lines=93> */
.L_x_6050:
[----:B------:R-:W-:Y:S05]  /*12660*/  BSYNC B0 ;  /* 0x0000000000007941 */ /* 0x000fea0003800000 */
.L_x_6049:
[----:B-----5:R1:W-:Y:S02]  /*12670*/  STS.128 [R197+0x3800], R24 ;  /* 0x00380018c5007388 */ /* 0x0203e40000000c00 */
.L_x_6048:
[----:B------:R-:W-:Y:S05]  /*12680*/  BSYNC B1 ;  /* 0x0000000000017941 */ /* 0x000fea0003800000 */
.L_x_6047:
[----:B------:R1:W-:Y:S01]  /*12690*/  @P0 STS.128 [R197+0x5800], RZ ;  /* 0x005800ffc5000388 */ /* 0x0003e20000000c00 */
[----:B------:R-:W-:Y:S05]  /*126a0*/  @P0 BRA `(.L_x_5996) ;  /* 0x0000000c00a00947 */ /* 0x000fea0003800000 */
[----:B-1----:R1:W5:Y:S01]  /*126b0*/  LDG.E.128 R12, desc[UR6][R22.64+0x100] ;  /* 0x00010006160c7981 */ /* 0x002362000c1e1d00 */
        /* <DEDUP_REMOVED lines=19> */
[----:B------:R-:W2:Y:S01]  /*127f0*/  LDG.E.128 R24, desc[UR6][R24.64] ;  /* 0x0000000618187981 */ /* 0x000ea2000c1e1d00 */
[----:B------:R-:W-:-:S04]  /*12800*/  IADD3 R5, P1, R3, R0, RZ ;  /* 0x0000000003057210 */ /* 0x000fc80007f3e0ff */
[----:B------:R-:W-:Y:S02]  /*12810*/  LEA.HI.X.SX32 R6, R3, R2, 0x1, P1 ;  /* 0x0000000203067211 */ /* 0x000fe400008f0eff */
[C---:B------:R-:W-:Y:S02]  /*12820*/  LEA R18, P1, R5.reuse, UR8, 0x1 ;  /* 0x0000000805127c11 */ /* 0x040fe4000f8208ff */
[----:B------:R-:W-:Y:S02]  /*12830*/  MOV R3, RZ ;  /* 0x000000ff00037202 */ /* 0x000fe40000000f00 */
[----:B------:R-:W-:Y:S01]  /*12840*/  LEA.HI.X R19, R5, UR9, R6, 0x1, P1 ;  /* 0x0000000905137c11 */ /* 0x000fe200088f0c06 */
[----:B------:R-:W-:Y:S01]  /*12850*/  ULDC.64 UR8, c[0x0][0x358] ;  /* 0x0000d60000087ab9 */ /* 0x000fe20000000a00 */
[----:B------:R-:W-:-:S03]  /*12860*/  @P0 IADD3 R3, -R138, RZ, RZ ;  /* 0x000000ff8a030210 */ /* 0x000fc60007ffe1ff */
[----:B------:R2:W3:Y:S01]  /*12870*/  LDG.E.128 R4, desc[UR6][R18.64] ;  /* 0x0000000612047981 */ /* 0x0004e2000c1e1d00 */
[----:B------:R-:W-:-:S04]  /*12880*/  IADD3 R0, P1, R3, R0, RZ ;  /* 0x0000000003007210 */ /* 0x000fc80007f3e0ff */
[----:B------:R-:W-:Y:S02]  /*12890*/  LEA.HI.X.SX32 R3, R3, R2, 0x1, P1 ;  /* 0x0000000203037211 */ /* 0x000fe400008f0eff */
[----:B------:R-:W-:-:S04]  /*128a0*/  LEA R8, P1, R0, UR8, 0x1 ;  /* 0x0000000800087c11 */ /* 0x000fc8000f8208ff */
[----:B------:R-:W-:-:S06]  /*128b0*/  LEA.HI.X R9, R0, UR9, R3, 0x1, P1 ;  /* 0x0000000900097c11 */ /* 0x000fcc00088f0c03 */
[----:B------:R-:W4:Y:S01]  /*128c0*/  LDG.E.128 R8, desc[UR6][R8.64] ;  /* 0x0000000608087981 */ /* 0x000f22000c1e1d00 */
[--C-:B--2---:R-:W-:Y:S02]  /*128d0*/  HADD2.F32 R19, -RZ, R25.reuse.H0_H0 ;  /* 0x20000019ff137230 */ /* 0x104fe40000004100 */
[----:B-1----:R-:W-:Y:S02]  /*128e0*/  HADD2.F32 R23, -RZ, R24.H0_H0 ;  /* 0x20000018ff177230 */ /* 0x002fe40000004100 */
[----:B------:R-:W-:Y:S02]  /*128f0*/  HADD2.F32 R18, -RZ, R25.H1_H1 ;  /* 0x30000019ff127230 */ /* 0x000fe40000004100 */
[--C-:B---3--:R-:W-:Y:S02]  /*12900*/  HADD2.F32 R0, -RZ, R5.reuse.H0_H0 ;  /* 0x20000005ff007230 */ /* 0x108fe40000004100 */
        /* <DEDUP_REMOVED lines=56> */
.L_x_6052:
[----:B------:R-:W-:Y:S05]  /*12c90*/  BSYNC B0 ;  /* 0x0000000000007941 */ /* 0x000fea0003800000 */
.L_x_6051:
[----:B-----5:R1:W-:Y:S01]  /*12ca0*/  STS.128 [R197+0x5800], R12 ;  /* 0x0058000cc5007388 */ /* 0x0203e20000000c00 */
[----:B------:R-:W-:Y:S05]  /*12cb0*/  BRA `(.L_x_5996) ;  /* 0x00000008001c7947 */ /* 0x000fea0003800000 */
.L_x_5958:
[----:B------:R-:W-:Y:S01]  /*12cc0*/  UIADD3 UR5, -UR27, UR21, URZ ;  /* 0x000000151b057290 */ /* 0x000fe2000fffe13f */
[C---:B--23--:R-:W-:Y:S01]  /*12cd0*/  VIADD R20, R146.reuse, 0x10 ;  /* 0x0000001092147836 */ /* 0x04cfe20000000000 */
[----:B------:R-:W-:Y:S01]  /*12ce0*/  BSSY B0, `(.L_x_6053) ;  /* 0x0000022000007945 */ /* 0x000fe20003800000 */
[C---:B------:R-:W-:Y:S02]  /*12cf0*/  VIADD R21, R146.reuse, 0x20 ;  /* 0x0000002092157836 */ /* 0x040fe40000000000 */
[C---:B------:R-:W-:Y:S01]  /*12d00*/  VIADD R16, R146.reuse, 0x30 ;  /* 0x0000003092107836 */ /* 0x040fe20000000000 */
[----:B------:R-:W-:Y:S02]  /*12d10*/  ISETP.GE.AND P4, PT, R146, UR5, PT ;  /* 0x0000000592007c0c */ /* 0x000fe4000bf86270 */
[----:B------:R-:W-:Y:S02]  /*12d20*/  ISETP.GE.AND P2, PT, R20, UR5, PT ;  /* 0x0000000514007c0c */ /* 0x000fe4000bf46270 */
[----:B------:R-:W-:-:S09]  /*12d30*/  ISETP.GE.AND P6, PT, R21, UR5, PT ;  /* 0x0000000515007c0c */ /* 0x000fd2000bfc6270 */
        /* <DEDUP_REMOVED lines=28> */
.L_x_6054:
[----:B------:R-:W-:Y:S05]  /*12f00*/  BSYNC B0 ;  /* 0x0000000000007941 */ /* 0x000fea0003800000 */
.L_x_6053:
[----:B------:R-:W-:Y:S01]  /*12f10*/  BSSY B0, `(.L_x_6055) ;  /* 0x0000020000007945 */ /* 0x000fe20003800000 */
[----:B------:R-:W-:-:S03]  /*12f20*/  ISETP.GE.AND P5, PT, R16, UR5, PT ;  /* 0x0000000510007c0c */ /* 0x000fc6000bfa6270 */
        /* <DEDUP_REMOVED lines=30> */
.L_x_6056:
[----:B------:R-:W-:Y:S05]  /*13110*/  BSYNC B0 ;  /* 0x0000000000007941 */ /* 0x000fea0003800000 */
.L_x_6055:
        /* <DEDUP_REMOVED lines=31> */
.L_x_6058:
[----:B------:R-:W-:Y:S05]  /*13310*/  BSYNC B0 ;  /* 0x0000000000007941 */ /* 0x000fea0003800000 */
.L_x_6057:
        /* <DEDUP_REMOVED lines=33> */
.L_x_5996:
[----:B------:R-:W-:Y:S05]  /*13530*/  BSYNC B3 ;  /* 0x0000000000037941 */ /* 0x000fea0003800000 */
.L_x_5957:
[----:B------:R-:W-:Y:S01]  /*13540*/  VIADD R201, R134, 0xffffffff ;  /* 0xffffffff86c97836 */ /* 0x000fe20000000000 */
[----:B------:R-:W-:Y:S01]  /*13550*/  ULDC.64 UR8, c[0x0][0x218] ;  /* 0x0000860000087ab9 */ /* 0x000fe20000000a00 */
[----:B------:R-:W-:Y:S01]  /*13560*/  LOP3.LUT R202, R140, 0xffff, RZ, 0xc0, !PT ;  /* 0x0000ffff8cca7812 */ /* 0x000fe200078ec0ff */
[----:B------:R-:W-:Y:S01]  /*13570*/  BSSY B0, `(.L_x_6059) ;  /* 0x0000022000007945 */ /* 0x000fe20003800000 */
[----:B-1----:R-:W-:Y:S01]  /*13580*/  IMAD.SHL.U32 R3, R201, 0x40, RZ ;  /* 0x00000040c9037824 */ /* 0x002fe200078e00ff */
[----:B------:R-:W-:Y:S02]  /*13590*/  LEA R200, P0, R144, UR8, 0x1 ;  /* 0x0000000890c87c11 */ /* 0x000fe4000f8008ff */
[----:B------:R-:W-:Y:S02]  /*135a0*/  LOP3.LUT R44, R202, 0xff, RZ, 0xc0, !PT ;  /* 0x000000ffca2c7812 */ /* 0x000fe400078ec0ff */
[----:B---34-:R-:W-:Y:S02]  /*135b0*/  IADD3 R7, -R3, UR29, RZ ;  /* 0x0000001d03077c10 */ /* 0x018fe4000fffe1ff */
[----:B------:R-:W-:-:S02]  /*135c0*/  LEA.HI.X R203, R144, UR9, R143, 0x1, P0 ;  /* 0x0000000990cb7c11 */ /* 0x000fc400080f0c8f */
[----:B------:R-:W-:-:S13]  /*135d0*/  ISETP.GE.AND P1, PT, R146, R7, PT ;  /* 0x000000079200720c */ /* 0x000fda0003f26270 */
[----:B------:R-:W-:Y:S05]  /*135e0*/  @P1 BRA `(.L_x_6060) ;  /* 0x0000000000681947 */ /* 0x000fea0003800000 */
[C---:B------:R-:W-:Y:S02]  /*135f0*/  LOP3.LUT R0, R44.reuse, 0x1, RZ, 0xc0, !PT ;  /* 0x000000012c007812 */ /* 0x040fe400078ec0ff */
[----:B------:R-:W-:Y:S02]  /*13600*/  R2P PR, R44, 0x6 ;  /* 0x000000062c007804 */ /* 0x000fe40000000000 */
[----:B------:R-:W-:-:S11]  /*13610*/  ISETP.NE.U32.AND P0, PT, R0, 0x1, PT ;  /* 0x000000010000780c */ /* 0x000fd60003f05070 */
[----:B--2---:R-:W-:Y:S02]  /*13620*/  @P1 IMAD.MOV.U32 R4, RZ, RZ, R200 ;  /* 0x000000ffff041224 */ /* 0x004fe400078e00c8 */
[----:B------:R-:W-:Y:S01]  /*13630*/  @!P0 MOV R8, R200 ;  /* 0x000000c800088202 */ /* 0x000fe20000000f00 */
[--C-:B------:R-:W-:Y:S02]  /*13640*/  @!P0 IMAD.MOV.U32 R9, RZ, RZ, R203.reuse ;  /* 0x000000ffff098224 */ /* 0x100fe400078e00cb */
[----:B------:R-:W-:-:S03]  /*13650*/  @P1 IMAD.MOV.U32 R5, RZ, RZ, R203 ;  /* 0x000000ffff051224 */ /* 0x000fc600078e00cb */
        /* <DEDUP_REMOVED lines=11> */
[----:B-1----:R-:W-:Y:S02]  /*13710*/  MOV R4, R200 ;  /* 0x000000c800047202 */ /* 0x002fe40000000f00 */
[----:B------:R-:W-:-:S05]  /*13720*/  MOV R5, R203 ;  /* 0x000000cb00057202 */ /* 0x000fca0000000f00 */
[----:B------:R-:W-:Y:S01]  /*13730*/  @!PT LDS RZ, [RZ] ;  /* 0x00000000fffff984 */ /* 0x000fe20000000800 */
[----:B------:R-:W-:Y:S01]  /*13740*/  @!PT LDS RZ, [RZ] ;  /* 0x00000000fffff984 */ /* 0x000fe20000000800 */
[----:B------:R-:W-:Y:S01]  /*13750*/  @!PT LDS RZ, [RZ] ;  /* 0x00000000fffff984 */ /* 0x000fe20000000800 */
[----:B------:R1:W-:Y:S01]  /*13760*/  LDGSTS.E.BYPASS.LTC128B.128 [R197+0xa000], desc[UR6][R4.64+0x100] ;  /* 0x0a00010004c57fae */ /* 0x0003e2000b901d46 */
[----:B------:R-:W-:Y:S05]  /*13770*/  BRA `(.L_x_6060) ;  /* 0x0000000000047947 */ /* 0x000fea0003800000 */
.L_x_6061:
[----:B------:R3:W-:Y:S02]  /*13780*/  STS.128 [R197+0xa000], RZ ;  /* 0x00a000ffc5007388 */ /* 0x0007e40000000c00 */
.L_x_6060:
[----:B------:R-:W-:Y:S05]  /*13790*/  BSYNC B0 ;  /* 0x0000000000007941 */ /* 0x000fea0003800000 */
.L_x_6059:
        /* <DEDUP_REMOVED lines=31> */
.L_x_6064:
[----:B------:R2:W-:Y:S02]  /*13990*/  STS.128 [R197+0xa800], RZ ;  /* 0x00a800ffc5007388 */ /* 0x0005e40000000c00 */
.L_x_6063:
[----:B------:R-:W-:Y:S05]  /*139a0*/  BSYNC B0 ;  /* 0x0000000000007941 */ /* 0x000fea0003800000 */
.L_x_6062:
[----:B------:R-:W-:Y:S01]  /*139b0*/  ISETP.GE.AND P0, PT, R21, R7, PT ;  /* 0x000000071500720c */ /* 0x000fe20003f06270 */
[----:B------:R-:W-:-:S12]  /*139c0*/  BSSY B0, `(.L_x_6065) ;  /* 0x0000022000007945 */ /* 0x000fd80003800000 */
[----:B------:R-:W-:Y:S05]  /*139d0*/  @P0 BRA `(.L_x_6066) ;  /* 0x0000000000800947 */ /* 0x000fea0003800000 */
[----:B-12-4-:R-:W1:Y:S01]  /*139e0*/  LDC.64 R4, c[0x0][0x248] ;  /* 0x00009200ff047b82 */ /* 0x016e620000000a00 */
        /* <DEDUP_REMOVED lines=30> */
.L_x_6067:
[----:B------:R2:W-:Y:S02]  /*13bd0*/  STS.128 [R197+0xb000], RZ ;  /* 0x00b000ffc5007388 */ /* 0x0005e40000000c00 */
.L_x_6066:
[----:B------:R-:W-:Y:S05]  /*13be0*/  BSYNC B0 ;  /* 0x0000000000007941 */ /* 0x000fea0003800000 */
.L_x_6065:
[----:B------:R-:W-:Y:S01]  /*13bf0*/  ISETP.GE.AND P0, PT, R16, R7, PT ;  /* 0x000000071000720c */ /* 0x000fe20003f06270 */
[----:B------:R-:W-:-:S12]  /*13c00*/  BSSY B0, `(.L_x_6068) ;  /* 0x0000023000007945 */ /* 0x000fd80003800000 */
[----:B------:R-:W-:Y:S05]  /*13c10*/  @P0 BRA `(.L_x_6069) ;  /* 0x0000000000840947 */ /* 0x000fea0003800000 */
[----:B-12-4-:R-:W1:Y:S01]  /*13c20*/  LDC.64 R4, c[0x0][0x248] ;  /* 0x00009200ff047b82 */ /* 0x016e620000000a00 */
[C---:B------:R-:W-:Y:S01]  /*13c30*/  LOP3.LUT R0, R44.reuse, 0x1, RZ, 0xc0, !PT ;  /* 0x000000012c007812 */ /* 0x040fe200078ec0ff */
[----:B------:R-:W-:Y:S01]  /*13c40*/  IMAD.MOV.U32 R142, RZ, RZ, R144 ;  /* 0x000000ffff8e7224 */ /* 0x000fe200078e0090 */
[----:B------:R-:W-:Y:S02]  /*13c50*/  LOP3.LUT P2, RZ, R44, 0x2, RZ, 0xc0, !PT ;  /* 0x000000022cff7812 */ /* 0x000fe4000784c0ff */
[----:B------:R-:W-:Y:S02]  /*13c60*/  ISETP.NE.U32.AND P4, PT, R0, 0x1, PT ;  /* 0x000000010000780c */ /* 0x000fe40003f85070 */
[----:B------:R-:W-:-:S11]  /*13c70*/  LOP3.LUT P1, RZ, R44, 0x4, RZ, 0xc0, !PT ;  /* 0x000000042cff7812 */ /* 0x000fd6000782c0ff */
[----:B------:R-:W-:Y:S01]  /*13c80*/  @!P4 MOV R11, R203 ;  /* 0x000000cb000bc202 */ /* 0x000fe20000000f00 */
[----:B------:R-:W-:Y:S02]  /*13c90*/  @!P4 IMAD.MOV.U32 R10, RZ, RZ, R200 ;  /* 0x000000ffff0ac224 */ /* 0x000fe400078e00c8 */
[----:B-1----:R-:W-:-:S04]  /*13ca0*/  IMAD.WIDE.U32 R8, R4, 0x30, R142 ;  /* 0x0000003004087825 */ /* 0x002fc800078e008e */
[----:B------:R-:W-:Y:S01]  /*13cb0*/  IMAD R0, R5, 0x30, RZ ;  /* 0x0000003005007824 */ /* 0x000fe200078e02ff */
[----:B------:R-:W-:Y:S01]  /*13cc0*/  @P2 LEA R14, P5, R8, UR8, 0x1 ;  /* 0x00000008080e2c11 */ /* 0x000fe2000f8a08ff */
[----:B------:R-:W-:Y:S01]  /*13cd0*/  @!P4 IMAD.WIDE.U32 R10, R4, 0x60, R10 ;  /* 0x00000060040ac825 */ /* 0x000fe200078e000a */
[----:B------:R-:W-:-:S03]  /*13ce0*/  @P1 LEA R12, P0, R8, UR8, 0x1 ;  /* 0x00000008080c1c11 */ /* 0x000fc6000f8008ff */
[----:B------:R-:W-:Y:S02]  /*13cf0*/  @!P4 IMAD R5, R5, 0x60, RZ ;  /* 0x000000600505c824 */ /* 0x000fe400078e02ff */
[----:B------:R-:W-:-:S03]  /*13d00*/  IMAD.IADD R0, R9, 0x1, R0 ;  /* 0x0000000109007824 */ /* 0x000fc600078e0200 */
[----:B------:R-:W-:Y:S02]  /*13d10*/  @!P4 IADD3 R11, R5, R11, RZ ;  /* 0x0000000b050bc210 */ /* 0x000fe40007ffe0ff */
        /* <DEDUP_REMOVED lines=17> */
.L_x_6069:
[----:B------:R-:W-:Y:S05]  /*13e30*/  BSYNC B0 ;  /* 0x0000000000007941 */ /* 0x000fea0003800000 */
.L_x_6068:
[----:B------:R-:W-:Y:S01]  /*13e40*/  ULDC.64 UR10, c[0x0][0x3d0] ;  /* 0x0000f400000a7ab9 */ /* 0x000fe20000000a00 */
[----:B------:R-:W-:Y:S01]  /*13e50*/  UMOV UR12, UR28 ;  /* 0x0000001c000c7c82 */ /* 0x000fe20008000000 */
[----:B------:R-:W-:Y:S01]  /*13e60*/  UIMAD UR25, UR25, UR10, URZ ;  /* 0x0000000a191972a4 */ /* 0x000fe2000f8e023f */
[----:B------:R-:W0:Y:S01]  /*13e70*/  LDGDEPBAR ;  /* 0x00000000000079af */ /* 0x000e220000000000 */
[----:B------:R-:W-:Y:S01]  /*13e80*/  UMOV UR13, UR23 ;  /* 0x00000017000d7c82 */ /* 0x000fe20008000000 */
[----:B------:R-:W-:Y:S01]  /*13e90*/  ULDC UR5, c[0x0][0x2e8] ;  /* 0x0000ba0000057ab9 */ /* 0x000fe20000000800 */
[----:B------:R-:W-:Y:S02]  /*13ea0*/  UIMAD.WIDE.U32 UR12, UR26, UR10, UR12 ;  /* 0x0000000a1a0c72a5 */ /* 0x000fe4000f8e000c */
[----:B------:R-:W-:-:S03]  /*13eb0*/  UIMAD UR25, UR26, UR11, UR25 ;  /* 0x0000000b1a1972a4 */ /* 0x000fc6000f8e0219 */
[----:B------:R-:W-:Y:S01]  /*13ec0*/  ULDC.64 UR10, c[0x0][0x3c8] ;  /* 0x0000f200000a7ab9 */ /* 0x000fe20000000a00 */
[----:B------:R-:W-:Y:S02]  /*13ed0*/  UIADD3 UR25, UR13, UR25, URZ ;  /* 0x000000190d197290 */ /* 0x000fe4000fffe03f */
[----:B------:R-:W-:-:S04]  /*13ee0*/  ULEA UR10, UP0, UR12, UR10, 0x2 ;  /* 0x0000000a0c0a7291 */ /* 0x000fc8000f80103f */
[----:B------:R-:W-:Y:S02]  /*13ef0*/  ULEA.HI.X UR11, UR12, UR11, UR25, 0x2, UP0 ;  /* 0x0000000b0c0b7291 */ /* 0x000fe400080f1419 */
[----:B-12-4-:R-:W-:-:S04]  /*13f00*/  IMAD.U32 R4, RZ, RZ, UR10 ;  /* 0x0000000aff047e24 */ /* 0x016fc8000f8e00ff */
[----:B------:R-:W-:Y:S01]  /*13f10*/  IMAD.U32 R5, RZ, RZ, UR11 ;  /* 0x0000000bff057e24 */ /* 0x000fe2000f8e00ff */
[----:B------:R-:W-:-:S05]  /*13f20*/  DEPBAR.LE SB0, 0x0 ;  /* 0x000080000000791a */ /* 0x000fca0000000000 */
[----:B------:R-:W2:Y:S01]  /*13f30*/  LDG.E R5, desc[UR6][R4.64] ;  /* 0x0000000604057981 */ /* 0x000ea2000c1e1900 */
[----:B------:R-:W-:Y:S01]  /*13f40*/  BAR.SYNC.DEFER_BLOCKING 0x0 ;  /* 0x0000000000007b1d */ /* 0x000fe20000010000 */
[----:B------:R-:W-:Y:S01]  /*13f50*/  ISETP.GE.AND P1, PT, R146, R7, PT ;  /* 0x000000079200720c */ /* 0x000fe20003f26270 */
[----:B------:R-:W-:-:S04]  /*13f60*/  IMAD.SHL.U32 R2, R119, 0x2, RZ ;  /* 0x0000000277027824 */ /* 0x000fc800078e00ff */
[----:B------:R-:W2:Y:S01]  /*13f70*/  MUFU.RCP R0, UR5 ;  /* 0x0000000500007d08 */ /* 0x000ea20008001000 */
[----:B------:R-:W-:Y:S01]  /*13f80*/  ULDC.64 UR10, c[0x0][0x220] ;  /* 0x00008800000a7ab9 */ /* 0x000fe20000000a00 */
[----:B------:R-:W-:Y:S01]  /*13f90*/  BSSY B0, `(.L_x_6070) ;  /* 0x0000023000007945 */ /* 0x000fe20003800000 */
[----:B------:R-:W-:Y:S02]  /*13fa0*/  LEA R156, P0, R136, UR10, 0x1 ;  /* 0x0000000a889c7c11 */ /* 0x000fe4000f8008ff */
[----:B------:R-:W-:Y:S02]  /*13fb0*/  LOP3.LUT R2, R2, 0x6, RZ, 0xc0, !PT ;  /* 0x0000000602027812 */ /* 0x000fe400078ec0ff */
[----:B------:R-:W-:Y:S01]  /*13fc0*/  LEA.HI.X R157, R136, UR11, R133, 0x1, P0 ;  /* 0x0000000b889d7c11 */ /* 0x000fe200080f0c85 */
[----:B------:R1:W-:Y:S04]  /*13fd0*/  @P1 STS.128 [R197+0xc000], RZ ;  /* 0x00c000ffc5001388 */ /* 0x0003e80000000c00 */
[----:B------:R1:W-:Y:S04]  /*13fe0*/  @P1 STS.128 [R197+0xe000], RZ ;  /* 0x00e000ffc5001388 */ /* 0x0003e80000000c00 */
[----:B------:R1:W-:Y:S01]  /*13ff0*/  @P1 STS.128 [R197+0x10000], RZ ;  /* 0x010000ffc5001388 */ /* 0x0003e20000000c00 */
[----:B--2---:R-:W-:-:S05]  /*14000*/  FMUL.FTZ R0, R5, R0 ;  /* 0x0000000005007220 */ /* 0x004fca0000410000 */
[----:B------:R-:W-:Y:S02]  /*14010*/  R2UR UR5, R0 ;  /* 0x00000000000572ca */ /* 0x000fe400000e0000 */
[----:B------:R-:W-:-:S04]  /*14020*/  SHF.R.S32.HI R0, RZ, 0x1f, R141 ;  /* 0x0000001fff007819 */ /* 0x000fc8000001148d */
[----:B------:R-:W-:-:S04]  /*14030*/  LEA.HI R63, R0, R141, RZ, 0x2 ;  /* 0x0000008d003f7211 */ /* 0x000fc800078f10ff */
[----:B------:R-:W-:Y:S01]  /*14040*/  SHF.R.S32.HI R63, RZ, 0x2, R63 ;  /* 0x00000002ff3f7819 */ /* 0x000fe2000001143f */
[----:B-1----:R-:W-:Y:S06]  /*14050*/  @P1 BRA `(.L_x_6071) ;  /* 0x0000000000581947 */ /* 0x002fec0003800000 */
        /* <DEDUP_REMOVED lines=21> */
.L_x_6072:
[----:B------:R2:W-:Y:S02]  /*141b0*/  STS.128 [R197+0x10000], RZ ;  /* 0x010000ffc5007388 */ /* 0x0005e40000000c00 */
.L_x_6071:
[----:B------:R-:W-:Y:S05]  /*141c0*/  BSYNC B0 ;  /* 0x0000000000007941 */ /* 0x000fea0003800000 */
.L_x_6070:
[----:B------:R-:W-:Y:S01]  /*141d0*/  ISETP.GE.AND P0, PT, R20, R7, PT ;  /* 0x000000071400720c */ /* 0x000fe20003f06270 */
[----:B------:R-:W-:-:S12]  /*141e0*/  BSSY B0, `(.L_x_6073) ;  /* 0x0000029000007945 */ /* 0x000fd80003800000 */
[----:B------:R1:W-:Y:S04]  /*141f0*/  @P0 STS.128 [R197+0xc800], RZ ;  /* 0x00c800ffc5000388 */ /* 0x0003e80000000c00 */
[----:B------:R1:W-:Y:S04]  /*14200*/  @P0 STS.128 [R197+0xe800], RZ ;  /* 0x00e800ffc5000388 */ /* 0x0003e80000000c00 */
[----:B------:R1:W-:Y:S01]  /*14210*/  @P0 STS.128 [R197+0x10800], RZ ;  /* 0x010800ffc5000388 */ /* 0x0003e20000000c00 */
[----:B------:R-:W-:Y:S05]  /*14220*/  @P0 BRA `(.L_x_6074) ;  /* 0x0000000000900947 */ /* 0x000fea0003800000 */
[C---:B------:R-:W-:Y:S01]  /*14230*/  LOP3.LUT R0, R44.reuse, 0x1, RZ, 0xc0, !PT ;  /* 0x000000012c007812 */ /* 0x040fe200078ec0ff */
[----:B------:R-:W-:Y:S01]  /*14240*/  IMAD.U32 R9, RZ, RZ, UR20 ;  /* 0x00000014ff097e24 */ /* 0x000fe2000f8e00ff */
[----:B------:R-:W-:Y:S01]  /*14250*/  LOP3.LUT P1, RZ, R44, 0x2, RZ, 0xc0, !PT ;  /* 0x000000022cff7812 */ /* 0x000fe2000782c0ff */
[----:B-1----:R-:W-:Y:S01]  /*14260*/  IMAD.U32 R5, RZ, RZ, UR20 ;  /* 0x00000014ff057e24 */ /* 0x002fe2000f8e00ff */
[----:B------:R-:W-:Y:S01]  /*14270*/  ISETP.NE.U32.AND P2, PT, R0, 0x1, PT ;  /* 0x000000010000780c */ /* 0x000fe20003f45070 */
[----:B------:R-:W-:Y:S02]  /*14280*/  IMAD.U32 R8, RZ, RZ, UR20 ;  /* 0x00000014ff087e24 */ /* 0x000fe4000f8e00ff */
[----:B------:R-:W-:Y:S02]  /*14290*/  IMAD.U32 R6, RZ, RZ, UR19 ;  /* 0x00000013ff067e24 */ /* 0x000fe4000f8e00ff */
[----:B------:R-:W-:Y:S02]  /*142a0*/  IMAD.U32 R4, RZ, RZ, UR20 ;  /* 0x00000014ff047e24 */ /* 0x000fe4000f8e00ff */
[----:B------:R-:W-:-:S04]  /*142b0*/  IMAD.U32 R0, RZ, RZ, UR19 ;  /* 0x00000013ff007e24 */ /* 0x000fc8000f8e00ff */
[-C--:B------:R-:W-:Y:S02]  /*142c0*/  @P1 LEA R10, P0, R5, R156.reuse, 0x1 ;  /* 0x0000009c050a1211 */ /* 0x080fe400078008ff */
[----:B------:R-:W-:Y:S02]  /*142d0*/  @!P2 LEA R12, P4, R9, R156, 0x1 ;  /* 0x0000009c090ca211 */ /* 0x000fe400078808ff */
[-C--:B------:R-:W-:Y:S02]  /*142e0*/  @P1 LEA.HI.X R11, R4, R157.reuse, R0, 0x1, P0 ;  /* 0x0000009d040b1211 */ /* 0x080fe400000f0c00 */
        /* <DEDUP_REMOVED lines=13> */
[----:B------:R-:W-:Y:S01]  /*143c0*/  IMAD.U32 R5, RZ, RZ, UR20 ;  /* 0x00000014ff057e24 */ /* 0x000fe2000f8e00ff */
[----:B------:R-:W-:Y:S01]  /*143d0*/  MOV R4, UR20 ;  /* 0x0000001400047c02 */ /* 0x000fe20008000f00 */
[----:B------:R-:W-:-:S03]  /*143e0*/  IMAD.U32 R0, RZ, RZ, UR19 ;  /* 0x00000013ff007e24 */ /* 0x000fc6000f8e00ff */
[----:B------:R-:W-:-:S04]  /*143f0*/  LEA R8, P0, R5, R156, 0x1 ;  /* 0x0000009c05087211 */ /* 0x000fc800078008ff */
[----:B------:R-:W-:-:S05]  /*14400*/  LEA.HI.X R9, R4, R157, R0, 0x1, P0 ;  /* 0x0000009d04097211 */ /* 0x000fca00000f0c00 */
[----:B------:R-:W-:Y:S01]  /*14410*/  @!PT LDS RZ, [RZ] ;  /* 0x00000000fffff984 */ /* 0x000fe20000000800 */
[----:B------:R-:W-:Y:S01]  /*14420*/  @!PT LDS RZ, [RZ] ;  /* 0x00000000fffff984 */ /* 0x000fe20000000800 */
[----:B------:R-:W-:Y:S01]  /*14430*/  @!PT LDS RZ, [RZ] ;  /* 0x00000000fffff984 */ /* 0x000fe20000000800 */
[----:B------:R1:W-:Y:S01]  /*14440*/  LDGSTS.E.BYPASS.LTC128B.128 [R197+0x10800], desc[UR6][R8.64+0x100] ;  /* 0x1080010008c57fae */ /* 0x0003e2000b901d46 */
[----:B------:R-:W-:Y:S05]  /*14450*/  BRA `(.L_x_6074) ;  /* 0x0000000000047947 */ /* 0x000fea0003800000 */
.L_x_6075:
[----:B------:R1:W-:Y:S02]  /*14460*/  STS.128 [R197+0x10800], RZ ;  /* 0x010800ffc5007388 */ /* 0x0003e40000000c00 */
.L_x_6074:
[----:B------:R-:W-:Y:S05]  /*14470*/  BSYNC B0 ;  /* 0x0000000000007941 */ /* 0x000fea0003800000 */
.L_x_6073:
        /* <DEDUP_REMOVED lines=35> */
.L_x_6078:
[----:B------:R1:W-:Y:S02]  /*146b0*/  STS.128 [R197+0x11000], RZ ;  /* 0x011000ffc5007388 */ /* 0x0003e40000000c00 */
.L_x_6077:
[----:B------:R-:W-:Y:S05]  /*146c0*/  BSYNC B0 ;  /* 0x0000000000007941 */ /* 0x000fea0003800000 */
.L_x_6076:
        /* <DEDUP_REMOVED lines=9> */
[----:B-1----:R-:W1:Y:S08]  /*14760*/  @P1 LDC.64 R4, c[0x0][0x250] ;  /* 0x00009400ff041b82 */ /* 0x002e700000000a00 */
        /* <DEDUP_REMOVED lines=28> */
.L_x_6081:
[----:B------:R2:W-:Y:S02]  /*14930*/  STS.128 [R197+0x11800], RZ ;  /* 0x011800ffc5007388 */ /* 0x0005e40000000c00 */
.L_x_6080:
[----:B------:R-:W-:Y:S05]  /*14940*/  BSYNC B0 ;  /* 0x0000000000007941 */ /* 0x000fea0003800000 */
.L_x_6079:
[C---:B------:R-:W-:Y:S01]  /*14950*/  IMAD.SHL.U32 R0, R60.reuse, 0x40, RZ ;  /* 0x000000403c007824 */ /* 0x040fe200078e00ff */
[----:B------:R-:W-:Y:S01]  /*14960*/  R2P PR, R60, 0x6 ;  /* 0x000000063c007804 */ /* 0x000fe20000000000 */
[----:B------:R-:W-:Y:S01]  /*14970*/  IMAD.SHL.U32 R146, R146, 0x8, RZ ;  /* 0x0000000892927824 */ /* 0x000fe200078e00ff */
[----:B------:R-:W0:Y:S01]  /*14980*/  LDGDEPBAR ;  /* 0x00000000000079af */ /* 0x000e220000000000 */
[----:B------:R-:W-:Y:S01]  /*14990*/  IMAD R194, R61, 0x400, R46 ;  /* 0x000004003dc27824 */ /* 0x000fe200078e022e */
[----:B-1----:R-:W-:Y:S01]  /*149a0*/  LOP3.LUT R5, R0, 0x1c0, RZ, 0xc0, !PT ;  /* 0x000001c000057812 */ /* 0x002fe200078ec0ff */
[----:B------:R-:W-:Y:S01]  /*149b0*/  UIADD3 UR10, UR29, 0x1, -UR21 ;  /* 0x000000011d0a7890 */ /* 0x000fe2000fffe815 */
[----:B------:R-:W-:Y:S01]  /*149c0*/  ISETP.GT.AND P5, PT, R201, UR18, PT ;  /* 0x00000012c9007c0c */ /* 0x000fe2000bfa4270 */
[----:B------:R-:W-:Y:S01]  /*149d0*/  ULDC UR12, c[0x0][0x398] ;  /* 0x0000e600000c7ab9 */ /* 0x000fe20000000800 */
[----:B------:R-:W-:Y:S01]  /*149e0*/  LOP3.LUT R146, R5, 0x8, R146, 0xf8, !PT ;  /* 0x0000000805927812 */ /* 0x000fe200078ef892 */
[----:B------:R-:W-:Y:S01]  /*149f0*/  UIADD3 UR13, UR10, UR12, URZ ;  /* 0x0000000c0a0d7290 */ /* 0x000fe2000fffe03f */
[----:B------:R-:W-:Y:S01]  /*14a00*/  SHF.R.U32.HI R193, RZ, 0x3, R5 ;  /* 0x00000003ffc17819 */ /* 0x000fe20000011605 */
[----:B------:R-:W-:Y:S01]  /*14a10*/  UIADD3 UR14, UR29, -UR21, URZ ;  /* 0x800000151d0e7290 */ /* 0x000fe2000fffe03f */
[----:B------:R-:W-:Y:S01]  /*14a20*/  LEA R194, R194, UR4, 0x1 ;  /* 0x00000004c2c27c11 */ /* 0x000fe2000f8e08ff */
[----:B------:R-:W-:Y:S01]  /*14a30*/  ULDC UR11, c[0x0][0x394] ;  /* 0x0000e500000b7ab9 */ /* 0x000fe20000000800 */
[----:B------:R-:W-:-:S03]  /*14a40*/  LOP3.LUT R193, R146, R193, RZ, 0x3c, !PT ;  /* 0x000000c192c17212 */ /* 0x000fc600078e3cff */
[----:B------:R-:W-:Y:S01]  /*14a50*/  LDSM.16.M88.4 R16, [R194] ;  /* 0x00000000c210783b */ /* 0x000fe20000000200 */
[----:B------:R-:W-:Y:S01]  /*14a60*/  LEA R193, R62, R193, 0x9 ;  /* 0x000000c13ec17211 */ /* 0x000fe200078e48ff */
[--C-:B------:R-:W-:Y:S02]  /*14a70*/  IMAD R192, R47, 0x2, R194.reuse ;  /* 0x000000022fc07824 */ /* 0x100fe400078e02c2 */
[----:B------:R-:W-:Y:S01]  /*14a80*/  IMAD R190, R45, 0x2, R194 ;  /* 0x000000022dbe7824 */ /* 0x000fe200078e02c2 */
[----:B------:R-:W-:Y:S01]  /*14a90*/  LEA R193, R193, UR4, 0x1 ;  /* 0x00000004c1c17c11 */ /* 0x000fe2000f8e08ff */
[----:B------:R-:W-:Y:S01]  /*14aa0*/  IMAD R189, R45, 0x2, R192 ;  /* 0x000000022dbd7824 */ /* 0x000fe200078e02c0 */
[----:B------:R-:W-:Y:S03]  /*14ab0*/  LDSM.16.M88.4 R64, [R192] ;  /* 0x00000000c040783b */ /* 0x000fe60000000200 */
[C---:B------:R-:W-:Y:S01]  /*14ac0*/  VIADD R0, R193.reuse, 0x6000 ;  /* 0x00006000c1007836 */ /* 0x040fe20000000000 */
[----:B------:R-:W1:Y:S01]  /*14ad0*/  LDSM.16.M88.4 R4, [R193+0x6000] ;  /* 0x00600000c104783b */ /* 0x000e620000000200 */
[----:B------:R-:W-:-:S03]  /*14ae0*/  VIADD R191, R193, 0x6020 ;  /* 0x00006020c1bf7836 */ /* 0x000fc60000000000 */
[----:B------:R-:W3:Y:S01]  /*14af0*/  LDSM.16.M88.4 R52, [R193+0x6800] ;  /* 0x00680000c134783b */ /* 0x000ee20000000200 */
[----:B------:R-:W-:Y:S01]  /*14b00*/  @P1 IADD3 R191, R0, -0x20, RZ ;  /* 0xffffffe000bf1810 */ /* 0x000fe20007ffe0ff */
[----:B------:R-:W-:Y:S02]  /*14b10*/  IMAD.MOV.U32 R0, RZ, RZ, 0x40 ;  /* 0x00000040ff007424 */ /* 0x000fe400078e00ff */
[----:B------:R-:W4:Y:S01]  /*14b20*/  LDSM.16.M88.4 R40, [R193+0x7000] ;  /* 0x00700000c128783b */ /* 0x000f220000000200 */
[C---:B------:R-:W-:Y:S01]  /*14b30*/  IADD3 R183, R191.reuse, 0x800, RZ ;  /* 0x00000800bfb77810 */ /* 0x040fe20007ffe0ff */
[C---:B------:R-:W-:Y:S01]  /*14b40*/  VIADD R182, R191.reuse, 0x1000 ;  /* 0x00001000bfb67836 */ /* 0x040fe20000000000 */
[----:B------:R-:W-:Y:S01]  /*14b50*/  SEL R0, R0, 0xffffffc0, !P2 ;  /* 0xffffffc000007807 */ /* 0x000fe20005000000 */
[----:B------:R-:W2:Y:S01]  /*14b60*/  LDSM.16.M88.4 R20, [R193+0x7800] ;  /* 0x00780000c114783b */ /* 0x000ea20000000200 */
[C---:B------:R-:W-:Y:S01]  /*14b70*/  VIADD R181, R191.reuse, 0x1800 ;  /* 0x00001800bfb57836 */ /* 0x040fe20000000000 */
[C---:B------:R-:W-:Y:S01]  /*14b80*/  IADD3 R179, R191.reuse, 0x2000, RZ ;  /* 0x00002000bfb37810 */ /* 0x040fe20007ffe0ff */
[----:B------:R-:W-:Y:S01]  /*14b90*/  VIADD R178, R191, 0x2800 ;  /* 0x00002800bfb27836 */ /* 0x000fe20000000000 */
[----:B------:R-:W2:Y:S01]  /*14ba0*/  LDSM.16.M88.4 R24, [R191] ;  /* 0x00000000bf18783b */ /* 0x000ea20000000200 */
[----:B------:R-:W-:Y:S01]  /*14bb0*/  IADD3 R187, R193, R0, RZ ;  /* 0x00000000c1bb7210 */ /* 0x000fe20007ffe0ff */
[----:B------:R-:W-:Y:S01]  /*14bc0*/  IMAD.IADD R180, R0, 0x1, R191 ;  /* 0x0000000100b47824 */ /* 0x000fe200078e02bf */
[----:B------:R-:W-:Y:S01]  /*14bd0*/  LEA R0, R61, UR27, 0x4 ;  /* 0x0000001b3d007c11 */ /* 0x000fe2000f8e20ff */
[----:B------:R-:W2:Y:S01]  /*14be0*/  LDSM.16.M88.4 R28, [R191+0x800] ;  /* 0x00080000bf1c783b */ /* 0x000ea20000000200 */
[C---:B------:R-:W-:Y:S01]  /*14bf0*/  VIADD R177, R191.reuse, 0x3000 ;  /* 0x00003000bfb17836 */ /* 0x040fe20000000000 */
[C---:B------:R-:W-:Y:S01]  /*14c00*/  IADD3 R176, R191.reuse, 0x3800, RZ ;  /* 0x00003800bfb07810 */ /* 0x040fe20007ffe0ff */
[----:B------:R-:W-:Y:S01]  /*14c10*/  VIADD R175, R191, 0x4000 ;  /* 0x00004000bfaf7836 */ /* 0x000fe20000000000 */
[----:B------:R-:W2:Y:S01]  /*14c20*/  LDSM.16.M88.4 R12, [R191+0x1000] ;  /* 0x00100000bf0c783b */ /* 0x000ea20000000200 */
[----:B------:R-:W-:Y:S01]  /*14c30*/  IADD3 R63, R63, R0, RZ ;  /* 0x000000003f3f7210 */ /* 0x000fe20007ffe0ff */
[----:B------:R-:W-:Y:S01]  /*14c40*/  IMAD.U32 R0, RZ, RZ, UR29 ;  /* 0x0000001dff007e24 */ /* 0x000fe2000f8e00ff */
[----:B------:R-:W-:Y:S01]  /*14c50*/  IADD3 R173, R191, 0x5000, RZ ;  /* 0x00005000bfad7810 */ /* 0x000fe20007ffe0ff */
[----:B------:R-:W2:Y:S01]  /*14c60*/  LDSM.16.M88.4 R68, [R191+0x1800] ;  /* 0x00180000bf44783b */ /* 0x000ea20000000200 */
[----:B------:R-:W-:Y:S01]  /*14c70*/  IADD3 R209, R63, UR14, RZ ;  /* 0x0000000e3fd17c10 */ /* 0x000fe2000fffe0ff */
[----:B------:R-:W-:Y:S01]  /*14c80*/  VIADD R174, R191, 0x4800 ;  /* 0x00004800bfae7836 */ /* 0x000fe20000000000 */
[C---:B------:R-:W-:Y:S01]  /*14c90*/  VIADDMNMX R207, R63.reuse, UR13, R0, PT ;  /* 0x0000000d3fcf7c46 */ /* 0x040fe2000b800100 */
[----:B------:R-:W-:Y:S01]  /*14ca0*/  LDSM.16.M88.4 R32, [R190] ;  /* 0x00000000be20783b */ /* 0x000fe20000000200 */
[----:B------:R-:W-:Y:S01]  /*14cb0*/  VIADD R63, R63, 0x8 ;  /* 0x000000083f3f7836 */ /* 0x000fe20000000000 */
[----:B------:R-:W-:Y:S01]  /*14cc0*/  VIADDMNMX R208, R209, -UR11, RZ, !PT ;  /* 0x8000000bd1d07c46 */ /* 0x000fe2000f8001ff */
[----:B------:R-:W-:Y:S01]  /*14cd0*/  VIADD R172, R191, 0x5800 ;  /* 0x00005800bfac7836 */ /* 0x000fe20000000000 */
[----:B------:R-:W-:Y:S01]  /*14ce0*/  LDSM.16.M88.4 R76, [R187+0x6800] ;  /* 0x00680000bb4c783b */ /* 0x000fe20000000200 */
[----:B------:R-:W-:Y:S01]  /*14cf0*/  VIADD R206, R63, UR14 ;  /* 0x0000000e3fce7c36 */ /* 0x000fe20008000000 */
[----:B-1----:R-:W-:Y:S02]  /*14d00*/  HMMA.16816.F32 R8, R16, R4, RZ ;  /* 0x000000041008723c */ /* 0x002fe400000018ff */
[----:B------:R-:W-:Y:S02]  /*14d10*/  LDSM.16.M88.4 R72, [R187+0x7800] ;  /* 0x00780000bb48783b */ /* 0x000fe40000000200 */
[----:B------:R-:W-:-:S02]  /*14d20*/  VIADDMNMX R205, R206, -UR11, RZ, !PT ;  /* 0x8000000bcecd7c46 */ /* 0x000fc4000f8001ff */
[----:B------:R-:W-:Y:S01]  /*14d30*/  LDSM.16.M88.4 R80, [R193+0x9800] ;  /* 0x00980000c150783b */ /* 0x000fe20000000200 */
[C---:B------:R-:W-:Y:S06]  /*14d40*/  HMMA.16816.F32 R4, R16.reuse, R6, RZ ;  /* 0x000000061004723c */ /* 0x040fec00000018ff */
[C---:B---3--:R-:W-:Y:S06]  /*14d50*/  HMMA.16816.F32 R56, R16.reuse, R52, RZ ;  /* 0x000000341038723c */ /* 0x048fec00000018ff */
[C---:B----45:R-:W-:Y:S06]  /*14d60*/  HMMA.16816.F32 R48, R16.reuse, R40, RZ ;  /* 0x000000281030723c */ /* 0x070fec00000018ff */
[C---:B------:R-:W-:Y:S06]  /*14d70*/  HMMA.16816.F32 R52, R16.reuse, R54, RZ ;  /* 0x000000361034723c */ /* 0x040fec00000018ff */
[C---:B------:R-:W-:Y:S06]  /*14d80*/  HMMA.16816.F32 R40, R16.reuse, R42, RZ ;  /* 0x0000002a1028723c */ /* 0x040fec00000018ff */
[C---:B--2---:R-:W-:Y:S06]  /*14d90*/  HMMA.16816.F32 R36, R16.reuse, R20, RZ ;  /* 0x000000141024723c */ /* 0x044fec00000018ff */
        /* <DEDUP_REMOVED lines=59> */
[----:B------:R-:W3:Y:S05]  /*15150*/  LDSM.16.M88.4 R68, [R187+0x9800] ;  /* 0x00980000bb44783b */ /* 0x000eea0000000200 */
[C---:B----4-:R-:W-:Y:S06]  /*15160*/  HMMA.16816.F32 R48, R20.reuse, R64, R48 ;  /* 0x000000401430723c */ /* 0x050fec0000001830 */
[C---:B------:R-:W-:Y:S01]  /*15170*/  HMMA.16816.F32 R40, R20.reuse, R66, R40 ;  /* 0x000000421428723c */ /* 0x040fe20000001828 */
[----:B------:R-:W-:Y:S05]  /*15180*/  LDSM.16.M88.4 R64, [R194+0x4000] ;  /* 0x00400000c240783b */ /* 0x000fea0000000200 */
[C---:B------:R-:W-:Y:S06]  /*15190*/  HMMA.16816.F32 R36, R20.reuse, R28, R36 ;  /* 0x0000001c1424723c */ /* 0x040fec0000001824 */
[----:B------:R-:W-:Y:S01]  /*151a0*/  HMMA.16816.F32 R32, R20, R30, R32 ;  /* 0x0000001e1420723c */ /* 0x000fe20000001820 */
[----:B------:R-:W4:Y:S04]  /*151b0*/  LDSM.16.M88.4 R20, [R189+0x2000] ;  /* 0x00200000bd14783b */ /* 0x000f280000000200 */
[----:B------:R-:W4:Y:S01]  /*151c0*/  LDSM.16.M88.4 R28, [R180+0x2800] ;  /* 0x00280000b41c783b */ /* 0x000f220000000200 */
[C---:B--2---:R-:W-:Y:S06]  /*151d0*/  HMMA.16816.F32 R8, R12.reuse, R16, R8 ;  /* 0x000000100c08723c */ /* 0x044fec0000001808 */
[C---:B------:R-:W-:Y:S01]  /*151e0*/  HMMA.16816.F32 R4, R12.reuse, R18, R4 ;  /* 0x000000120c04723c */ /* 0x040fe20000001804 */
[----:B------:R-:W2:Y:S05]  /*151f0*/  LDSM.16.M88.4 R16, [R180+0x3000] ;  /* 0x00300000b410783b */ /* 0x000eaa0000000200 */
[C---:B------:R-:W-:Y:S06]  /*15200*/  HMMA.16816.F32 R56, R12.reuse, R24, R56 ;  /* 0x000000180c38723c */ /* 0x040fec0000001838 */
[C---:B------:R-:W-:Y:S01]  /*15210*/  HMMA.16816.F32 R52, R12.reuse, R26, R52 ;  /* 0x0000001a0c34723c */ /* 0x040fe20000001834 */
[----:B------:R-:W2:Y:S05]  /*15220*/  LDSM.16.M88.4 R24, [R180+0x3800] ;  /* 0x00380000b418783b */ /* 0x000eaa0000000200 */
[C---:B-1----:R-:W-:Y:S06]  /*15230*/  HMMA.16816.F32 R48, R12.reuse, R72, R48 ;  /* 0x000000480c30723c */ /* 0x042fec0000001830 */
[C---:B------:R-:W-:Y:S01]  /*15240*/  HMMA.16816.F32 R40, R12.reuse, R74, R40 ;  /* 0x0000004a0c28723c */ /* 0x040fe20000001828 */
[----:B------:R-:W-:Y:S05]  /*15250*/  LDSM.16.M88.4 R72, [R193+0xa800] ;  /* 0x00a80000c148783b */ /* 0x000fea0000000200 */
[C---:B---3--:R-:W-:Y:S06]  /*15260*/  HMMA.16816.F32 R36, R12.reuse, R68, R36 ;  /* 0x000000440c24723c */ /* 0x048fec0000001824 */
[----:B------:R-:W-:Y:S01]  /*15270*/  HMMA.16816.F32 R32, R12, R70, R32 ;  /* 0x000000460c20723c */ /* 0x000fe20000001820 */
[----:B------:R-:W1:Y:S04]  /*15280*/  LDSM.16.M88.4 R12, [R193+0xb000] ;  /* 0x00b00000c10c783b */ /* 0x000e680000000200 */
[----:B------:R-:W3:Y:S01]  /*15290*/  LDSM.16.M88.4 R68, [R193+0xb800] ;  /* 0x00b80000c144783b */ /* 0x000ee20000000200 */
[C---:B----4-:R-:W-:Y:S06]  /*152a0*/  HMMA.16816.F32 R8, R20.reuse, R80, R8 ;  /* 0x000000501408723c */ /* 0x050fec0000001808 */
        /* <DEDUP_REMOVED lines=10> */
[----:B------:R-:W4:Y:S04]  /*15350*/  LDSM.16.M88.4 R24, [R191+0x4800] ;  /* 0x00480000bf18783b */ /* 0x000f280000000200 */
[----:B------:R-:W4:Y:S01]  /*15360*/  LDSM.16.M88.4 R20, [R191+0x5000] ;  /* 0x00500000bf14783b */ /* 0x000f220000000200 */
[C---:B------:R-:W-:Y:S06]  /*15370*/  HMMA.16816.F32 R8, R64.reuse, R76, R8 ;  /* 0x0000004c4008723c */ /* 0x040fec0000001808 */
[C---:B------:R-:W-:Y:S01]  /*15380*/  HMMA.16816.F32 R4, R64.reuse, R78, R4 ;  /* 0x0000004e4004723c */ /* 0x040fe20000001804 */
[----:B------:R-:W-:Y:S05]  /*15390*/  LDSM.16.M88.4 R76, [R190+0x4000] ;  /* 0x00400000be4c783b */ /* 0x000fea0000000200 */
[C---:B-1----:R-:W-:Y:S06]  /*153a0*/  HMMA.16816.F32 R48, R64.reuse, R12, R48 ;  /* 0x0000000c4030723c */ /* 0x042fec0000001830 */
[C---:B------:R-:W-:Y:S01]  /*153b0*/  HMMA.16816.F32 R40, R64.reuse, R14, R40 ;  /* 0x0000000e4028723c */ /* 0x040fe20000001828 */
[----:B------:R-:W1:Y:S05]  /*153c0*/  LDSM.16.M88.4 R12, [R187+0xa000] ;  /* 0x00a00000bb0c783b */ /* 0x000e6a0000000200 */
[C---:B---3--:R-:W-:Y:S06]  /*153d0*/  HMMA.16816.F32 R36, R64.reuse, R68, R36 ;  /* 0x000000444024723c */ /* 0x048fec0000001824 */
[C---:B------:R-:W-:Y:S06]  /*153e0*/  HMMA.16816.F32 R56, R64.reuse, R72, R56 ;  /* 0x000000484038723c */ /* 0x040fec0000001838 */
[C---:B------:R-:W-:Y:S01]  /*153f0*/  HMMA.16816.F32 R52, R64.reuse, R74, R52 ;  /* 0x0000004a4034723c */ /* 0x040fe20000001834 */
[----:B------:R-:W-:Y:S05]  /*15400*/  LDSM.16.M88.4 R72, [R187+0xa800] ;  /* 0x00a80000bb48783b */ /* 0x000fea0000000200 */
[----:B------:R-:W-:Y:S01]  /*15410*/  HMMA.16816.F32 R32, R64, R70, R32 ;  /* 0x000000464020723c */ /* 0x000fe20000001820 */
[----:B------:R-:W3:Y:S04]  /*15420*/  LDSM.16.M88.4 R64, [R187+0xb800] ;  /* 0x00b80000bb40783b */ /* 0x000ee80000000200 */
[----:B------:R-:W3:Y:S01]  /*15430*/  LDSM.16.M88.4 R68, [R187+0xb000] ;  /* 0x00b00000bb44783b */ /* 0x000ee20000000200 */
[C---:B--2---:R-:W-:Y:S06]  /*15440*/  HMMA.16816.F32 R8, R16.reuse, R28, R8 ;  /* 0x0000001c1008723c */ /* 0x044fec0000001808 */
[C---:B------:R-:W-:Y:S01]  /*15450*/  HMMA.16816.F32 R4, R16.reuse, R30, R4 ;  /* 0x0000001e1004723c */ /* 0x040fe20000001804 */
[----:B------:R-:W-:Y:S05]  /*15460*/  LDSM.16.M88.4 R28, [R189+0x4000] ;  /* 0x00400000bd1c783b */ /* 0x000fea0000000200 */
[C---:B------:R-:W-:Y:S06]  /*15470*/  HMMA.16816.F32 R36, R16.reuse, R80, R36 ;  /* 0x000000501024723c */ /* 0x040fec0000001824 */
[C---:B----4-:R-:W-:Y:S06]  /*15480*/  HMMA.16816.F32 R56, R16.reuse, R24, R56 ;  /* 0x000000181038723c */ /* 0x050fec0000001838 */
[C---:B------:R-:W-:Y:S01]  /*15490*/  HMMA.16816.F32 R52, R16.reuse, R26, R52 ;  /* 0x0000001a1034723c */ /* 0x040fe20000001834 */
[----:B------:R-:W-:Y:S05]  /*154a0*/  LDSM.16.M88.4 R24, [R180+0x4000] ;  /* 0x00400000b418783b */ /* 0x000fea0000000200 */
[C---:B------:R-:W-:Y:S06]  /*154b0*/  HMMA.16816.F32 R48, R16.reuse, R20, R48 ;  /* 0x000000141030723c */ /* 0x040fec0000001830 */
[C---:B------:R-:W-:Y:S01]  /*154c0*/  HMMA.16816.F32 R40, R16.reuse, R22, R40 ;  /* 0x000000161028723c */ /* 0x040fe20000001828 */
[----:B------:R-:W-:Y:S05]  /*154d0*/  LDSM.16.M88.4 R20, [R180+0x4800] ;  /* 0x00480000b414783b */ /* 0x000fea0000000200 */
[----:B------:R-:W-:Y:S01]  /*154e0*/  HMMA.16816.F32 R32, R16, R82, R32 ;  /* 0x000000521020723c */ /* 0x000fe20000001820 */
[----:B------:R-:W-:Y:S05]  /*154f0*/  LDSM.16.M88.4 R16, [R180+0x5000] ;  /* 0x00500000b410783b */ /* 0x000fea0000000200 */
[C---:B-1----:R-:W-:Y:S06]  /*15500*/  HMMA.16816.F32 R8, R76.reuse, R12, R8 ;  /* 0x0000000c4c08723c */ /* 0x042fec0000001808 */
[----:B------:R-:W-:Y:S01]  /*15510*/  HMMA.16816.F32 R4, R76, R14, R4 ;  /* 0x0000000e4c04723c */ /* 0x000fe20000001804 */
[----:B------:R-:W1:Y:S01]  /*15520*/  LDSM.16.M88.4 R12, [R180+0x5800] ;  /* 0x00580000b40c783b */ /* 0x000e620000000200 */
[----:B------:R-:W-:-:S04]  /*15530*/  DEPBAR.LE SB0, 0x0 ;  /* 0x000080000000791a */ /* 0x000fc80000000000 */
[C---:B---3--:R-:W-:Y:S06]  /*15540*/  HMMA.16816.F32 R36, R76.reuse, R64, R36 ;  /* 0x000000404c24723c */ /* 0x048fec0000001824 */
[C---:B------:R-:W-:Y:S06]  /*15550*/  HMMA.16816.F32 R56, R76.reuse, R72, R56 ;  /* 0x000000484c38723c */ /* 0x040fec0000001838 */
[C---:B------:R-:W-:Y:S06]  /*15560*/  HMMA.16816.F32 R52, R76.reuse, R74, R52 ;  /* 0x0000004a4c34723c */ /* 0x040fec0000001834 */
[C---:B------:R-:W-:Y:S06]  /*15570*/  HMMA.16816.F32 R48, R76.reuse, R68, R48 ;  /* 0x000000444c30723c */ /* 0x040fec0000001830 */
[C---:B------:R-:W-:Y:S06]  /*15580*/  HMMA.16816.F32 R40, R76.reuse, R70, R40 ;  /* 0x000000464c28723c */ /* 0x040fec0000001828 */
[----:B------:R-:W-:Y:S06]  /*15590*/  HMMA.16816.F32 R32, R76, R66, R32 ;  /* 0x000000424c20723c */ /* 0x000fec0000001820 */
[C---:B-1----:R-:W-:Y:S06]  /*155a0*/  HMMA.16816.F32 R36, R28.reuse, R12, R36 ;  /* 0x0000000c1c24723c */ /* 0x042fec0000001824 */
[----:B------:R-:W-:Y:S01]  /*155b0*/  HMMA.16816.F32 R8, R28, R24, R8 ;  /* 0x000000181c08723c */ /* 0x000fe20000001808 */
[----:B------:R-:W-:-:S05]  /*155c0*/  IMAD.U32 R12, RZ, RZ, UR10 ;  /* 0x0000000aff0c7e24 */ /* 0x000fca000f8e00ff */
[----:B------:R-:W-:Y:S01]  /*155d0*/  IADD3 R12, R63, UR12, R12 ;  /* 0x0000000c3f0c7c10 */ /* 0x000fe2000fffe00c */
[----:B------:R-:W-:Y:S03]  /*155e0*/  HMMA.16816.F32 R4, R28, R26, R4 ;  /* 0x0000001a1c04723c */ /* 0x000fe60000001804 */
[----:B------:R-:W-:-:S03]  /*155f0*/  VIMNMX R204, R12, UR29, PT ;  /* 0x0000001d0ccc7c48 */ /* 0x000fc6000bfe0100 */
[C---:B------:R-:W-:Y:S06]  /*15600*/  HMMA.16816.F32 R56, R28.reuse, R20, R56 ;  /* 0x000000141c38723c */ /* 0x040fec0000001838 */
[C---:B------:R-:W-:Y:S06]  /*15610*/  HMMA.16816.F32 R52, R28.reuse, R22, R52 ;  /* 0x000000161c34723c */ /* 0x040fec0000001834 */
[C---:B------:R-:W-:Y:S06]  /*15620*/  HMMA.16816.F32 R48, R28.reuse, R16, R48 ;  /* 0x000000101c30723c */ /* 0x040fec0000001830 */
[C---:B------:R-:W-:Y:S06]  /*15630*/  HMMA.16816.F32 R40, R28.reuse, R18, R40 ;  /* 0x000000121c28723c */ /* 0x040fec0000001828 */
        /* <DEDUP_REMOVED lines=35> */
[----:B------:R-:W-:-:S02]  /*15870*/  LOP3.LUT R0, R3, R12, RZ, 0x3c, !PT ;  /* 0x0000000c03007212 */ /* 0x000fc400078e3cff */
[----:B------:R-:W-:Y:S02]  /*15880*/  @!P1 IADD3 R17, R17, 0x1, RZ ;  /* 0x0000000111119810 */ /* 0x000fe40007ffe0ff */
[----:B------:R-:W-:Y:S02]  /*15890*/  ISETP.GE.AND P2, PT, R0, RZ, PT ;  /* 0x000000ff0000720c */ /* 0x000fe40003f46270 */
[----:B------:R-:W-:-:S03]  /*158a0*/  ISETP.NE.AND P1, PT, R12, RZ, PT ;  /* 0x000000ff0c00720c */ /* 0x000fc60003f25270 */
[----:B------:R-:W-:Y:S02]  /*158b0*/  @P6 VIADD R18, R18, 0x1 ;  /* 0x0000000112126836 */ /* 0x000fe40000000000 */
[----:B------:R-:W-:-:S04]  /*158c0*/  @P4 IADD3 R17, R17, 0x1, RZ ;  /* 0x0000000111114810 */ /* 0x000fc80007ffe0ff */
        /* <DEDUP_REMOVED lines=24> */
.L_x_6083:
[----:B------:R-:W1:Y:S02]  /*15a50*/  LDC R13, c[0x0][0x248] ;  /* 0x00009200ff0d7b82 */ /* 0x000e640000000800 */
[----:B-1----:R-:W-:-:S04]  /*15a60*/  LEA R13, -R13, RZ, 0x6 ;  /* 0x000000ff0d0d7211 */ /* 0x002fc800078e31ff */
[----:B------:R-:W-:-:S07]  /*15a70*/  SHF.R.S32.HI R0, RZ, 0x1f, R13 ;  /* 0x0000001fff007819 */ /* 0x000fce000001140d */
.L_x_6084:
[C---:B------:R-:W-:Y:S02]  /*15a80*/  LOP3.LUT P2, RZ, R44.reuse, 0x2, RZ, 0xc0, !PT ;  /* 0x000000022cff7812 */ /* 0x040fe4000784c0ff */
[C---:B------:R-:W-:Y:S02]  /*15a90*/  LOP3.LUT P1, RZ, R44.reuse, 0x4, RZ, 0xc0, !PT ;  /* 0x000000042cff7812 */ /* 0x040fe4000782c0ff */
[C---:B------:R-:W-:Y:S02]  /*15aa0*/  LEA R16, P4, R13.reuse, R200, 0x1 ;  /* 0x000000c80d107211 */ /* 0x040fe400078808ff */
[----:B------:R-:W-:Y:S02]  /*15ab0*/  LOP3.LUT P6, RZ, R44, 0x1, RZ, 0xc0, !PT ;  /* 0x000000012cff7812 */ /* 0x000fe400078cc0ff */
[----:B------:R-:W-:-:S05]  /*15ac0*/  LEA.HI.X R17, R13, R203, R0, 0x1, P4 ;  /* 0x000000cb0d117211 */ /* 0x000fca00020f0c00 */
[----:B------:R-:W-:-:S04]  /*15ad0*/  @P2 IADD3 R12, P0, R13, R144, RZ ;  /* 0x000000900d0c2210 */ /* 0x000fc80007f1e0ff */
[----:B------:R-:W-:Y:S01]  /*15ae0*/  @P2 LEA R26, P4, R12, UR8, 0x1 ;  /* 0x000000080c1a2c11 */ /* 0x000fe2000f8808ff */
[----:B------:R-:W-:Y:S01]  /*15af0*/  @P2 IMAD.X R19, R0, 0x1, R143, P0 ;  /* 0x0000000100132824 */ /* 0x000fe200000e068f */
        /* <DEDUP_REMOVED lines=26> */
[-C--:B------:R-:W-:Y:S01]  /*15ca0*/  @P1 IADD3 R15, P0, R13, R144.reuse, RZ ;  /* 0x000000900d0f1210 */ /* 0x080fe20007f1e0ff */
        /* <DEDUP_REMOVED lines=77> */
.L_x_6082:
[----:B------:R-:W-:Y:S01]  /*16180*/  IMAD.IADD R0, R3, 0x1, R2 ;  /* 0x0000000103007824 */ /* 0x000fe200078e0202 */
[----:B------:R-:W-:Y:S01]  /*16190*/  ULDC UR8, c[0x0][0x2ec] ;  /* 0x0000bb0000087ab9 */ /* 0x000fe20000000800 */
[----:B------:R-:W-:Y:S02]  /*161a0*/  LEA R188, R46, UR4, 0x1 ;  /* 0x000000042ebc7c11 */ /* 0x000fe4000f8e08ff */
[C---:B-1----:R-:W-:Y:S01]  /*161b0*/  VIADD R18, R0.reuse, 0x1 ;  /* 0x0000000100127836 */ /* 0x042fe20000000000 */
[C---:B------:R-:W-:Y:S01]  /*161c0*/  ISETP.GE.AND P1, PT, R0.reuse, R207, PT ;  /* 0x000000cf0000720c */ /* 0x040fe20003f26270 */
[C---:B------:R-:W-:Y:S01]  /*161d0*/  VIADD R14, R0.reuse, 0x9 ;  /* 0x00000009000e7836 */ /* 0x040fe20000000000 */
[----:B------:R-:W-:Y:S01]  /*161e0*/  ISETP.GE.AND P0, PT, R0, R204, PT ;  /* 0x000000cc0000720c */ /* 0x000fe20003f06270 */
[----:B------:R-:W-:Y:S01]  /*161f0*/  IMAD.IADD R27, R206, 0x1, -R0 ;  /* 0x00000001ce1b7824 */ /* 0x000fe200078e0a00 */
[C---:B------:R-:W-:Y:S01]  /*16200*/  ISETP.LT.OR P1, PT, R0.reuse, R208, P1 ;  /* 0x000000d00000720c */ /* 0x040fe20000f21670 */
[C---:B------:R-:W-:Y:S01]  /*16210*/  IMAD.IADD R20, R209.reuse, 0x1, -R18 ;  /* 0x00000001d1147824 */ /* 0x040fe200078e0a12 */
[C---:B------:R-:W-:Y:S01]  /*16220*/  ISETP.LT.OR P0, PT, R0.reuse, R205, P0 ;  /* 0x000000cd0000720c */ /* 0x040fe20000701670 */
[C---:B------:R-:W-:Y:S01]  /*16230*/  IMAD.IADD R16, R209.reuse, 0x1, -R14 ;  /* 0x00000001d1107824 */ /* 0x040fe200078e0a0e */
[----:B------:R-:W-:Y:S01]  /*16240*/  IABS R27, R27 ;  /* 0x0000001b001b7213 */ /* 0x000fe20000000000 */
[C---:B------:R-:W-:Y:S01]  /*16250*/  IMAD.IADD R3, R209.reuse, 0x1, -R0 ;  /* 0x00000001d1037824 */ /* 0x040fe200078e0a00 */
[----:B------:R-:W-:Y:S01]  /*16260*/  IABS R20, R20 ;  /* 0x0000001400147213 */ /* 0x000fe20000000000 */
[C---:B------:R-:W-:Y:S01]  /*16270*/  VIADD R23, R0.reuse, 0x8 ;  /* 0x0000000800177836 */ /* 0x040fe20000000000 */
[----:B------:R-:W-:Y:S01]  /*16280*/  IABS R16, R16 ;  /* 0x0000001000107213 */ /* 0x000fe20000000000 */
[C---:B------:R-:W-:Y:S01]  /*16290*/  VIADD R12, R0.reuse, 0x10 ;  /* 0x00000010000c7836 */ /* 0x040fe20000000000 */
[----:B------:R-:W-:Y:S01]  /*162a0*/  IABS R3, R3 ;  /* 0x0000000300037213 */ /* 0x000fe20000000000 */
[----:B------:R-:W-:Y:S01]  /*162b0*/  IMAD.IADD R31, R209, 0x1, -R23 ;  /* 0x00000001d11f7824 */ /* 0x000fe200078e0a17 */
[----:B------:R-:W-:Y:S01]  /*162c0*/  I2FP.F32.S32 R27, R27 ;  /* 0x0000001b001b7245 */ /* 0x000fe20000201400 */
[C---:B------:R-:W-:Y:S01]  /*162d0*/  VIADD R21, R0.reuse, 0x18 ;  /* 0x0000001800157836 */ /* 0x040fe20000000000 */
[----:B------:R-:W-:Y:S01]  /*162e0*/  I2FP.F32.S32 R20, R20 ;  /* 0x0000001400147245 */ /* 0x000fe20000201400 */
[----:B------:R-:W-:Y:S01]  /*162f0*/  VIADD R24, R0, 0x29 ;  /* 0x0000002900187836 */ /* 0x000fe20000000000 */
[----:B------:R-:W-:Y:S01]  /*16300*/  I2FP.F32.S32 R16, R16 ;  /* 0x0000001000107245 */ /* 0x000fe20000201400 */
[----:B------:R-:W-:Y:S01]  /*16310*/  FFMA.FTZ R27, R27, -UR5, R10 ;  /* 0x800000051b1b7c23 */ /* 0x000fe2000801000a */
[----:B------:R-:W-:Y:S01]  /*16320*/  I2FP.F32.S32 R3, R3 ;  /* 0x0000000300037245 */ /* 0x000fe20000201400 */
[----:B------:R-:W-:Y:S01]  /*16330*/  FFMA.FTZ R25, R20, -UR5, R9 ;  /* 0x8000000514197c23 */ /* 0x000fe20008010009 */
[----:B------:R-:W-:-:S02]  /*16340*/  VIADD R10, R0, 0x11 ;  /* 0x00000011000a7836 */ /* 0x000fc40000000000 */
[----:B------:R-:W-:Y:S01]  /*16350*/  FFMA.FTZ R29, R16, -UR5, R5 ;  /* 0x80000005101d7c23 */ /* 0x000fe20008010005 */
[C---:B------:R-:W-:Y:S02]  /*16360*/  VIADD R9, R0.reuse, 0x19 ;  /* 0x0000001900097836 */ /* 0x040fe40000000000 */
[----:B------:R-:W-:Y:S01]  /*16370*/  FFMA.FTZ R3, R3, -UR5, R8 ;  /* 0x8000000503037c23 */ /* 0x000fe20008010008 */
[----:B------:R-:W-:Y:S01]  /*16380*/  VIADD R5, R0, 0x21 ;  /* 0x0000002100057836 */ /* 0x000fe20000000000 */
[----:B------:R-:W-:Y:S01]  /*16390*/  IABS R31, R31 ;  /* 0x0000001f001f7213 */ /* 0x000fe20000000000 */
[C---:B------:R-:W-:Y:S01]  /*163a0*/  IMAD.IADD R8, R209.reuse, 0x1, -R10 ;  /* 0x00000001d1087824 */ /* 0x040fe200078e0a0a */
[----:B------:R-:W-:Y:S01]  /*163b0*/  ISETP.GE.AND P4, PT, R18, R207, PT ;  /* 0x000000cf1200720c */ /* 0x000fe20003f86270 */
[C---:B------:R-:W-:Y:S01]  /*163c0*/  IMAD.IADD R20, R209.reuse, 0x1, -R9 ;  /* 0x00000001d1147824 */ /* 0x040fe200078e0a09 */
[----:B------:R-:W-:Y:S01]  /*163d0*/  I2FP.F32.S32 R31, R31 ;  /* 0x0000001f001f7245 */ /* 0x000fe20000201400 */
[----:B------:R-:W-:Y:S01]  /*163e0*/  IMAD.IADD R16, R209, 0x1, -R5 ;  /* 0x00000001d1107824 */ /* 0x000fe200078e0a05 */
[----:B------:R-:W-:Y:S01]  /*163f0*/  IABS R8, R8 ;  /* 0x0000000800087213 */ /* 0x000fe20000000000 */
[C---:B------:R-:W-:Y:S01]  /*16400*/  VIADD R22, R0.reuse, 0x30 ;  /* 0x0000003000167836 */ /* 0x040fe20000000000 */
[----:B------:R-:W-:Y:S01]  /*16410*/  IABS R20, R20 ;  /* 0x0000001400147213 */ /* 0x000fe20000000000 */
[----:B------:R-:W-:Y:S01]  /*16420*/  FFMA.FTZ R31, R31, -UR5, R4 ;  /* 0x800000051f1f7c23 */ /* 0x000fe20008010004 */
[----:B------:R-:W-:Y:S01]  /*16430*/  IABS R16, R16 ;  /* 0x0000001000107213 */ /* 0x000fe20000000000 */
[----:B------:R-:W-:Y:S01]  /*16440*/  VIADD R4, R0, 0x28 ;  /* 0x0000002800047836 */ /* 0x000fe20000000000 */
[----:B------:R-:W-:Y:S01]  /*16450*/  I2FP.F32.S32 R8, R8 ;  /* 0x0000000800087245 */ /* 0x000fe20000201400 */
[C---:B------:R-:W-:Y:S01]  /*16460*/  IMAD.IADD R19, R209.reuse, 0x1, -R12 ;  /* 0x00000001d1137824 */ /* 0x040fe200078e0a0c */
[----:B------:R-:W-:Y:S01]  /*16470*/  I2FP.F32.S32 R20, R20 ;  /* 0x0000001400147245 */ /* 0x000fe20000201400 */
[----:B------:R-:W-:Y:S01]  /*16480*/  IMAD.IADD R15, R209, 0x1, -R21 ;  /* 0x00000001d10f7824 */ /* 0x000fe200078e0a15 */
        /* <DEDUP_REMOVED lines=8> */
[----:B------:R-:W-:Y:S01]  /*16510*/  VIADD R0, R0, 0x39 ;  /* 0x0000003900007836 */ /* 0x000fe20000000000 */
[----:B------:R-:W-:Y:S01]  /*16520*/  ISETP.LT.OR P4, PT, R18, R208, P4 ;  /* 0x000000d01200720c */ /* 0x000fe20002781670 */
[C---:B------:R-:W-:Y:S01]  /*16530*/  IMAD.IADD R57, R209.reuse, 0x1, -R4 ;  /* 0x00000001d1397824 */ /* 0x040fe200078e0a04 */
[----:B------:R-:W-:Y:S01]  /*16540*/  I2FP.F32.S32 R19, R19 ;  /* 0x0000001300137245 */ /* 0x000fe20000201400 */
[----:B------:R-:W-:Y:S01]  /*16550*/  IMAD.IADD R26, R209, 0x1, -R0 ;  /* 0x00000001d11a7824 */ /* 0x000fe200078e0a00 */
[----:B------:R-:W-:Y:S01]  /*16560*/  FSEL R3, R3, -INF , !P1 ;  /* 0xff80000003037808 */ /* 0x000fe20004800000 */
[----:B------:R-:W-:Y:S01]  /*16570*/  IMAD.IADD R61, R209, 0x1, -R8 ;  /* 0x00000001d13d7824 */ /* 0x000fe200078e0a08 */
[----:B------:R-:W-:Y:S01]  /*16580*/  IABS R57, R57 ;  /* 0x0000003900397213 */ /* 0x000fe20000000000 */
[----:B------:R-:W-:Y:S01]  /*16590*/  FFMA.FTZ R19, R19, -UR5, R56 ;  /* 0x8000000513137c23 */ /* 0x000fe20008010038 */
[----:B------:R-:W-:Y:S01]  /*165a0*/  IABS R26, R26 ;  /* 0x0000001a001a7213 */ /* 0x000fe20000000000 */
[C---:B------:R-:W-:Y:S01]  /*165b0*/  IMAD.IADD R28, R209.reuse, 0x1, -R20 ;  /* 0x00000001d11c7824 */ /* 0x040fe200078e0a14 */
[----:B------:R-:W-:Y:S01]  /*165c0*/  ISETP.GE.AND P1, PT, R12, R207, PT ;  /* 0x000000cf0c00720c */ /* 0x000fe20003f26270 */
[C---:B------:R-:W-:Y:S01]  /*165d0*/  IMAD.IADD R30, R209.reuse, 0x1, -R24 ;  /* 0x00000001d11e7824 */ /* 0x040fe200078e0a18 */
[----:B------:R-:W-:Y:S01]  /*165e0*/  I2FP.F32.S32 R26, R26 ;  /* 0x0000001a001a7245 */ /* 0x000fe20000201400 */
[----:B------:R-:W-:Y:S01]  /*165f0*/  IMAD.IADD R53, R209, 0x1, -R16 ;  /* 0x00000001d1357824 */ /* 0x000fe200078e0a10 */
[----:B------:R-:W-:Y:S01]  /*16600*/  I2FP.F32.S32 R57, R57 ;  /* 0x0000003900397245 */ /* 0x000fe20000201400 */
[----:B------:R-:W-:Y:S01]  /*16610*/  IMAD R186, R47, 0x2, R188 ;  /* 0x000000022fba7824 */ /* 0x000fe200078e02bc */
[----:B------:R-:W-:Y:S01]  /*16620*/  IABS R61, R61 ;  /* 0x0000003d003d7213 */ /* 0x000fe20000000000 */
[----:B------:R-:W-:Y:S01]  /*16630*/  FFMA.FTZ R217, R26, -UR5, R33 ;  /* 0x800000051ad97c23 */ /* 0x000fe20008010021 */
[----:B------:R-:W-:Y:S01]  /*16640*/  FSEL R33, R25, -INF , !P4 ;  /* 0xff80000019217808 */ /* 0x000fe20006000000 */
[----:B------:R-:W-:Y:S01]  /*16650*/  FFMA.FTZ R40, R57, -UR5, R40 ;  /* 0x8000000539287c23 */ /* 0x000fe20008010028 */
[----:B------:R-:W-:Y:S01]  /*16660*/  ISETP.GE.AND P4, PT, R10, R207, PT ;  /* 0x000000cf0a00720c */ /* 0x000fe20003f86270 */
[----:B------:R-:W-:Y:S01]  /*16670*/  IMAD.IADD R57, R209, 0x1, -R22 ;  /* 0x00000001d1397824 */ /* 0x000fe200078e0a16 */
[-C--:B------:R-:W-:Y:S01]  /*16680*/  ISETP.LT.OR P1, PT, R12, R208.reuse, P1 ;  /* 0x000000d00c00720c */ /* 0x080fe20000f21670 */
[----:B------:R-:W-:Y:S01]  /*16690*/  LDSM.16.MT88.4 R116, [R186+0xc000] ;  /* 0x00c00000ba74783b */ /* 0x000fe20000004200 */
[----:B------:R-:W-:Y:S01]  /*166a0*/  I2FP.F32.S32 R61, R61 ;  /* 0x0000003d003d7245 */ /* 0x000fe20000201400 */
[C---:B------:R-:W-:Y:S01]  /*166b0*/  IMAD R185, R45.reuse, 0x2, R188 ;  /* 0x000000022db97824 */ /* 0x040fe200078e02bc */
[-C--:B------:R-:W-:Y:S01]  /*166c0*/  ISETP.GE.AND P6, PT, R14, R207.reuse, PT ;  /* 0x000000cf0e00720c */ /* 0x080fe20003fc6270 */
[----:B------:R-:W-:Y:S01]  /*166d0*/  IMAD R184, R45, 0x2, R186 ;  /* 0x000000022db87824 */ /* 0x000fe200078e02ba */
[----:B------:R-:W-:Y:S01]  /*166e0*/  ISETP.LT.OR P4, PT, R10, R208, P4 ;  /* 0x000000d00a00720c */ /* 0x000fe20002781670 */
[----:B------:R-:W-:Y:S01]  /*166f0*/  FFMA.FTZ R48, R61, -UR5, R48 ;  /* 0x800000053d307c23 */ /* 0x000fe20008010030 */
[----:B------:R-:W-:Y:S01]  /*16700*/  FSEL R19, R19, -INF , !P1 ;  /* 0xff80000013137808 */ /* 0x000fe20004800000 */
[----:B------:R-:W-:Y:S01]  /*16710*/  LDSM.16.MT88.4 R72, [R188+0x10000] ;  /* 0x01000000bc48783b */ /* 0x000fe20000004200 */
[----:B------:R-:W-:-:S02]  /*16720*/  ISETP.GE.AND P1, PT, R8, R207, PT ;  /* 0x000000cf0800720c */ /* 0x000fc40003f26270 */
[----:B------:R-:W-:Y:S01]  /*16730*/  IABS R57, R57 ;  /* 0x0000003900397213 */ /* 0x000fe20000000000 */
[----:B------:R-:W-:Y:S01]  /*16740*/  LDSM.16.MT88.4 R64, [R184+0xe000] ;  /* 0x00e00000b840783b */ /* 0x000fe20000004200 */
[-C--:B------:R-:W-:Y:S02]  /*16750*/  ISETP.LT.OR P6, PT, R14, R208.reuse, P6 ;  /* 0x000000d00e00720c */ /* 0x080fe400037c1670 */
[----:B------:R-:W-:Y:S01]  /*16760*/  FSEL R17, R17, -INF , !P4 ;  /* 0xff80000011117808 */ /* 0x000fe20006000000 */
[----:B------:R-:W-:Y:S01]  /*16770*/  LDSM.16.MT88.4 R80, [R186+0x10000] ;  /* 0x01000000ba50783b */ /* 0x000fe20000004200 */
[-C--:B------:R-:W-:Y:S02]  /*16780*/  ISETP.GE.AND P2, PT, R23, R207.reuse, PT ;  /* 0x000000cf1700720c */ /* 0x080fe40003f46270 */
[----:B------:R-:W-:Y:S01]  /*16790*/  ISETP.GE.AND P4, PT, R5, R207, PT ;  /* 0x000000cf0500720c */ /* 0x000fe20003f86270 */
[----:B------:R-:W-:Y:S01]  /*167a0*/  LDSM.16.MT88.4 R108, [R185+0xc000] ;  /* 0x00c00000b96c783b */ /* 0x000fe20000004200 */
[----:B------:R-:W-:-:S02]  /*167b0*/  ISETP.LT.OR P1, PT, R8, R208, P1 ;  /* 0x000000d00800720c */ /* 0x000fc40000f21670 */
[----:B------:R-:W-:Y:S01]  /*167c0*/  IABS R15, R15 ;  /* 0x0000000f000f7213 */ /* 0x000fe20000000000 */
[----:B------:R-:W-:Y:S01]  /*167d0*/  LDSM.16.MT88.4 R124, [R188+0xc000] ;  /* 0x00c00000bc7c783b */ /* 0x000fe20000004200 */
[----:B------:R-:W-:Y:S02]  /*167e0*/  IABS R28, R28 ;  /* 0x0000001c001c7213 */ /* 0x000fe40000000000 */
[----:B------:R-:W-:Y:S01]  /*167f0*/  I2FP.F32.S32 R57, R57 ;  /* 0x0000003900397245 */ /* 0x000fe20000201400 */
[----:B------:R-:W-:Y:S01]  /*16800*/  LDSM.16.MT88.4 R100, [R184+0xc000] ;  /* 0x00c00000b864783b */ /* 0x000fe20000004200 */
[----:B------:R-:W-:Y:S02]  /*16810*/  FSEL R29, R29, -INF , !P6 ;  /* 0xff8000001d1d7808 */ /* 0x000fe40007000000 */
[-C--:B------:R-:W-:Y:S01]  /*16820*/  ISETP.LT.OR P2, PT, R23, R208.reuse, P2 ;  /* 0x000000d01700720c */ /* 0x080fe20001741670 */
[----:B------:R-:W-:Y:S01]  /*16830*/  FFMA.FTZ R36, R57, -UR5, R36 ;  /* 0x8000000539247c23 */ /* 0x000fe20008010024 */
[----:B------:R-:W-:Y:S01]  /*16840*/  ISETP.GE.AND P6, PT, R9, R207, PT ;  /* 0x000000cf0900720c */ /* 0x000fe20003fc6270 */
[----:B------:R-:W-:Y:S01]  /*16850*/  LDSM.16.MT88.4 R88, [R185+0x10000] ;  /* 0x01000000b958783b */ /* 0x000fe20000004200 */
[----:B------:R-:W-:-:S02]  /*16860*/  ISETP.LT.OR P4, PT, R5, R208, P4 ;  /* 0x000000d00500720c */ /* 0x000fc40002781670 */
[----:B------:R-:W-:Y:S01]  /*16870*/  FSEL R231, R48, -INF , !P1 ;  /* 0xff80000030e77808 */ /* 0x000fe20004800000 */
[----:B------:R-:W-:Y:S01]  /*16880*/  LDSM.16.MT88.4 R144, [R184+0x10000] ;  /* 0x01000000b890783b */ /* 0x000fe20000004200 */
[----:B------:R-:W-:Y:S02]  /*16890*/  ISETP.GE.AND P1, PT, R22, R207, PT ;  /* 0x000000cf1600720c */ /* 0x000fe40003f26270 */
[----:B------:R-:W-:Y:S01]  /*168a0*/  I2FP.F32.S32 R15, R15 ;  /* 0x0000000f000f7245 */ /* 0x000fe20000201400 */
[----:B------:R-:W-:Y:S01]  /*168b0*/  LDSM.16.MT88.4 R140, [R188+0xc800] ;  /* 0x00c80000bc8c783b */ /* 0x000fe20000004200 */
[----:B------:R-:W-:Y:S02]  /*168c0*/  IABS R30, R30 ;  /* 0x0000001e001e7213 */ /* 0x000fe40000000000 */
[----:B------:R-:W-:Y:S01]  /*168d0*/  I2FP.F32.S32 R28, R28 ;  /* 0x0000001c001c7245 */ /* 0x000fe20000201400 */
[----:B------:R-:W-:Y:S01]  /*168e0*/  FFMA.FTZ R15, R15, -UR5, R52 ;  /* 0x800000050f0f7c23 */ /* 0x000fe20008010034 */
[----:B------:R-:W-:-:S02]  /*168f0*/  FSEL R31, R31, -INF , !P2 ;  /* 0xff8000001f1f7808 */ /* 0x000fc40005000000 */
[-C--:B------:R-:W-:Y:S01]  /*16900*/  ISETP.LT.OR P6, PT, R9, R208.reuse, P6 ;  /* 0x000000d00900720c */ /* 0x080fe200037c1670 */
[----:B------:R-:W-:Y:S01]  /*16910*/  FFMA.FTZ R37, R28, -UR5, R37 ;  /* 0x800000051c257c23 */ /* 0x000fe20008010025 */
[----:B------:R-:W-:Y:S02]  /*16920*/  FSEL R163, R49, -INF , !P4 ;  /* 0xff80000031a37808 */ /* 0x000fe40006000000 */
[-C--:B------:R-:W-:Y:S02]  /*16930*/  ISETP.GE.AND P2, PT, R21, R207.reuse, PT ;  /* 0x000000cf1500720c */ /* 0x080fe40003f46270 */
[----:B------:R-:W-:Y:S02]  /*16940*/  ISETP.GE.AND P4, PT, R20, R207, PT ;  /* 0x000000cf1400720c */ /* 0x000fe40003f86270 */
[----:B------:R-:W-:Y:S02]  /*16950*/  ISETP.LT.OR P1, PT, R22, R208, P1 ;  /* 0x000000d01600720c */ /* 0x000fe40000f21670 */
[----:B------:R-:W-:-:S02]  /*16960*/  I2FP.F32.S32 R30, R30 ;  /* 0x0000001e001e7245 */ /* 0x000fc40000201400 */
[----:B------:R-:W-:Y:S02]  /*16970*/  FSEL R13, R13, -INF , !P6 ;  /* 0xff8000000d0d7808 */ /* 0x000fe40007000000 */
[-C--:B------:R-:W-:Y:S01]  /*16980*/  ISETP.LT.OR P2, PT, R21, R208.reuse, P2 ;  /* 0x000000d01500720c */ /* 0x080fe20001741670 */
[----:B------:R-:W-:Y:S01]  /*16990*/  FFMA.FTZ R41, R30, -UR5, R41 ;  /* 0x800000051e297c23 */ /* 0x000fe20008010029 */
[-C--:B------:R-:W-:Y:S02]  /*169a0*/  ISETP.GE.AND P6, PT, R24, R207.reuse, PT ;  /* 0x000000cf1800720c */ /* 0x080fe40003fc6270 */
[----:B------:R-:W-:Y:S02]  /*169b0*/  ISETP.LT.OR P4, PT, R20, R208, P4 ;  /* 0x000000d01400720c */ /* 0x000fe40002781670 */
[----:B------:R-:W-:Y:S02]  /*169c0*/  FSEL R223, R36, -INF , !P1 ;  /* 0xff80000024df7808 */ /* 0x000fe40004800000 */
[----:B------:R-:W-:-:S02]  /*169d0*/  ISETP.GE.AND P1, PT, R0, R207, PT ;  /* 0x000000cf0000720c */ /* 0x000fc40003f26270 */
[----:B------:R-:W-:Y:S02]  /*169e0*/  FSEL R15, R15, -INF , !P2 ;  /* 0xff8000000f0f7808 */ /* 0x000fe40005000000 */
[----:B------:R-:W-:Y:S02]  /*169f0*/  ISETP.LT.OR P6, PT, R24, R208, P6 ;  /* 0x000000d01800720c */ /* 0x000fe400037c1670 */
[----:B------:R-:W-:Y:S02]  /*16a00*/  FSEL R221, R37, -INF , !P4 ;  /* 0xff80000025dd7808 */ /* 0x000fe40006000000 */
[----:B------:R-:W-:Y:S02]  /*16a10*/  ISETP.GE.AND P2, PT, R4, R207, PT ;  /* 0x000000cf0400720c */ /* 0x000fe40003f46270 */
[----:B------:R-:W-:Y:S02]  /*16a20*/  ISETP.GE.AND P4, PT, R23, R204, PT ;  /* 0x000000cc1700720c */ /* 0x000fe40003f86270 */
[----:B------:R-:W-:-:S02]  /*16a30*/  ISETP.LT.OR P1, PT, R0, R208, P1 ;  /* 0x000000d00000720c */ /* 0x000fc40000f21670 */
[----:B------:R-:W-:Y:S02]  /*16a40*/  IABS R53, R53 ;  /* 0x0000003500357213 */ /* 0x000fe40000000000 */
[----:B------:R-:W-:Y:S01]  /*16a50*/  FSEL R165, R41, -INF , !P6 ;  /* 0xff80000029a57808 */ /* 0x000fe20007000000 */
[----:B------:R-:W-:Y:S01]  /*16a60*/  IMAD.IADD R41, R206, 0x1, -R16 ;  /* 0x00000001ce297824 */ /* 0x000fe200078e0a10 */
[----:B------:R-:W-:Y:S02]  /*16a70*/  ISETP.LT.OR P2, PT, R4, R208, P2 ;  /* 0x000000d00400720c */ /* 0x000fe40001741670 */
[----:B------:R-:W-:Y:S02]  /*16a80*/  ISETP.GE.AND P6, PT, R18, R204, PT ;  /* 0x000000cc1200720c */ /* 0x000fe40003fc6270 */
[----:B------:R-:W-:Y:S01]  /*16a90*/  ISETP.LT.OR P4, PT, R23, R205, P4 ;  /* 0x000000cd1700720c */ /* 0x000fe20002781670 */
[----:B------:R-:W-:Y:S01]  /*16aa0*/  IMAD.IADD R23, R206, 0x1, -R23 ;  /* 0x00000001ce177824 */ /* 0x000fe200078e0a17 */
[----:B------:R-:W-:-:S02]  /*16ab0*/  FSEL R217, R217, -INF , !P1 ;  /* 0xff800000d9d97808 */ /* 0x000fc40004800000 */
[-C--:B------:R-:W-:Y:S02]  /*16ac0*/  ISETP.GE.AND P1, PT, R12, R204.reuse, PT ;  /* 0x000000cc0c00720c */ /* 0x080fe40003f26270 */
[----:B------:R-:W-:Y:S02]  /*16ad0*/  FSEL R27, R27, -INF , !P0 ;  /* 0xff8000001b1b7808 */ /* 0x000fe40004000000 */
[----:B------:R-:W-:Y:S02]  /*16ae0*/  ISETP.GE.AND P0, PT, R10, R204, PT ;  /* 0x000000cc0a00720c */ /* 0x000fe40003f06270 */
[----:B------:R-:W-:Y:S02]  /*16af0*/  I2FP.F32.S32 R53, R53 ;  /* 0x0000003500357245 */ /* 0x000fe40000201400 */
[----:B------:R-:W-:Y:S02]  /*16b00*/  FSEL R229, R40, -INF , !P2 ;  /* 0xff80000028e57808 */ /* 0x000fe40005000000 */
[----:B------:R-:W-:Y:S01]  /*16b10*/  ISETP.LT.OR P6, PT, R18, R205, P6 ;  /* 0x000000cd1200720c */ /* 0x000fe200037c1670 */
[----:B------:R-:W-:Y:S01]  /*16b20*/  IMAD.IADD R18, R206, 0x1, -R18 ;  /* 0x00000001ce127824 */ /* 0x000fe200078e0a12 */
[----:B------:R-:W-:Y:S01]  /*16b30*/  ISETP.GE.AND P2, PT, R16, R207, PT ;  /* 0x000000cf1000720c */ /* 0x000fe20003f46270 */
[----:B------:R-:W-:Y:S01]  /*16b40*/  FFMA.FTZ R32, R53, -UR5, R32 ;  /* 0x8000000535207c23 */ /* 0x000fe20008010020 */
[-C--:B------:R-:W-:Y:S01]  /*16b50*/  ISETP.LT.OR P1, PT, R12, R205.reuse, P1 ;  /* 0x000000cd0c00720c */ /* 0x080fe20000f21670 */
[----:B------:R-:W-:Y:S01]  /*16b60*/  IMAD.IADD R12, R206, 0x1, -R12 ;  /* 0x00000001ce0c7824 */ /* 0x000fe200078e0a0c */
[----:B------:R-:W-:Y:S01]  /*16b70*/  ISETP.LT.OR P0, PT, R10, R205, P0 ;  /* 0x000000cd0a00720c */ /* 0x000fe20000701670 */
[----:B------:R-:W-:Y:S01]  /*16b80*/  IMAD.IADD R10, R206, 0x1, -R10 ;  /* 0x00000001ce0a7824 */ /* 0x000fe200078e0a0a */
[----:B------:R-:W-:-:S02]  /*16b90*/  IABS R23, R23 ;  /* 0x0000001700177213 */ /* 0x000fc40000000000 */
[----:B------:R-:W-:Y:S02]  /*16ba0*/  ISETP.LT.OR P2, PT, R16, R208, P2 ;  /* 0x000000d01000720c */ /* 0x000fe40001741670 */
[----:B------:R-:W-:Y:S02]  /*16bb0*/  IABS R18, R18 ;  /* 0x0000001200127213 */ /* 0x000fe40000000000 */
[----:B------:R-:W-:Y:S02]  /*16bc0*/  I2FP.F32.S32 R23, R23 ;  /* 0x0000001700177245 */ /* 0x000fe40000201400 */
[----:B------:R-:W-:Y:S02]  /*16bd0*/  IABS R12, R12 ;  /* 0x0000000c000c7213 */ /* 0x000fe40000000000 */
[----:B------:R-:W-:Y:S01]  /*16be0*/  IABS R10, R10 ;  /* 0x0000000a000a7213 */ /* 0x000fe20000000000 */
[----:B------:R-:W-:Y:S01]  /*16bf0*/  FFMA.FTZ R23, R23, -UR5, R6 ;  /* 0x8000000517177c23 */ /* 0x000fe20008010006 */
[----:B------:R-:W-:Y:S01]  /*16c00*/  FSEL R219, R32, -INF , !P2 ;  /* 0xff80000020db7808 */ /* 0x000fe20005000000 */
[----:B------:R-:W-:Y:S01]  /*16c10*/  IMAD.IADD R6, R206, 0x1, -R21 ;  /* 0x00000001ce067824 */ /* 0x000fe200078e0a15 */
[----:B------:R-:W-:-:S02]  /*16c20*/  ISETP.GE.AND P2, PT, R14, R204, PT ;  /* 0x000000cc0e00720c */ /* 0x000fc40003f46270 */
[----:B------:R-:W-:Y:S02]  /*16c30*/  I2FP.F32.S32 R18, R18 ;  /* 0x0000001200127245 */ /* 0x000fe40000201400 */
[----:B------:R-:W-:Y:S02]  /*16c40*/  I2FP.F32.S32 R25, R12 ;  /* 0x0000000c00197245 */ /* 0x000fe40000201400 */
[----:B------:R-:W-:Y:S01]  /*16c50*/  I2FP.F32.S32 R10, R10 ;  /* 0x0000000a000a7245 */ /* 0x000fe20000201400 */
[----:B------:R-:W-:Y:S01]  /*16c60*/  FFMA.FTZ R11, R18, -UR5, R11 ;  /* 0x80000005120b7c23 */ /* 0x000fe2000801000b */
[----:B------:R-:W-:Y:S01]  /*16c70*/  ISETP.LT.OR P2, PT, R14, R205, P2 ;  /* 0x000000cd0e00720c */ /* 0x000fe20001741670 */
[----:B------:R-:W-:Y:S02]  /*16c80*/  IMAD.IADD R14, R206, 0x1, -R14 ;  /* 0x00000001ce0e7824 */ /* 0x000fe400078e0a0e */
[----:B------:R-:W-:Y:S01]  /*16c90*/  FFMA.FTZ R58, R25, -UR5, R58 ;  /* 0x80000005193a7c23 */ /* 0x000fe2000801003a */
[----:B------:R-:W-:Y:S01]  /*16ca0*/  FSEL R23, R23, -INF , !P4 ;  /* 0xff80000017177808 */ /* 0x000fe20006000000 */
[----:B------:R-:W-:Y:S01]  /*16cb0*/  FFMA.FTZ R59, R10, -UR5, R59 ;  /* 0x800000050a3b7c23 */ /* 0x000fe2000801003b */
[----:B------:R-:W-:Y:S01]  /*16cc0*/  ISETP.GE.AND P4, PT, R9, R204, PT ;  /* 0x000000cc0900720c */ /* 0x000fe20003f86270 */
[----:B------:R-:W-:Y:S01]  /*16cd0*/  IMAD.IADD R10, R206, 0x1, -R9 ;  /* 0x00000001ce0a7824 */ /* 0x000fe200078e0a09 */
[----:B------:R-:W-:-:S02]  /*16ce0*/  IABS R14, R14 ;  /* 0x0000000e000e7213 */ /* 0x000fc40000000000 */
[----:B------:R-:W-:Y:S02]  /*16cf0*/  FSEL R25, R11, -INF , !P6 ;  /* 0xff8000000b197808 */ /* 0x000fe40007000000 */
[----:B------:R-:W-:Y:S02]  /*16d00*/  ISETP.LT.OR P4, PT, R9, R205, P4 ;  /* 0x000000cd0900720c */ /* 0x000fe40002781670 */
[----:B------:R-:W-:Y:S02]  /*16d10*/  FSEL R11, R58, -INF , !P1 ;  /* 0xff8000003a0b7808 */ /* 0x000fe40004800000 */
[-C--:B------:R-:W-:Y:S02]  /*16d20*/  ISETP.GE.AND P1, PT, R5, R204.reuse, PT ;  /* 0x000000cc0500720c */ /* 0x080fe40003f26270 */
[----:B------:R-:W-:Y:S02]  /*16d30*/  FSEL R9, R59, -INF , !P0 ;  /* 0xff8000003b097808 */ /* 0x000fe40004000000 */
[----:B------:R-:W-:Y:S01]  /*16d40*/  ISETP.GE.AND P0, PT, R4, R204, PT ;  /* 0x000000cc0400720c */ /* 0x000fe20003f06270 */
[----:B------:R-:W-:Y:S01]  /*16d50*/  LDSM.16.MT88.4 R56, [R185+0xe000] ;  /* 0x00e00000b938783b */ /* 0x000fe20000004200 */
[----:B------:R-:W-:-:S02]  /*16d60*/  I2FP.F32.S32 R14, R14 ;  /* 0x0000000e000e7245 */ /* 0x000fc40000201400 */
[-C--:B------:R-:W-:Y:S01]  /*16d70*/  ISETP.LT.OR P1, PT, R5, R205.reuse, P1 ;  /* 0x000000cd0500720c */ /* 0x080fe20000f21670 */
[----:B------:R-:W-:Y:S01]  /*16d80*/  IMAD.IADD R5, R206, 0x1, -R5 ;  /* 0x00000001ce057824 */ /* 0x000fe200078e0a05 */
[----:B------:R-:W-:Y:S01]  /*16d90*/  ISETP.LT.OR P0, PT, R4, R205, P0 ;  /* 0x000000cd0400720c */ /* 0x000fe20000701670 */
[----:B------:R-:W-:Y:S02]  /*16da0*/  IMAD.IADD R4, R206, 0x1, -R4 ;  /* 0x00000001ce047824 */ /* 0x000fe400078e0a04 */
[----:B------:R-:W-:Y:S01]  /*16db0*/  FFMA.FTZ R7, R14, -UR5, R7 ;  /* 0x800000050e077c23 */ /* 0x000fe20008010007 */
[----:B------:R-:W-:Y:S02]  /*16dc0*/  ISETP.GE.AND P6, PT, R21, R204, PT ;  /* 0x000000cc1500720c */ /* 0x000fe40003fc6270 */
[----:B------:R-:W-:Y:S02]  /*16dd0*/  IABS R6, R6 ;  /* 0x0000000600067213 */ /* 0x000fe40000000000 */
[----:B------:R-:W-:-:S02]  /*16de0*/  IABS R5, R5 ;  /* 0x0000000500057213 */ /* 0x000fc40000000000 */
[----:B------:R-:W-:Y:S02]  /*16df0*/  ISETP.LT.OR P6, PT, R21, R205, P6 ;  /* 0x000000cd1500720c */ /* 0x000fe400037c1670 */
[----:B------:R-:W-:Y:S02]  /*16e00*/  IABS R4, R4 ;  /* 0x0000000400047213 */ /* 0x000fe40000000000 */
[----:B------:R-:W-:Y:S02]  /*16e10*/  FSEL R21, R7, -INF , !P2 ;  /* 0xff80000007157808 */ /* 0x000fe40005000000 */
[----:B------:R-:W-:Y:S02]  /*16e20*/  I2FP.F32.S32 R7, R6 ;  /* 0x0000000600077245 */ /* 0x000fe40000201400 */
[----:B------:R-:W-:Y:S02]  /*16e30*/  I2FP.F32.S32 R6, R5 ;  /* 0x0000000500067245 */ /* 0x000fe40000201400 */
[----:B------:R-:W-:Y:S01]  /*16e40*/  I2FP.F32.S32 R5, R4 ;  /* 0x0000000400057245 */ /* 0x000fe20000201400 */
[----:B------:R-:W-:Y:S01]  /*16e50*/  FFMA.FTZ R7, R7, -UR5, R54 ;  /* 0x8000000507077c23 */ /* 0x000fe20008010036 */
[----:B------:R-:W-:Y:S01]  /*16e60*/  FMNMX.FTZ R4, R3, R33, !PT ;  /* 0x0000002103047209 */ /* 0x000fe20007810000 */
[----:B------:R-:W-:Y:S01]  /*16e70*/  FFMA.FTZ R6, R6, -UR5, R51 ;  /* 0x8000000506067c23 */ /* 0x000fe20008010033 */
[----:B------:R-:W-:Y:S01]  /*16e80*/  ISETP.GE.AND P2, PT, R8, R204, PT ;  /* 0x000000cc0800720c */ /* 0x000fe20003f46270 */
[----:B------:R-:W-:Y:S01]  /*16e90*/  FFMA.FTZ R42, R5, -UR5, R42 ;  /* 0x80000005052a7c23 */ /* 0x000fe2000801002a */
[----:B------:R-:W-:-:S02]  /*16ea0*/  FMNMX.FTZ R4, R31, R4, !PT ;  /* 0x000000041f047209 */ /* 0x000fc40007810000 */
[----:B------:R-:W-:Y:S01]  /*16eb0*/  ISETP.LT.OR P2, PT, R8, R205, P2 ;  /* 0x000000cd0800720c */ /* 0x000fe20001741670 */
[----:B------:R-:W-:Y:S01]  /*16ec0*/  IMAD.IADD R8, R206, 0x1, -R8 ;  /* 0x00000001ce087824 */ /* 0x000fe200078e0a08 */
[----:B------:R-:W-:Y:S02]  /*16ed0*/  FMNMX.FTZ R4, R29, R4, !PT ;  /* 0x000000041d047209 */ /* 0x000fe40007810000 */
[----:B------:R-:W-:Y:S02]  /*16ee0*/  IABS R10, R10 ;  /* 0x0000000a000a7213 */ /* 0x000fe40000000000 */
[----:B------:R-:W-:Y:S02]  /*16ef0*/  IABS R8, R8 ;  /* 0x0000000800087213 */ /* 0x000fe40000000000 */
[----:B------:R-:W-:Y:S02]  /*16f00*/  FMNMX.FTZ R4, R19, R4, !PT ;  /* 0x0000000413047209 */ /* 0x000fe40007810000 */
[----:B------:R-:W-:-:S02]  /*16f10*/  I2FP.F32.S32 R37, R8 ;  /* 0x0000000800257245 */ /* 0x000fc40000201400 */
[----:B------:R-:W-:Y:S02]  /*16f20*/  FMNMX.FTZ R4, R17, R4, !PT ;  /* 0x0000000411047209 */ /* 0x000fe40007810000 */
[----:B------:R-:W-:Y:S01]  /*16f30*/  FMNMX.FTZ R8, R27, R25, !PT ;  /* 0x000000191b087209 */ /* 0x000fe20007810000 */
[----:B------:R-:W-:Y:S01]  /*16f40*/  FFMA.FTZ R37, R37, -UR5, R50 ;  /* 0x8000000525257c23 */ /* 0x000fe20008010032 */
[----:B------:R-:W-:Y:S01]  /*16f50*/  FMNMX.FTZ R4, R15, R4, !PT ;  /* 0x000000040f047209 */ /* 0x000fe20007810000 */
[----:B------:R-:W-:Y:S01]  /*16f60*/  LDSM.16.MT88.4 R48, [R186+0xe000] ;  /* 0x00e00000ba30783b */ /* 0x000fe20000004200 */
[----:B------:R-:W-:Y:S02]  /*16f70*/  FMNMX.FTZ R8, R23, R8, !PT ;  /* 0x0000000817087209 */ /* 0x000fe40007810000 */
[----:B------:R-:W-:Y:S02]  /*16f80*/  I2FP.F32.S32 R10, R10 ;  /* 0x0000000a000a7245 */ /* 0x000fe40000201400 */
[----:B------:R-:W-:-:S02]  /*16f90*/  FMNMX.FTZ R4, R13, R4, !PT ;  /* 0x000000040d047209 */ /* 0x000fc40007810000 */
[----:B------:R-:W-:Y:S01]  /*16fa0*/  FMNMX.FTZ R8, R21, R8, !PT ;  /* 0x0000000815087209 */ /* 0x000fe20007810000 */
[----:B------:R-:W-:Y:S01]  /*16fb0*/  FFMA.FTZ R10, R10, -UR5, R55 ;  /* 0x800000050a0a7c23 */ /* 0x000fe20008010037 */
[----:B------:R-:W-:Y:S02]  /*16fc0*/  FSEL R7, R7, -INF , !P6 ;  /* 0xff80000007077808 */ /* 0x000fe40007000000 */
[----:B------:R-:W-:Y:S02]  /*16fd0*/  ISETP.GE.AND P6, PT, R24, R204, PT ;  /* 0x000000cc1800720c */ /* 0x000fe40003fc6270 */
[----:B------:R-:W-:Y:S02]  /*16fe0*/  FMNMX.FTZ R4, R231, R4, !PT ;  /* 0x00000004e7047209 */ /* 0x000fe40007810000 */
[----:B------:R-:W-:Y:S02]  /*16ff0*/  FMNMX.FTZ R8, R11, R8, !PT ;  /* 0x000000080b087209 */ /* 0x000fe40007810000 */
[----:B------:R-:W-:-:S02]  /*17000*/  FSEL R5, R10, -INF , !P4 ;  /* 0xff8000000a057808 */ /* 0x000fc40006000000 */
[----:B------:R-:W-:Y:S02]  /*17010*/  ISETP.GE.AND P4, PT, R22, R204, PT ;  /* 0x000000cc1600720c */ /* 0x000fe40003f86270 */
[-C--:B------:R-:W-:Y:S01]  /*17020*/  ISETP.LT.OR P6, PT, R24, R205.reuse, P6 ;  /* 0x000000cd1800720c */ /* 0x080fe200037c1670 */
[----:B------:R-:W-:Y:S01]  /*17030*/  IMAD.IADD R24, R206, 0x1, -R24 ;  /* 0x00000001ce187824 */ /* 0x000fe200078e0a18 */
[----:B------:R-:W-:Y:S02]  /*17040*/  FMNMX.FTZ R4, R163, R4, !PT ;  /* 0x00000004a3047209 */ /* 0x000fe40007810000 */
[----:B------:R-:W-:Y:S02]  /*17050*/  FMNMX.FTZ R8, R9, R8, !PT ;  /* 0x0000000809087209 */ /* 0x000fe40007810000 */
[----:B------:R-:W-:Y:S02]  /*17060*/  FSEL R227, R37, -INF , !P2 ;  /* 0xff80000025e37808 */ /* 0x000fe40005000000 */
[----:B------:R-:W-:Y:S01]  /*17070*/  ISETP.LT.OR P4, PT, R22, R205, P4 ;  /* 0x000000cd1600720c */ /* 0x000fe20002781670 */
[----:B------:R-:W-:Y:S01]  /*17080*/  IMAD.IADD R22, R206, 0x1, -R22 ;  /* 0x00000001ce167824 */ /* 0x000fe200078e0a16 */
[----:B------:R-:W-:-:S02]  /*17090*/  ISETP.GE.AND P2, PT, R20, R204, PT ;  /* 0x000000cc1400720c */ /* 0x000fc40003f46270 */
[----:B------:R-:W-:Y:S02]  /*170a0*/  FMNMX.FTZ R4, R229, R4, !PT ;  /* 0x00000004e5047209 */ /* 0x000fe40007810000 */
[----:B------:R-:W-:Y:S02]  /*170b0*/  FMNMX.FTZ R8, R7, R8, !PT ;  /* 0x0000000807087209 */ /* 0x000fe40007810000 */
[----:B------:R-:W-:Y:S02]  /*170c0*/  IABS R24, R24 ;  /* 0x0000001800187213 */ /* 0x000fe40000000000 */
[----:B------:R-:W-:Y:S01]  /*170d0*/  ISETP.LT.OR P2, PT, R20, R205, P2 ;  /* 0x000000cd1400720c */ /* 0x000fe20001741670 */
[----:B------:R-:W-:Y:S01]  /*170e0*/  IMAD.IADD R20, R206, 0x1, -R20 ;  /* 0x00000001ce147824 */ /* 0x000fe200078e0a14 */
[----:B------:R-:W-:Y:S02]  /*170f0*/  FMNMX.FTZ R4, R165, R4, !PT ;  /* 0x00000004a5047209 */ /* 0x000fe40007810000 */
[----:B------:R-:W-:-:S02]  /*17100*/  FMNMX.FTZ R8, R5, R8, !PT ;  /* 0x0000000805087209 */ /* 0x000fc40007810000 */
[----:B------:R-:W-:Y:S02]  /*17110*/  IABS R22, R22 ;  /* 0x0000001600167213 */ /* 0x000fe40000000000 */
[----:B------:R-:W-:Y:S02]  /*17120*/  I2FP.F32.S32 R24, R24 ;  /* 0x0000001800187245 */ /* 0x000fe40000201400 */
[----:B------:R-:W-:Y:S01]  /*17130*/  FSEL R167, R6, -INF , !P1 ;  /* 0xff80000006a77808 */ /* 0x000fe20004800000 */
[----:B------:R-:W-:Y:S01]  /*17140*/  IMAD.IADD R6, R206, 0x1, -R0 ;  /* 0x00000001ce067824 */ /* 0x000fe200078e0a00 */
[----:B------:R-:W-:Y:S01]  /*17150*/  FMNMX.FTZ R4, R223, R4, !PT ;  /* 0x00000004df047209 */ /* 0x000fe20007810000 */
[----:B------:R-:W-:Y:S01]  /*17160*/  FFMA.FTZ R24, R24, -UR5, R43 ;  /* 0x8000000518187c23 */ /* 0x000fe2000801002b */
[----:B------:R-:W-:Y:S02]  /*17170*/  FMNMX.FTZ R8, R227, R8, !PT ;  /* 0x00000008e3087209 */ /* 0x000fe40007810000 */
[----:B------:R-:W-:-:S02]  /*17180*/  IABS R20, R20 ;  /* 0x0000001400147213 */ /* 0x000fc40000000000 */
[----:B------:R-:W-:Y:S02]  /*17190*/  I2FP.F32.S32 R37, R22 ;  /* 0x0000001600257245 */ /* 0x000fe40000201400 */
[----:B------:R-:W-:Y:S02]  /*171a0*/  FSEL R225, R42, -INF , !P0 ;  /* 0xff8000002ae17808 */ /* 0x000fe40004000000 */
[----:B------:R-:W-:Y:S01]  /*171b0*/  FMNMX.FTZ R4, R221, R4, !PT ;  /* 0x00000004dd047209 */ /* 0x000fe20007810000 */
[----:B------:R-:W-:Y:S01]  /*171c0*/  FFMA.FTZ R37, R37, -UR5, R38 ;  /* 0x8000000525257c23 */ /* 0x000fe20008010026 */
[----:B------:R-:W-:Y:S02]  /*171d0*/  FMNMX.FTZ R8, R167, R8, !PT ;  /* 0x00000008a7087209 */ /* 0x000fe40007810000 */
[----:B------:R-:W-:Y:S02]  /*171e0*/  I2FP.F32.S32 R20, R20 ;  /* 0x0000001400147245 */ /* 0x000fe40000201400 */
[----:B------:R-:W-:-:S02]  /*171f0*/  IABS R41, R41 ;  /* 0x0000002900297213 */ /* 0x000fc40000000000 */
[----:B------:R-:W-:Y:S01]  /*17200*/  FMNMX.FTZ R4, R219, R4, !PT ;  /* 0x00000004db047209 */ /* 0x000fe20007810000 */
[----:B------:R-:W-:Y:S01]  /*17210*/  FFMA.FTZ R39, R20, -UR5, R39 ;  /* 0x8000000514277c23 */ /* 0x000fe20008010027 */
[----:B------:R-:W-:Y:S02]  /*17220*/  FSEL R213, R24, -INF , !P6 ;  /* 0xff80000018d57808 */ /* 0x000fe40007000000 */
[----:B------:R-:W-:Y:S02]  /*17230*/  FMNMX.FTZ R8, R225, R8, !PT ;  /* 0x00000008e1087209 */ /* 0x000fe40007810000 */
[----:B------:R-:W-:Y:S02]  /*17240*/  IABS R6, R6 ;  /* 0x0000000600067213 */ /* 0x000fe40000000000 */
[----:B------:R-:W-:Y:S02]  /*17250*/  I2FP.F32.S32 R41, R41 ;  /* 0x0000002900297245 */ /* 0x000fe40000201400 */
[----:B------:R-:W-:-:S02]  /*17260*/  ISETP.GE.AND P1, PT, R16, R204, PT ;  /* 0x000000cc1000720c */ /* 0x000fc40003f26270 */
[----:B------:R-:W-:Y:S01]  /*17270*/  FMNMX.FTZ R4, R217, R4, !PT ;  /* 0x00000004d9047209 */ /* 0x000fe20007810000 */
[----:B------:R-:W-:Y:S01]  /*17280*/  FFMA.FTZ R34, R41, -UR5, R34 ;  /* 0x8000000529227c23 */ /* 0x000fe20008010022 */
[----:B------:R-:W-:Y:S01]  /*17290*/  FSEL R215, R37, -INF , !P4 ;  /* 0xff80000025d77808 */ /* 0x000fe20006000000 */
[----:B------:R-:W-:Y:S01]  /*172a0*/  LDSM.16.MT88.4 R40, [R188+0xe000] ;  /* 0x00e00000bc28783b */ /* 0x000fe20000004200 */
[----:B------:R-:W-:Y:S02]  /*172b0*/  FMNMX.FTZ R8, R213, R8, !PT ;  /* 0x00000008d5087209 */ /* 0x000fe40007810000 */
[----:B------:R-:W-:Y:S01]  /*172c0*/  I2FP.F32.S32 R6, R6 ;  /* 0x0000000600067245 */ /* 0x000fe20000201400 */
[----:B------:R-:W1:Y:S01]  /*172d0*/  SHFL.BFLY PT, R37, R4, 0x2, 0x1f ;  /* 0x0c401f0004257f89 */ /* 0x000e6200000e0000 */
[----:B------:R-:W-:Y:S02]  /*172e0*/  ISETP.GE.AND P0, PT, R0, R204, PT ;  /* 0x000000cc0000720c */ /* 0x000fe40003f06270 */
[----:B------:R-:W-:Y:S01]  /*172f0*/  ISETP.LT.OR P1, PT, R16, R205, P1 ;  /* 0x000000cd1000720c */ /* 0x000fe20000f21670 */
[----:B------:R-:W-:Y:S01]  /*17300*/  FFMA.FTZ R6, R6, -UR5, R35 ;  /* 0x8000000506067c23 */ /* 0x000fe20008010023 */
        /* <DEDUP_REMOVED lines=62> */
[--C-:B------:R-:W-:Y:S01]  /*176f0*/  FFMA.FTZ R210, R215, UR8, -R168.reuse ;  /* 0x00000008d7d27c23 */ /* 0x100fe200080108a8 */
[--C-:B------:R-:W-:Y:S01]  /*17700*/  FFMA.FTZ R211, R211, UR8, -R168.reuse ;  /* 0x00000008d3d37c23 */ /* 0x100fe200080108a8 */
[--C-:B------:R-:W-:Y:S01]  /*17710*/  FFMA.FTZ R171, R171, UR8, -R168.reuse ;  /* 0x00000008abab7c23 */ /* 0x100fe200080108a8 */
[----:B------:R-:W5:Y:S01]  /*17720*/  MUFU.EX2 R161, R161 ;  /* 0x000000a100a17308 */ /* 0x000f620000000800 */
[----:B---3--:R-:W-:Y:S01]  /*17730*/  F2FP.F16.F32.PACK_AB R98, R152, R155 ;  /* 0x0000009b9862723e */ /* 0x008fe200000000ff */
[----:B------:R-:W-:Y:S01]  /*17740*/  FFMA.FTZ R168, R169, UR8, -R168 ;  /* 0x00000008a9a87c23 */ /* 0x000fe200080108a8 */
[----:B------:R-:W-:-:S04]  /*17750*/  FADD.FTZ R158, R159, R158 ;  /* 0x0000009e9f9e7221 */ /* 0x000fc80000010000 */
[----:B------:R-:W-:Y:S01]  /*17760*/  FADD.FTZ R155, R155, R158 ;  /* 0x0000009e9b9b7221 */ /* 0x000fe20000010000 */
[----:B------:R-:W-:Y:S03]  /*17770*/  MUFU.EX2 R154, R154 ;  /* 0x0000009a009a7308 */ /* 0x000fe60000000800 */
[----:B------:R-:W-:-:S05]  /*17780*/  FADD.FTZ R152, R152, R155 ;  /* 0x0000009b98987221 */ /* 0x000fca0000010000 */
        /* <DEDUP_REMOVED lines=257> */
.L_x_6086:
[----:B------:R-:W1:Y:S02]  /*187a0*/  LDC R5, c[0x0][0x250] ;  /* 0x00009400ff057b82 */ /* 0x000e640000000800 */
[----:B-1----:R-:W-:-:S04]  /*187b0*/  LEA R5, -R5, RZ, 0x6 ;  /* 0x000000ff05057211 */ /* 0x002fc800078e31ff */
[----:B------:R-:W-:-:S07]  /*187c0*/  SHF.R.S32.HI R0, RZ, 0x1f, R5 ;  /* 0x0000001fff007819 */ /* 0x000fce0000011405 */
.L_x_6087:
[----:B------:R-:W-:Y:S01]  /*187d0*/  LOP3.LUT R4, R202, 0xff, RZ, 0xc0, !PT ;  /* 0x000000ffca047812 */ /* 0x000fe200078ec0ff */
[----:B------:R-:W-:Y:S01]  /*187e0*/  ULDC.64 UR8, c[0x0][0x220] ;  /* 0x0000880000087ab9 */ /* 0x000fe20000000a00 */
[----:B------:R-:W-:Y:S01]  /*187f0*/  LEA R134, P0, R5, R156, 0x1 ;  /* 0x0000009c05867211 */ /* 0x000fe200078008ff */
[----:B------:R-:W-:Y:S01]  /*18800*/  IMAD R2, R201, 0x40, R2 ;  /* 0x00000040c9027824 */ /* 0x000fe200078e0202 */
[C---:B------:R-:W-:Y:S02]  /*18810*/  LOP3.LUT P4, RZ, R4.reuse, 0x2, RZ, 0xc0, !PT ;  /* 0x0000000204ff7812 */ /* 0x040fe4000788c0ff */
[----:B------:R-:W-:Y:S02]  /*18820*/  LOP3.LUT P2, RZ, R4, 0x4, RZ, 0xc0, !PT ;  /* 0x0000000404ff7812 */ /* 0x000fe4000784c0ff */
[C---:B------:R-:W-:Y:S02]  /*18830*/  IADD3 R7, P1, R5.reuse, UR20, RZ ;  /* 0x0000001405077c10 */ /* 0x040fe4000ff3e0ff */
[----:B------:R-:W-:-:S07]  /*18840*/  LEA.HI.X R135, R5, R157, R0, 0x1, P0 ;  /* 0x0000009d05877211 */ /* 0x000fce00000f0c00 */
[CC--:B------:R-:W-:Y:S02]  /*18850*/  @P4 IADD3 R9, P5, R5.reuse, R136.reuse, RZ ;  /* 0x0000008805094210 */ /* 0x0c0fe40007fbe0ff */
[----:B------:R-:W-:Y:S02]  /*18860*/  @P2 IADD3 R5, P0, R5, R136, RZ ;  /* 0x0000008805052210 */ /* 0x000fe40007f1e0ff */
[C---:B------:R-:W-:Y:S01]  /*18870*/  @P4 LEA R18, P6, R9.reuse, UR8, 0x1 ;  /* 0x0000000809124c11 */ /* 0x040fe2000f8c08ff */
[--C-:B------:R-:W-:Y:S01]  /*18880*/  @P4 IMAD.X R6, R0, 0x1, R133.reuse, P5 ;  /* 0x0000000100064824 */ /* 0x100fe200028e0685 */
[----:B------:R-:W-:Y:S02]  /*18890*/  LOP3.LUT P5, RZ, R4, 0x1, RZ, 0xc0, !PT ;  /* 0x0000000104ff7812 */ /* 0x000fe400078ac0ff */
[C---:B------:R-:W-:Y:S01]  /*188a0*/  IADD3.X R4, R0.reuse, UR19, RZ, P1, !PT ;  /* 0x0000001300047c10 */ /* 0x040fe20008ffe4ff */
        /* <DEDUP_REMOVED lines=14> */
[C---:B------:R-:W-:Y:S01]  /*18990*/  @P2 IMAD.X R0, R4.reuse, 0x1, R133, P0 ;  /* 0x0000000104002824 */ /* 0x040fe200000e0685 */
[----:B------:R-:W-:Y:S01]  /*189a0*/  @P2 LEA R10, P0, R5, UR8, 0x1 ;  /* 0x00000008050a2c11 */ /* 0x000fe2000f8008ff */
[----:B------:R-:W-:Y:S01]  /*189b0*/  @!P5 STS.128 [R197+0xc000], RZ ;  /* 0x00c000ffc500d388 */ /* 0x000fe20000000c00 */
[----:B------:R-:W-:Y:S02]  /*189c0*/  IADD3 R9, P1, R7, UR20, RZ ;  /* 0x0000001407097c10 */ /* 0x000fe4000ff3e0ff */
[----:B------:R-:W-:Y:S01]  /*189d0*/  @P2 LEA.HI.X R11, R5, UR9, R0, 0x1, P0 ;  /* 0x00000009050b2c11 */ /* 0x000fe200080f0c00 */
[----:B------:R-:W-:Y:S01]  /*189e0*/  @!PT LDS RZ, [RZ] ;  /* 0x00000000fffff984 */ /* 0x000fe20000000800 */
[----:B------:R-:W-:Y:S01]  /*189f0*/  @!PT LDS RZ, [RZ] ;  /* 0x00000000fffff984 */ /* 0x000fe20000000800 */
[----:B------:R-:W-:Y:S01]  /*18a00*/  @!PT LDS RZ, [RZ] ;  /* 0x00000000fffff984 */ /* 0x000fe20000000800 */
[----:B------:R-:W-:Y:S01]  /*18a10*/  @P4 LDGSTS.E.BYPASS.LTC128B.128 [R197+0xe000], desc[UR6][R18.64+0x80] ;  /* 0x0e00008012c54fae */ /* 0x000fe2000b901d46 */
[----:B------:R-:W-:Y:S02]  /*18a20*/  @P5 LEA.HI.X R17, R7, R157, R4, 0x1, P6 ;  /* 0x0000009d07115211 */ /* 0x000fe400030f0c04 */
[----:B------:R-:W-:Y:S01]  /*18a30*/  IADD3.X R4, R4, UR19, RZ, P1, !PT ;  /* 0x0000001304047c10 */ /* 0x000fe20008ffe4ff */
[----:B------:R-:W-:Y:S01]  /*18a40*/  @!P4 STS.128 [R197+0xe000], RZ ;  /* 0x00e000ffc500c388 */ /* 0x000fe20000000c00 */
[----:B------:R-:W-:-:S02]  /*18a50*/  @P4 IADD3 R7, P0, R9, R136, RZ ;  /* 0x0000008809074210 */ /* 0x000fc40007f1e0ff */
[C---:B------:R-:W-:Y:S01]  /*18a60*/  @P5 LEA R20, P1, R9.reuse, R156, 0x1 ;  /* 0x0000009c09145211 */ /* 0x040fe200078208ff */
[----:B------:R-:W-:Y:S01]  /*18a70*/  @!PT LDS RZ, [RZ] ;  /* 0x00000000fffff984 */ /* 0x000fe20000000800 */
[----:B------:R-:W-:Y:S01]  /*18a80*/  @!PT LDS RZ, [RZ] ;  /* 0x00000000fffff984 */ /* 0x000fe20000000800 */
[----:B------:R-:W-:Y:S01]  /*18a90*/  @!PT LDS RZ, [RZ] ;  /* 0x00000000fffff984 */ /* 0x000fe20000000800 */
[----:B------:R-:W-:Y:S01]  /*18aa0*/  @P2 LDGSTS.E.BYPASS.LTC128B.128 [R197+0x10000], desc[UR6][R12.64+0x100] ;  /* 0x100001000cc52fae */ /* 0x000fe2000b901d46 */
[----:B------:R-:W-:Y:S01]  /*18ab0*/  IADD3 R5, P6, R9, UR20, RZ ;  /* 0x0000001409057c10 */ /* 0x000fe2000ffde0ff */
[----:B------:R-:W-:Y:S01]  /*18ac0*/  @P4 IMAD.X R6, R4, 0x1, R133, P0 ;  /* 0x0000000104064824 */ /* 0x000fe200000e0685 */
[----:B------:R-:W-:Y:S01]  /*18ad0*/  @P4 LEA R8, P0, R7, UR8, 0x1 ;  /* 0x0000000807084c11 */ /* 0x000fe2000f8008ff */
[----:B------:R-:W-:Y:S01]  /*18ae0*/  @!P2 STS.128 [R197+0x10000], RZ ;  /* 0x010000ffc500a388 */ /* 0x000fe20000000c00 */
[C---:B------:R-:W-:Y:S02]  /*18af0*/  @P5 LEA.HI.X R21, R9.reuse, R157, R4, 0x1, P1 ;  /* 0x0000009d09155211 */ /* 0x040fe400008f0c04 */
[----:B------:R-:W-:Y:S01]  /*18b00*/  @P2 IADD3 R0, P1, R9, R136, RZ ;  /* 0x0000008809002210 */ /* 0x000fe20007f3e0ff */
[----:B------:R-:W-:Y:S01]  /*18b10*/  @!PT LDS RZ, [RZ] ;  /* 0x00000000fffff984 */ /* 0x000fe20000000800 */
[----:B------:R-:W-:Y:S01]  /*18b20*/  @!PT LDS RZ, [RZ] ;  /* 0x00000000fffff984 */ /* 0x000fe20000000800 */
[----:B------:R-:W-:Y:S01]  /*18b30*/  @!PT LDS RZ, [RZ] ;  /* 0x00000000fffff984 */ /* 0x000fe20000000800 */
[----:B------:R-:W-:Y:S01]  /*18b40*/  @P5 LDGSTS.E.BYPASS.LTC128B.128 [R197+0xc800], desc[UR6][R16.64] ;  /* 0x0c80000010c55fae */ /* 0x000fe2000b901d46 */
[----:B------:R-:W-:-:S02]  /*18b50*/  @P4 LEA.HI.X R9, R7, UR9, R6, 0x1, P0 ;  /* 0x0000000907094c11 */ /* 0x000fc400080f0c06 */
[C---:B------:R-:W-:Y:S01]  /*18b60*/  @P5 LEA R24, P0, R5.reuse, R156, 0x1 ;  /* 0x0000009c05185211 */ /* 0x040fe200078008ff */
[C---:B------:R-:W-:Y:S01]  /*18b70*/  @P2 IMAD.X R7, R4.reuse, 0x1, R133, P1 ;  /* 0x0000000104072824 */ /* 0x040fe200008e0685 */
[----:B------:R-:W-:Y:S01]  /*18b80*/  IADD3.X R6, R4, UR19, RZ, P6, !PT ;  /* 0x0000001304067c10 */ /* 0x000fe2000b7fe4ff */
[----:B------:R-:W-:Y:S01]  /*18b90*/  @!P5 STS.128 [R197+0xc800], RZ ;  /* 0x00c800ffc500d388 */ /* 0x000fe20000000c00 */
[C---:B------:R-:W-:Y:S02]  /*18ba0*/  @P2 LEA R22, P1, R0.reuse, UR8, 0x1 ;  /* 0x0000000800162c11 */ /* 0x040fe4000f8208ff */
[CC--:B------:R-:W-:Y:S01]  /*18bb0*/  @P4 IADD3 R4, P6, R5.reuse, R136.reuse, RZ ;  /* 0x0000008805044210 */ /* 0x0c0fe20007fde0ff */
        /* <DEDUP_REMOVED lines=8> */
[--C-:B------:R-:W-:Y:S01]  /*18c40*/  @P4 IMAD.X R7, R6, 0x1, R133.reuse, P6 ;  /* 0x0000000106074824 */ /* 0x100fe200030e0685 */
[----:B------:R-:W-:Y:S01]  /*18c50*/  @P4 LEA R32, P1, R4, UR8, 0x1 ;  /* 0x0000000804204c11 */ /* 0x000fe2000f8208ff */
[----:B------:R-:W-:Y:S01]  /*18c60*/  @!PT LDS RZ, [RZ] ;  /* 0x00000000fffff984 */ /* 0x000fe20000000800 */
[----:B------:R-:W-:Y:S01]  /*18c70*/  @!PT LDS RZ, [RZ] ;  /* 0x00000000fffff984 */ /* 0x000fe20000000800 */
[----:B------:R-:W-:Y:S01]  /*18c80*/  @!PT LDS RZ, [RZ] ;  /* 0x00000000fffff984 */ /* 0x000fe20000000800 */
[----:B------:R-:W-:Y:S01]  /*18c90*/  @P2 LDGSTS.E.BYPASS.LTC128B.128 [R197+0x10800], desc[UR6][R10.64+0x100] ;  /* 0x108001000ac52fae */ /* 0x000fe2000b901d46 */
[----:B------:R-:W-:Y:S01]  /*18ca0*/  @P2 IMAD.X R6, R6, 0x1, R133, P0 ;  /* 0x0000000106062824 */ /* 0x000fe200000e0685 */
[----:B------:R-:W-:Y:S01]  /*18cb0*/  @P2 LEA R26, P0, R5, UR8, 0x1 ;  /* 0x00000008051a2c11 */ /* 0x000fe2000f8008ff */
[----:B------:R-:W-:Y:S01]  /*18cc0*/  VIADD R0, R2, 0x8 ;  /* 0x0000000802007836 */ /* 0x000fe20000000000 */
[----:B------:R-:W-:Y:S01]  /*18cd0*/  @!P2 STS.128 [R197+0x10800], RZ ;  /* 0x010800ffc500a388 */ /* 0x000fe20000000c00 */
[----:B------:R-:W-:-:S02]  /*18ce0*/  @P4 LEA.HI.X R33, R4, UR9, R7, 0x1, P1 ;  /* 0x0000000904214c11 */ /* 0x000fc400088f0c07 */
[----:B------:R-:W-:Y:S01]  /*18cf0*/  @P2 LEA.HI.X R27, R5, UR9, R6, 0x1, P0 ;  /* 0x00000009051b2c11 */ /* 0x000fe200080f0c06 */
[----:B------:R-:W-:Y:S01]  /*18d00*/  @!PT LDS RZ, [RZ] ;  /* 0x00000000fffff984 */ /* 0x000fe20000000800 */
[----:B------:R-:W-:Y:S01]  /*18d10*/  @!PT LDS RZ, [RZ] ;  /* 0x00000000fffff984 */ /* 0x000fe20000000800 */
[----:B------:R-:W-:Y:S01]  /*18d20*/  @!PT LDS RZ, [RZ] ;  /* 0x00000000fffff984 */ /* 0x000fe20000000800 */
[----:B------:R-:W-:Y:S01]  /*18d30*/  @P5 LDGSTS.E.BYPASS.LTC128B.128 [R197+0xd000], desc[UR6][R20.64] ;  /* 0x0d00000014c55fae */ /* 0x000fe2000b901d46 */
[----:B------:R-:W-:-:S03]  /*18d40*/  ISETP.GE.AND P6, PT, R2, R207, PT ;  /* 0x000000cf0200720c */ /* 0x000fc60003fc6270 */
[----:B------:R-:W-:Y:S01]  /*18d50*/  @!P5 STS.128 [R197+0xd000], RZ ;  /* 0x00d000ffc500d388 */ /* 0x000fe20000000c00 */
[----:B------:R-:W-:-:S03]  /*18d60*/  ISETP.LT.OR P6, PT, R2, R208, P6 ;  /* 0x000000d00200720c */ /* 0x000fc600037c1670 */
        /* <DEDUP_REMOVED lines=14> */
[----:B------:R-:W-:Y:S01]  /*18e50*/  @!P5 STS.128 [R197+0xd800], RZ ;  /* 0x00d800ffc500d388 */ /* 0x000fe20000000c00 */
[----:B------:R-:W-:-:S03]  /*18e60*/  ISETP.GE.AND P5, PT, R0, R207, PT ;  /* 0x000000cf0000720c */ /* 0x000fc60003fa6270 */
[----:B------:R-:W-:Y:S01]  /*18e70*/  @!PT LDS RZ, [RZ] ;  /* 0x00000000fffff984 */ /* 0x000fe20000000800 */
[----:B------:R-:W-:Y:S01]  /*18e80*/  @!PT LDS RZ, [RZ] ;  /* 0x00000000fffff984 */ /* 0x000fe20000000800 */
[----:B------:R-:W-:Y:S01]  /*18e90*/  @!PT LDS RZ, [RZ] ;  /* 0x00000000fffff984 */ /* 0x000fe20000000800 */
[----:B------:R2:W-:Y:S01]  /*18ea0*/  @P4 LDGSTS.E.BYPASS.LTC128B.128 [R197+0xf800], desc[UR6][R32.64+0x80] ;  /* 0x0f80008020c54fae */ /* 0x0005e2000b901d46 */
[----:B------:R-:W-:-:S03]  /*18eb0*/  ISETP.LT.OR P5, PT, R0, R208, P5 ;  /* 0x000000d00000720c */ /* 0x000fc60002fa1670 */
        /* <DEDUP_REMOVED lines=9> */
[----:B------:R-:W-:Y:S01]  /*18f50*/  LDSM.16.M88.4 R164, [R194] ;  /* 0x00000000c2a4783b */ /* 0x000fe20000000200 */
[----:B------:R-:W-:-:S03]  /*18f60*/  ISETP.LT.OR P2, PT, R2, R205, P2 ;  /* 0x000000cd0200720c */ /* 0x000fc60001741670 */
[----:B------:R-:W4:Y:S04]  /*18f70*/  LDSM.16.M88.4 R136, [R193+0x6000] ;  /* 0x00600000c188783b */ /* 0x000f280000000200 */
[----:B------:R-:W2:Y:S04]  /*18f80*/  LDSM.16.M88.4 R28, [R193+0x6800] ;  /* 0x00680000c11c783b */ /* 0x000ea80000000200 */
[----:B-1----:R-:W3:Y:S04]  /*18f90*/  LDSM.16.M88.4 R20, [R193+0x7000] ;  /* 0x00700000c114783b */ /* 0x002ee80000000200 */
[----:B------:R-:W-:Y:S04]  /*18fa0*/  LDSM.16.M88.4 R160, [R192] ;  /* 0x00000000c0a0783b */ /* 0x000fe80000000200 */
[----:B------:R-:W1:Y:S04]  /*18fb0*/  LDSM.16.M88.4 R12, [R191] ;  /* 0x00000000bf0c783b */ /* 0x000e680000000200 */
[----:B------:R-:W5:Y:S04]  /*18fc0*/  LDSM.16.M88.4 R152, [R193+0x7800] ;  /* 0x00780000c198783b */ /* 0x000f680000000200 */
[----:B------:R-:W5:Y:S04]  /*18fd0*/  LDSM.16.M88.4 R4, [R182] ;  /* 0x00000000b604783b */ /* 0x000f680000000200 */
[----:B------:R-:W5:Y:S04]  /*18fe0*/  LDSM.16.M88.4 R8, [R183] ;  /* 0x00000000b708783b */ /* 0x000f680000000200 */
[----:B------:R-:W-:Y:S04]  /*18ff0*/  LDSM.16.M88.4 R156, [R190] ;  /* 0x00000000be9c783b */ /* 0x000fe80000000200 */
[----:B------:R-:W5:Y:S01]  /*19000*/  LDSM.16.M88.4 R144, [R187+0x6000] ;  /* 0x00600000bb90783b */ /* 0x000f620000000200 */
[C---:B----4-:R-:W-:Y:S03]  /*19010*/  HMMA.16816.F32 R140, R164.reuse, R136, RZ ;  /* 0x00000088a48c723c */ /* 0x050fe600000018ff */
[----:B------:R-:W4:Y:S04]  /*19020*/  LDSM.16.M88.4 R148, [R187+0x7000] ;  /* 0x00700000bb94783b */ /* 0x000f280000000200 */
[----:B------:R-:W4:Y:S01]  /*19030*/  LDSM.16.M88.4 R216, [R181] ;  /* 0x00000000b5d8783b */ /* 0x000f220000000200 */
[C---:B------:R-:W-:Y:S03]  /*19040*/  HMMA.16816.F32 R136, R164.reuse, R138, RZ ;  /* 0x0000008aa488723c */ /* 0x040fe600000018ff */
[----:B------:R-:W4:Y:S03]  /*19050*/  LDSM.16.M88.4 R16, [R187+0x6800] ;  /* 0x00680000bb10783b */ /* 0x000f260000000200 */
[C---:B--2---:R-:W-:Y:S01]  /*19060*/  HMMA.16816.F32 R32, R164.reuse, R28, RZ ;  /* 0x0000001ca420723c */ /* 0x044fe200000018ff */
[----:B------:R-:W-:Y:S04]  /*19070*/  LDSM.16.M88.4 R220, [R187+0x7800] ;  /* 0x00780000bbdc783b */ /* 0x000fe80000000200 */
[----:B------:R-:W0:Y:S01]  /*19080*/  LDGDEPBAR ;  /* 0x00000000000079af */ /* 0x000e220000000000 */
[C---:B---3--:R-:W-:Y:S06]  /*19090*/  HMMA.16816.F32 R24, R164.reuse, R20, RZ ;  /* 0x00000014a418723c */ /* 0x048fec00000018ff */
[C---:B------:R-:W-:Y:S06]  /*190a0*/  HMMA.16816.F32 R28, R164.reuse, R30, RZ ;  /* 0x0000001ea41c723c */ /* 0x040fec00000018ff */
[----:B------:R-:W-:Y:S06]  /*190b0*/  HMMA.16816.F32 R20, R164, R22, RZ ;  /* 0x00000016a414723c */ /* 0x000fec00000018ff */
[C---:B-1----:R-:W-:Y:S06]  /*190c0*/  HMMA.16816.F32 R136, R160.reuse, R14, R136 ;  /* 0x0000000ea088723c */ /* 0x042fec0000001888 */
[----:B------:R-:W-:Y:S01]  /*190d0*/  HMMA.16816.F32 R140, R160, R12, R140 ;  /* 0x0000000ca08c723c */ /* 0x000fe2000000188c */
[----:B------:R-:W-:Y:S05]  /*190e0*/  LDSM.16.M88.4 R12, [R180] ;  /* 0x00000000b40c783b */ /* 0x000fea0000000200 */
[----:B-----5:R-:W-:Y:S06]  /*190f0*/  HMMA.16816.F32 R168, R164, R152, RZ ;  /* 0x00000098a4a8723c */ /* 0x020fec00000018ff */
[----:B------:R-:W-:Y:S06]  /*19100*/  HMMA.16816.F32 R24, R160, R4, R24 ;  /* 0x00000004a018723c */ /* 0x000fec0000001818 */
[----:B------:R-:W-:Y:S01]  /*19110*/  HMMA.16816.F32 R164, R164, R154, RZ ;  /* 0x0000009aa4a4723c */ /* 0x000fe200000018ff */
[----:B------:R-:W1:Y:S05]  /*19120*/  LDSM.16.M88.4 R152, [R189] ;  /* 0x00000000bd98783b */ /* 0x000e6a0000000200 */
[C---:B------:R-:W-:Y:S06]  /*19130*/  HMMA.16816.F32 R32, R160.reuse, R8, R32 ;  /* 0x00000008a020723c */ /* 0x040fec0000001820 */
[C---:B------:R-:W-:Y:S01]  /*19140*/  HMMA.16816.F32 R28, R160.reuse, R10, R28 ;  /* 0x0000000aa01c723c */ /* 0x040fe2000000181c */
[----:B------:R-:W-:Y:S05]  /*19150*/  LDSM.16.M88.4 R8, [R180+0x800] ;  /* 0x00080000b408783b */ /* 0x000fea0000000200 */
[----:B------:R-:W-:Y:S01]  /*19160*/  HMMA.16816.F32 R20, R160, R6, R20 ;  /* 0x00000006a014723c */ /* 0x000fe20000001814 */
[----:B------:R-:W2:Y:S05]  /*19170*/  LDSM.16.M88.4 R4, [R180+0x1000] ;  /* 0x00100000b404783b */ /* 0x000eaa0000000200 */
[C---:B------:R-:W-:Y:S06]  /*19180*/  HMMA.16816.F32 R136, R156.reuse, R146, R136 ;  /* 0x000000929c88723c */ /* 0x040fec0000001888 */
[C---:B------:R-:W-:Y:S01]  /*19190*/  HMMA.16816.F32 R140, R156.reuse, R144, R140 ;  /* 0x000000909c8c723c */ /* 0x040fe2000000188c */
[----:B------:R-:W-:Y:S05]  /*191a0*/  LDSM.16.M88.4 R144, [R193+0x8000] ;  /* 0x00800000c190783b */ /* 0x000fea0000000200 */
[----:B----4-:R-:W-:Y:S06]  /*191b0*/  HMMA.16816.F32 R24, R156, R148, R24 ;  /* 0x000000949c18723c */ /* 0x010fec0000001818 */
[C---:B------:R-:W-:Y:S06]  /*191c0*/  HMMA.16816.F32 R168, R160.reuse, R216, R168 ;  /* 0x000000d8a0a8723c */ /* 0x040fec00000018a8 */
[----:B------:R-:W-:Y:S01]  /*191d0*/  HMMA.16816.F32 R164, R160, R218, R164 ;  /* 0x000000daa0a4723c */ /* 0x000fe200000018a4 */
[----:B------:R-:W3:Y:S04]  /*191e0*/  LDSM.16.M88.4 R160, [R194+0x2000] ;  /* 0x00200000c2a0783b */ /* 0x000ee80000000200 */
[----:B------:R-:W-:Y:S01]  /*191f0*/  LDSM.16.M88.4 R216, [R180+0x1800] ;  /* 0x00180000b4d8783b */ /* 0x000fe20000000200 */
[C---:B------:R-:W-:Y:S06]  /*19200*/  HMMA.16816.F32 R32, R156.reuse, R16, R32 ;  /* 0x000000109c20723c */ /* 0x040fec0000001820 */
[C---:B------:R-:W-:Y:S01]  /*19210*/  HMMA.16816.F32 R28, R156.reuse, R18, R28 ;  /* 0x000000129c1c723c */ /* 0x040fe2000000181c */
[----:B------:R-:W-:Y:S05]  /*19220*/  LDSM.16.M88.4 R16, [R193+0x8800] ;  /* 0x00880000c110783b */ /* 0x000fea0000000200 */
[----:B------:R-:W-:Y:S01]  /*19230*/  HMMA.16816.F32 R20, R156, R150, R20 ;  /* 0x000000969c14723c */ /* 0x000fe20000001814 */
[----:B------:R-:W4:Y:S05]  /*19240*/  LDSM.16.M88.4 R148, [R193+0x9000] ;  /* 0x00900000c194783b */ /* 0x000f2a0000000200 */
[C---:B-1----:R-:W-:Y:S06]  /*19250*/  HMMA.16816.F32 R136, R152.reuse, R14, R136 ;  /* 0x0000000e9888723c */ /* 0x042fec0000001888 */
[C---:B------:R-:W-:Y:S01]  /*19260*/  HMMA.16816.F32 R140, R152.reuse, R12, R140 ;  /* 0x0000000c988c723c */ /* 0x040fe2000000188c */
[----:B------:R-:W-:Y:S05]  /*19270*/  LDSM.16.M88.4 R12, [R179] ;  /* 0x00000000b30c783b */ /* 0x000fea0000000200 */
[----:B--2---:R-:W-:Y:S06]  /*19280*/  HMMA.16816.F32 R24, R152, R4, R24 ;  /* 0x000000049818723c */ /* 0x004fec0000001818 */
[C---:B------:R-:W-:Y:S06]  /*19290*/  HMMA.16816.F32 R168, R156.reuse, R220, R168 ;  /* 0x000000dc9ca8723c */ /* 0x040fec00000018a8 */
[----:B------:R-:W-:Y:S01]  /*192a0*/  HMMA.16816.F32 R164, R156, R222, R164 ;  /* 0x000000de9ca4723c */ /* 0x000fe200000018a4 */
[----:B------:R-:W1:Y:S04]  /*192b0*/  LDSM.16.M88.4 R156, [R192+0x2000] ;  /* 0x00200000c09c783b */ /* 0x000e680000000200 */
[----:B------:R-:W-:Y:S01]  /*192c0*/  LDSM.16.M88.4 R220, [R193+0x9800] ;  /* 0x00980000c1dc783b */ /* 0x000fe20000000200 */
[C---:B------:R-:W-:Y:S06]  /*192d0*/  HMMA.16816.F32 R32, R152.reuse, R8, R32 ;  /* 0x000000089820723c */ /* 0x040fec0000001820 */
[C---:B------:R-:W-:Y:S01]  /*192e0*/  HMMA.16816.F32 R28, R152.reuse, R10, R28 ;  /* 0x0000000a981c723c */ /* 0x040fe2000000181c */
[----:B------:R-:W-:Y:S05]  /*192f0*/  LDSM.16.M88.4 R8, [R178] ;  /* 0x00000000b208783b */ /* 0x000fea0000000200 */
[----:B------:R-:W-:Y:S01]  /*19300*/  HMMA.16816.F32 R20, R152, R6, R20 ;  /* 0x000000069814723c */ /* 0x000fe20000001814 */
[----:B------:R-:W2:Y:S05]  /*19310*/  LDSM.16.M88.4 R4, [R177] ;  /* 0x00000000b104783b */ /* 0x000eaa0000000200 */
[C---:B---3--:R-:W-:Y:S06]  /*19320*/  HMMA.16816.F32 R136, R160.reuse, R146, R136 ;  /* 0x00000092a088723c */ /* 0x048fec0000001888 */
[C---:B------:R-:W-:Y:S01]  /*19330*/  HMMA.16816.F32 R140, R160.reuse, R144, R140 ;  /* 0x00000090a08c723c */ /* 0x040fe2000000188c */
[----:B------:R-:W-:Y:S05]  /*19340*/  LDSM.16.M88.4 R144, [R190+0x2000] ;  /* 0x00200000be90783b */ /* 0x000fea0000000200 */
[----:B----4-:R-:W-:Y:S06]  /*19350*/  HMMA.16816.F32 R24, R160, R148, R24 ;  /* 0x00000094a018723c */ /* 0x010fec0000001818 */
[C---:B------:R-:W-:Y:S06]  /*19360*/  HMMA.16816.F32 R168, R152.reuse, R216, R168 ;  /* 0x000000d898a8723c */ /* 0x040fec00000018a8 */
[----:B------:R-:W-:Y:S01]  /*19370*/  HMMA.16816.F32 R164, R152, R218, R164 ;  /* 0x000000da98a4723c */ /* 0x000fe200000018a4 */
[----:B------:R-:W3:Y:S04]  /*19380*/  LDSM.16.M88.4 R152, [R187+0x8000] ;  /* 0x00800000bb98783b */ /* 0x000ee80000000200 */
[----:B------:R-:W-:Y:S01]  /*19390*/  LDSM.16.M88.4 R216, [R176] ;  /* 0x00000000b0d8783b */ /* 0x000fe20000000200 */
[C---:B------:R-:W-:Y:S06]  /*193a0*/  HMMA.16816.F32 R32, R160.reuse, R16, R32 ;  /* 0x00000010a020723c */ /* 0x040fec0000001820 */
[C---:B------:R-:W-:Y:S01]  /*193b0*/  HMMA.16816.F32 R28, R160.reuse, R18, R28 ;  /* 0x00000012a01c723c */ /* 0x040fe2000000181c */
[----:B------:R-:W-:Y:S05]  /*193c0*/  LDSM.16.M88.4 R16, [R187+0x8800] ;  /* 0x00880000bb10783b */ /* 0x000fea0000000200 */
[----:B------:R-:W-:Y:S01]  /*193d0*/  HMMA.16816.F32 R20, R160, R150, R20 ;  /* 0x00000096a014723c */ /* 0x000fe20000001814 */
[----:B------:R-:W4:Y:S05]  /*193e0*/  LDSM.16.M88.4 R148, [R187+0x9000] ;  /* 0x00900000bb94783b */ /* 0x000f2a0000000200 */
[C---:B-1----:R-:W-:Y:S06]  /*193f0*/  HMMA.16816.F32 R136, R156.reuse, R14, R136 ;  /* 0x0000000e9c88723c */ /* 0x042fec0000001888 */
[C---:B------:R-:W-:Y:S01]  /*19400*/  HMMA.16816.F32 R140, R156.reuse, R12, R140 ;  /* 0x0000000c9c8c723c */ /* 0x040fe2000000188c */
[----:B------:R-:W-:Y:S05]  /*19410*/  LDSM.16.M88.4 R12, [R180+0x2000] ;  /* 0x00200000b40c783b */ /* 0x000fea0000000200 */
[----:B--2---:R-:W-:Y:S06]  /*19420*/  HMMA.16816.F32 R24, R156, R4, R24 ;  /* 0x000000049c18723c */ /* 0x004fec0000001818 */
[C---:B------:R-:W-:Y:S06]  /*19430*/  HMMA.16816.F32 R168, R160.reuse, R220, R168 ;  /* 0x000000dca0a8723c */ /* 0x040fec00000018a8 */
[----:B------:R-:W-:Y:S01]  /*19440*/  HMMA.16816.F32 R164, R160, R222, R164 ;  /* 0x000000dea0a4723c */ /* 0x000fe200000018a4 */
[----:B------:R-:W1:Y:S04]  /*19450*/  LDSM.16.M88.4 R160, [R189+0x2000] ;  /* 0x00200000bda0783b */ /* 0x000e680000000200 */
[----:B------:R-:W-:Y:S01]  /*19460*/  LDSM.16.M88.4 R220, [R187+0x9800] ;  /* 0x00980000bbdc783b */ /* 0x000fe20000000200 */
[C---:B------:R-:W-:Y:S06]  /*19470*/  HMMA.16816.F32 R32, R156.reuse, R8, R32 ;  /* 0x000000089c20723c */ /* 0x040fec0000001820 */
[C---:B------:R-:W-:Y:S01]  /*19480*/  HMMA.16816.F32 R28, R156.reuse, R10, R28 ;  /* 0x0000000a9c1c723c */ /* 0x040fe2000000181c */
[----:B------:R-:W-:Y:S05]  /*19490*/  LDSM.16.M88.4 R8, [R180+0x2800] ;  /* 0x00280000b408783b */ /* 0x000fea0000000200 */
[----:B------:R-:W-:Y:S01]  /*194a0*/  HMMA.16816.F32 R20, R156, R6, R20 ;  /* 0x000000069c14723c */ /* 0x000fe20000001814 */
[----:B------:R-:W2:Y:S05]  /*194b0*/  LDSM.16.M88.4 R4, [R180+0x3000] ;  /* 0x00300000b404783b */ /* 0x000eaa0000000200 */
[C---:B---3--:R-:W-:Y:S06]  /*194c0*/  HMMA.16816.F32 R136, R144.reuse, R154, R136 ;  /* 0x0000009a9088723c */ /* 0x048fec0000001888 */
[C---:B------:R-:W-:Y:S01]  /*194d0*/  HMMA.16816.F32 R140, R144.reuse, R152, R140 ;  /* 0x00000098908c723c */ /* 0x040fe2000000188c */
[----:B------:R-:W-:Y:S05]  /*194e0*/  LDSM.16.M88.4 R152, [R193+0xa800] ;  /* 0x00a80000c198783b */ /* 0x000fea0000000200 */
[----:B----4-:R-:W-:Y:S06]  /*194f0*/  HMMA.16816.F32 R24, R144, R148, R24 ;  /* 0x000000949018723c */ /* 0x010fec0000001818 */
[C---:B------:R-:W-:Y:S06]  /*19500*/  HMMA.16816.F32 R168, R156.reuse, R216, R168 ;  /* 0x000000d89ca8723c */ /* 0x040fec00000018a8 */
[----:B------:R-:W-:Y:S01]  /*19510*/  HMMA.16816.F32 R164, R156, R218, R164 ;  /* 0x000000da9ca4723c */ /* 0x000fe200000018a4 */
[----:B------:R-:W-:Y:S04]  /*19520*/  LDSM.16.M88.4 R156, [R193+0xa000] ;  /* 0x00a00000c19c783b */ /* 0x000fe80000000200 */
[----:B------:R-:W-:Y:S01]  /*19530*/  LDSM.16.M88.4 R216, [R180+0x3800] ;  /* 0x00380000b4d8783b */ /* 0x000fe20000000200 */
[C---:B------:R-:W-:Y:S06]  /*19540*/  HMMA.16816.F32 R32, R144.reuse, R16, R32 ;  /* 0x000000109020723c */ /* 0x040fec0000001820 */
[C---:B------:R-:W-:Y:S01]  /*19550*/  HMMA.16816.F32 R28, R144.reuse, R18, R28 ;  /* 0x00000012901c723c */ /* 0x040fe2000000181c */
[----:B------:R-:W3:Y:S05]  /*19560*/  LDSM.16.M88.4 R16, [R194+0x4000] ;  /* 0x00400000c210783b */ /* 0x000eea0000000200 */
        /* <DEDUP_REMOVED lines=10> */
[C---:B------:R-:W-:Y:S03]  /*19610*/  HMMA.16816.F32 R20, R160.reuse, R6, R20 ;  /* 0x00000006a014723c */ /* 0x040fe60000001814 */
[----:B------:R-:W2:Y:S03]  /*19620*/  LDSM.16.M88.4 R4, [R173] ;  /* 0x00000000ad04783b */ /* 0x000ea60000000200 */
[----:B------:R-:W-:Y:S06]  /*19630*/  HMMA.16816.F32 R32, R160, R8, R32 ;  /* 0x00000008a020723c */ /* 0x000fec0000001820 */
[C---:B---3--:R-:W-:Y:S06]  /*19640*/  HMMA.16816.F32 R136, R16.reuse, R158, R136 ;  /* 0x0000009e1088723c */ /* 0x048fec0000001888 */
[----:B------:R-:W-:Y:S01]  /*19650*/  HMMA.16816.F32 R140, R16, R156, R140 ;  /* 0x0000009c108c723c */ /* 0x000fe2000000188c */
[----:B------:R-:W-:Y:S05]  /*19660*/  LDSM.16.M88.4 R156, [R187+0xa000] ;  /* 0x00a00000bb9c783b */ /* 0x000fea0000000200 */
[----:B------:R-:W-:Y:S01]  /*19670*/  HMMA.16816.F32 R28, R160, R10, R28 ;  /* 0x0000000aa01c723c */ /* 0x000fe2000000181c */
[----:B------:R-:W3:Y:S05]  /*19680*/  LDSM.16.M88.4 R8, [R174] ;  /* 0x00000000ae08783b */ /* 0x000eea0000000200 */
[----:B----4-:R-:W-:Y:S06]  /*19690*/  HMMA.16816.F32 R24, R16, R148, R24 ;  /* 0x000000941018723c */ /* 0x010fec0000001818 */
[C---:B------:R-:W-:Y:S06]  /*196a0*/  HMMA.16816.F32 R168, R160.reuse, R216, R168 ;  /* 0x000000d8a0a8723c */ /* 0x040fec00000018a8 */
[----:B------:R-:W-:Y:S01]  /*196b0*/  HMMA.16816.F32 R164, R160, R218, R164 ;  /* 0x000000daa0a4723c */ /* 0x000fe200000018a4 */
[----:B------:R-:W4:Y:S04]  /*196c0*/  LDSM.16.M88.4 R160, [R190+0x4000] ;  /* 0x00400000bea0783b */ /* 0x000f280000000200 */
[----:B------:R-:W-:Y:S01]  /*196d0*/  LDSM.16.M88.4 R216, [R172] ;  /* 0x00000000acd8783b */ /* 0x000fe20000000200 */
[C---:B------:R-:W-:Y:S03]  /*196e0*/  HMMA.16816.F32 R20, R16.reuse, R150, R20 ;  /* 0x000000961014723c */ /* 0x040fe60000001814 */
[----:B------:R-:W5:Y:S03]  /*196f0*/  LDSM.16.M88.4 R148, [R187+0xb000] ;  /* 0x00b00000bb94783b */ /* 0x000f660000000200 */
[----:B------:R-:W-:Y:S06]  /*19700*/  HMMA.16816.F32 R32, R16, R152, R32 ;  /* 0x000000981020723c */ /* 0x000fec0000001820 */
[C---:B-1----:R-:W-:Y:S06]  /*19710*/  HMMA.16816.F32 R136, R220.reuse, R14, R136 ;  /* 0x0000000edc88723c */ /* 0x042fec0000001888 */
[----:B------:R-:W-:Y:S01]  /*19720*/  HMMA.16816.F32 R140, R220, R12, R140 ;  /* 0x0000000cdc8c723c */ /* 0x000fe2000000188c */
[----:B------:R-:W-:Y:S05]  /*19730*/  LDSM.16.M88.4 R12, [R180+0x4000] ;  /* 0x00400000b40c783b */ /* 0x000fea0000000200 */
[----:B------:R-:W-:Y:S01]  /*19740*/  HMMA.16816.F32 R28, R16, R154, R28 ;  /* 0x0000009a101c723c */ /* 0x000fe2000000181c */
[----:B------:R-:W1:Y:S05]  /*19750*/  LDSM.16.M88.4 R152, [R187+0xa800] ;  /* 0x00a80000bb98783b */ /* 0x000e6a0000000200 */
[----:B--2---:R-:W-:Y:S06]  /*19760*/  HMMA.16816.F32 R24, R220, R4, R24 ;  /* 0x00000004dc18723c */ /* 0x004fec0000001818 */
[C---:B------:R-:W-:Y:S06]  /*19770*/  HMMA.16816.F32 R168, R16.reuse, R144, R168 ;  /* 0x0000009010a8723c */ /* 0x040fec00000018a8 */
[----:B------:R-:W-:Y:S01]  /*19780*/  HMMA.16816.F32 R164, R16, R146, R164 ;  /* 0x0000009210a4723c */ /* 0x000fe200000018a4 */
[----:B------:R-:W2:Y:S04]  /*19790*/  LDSM.16.M88.4 R16, [R189+0x4000] ;  /* 0x00400000bd10783b */ /* 0x000ea80000000200 */
[----:B------:R-:W-:Y:S01]  /*197a0*/  LDSM.16.M88.4 R144, [R187+0xb800] ;  /* 0x00b80000bb90783b */ /* 0x000fe20000000200 */
[C---:B------:R-:W-:Y:S03]  /*197b0*/  HMMA.16816.F32 R20, R220.reuse, R6, R20 ;  /* 0x00000006dc14723c */ /* 0x040fe60000001814 */
[----:B------:R-:W2:Y:S03]  /*197c0*/  LDSM.16.M88.4 R4, [R180+0x5000] ;  /* 0x00500000b404783b */ /* 0x000ea60000000200 */
[----:B---3--:R-:W-:Y:S06]  /*197d0*/  HMMA.16816.F32 R32, R220, R8, R32 ;  /* 0x00000008dc20723c */ /* 0x008fec0000001820 */
[C---:B----4-:R-:W-:Y:S06]  /*197e0*/  HMMA.16816.F32 R136, R160.reuse, R158, R136 ;  /* 0x0000009ea088723c */ /* 0x050fec0000001888 */
[----:B------:R-:W-:Y:S06]  /*197f0*/  HMMA.16816.F32 R140, R160, R156, R140 ;  /* 0x0000009ca08c723c */ /* 0x000fec000000188c */
[----:B------:R-:W-:Y:S01]  /*19800*/  HMMA.16816.F32 R28, R220, R10, R28 ;  /* 0x0000000adc1c723c */ /* 0x000fe2000000181c */
[----:B------:R-:W3:Y:S01]  /*19810*/  LDSM.16.M88.4 R8, [R180+0x4800] ;  /* 0x00480000b408783b */ /* 0x000ee20000000200 */
[----:B------:R-:W-:-:S02]  /*19820*/  IMAD.MOV.U32 R156, RZ, RZ, R134 ;  /* 0x000000ffff9c7224 */ /* 0x000fc400078e0086 */
[----:B------:R-:W-:Y:S02]  /*19830*/  IMAD.MOV.U32 R157, RZ, RZ, R135 ;  /* 0x000000ffff9d7224 */ /* 0x000fe400078e0087 */
[C---:B-----5:R-:W-:Y:S06]  /*19840*/  HMMA.16816.F32 R24, R160.reuse, R148, R24 ;  /* 0x00000094a018723c */ /* 0x060fec0000001818 */
[C---:B------:R-:W-:Y:S06]  /*19850*/  HMMA.16816.F32 R20, R160.reuse, R150, R20 ;  /* 0x00000096a014723c */ /* 0x040fec0000001814 */
[----:B-1----:R-:W-:Y:S06]  /*19860*/  HMMA.16816.F32 R32, R160, R152, R32 ;  /* 0x00000098a020723c */ /* 0x002fec0000001820 */
[C---:B------:R-:W-:Y:S06]  /*19870*/  HMMA.16816.F32 R168, R220.reuse, R216, R168 ;  /* 0x000000d8dca8723c */ /* 0x040fec00000018a8 */
[----:B------:R-:W-:Y:S06]  /*19880*/  HMMA.16816.F32 R164, R220, R218, R164 ;  /* 0x000000dadca4723c */ /* 0x000fec00000018a4 */
[C---:B--2---:R-:W-:Y:S06]  /*19890*/  HMMA.16816.F32 R136, R16.reuse, R14, R136 ;  /* 0x0000000e1088723c */ /* 0x044fec0000001888 */
[----:B------:R-:W-:Y:S01]  /*198a0*/  HMMA.16816.F32 R140, R16, R12, R140 ;  /* 0x0000000c108c723c */ /* 0x000fe2000000188c */
[----:B------:R-:W-:-:S05]  /*198b0*/  IMAD.IADD R15, R206, 0x1, -R0 ;  /* 0x00000001ce0f7824 */ /* 0x000fca00078e0a00 */
[----:B------:R-:W-:Y:S01]  /*198c0*/  HMMA.16816.F32 R28, R160, R154, R28 ;  /* 0x0000009aa01c723c */ /* 0x000fe2000000181c */
[----:B------:R-:W1:Y:S01]  /*198d0*/  LDSM.16.M88.4 R152, [R180+0x5800] ;  /* 0x00580000b498783b */ /* 0x000e620000000200 */
[----:B------:R-:W-:Y:S01]  /*198e0*/  IABS R15, R15 ;  /* 0x0000000f000f7213 */ /* 0x000fe20000000000 */
[----:B------:R-:W-:-:S04]  /*198f0*/  DEPBAR.LE SB0, 0x0 ;  /* 0x000080000000791a */ /* 0x000fc80000000000 */
[----:B------:R-:W-:Y:S01]  /*19900*/  HMMA.16816.F32 R24, R16, R4, R24 ;  /* 0x000000041018723c */ /* 0x000fe20000001818 */
[----:B------:R-:W-:-:S05]  /*19910*/  I2FP.F32.S32 R15, R15 ;  /* 0x0000000f000f7245 */ /* 0x000fca0000201400 */
[C---:B------:R-:W-:Y:S01]  /*19920*/  HMMA.16816.F32 R20, R16.reuse, R6, R20 ;  /* 0x000000061014723c */ /* 0x040fe20000001814 */
[----:B------:R-:W-:Y:S02]  /*19930*/  VIADD R4, R2, 0x1 ;  /* 0x0000000102047836 */ /* 0x000fe40000000000 */
[----:B------:R-:W-:Y:S01]  /*19940*/  FFMA.FTZ R15, R15, -UR5, R138 ;  /* 0x800000050f0f7c23 */ /* 0x000fe2000801008a */
[C---:B------:R-:W-:Y:S02]  /*19950*/  IMAD.IADD R5, R209.reuse, 0x1, -R0 ;  /* 0x00000001d1057824 */ /* 0x040fe400078e0a00 */
[C---:B------:R-:W-:Y:S01]  /*19960*/  ISETP.GE.AND P0, PT, R4.reuse, R207, PT ;  /* 0x000000cf0400720c */ /* 0x040fe20003f06270 */
[C---:B------:R-:W-:Y:S02]  /*19970*/  IMAD.IADD R7, R209.reuse, 0x1, -R2 ;  /* 0x00000001d1077824 */ /* 0x040fe400078e0a02 */
[----:B------:R-:W-:Y:S01]  /*19980*/  IABS R5, R5 ;  /* 0x0000000500057213 */ /* 0x000fe20000000000 */
[----:B------:R-:W-:Y:S01]  /*19990*/  IMAD.IADD R6, R209, 0x1, -R4 ;  /* 0x00000001d1067824 */ /* 0x000fe200078e0a04 */
[----:B------:R-:W-:Y:S01]  /*199a0*/  ISETP.GE.AND P1, PT, R4, R204, PT ;  /* 0x000000cc0400720c */ /* 0x000fe20003f26270 */
[----:B---3--:R-:W-:Y:S01]  /*199b0*/  HMMA.16816.F32 R32, R16, R8, R32 ;  /* 0x000000081020723c */ /* 0x008fe20000001820 */
[----:B------:R-:W-:-:S02]  /*199c0*/  IABS R7, R7 ;  /* 0x0000000700077213 */ /* 0x000fc40000000000 */
[----:B------:R-:W-:Y:S02]  /*199d0*/  IABS R6, R6 ;  /* 0x0000000600067213 */ /* 0x000fe40000000000 */
[----:B------:R-:W-:Y:S01]  /*199e0*/  I2FP.F32.S32 R5, R5 ;  /* 0x0000000500057245 */ /* 0x000fe20000201400 */
[C---:B------:R-:W-:Y:S01]  /*199f0*/  HMMA.16816.F32 R168, R160.reuse, R144, R168 ;  /* 0x00000090a0a8723c */ /* 0x040fe200000018a8 */
[----:B------:R-:W-:Y:S02]  /*19a00*/  I2FP.F32.S32 R7, R7 ;  /* 0x0000000700077245 */ /* 0x000fe40000201400 */
[----:B------:R-:W-:Y:S01]  /*19a10*/  I2FP.F32.S32 R6, R6 ;  /* 0x0000000600067245 */ /* 0x000fe20000201400 */
[----:B------:R-:W-:Y:S01]  /*19a20*/  FFMA.FTZ R8, R5, -UR5, R136 ;  /* 0x8000000505087c23 */ /* 0x000fe20008010088 */
[C---:B------:R-:W-:Y:S01]  /*19a30*/  ISETP.LT.OR P0, PT, R4.reuse, R208, P0 ;  /* 0x000000d00400720c */ /* 0x040fe20000701670 */
[----:B------:R-:W-:Y:S01]  /*19a40*/  HMMA.16816.F32 R164, R160, R146, R164 ;  /* 0x00000092a0a4723c */ /* 0x000fe200000018a4 */
[----:B------:R-:W-:Y:S01]  /*19a50*/  ISETP.LT.OR P1, PT, R4, R205, P1 ;  /* 0x000000cd0400720c */ /* 0x000fe20000f21670 */
[----:B------:R-:W-:-:S02]  /*19a60*/  IMAD.IADD R4, R206, 0x1, -R4 ;  /* 0x00000001ce047824 */ /* 0x000fc400078e0a04 */
[----:B------:R-:W-:Y:S01]  /*19a70*/  FFMA.FTZ R7, R7, -UR5, R140 ;  /* 0x8000000507077c23 */ /* 0x000fe2000801008c */
[----:B------:R-:W-:Y:S01]  /*19a80*/  FFMA.FTZ R6, R6, -UR5, R141 ;  /* 0x8000000506067c23 */ /* 0x000fe2000801008d */
[----:B------:R-:W-:Y:S01]  /*19a90*/  VIADD R5, R2, 0x9 ;  /* 0x0000000902057836 */ /* 0x000fe20000000000 */
[----:B------:R-:W-:Y:S01]  /*19aa0*/  HMMA.16816.F32 R28, R16, R10, R28 ;  /* 0x0000000a101c723c */ /* 0x000fe2000000181c */
[----:B------:R-:W-:Y:S02]  /*19ab0*/  IABS R4, R4 ;  /* 0x0000000400047213 */ /* 0x000fe40000000000 */
[----:B------:R-:W-:Y:S01]  /*19ac0*/  IMAD.IADD R9, R209, 0x1, -R5 ;  /* 0x00000001d1097824 */ /* 0x000fe200078e0a05 */
[----:B------:R-:W-:Y:S02]  /*19ad0*/  FSEL R12, R7, -INF , !P6 ;  /* 0xff800000070c7808 */ /* 0x000fe40007000000 */
[----:B------:R-:W-:Y:S01]  /*19ae0*/  I2FP.F32.S32 R4, R4 ;  /* 0x0000000400047245 */ /* 0x000fe20000201400 */
[----:B------:R-:W-:Y:S01]  /*19af0*/  IMAD.IADD R11, R206, 0x1, -R2 ;  /* 0x00000001ce0b7824 */ /* 0x000fe200078e0a02 */
[----:B------:R-:W-:Y:S01]  /*19b00*/  FSEL R10, R6, -INF , !P0 ;  /* 0xff800000060a7808 */ /* 0x000fe20004000000 */
[----:B------:R-:W-:Y:S01]  /*19b10*/  VIADD R6, R2, 0x11 ;  /* 0x0000001102067836 */ /* 0x000fe20000000000 */
[----:B------:R-:W-:-:S02]  /*19b20*/  ISETP.GE.AND P6, PT, R5, R207, PT ;  /* 0x000000cf0500720c */ /* 0x000fc40003fc6270 */
[----:B------:R-:W-:Y:S01]  /*19b30*/  ISETP.GE.AND P0, PT, R5, R204, PT ;  /* 0x000000cc0500720c */ /* 0x000fe20003f06270 */
[----:B------:R-:W-:Y:S01]  /*19b40*/  IMAD.IADD R13, R209, 0x1, -R6 ;  /* 0x00000001d10d7824 */ /* 0x000fe200078e0a06 */
[----:B------:R-:W-:Y:S01]  /*19b50*/  IABS R0, R9 ;  /* 0x0000000900007213 */ /* 0x000fe20000000000 */
[----:B------:R-:W-:Y:S01]  /*19b60*/  FFMA.FTZ R9, R4, -UR5, R143 ;  /* 0x8000000504097c23 */ /* 0x000fe2000801008f */
[C---:B------:R-:W-:Y:S01]  /*19b70*/  ISETP.LT.OR P6, PT, R5.reuse, R208, P6 ;  /* 0x000000d00500720c */ /* 0x040fe200037c1670 */
[----:B------:R-:W-:Y:S01]  /*19b80*/  VIADD R4, R2, 0x10 ;  /* 0x0000001002047836 */ /* 0x000fe20000000000 */
[----:B------:R-:W-:Y:S01]  /*19b90*/  ISETP.LT.OR P0, PT, R5, R205, P0 ;  /* 0x000000cd0500720c */ /* 0x000fe20000701670 */
[----:B------:R-:W-:Y:S01]  /*19ba0*/  IMAD.IADD R5, R206, 0x1, -R5 ;  /* 0x00000001ce057824 */ /* 0x000fe200078e0a05 */
[----:B------:R-:W-:Y:S01]  /*19bb0*/  IABS R11, R11 ;  /* 0x0000000b000b7213 */ /* 0x000fe20000000000 */
        /* <DEDUP_REMOVED lines=12> */
[----:B------:R-:W-:-:S02]  /*19c80*/  FSEL R8, R8, -INF , !P5 ;  /* 0xff80000008087808 */ /* 0x000fc40006800000 */
[----:B------:R-:W-:Y:S01]  /*19c90*/  I2FP.F32.S32 R16, R13 ;  /* 0x0000000d00107245 */ /* 0x000fe20000201400 */
[----:B------:R-:W-:Y:S01]  /*19ca0*/  FFMA.FTZ R13, R14, -UR5, R139 ;  /* 0x800000050e0d7c23 */ /* 0x000fe2000801008b */
[----:B------:R-:W-:Y:S01]  /*19cb0*/  FSEL R11, R11, -INF , !P2 ;  /* 0xff8000000b0b7808 */ /* 0x000fe20005000000 */
[----:B------:R-:W-:Y:S01]  /*19cc0*/  VIADD R17, R2, 0x18 ;  /* 0x0000001802117836 */ /* 0x000fe20000000000 */
[----:B------:R-:W-:Y:S01]  /*19cd0*/  FSEL R9, R9, -INF , !P1 ;  /* 0xff80000009097808 */ /* 0x000fe20004800000 */
[----:B------:R-:W-:Y:S01]  /*19ce0*/  FFMA.FTZ R7, R7, -UR5, R32 ;  /* 0x8000000507077c23 */ /* 0x000fe20008010020 */
[-C--:B------:R-:W-:Y:S01]  /*19cf0*/  ISETP.GE.AND P5, PT, R4, R207.reuse, PT ;  /* 0x000000cf0400720c */ /* 0x080fe20003fa6270 */
[----:B------:R-:W-:Y:S01]  /*19d00*/  FFMA.FTZ R16, R16, -UR5, R33 ;  /* 0x8000000510107c23 */ /* 0x000fe20008010021 */
[----:B------:R-:W-:Y:S01]  /*19d10*/  BAR.SYNC.DEFER_BLOCKING 0x0 ;  /* 0x0000000000007b1d */ /* 0x000fe20000010000 */
[----:B------:R-:W-:Y:S01]  /*19d20*/  ISETP.GE.AND P2, PT, R6, R207, PT ;  /* 0x000000cf0600720c */ /* 0x000fe20003f46270 */
[----:B------:R-:W-:Y:S01]  /*19d30*/  VIADD R14, R2, 0x19 ;  /* 0x00000019020e7836 */ /* 0x000fe20000000000 */
[----:B------:R-:W-:-:S02]  /*19d40*/  ISETP.GE.AND P1, PT, R6, R204, PT ;  /* 0x000000cc0600720c */ /* 0x000fc40003f26270 */
[----:B------:R-:W-:Y:S02]  /*19d50*/  FSEL R0, R0, -INF , !P6 ;  /* 0xff80000000007808 */ /* 0x000fe40007000000 */
[C---:B------:R-:W-:Y:S02]  /*19d60*/  ISETP.GE.AND P6, PT, R4.reuse, R204, PT ;  /* 0x000000cc0400720c */ /* 0x040fe40003fc6270 */
[-C--:B------:R-:W-:Y:S02]  /*19d70*/  ISETP.LT.OR P5, PT, R4, R208.reuse, P5 ;  /* 0x000000d00400720c */ /* 0x080fe40002fa1670 */
[C---:B------:R-:W-:Y:S02]  /*19d80*/  ISETP.LT.OR P2, PT, R6.reuse, R208, P2 ;  /* 0x000000d00600720c */ /* 0x040fe40001741670 */
[----:B------:R-:W-:Y:S01]  /*19d90*/  ISETP.LT.OR P1, PT, R6, R205, P1 ;  /* 0x000000cd0600720c */ /* 0x000fe20000f21670 */
[----:B------:R-:W-:Y:S01]  /*19da0*/  IMAD.IADD R6, R206, 0x1, -R6 ;  /* 0x00000001ce067824 */ /* 0x000fe200078e0a06 */
[----:B------:R-:W-:-:S02]  /*19db0*/  FSEL R15, R15, -INF , !P4 ;  /* 0xff8000000f0f7808 */ /* 0x000fc40006000000 */
[----:B------:R-:W-:Y:S02]  /*19dc0*/  FSEL R13, R13, -INF , !P0 ;  /* 0xff8000000d0d7808 */ /* 0x000fe40004000000 */
[C---:B------:R-:W-:Y:S02]  /*19dd0*/  ISETP.GE.AND P4, PT, R17.reuse, R207, PT ;  /* 0x000000cf1100720c */ /* 0x040fe40003f86270 */
[----:B------:R-:W-:Y:S02]  /*19de0*/  ISETP.GE.AND P0, PT, R17, R204, PT ;  /* 0x000000cc1100720c */ /* 0x000fe40003f06270 */
[----:B------:R-:W-:Y:S01]  /*19df0*/  ISETP.LT.OR P6, PT, R4, R205, P6 ;  /* 0x000000cd0400720c */ /* 0x000fe200037c1670 */
[----:B------:R-:W-:Y:S01]  /*19e00*/  IMAD.IADD R4, R206, 0x1, -R4 ;  /* 0x00000001ce047824 */ /* 0x000fe200078e0a04 */
[----:B------:R-:W-:Y:S01]  /*19e10*/  FSEL R150, R7, -INF , !P5 ;  /* 0xff80000007967808 */ /* 0x000fe20006800000 */
[----:B------:R-:W-:Y:S01]  /*19e20*/  IMAD.IADD R7, R209, 0x1, -R17 ;  /* 0x00000001d1077824 */ /* 0x000fe200078e0a11 */
[----:B------:R-:W-:-:S02]  /*19e30*/  ISETP.LT.OR P4, PT, R17, R208, P4 ;  /* 0x000000d01100720c */ /* 0x000fc40002781670 */
[----:B------:R-:W-:Y:S01]  /*19e40*/  ISETP.LT.OR P0, PT, R17, R205, P0 ;  /* 0x000000cd1100720c */ /* 0x000fe20000701670 */
[----:B------:R-:W-:Y:S01]  /*19e50*/  IMAD.IADD R17, R206, 0x1, -R17 ;  /* 0x00000001ce117824 */ /* 0x000fe200078e0a11 */
[----:B------:R-:W-:Y:S02]  /*19e60*/  IABS R6, R6 ;  /* 0x0000000600067213 */ /* 0x000fe40000000000 */
[----:B------:R-:W-:Y:S02]  /*19e70*/  IABS R4, R4 ;  /* 0x0000000400047213 */ /* 0x000fe40000000000 */
[----:B------:R-:W-:Y:S02]  /*19e80*/  I2FP.F32.S32 R6, R6 ;  /* 0x0000000600067245 */ /* 0x000fe40000201400 */
[----:B------:R-:W-:Y:S01]  /*19e90*/  FSEL R148, R16, -INF , !P2 ;  /* 0xff80000010947808 */ /* 0x000fe20005000000 */
[----:B------:R-:W-:Y:S01]  /*19ea0*/  IMAD.IADD R16, R209, 0x1, -R14 ;  /* 0x00000001d1107824 */ /* 0x000fe200078e0a0e */
[----:B------:R-:W-:Y:S01]  /*19eb0*/  ISETP.GE.AND P5, PT, R14, R207, PT ;  /* 0x000000cf0e00720c */ /* 0x000fe20003fa6270 */
[----:B------:R-:W-:Y:S01]  /*19ec0*/  FFMA.FTZ R6, R6, -UR5, R35 ;  /* 0x8000000506067c23 */ /* 0x000fe20008010023 */
[----:B------:R-:W-:-:S02]  /*19ed0*/  ISETP.GE.AND P2, PT, R14, R204, PT ;  /* 0x000000cc0e00720c */ /* 0x000fc40003f46270 */
[----:B------:R-:W-:Y:S02]  /*19ee0*/  IABS R7, R7 ;  /* 0x0000000700077213 */ /* 0x000fe40000000000 */
[----:B------:R-:W-:Y:S02]  /*19ef0*/  IABS R17, R17 ;  /* 0x0000001100117213 */ /* 0x000fe40000000000 */
[----:B------:R-:W-:Y:S01]  /*19f00*/  I2FP.F32.S32 R5, R4 ;  /* 0x0000000400057245 */ /* 0x000fe20000201400 */
[----:B------:R-:W-:Y:S01]  /*19f10*/  VIADD R4, R2, 0x20 ;  /* 0x0000002002047836 */ /* 0x000fe20000000000 */
[C---:B------:R-:W-:Y:S02]  /*19f20*/  ISETP.LT.OR P5, PT, R14.reuse, R208, P5 ;  /* 0x000000d00e00720c */ /* 0x040fe40002fa1670 */
[----:B------:R-:W-:Y:S01]  /*19f30*/  ISETP.LT.OR P2, PT, R14, R205, P2 ;  /* 0x000000cd0e00720c */ /* 0x000fe20001741670 */
[----:B------:R-:W-:Y:S01]  /*19f40*/  IMAD.IADD R14, R206, 0x1, -R14 ;  /* 0x00000001ce0e7824 */ /* 0x000fe200078e0a0e */
[----:B------:R-:W-:Y:S01]  /*19f50*/  I2FP.F32.S32 R7, R7 ;  /* 0x0000000700077245 */ /* 0x000fe20000201400 */
[----:B------:R-:W-:Y:S01]  /*19f60*/  FFMA.FTZ R5, R5, -UR5, R34 ;  /* 0x8000000505057c23 */ /* 0x000fe20008010022 */
[----:B------:R-:W-:Y:S01]  /*19f70*/  I2FP.F32.S32 R17, R17 ;  /* 0x0000001100117245 */ /* 0x000fe20000201400 */
[----:B------:R-:W-:Y:S01]  /*19f80*/  IMAD.IADD R18, R209, 0x1, -R4 ;  /* 0x00000001d1127824 */ /* 0x000fe200078e0a04 */
[----:B------:R-:W-:Y:S01]  /*19f90*/  FSEL R133, R6, -INF , !P1 ;  /* 0xff80000006857808 */ /* 0x000fe20004800000 */
[----:B------:R-:W-:Y:S01]  /*19fa0*/  FFMA.FTZ R7, R7, -UR5, R28 ;  /* 0x8000000507077c23 */ /* 0x000fe2000801001c */
[----:B------:R-:W-:Y:S01]  /*19fb0*/  IABS R16, R16 ;  /* 0x0000001000107213 */ /* 0x000fe20000000000 */
[----:B------:R-:W-:Y:S01]  /*19fc0*/  FFMA.FTZ R17, R17, -UR5, R30 ;  /* 0x8000000511117c23 */ /* 0x000fe2000801001e */
[----:B------:R-:W-:Y:S01]  /*19fd0*/  IABS R14, R14 ;  /* 0x0000000e000e7213 */ /* 0x000fe20000000000 */
[C---:B------:R-:W-:Y:S01]  /*19fe0*/  VIADD R6, R2.reuse, 0x21 ;  /* 0x0000002102067836 */ /* 0x040fe20000000000 */
[----:B------:R-:W-:Y:S01]  /*19ff0*/  FSEL R217, R5, -INF , !P6 ;  /* 0xff80000005d97808 */ /* 0x000fe20007000000 */
[----:B------:R-:W-:Y:S01]  /*1a000*/  VIADD R5, R2, 0x28 ;  /* 0x0000002802057836 */ /* 0x000fe20000000000 */
[----:B------:R-:W-:-:S02]  /*1a010*/  I2FP.F32.S32 R16, R16 ;  /* 0x0000001000107245 */ /* 0x000fc40000201400 */
[----:B------:R-:W-:Y:S02]  /*1a020*/  I2FP.F32.S32 R14, R14 ;  /* 0x0000000e000e7245 */ /* 0x000fe40000201400 */
[-C--:B------:R-:W-:Y:S01]  /*1a030*/  ISETP.GE.AND P6, PT, R4, R207.reuse, PT ;  /* 0x000000cf0400720c */ /* 0x080fe20003fc6270 */
[----:B------:R-:W-:Y:S01]  /*1a040*/  FFMA.FTZ R16, R16, -UR5, R29 ;  /* 0x8000000510107c23 */ /* 0x000fe2000801001d */
[----:B------:R-:W-:Y:S01]  /*1a050*/  ISETP.GE.AND P1, PT, R4, R204, PT ;  /* 0x000000cc0400720c */ /* 0x000fe20003f26270 */
[----:B------:R-:W-:Y:S01]  /*1a060*/  FFMA.FTZ R14, R14, -UR5, R31 ;  /* 0x800000050e0e7c23 */ /* 0x000fe2000801001f */
[----:B------:R-:W-:Y:S01]  /*1a070*/  FSEL R138, R7, -INF , !P4 ;  /* 0xff800000078a7808 */ /* 0x000fe20006000000 */
[----:B------:R-:W-:Y:S01]  /*1a080*/  IMAD.IADD R7, R209, 0x1, -R6 ;  /* 0x00000001d1077824 */ /* 0x000fe200078e0a06 */
[----:B------:R-:W-:Y:S02]  /*1a090*/  FSEL R151, R17, -INF , !P0 ;  /* 0xff80000011977808 */ /* 0x000fe40004000000 */
[----:B------:R-:W-:-:S02]  /*1a0a0*/  ISETP.GE.AND P4, PT, R6, R207, PT ;  /* 0x000000cf0600720c */ /* 0x000fc40003f86270 */
[----:B------:R-:W-:Y:S02]  /*1a0b0*/  ISETP.GE.AND P0, PT, R6, R204, PT ;  /* 0x000000cc0600720c */ /* 0x000fe40003f06270 */
[CC--:B------:R-:W-:Y:S02]  /*1a0c0*/  ISETP.LT.OR P6, PT, R4.reuse, R208.reuse, P6 ;  /* 0x000000d00400720c */ /* 0x0c0fe400037c1670 */
[-C--:B------:R-:W-:Y:S01]  /*1a0d0*/  ISETP.LT.OR P1, PT, R4, R205.reuse, P1 ;  /* 0x000000cd0400720c */ /* 0x080fe20000f21670 */
[----:B------:R-:W-:Y:S01]  /*1a0e0*/  IMAD.IADD R4, R206, 0x1, -R4 ;  /* 0x00000001ce047824 */ /* 0x000fe200078e0a04 */
[C---:B------:R-:W-:Y:S02]  /*1a0f0*/  ISETP.LT.OR P4, PT, R6.reuse, R208, P4 ;  /* 0x000000d00600720c */ /* 0x040fe40002781670 */
[----:B------:R-:W-:Y:S01]  /*1a100*/  ISETP.LT.OR P0, PT, R6, R205, P0 ;  /* 0x000000cd0600720c */ /* 0x000fe20000701670 */
[----:B------:R-:W-:Y:S01]  /*1a110*/  IMAD.IADD R6, R206, 0x1, -R6 ;  /* 0x00000001ce067824 */ /* 0x000fe200078e0a06 */
[----:B------:R-:W-:Y:S01]  /*1a120*/  FSEL R136, R16, -INF , !P5 ;  /* 0xff80000010887808 */ /* 0x000fe20006800000 */
[----:B------:R-:W-:Y:S01]  /*1a130*/  VIADD R16, R2, 0x29 ;  /* 0x0000002902107836 */ /* 0x000fe20000000000 */
[----:B------:R-:W-:Y:S01]  /*1a140*/  FSEL R149, R14, -INF , !P2 ;  /* 0xff8000000e957808 */ /* 0x000fe20005000000 */
[----:B------:R-:W-:Y:S01]  /*1a150*/  IMAD.IADD R14, R209, 0x1, -R5 ;  /* 0x00000001d10e7824 */ /* 0x000fe200078e0a05 */
[----:B------:R-:W-:-:S02]  /*1a160*/  IABS R4, R4 ;  /* 0x0000000400047213 */ /* 0x000fc40000000000 */
[----:B------:R-:W-:Y:S02]  /*1a170*/  IABS R18, R18 ;  /* 0x0000001200127213 */ /* 0x000fe40000000000 */
[C---:B------:R-:W-:Y:S02]  /*1a180*/  ISETP.GE.AND P5, PT, R5.reuse, R207, PT ;  /* 0x000000cf0500720c */ /* 0x040fe40003fa6270 */
[----:B------:R-:W-:Y:S02]  /*1a190*/  ISETP.GE.AND P2, PT, R5, R204, PT ;  /* 0x000000cc0500720c */ /* 0x000fe40003f46270 */
[----:B------:R-:W-:Y:S02]  /*1a1a0*/  IABS R7, R7 ;  /* 0x0000000700077213 */ /* 0x000fe40000000000 */
[----:B------:R-:W-:Y:S02]  /*1a1b0*/  IABS R6, R6 ;  /* 0x0000000600067213 */ /* 0x000fe40000000000 */
[----:B------:R-:W-:-:S02]  /*1a1c0*/  I2FP.F32.S32 R17, R4 ;  /* 0x0000000400117245 */ /* 0x000fc40000201400 */
[----:B------:R-:W-:Y:S02]  /*1a1d0*/  I2FP.F32.S32 R19, R18 ;  /* 0x0000001200137245 */ /* 0x000fe40000201400 */
[----:B------:R-:W-:Y:S01]  /*1a1e0*/  ISETP.LT.OR P5, PT, R5, R208, P5 ;  /* 0x000000d00500720c */ /* 0x000fe20002fa1670 */
[----:B------:R-:W-:Y:S01]  /*1a1f0*/  FFMA.FTZ R17, R17, -UR5, R26 ;  /* 0x8000000511117c23 */ /* 0x000fe2000801001a */
[----:B------:R-:W-:Y:S01]  /*1a200*/  ISETP.LT.OR P2, PT, R5, R205, P2 ;  /* 0x000000cd0500720c */ /* 0x000fe20001741670 */
[----:B------:R-:W-:Y:S01]  /*1a210*/  IMAD.IADD R5, R206, 0x1, -R5 ;  /* 0x00000001ce057824 */ /* 0x000fe200078e0a05 */
[----:B------:R-:W-:Y:S01]  /*1a220*/  I2FP.F32.S32 R4, R7 ;  /* 0x0000000700047245 */ /* 0x000fe20000201400 */
[----:B------:R-:W-:Y:S01]  /*1a230*/  FFMA.FTZ R19, R19, -UR5, R24 ;  /* 0x8000000513137c23 */ /* 0x000fe20008010018 */
[----:B------:R-:W-:Y:S02]  /*1a240*/  I2FP.F32.S32 R6, R6 ;  /* 0x0000000600067245 */ /* 0x000fe40000201400 */
[----:B------:R-:W-:Y:S01]  /*1a250*/  IABS R14, R14 ;  /* 0x0000000e000e7213 */ /* 0x000fe20000000000 */
[----:B------:R-:W-:Y:S01]  /*1a260*/  FFMA.FTZ R4, R4, -UR5, R25 ;  /* 0x8000000504047c23 */ /* 0x000fe20008010019 */
[----:B------:R-:W-:Y:S01]  /*1a270*/  IABS R5, R5 ;  /* 0x0000000500057213 */ /* 0x000fe20000000000 */
[----:B------:R-:W-:Y:S01]  /*1a280*/  FFMA.FTZ R6, R6, -UR5, R27 ;  /* 0x8000000506067c23 */ /* 0x000fe2000801001b */
[----:B------:R-:W-:Y:S01]  /*1a290*/  I2FP.F32.S32 R7, R14 ;  /* 0x0000000e00077245 */ /* 0x000fe20000201400 */
[----:B------:R-:W-:Y:S01]  /*1a2a0*/  VIADD R14, R2, 0x30 ;  /* 0x00000030020e7836 */ /* 0x000fe20000000000 */
[----:B------:R-:W-:-:S02]  /*1a2b0*/  I2FP.F32.S32 R5, R5 ;  /* 0x0000000500057245 */ /* 0x000fc40000201400 */
[----:B------:R-:W-:Y:S01]  /*1a2c0*/  FSEL R146, R19, -INF , !P6 ;  /* 0xff80000013927808 */ /* 0x000fe20007000000 */
[----:B------:R-:W-:Y:S01]  /*1a2d0*/  FFMA.FTZ R7, R7, -UR5, R20 ;  /* 0x8000000507077c23 */ /* 0x000fe20008010014 */
[----:B------:R-:W-:Y:S01]  /*1a2e0*/  FSEL R147, R17, -INF , !P1 ;  /* 0xff80000011937808 */ /* 0x000fe20004800000 */
[----:B------:R-:W-:Y:S01]  /*1a2f0*/  FFMA.FTZ R22, R5, -UR5, R22 ;  /* 0x8000000505167c23 */ /* 0x000fe20008010016 */
[----:B------:R-:W-:Y:S01]  /*1a300*/  FSEL R144, R4, -INF , !P4 ;  /* 0xff80000004907808 */ /* 0x000fe20006000000 */
[C---:B------:R-:W-:Y:S01]  /*1a310*/  IMAD.IADD R4, R209.reuse, 0x1, -R16 ;  /* 0x00000001d1047824 */ /* 0x040fe200078e0a10 */
[----:B------:R-:W-:Y:S01]  /*1a320*/  FSEL R145, R6, -INF , !P0 ;  /* 0xff80000006917808 */ /* 0x000fe20004000000 */
[----:B------:R-:W-:Y:S01]  /*1a330*/  IMAD.IADD R6, R209, 0x1, -R14 ;  /* 0x00000001d1067824 */ /* 0x000fe200078e0a0e */
[----:B------:R-:W-:Y:S01]  /*1a340*/  ISETP.GE.AND P6, PT, R16, R207, PT ;  /* 0x000000cf1000720c */ /* 0x000fe20003fc6270 */
[----:B------:R-:W-:Y:S01]  /*1a350*/  VIADD R5, R2, 0x31 ;  /* 0x0000003102057836 */ /* 0x000fe20000000000 */
[----:B------:R-:W-:-:S02]  /*1a360*/  ISETP.GE.AND P1, PT, R16, R204, PT ;  /* 0x000000cc1000720c */ /* 0x000fc40003f26270 */
[C---:B------:R-:W-:Y:S01]  /*1a370*/  ISETP.GE.AND P4, PT, R14.reuse, R207, PT ;  /* 0x000000cf0e00720c */ /* 0x040fe20003f86270 */
[----:B------:R-:W-:Y:S01]  /*1a380*/  IMAD.IADD R17, R209, 0x1, -R5 ;  /* 0x00000001d1117824 */ /* 0x000fe200078e0a05 */
[----:B------:R-:W-:Y:S02]  /*1a390*/  ISETP.GE.AND P0, PT, R14, R204, PT ;  /* 0x000000cc0e00720c */ /* 0x000fe40003f06270 */
[CC--:B------:R-:W-:Y:S02]  /*1a3a0*/  ISETP.LT.OR P6, PT, R16.reuse, R208.reuse, P6 ;  /* 0x000000d01000720c */ /* 0x0c0fe400037c1670 */
[-C--:B------:R-:W-:Y:S01]  /*1a3b0*/  ISETP.LT.OR P1, PT, R16, R205.reuse, P1 ;  /* 0x000000cd1000720c */ /* 0x080fe20000f21670 */
[----:B------:R-:W-:Y:S01]  /*1a3c0*/  IMAD.IADD R16, R206, 0x1, -R16 ;  /* 0x00000001ce107824 */ /* 0x000fe200078e0a10 */
[C---:B------:R-:W-:Y:S02]  /*1a3d0*/  ISETP.LT.OR P4, PT, R14.reuse, R208, P4 ;  /* 0x000000d00e00720c */ /* 0x040fe40002781670 */
[----:B------:R-:W-:Y:S01]  /*1a3e0*/  ISETP.LT.OR P0, PT, R14, R205, P0 ;  /* 0x000000cd0e00720c */ /* 0x000fe20000701670 */
[----:B------:R-:W-:Y:S01]  /*1a3f0*/  IMAD.IADD R14, R206, 0x1, -R14 ;  /* 0x00000001ce0e7824 */ /* 0x000fe200078e0a0e */
        /* <DEDUP_REMOVED lines=15> */
[----:B------:R-:W-:Y:S02]  /*1a4f0*/  VIADD R7, R2, 0x38 ;  /* 0x0000003802077836 */ /* 0x000fe40000000000 */
[----:B------:R-:W-:Y:S01]  /*1a500*/  FFMA.FTZ R6, R6, -UR5, R169 ;  /* 0x8000000506067c23 */ /* 0x000fe200080100a9 */
[----:B------:R-:W-:Y:S01]  /*1a510*/  VIADD R2, R2, 0x39 ;  /* 0x0000003902027836 */ /* 0x000fe20000000000 */
[----:B------:R-:W-:-:S02]  /*1a520*/  FSEL R143, R22, -INF , !P2 ;  /* 0xff800000168f7808 */ /* 0x000fc40005000000 */
[----:B------:R-:W-:Y:S01]  /*1a530*/  ISETP.GE.AND P5, PT, R5, R207, PT ;  /* 0x000000cf0500720c */ /* 0x000fe20003fa6270 */
[----:B------:R-:W-:Y:S01]  /*1a540*/  IMAD.IADD R14, R209, 0x1, -R2 ;  /* 0x00000001d10e7824 */ /* 0x000fe200078e0a02 */
[----:B------:R-:W-:Y:S02]  /*1a550*/  ISETP.GE.AND P2, PT, R5, R204, PT ;  /* 0x000000cc0500720c */ /* 0x000fe40003f46270 */
[----:B------:R-:W-:Y:S01]  /*1a560*/  FSEL R140, R4, -INF , !P6 ;  /* 0xff800000048c7808 */ /* 0x000fe20007000000 */
[----:B------:R-:W-:Y:S01]  /*1a570*/  IMAD.IADD R4, R209, 0x1, -R7 ;  /* 0x00000001d1047824 */ /* 0x000fe200078e0a07 */
[----:B------:R-:W-:Y:S02]  /*1a580*/  FSEL R141, R16, -INF , !P1 ;  /* 0xff800000108d7808 */ /* 0x000fe40004800000 */
[----:B------:R-:W-:Y:S02]  /*1a590*/  FSEL R210, R19, -INF , !P4 ;  /* 0xff80000013d27808 */ /* 0x000fe40006000000 */
[----:B------:R-:W-:-:S02]  /*1a5a0*/  FSEL R169, R25, -INF , !P0 ;  /* 0xff80000019a97808 */ /* 0x000fc40004000000 */
[CC--:B------:R-:W-:Y:S02]  /*1a5b0*/  ISETP.GE.AND P6, PT, R7.reuse, R207.reuse, PT ;  /* 0x000000cf0700720c */ /* 0x0c0fe40003fc6270 */
[-C--:B------:R-:W-:Y:S02]  /*1a5c0*/  ISETP.GE.AND P1, PT, R7, R204.reuse, PT ;  /* 0x000000cc0700720c */ /* 0x080fe40003f26270 */
[C---:B------:R-:W-:Y:S02]  /*1a5d0*/  ISETP.GE.AND P4, PT, R2.reuse, R207, PT ;  /* 0x000000cf0200720c */ /* 0x040fe40003f86270 */
[----:B------:R-:W-:Y:S02]  /*1a5e0*/  ISETP.GE.AND P0, PT, R2, R204, PT ;  /* 0x000000cc0200720c */ /* 0x000fe40003f06270 */
[CC--:B------:R-:W-:Y:S02]  /*1a5f0*/  ISETP.LT.OR P5, PT, R5.reuse, R208.reuse, P5 ;  /* 0x000000d00500720c */ /* 0x0c0fe40002fa1670 */
[----:B------:R-:W-:Y:S01]  /*1a600*/  ISETP.LT.OR P2, PT, R5, R205, P2 ;  /* 0x000000cd0500720c */ /* 0x000fe20001741670 */
[----:B------:R-:W-:Y:S01]  /*1a610*/  IMAD.IADD R5, R206, 0x1, -R5 ;  /* 0x00000001ce057824 */ /* 0x000fe200078e0a05 */
[----:B------:R-:W-:-:S02]  /*1a620*/  ISETP.LT.OR P6, PT, R7, R208, P6 ;  /* 0x000000d00700720c */ /* 0x000fc400037c1670 */
[-C--:B------:R-:W-:Y:S01]  /*1a630*/  ISETP.LT.OR P1, PT, R7, R205.reuse, P1 ;  /* 0x000000cd0700720c */ /* 0x080fe20000f21670 */
[----:B------:R-:W-:Y:S01]  /*1a640*/  IMAD.IADD R7, R206, 0x1, -R7 ;  /* 0x00000001ce077824 */ /* 0x000fe200078e0a07 */
[C---:B------:R-:W-:Y:S02]  /*1a650*/  ISETP.LT.OR P4, PT, R2.reuse, R208, P4 ;  /* 0x000000d00200720c */ /* 0x040fe40002781670 */
[----:B------:R-:W-:Y:S01]  /*1a660*/  ISETP.LT.OR P0, PT, R2, R205, P0 ;  /* 0x000000cd0200720c */ /* 0x000fe20000701670 */
[----:B------:R-:W-:Y:S01]  /*1a670*/  IMAD.IADD R2, R206, 0x1, -R2 ;  /* 0x00000001ce027824 */ /* 0x000fe200078e0a02 */
[----:B------:R-:W-:Y:S02]  /*1a680*/  FSEL R170, R6, -INF , !P5 ;  /* 0xff80000006aa7808 */ /* 0x000fe40006800000 */
[----:B------:R-:W-:Y:S02]  /*1a690*/  IABS R5, R5 ;  /* 0x0000000500057213 */ /* 0x000fe40000000000 */
[----:B------:R-:W-:-:S02]  /*1a6a0*/  ISETP.GT.AND P5, PT, R201, UR18, PT ;  /* 0x00000012c9007c0c */ /* 0x000fc4000bfa4270 */
        /* <DEDUP_REMOVED lines=11> */
[----:B------:R-:W-:Y:S02]  /*1a760*/  FFMA.FTZ R7, R7, -UR5, R166 ;  /* 0x8000000507077c23 */ /* 0x000fe400080100a6 */
[----:B------:R-:W-:Y:S01]  /*1a770*/  FFMA.FTZ R14, R14, -UR5, R165 ;  /* 0x800000050e0e7c23 */ /* 0x000fe200080100a5 */
[----:B------:R-:W-:Y:S01]  /*1a780*/  FSEL R168, R5, -INF , !P6 ;  /* 0xff80000005a87808 */ /* 0x000fe20007000000 */
[----:B------:R-:W-:Y:S01]  /*1a790*/  FFMA.FTZ R2, R2, -UR5, R167 ;  /* 0x8000000502027c23 */ /* 0x000fe200080100a7 */
[----:B------:R-:W-:-:S02]  /*1a7a0*/  FSEL R167, R16, -INF , !P2 ;  /* 0xff80000010a77808 */ /* 0x000fc40005000000 */
        /* <DEDUP_REMOVED lines=59> */
[----:B------:R-:W-:Y:S01]  /*1ab60*/  SHF.R.S32.HI R17, RZ, 0x1f, R14 ;  /* 0x0000001fff117819 */ /* 0x000fe2000001140e */
[----:B---3--:R-:W-:-:S04]  /*1ab70*/  IMAD.WIDE.U32 R18, R14, R4, R18 ;  /* 0x000000040e127225 */ /* 0x008fc800078e0012 */
[----:B------:R-:W-:Y:S02]  /*1ab80*/  IMAD R17, R17, R4, RZ ;  /* 0x0000000411117224 */ /* 0x000fe400078e02ff */
[----:B------:R-:W-:Y:S02]  /*1ab90*/  IMAD.MOV.U32 R7, RZ, RZ, R18 ;  /* 0x000000ffff077224 */ /* 0x000fe400078e0012 */
[----:B------:R-:W-:-:S05]  /*1aba0*/  IMAD R5, R14, R5, R17 ;  /* 0x000000050e057224 */ /* 0x000fca00078e0211 */
[----:B------:R-:W-:Y:S01]  /*1abb0*/  IADD3 R6, R19, R5, RZ ;  /* 0x0000000513067210 */ /* 0x000fe20007ffe0ff */
[----:B------:R-:W-:Y:S06]  /*1abc0*/  BRA `(.L_x_6090) ;  /* 0x00000000000c7947 */ /* 0x000fec0003800000 */
.L_x_6089:
[----:B------:R-:W1:Y:S02]  /*1abd0*/  LDC R7, c[0x0][0x248] ;  /* 0x00009200ff077b82 */ /* 0x000e640000000800 */
[----:B-1----:R-:W-:-:S04]  /*1abe0*/  LEA R7, -R7, RZ, 0x6 ;  /* 0x000000ff07077211 */ /* 0x002fc800078e31ff */
[----:B------:R-:W-:-:S07]  /*1abf0*/  SHF.R.S32.HI R6, RZ, 0x1f, R7 ;  /* 0x0000001fff067819 */ /* 0x000fce0000011407 */
.L_x_6090:
[----:B------:R-:W1:Y:S01]  /*1ac00*/  S2R R5, SR_TID.X ;  /* 0x0000000000057919 */ /* 0x000e620000002100 */
[----:B------:R-:W-:Y:S01]  /*1ac10*/  ULDC UR4, c[0x0][0x2d0] ;  /* 0x0000b40000047ab9 */ /* 0x000fe20000000800 */
[----:B-1----:R-:W-:-:S04]  /*1ac20*/  SHF.R.S32.HI R2, RZ, 0x1f, R5 ;  /* 0x0000001fff027819 */ /* 0x002fc80000011405 */
        /* <DEDUP_REMOVED lines=10> */
[-C--:B------:R-:W-:Y:S02]  /*1acd0*/  @!P4 IADD3 R17, P1, R196, R7.reuse, RZ ;  /* 0x00000007c411c210 */ /* 0x080fe40007f3e0ff */
[----:B------:R-:W-:Y:S02]  /*1ace0*/  LOP3.LUT P6, RZ, R4, 0x4, RZ, 0xc0, !PT ;  /* 0x0000000404ff7812 */ /* 0x000fe400078cc0ff */
[----:B------:R-:W-:Y:S01]  /*1acf0*/  @!P2 IADD3 R5, P0, R196, R7, RZ ;  /* 0x00000007c405a210 */ /* 0x000fe20007f1e0ff */
[----:B------:R-:W-:Y:S01]  /*1ad00*/  @!P4 IMAD.X R2, R195, 0x1, R6, P1 ;  /* 0x00000001c302c824 */ /* 0x000fe200008e0606 */
[----:B------:R-:W-:-:S04]  /*1ad10*/  @!P4 LEA R24, P1, R17, R200, 0x1 ;  /* 0x000000c81118c211 */ /* 0x000fc800078208ff */
[-C--:B------:R-:W-:Y:S01]  /*1ad20*/  @!P4 LEA.HI.X R25, R17, R203.reuse, R2, 0x1, P1 ;  /* 0x000000cb1119c211 */ /* 0x080fe200008f0c02 */
[----:B------:R-:W-:Y:S01]  /*1ad30*/  @!P2 IMAD.X R2, R195, 0x1, R6, P0 ;  /* 0x00000001c302a824 */ /* 0x000fe200000e0606 */
[-C--:B------:R-:W-:Y:S02]  /*1ad40*/  @!P2 LEA R20, P0, R5, R200.reuse, 0x1 ;  /* 0x000000c80514a211 */ /* 0x080fe400078008ff */
[----:B------:R-:W-:Y:S02]  /*1ad50*/  LEA R26, P1, R7, R200, 0x1 ;  /* 0x000000c8071a7211 */ /* 0x000fe400078208ff */
        /* <DEDUP_REMOVED lines=25> */
[CC--:B------:R-:W-:Y:S01]  /*1aef0*/  @!P2 LEA R30, P0, R2.reuse, R200.reuse, 0x1 ;  /* 0x000000c8021ea211 */ /* 0x0c0fe200078008ff */
        /* <DEDUP_REMOVED lines=59> */
.L_x_6088:
        /* <DEDUP_REMOVED lines=85> */
[----:B------:R-:W-:Y:S01]  /*1b800*/  LDSM.16.MT88.4 R148, [R184+0xd000] ;  /* 0x00d00000b894783b */ /* 0x000fe20000004200 */
[--C-:B------:R-:W-:Y:S01]  /*1b810*/  FFMA.FTZ R167, R167, UR4, -R164.reuse ;  /* 0x00000004a7a77c23 */ /* 0x100fe200080108a4 */
[----:B------:R-:W-:Y:S01]  /*1b820*/  FFMA.FTZ R165, R165, UR4, -R164 ;  /* 0x00000004a5a57c23 */ /* 0x000fe200080108a4 */
[----:B------:R-:W3:Y:S01]  /*1b830*/  MUFU.EX2 R153, R153 ;  /* 0x0000009900997308 */ /* 0x000ee20000000800 */
[----:B--2---:R-:W-:Y:S01]  /*1b840*/  F2FP.F16.F32.PACK_AB R4, R155, R158 ;  /* 0x0000009e9b04723e */ /* 0x004fe200000000ff */
[----:B------:R-:W-:Y:S06]  /*1b850*/  LDSM.16.MT88.4 R140, [R186+0xf000] ;  /* 0x00f00000ba8c783b */ /* 0x000fec0000004200 */
        /* <DEDUP_REMOVED lines=45> */
[----:B------:R-:W4:Y:S01]  /*1bb30*/  MUFU.EX2 R214, R214 ;  /* 0x000000d600d67308 */ /* 0x000f220000000800 */
        /* <DEDUP_REMOVED lines=30> */
[----:B------:R-:W5:Y:S01]  /*1bd20*/  MUFU.EX2 R219, R219 ;  /* 0x000000db00db7308 */ /* 0x000f620000000800 */
        /* <DEDUP_REMOVED lines=8> */
[----:B------:R-:W-:Y:S01]  /*1bdb0*/  MUFU.EX2 R218, R218 ;  /* 0x000000da00da7308 */ /* 0x000fe20000000800 */
[----:B------:R-:W-:Y:S01]  /*1bdc0*/  FADD.FTZ R155, R155, R158 ;  /* 0x0000009e9b9b7221 */ /* 0x000fe20000010000 */
[----:B--2---:R-:W-:Y:S01]  /*1bdd0*/  HMMA.16816.F32 R40, R4, R116, R104 ;  /* 0x000000740428723c */ /* 0x004fe20000001868 */
[----:B------:R-:W2:Y:S02]  /*1bde0*/  LDSM.16.MT88.4 R104, [R184+0xe000] ;  /* 0x00e00000b868783b */ /* 0x000ea40000004200 */
[----:B------:R-:W-:-:S03]  /*1bdf0*/  FADD.FTZ R154, R154, R155 ;  /* 0x0000009b9a9a7221 */ /* 0x000fc60000010000 */
[----:B------:R-:W-:Y:S01]  /*1be00*/  HMMA.16816.F32 R36, R4, R118, R36 ;  /* 0x000000760424723c */ /* 0x000fe20000001824 */
[-C--:B------:R-:W-:Y:S01]  /*1be10*/  FMUL.FTZ R116, R44, R162.reuse ;  /* 0x000000a22c747220 */ /* 0x080fe20000410000 */
[-C--:B------:R-:W-:Y:S01]  /*1be20*/  FMUL.FTZ R117, R45, R162.reuse ;  /* 0x000000a22d757220 */ /* 0x080fe20000410000 */
[-C--:B------:R-:W-:Y:S01]  /*1be30*/  FMUL.FTZ R44, R48, R162.reuse ;  /* 0x000000a2302c7220 */ /* 0x080fe20000410000 */
[----:B------:R-:W-:Y:S01]  /*1be40*/  FMUL.FTZ R45, R49, R162 ;  /* 0x000000a2312d7220 */ /* 0x000fe20000410000 */
[----:B------:R-:W-:Y:S01]  /*1be50*/  MUFU.EX2 R221, R221 ;  /* 0x000000dd00dd7308 */ /* 0x000fe20000000800 */
        /* <DEDUP_REMOVED lines=42> */
[C---:B---3--:R-:W-:Y:S06]  /*1c100*/  HMMA.16816.F32 R72, R4.reuse, R112, R116 ;  /* 0x000000700448723c */ /* 0x048fec0000001874 */
[C---:B------:R-:W-:Y:S01]  /*1c110*/  HMMA.16816.F32 R68, R4.reuse, R114, R68 ;  /* 0x000000720444723c */ /* 0x040fe20000001844 */
[----:B------:R-:W-:Y:S01]  /*1c120*/  FFMA.FTZ R116, R136, UR4, -R171 ;  /* 0x0000000488747c23 */ /* 0x000fe200080108ab */
[-C--:B------:R-:W-:Y:S01]  /*1c130*/  FMUL.FTZ R112, R80, R162.reuse ;  /* 0x000000a250707220 */ /* 0x080fe20000410000 */
[----:B------:R-:W3:Y:S01]  /*1c140*/  LDSM.16.MT88.4 R136, [R184+0x10000] ;  /* 0x01000000b888783b */ /* 0x000ee20000004200 */
[-C--:B------:R-:W-:Y:S01]  /*1c150*/  FMUL.FTZ R113, R81, R162.reuse ;  /* 0x000000a251717220 */ /* 0x080fe20000410000 */
[----:B------:R4:W5:Y:S01]  /*1c160*/  MUFU.EX2 R217, R116 ;  /* 0x0000007400d97308 */ /* 0x0009620000000800 */
[-C--:B------:R-:W-:Y:S01]  /*1c170*/  FMUL.FTZ R80, R84, R162.reuse ;  /* 0x000000a254507220 */ /* 0x080fe20000410000 */
[-C--:B------:R-:W-:Y:S01]  /*1c180*/  FMUL.FTZ R114, R82, R3.reuse ;  /* 0x0000000352727220 */ /* 0x080fe20000410000 */
[-C--:B------:R-:W-:Y:S01]  /*1c190*/  FMUL.FTZ R115, R83, R3.reuse ;  /* 0x0000000353737220 */ /* 0x080fe20000410000 */
[----:B------:R-:W-:Y:S01]  /*1c1a0*/  FMUL.FTZ R81, R85, R162 ;  /* 0x000000a255517220 */ /* 0x000fe20000410000 */
[-C--:B------:R-:W-:Y:S01]  /*1c1b0*/  FMUL.FTZ R82, R86, R3.reuse ;  /* 0x0000000356527220 */ /* 0x080fe20000410000 */
[-C--:B------:R-:W-:Y:S01]  /*1c1c0*/  FMUL.FTZ R83, R87, R3.reuse ;  /* 0x0000000357537220 */ /* 0x080fe20000410000 */
[----:B-1----:R-:W-:Y:S01]  /*1c1d0*/  HMMA.16816.F32 R76, R4, R108, R76 ;  /* 0x0000006c044c723c */ /* 0x002fe2000000184c */
[----:B------:R-:W-:Y:S01]  /*1c1e0*/  MUFU.EX2 R224, R224 ;  /* 0x000000e000e07308 */ /* 0x000fe20000000800 */
[----:B------:R-:W-:-:S04]  /*1c1f0*/  FFMA.FTZ R3, R213, R3, R152 ;  /* 0x00000003d5037223 */ /* 0x000fc80000010098 */
[C---:B------:R-:W-:Y:S01]  /*1c200*/  HMMA.16816.F32 R84, R4.reuse, R110, R112 ;  /* 0x0000006e0454723c */ /* 0x040fe20000001870 */
[----:B------:R-:W-:Y:S01]  /*1c210*/  LDSM.16.MT88.4 R112, [R186+0xe800] ;  /* 0x00e80000ba70783b */ /* 0x000fe20000004200 */
[----:B------:R-:W-:Y:S01]  /*1c220*/  FADD.FTZ R3, R2, R3 ;  /* 0x0000000302037221 */ /* 0x000fe20000010000 */
[----:B------:R-:W1:Y:S02]  /*1c230*/  MUFU.EX2 R227, R227 ;  /* 0x000000e300e37308 */ /* 0x000e640000000800 */
[----:B----4-:R-:W4:Y:S01]  /*1c240*/  LDSM.16.MT88.4 R116, [R186+0xc800] ;  /* 0x00c80000ba74783b */ /* 0x010f220000004200 */
[----:B------:R-:W-:Y:S01]  /*1c250*/  FADD.FTZ R0, R0, R3 ;  /* 0x0000000300007221 */ /* 0x000fe20000010000 */
[----:B------:R-:W-:Y:S02]  /*1c260*/  FADD.FTZ R3, R211, R154 ;  /* 0x0000009ad3037221 */ /* 0x000fe40000010000 */
[----:B------:R-:W1:Y:S01]  /*1c270*/  LDSM.16.MT88.4 R108, [R185+0xe800] ;  /* 0x00e80000b96c783b */ /* 0x000e620000004200 */
[----:B--2---:R-:W-:Y:S01]  /*1c280*/  HMMA.16816.F32 R80, R4, R104, R80 ;  /* 0x000000680450723c */ /* 0x004fe20000001850 */
[----:B------:R-:W-:Y:S01]  /*1c290*/  MUFU.EX2 R226, R226 ;  /* 0x000000e200e27308 */ /* 0x000fe20000000800 */
[----:B------:R-:W-:Y:S01]  /*1c2a0*/  FADD.FTZ R161, R161, R0 ;  /* 0x00000000a1a17221 */ /* 0x000fe20000010000 */
[----:B------:R-:W-:-:S03]  /*1c2b0*/  FADD.FTZ R3, R214, R3 ;  /* 0x00000003d6037221 */ /* 0x000fc60000010000 */
[C---:B------:R-:W-:Y:S01]  /*1c2c0*/  HMMA.16816.F32 R88, R4.reuse, R106, R88 ;  /* 0x0000006a0458723c */ /* 0x040fe20000001858 */
[----:B------:R-:W-:Y:S02]  /*1c2d0*/  F2FP.F16.F32.PACK_AB R104, R214, R211 ;  /* 0x000000d3d668723e */ /* 0x000fe400000000ff */
[----:B-----5:R-:W-:Y:S01]  /*1c2e0*/  F2FP.F16.F32.PACK_AB R105, R219, R216 ;  /* 0x000000d8db69723e */ /* 0x020fe200000000ff */
[----:B------:R-:W2:Y:S01]  /*1c2f0*/  MUFU.EX2 R229, R229 ;  /* 0x000000e500e57308 */ /* 0x000ea20000000800 */
[----:B------:R-:W-:Y:S02]  /*1c300*/  FADD.FTZ R216, R216, R161 ;  /* 0x000000a1d8d87221 */ /* 0x000fe40000010000 */
[----:B------:R-:W-:Y:S01]  /*1c310*/  F2FP.F16.F32.PACK_AB R106, R217, R212 ;  /* 0x000000d4d96a723e */ /* 0x000fe200000000ff */
[----:B------:R-:W-:Y:S01]  /*1c320*/  FADD.FTZ R212, R212, R3 ;  /* 0x00000003d4d47221 */ /* 0x000fe20000010000 */
[----:B------:R-:W-:Y:S01]  /*1c330*/  F2FP.F16.F32.PACK_AB R107, R221, R218 ;  /* 0x000000dadd6b723e */ /* 0x000fe200000000ff */
[C---:B---3--:R-:W-:Y:S01]  /*1c340*/  HMMA.16816.F32 R92, R4.reuse, R136, R92 ;  /* 0x00000088045c723c */ /* 0x048fe2000000185c */
[----:B------:R-:W-:Y:S01]  /*1c350*/  FADD.FTZ R219, R219, R216 ;  /* 0x000000d8dbdb7221 */ /* 0x000fe20000010000 */
[----:B------:R-:W-:Y:S01]  /*1c360*/  MUFU.EX2 R167, R167 ;  /* 0x000000a700a77308 */ /* 0x000fe20000000800 */
[----:B------:R-:W-:Y:S01]  /*1c370*/  FADD.FTZ R217, R217, R212 ;  /* 0x000000d4d9d97221 */ /* 0x000fe20000010000 */
[----:B------:R-:W-:Y:S01]  /*1c380*/  MOV R3, R159 ;  /* 0x0000009f00037202 */ /* 0x000fe20000000f00 */
[----:B------:R-:W-:Y:S01]  /*1c390*/  FADD.FTZ R218, R218, R219 ;  /* 0x000000dbdada7221 */ /* 0x000fe20000010000 */
[----:B------:R-:W-:Y:S01]  /*1c3a0*/  HMMA.16816.F32 R4, R4, R138, R96 ;  /* 0x0000008a0404723c */ /* 0x000fe20000001860 */
[----:B------:R-:W-:Y:S02]  /*1c3b0*/  LDSM.16.MT88.4 R96, [R185+0x10800] ;  /* 0x01080000b960783b */ /* 0x000fe40000004200 */
[----:B------:R-:W-:Y:S01]  /*1c3c0*/  FADD.FTZ R221, R221, R218 ;  /* 0x000000dadddd7221 */ /* 0x000fe20000010000 */
[----:B------:R-:W-:Y:S01]  /*1c3d0*/  MUFU.EX2 R165, R165 ;  /* 0x000000a500a57308 */ /* 0x000fe20000000800 */
[----:B------:R-:W-:Y:S01]  /*1c3e0*/  LDSM.16.MT88.4 R136, [R184+0xf000] ;  /* 0x00f00000b888783b */ /* 0x000fe20000004200 */
[C---:B------:R-:W-:Y:S06]  /*1c3f0*/  HMMA.16816.F32 R28, R104.reuse, R128, R28 ;  /* 0x00000080681c723c */ /* 0x040fec000000181c */
[C---:B------:R-:W-:Y:S01]  /*1c400*/  HMMA.16816.F32 R24, R104.reuse, R130, R24 ;  /* 0x000000826818723c */ /* 0x040fe20000001818 */
[----:B------:R-:W-:Y:S05]  /*1c410*/  LDSM.16.MT88.4 R128, [R188+0x10800] ;  /* 0x01080000bc80783b */ /* 0x000fea0000004200 */
[C---:B----4-:R-:W-:Y:S06]  /*1c420*/  HMMA.16816.F32 R20, R104.reuse, R116, R20 ;  /* 0x000000746814723c */ /* 0x050fec0000001814 */
[C---:B------:R-:W-:Y:S01]  /*1c430*/  HMMA.16816.F32 R16, R104.reuse, R118, R16 ;  /* 0x000000766810723c */ /* 0x040fe20000001810 */
[----:B------:R-:W3:Y:S05]  /*1c440*/  LDSM.16.MT88.4 R116, [R184+0xe800] ;  /* 0x00e80000b874783b */ /* 0x000eea0000004200 */
        /* <DEDUP_REMOVED lines=24> */
[C---:B------:R-:W-:Y:S01]  /*1c5d0*/  HMMA.16816.F32 R72, R104.reuse, R128, R72 ;  /* 0x000000806848723c */ /* 0x040fe20000001848 */
        /* <DEDUP_REMOVED lines=19> */
[C---:B-----5:R-:W-:Y:S06]  /*1c710*/  HMMA.16816.F32 R76, R104.reuse, R120, R76 ;  /* 0x00000078684c723c */ /* 0x060fec000000184c */
        /* <DEDUP_REMOVED lines=83> */
.L_x_6085:
[----:B------:R-:W-:Y:S05]  /*1cc50*/  @!P5 BRA `(.L_x_6091) ;  /* 0x0000004400d8d947 */ /* 0x000fea0003800000 */
[----:B------:R-:W1:Y:S01]  /*1cc60*/  S2R R212, SR_TID.X ;  /* 0x0000000000d47919 */ /* 0x000e620000002100 */
        /* <DEDUP_REMOVED lines=10> */
[----:B------:R-:W-:Y:S01]  /*1cd10*/  IMAD.U32 R210, RZ, RZ, UR4 ;  /* 0x00000004ffd27e24 */ /* 0x000fe2000f8e00ff */
[----:B------:R-:W-:Y:S01]  /*1cd20*/  ULDC UR4, c[0x0][0x2ec] ;  /* 0x0000bb0000047ab9 */ /* 0x000fe20000000800 */
[----:B-1----:R-:W-:-:S04]  /*1cd30*/  SHF.L.U32 R212, R212, 0x1, RZ ;  /* 0x00000001d4d47819 */ /* 0x002fc800000006ff */
[----:B------:R-:W-:-:S07]  /*1cd40*/  LOP3.LUT R212, R212, 0x6, RZ, 0xc0, !PT ;  /* 0x00000006d4d47812 */ /* 0x000fce00078ec0ff */
.L_x_6095:
        /* <DEDUP_REMOVED lines=62> */
[----:B------:R-:W-:Y:S05]  /*1d130*/  IMAD R10, R3, R7, R10 ;  /* 0x00000007030a7224 */ /* 0x000fea00078e020a */
[----:B------:R-:W-:Y:S01]  /*1d140*/  IADD3 R13, R13, R10, RZ ;  /* 0x0000000a0d0d7210 */ /* 0x000fe20007ffe0ff */
[----:B--2---:R-:W-:Y:S04]  /*1d150*/  IMAD.IADD R8, R8, 0x1, -R9 ;  /* 0x0000000108087824 */ /* 0x004fe800078e0a09 */
[C---:B---3--:R-:W-:Y:S01]  /*1d160*/  IMAD.WIDE.U32 R12, R8.reuse, R4, R12 ;  /* 0x00000004080c7225 */ /* 0x048fe200078e000c */
[----:B------:R-:W-:Y:S02]  /*1d170*/  SHF.R.S32.HI R3, RZ, 0x1f, R8 ;  /* 0x0000001fff037819 */ /* 0x000fe40000011408 */
[----:B------:R-:W-:Y:S03]  /*1d180*/  MOV R7, R12 ;  /* 0x0000000c00077202 */ /* 0x000fe60000000f00 */
[----:B------:R-:W-:Y:S04]  /*1d190*/  IMAD R3, R3, R4, RZ ;  /* 0x0000000403037224 */ /* 0x000fe800078e02ff */
[----:B------:R-:W-:Y:S04]  /*1d1a0*/  IMAD R3, R8, R5, R3 ;  /* 0x0000000508037224 */ /* 0x000fe800078e0203 */
[----:B------:R-:W-:Y:S07]  /*1d1b0*/  IMAD.IADD R4, R13, 0x1, R3 ;  /* 0x000000010d047824 */ /* 0x000fee00078e0203 */
.L_x_6092:
[CC--:B------:R-:W-:Y:S02]  /*1d1c0*/  LEA R216, P1, R7.reuse, R156.reuse, 0x1 ;  /* 0x0000009c07d87211 */ /* 0x0c0fe400078208ff */
[C---:B------:R-:W-:Y:S02]  /*1d1d0*/  IADD3 R5, P0, R7.reuse, UR20, RZ ;  /* 0x0000001407057c10 */ /* 0x040fe4000ff1e0ff */
[-C--:B------:R-:W-:Y:S02]  /*1d1e0*/  LEA.HI.X R217, R7, R157.reuse, R4, 0x1, P1 ;  /* 0x0000009d07d97211 */ /* 0x080fe400008f0c04 */
[CC--:B------:R-:W-:Y:S02]  /*1d1f0*/  @P6 LEA R14, P2, R5.reuse, R156.reuse, 0x1 ;  /* 0x0000009c050e6211 */ /* 0x0c0fe400078408ff */
[----:B------:R-:W-:Y:S01]  /*1d200*/  IADD3.X R6, R4, UR19, RZ, P0, !PT ;  /* 0x0000001304067c10 */ /* 0x000fe200087fe4ff */
[----:B------:R-:W-:Y:S01]  /*1d210*/  @!PT LDS RZ, [RZ] ;  /* 0x00000000fffff984 */ /* 0x000fe20000000800 */
[----:B------:R-:W-:Y:S01]  /*1d220*/  @!PT LDS RZ, [RZ] ;  /* 0x00000000fffff984 */ /* 0x000fe20000000800 */
[----:B------:R-:W-:Y:S01]  /*1d230*/  @!PT LDS RZ, [RZ] ;  /* 0x00000000fffff984 */ /* 0x000fe20000000800 */
[----:B------:R-:W-:Y:S01]  /*1d240*/  @P6 LDGSTS.E.BYPASS.LTC128B.128 [R197+0xc000], desc[UR8][R216.64] ;  /* 0x0c000000d8c56fae */ /* 0x000fe2000b901d48 */
[CC--:B------:R-:W-:Y:S02]  /*1d250*/  @P5 LEA R10, P1, R5.reuse, R156.reuse, 0x1 ;  /* 0x0000009c050a5211 */ /* 0x0c0fe400078208ff */
[CCC-:B------:R-:W-:Y:S01]  /*1d260*/  @P6 LEA.HI.X R15, R5.reuse, R157.reuse, R6.reuse, 0x1, P2 ;  /* 0x0000009d050f6211 */ /* 0x1c0fe200010f0c06 */
[----:B------:R-:W-:Y:S01]  /*1d270*/  @!P6 STS.128 [R197+0xc000], RZ ;  /* 0x00c000ffc500e388 */ /* 0x000fe20000000c00 */
[C---:B------:R-:W-:Y:S02]  /*1d280*/  IADD3 R3, P0, R5.reuse, UR20, RZ ;  /* 0x0000001405037c10 */ /* 0x040fe4000ff1e0ff */
[CCC-:B------:R-:W-:Y:S01]  /*1d290*/  @P5 LEA.HI.X R11, R5.reuse, R157.reuse, R6.reuse, 0x1, P1 ;  /* 0x0000009d050b5211 */ /* 0x1c0fe200008f0c06 */
[----:B------:R-:W-:Y:S01]  /*1d2a0*/  @!PT LDS RZ, [RZ] ;  /* 0x00000000fffff984 */ /* 0x000fe20000000800 */
[----:B------:R-:W-:Y:S01]  /*1d2b0*/  @!PT LDS RZ, [RZ] ;  /* 0x00000000fffff984 */ /* 0x000fe20000000800 */
[----:B------:R-:W-:Y:S01]  /*1d2c0*/  @!PT LDS RZ, [RZ] ;  /* 0x00000000fffff984 */ /* 0x000fe20000000800 */
[----:B------:R-:W-:Y:S01]  /*1d2d0*/  @P5 LDGSTS.E.BYPASS.LTC128B.128 [R197+0xe000], desc[UR8][R216.64+0x80] ;  /* 0x0e000080d8c55fae */ /* 0x000fe2000b901d48 */
[----:B------:R-:W-:Y:S02]  /*1d2e0*/  IADD3.X R4, R6, UR19, RZ, P0, !PT ;  /* 0x0000001306047c10 */ /* 0x000fe400087fe4ff */
[-C--:B------:R-:W-:Y:S01]  /*1d2f0*/  @P4 LEA R8, P0, R5, R156.reuse, 0x1 ;  /* 0x0000009c05084211 */ /* 0x080fe200078008ff */
[----:B------:R-:W-:Y:S01]  /*1d300*/  @!P5 STS.128 [R197+0xe000], RZ ;  /* 0x00e000ffc500d388 */ /* 0x000fe20000000c00 */
[-C--:B------:R-:W-:Y:S02]  /*1d310*/  @P6 LEA R12, P2, R3, R156.reuse, 0x1 ;  /* 0x0000009c030c6211 */ /* 0x080fe400078408ff */
[-C--:B------:R-:W-:Y:S01]  /*1d320*/  @P4 LEA.HI.X R9, R5, R157.reuse, R6, 0x1, P0 ;  /* 0x0000009d05094211 */ /* 0x080fe200000f0c06 */
[----:B------:R-:W-:Y:S01]  /*1d330*/  @!PT LDS RZ, [RZ] ;  /* 0x00000000fffff984 */ /* 0x000fe20000000800 */
[----:B------:R-:W-:Y:S01]  /*1d340*/  @!PT LDS RZ, [RZ] ;  /* 0x00000000fffff984 */ /* 0x000fe20000000800 */
[----:B------:R-:W-:Y:S01]  /*1d350*/  @!PT LDS RZ, [RZ] ;  /* 0x00000000fffff984 */ /* 0x000fe20000000800 */
[----:B------:R-:W-:Y:S01]  /*1d360*/  @P4 LDGSTS.E.BYPASS.LTC128B.128 [R197+0x10000], desc[UR8][R216.64+0x100] ;  /* 0x10000100d8c54fae */ /* 0x000fe2000b901d48 */
[CCC-:B------:R-:W-:Y:S02]  /*1d370*/  @P6 LEA.HI.X R13, R3.reuse, R157.reuse, R4.reuse, 0x1, P2 ;  /* 0x0000009d030d6211 */ /* 0x1c0fe400010f0c04 */
        /* <DEDUP_REMOVED lines=8> */
[C---:B------:R-:W-:Y:S02]  /*1d400*/  IADD3 R5, P2, R3.reuse, UR20, RZ ;  /* 0x0000001403057c10 */ /* 0x040fe4000ff5e0ff */
[-C--:B------:R-:W-:Y:S01]  /*1d410*/  @P4 LEA.HI.X R7, R3, R157.reuse, R4, 0x1, P0 ;  /* 0x0000009d03074211 */ /* 0x080fe200000f0c04 */
[----:B------:R-:W-:Y:S01]  /*1d420*/  @!P6 STS.128 [R197+0xc800], RZ ;  /* 0x00c800ffc500e388 */ /* 0x000fe20000000c00 */
[----:B------:R-:W-:Y:S02]  /*1d430*/  IADD3.X R4, R4, UR19, RZ, P2, !PT ;  /* 0x0000001304047c10 */ /* 0x000fe400097fe4ff */
        /* <DEDUP_REMOVED lines=8> */
[CCC-:B------:R-:W-:Y:S02]  /*1d4c0*/  @P5 LEA.HI.X R21, R5.reuse, R157.reuse, R4.reuse, 0x1, P1 ;  /* 0x0000009d05155211 */ /* 0x1c0fe400008f0c04 */
[C---:B------:R-:W-:Y:S01]  /*1d4d0*/  @P4 LEA R28, P0, R5.reuse, R156, 0x1 ;  /* 0x0000009c051c4211 */ /* 0x040fe200078008ff */
[----:B------:R-:W-:Y:S01]  /*1d4e0*/  @!PT LDS RZ, [RZ] ;  /* 0x00000000fffff984 */ /* 0x000fe20000000800 */
[----:B------:R-:W-:Y:S01]  /*1d4f0*/  @!PT LDS RZ, [RZ] ;  /* 0x00000000fffff984 */ /* 0x000fe20000000800 */
[----:B------:R-:W-:Y:S01]  /*1d500*/  @!PT LDS RZ, [RZ] ;  /* 0x00000000fffff984 */ /* 0x000fe20000000800 */
[----:B------:R-:W-:Y:S03]  /*1d510*/  @P4 LDGSTS.E.BYPASS.LTC128B.128 [R197+0x10800], desc[UR8][R8.64+0x100] ;  /* 0x1080010008c54fae */ /* 0x000fe6000b901d48 */
[----:B------:R-:W-:Y:S01]  /*1d520*/  @P4 LEA.HI.X R29, R5, R157, R4, 0x1, P0 ;  /* 0x0000009d051d4211 */ /* 0x000fe200000f0c04 */
[----:B------:R-:W-:Y:S01]  /*1d530*/  @!P4 STS.128 [R197+0x10800], RZ ;  /* 0x010800ffc500c388 */ /* 0x000fe20000000c00 */
[----:B------:R-:W-:Y:S03]  /*1d540*/  ISETP.GT.AND P0, PT, R201, UR18, PT ;  /* 0x00000012c9007c0c */ /* 0x000fe6000bf04270 */
        /* <DEDUP_REMOVED lines=31> */
[----:B------:R-:W2:Y:S04]  /*1d740*/  LDSM.16.M88.4 R136, [R193+0x6000] ;  /* 0x00600000c188783b */ /* 0x000ea80000000200 */
[----:B-1----:R-:W1:Y:S04]  /*1d750*/  LDSM.16.M88.4 R16, [R193+0x6800] ;  /* 0x00680000c110783b */ /* 0x002e680000000200 */
        /* <DEDUP_REMOVED lines=9> */
[----:B------:R-:W-:Y:S04]  /*1d7f0*/  LDSM.16.M88.4 R160, [R187+0x6000] ;  /* 0x00600000bba0783b */ /* 0x000fe80000000200 */
[----:B------:R-:W-:Y:S01]  /*1d800*/  LDSM.16.M88.4 R164, [R187+0x6800] ;  /* 0x00680000bba4783b */ /* 0x000fe20000000200 */
[C---:B------:R-:W-:Y:S03]  /*1d810*/  HMMA.16816.F32 R8, R132.reuse, R138, RZ ;  /* 0x0000008a8408723c */ /* 0x040fe600000018ff */
[----:B------:R-:W2:Y:S03]  /*1d820*/  LDSM.16.M88.4 R136, [R190] ;  /* 0x00000000be88783b */ /* 0x000ea60000000200 */
        /* <DEDUP_REMOVED lines=142> */
[----:B------:R-:W-:Y:S05]  /*1e110*/  HMMA.16816.F32 R32, R144, R158, R32 ;  /* 0x0000009e9020723c */ /* 0x000fea0000001820 */
[----:B------:R-:W-:Y:S02]  /*1e120*/  IMAD.MOV.U32 R156, RZ, RZ, R216 ;  /* 0x000000ffff9c7224 */ /* 0x000fe400078e00d8 */
[----:B------:R-:W-:Y:S01]  /*1e130*/  IMAD.MOV.U32 R157, RZ, RZ, R217 ;  /* 0x000000ffff9d7224 */ /* 0x000fe200078e00d9 */
[----:B------:R-:W-:Y:S05]  /*1e140*/  @!UPT UIADD3 URZ, URZ, URZ, URZ ;  /* 0x0000003f3f3ff290 */ /* 0x000fea000fffe03f */
        /* <DEDUP_REMOVED lines=66> */
.L_x_6094:
[CC--:B------:R-:W-:Y:S02]  /*1e570*/  LEA R144, P1, R135.reuse, R200.reuse, 0x1 ;  /* 0x000000c887907211 */ /* 0x0c0fe400078208ff */
[C---:B------:R-:W-:Y:S02]  /*1e580*/  IADD3 R133, P0, R196.reuse, R135, RZ ;  /* 0x00000087c4857210 */ /* 0x040fe40007f1e0ff */
[--C-:B------:R-:W-:Y:S02]  /*1e590*/  LEA.HI.X R145, R135, R203, R132.reuse, 0x1, P1 ;  /* 0x000000cb87917211 */ /* 0x100fe400008f0c84 */
[-C--:B------:R-:W-:Y:S01]  /*1e5a0*/  @P6 LEA R142, P2, R133, R200.reuse, 0x1 ;  /* 0x000000c8858e6211 */ /* 0x080fe200078408ff */
[----:B------:R-:W-:Y:S01]  /*1e5b0*/  IMAD.X R134, R195, 0x1, R132, P0 ;  /* 0x00000001c3867824 */ /* 0x000fe200000e0684 */
[CC--:B------:R-:W-:Y:S01]  /*1e5c0*/  @P5 LEA R138, P1, R133.reuse, R200.reuse, 0x1 ;  /* 0x000000c8858a5211 */ /* 0x0c0fe200078208ff */
[----:B------:R-:W-:Y:S01]  /*1e5d0*/  @!PT LDS RZ, [RZ] ;  /* 0x00000000fffff984 */ /* 0x000fe20000000800 */
[----:B------:R-:W-:Y:S01]  /*1e5e0*/  @!PT LDS RZ, [RZ] ;  /* 0x00000000fffff984 */ /* 0x000fe20000000800 */
[----:B------:R-:W-:Y:S01]  /*1e5f0*/  @!PT LDS RZ, [RZ] ;  /* 0x00000000fffff984 */ /* 0x000fe20000000800 */
[----:B------:R1:W-:Y:S01]  /*1e600*/  @P6 LDGSTS.E.BYPASS.LTC128B.128 [R197+0x6000], desc[UR8][R144.64] ;  /* 0x0600000090c56fae */ /* 0x0003e2000b901d48 */
[C---:B------:R-:W-:Y:S02]  /*1e610*/  IADD3 R3, P0, R196.reuse, R133, RZ ;  /* 0x00000085c4037210 */ /* 0x040fe40007f1e0ff */
[CCC-:B------:R-:W-:Y:S01]  /*1e620*/  @P6 LEA.HI.X R143, R133.reuse, R203.reuse, R134.reuse, 0x1, P2 ;  /* 0x000000cb858f6211 */ /* 0x1c0fe200010f0c86 */
[----:B------:R1:W-:Y:S01]  /*1e630*/  @!P6 STS.128 [R197+0x6000], RZ ;  /* 0x006000ffc500e388 */ /* 0x0003e20000000c00 */
[-CC-:B------:R-:W-:Y:S01]  /*1e640*/  @P5 LEA.HI.X R139, R133, R203.reuse, R134.reuse, 0x1, P1 ;  /* 0x000000cb858b5211 */ /* 0x180fe200008f0c86 */
        /* <DEDUP_REMOVED lines=75> */
.L_x_6093:
[----:B------:R-:W-:Y:S04]  /*1eb00*/  IMAD R3, R201, 0x40, R212 ;  /* 0x00000040c9037824 */ /* 0x000fe800078e02d4 */
[----:B------:R-:W-:Y:S01]  /*1eb10*/  IMAD.IADD R132, R209, 0x1, -R3 ;  /* 0x00000001d1847824 */ /* 0x000fe200078e0a03 */
[C---:B-1----:R-:W-:Y:S01]  /*1eb20*/  IADD3 R137, R3.reuse, 0x10, RZ ;  /* 0x0000001003897810 */ /* 0x042fe20007ffe0ff */
[C---:B------:R-:W-:Y:S01]  /*1eb30*/  VIADD R139, R3.reuse, 0x9 ;  /* 0x00000009038b7836 */ /* 0x040fe20000000000 */
[C---:B------:R-:W-:Y:S01]  /*1eb40*/  ISETP.GE.AND P4, PT, R3.reuse, R208, PT ;  /* 0x000000d00300720c */ /* 0x040fe20003f86270 */
[----:B------:R-:W-:Y:S01]  /*1eb50*/  VIADD R140, R3, 0x19 ;  /* 0x00000019038c7836 */ /* 0x000fe20000000000 */
[----:B------:R-:W-:Y:S01]  /*1eb60*/  IABS R132, R132 ;  /* 0x0000008400847213 */ /* 0x000fe20000000000 */
[C---:B------:R-:W-:Y:S01]  /*1eb70*/  IMAD.IADD R135, R209.reuse, 0x1, -R137 ;  /* 0x00000001d1877824 */ /* 0x040fe200078e0a89 */
[----:B------:R-:W-:Y:S01]  /*1eb80*/  IADD3 R134, R209, -R139, RZ ;  /* 0x8000008bd1867210 */ /* 0x000fe20007ffe0ff */
[----:B------:R-:W-:Y:S01]  /*1eb90*/  IMAD.IADD R143, R206, 0x1, -R3 ;  /* 0x00000001ce8f7824 */ /* 0x000fe200078e0a03 */
[----:B------:R-:W-:Y:S01]  /*1eba0*/  I2FP.F32.S32 R133, R132 ;  /* 0x0000008400857245 */ /* 0x000fe20000201400 */
[C---:B------:R-:W-:Y:S01]  /*1ebb0*/  VIADD R142, R3.reuse, 0x11 ;  /* 0x00000011038e7836 */ /* 0x040fe20000000000 */
[----:B------:R-:W-:Y:S02]  /*1ebc0*/  IABS R134, R134 ;  /* 0x0000008600867213 */ /* 0x000fe40000000000 */
[----:B------:R-:W-:Y:S01]  /*1ebd0*/  IADD3 R132, R3, 0x1, RZ ;  /* 0x0000000103847810 */ /* 0x000fe20007ffe0ff */
[----:B------:R-:W-:Y:S01]  /*1ebe0*/  FFMA.FTZ R4, R133, -UR5, R4 ;  /* 0x8000000585047c23 */ /* 0x000fe20008010004 */
[----:B------:R-:W-:Y:S01]  /*1ebf0*/  VIADD R133, R3, 0x8 ;  /* 0x0000000803857836 */ /* 0x000fe20000000000 */
[----:B------:R-:W-:Y:S02]  /*1ec00*/  I2FP.F32.S32 R134, R134 ;  /* 0x0000008600867245 */ /* 0x000fe40000201400 */
[C---:B------:R-:W-:Y:S01]  /*1ec10*/  ISETP.GE.AND P6, PT, R132.reuse, R208, PT ;  /* 0x000000d08400720c */ /* 0x040fe20003fc6270 */
[C---:B------:R-:W-:Y:S01]  /*1ec20*/  IMAD.IADD R141, R209.reuse, 0x1, -R133 ;  /* 0x00000001d18d7824 */ /* 0x040fe200078e0a85 */
[----:B------:R-:W-:Y:S01]  /*1ec30*/  ISETP.GE.AND P1, PT, R132, R205, PT ;  /* 0x000000cd8400720c */ /* 0x000fe20003f26270 */
[----:B------:R-:W-:Y:S01]  /*1ec40*/  FFMA.FTZ R9, R134, -UR5, R9 ;  /* 0x8000000586097c23 */ /* 0x000fe20008010009 */
[C-C-:B------:R-:W-:Y:S01]  /*1ec50*/  IMAD.IADD R136, R209.reuse, 0x1, -R132.reuse ;  /* 0x00000001d1887824 */ /* 0x140fe200078e0a84 */
[----:B------:R-:W-:Y:S01]  /*1ec60*/  ISETP.GE.OR P6, PT, R132, R207, !P6 ;  /* 0x000000cf8400720c */ /* 0x000fe200077c6670 */
[----:B------:R-:W-:Y:S01]  /*1ec70*/  IMAD.IADD R134, R206, 0x1, -R132 ;  /* 0x00000001ce867824 */ /* 0x000fe200078e0a84 */
[----:B------:R-:W-:Y:S02]  /*1ec80*/  ISETP.GE.OR P1, PT, R132, R204, !P1 ;  /* 0x000000cc8400720c */ /* 0x000fe40004f26670 */
[----:B------:R-:W-:Y:S02]  /*1ec90*/  IADD3 R132, R209, -R140, RZ ;  /* 0x8000008cd1847210 */ /* 0x000fe40007ffe0ff */
[----:B------:R-:W-:Y:S02]  /*1eca0*/  IABS R141, R141 ;  /* 0x0000008d008d7213 */ /* 0x000fe40000000000 */
[----:B------:R-:W-:Y:S02]  /*1ecb0*/  IABS R132, R132 ;  /* 0x0000008400847213 */ /* 0x000fe40000000000 */
[----:B------:R-:W-:Y:S02]  /*1ecc0*/  I2FP.F32.S32 R141, R141 ;  /* 0x0000008d008d7245 */ /* 0x000fe40000201400 */
[----:B------:R-:W-:Y:S02]  /*1ecd0*/  IABS R135, R135 ;  /* 0x0000008700877213 */ /* 0x000fe40000000000 */
[----:B------:R-:W-:Y:S01]  /*1ece0*/  I2FP.F32.S32 R132, R132 ;  /* 0x0000008400847245 */ /* 0x000fe20000201400 */
[----:B------:R-:W-:Y:S01]  /*1ecf0*/  FFMA.FTZ R8, R141, -UR5, R8 ;  /* 0x800000058d087c23 */ /* 0x000fe20008010008 */
[C---:B------:R-:W-:Y:S02]  /*1ed00*/  ISETP.GE.OR P4, PT, R3.reuse, R207, !P4 ;  /* 0x000000cf0300720c */ /* 0x040fe40006786670 */
[----:B------:R-:W-:Y:S01]  /*1ed10*/  I2FP.F32.S32 R135, R135 ;  /* 0x0000008700877245 */ /* 0x000fe20000201400 */
[----:B------:R-:W-:Y:S01]  /*1ed20*/  FFMA.FTZ R17, R132, -UR5, R17 ;  /* 0x8000000584117c23 */ /* 0x000fe20008010011 */
[C---:B------:R-:W-:Y:S01]  /*1ed30*/  IADD3 R141, R3.reuse, 0x18, RZ ;  /* 0x00000018038d7810 */ /* 0x040fe20007ffe0ff */
[----:B------:R-:W-:Y:S01]  /*1ed40*/  VIADD R132, R3, 0x21 ;  /* 0x0000002103847836 */ /* 0x000fe20000000000 */
[----:B------:R-:W-:Y:S01]  /*1ed50*/  IABS R136, R136 ;  /* 0x0000008800887213 */ /* 0x000fe20000000000 */
[----:B------:R-:W-:Y:S01]  /*1ed60*/  FFMA.FTZ R12, R135, -UR5, R12 ;  /* 0x80000005870c7c23 */ /* 0x000fe2000801000c */
[----:B------:R-:W-:Y:S01]  /*1ed70*/  IABS R134, R134 ;  /* 0x0000008600867213 */ /* 0x000fe20000000000 */
[C---:B------:R-:W-:Y:S01]  /*1ed80*/  IMAD.IADD R135, R209.reuse, 0x1, -R141 ;  /* 0x00000001d1877824 */ /* 0x040fe200078e0a8d */
[----:B------:R-:W-:Y:S01]  /*1ed90*/  FSEL R148, R4, -INF , !P4 ;  /* 0xff80000004947808 */ /* 0x000fe20006000000 */
[----:B------:R-:W-:Y:S01]  /*1eda0*/  IMAD.IADD R4, R209, 0x1, -R132 ;  /* 0x00000001d1047824 */ /* 0x000fe200078e0a84 */
[C---:B------:R-:W-:Y:S02]  /*1edb0*/  ISETP.GE.AND P4, PT, R139.reuse, R208, PT ;  /* 0x000000d08b00720c */ /* 0x040fe40003f86270 */
[----:B------:R-:W-:Y:S02]  /*1edc0*/  I2FP.F32.S32 R136, R136 ;  /* 0x0000008800887245 */ /* 0x000fe40000201400 */
[----:B------:R-:W-:Y:S02]  /*1edd0*/  I2FP.F32.S32 R134, R134 ;  /* 0x0000008600867245 */ /* 0x000fe40000201400 */
[----:B------:R-:W-:Y:S01]  /*1ede0*/  ISETP.GE.OR P4, PT, R139, R207, !P4 ;  /* 0x000000cf8b00720c */ /* 0x000fe20006786670 */
[----:B------:R-:W-:Y:S01]  /*1edf0*/  FFMA.FTZ R5, R136, -UR5, R5 ;  /* 0x8000000588057c23 */ /* 0x000fe20008010005 */
[----:B------:R-:W-:Y:S01]  /*1ee00*/  IABS R143, R143 ;  /* 0x0000008f008f7213 */ /* 0x000fe20000000000 */
[----:B------:R-:W-:Y:S01]  /*1ee10*/  FFMA.FTZ R7, R134, -UR5, R7 ;  /* 0x8000000586077c23 */ /* 0x000fe20008010007 */
[----:B------:R-:W-:Y:S02]  /*1ee20*/  IADD3 R136, R209, -R142, RZ ;  /* 0x8000008ed1887210 */ /* 0x000fe40007ffe0ff */
[----:B------:R-:W-:Y:S02]  /*1ee30*/  I2FP.F32.S32 R143, R143 ;  /* 0x0000008f008f7245 */ /* 0x000fe40000201400 */
[----:B------:R-:W-:Y:S02]  /*1ee40*/  IABS R135, R135 ;  /* 0x0000008700877213 */ /* 0x000fe40000000000 */
[----:B------:R-:W-:Y:S01]  /*1ee50*/  FSEL R134, R9, -INF , !P4 ;  /* 0xff80000009867808 */ /* 0x000fe20006000000 */
[----:B------:R-:W-:Y:S01]  /*1ee60*/  IMAD.IADD R9, R206, 0x1, -R137 ;  /* 0x00000001ce097824 */ /* 0x000fe200078e0a89 */
[----:B------:R-:W-:Y:S01]  /*1ee70*/  IABS R4, R4 ;  /* 0x0000000400047213 */ /* 0x000fe20000000000 */
[----:B------:R-:W-:Y:S01]  /*1ee80*/  FFMA.FTZ R6, R143, -UR5, R6 ;  /* 0x800000058f067c23 */ /* 0x000fe20008010006 */
[-C--:B------:R-:W-:Y:S02]  /*1ee90*/  ISETP.GE.AND P0, PT, R3, R205.reuse, PT ;  /* 0x000000cd0300720c */ /* 0x080fe40003f06270 */
[C---:B------:R-:W-:Y:S02]  /*1eea0*/  ISETP.GE.AND P2, PT, R133.reuse, R208, PT ;  /* 0x000000d08500720c */ /* 0x040fe40003f46270 */
[----:B------:R-:W-:Y:S02]  /*1eeb0*/  ISETP.GE.AND P5, PT, R133, R205, PT ;  /* 0x000000cd8500720c */ /* 0x000fe40003fa6270 */
[----:B------:R-:W-:Y:S02]  /*1eec0*/  I2FP.F32.S32 R135, R135 ;  /* 0x0000008700877245 */ /* 0x000fe40000201400 */
[----:B------:R-:W-:Y:S02]  /*1eed0*/  IABS R136, R136 ;  /* 0x0000008800887213 */ /* 0x000fe40000000000 */
[----:B------:R-:W-:Y:S01]  /*1eee0*/  I2FP.F32.S32 R4, R4 ;  /* 0x0000000400047245 */ /* 0x000fe20000201400 */
[----:B------:R-:W-:Y:S01]  /*1eef0*/  FFMA.FTZ R16, R135, -UR5, R16 ;  /* 0x8000000587107c23 */ /* 0x000fe20008010010 */
[-C--:B------:R-:W-:Y:S02]  /*1ef00*/  ISETP.GE.OR P0, PT, R3, R204.reuse, !P0 ;  /* 0x000000cc0300720c */ /* 0x080fe40004706670 */
[----:B------:R-:W-:Y:S01]  /*1ef10*/  IABS R9, R9 ;  /* 0x0000000900097213 */ /* 0x000fe20000000000 */
[----:B------:R-:W-:Y:S01]  /*1ef20*/  FFMA.FTZ R21, R4, -UR5, R21 ;  /* 0x8000000504157c23 */ /* 0x000fe20008010015 */
[----:B------:R-:W-:Y:S01]  /*1ef30*/  ISETP.GE.OR P2, PT, R133, R207, !P2 ;  /* 0x000000cf8500720c */ /* 0x000fe20005746670 */
[----:B------:R-:W-:Y:S01]  /*1ef40*/  VIADD R4, R3, 0x30 ;  /* 0x0000003003047836 */ /* 0x000fe20000000000 */
[----:B------:R-:W-:Y:S01]  /*1ef50*/  ISETP.GE.OR P5, PT, R133, R204, !P5 ;  /* 0x000000cc8500720c */ /* 0x000fe20006fa6670 */
[----:B------:R-:W-:Y:S01]  /*1ef60*/  IMAD.IADD R133, R206, 0x1, -R133 ;  /* 0x00000001ce857824 */ /* 0x000fe200078e0a85 */
[----:B------:R-:W-:Y:S02]  /*1ef70*/  I2FP.F32.S32 R136, R136 ;  /* 0x0000008800887245 */ /* 0x000fe40000201400 */
[----:B------:R-:W-:Y:S02]  /*1ef80*/  ISETP.GE.AND P4, PT, R142, R208, PT ;  /* 0x000000d08e00720c */ /* 0x000fe40003f86270 */
[----:B------:R-:W-:Y:S01]  /*1ef90*/  FSEL R135, R6, -INF , !P0 ;  /* 0xff80000006877808 */ /* 0x000fe20004000000 */
[----:B------:R-:W-:Y:S01]  /*1efa0*/  FFMA.FTZ R13, R136, -UR5, R13 ;  /* 0x80000005880d7c23 */ /* 0x000fe2000801000d */
[----:B------:R-:W-:Y:S02]  /*1efb0*/  I2FP.F32.S32 R9, R9 ;  /* 0x0000000900097245 */ /* 0x000fe40000201400 */
[----:B------:R-:W-:Y:S02]  /*1efc0*/  IADD3 R6, R206, -R139, RZ ;  /* 0x8000008bce067210 */ /* 0x000fe40007ffe0ff */
[----:B------:R-:W-:Y:S01]  /*1efd0*/  IABS R133, R133 ;  /* 0x0000008500857213 */ /* 0x000fe20000000000 */
[----:B------:R-:W-:Y:S01]  /*1efe0*/  FFMA.FTZ R14, R9, -UR5, R14 ;  /* 0x80000005090e7c23 */ /* 0x000fe2000801000e */
[----:B------:R-:W-:Y:S02]  /*1eff0*/  ISETP.GE.OR P4, PT, R142, R207, !P4 ;  /* 0x000000cf8e00720c */ /* 0x000fe40006786670 */
[----:B------:R-:W-:Y:S02]  /*1f000*/  IABS R6, R6 ;  /* 0x0000000600067213 */ /* 0x000fe40000000000 */
[----:B------:R-:W-:Y:S02]  /*1f010*/  FSEL R138, R5, -INF , !P6 ;  /* 0xff800000058a7808 */ /* 0x000fe40007000000 */
[----:B------:R-:W-:Y:S02]  /*1f020*/  IADD3 R9, R209, -R4, RZ ;  /* 0x80000004d1097210 */ /* 0x000fe40007ffe0ff */
[C---:B------:R-:W-:Y:S02]  /*1f030*/  IADD3 R5, R206.reuse, -R142, RZ ;  /* 0x8000008ece057210 */ /* 0x040fe40007ffe0ff */
[----:B------:R-:W-:Y:S02]  /*1f040*/  I2FP.F32.S32 R133, R133 ;  /* 0x0000008500857245 */ /* 0x000fe40000201400 */
[----:B------:R-:W-:Y:S01]  /*1f050*/  FSEL R162, R13, -INF , !P4 ;  /* 0xff8000000da27808 */ /* 0x000fe20006000000 */
[----:B------:R-:W-:Y:S01]  /*1f060*/  IMAD.IADD R13, R206, 0x1, -R141 ;  /* 0x00000001ce0d7824 */ /* 0x000fe200078e0a8d */
[----:B------:R-:W-:Y:S01]  /*1f070*/  I2FP.F32.S32 R6, R6 ;  /* 0x0000000600067245 */ /* 0x000fe20000201400 */
[----:B------:R-:W-:Y:S01]  /*1f080*/  FFMA.FTZ R10, R133, -UR5, R10 ;  /* 0x80000005850a7c23 */ /* 0x000fe2000801000a */
[----:B------:R-:W-:Y:S01]  /*1f090*/  IABS R9, R9 ;  /* 0x0000000900097213 */ /* 0x000fe20000000000 */
[----:B------:R-:W-:Y:S01]  /*1f0a0*/  VIADD R133, R3, 0x20 ;  /* 0x0000002003857836 */ /* 0x000fe20000000000 */
[----:B------:R-:W-:Y:S01]  /*1f0b0*/  IABS R5, R5 ;  /* 0x0000000500057213 */ /* 0x000fe20000000000 */
[----:B------:R-:W-:Y:S01]  /*1f0c0*/  FFMA.FTZ R11, R6, -UR5, R11 ;  /* 0x80000005060b7c23 */ /* 0x000fe2000801000b */
[----:B------:R-:W-:Y:S02]  /*1f0d0*/  ISETP.GE.AND P0, PT, R137, R208, PT ;  /* 0x000000d08900720c */ /* 0x000fe40003f06270 */
[----:B------:R-:W-:Y:S02]  /*1f0e0*/  ISETP.GE.AND P6, PT, R139, R205, PT ;  /* 0x000000cd8b00720c */ /* 0x000fe40003fc6270 */
[----:B------:R-:W-:Y:S02]  /*1f0f0*/  I2FP.F32.S32 R9, R9 ;  /* 0x0000000900097245 */ /* 0x000fe40000201400 */
[----:B------:R-:W-:Y:S02]  /*1f100*/  IABS R13, R13 ;  /* 0x0000000d000d7213 */ /* 0x000fe40000000000 */
[----:B------:R-:W-:Y:S01]  /*1f110*/  FSEL R136, R8, -INF , !P2 ;  /* 0xff80000008887808 */ /* 0x000fe20005000000 */
[----:B------:R-:W-:Y:S01]  /*1f120*/  FFMA.FTZ R28, R9, -UR5, R28 ;  /* 0x80000005091c7c23 */ /* 0x000fe2000801001c */
[----:B------:R-:W-:Y:S01]  /*1f130*/  I2FP.F32.S32 R6, R5 ;  /* 0x0000000500067245 */ /* 0x000fe20000201400 */
[----:B------:R-:W-:Y:S01]  /*1f140*/  VIADD R9, R3, 0x38 ;  /* 0x0000003803097836 */ /* 0x000fe20000000000 */
[----:B------:R-:W-:Y:S01]  /*1f150*/  FSEL R5, R7, -INF , !P1 ;  /* 0xff80000007057808 */ /* 0x000fe20004800000 */
[----:B------:R-:W-:Y:S01]  /*1f160*/  VIADD R8, R3, 0x28 ;  /* 0x0000002803087836 */ /* 0x000fe20000000000 */
[C---:B------:R-:W-:Y:S01]  /*1f170*/  ISETP.GE.AND P2, PT, R137.reuse, R205, PT ;  /* 0x000000cd8900720c */ /* 0x040fe20003f46270 */
[----:B------:R-:W-:Y:S01]  /*1f180*/  FFMA.FTZ R15, R6, -UR5, R15 ;  /* 0x80000005060f7c23 */ /* 0x000fe2000801000f */
[----:B------:R-:W-:Y:S01]  /*1f190*/  FSEL R7, R10, -INF , !P5 ;  /* 0xff8000000a077808 */ /* 0x000fe20006800000 */
[----:B------:R-:W-:Y:S01]  /*1f1a0*/  IMAD.IADD R10, R206, 0x1, -R140 ;  /* 0x00000001ce0a7824 */ /* 0x000fe200078e0a8c */
[----:B------:R-:W-:Y:S02]  /*1f1b0*/  ISETP.GE.OR P0, PT, R137, R207, !P0 ;  /* 0x000000cf8900720c */ /* 0x000fe40004706670 */
[-C--:B------:R-:W-:Y:S02]  /*1f1c0*/  ISETP.GE.OR P6, PT, R139, R204.reuse, !P6 ;  /* 0x000000cc8b00720c */ /* 0x080fe400077c6670 */
[----:B------:R-:W-:Y:S02]  /*1f1d0*/  I2FP.F32.S32 R13, R13 ;  /* 0x0000000d000d7245 */ /* 0x000fe40000201400 */
[----:B------:R-:W-:Y:S01]  /*1f1e0*/  ISETP.GE.OR P2, PT, R137, R204, !P2 ;  /* 0x000000cc8900720c */ /* 0x000fe20005746670 */
[----:B------:R-:W-:Y:S01]  /*1f1f0*/  IMAD.IADD R137, R209, 0x1, -R133 ;  /* 0x00000001d1897824 */ /* 0x000fe200078e0a85 */
[----:B------:R-:W-:Y:S01]  /*1f200*/  FSEL R166, R12, -INF , !P0 ;  /* 0xff8000000ca67808 */ /* 0x000fe20004000000 */
[----:B------:R-:W-:Y:S01]  /*1f210*/  FFMA.FTZ R18, R13, -UR5, R18 ;  /* 0x800000050d127c23 */ /* 0x000fe20008010012 */
[----:B------:R-:W-:Y:S01]  /*1f220*/  ISETP.GE.AND P0, PT, R142, R205, PT ;  /* 0x000000cd8e00720c */ /* 0x000fe20003f06270 */
[----:B------:R-:W-:Y:S01]  /*1f230*/  IMAD.IADD R13, R209, 0x1, -R9 ;  /* 0x00000001d10d7824 */ /* 0x000fe200078e0a09 */
[----:B------:R-:W-:Y:S02]  /*1f240*/  FSEL R11, R11, -INF , !P6 ;  /* 0xff8000000b0b7808 */ /* 0x000fe40007000000 */
[----:B------:R-:W-:Y:S02]  /*1f250*/  IABS R10, R10 ;  /* 0x0000000a000a7213 */ /* 0x000fe40000000000 */
[----:B------:R-:W-:Y:S02]  /*1f260*/  ISETP.GE.AND P6, PT, R132, R208, PT ;  /* 0x000000d08400720c */ /* 0x000fe40003fc6270 */
[----:B------:R-:W-:Y:S02]  /*1f270*/  ISETP.GE.OR P0, PT, R142, R204, !P0 ;  /* 0x000000cc8e00720c */ /* 0x000fe40004706670 */
[----:B------:R-:W-:Y:S02]  /*1f280*/  IABS R137, R137 ;  /* 0x0000008900897213 */ /* 0x000fe40000000000 */
[----:B------:R-:W-:Y:S02]  /*1f290*/  I2FP.F32.S32 R10, R10 ;  /* 0x0000000a000a7245 */ /* 0x000fe40000201400 */
[----:B------:R-:W-:Y:S02]  /*1f2a0*/  ISETP.GE.OR P6, PT, R132, R207, !P6 ;  /* 0x000000cf8400720c */ /* 0x000fe400077c6670 */
[-C--:B------:R-:W-:Y:S01]  /*1f2b0*/  ISETP.GE.AND P1, PT, R141, R205.reuse, PT ;  /* 0x000000cd8d00720c */ /* 0x080fe20003f26270 */
[----:B------:R-:W-:Y:S01]  /*1f2c0*/  FFMA.FTZ R19, R10, -UR5, R19 ;  /* 0x800000050a137c23 */ /* 0x000fe20008010013 */
[----:B------:R-:W-:Y:S01]  /*1f2d0*/  ISETP.GE.AND P5, PT, R140, R205, PT ;  /* 0x000000cd8c00720c */ /* 0x000fe20003fa6270 */
[----:B------:R-:W-:Y:S01]  /*1f2e0*/  VIADD R10, R3, 0x31 ;  /* 0x00000031030a7836 */ /* 0x000fe20000000000 */
[----:B------:R-:W-:Y:S02]  /*1f2f0*/  IABS R13, R13 ;  /* 0x0000000d000d7213 */ /* 0x000fe40000000000 */
[----:B------:R-:W-:Y:S02]  /*1f300*/  I2FP.F32.S32 R137, R137 ;  /* 0x0000008900897245 */ /* 0x000fe40000201400 */
[----:B------:R-:W-:Y:S02]  /*1f310*/  FSEL R171, R15, -INF , !P0 ;  /* 0xff8000000fab7808 */ /* 0x000fe40004000000 */
[----:B------:R-:W-:Y:S01]  /*1f320*/  FSEL R214, R21, -INF , !P6 ;  /* 0xff80000015d67808 */ /* 0x000fe20007000000 */
[----:B------:R-:W-:Y:S01]  /*1f330*/  FFMA.FTZ R20, R137, -UR5, R20 ;  /* 0x8000000589147c23 */ /* 0x000fe20008010014 */
[----:B------:R-:W-:Y:S02]  /*1f340*/  IADD3 R15, R206, -R133, RZ ;  /* 0x80000085ce0f7210 */ /* 0x000fe40007ffe0ff */
[CC--:B------:R-:W-:Y:S02]  /*1f350*/  ISETP.GE.AND P4, PT, R141.reuse, R208.reuse, PT ;  /* 0x000000d08d00720c */ /* 0x0c0fe40003f86270 */
[C---:B------:R-:W-:Y:S02]  /*1f360*/  ISETP.GE.AND P6, PT, R8.reuse, R208, PT ;  /* 0x000000d00800720c */ /* 0x040fe40003fc6270 */
[----:B------:R-:W-:Y:S02]  /*1f370*/  ISETP.GE.AND P0, PT, R8, R205, PT ;  /* 0x000000cd0800720c */ /* 0x000fe40003f06270 */
[CC--:B------:R-:W-:Y:S02]  /*1f380*/  ISETP.GE.OR P1, PT, R141.reuse, R204.reuse, !P1 ;  /* 0x000000cc8d00720c */ /* 0x0c0fe40004f26670 */
[-C--:B------:R-:W-:Y:S02]  /*1f390*/  ISETP.GE.OR P5, PT, R140, R204.reuse, !P5 ;  /* 0x000000cc8c00720c */ /* 0x080fe40006fa6670 */
[----:B------:R-:W-:Y:S02]  /*1f3a0*/  I2FP.F32.S32 R13, R13 ;  /* 0x0000000d000d7245 */ /* 0x000fe40000201400 */
[----:B------:R-:W-:Y:S02]  /*1f3b0*/  IABS R15, R15 ;  /* 0x0000000f000f7213 */ /* 0x000fe40000000000 */
[-C--:B------:R-:W-:Y:S01]  /*1f3c0*/  ISETP.GE.OR P4, PT, R141, R207.reuse, !P4 ;  /* 0x000000cf8d00720c */ /* 0x080fe20006786670 */
[----:B------:R-:W-:Y:S01]  /*1f3d0*/  FFMA.FTZ R32, R13, -UR5, R32 ;  /* 0x800000050d207c23 */ /* 0x000fe20008010020 */
[C---:B------:R-:W-:Y:S02]  /*1f3e0*/  ISETP.GE.OR P6, PT, R8.reuse, R207, !P6 ;  /* 0x000000cf0800720c */ /* 0x040fe400077c6670 */
[----:B------:R-:W-:Y:S02]  /*1f3f0*/  ISETP.GE.OR P0, PT, R8, R204, !P0 ;  /* 0x000000cc0800720c */ /* 0x000fe40004706670 */
[-C--:B------:R-:W-:Y:S02]  /*1f400*/  IADD3 R137, R209, -R8.reuse, RZ ;  /* 0x80000008d1897210 */ /* 0x080fe40007ffe0ff */
[----:B------:R-:W-:Y:S02]  /*1f410*/  FSEL R143, R18, -INF , !P1 ;  /* 0xff800000128f7808 */ /* 0x000fe40004800000 */
[----:B------:R-:W-:Y:S02]  /*1f420*/  FSEL R141, R19, -INF , !P5 ;  /* 0xff800000138d7808 */ /* 0x000fe40006800000 */
[----:B------:R-:W-:Y:S02]  /*1f430*/  IADD3 R8, R206, -R8, RZ ;  /* 0x80000008ce087210 */ /* 0x000fe40007ffe0ff */
[C---:B------:R-:W-:Y:S02]  /*1f440*/  ISETP.GE.AND P1, PT, R4.reuse, R208, PT ;  /* 0x000000d00400720c */ /* 0x040fe40003f26270 */
[----:B------:R-:W-:Y:S02]  /*1f450*/  ISETP.GE.AND P5, PT, R4, R205, PT ;  /* 0x000000cd0400720c */ /* 0x000fe40003fa6270 */
[----:B------:R-:W-:Y:S02]  /*1f460*/  I2FP.F32.S32 R15, R15 ;  /* 0x0000000f000f7245 */ /* 0x000fe40000201400 */
[----:B------:R-:W-:Y:S02]  /*1f470*/  FMNMX.FTZ R13, R148, R0, !PT ;  /* 0x00000000940d7209 */ /* 0x000fe40007810000 */
[----:B------:R-:W-:Y:S01]  /*1f480*/  IABS R8, R8 ;  /* 0x0000000800087213 */ /* 0x000fe20000000000 */
[----:B------:R-:W-:Y:S01]  /*1f490*/  FFMA.FTZ R22, R15, -UR5, R22 ;  /* 0x800000050f167c23 */ /* 0x000fe20008010016 */
[C---:B------:R-:W-:Y:S02]  /*1f4a0*/  ISETP.GE.OR P1, PT, R4.reuse, R207, !P1 ;  /* 0x000000cf0400720c */ /* 0x040fe40004f26670 */
[----:B------:R-:W-:Y:S01]  /*1f4b0*/  ISETP.GE.OR P5, PT, R4, R204, !P5 ;  /* 0x000000cc0400720c */ /* 0x000fe20006fa6670 */
[----:B------:R-:W-:Y:S01]  /*1f4c0*/  IMAD.IADD R4, R206, 0x1, -R4 ;  /* 0x00000001ce047824 */ /* 0x000fe200078e0a04 */
[----:B------:R-:W-:Y:S02]  /*1f4d0*/  FMNMX.FTZ R13, R138, R13, !PT ;  /* 0x0000000d8a0d7209 */ /* 0x000fe40007810000 */
[----:B------:R-:W-:Y:S02]  /*1f4e0*/  I2FP.F32.S32 R15, R8 ;  /* 0x00000008000f7245 */ /* 0x000fe40000201400 */
[C---:B------:R-:W-:Y:S01]  /*1f4f0*/  IADD3 R6, R3.reuse, 0x29, RZ ;  /* 0x0000002903067810 */ /* 0x040fe20007ffe0ff */
[----:B------:R-:W-:Y:S01]  /*1f500*/  VIADD R3, R3, 0x39 ;  /* 0x0000003903037836 */ /* 0x000fe20000000000 */
[----:B------:R-:W-:Y:S01]  /*1f510*/  IABS R137, R137 ;  /* 0x0000008900897213 */ /* 0x000fe20000000000 */
[----:B------:R-:W-:Y:S01]  /*1f520*/  FFMA.FTZ R26, R15, -UR5, R26 ;  /* 0x800000050f1a7c23 */ /* 0x000fe2000801001a */
[----:B------:R-:W-:Y:S01]  /*1f530*/  FMNMX.FTZ R13, R136, R13, !PT ;  /* 0x0000000d880d7209 */ /* 0x000fe20007810000 */
[C---:B------:R-:W-:Y:S01]  /*1f540*/  IMAD.IADD R12, R209.reuse, 0x1, -R6 ;  /* 0x00000001d10c7824 */ /* 0x040fe200078e0a06 */
[----:B------:R-:W-:Y:S01]  /*1f550*/  IABS R4, R4 ;  /* 0x0000000400047213 */ /* 0x000fe20000000000 */
[----:B------:R-:W-:Y:S01]  /*1f560*/  IMAD.IADD R8, R209, 0x1, -R3 ;  /* 0x00000001d1087824 */ /* 0x000fe200078e0a03 */
[----:B------:R-:W-:Y:S02]  /*1f570*/  FSEL R142, R16, -INF , !P4 ;  /* 0xff800000108e7808 */ /* 0x000fe40006000000 */
[----:B------:R-:W-:Y:S02]  /*1f580*/  I2FP.F32.S32 R137, R137 ;  /* 0x0000008900897245 */ /* 0x000fe40000201400 */
[----:B------:R-:W-:Y:S02]  /*1f590*/  ISETP.GE.AND P4, PT, R140, R208, PT ;  /* 0x000000d08c00720c */ /* 0x000fe40003f86270 */
[----:B------:R-:W-:Y:S01]  /*1f5a0*/  FMNMX.FTZ R15, R134, R13, !PT ;  /* 0x0000000d860f7209 */ /* 0x000fe20007810000 */
[----:B------:R-:W-:Y:S01]  /*1f5b0*/  FFMA.FTZ R24, R137, -UR5, R24 ;  /* 0x8000000589187c23 */ /* 0x000fe20008010018 */
[----:B------:R-:W-:Y:S02]  /*1f5c0*/  I2FP.F32.S32 R13, R4 ;  /* 0x00000004000d7245 */ /* 0x000fe40000201400 */
[----:B------:R-:W-:Y:S02]  /*1f5d0*/  FMNMX.FTZ R4, R135, R2, !PT ;  /* 0x0000000287047209 */ /* 0x000fe40007810000 */
[----:B------:R-:W-:Y:S01]  /*1f5e0*/  ISETP.GE.OR P4, PT, R140, R207, !P4 ;  /* 0x000000cf8c00720c */ /* 0x000fe20006786670 */
[----:B------:R-:W-:Y:S01]  /*1f5f0*/  FFMA.FTZ R30, R13, -UR5, R30 ;  /* 0x800000050d1e7c23 */ /* 0x000fe2000801001e */
[----:B------:R-:W-:Y:S01]  /*1f600*/  IABS R12, R12 ;  /* 0x0000000c000c7213 */ /* 0x000fe20000000000 */
[----:B------:R-:W-:Y:S01]  /*1f610*/  IMAD.IADD R13, R206, 0x1, -R9 ;  /* 0x00000001ce0d7824 */ /* 0x000fe200078e0a09 */
[----:B------:R-:W-:Y:S02]  /*1f620*/  FMNMX.FTZ R4, R5, R4, !PT ;  /* 0x0000000405047209 */ /* 0x000fe40007810000 */
[----:B------:R-:W-:Y:S02]  /*1f630*/  FMNMX.FTZ R15, R166, R15, !PT ;  /* 0x0000000fa60f7209 */ /* 0x000fe40007810000 */
[----:B------:R-:W-:Y:S02]  /*1f640*/  FSEL R140, R17, -INF , !P4 ;  /* 0xff800000118c7808 */ /* 0x000fe40006000000 */
[----:B------:R-:W-:Y:S01]  /*1f650*/  I2FP.F32.S32 R12, R12 ;  /* 0x0000000c000c7245 */ /* 0x000fe20000201400 */
[----:B------:R-:W-:Y:S01]  /*1f660*/  LDSM.16.MT88.4 R16, [R188+0xc000] ;  /* 0x00c00000bc10783b */ /* 0x000fe20000004200 */
[----:B------:R-:W-:Y:S02]  /*1f670*/  FSEL R146, R24, -INF , !P6 ;  /* 0xff80000018927808 */ /* 0x000fe40007000000 */
[----:B------:R-:W-:Y:S01]  /*1f680*/  FSEL R217, R14, -INF , !P2 ;  /* 0xff8000000ed97808 */ /* 0x000fe20005000000 */
[----:B------:R-:W-:Y:S01]  /*1f690*/  IMAD.IADD R14, R209, 0x1, -R10 ;  /* 0x00000001d10e7824 */ /* 0x000fe200078e0a0a */
[----:B------:R-:W-:Y:S01]  /*1f6a0*/  ISETP.GE.AND P4, PT, R133, R208, PT ;  /* 0x000000d08500720c */ /* 0x000fe20003f86270 */
[----:B------:R-:W-:Y:S01]  /*1f6b0*/  FFMA.FTZ R25, R12, -UR5, R25 ;  /* 0x800000050c197c23 */ /* 0x000fe20008010019 */
[----:B------:R-:W-:Y:S01]  /*1f6c0*/  FMNMX.FTZ R4, R7, R4, !PT ;  /* 0x0000000407047209 */ /* 0x000fe20007810000 */
[----:B------:R-:W-:Y:S01]  /*1f6d0*/  IMAD.IADD R12, R206, 0x1, -R132 ;  /* 0x00000001ce0c7824 */ /* 0x000fe200078e0a84 */
[----:B------:R-:W-:Y:S02]  /*1f6e0*/  ISETP.GE.AND P6, PT, R6, R208, PT ;  /* 0x000000d00600720c */ /* 0x000fe40003fc6270 */
[----:B------:R-:W-:Y:S02]  /*1f6f0*/  FMNMX.FTZ R15, R162, R15, !PT ;  /* 0x0000000fa20f7209 */ /* 0x000fe40007810000 */
[-C--:B------:R-:W-:Y:S02]  /*1f700*/  ISETP.GE.OR P4, PT, R133, R207.reuse, !P4 ;  /* 0x000000cf8500720c */ /* 0x080fe40006786670 */
[----:B------:R-:W-:Y:S02]  /*1f710*/  ISETP.GE.OR P6, PT, R6, R207, !P6 ;  /* 0x000000cf0600720c */ /* 0x000fe400077c6670 */
[----:B------:R-:W-:Y:S02]  /*1f720*/  FMNMX.FTZ R4, R11, R4, !PT ;  /* 0x000000040b047209 */ /* 0x000fe40007810000 */
[----:B------:R-:W-:Y:S02]  /*1f730*/  FMNMX.FTZ R15, R142, R15, !PT ;  /* 0x0000000f8e0f7209 */ /* 0x000fe40007810000 */
[----:B------:R-:W-:Y:S02]  /*1f740*/  IABS R14, R14 ;  /* 0x0000000e000e7213 */ /* 0x000fe40000000000 */
[----:B------:R-:W-:Y:S02]  /*1f750*/  FSEL R216, R20, -INF , !P4 ;  /* 0xff80000014d87808 */ /* 0x000fe40006000000 */
[----:B------:R-:W-:Y:S02]  /*1f760*/  FSEL R144, R25, -INF , !P6 ;  /* 0xff80000019907808 */ /* 0x000fe40007000000 */
[----:B------:R-:W-:Y:S02]  /*1f770*/  FMNMX.FTZ R4, R217, R4, !PT ;  /* 0x00000004d9047209 */ /* 0x000fe40007810000 */
[----:B------:R-:W-:Y:S02]  /*1f780*/  ISETP.GE.AND P4, PT, R133, R205, PT ;  /* 0x000000cd8500720c */ /* 0x000fe40003f86270 */
[----:B------:R-:W-:Y:S02]  /*1f790*/  FMNMX.FTZ R15, R140, R15, !PT ;  /* 0x0000000f8c0f7209 */ /* 0x000fe40007810000 */
[----:B------:R-:W-:Y:S02]  /*1f7a0*/  I2FP.F32.S32 R14, R14 ;  /* 0x0000000e000e7245 */ /* 0x000fe40000201400 */
[----:B------:R-:W-:Y:S02]  /*1f7b0*/  ISETP.GE.AND P6, PT, R6, R205, PT ;  /* 0x000000cd0600720c */ /* 0x000fe40003fc6270 */
[----:B------:R-:W-:Y:S01]  /*1f7c0*/  FSEL R164, R28, -INF , !P1 ;  /* 0xff8000001ca47808 */ /* 0x000fe20004800000 */
[----:B------:R-:W-:Y:S01]  /*1f7d0*/  FFMA.FTZ R29, R14, -UR5, R29 ;  /* 0x800000050e1d7c23 */ /* 0x000fe2000801001d */
[----:B------:R-:W-:Y:S02]  /*1f7e0*/  IABS R12, R12 ;  /* 0x0000000c000c7213 */ /* 0x000fe40000000000 */
[----:B------:R-:W-:Y:S02]  /*1f7f0*/  ISETP.GE.AND P1, PT, R10, R208, PT ;  /* 0x000000d00a00720c */ /* 0x000fe40003f26270 */
[----:B------:R-:W-:Y:S02]  /*1f800*/  FMNMX.FTZ R4, R171, R4, !PT ;  /* 0x00000004ab047209 */ /* 0x000fe40007810000 */
[-C--:B------:R-:W-:Y:S02]  /*1f810*/  ISETP.GE.OR P4, PT, R133, R204.reuse, !P4 ;  /* 0x000000cc8500720c */ /* 0x080fe40006786670 */
[----:B------:R-:W-:Y:S02]  /*1f820*/  ISETP.GE.OR P6, PT, R6, R204, !P6 ;  /* 0x000000cc0600720c */ /* 0x000fe400077c6670 */
[----:B------:R-:W-:Y:S02]  /*1f830*/  FMNMX.FTZ R15, R216, R15, !PT ;  /* 0x0000000fd80f7209 */ /* 0x000fe40007810000 */
[----:B------:R-:W-:Y:S02]  /*1f840*/  I2FP.F32.S32 R12, R12 ;  /* 0x0000000c000c7245 */ /* 0x000fe40000201400 */
[----:B------:R-:W-:Y:S02]  /*1f850*/  IADD3 R6, R206, -R6, RZ ;  /* 0x80000006ce067210 */ /* 0x000fe40007ffe0ff */
[----:B------:R-:W-:Y:S01]  /*1f860*/  ISETP.GE.OR P1, PT, R10, R207, !P1 ;  /* 0x000000cf0a00720c */ /* 0x000fe20004f26670 */
[----:B------:R-:W-:Y:S01]  /*1f870*/  FFMA.FTZ R23, R12, -UR5, R23 ;  /* 0x800000050c177c23 */ /* 0x000fe20008010017 */
[----:B------:R-:W-:Y:S02]  /*1f880*/  FMNMX.FTZ R4, R143, R4, !PT ;  /* 0x000000048f047209 */ /* 0x000fe40007810000 */
[----:B------:R-:W-:Y:S02]  /*1f890*/  FSEL R221, R22, -INF , !P4 ;  /* 0xff80000016dd7808 */ /* 0x000fe40006000000 */
[----:B------:R-:W-:Y:S02]  /*1f8a0*/  ISETP.GE.AND P2, PT, R132, R205, PT ;  /* 0x000000cd8400720c */ /* 0x000fe40003f46270 */
[----:B------:R-:W-:Y:S02]  /*1f8b0*/  FMNMX.FTZ R15, R214, R15, !PT ;  /* 0x0000000fd60f7209 */ /* 0x000fe40007810000 */
[----:B------:R-:W-:Y:S02]  /*1f8c0*/  ISETP.GE.AND P4, PT, R10, R205, PT ;  /* 0x000000cd0a00720c */ /* 0x000fe40003f86270 */
[----:B------:R-:W-:Y:S02]  /*1f8d0*/  IABS R6, R6 ;  /* 0x0000000600067213 */ /* 0x000fe40000000000 */
[----:B------:R-:W-:Y:S02]  /*1f8e0*/  FSEL R154, R29, -INF , !P1 ;  /* 0xff8000001d9a7808 */ /* 0x000fe40004800000 */
[----:B------:R-:W-:Y:S02]  /*1f8f0*/  FMNMX.FTZ R4, R141, R4, !PT ;  /* 0x000000048d047209 */ /* 0x000fe40007810000 */
[----:B------:R-:W-:Y:S02]  /*1f900*/  ISETP.GE.AND P1, PT, R9, R208, PT ;  /* 0x000000d00900720c */ /* 0x000fe40003f26270 */
[-C--:B------:R-:W-:Y:S02]  /*1f910*/  ISETP.GE.OR P2, PT, R132, R204.reuse, !P2 ;  /* 0x000000cc8400720c */ /* 0x080fe40005746670 */
[----:B------:R-:W-:Y:S02]  /*1f920*/  FMNMX.FTZ R15, R146, R15, !PT ;  /* 0x0000000f920f7209 */ /* 0x000fe40007810000 */
[----:B------:R-:W-:Y:S02]  /*1f930*/  ISETP.GE.OR P4, PT, R10, R204, !P4 ;  /* 0x000000cc0a00720c */ /* 0x000fe40006786670 */
[----:B------:R-:W-:Y:S02]  /*1f940*/  I2FP.F32.S32 R6, R6 ;  /* 0x0000000600067245 */ /* 0x000fe40000201400 */
[----:B------:R-:W-:Y:S02]  /*1f950*/  IADD3 R10, R206, -R10, RZ ;  /* 0x8000000ace0a7210 */ /* 0x000fe40007ffe0ff */
[----:B------:R-:W-:Y:S01]  /*1f960*/  IABS R8, R8 ;  /* 0x0000000800087213 */ /* 0x000fe20000000000 */
[----:B------:R-:W-:Y:S01]  /*1f970*/  FFMA.FTZ R27, R6, -UR5, R27 ;  /* 0x80000005061b7c23 */ /* 0x000fe2000801001b */
[----:B------:R-:W-:Y:S01]  /*1f980*/  FSEL R219, R23, -INF , !P2 ;  /* 0xff80000017db7808 */ /* 0x000fe20005000000 */
[----:B------:R-:W-:Y:S01]  /*1f990*/  IMAD.IADD R6, R206, 0x1, -R3 ;  /* 0x00000001ce067824 */ /* 0x000fe200078e0a03 */
[----:B------:R-:W-:Y:S02]  /*1f9a0*/  ISETP.GE.OR P1, PT, R9, R207, !P1 ;  /* 0x000000cf0900720c */ /* 0x000fe40004f26670 */
[----:B------:R-:W-:Y:S02]  /*1f9b0*/  FMNMX.FTZ R4, R221, R4, !PT ;  /* 0x00000004dd047209 */ /* 0x000fe40007810000 */
[----:B------:R-:W-:Y:S02]  /*1f9c0*/  FMNMX.FTZ R15, R144, R15, !PT ;  /* 0x0000000f900f7209 */ /* 0x000fe40007810000 */
[----:B------:R-:W-:Y:S02]  /*1f9d0*/  IABS R10, R10 ;  /* 0x0000000a000a7213 */ /* 0x000fe40000000000 */
[----:B------:R-:W-:Y:S02]  /*1f9e0*/  I2FP.F32.S32 R8, R8 ;  /* 0x0000000800087245 */ /* 0x000fe40000201400 */
[----:B------:R-:W-:Y:S02]  /*1f9f0*/  FSEL R152, R32, -INF , !P1 ;  /* 0xff80000020987808 */ /* 0x000fe40004800000 */
[----:B------:R-:W-:Y:S01]  /*1fa00*/  FSEL R147, R26, -INF , !P0 ;  /* 0xff8000001a937808 */ /* 0x000fe20004000000 */
[----:B------:R-:W-:Y:S01]  /*1fa10*/  FFMA.FTZ R33, R8, -UR5, R33 ;  /* 0x8000000508217c23 */ /* 0x000fe20008010021 */
[----:B------:R-:W-:Y:S02]  /*1fa20*/  FMNMX.FTZ R4, R219, R4, !PT ;  /* 0x00000004db047209 */ /* 0x000fe40007810000 */
[----:B------:R-:W-:Y:S02]  /*1fa30*/  FMNMX.FTZ R15, R164, R15, !PT ;  /* 0x0000000fa40f7209 */ /* 0x000fe40007810000 */
[----:B------:R-:W-:Y:S02]  /*1fa40*/  ISETP.GE.AND P1, PT, R3, R208, PT ;  /* 0x000000d00300720c */ /* 0x000fe40003f26270 */
[----:B------:R-:W-:Y:S02]  /*1fa50*/  I2FP.F32.S32 R10, R10 ;  /* 0x0000000a000a7245 */ /* 0x000fe40000201400 */
[----:B------:R-:W-:Y:S02]  /*1fa60*/  IABS R13, R13 ;  /* 0x0000000d000d7213 */ /* 0x000fe40000000000 */
[----:B------:R-:W-:Y:S01]  /*1fa70*/  FSEL R145, R27, -INF , !P6 ;  /* 0xff8000001b917808 */ /* 0x000fe20007000000 */
[----:B------:R-:W-:Y:S01]  /*1fa80*/  FFMA.FTZ R31, R10, -UR5, R31 ;  /* 0x800000050a1f7c23 */ /* 0x000fe2000801001f */
[----:B------:R-:W-:Y:S01]  /*1fa90*/  FMNMX.FTZ R4, R147, R4, !PT ;  /* 0x0000000493047209 */ /* 0x000fe20007810000 */
[----:B------:R-:W-:Y:S01]  /*1faa0*/  LDSM.16.MT88.4 R24, [R186+0xc000] ;  /* 0x00c00000ba18783b */ /* 0x000fe20000004200 */
[----:B------:R-:W-:Y:S02]  /*1fab0*/  FMNMX.FTZ R15, R154, R15, !PT ;  /* 0x0000000f9a0f7209 */ /* 0x000fe40007810000 */
[----:B------:R-:W-:Y:S02]  /*1fac0*/  ISETP.GE.OR P1, PT, R3, R207, !P1 ;  /* 0x000000cf0300720c */ /* 0x000fe40004f26670 */
[----:B------:R-:W-:Y:S02]  /*1fad0*/  I2FP.F32.S32 R13, R13 ;  /* 0x0000000d000d7245 */ /* 0x000fe40000201400 */
[----:B------:R-:W-:Y:S02]  /*1fae0*/  IABS R6, R6 ;  /* 0x0000000600067213 */ /* 0x000fe40000000000 */
[----:B------:R-:W-:Y:S01]  /*1faf0*/  FSEL R153, R30, -INF , !P5 ;  /* 0xff8000001e997808 */ /* 0x000fe20006800000 */
[----:B------:R-:W-:Y:S01]  /*1fb00*/  FFMA.FTZ R34, R13, -UR5, R34 ;  /* 0x800000050d227c23 */ /* 0x000fe20008010022 */
[----:B------:R-:W-:Y:S02]  /*1fb10*/  FMNMX.FTZ R8, R145, R4, !PT ;  /* 0x0000000491087209 */ /* 0x000fe40007810000 */
[----:B------:R-:W-:Y:S02]  /*1fb20*/  ISETP.GE.AND P2, PT, R9, R205, PT ;  /* 0x000000cd0900720c */ /* 0x000fe40003f46270 */
[----:B------:R-:W-:Y:S02]  /*1fb30*/  FSEL R150, R33, -INF , !P1 ;  /* 0xff80000021967808 */ /* 0x000fe40004800000 */
[----:B------:R-:W-:Y:S02]  /*1fb40*/  FMNMX.FTZ R15, R152, R15, !PT ;  /* 0x0000000f980f7209 */ /* 0x000fe40007810000 */
        /* <DEDUP_REMOVED lines=8> */
[----:B------:R-:W-:Y:S02]  /*1fbd0*/  FSEL R149, R34, -INF , !P2 ;  /* 0xff80000022957808 */ /* 0x000fe40005000000 */
[----:B------:R-:W-:Y:S01]  /*1fbe0*/  FMNMX.FTZ R8, R151, R8, !PT ;  /* 0x0000000897087209 */ /* 0x000fe20007810000 */
[----:B------:R-:W1:Y:S01]  /*1fbf0*/  SHFL.BFLY PT, R4, R9, 0x2, 0x1f ;  /* 0x0c401f0009047f89 */ /* 0x000e6200000e0000 */
[----:B------:R-:W-:Y:S02]  /*1fc00*/  ISETP.GE.OR P0, PT, R3, R204, !P0 ;  /* 0x000000cc0300720c */ /* 0x000fe40004706670 */
[----:B------:R-:W-:Y:S02]  /*1fc10*/  FMNMX.FTZ R8, R149, R8, !PT ;  /* 0x0000000895087209 */ /* 0x000fe40007810000 */
[----:B------:R-:W-:Y:S04]  /*1fc20*/  FSEL R133, R35, -INF , !P0 ;  /* 0xff80000023857808 */ /* 0x000fe80004000000 */
[----:B------:R-:W-:Y:S05]  /*1fc30*/  FMNMX.FTZ R6, R133, R8, !PT ;  /* 0x0000000885067209 */ /* 0x000fea0007810000 */
        /* <DEDUP_REMOVED lines=11> */
[--C-:B------:R-:W-:Y:S01]  /*1fcf0*/  FFMA.FTZ R158, R134, UR4, -R155.reuse ;  /* 0x00000004869e7c23 */ /* 0x100fe2000801089b */
[--C-:B------:R-:W-:Y:S01]  /*1fd00*/  FFMA.FTZ R160, R138, UR4, -R155.reuse ;  /* 0x000000048aa07c23 */ /* 0x100fe2000801089b */
[C---:B------:R-:W-:Y:S01]  /*1fd10*/  FSETP.NEU.FTZ.AND P0, PT, R3.reuse, -INF , PT ;  /* 0xff8000000300780b */ /* 0x040fe20003f1d000 */
[----:B------:R-:W-:Y:S01]  /*1fd20*/  FMUL.FTZ R148, R3, UR4 ;  /* 0x0000000403947c20 */ /* 0x000fe20008410000 */
[--C-:B------:R-:W-:Y:S01]  /*1fd30*/  FFMA.FTZ R159, R136, UR4, -R155.reuse ;  /* 0x00000004889f7c23 */ /* 0x100fe2000801089b */
[----:B------:R-:W-:Y:S01]  /*1fd40*/  MUFU.EX2 R163, R163 ;  /* 0x000000a300a37308 */ /* 0x000fe20000000800 */
[--C-:B------:R-:W-:Y:S01]  /*1fd50*/  FFMA.FTZ R169, R140, UR4, -R155.reuse ;  /* 0x000000048ca97c23 */ /* 0x100fe2000801089b */
        /* <DEDUP_REMOVED lines=11> */
[----:B------:R-:W1:Y:S01]  /*1fe10*/  MUFU.EX2 R160, R160 ;  /* 0x000000a000a07308 */ /* 0x000e620000000800 */
[----:B------:R-:W-:Y:S01]  /*1fe20*/  FFMA.FTZ R170, R141, UR4, -R148 ;  /* 0x000000048daa7c23 */ /* 0x000fe20008010894 */
[----:B------:R-:W-:Y:S01]  /*1fe30*/  FADD.FTZ R0, -R5, R0 ;  /* 0x0000000005007221 */ /* 0x000fe20000010100 */
[----:B------:R-:W-:Y:S01]  /*1fe40*/  FSEL R5, R3, RZ, P0 ;  /* 0x000000ff03057208 */ /* 0x000fe20000000000 */
[--C-:B------:R-:W-:Y:S01]  /*1fe50*/  FFMA.FTZ R220, R147, UR4, -R148.reuse ;  /* 0x0000000493dc7c23 */ /* 0x100fe20008010894 */
[--C-:B------:R-:W-:Y:S01]  /*1fe60*/  FFMA.FTZ R224, R153, UR4, -R148.reuse ;  /* 0x0000000499e07c23 */ /* 0x100fe20008010894 */
[----:B------:R-:W-:Y:S01]  /*1fe70*/  FMUL.FTZ R6, R0, UR4 ;  /* 0x0000000400067c20 */ /* 0x000fe20008410000 */
[----:B------:R-:W-:Y:S01]  /*1fe80*/  FFMA.FTZ R231, R151, UR4, -R148 ;  /* 0x0000000497e77c23 */ /* 0x000fe20008010894 */
[----:B------:R-:W-:Y:S02]  /*1fe90*/  FADD.FTZ R0, -R5, R2 ;  /* 0x0000000205007221 */ /* 0x000fe40000010100 */
        /* <DEDUP_REMOVED lines=18> */
[----:B------:R-:W-:Y:S08]  /*1ffc0*/  ISETP.GT.AND P0, PT, R201, UR18, PT ;  /* 0x00000012c9007c0c */ /* 0x000ff0000bf04270 */
        /* <DEDUP_REMOVED lines=179> */
[----:B------:R-:W-:Y:S01]  /*20b00*/  IMAD.MOV.U32 R0, RZ, RZ, R132 ;  /* 0x000000ffff007224 */ /* 0x000fe200078e0084 */
        /* <DEDUP_REMOVED lines=139> */
.L_x_6091:
        /* <DEDUP_REMOVED lines=256> */
[----:B------:R-:W2:Y:S01]  /*223c0*/  S2R R24, SR_CTAID.Z ;  /* 0x0000000000187919 */ /* 0x000ea20000002700 */
[----:B------:R-:W-:Y:S01]  /*223d0*/  ULDC UR4, c[0x0][0x2c4] ;  /* 0x0000b10000047ab9 */ /* 0x000fe20000000800 */
[----:B------:R-:W-:-:S05]  /*223e0*/  UISETP.NE.AND UP0, UPT, UR22, -0x1, UPT ;  /* 0xffffffff1600788c */ /* 0x000fca000bf05270 */
[----:B------:R-:W2:Y:S01]  /*223f0*/  LDC R3, c[0x0][0x2e4] ;  /* 0x0000b900ff037b82 */ /* 0x000ea20000000800 */
[----:B-1----:R-:W-:-:S04]  /*22400*/  UIMAD UR4, UR8, UR4, URZ ;  /* 0x00000004080472a4 */ /* 0x002fc8000f8e023f */
[----:B------:R-:W-:-:S06]  /*22410*/  USEL UR4, UR4, UR22, !UP0 ;  /* 0x0000001604047287 */ /* 0x000fcc000c000000 */
[----:B--2---:R-:W-:-:S05]  /*22420*/  IMAD R3, R24, R3, UR4 ;  /* 0x0000000418037e24 */ /* 0x004fca000f8e0203 */
[----:B------:R-:W-:Y:S01]  /*22430*/  R2UR UR10, R3 ;  /* 0x00000000030a72ca */ /* 0x000fe200000e0000 */
[----:B------:R-:W-:-:S14]  /*22440*/  BRA `(.L_x_6097) ;  /* 0x00000000001c7947 */ /* 0x000fdc0003800000 */
.L_x_6096:
[----:B------:R-:W1:Y:S01]  /*22450*/  S2R R24, SR_CTAID.Z ;  /* 0x0000000000187919 */ /* 0x000e620000002700 */
[----:B------:R-:W1:Y:S08]  /*22460*/  S2UR UR8, SR_CTAID.Y ;  /* 0x00000000000879c3 */ /* 0x000e700000002600 */
[----:B------:R-:W1:Y:S08]  /*22470*/  LDC R3, c[0x0][0x270] ;  /* 0x00009c00ff037b82 */ /* 0x000e700000000800 */
[----:B------:R-:W2:Y:S01]  /*22480*/  LDC R2, c[0x0][0x2c4] ;  /* 0x0000b100ff027b82 */ /* 0x000ea20000000800 */
[----:B-1----:R-:W-:-:S04]  /*22490*/  IMAD R3, R3, UR8, R24 ;  /* 0x0000000803037c24 */ /* 0x002fc8000f8e0218 */
[----:B--2---:R-:W-:-:S05]  /*224a0*/  IMAD R2, R3, R2, RZ ;  /* 0x0000000203027224 */ /* 0x004fca00078e02ff */
[----:B------:R-:W-:-:S15]  /*224b0*/  R2UR UR10, R2 ;  /* 0x00000000020a72ca */ /* 0x000fde00000e0000 */
.L_x_6097:
[----:B------:R-:W1:Y:S01]  /*224c0*/  S2R R3, SR_TID.X ;  /* 0x0000000000037919 */ /* 0x000e620000002100 */
[----:B---3--:R-:W-:Y:S01]  /*224d0*/  LOP3.LUT R5, R10, 0xffffffe0, RZ, 0xc0, !PT ;  /* 0xffffffe00a057812 */ /* 0x008fe200078ec0ff */
[----:B------:R-:W-:Y:S01]  /*224e0*/  USHF.R.S32.HI UR9, URZ, 0x1f, UR8 ;  /* 0x0000001f3f097899 */ /* 0x000fe20008011408 */
[----:B------:R-:W-:Y:S01]  /*224f0*/  SHF.R.S32.HI R13, RZ, 0x1f, R8 ;  /* 0x0000001fff0d7819 */ /* 0x000fe20000011408 */
[----:B------:R-:W-:Y:S01]  /*22500*/  UISETP.NE.AND UP0, UPT, UR22, -0x1, UPT ;  /* 0xffffffff1600788c */ /* 0x000fe2000bf05270 */
[----:B------:R-:W-:Y:S01]  /*22510*/  BAR.SYNC.DEFER_BLOCKING 0x0 ;  /* 0x0000000000007b1d */ /* 0x000fe20000010000 */
[----:B------:R-:W-:Y:S01]  /*22520*/  IMAD.IADD R5, R0, 0x1, -R5 ;  /* 0x0000000100057824 */ /* 0x000fe200078e0a05 */
[----:B------:R-:W-:-:S04]  /*22530*/  LEA.HI R13, R13, R8, RZ, 0x2 ;  /* 0x000000080d0d7211 */ /* 0x000fc800078f10ff */
[----:B------:R-:W-:Y:S01]  /*22540*/  LOP3.LUT P0, RZ, R5, 0x3, RZ, 0xc0, !PT ;  /* 0x0000000305ff7812 */ /* 0x000fe2000780c0ff */
[----:B------:R-:W-:Y:S01]  /*22550*/  ULDC.64 UR6, c[0x0][0x290] ;  /* 0x0000a40000067ab9 */ /* 0x000fe20000000a00 */
[----:B------:R-:W-:Y:S01]  /*22560*/  ULDC.64 UR4, c[0x0][0x298] ;  /* 0x0000a60000047ab9 */ /* 0x000fe20000000a00 */
[----:B------:R-:W-:Y:S01]  /*22570*/  UIMAD UR9, UR9, UR6, URZ ;  /* 0x00000006090972a4 */ /* 0x000fe2000f8e023f */
[----:B------:R-:W-:Y:S01]  /*22580*/  LOP3.LUT R13, R13, 0xffffffc, RZ, 0xc0, !PT ;  /* 0x0ffffffc0d0d7812 */ /* 0x000fe200078ec0ff */
[----:B------:R-:W-:Y:S01]  /*22590*/  UIMAD.WIDE.U32 UR12, UR22, UR4, URZ ;  /* 0x00000004160c72a5 */ /* 0x000fe2000f8e003f */
[----:B------:R-:W-:Y:S01]  /*225a0*/  BSSY B0, `(.L_x_6098) ;  /* 0x0000020000007945 */ /* 0x000fe20003800000 */
[----:B------:R-:W-:Y:S02]  /*225b0*/  UIMAD.WIDE.U32 UR14, UR8, UR6, URZ ;  /* 0x00000006080e72a5 */ /* 0x000fe4000f8e003f */
[----:B------:R-:W-:Y:S01]  /*225c0*/  UIMAD UR7, UR8, UR7, UR9 ;  /* 0x00000007080772a4 */ /* 0x000fe2000f8e0209 */
[----:B------:R-:W-:Y:S01]  /*225d0*/  IMAD.IADD R8, R8, 0x1, -R13 ;  /* 0x0000000108087824 */ /* 0x000fe200078e0a0d */
[----:B------:R-:W-:Y:S01]  /*225e0*/  UIMAD UR22, UR22, UR5, UR13 ;  /* 0x00000005161672a4 */ /* 0x000fe2000f8e020d */
[----:B------:R-:W-:Y:S01]  /*225f0*/  ULDC.64 UR8, c[0x0][0x208] ;  /* 0x0000820000087ab9 */ /* 0x000fe20000000a00 */
[----:B------:R-:W-:-:S02]  /*22600*/  USEL UR12, UR14, UR12, !UP0 ;  /* 0x0000000c0e0c7287 */ /* 0x000fc4000c000000 */
        /* <DEDUP_REMOVED lines=11> */
[----:B------:R-:W-:Y:S01]  /*226c0*/  VIADD R6, R8, 0x8 ;  /* 0x0000000808067836 */ /* 0x000fe20000000000 */
[----:B-1----:R-:W-:Y:S02]  /*226d0*/  ULEA UR7, UR6, UR10, 0x6 ;  /* 0x0000000a06077291 */ /* 0x002fe4000f8e303f */
[----:B------:R-:W-:-:S04]  /*226e0*/  UIMAD UR6, UR6, -0x40, UR21 ;  /* 0xffffffc0060678a4 */ /* 0x000fc8000f8e0215 */
[----:B------:R-:W-:Y:S01]  /*226f0*/  IMAD.U32 R4, RZ, RZ, UR7 ;  /* 0x00000007ff047e24 */ /* 0x000fe2000f8e00ff */
[----:B------:R-:W-:Y:S02]  /*22700*/  IADD3 R5, P0, R8, UR7, RZ ;  /* 0x0000000708057c10 */ /* 0x000fe4000ff1e0ff */
[----:B------:R-:W-:Y:S02]  /*22710*/  ISETP.GE.AND P1, PT, R6, UR6, PT ;  /* 0x0000000606007c0c */ /* 0x000fe4000bf26270 */
[----:B------:R-:W-:Y:S02]  /*22720*/  SHF.R.S32.HI R13, RZ, 0x1f, R4 ;  /* 0x0000001fff0d7819 */ /* 0x000fe40000011404 */
[C---:B------:R-:W-:Y:S01]  /*22730*/  ISETP.GE.AND P2, PT, R8.reuse, UR6, PT ;  /* 0x0000000608007c0c */ /* 0x040fe2000bf46270 */
[----:B------:R-:W-:Y:S01]  /*22740*/  ULDC.64 UR6, c[0x0][0x2b0] ;  /* 0x0000ac0000067ab9 */ /* 0x000fe20000000a00 */
[----:B------:R-:W-:Y:S02]  /*22750*/  LEA.HI.X.SX32 R8, R8, R13, 0x1, P0 ;  /* 0x0000000d08087211 */ /* 0x000fe400000f0eff */
[----:B------:R-:W-:-:S04]  /*22760*/  LEA R4, P0, R5, UR6, 0x2 ;  /* 0x0000000605047c11 */ /* 0x000fc8000f8010ff */
[----:B------:R-:W-:-:S05]  /*22770*/  LEA.HI.X R5, R5, UR7, R8, 0x2, P0 ;  /* 0x0000000705057c11 */ /* 0x000fca00080f1408 */
[----:B------:R1:W-:Y:S04]  /*22780*/  @!P2 STG.E desc[UR8][R4.64], R9 ;  /* 0x000000090400a986 */ /* 0x0003e8000c101908 */
[----:B------:R1:W-:Y:S02]  /*22790*/  @!P1 STG.E desc[UR8][R4.64+0x20], R11 ;  /* 0x0000200b04009986 */ /* 0x0003e4000c101908 */
.L_x_6099:
[----:B------:R-:W-:Y:S05]  /*227a0*/  BSYNC B0 ;  /* 0x0000000000007941 */ /* 0x000fea0003800000 */
.L_x_6098:
[----:B------:R-:W2:Y:S01]  /*227b0*/  S2UR UR7, SR_CTAID.X ;  /* 0x00000000000779c3 */ /* 0x000ea20000002500 */
[----:B-1----:R-:W-:Y:S01]  /*227c0*/  LEA.HI R5, R7, R0, RZ, 0x3 ;  /* 0x0000000007057211 */ /* 0x002fe200078f18ff */
[----:B------:R-:W-:Y:S01]  /*227d0*/  IMAD.U32 R7, RZ, RZ, UR4 ;  /* 0x00000004ff077e24 */ /* 0x000fe2000f8e00ff */
[----:B------:R-:W-:Y:S01]  /*227e0*/  LEA.HI R4, R2, R3, RZ, 0x3 ;  /* 0x0000000302047211 */ /* 0x000fe200078f18ff */
[----:B------:R1:W3:Y:S01]  /*227f0*/  LDS.128 R12, [R197+0x1800] ;  /* 0x00180000c50c7984 */ /* 0x0002e20000000c00 */
[----:B------:R-:W-:Y:S01]  /*22800*/  LOP3.LUT R5, R5, 0xfffffff8, RZ, 0xc0, !PT ;  /* 0xfffffff805057812 */ /* 0x000fe200078ec0ff */
[----:B------:R-:W-:Y:S01]  /*22810*/  BSSY B0, `(.L_x_6100) ;  /* 0x0000034000007945 */ /* 0x000fe20003800000 */
[----:B------:R-:W-:Y:S01]  /*22820*/  SHF.R.S32.HI R27, RZ, 0x1f, R24 ;  /* 0x0000001fff1b7819 */ /* 0x000fe20000011418 */
[----:B------:R1:W4:Y:S02]  /*22830*/  LDS.128 R16, [R197] ;  /* 0x00000000c5107984 */ /* 0x0003240000000c00 */
[----:B------:R-:W-:Y:S01]  /*22840*/  IMAD.IADD R5, R0, 0x1, -R5 ;  /* 0x0000000100057824 */ /* 0x000fe200078e0a05 */
[----:B------:R-:W-:Y:S01]  /*22850*/  LOP3.LUT R0, R4, 0xfffffff8, RZ, 0xc0, !PT ;  /* 0xfffffff804007812 */ /* 0x000fe200078ec0ff */
[----:B------:R1:W1:Y:S02]  /*22860*/  LDS.128 R8, [R197+0x2000] ;  /* 0x00200000c5087984 */ /* 0x0002640000000c00 */
[----:B------:R-:W-:-:S02]  /*22870*/  IMAD.SHL.U32 R22, R5, 0x8, RZ ;  /* 0x0000000805167824 */ /* 0x000fc400078e00ff */
[----:B------:R-:W-:Y:S01]  /*22880*/  IMAD.IADD R0, R3, 0x1, -R0 ;  /* 0x0000000103007824 */ /* 0x000fe200078e0a00 */
[----:B------:R-:W-:Y:S02]  /*22890*/  SHF.R.S32.HI R3, RZ, 0x3, R4 ;  /* 0x00000003ff037819 */ /* 0x000fe40000011404 */
[----:B------:R-:W-:Y:S01]  /*228a0*/  SHF.R.S32.HI R23, RZ, 0x1f, R22 ;  /* 0x0000001fff177819 */ /* 0x000fe20000011416 */
[----:B------:R-:W-:Y:S01]  /*228b0*/  IMAD.SHL.U32 R0, R0, 0x8, RZ ;  /* 0x0000000800007824 */ /* 0x000fe200078e00ff */
[C---:B------:R-:W-:Y:S01]  /*228c0*/  IADD3 R4, R3.reuse, 0x20, RZ ;  /* 0x0000002003047810 */ /* 0x040fe20007ffe0ff */
[----:B------:R-:W-:Y:S01]  /*228d0*/  VIADD R5, R3, 0x10 ;  /* 0x0000001003057836 */ /* 0x000fe20000000000 */
[----:B--2---:R-:W-:Y:S01]  /*228e0*/  USHF.L.U32 UR7, UR7, 0x6, URZ ;  /* 0x0000000607077899 */ /* 0x004fe2000800063f */
[C---:B------:R-:W-:Y:S01]  /*228f0*/  VIADD R20, R0.reuse, 0x40 ;  /* 0x0000004000147836 */ /* 0x040fe20000000000 */
[----:B------:R-:W-:Y:S02]  /*22900*/  IADD3 R0, R0, 0x80, RZ ;  /* 0x0000008000007810 */ /* 0x000fe40007ffe0ff */
[----:B------:R-:W-:-:S02]  /*22910*/  USHF.R.S32.HI UR6, URZ, 0x1f, UR7 ;  /* 0x0000001f3f067899 */ /* 0x000fc40008011407 */
[----:B------:R-:W-:Y:S01]  /*22920*/  IMAD.WIDE.U32 R6, R7, UR7, R22 ;  /* 0x0000000707067c25 */ /* 0x000fe2000f8e0016 */
[----:B------:R-:W-:Y:S02]  /*22930*/  UIADD3 UR21, -UR7, UR21, URZ ;  /* 0x0000001507157290 */ /* 0x000fe4000fffe13f */
[----:B------:R-:W-:Y:S01]  /*22940*/  UIMAD UR6, UR6, UR4, URZ ;  /* 0x00000004060672a4 */ /* 0x000fe2000f8e023f */
[----:B------:R-:W-:-:S03]  /*22950*/  IADD3 R6, P0, R6, UR12, RZ ;  /* 0x0000000c06067c10 */ /* 0x000fc6000ff1e0ff */
[----:B------:R-:W-:Y:S01]  /*22960*/  UIMAD UR6, UR7, UR5, UR6 ;  /* 0x00000005070672a4 */ /* 0x000fe2000f8e0206 */
[----:B------:R-:W-:Y:S02]  /*22970*/  ISETP.GE.AND P6, PT, R5, UR21, PT ;  /* 0x0000001505007c0c */ /* 0x000fe4000bfc6270 */
[----:B------:R-:W-:-:S03]  /*22980*/  ISETP.GE.AND P5, PT, R4, UR21, PT ;  /* 0x0000001504007c0c */ /* 0x000fc6000bfa6270 */
[----:B------:R-:W-:Y:S01]  /*22990*/  IMAD.U32 R2, RZ, RZ, UR6 ;  /* 0x00000006ff027e24 */ /* 0x000fe2000f8e00ff */
[----:B------:R-:W-:Y:S02]  /*229a0*/  ULDC.64 UR6, c[0x0][0x2a0] ;  /* 0x0000a80000067ab9 */ /* 0x000fe40000000a00 */
[----:B------:R-:W-:Y:S02]  /*229b0*/  IMAD R27, R27, UR6, RZ ;  /* 0x000000061b1b7c24 */ /* 0x000fe4000f8e02ff */
[----:B------:R-:W-:Y:S01]  /*229c0*/  IADD3.X R7, R7, UR22, R2, P0, !PT ;  /* 0x0000001607077c10 */ /* 0x000fe200087fe402 */
[C---:B------:R-:W-:Y:S01]  /*229d0*/  VIADD R2, R3.reuse, 0x30 ;  /* 0x0000003003027836 */ /* 0x040fe20000000000 */
[----:B------:R-:W-:Y:S01]  /*229e0*/  ISETP.GE.AND P0, PT, R3, UR21, PT ;  /* 0x0000001503007c0c */ /* 0x000fe2000bf06270 */
[C---:B------:R-:W-:Y:S02]  /*229f0*/  IMAD R27, R24.reuse, UR7, R27 ;  /* 0x00000007181b7c24 */ /* 0x040fe4000f8e021b */
[----:B------:R-:W-:Y:S01]  /*22a00*/  IMAD.WIDE.U32 R24, R24, UR6, R6 ;  /* 0x0000000618187c25 */ /* 0x000fe2000f8e0006 */
[----:B------:R-:W-:Y:S01]  /*22a10*/  ISETP.GE.AND P4, PT, R2, UR21, PT ;  /* 0x0000001502007c0c */ /* 0x000fe2000bf86270 */
[----:B------:R2:W1:Y:S01]  /*22a20*/  LDS.128 R4, [R197+0x4000] ;  /* 0x00400000c5047984 */ /* 0x0004620000000c00 */
[----:B------:R-:W-:Y:S01]  /*22a30*/  SHF.R.S32.HI R2, RZ, 0x1f, R3 ;  /* 0x0000001fff027819 */ /* 0x000fe20000011403 */
[----:B------:R-:W-:-:S06]  /*22a40*/  IMAD.IADD R27, R27, 0x1, R25 ;  /* 0x000000011b1b7824 */ /* 0x000fcc00078e0219 */
[----:B---34-:R-:W-:Y:S05]  /*22a50*/  @P0 BRA `(.L_x_6101) ;  /* 0x00000000003c0947 */ /* 0x018fea0003800000 */
        /* <DEDUP_REMOVED lines=15> */
.L_x_6101:
[----:B------:R-:W-:Y:S05]  /*22b50*/  BSYNC B0 ;  /* 0x0000000000007941 */ /* 0x000fea0003800000 */
.L_x_6100:
        /* <DEDUP_REMOVED lines=20> */
[----:B----4-:R4:W-:Y:S04]  /*22ca0*/  @!P2 STG.E.128 desc[UR8][R28.64], R16 ;  /* 0x000000101c00a986 */ /* 0x0109e8000c101d08 */
[----:B-1----:R4:W-:Y:S04]  /*22cb0*/  @!P1 STG.E.128 desc[UR8][R28.64+0x80], R8 ;  /* 0x000080081c009986 */ /* 0x0029e8000c101d08 */
[----:B------:R4:W-:Y:S02]  /*22cc0*/  @!P0 STG.E.128 desc[UR8][R28.64+0x100], R4 ;  /* 0x000100041c008986 */ /* 0x0009e4000c101d08 */
.L_x_6103:
[----:B------:R-:W-:Y:S05]  /*22cd0*/  BSYNC B0 ;  /* 0x0000000000007941 */ /* 0x000fea0003800000 */
.L_x_6102:
        /* <DEDUP_REMOVED lines=23> */
.L_x_6105:
[----:B------:R-:W-:Y:S05]  /*22e50*/  BSYNC B0 ;  /* 0x0000000000007941 */ /* 0x000fea0003800000 */
.L_x_6104:
        /* <DEDUP_REMOVED lines=23> */
.L_x_6106:
        /* <DEDUP_REMOVED lines=11> */
.L_x_7486:


//--------------------- .text._ZN5flash24flash_fwd_splitkv_kernelI23Flash_fwd_kernel_traitsILi192ELi64ELi64ELi4ELb0ELb0EN7cutlass6half_tE19Flash_kernel_traitsILi192ELi64ELi64ELi4ES3_EELb0ELb1ELb1ELb0ELb0ELb1ELb0ELb1EEEvNS_16Flash_fwd_paramsE --------------------------
	.section	.text._ZN5flash24flash_fwd_splitkv_kernelI23Flash_fwd_kernel_traitsILi192ELi64ELi64ELi4ELb0ELb0EN7cutlass6half_tE19Flash_kernel_traitsILi192ELi64ELi64ELi4ES3_EELb0ELb1ELb1ELb0ELb0ELb1ELb0ELb1EEEvNS_16Flash_fwd_paramsE,"ax",@progbits
	.align	128
        .global         _ZN5flash24flash_fwd_splitkv_kernelI23Flash_fwd_kernel_traitsILi192ELi64ELi64ELi4ELb0ELb0EN7cutlass6half_tE19Flash_kernel_traitsILi192ELi64ELi64ELi4ES3_EELb0ELb1ELb1ELb0ELb0ELb1ELb0ELb1EEEvNS_16Flash_fwd_paramsE
        .type           _ZN5flash24flash_fwd_splitkv_kernelI23Flash_fwd_kernel_traitsILi192ELi64ELi64ELi4ELb0ELb0EN7cutlass6half_tE19Flash_kernel_traitsILi192ELi64ELi64ELi4ES3_EELb0ELb1ELb1ELb0ELb0ELb1ELb0ELb1EEEvNS_16Flash_fwd_paramsE,@function
        .size           _ZN5flash24flash_fwd_splitkv_kernelI23Flash_fwd_kernel_traitsILi192ELi64ELi64ELi4ELb0ELb0EN7cutlass6half_tE19Flash_kernel_traitsILi192ELi64ELi64ELi4ES3_EELb0ELb1ELb1ELb0ELb0ELb1ELb0ELb1EEEvNS_16Flash_fwd_paramsE,(.L_x_7487 - _ZN5flash24flash_fwd_splitkv_kernelI23Flash_fwd_kernel_traitsILi192ELi64ELi64ELi4ELb0ELb0EN7cutlass6half_tE19Flash_kernel_traitsILi192ELi64ELi64ELi4ES3_EELb0ELb1ELb1ELb0ELb0ELb1ELb0ELb1EEEvNS_16Flash_fwd_paramsE)
        .other          _ZN5flash24flash_fwd_splitkv_kernelI23Flash_fwd_kernel_traitsILi192ELi64ELi64ELi4ELb0ELb0EN7cutlass6half_tE19Flash_kernel_traitsILi192ELi64ELi64ELi4ES3_EELb0ELb1ELb1ELb0ELb0ELb1ELb0ELb1EEEvNS_16Flash_fwd_paramsE,@"STO_CUDA_ENTRY STV_DEFAULT"
_ZN5flash24flash_fwd_splitkv_kernelI23Flash_fwd_kernel_traitsILi192ELi64ELi64ELi4ELb0ELb0EN7cutlass6half_tE19Flash_kernel_traitsILi192ELi64ELi64ELi4ES3_EELb0ELb1ELb1ELb0ELb0ELb1ELb0ELb1EEEvNS_16Flash_fwd_paramsE:
.text._ZN5flash24flash_fwd_splitkv_kernelI23Flash_fwd_kernel_traitsILi192ELi64ELi64ELi4ELb0ELb0EN7cutlass6half_tE19Flash_kernel_traitsILi192ELi64ELi64ELi4ES3_EELb0ELb1ELb1ELb0ELb0ELb1ELb0ELb1EEEvNS_16Flash_fwd_paramsE:
        /* <DEDUP_REMOVED lines=52> */
.L_x_6107:
[----:B------:R-:W-:-:S05]  /*0340*/  ULDC UR24, c[0x0][0x2c8] ;  /* 0x0000b20000187ab9 */ /* 0x000fca0000000800 */
.L_x_6108:
        /* <DEDUP_REMOVED lines=114> */
.L_x_6111:
[----:B------:R-:W-:Y:S05]  /*0a70*/  BSYNC B0 ;  /* 0x0000000000007941 */ /* 0x000fea0003800000 */
.L_x_6110:
        /* <DEDUP_REMOVED lines=22> */
.L_x_6113:
[----:B------:R-:W-:Y:S05]  /*0be0*/  BSYNC B0 ;  /* 0x0000000000007941 */ /* 0x000fea0003800000 */
.L_x_6112:
        /* <DEDUP_REMOVED lines=21> */
.L_x_6115:
[----:B------:R-:W-:Y:S05]  /*0d40*/  BSYNC B0 ;  /* 0x0000000000007941 */ /* 0x000fea0003800000 */
.L_x_6114:
        /* <DEDUP_REMOVED lines=20> */
.L_x_6117:
[----:B------:R-:W-:Y:S05]  /*0e90*/  BSYNC B0 ;  /* 0x0000000000007941 */ /* 0x000fea0003800000 */
.L_x_6116:
        /* <DEDUP_REMOVED lines=18> */
.L_x_6109:
        /* <DEDUP_REMOVED lines=28> */
.L_x_6118:
        /* <DEDUP_REMOVED lines=84> */
.L_x_6119:
        /* <DEDUP_REMOVED lines=48> */
.L_x_6121:
        /* <DEDUP_REMOVED lines=32> */
.L_x_6120:
        /* <DEDUP_REMOVED lines=278> */
.L_x_6215:
        /* <DEDUP_REMOVED lines=21> */
.L_x_6124:
[----:B------:R-:W-:Y:S05]  /*2e70*/  BSYNC B0 ;  /* 0x0000000000007941 */ /* 0x000fea0003800000 */
.L_x_6123:
        /* <DEDUP_REMOVED lines=18> */
.L_x_6126:
[----:B------:R-:W-:Y:S05]  /*2fa0*/  BSYNC B0 ;  /* 0x0000000000007941 */ /* 0x000fea0003800000 */
.L_x_6125:
        /* <DEDUP_REMOVED lines=18> */
.L_x_6128:
[----:B------:R-:W-:Y:S05]  /*30d0*/  BSYNC B0 ;  /* 0x0000000000007941 */ /* 0x000fea0003800000 */
.L_x_6127:
        /* <DEDUP_REMOVED lines=17> */
.L_x_6130:
[----:B------:R-:W-:Y:S05]  /*31f0*/  BSYNC B0 ;  /* 0x0000000000007941 */ /* 0x000fea0003800000 */
.L_x_6129:
        /* <DEDUP_REMOVED lines=64> */
.L_x_6136:
[----:B------:R-:W-:Y:S05]  /*3600*/  BSYNC B0 ;  /* 0x0000000000007941 */ /* 0x000fea0003800000 */
.L_x_6135:
        /* <DEDUP_REMOVED lines=52> */
.L_x_6138:
[----:B------:R-:W-:Y:S05]  /*3950*/  BSYNC B0 ;  /* 0x0000000000007941 */ /* 0x000fea0003800000 */
.L_x_6137:
        /* <DEDUP_REMOVED lines=51> */
.L_x_6134:
[----:B------:R-:W-:Y:S05]  /*3c90*/  BSYNC B1 ;  /* 0x0000000000017941 */ /* 0x000fea0003800000 */
.L_x_6133:
        /* <DEDUP_REMOVED lines=70> */
.L_x_6142:
[----:B------:R-:W-:Y:S05]  /*4100*/  BSYNC B0 ;  /* 0x0000000000007941 */ /* 0x000fea0003800000 */
.L_x_6141:
        /* <DEDUP_REMOVED lines=55> */
.L_x_6144:
[----:B------:R-:W-:Y:S05]  /*4480*/  BSYNC B0 ;  /* 0x0000000000007941 */ /* 0x000fea0003800000 */
.L_x_6143:
        /* <DEDUP_REMOVED lines=54> */
.L_x_6140:
[----:B------:R-:W-:Y:S05]  /*47f0*/  BSYNC B1 ;  /* 0x0000000000017941 */ /* 0x000fea0003800000 */
.L_x_6139:
        /* <DEDUP_REMOVED lines=70> */
.L_x_6148:
[----:B------:R-:W-:Y:S05]  /*4c60*/  BSYNC B0 ;  /* 0x0000000000007941 */ /* 0x000fea0003800000 */
.L_x_6147:
        /* <DEDUP_REMOVED lines=55> */
.L_x_6150:
[----:B------:R-:W-:Y:S05]  /*4fe0*/  BSYNC B0 ;  /* 0x0000000000007941 */ /* 0x000fea0003800000 */
.L_x_6149:
        /* <DEDUP_REMOVED lines=54> */
.L_x_6146:
[----:B------:R-:W-:Y:S05]  /*5350*/  BSYNC B1 ;  /* 0x0000000000017941 */ /* 0x000fea0003800000 */
.L_x_6145:
        /* <DEDUP_REMOVED lines=75> */
.L_x_6154:
[----:B------:R-:W-:Y:S05]  /*5810*/  BSYNC B0 ;  /* 0x0000000000007941 */ /* 0x000fea0003800000 */
.L_x_6153:
        /* <DEDUP_REMOVED lines=55> */
.L_x_6156:
[----:B------:R-:W-:Y:S05]  /*5b90*/  BSYNC B0 ;  /* 0x0000000000007941 */ /* 0x000fea0003800000 */
.L_x_6155:
        /* <DEDUP_REMOVED lines=54> */
.L_x_6152:
[----:B------:R-:W-:Y:S05]  /*5f00*/  BSYNC B1 ;  /* 0x0000000000017941 */ /* 0x000fea0003800000 */
.L_x_6151:
        /* <DEDUP_REMOVED lines=8> */
.L_x_6132:
        /* <DEDUP_REMOVED lines=96> */
.L_x_6163:
[----:B------:R-:W-:Y:S05]  /*6590*/  BSYNC B0 ;  /* 0x0000000000007941 */ /* 0x000fea0003800000 */
.L_x_6162:
[----:B-----5:R1:W-:Y:S02]  /*65a0*/  STG.E.128 desc[UR6][R96.64], R52 ;  /* 0x0000003460007986 */ /* 0x0203e4000c101d06 */
.L_x_6161:
[----:B------:R-:W-:Y:S05]  /*65b0*/  BSYNC B1 ;  /* 0x0000000000017941 */ /* 0x000fea0003800000 */
.L_x_6160:
        /* <DEDUP_REMOVED lines=95> */
.L_x_6167:
[----:B------:R-:W-:Y:S05]  /*6bb0*/  BSYNC B0 ;  /* 0x0000000000007941 */ /* 0x000fea0003800000 */
.L_x_6166:
[----:B-----5:R1:W-:Y:S02]  /*6bc0*/  STG.E.128 desc[UR6][R96.64+0x80], R52 ;  /* 0x0000803460007986 */ /* 0x0203e4000c101d06 */
.L_x_6165:
[----:B------:R-:W-:Y:S05]  /*6bd0*/  BSYNC B1 ;  /* 0x0000000000017941 */ /* 0x000fea0003800000 */
.L_x_6164:
        /* <DEDUP_REMOVED lines=94> */
.L_x_6169:
[----:B------:R-:W-:Y:S05]  /*71c0*/  BSYNC B0 ;  /* 0x0000000000007941 */ /* 0x000fea0003800000 */
.L_x_6168:
[----:B-----5:R1:W-:Y:S02]  /*71d0*/  STG.E.128 desc[UR6][R96.64+0x100], R52 ;  /* 0x0001003460007986 */ /* 0x0203e4000c101d06 */
.L_x_6159:
[----:B------:R-:W-:Y:S05]  /*71e0*/  BSYNC B2 ;  /* 0x0000000000027941 */ /* 0x000fea0003800000 */
.L_x_6158:
        /* <DEDUP_REMOVED lines=104> */
.L_x_6175:
[----:B------:R-:W-:Y:S05]  /*7870*/  BSYNC B0 ;  /* 0x0000000000007941 */ /* 0x000fea0003800000 */
.L_x_6174:
[----:B-----5:R1:W-:Y:S02]  /*7880*/  STG.E.128 desc[UR6][R164.64], R56 ;  /* 0x00000038a4007986 */ /* 0x0203e4000c101d06 */
.L_x_6173:
[----:B------:R-:W-:Y:S05]  /*7890*/  BSYNC B1 ;  /* 0x0000000000017941 */ /* 0x000fea0003800000 */
.L_x_6172:
        /* <DEDUP_REMOVED lines=98> */
.L_x_6179:
[----:B------:R-:W-:Y:S05]  /*7ec0*/  BSYNC B0 ;  /* 0x0000000000007941 */ /* 0x000fea0003800000 */
.L_x_6178:
[----:B-----5:R1:W-:Y:S02]  /*7ed0*/  STG.E.128 desc[UR6][R164.64], R56 ;  /* 0x00000038a4007986 */ /* 0x0203e4000c101d06 */
.L_x_6177:
[----:B------:R-:W-:Y:S05]  /*7ee0*/  BSYNC B1 ;  /* 0x0000000000017941 */ /* 0x000fea0003800000 */
.L_x_6176:
        /* <DEDUP_REMOVED lines=97> */
.L_x_6181:
[----:B------:R-:W-:Y:S05]  /*8500*/  BSYNC B0 ;  /* 0x0000000000007941 */ /* 0x000fea0003800000 */
.L_x_6180:
[----:B-----5:R1:W-:Y:S02]  /*8510*/  STG.E.128 desc[UR6][R164.64], R56 ;  /* 0x00000038a4007986 */ /* 0x0203e4000c101d06 */
.L_x_6171:
[----:B------:R-:W-:Y:S05]  /*8520*/  BSYNC B2 ;  /* 0x0000000000027941 */ /* 0x000fea0003800000 */
.L_x_6170:
        /* <DEDUP_REMOVED lines=104> */
.L_x_6187:
[----:B------:R-:W-:Y:S05]  /*8bb0*/  BSYNC B0 ;  /* 0x0000000000007941 */ /* 0x000fea0003800000 */
.L_x_6186:
[----:B-----5:R1:W-:Y:S02]  /*8bc0*/  STG.E.128 desc[UR6][R164.64], R56 ;  /* 0x00000038a4007986 */ /* 0x0203e4000c101d06 */
.L_x_6185:
[----:B------:R-:W-:Y:S05]  /*8bd0*/  BSYNC B1 ;  /* 0x0000000000017941 */ /* 0x000fea0003800000 */
.L_x_6184:
        /* <DEDUP_REMOVED lines=98> */
.L_x_6191:
[----:B------:R-:W-:Y:S05]  /*9200*/  BSYNC B0 ;  /* 0x0000000000007941 */ /* 0x000fea0003800000 */
.L_x_6190:
[----:B-----5:R1:W-:Y:S02]  /*9210*/  STG.E.128 desc[UR6][R164.64], R56 ;  /* 0x00000038a4007986 */ /* 0x0203e4000c101d06 */
.L_x_6189:
[----:B------:R-:W-:Y:S05]  /*9220*/  BSYNC B1 ;  /* 0x0000000000017941 */ /* 0x000fea0003800000 */
.L_x_6188:
        /* <DEDUP_REMOVED lines=97> */
.L_x_6193:
[----:B------:R-:W-:Y:S05]  /*9840*/  BSYNC B0 ;  /* 0x0000000000007941 */ /* 0x000fea0003800000 */
.L_x_6192:
[----:B-----5:R1:W-:Y:S02]  /*9850*/  STG.E.128 desc[UR6][R164.64], R56 ;  /* 0x00000038a4007986 */ /* 0x0203e4000c101d06 */
.L_x_6183:
[----:B------:R-:W-:Y:S05]  /*9860*/  BSYNC B2 ;  /* 0x0000000000027941 */ /* 0x000fea0003800000 */
.L_x_6182:
        /* <DEDUP_REMOVED lines=109> */
.L_x_6199:
[----:B------:R-:W-:Y:S05]  /*9f40*/  BSYNC B0 ;  /* 0x0000000000007941 */ /* 0x000fea0003800000 */
.L_x_6198:
[----:B-----5:R1:W-:Y:S02]  /*9f50*/  STG.E.128 desc[UR6][R162.64], R56 ;  /* 0x00000038a2007986 */ /* 0x0203e4000c101d06 */
.L_x_6197:
[----:B------:R-:W-:Y:S05]  /*9f60*/  BSYNC B1 ;  /* 0x0000000000017941 */ /* 0x000fea0003800000 */
.L_x_6196:
        /* <DEDUP_REMOVED lines=98> */
.L_x_6203:
[----:B------:R-:W-:Y:S05]  /*a590*/  BSYNC B0 ;  /* 0x0000000000007941 */ /* 0x000fea0003800000 */
.L_x_6202:
[----:B-----5:R1:W-:Y:S02]  /*a5a0*/  STG.E.128 desc[UR6][R162.64], R56 ;  /* 0x00000038a2007986 */ /* 0x0203e4000c101d06 */
.L_x_6201:
[----:B------:R-:W-:Y:S05]  /*a5b0*/  BSYNC B1 ;  /* 0x0000000000017941 */ /* 0x000fea0003800000 */
.L_x_6200:
        /* <DEDUP_REMOVED lines=97> */
.L_x_6205:
[----:B------:R-:W-:Y:S05]  /*abd0*/  BSYNC B0 ;  /* 0x0000000000007941 */ /* 0x000fea0003800000 */
.L_x_6204:
[----:B-----5:R1:W-:Y:S02]  /*abe0*/  STG.E.128 desc[UR6][R160.64], R56 ;  /* 0x00000038a0007986 */ /* 0x0203e4000c101d06 */
.L_x_6195:
[----:B------:R-:W-:Y:S05]  /*abf0*/  BSYNC B2 ;  /* 0x0000000000027941 */ /* 0x000fea0003800000 */
.L_x_6194:
        /* <DEDUP_REMOVED lines=8> */
.L_x_6131:
        /* <DEDUP_REMOVED lines=21> */
.L_x_6207:
[----:B------:R-:W-:Y:S05]  /*add0*/  BSYNC B0 ;  /* 0x0000000000007941 */ /* 0x000fea0003800000 */
.L_x_6206:
        /* <DEDUP_REMOVED lines=24> */
.L_x_6209:
[----:B------:R-:W-:Y:S05]  /*af60*/  BSYNC B0 ;  /* 0x0000000000007941 */ /* 0x000fea0003800000 */
.L_x_6208:
        /* <DEDUP_REMOVED lines=24> */
.L_x_6211:
[----:B------:R-:W-:Y:S05]  /*b0f0*/  BSYNC B0 ;  /* 0x0000000000007941 */ /* 0x000fea0003800000 */
.L_x_6210:
        /* <DEDUP_REMOVED lines=29> */
.L_x_6212:
[----:B------:R-:W-:Y:S05]  /*b2d0*/  BSYNC B0 ;  /* 0x0000000000007941 */ /* 0x000fea0003800000 */
.L_x_6157:
        /* <DEDUP_REMOVED lines=81> */
.L_x_6213:
        /* <DEDUP_REMOVED lines=9> */
.L_x_6214:
[----:B------:R-:W-:Y:S04]  /*b880*/  IADD3 R11, R11, -0x1, RZ ;  /* 0xffffffff0b0b7810 */ /* 0x000fe80007ffe0ff */
[----:B------:R-:W-:Y:S11]  /*b890*/  ISETP.GT.AND P0, PT, R11, UR31, PT ;  /* 0x0000001f0b007c0c */ /* 0x000ff6000bf04270 */
[----:B------:R-:W-:Y:S02]  /*b8a0*/  @!UPT UIADD3 URZ, URZ, URZ, URZ ;  /* 0x0000003f3f3ff290 */ /* 0x000fe4000fffe03f */
[----:B------:R-:W-:Y:S05]  /*b8b0*/  @P0 BRA `(.L_x_6215) ;  /* 0xffffff7400180947 */ /* 0x000fea000383ffff */
.L_x_6122:
        /* <DEDUP_REMOVED lines=107> */
.L_x_6224:
[----:B------:R-:W-:Y:S05]  /*bf70*/  BSYNC B0 ;  /* 0x0000000000007941 */ /* 0x000fea0003800000 */
.L_x_6223:
[----:B-----5:R3:W-:Y:S02]  /*bf80*/  STS.128 [R205], R16 ;  /* 0x00000010cd007388 */ /* 0x0207e40000000c00 */
.L_x_6222:
[----:B------:R-:W-:Y:S05]  /*bf90*/  BSYNC B1 ;  /* 0x0000000000017941 */ /* 0x000fea0003800000 */
.L_x_6221:
        /* <DEDUP_REMOVED lines=46> */
.L_x_6228:
[----:B------:R-:W-:Y:S05]  /*c280*/  BSYNC B0 ;  /* 0x0000000000007941 */ /* 0x000fea0003800000 */
.L_x_6227:
[----:B-----5:R1:W-:Y:S02]  /*c290*/  STS.128 [R205+0x2000], R16 ;  /* 0x00200010cd007388 */ /* 0x0203e40000000c00 */
.L_x_6226:
[----:B------:R-:W-:Y:S05]  /*c2a0*/  BSYNC B1 ;  /* 0x0000000000017941 */ /* 0x000fea0003800000 */
.L_x_6225:
        /* <DEDUP_REMOVED lines=45> */
.L_x_6230:
[----:B------:R-:W-:Y:S05]  /*c580*/  BSYNC B0 ;  /* 0x0000000000007941 */ /* 0x000fea0003800000 */
.L_x_6229:
[----:B-----5:R3:W-:Y:S02]  /*c590*/  STS.128 [R205+0x4000], R16 ;  /* 0x00400010cd007388 */ /* 0x0207e40000000c00 */
.L_x_6220:
[----:B------:R-:W-:Y:S05]  /*c5a0*/  BSYNC B2 ;  /* 0x0000000000027941 */ /* 0x000fea0003800000 */
.L_x_6219:
        /* <DEDUP_REMOVED lines=63> */
.L_x_6236:
[----:B------:R-:W-:Y:S05]  /*c9a0*/  BSYNC B0 ;  /* 0x0000000000007941 */ /* 0x000fea0003800000 */
.L_x_6235:
[----:B-----5:R3:W-:Y:S02]  /*c9b0*/  STS.128 [R205+0x800], R16 ;  /* 0x00080010cd007388 */ /* 0x0207e40000000c00 */
.L_x_6234:
[----:B------:R-:W-:Y:S05]  /*c9c0*/  BSYNC B1 ;  /* 0x0000000000017941 */ /* 0x000fea0003800000 */
.L_x_6233:
        /* <DEDUP_REMOVED lines=46> */
.L_x_6240:
[----:B------:R-:W-:Y:S05]  /*ccb0*/  BSYNC B0 ;  /* 0x0000000000007941 */ /* 0x000fea0003800000 */
.L_x_6239:
[----:B-----5:R1:W-:Y:S02]  /*ccc0*/  STS.128 [R205+0x2800], R16 ;  /* 0x00280010cd007388 */ /* 0x0203e40000000c00 */
.L_x_6238:
[----:B------:R-:W-:Y:S05]  /*ccd0*/  BSYNC B1 ;  /* 0x0000000000017941 */ /* 0x000fea0003800000 */
.L_x_6237:
        /* <DEDUP_REMOVED lines=44> */
.L_x_6242:
[----:B------:R-:W-:Y:S05]  /*cfa0*/  BSYNC B0 ;  /* 0x0000000000007941 */ /* 0x000fea0003800000 */
.L_x_6241:
[----:B-----5:R2:W-:Y:S02]  /*cfb0*/  STS.128 [R205+0x4800], R32 ;  /* 0x00480020cd007388 */ /* 0x0205e40000000c00 */
.L_x_6232:
[----:B------:R-:W-:Y:S05]  /*cfc0*/  BSYNC B2 ;  /* 0x0000000000027941 */ /* 0x000fea0003800000 */
.L_x_6231:
        /* <DEDUP_REMOVED lines=64> */
.L_x_6248:
[----:B------:R-:W-:Y:S05]  /*d3d0*/  BSYNC B0 ;  /* 0x0000000000007941 */ /* 0x000fea0003800000 */
.L_x_6247:
[----:B-----5:R3:W-:Y:S02]  /*d3e0*/  STS.128 [R205+0x1000], R16 ;  /* 0x00100010cd007388 */ /* 0x0207e40000000c00 */
.L_x_6246:
[----:B------:R-:W-:Y:S05]  /*d3f0*/  BSYNC B1 ;  /* 0x0000000000017941 */ /* 0x000fea0003800000 */
.L_x_6245:
        /* <DEDUP_REMOVED lines=46> */
.L_x_6252:
[----:B------:R-:W-:Y:S05]  /*d6e0*/  BSYNC B0 ;  /* 0x0000000000007941 */ /* 0x000fea0003800000 */
.L_x_6251:
[----:B-----5:R3:W-:Y:S02]  /*d6f0*/  STS.128 [R205+0x3000], R16 ;  /* 0x00300010cd007388 */ /* 0x0207e40000000c00 */
.L_x_6250:
[----:B------:R-:W-:Y:S05]  /*d700*/  BSYNC B1 ;  /* 0x0000000000017941 */ /* 0x000fea0003800000 */
.L_x_6249:
        /* <DEDUP_REMOVED lines=45> */
.L_x_6254:
[----:B------:R-:W-:Y:S05]  /*d9e0*/  BSYNC B0 ;  /* 0x0000000000007941 */ /* 0x000fea0003800000 */
.L_x_6253:
[----:B-----5:R3:W-:Y:S02]  /*d9f0*/  STS.128 [R205+0x5000], R16 ;  /* 0x00500010cd007388 */ /* 0x0207e40000000c00 */
.L_x_6244:
[----:B------:R-:W-:Y:S05]  /*da00*/  BSYNC B2 ;  /* 0x0000000000027941 */ /* 0x000fea0003800000 */
.L_x_6243:
        /* <DEDUP_REMOVED lines=64> */
.L_x_6259:
[----:B------:R-:W-:Y:S05]  /*de10*/  BSYNC B0 ;  /* 0x0000000000007941 */ /* 0x000fea0003800000 */
.L_x_6258:
[----:B-----5:R1:W-:Y:S02]  /*de20*/  STS.128 [R205+0x1800], R24 ;  /* 0x00180018cd007388 */ /* 0x0203e40000000c00 */
.L_x_6257:
[----:B------:R-:W-:Y:S05]  /*de30*/  BSYNC B1 ;  /* 0x0000000000017941 */ /* 0x000fea0003800000 */
.L_x_6256:
        /* <DEDUP_REMOVED lines=47> */
.L_x_6263:
[----:B------:R-:W-:Y:S05]  /*e130*/  BSYNC B0 ;  /* 0x0000000000007941 */ /* 0x000fea0003800000 */
.L_x_6262:
[----:B-----5:R1:W-:Y:S02]  /*e140*/  STS.128 [R205+0x3800], R12 ;  /* 0x0038000ccd007388 */ /* 0x0203e40000000c00 */
.L_x_6261:
[----:B------:R-:W-:Y:S05]  /*e150*/  BSYNC B1 ;  /* 0x0000000000017941 */ /* 0x000fea0003800000 */
.L_x_6260:
        /* <DEDUP_REMOVED lines=47> */
.L_x_6265:
[----:B------:R-:W-:Y:S05]  /*e450*/  BSYNC B0 ;  /* 0x0000000000007941 */ /* 0x000fea0003800000 */
.L_x_6264:
[----:B-----5:R1:W-:Y:S01]  /*e460*/  STS.128 [R205+0x5800], R12 ;  /* 0x0058000ccd007388 */ /* 0x0203e20000000c00 */
[----:B------:R-:W-:Y:S05]  /*e470*/  BRA `(.L_x_6255) ;  /* 0x00000050002c7947 */ /* 0x000fea0003800000 */
.L_x_6218:
        /* <DEDUP_REMOVED lines=93> */
.L_x_6271:
[----:B------:R-:W-:Y:S05]  /*ea50*/  BSYNC B0 ;  /* 0x0000000000007941 */ /* 0x000fea0003800000 */
.L_x_6270:
[----:B-----5:R3:W-:Y:S02]  /*ea60*/  STS.128 [R205], R28 ;  /* 0x0000001ccd007388 */ /* 0x0207e40000000c00 */
.L_x_6269:
[----:B------:R-:W-:Y:S05]  /*ea70*/  BSYNC B1 ;  /* 0x0000000000017941 */ /* 0x000fea0003800000 */
.L_x_6268:
        /* <DEDUP_REMOVED lines=89> */
.L_x_6275:
[----:B------:R-:W-:Y:S05]  /*f010*/  BSYNC B0 ;  /* 0x0000000000007941 */ /* 0x000fea0003800000 */
.L_x_6274:
[----:B-----5:R1:W-:Y:S02]  /*f020*/  STS.128 [R205+0x2000], R28 ;  /* 0x0020001ccd007388 */ /* 0x0203e40000000c00 */
.L_x_6273:
[----:B------:R-:W-:Y:S05]  /*f030*/  BSYNC B1 ;  /* 0x0000000000017941 */ /* 0x000fea0003800000 */
.L_x_6272:
        /* <DEDUP_REMOVED lines=88> */
.L_x_6277:
[----:B------:R-:W-:Y:S05]  /*f5c0*/  BSYNC B0 ;  /* 0x0000000000007941 */ /* 0x000fea0003800000 */
.L_x_6276:
[----:B-----5:R3:W-:Y:S02]  /*f5d0*/  STS.128 [R205+0x4000], R28 ;  /* 0x0040001ccd007388 */ /* 0x0207e40000000c00 */
.L_x_6267:
[----:B------:R-:W-:Y:S05]  /*f5e0*/  BSYNC B2 ;  /* 0x0000000000027941 */ /* 0x000fea0003800000 */
.L_x_6266:
        /* <DEDUP_REMOVED lines=98> */
.L_x_6283:
[----:B------:R-:W-:Y:S05]  /*fc10*/  BSYNC B0 ;  /* 0x0000000000007941 */ /* 0x000fea0003800000 */
.L_x_6282:
[----:B-----5:R3:W-:Y:S02]  /*fc20*/  STS.128 [R205+0x800], R28 ;  /* 0x0008001ccd007388 */ /* 0x0207e40000000c00 */
.L_x_6281:
[----:B------:R-:W-:Y:S05]  /*fc30*/  BSYNC B1 ;  /* 0x0000000000017941 */ /* 0x000fea0003800000 */
.L_x_6280:
        /* <DEDUP_REMOVED lines=92> */
.L_x_6287:
[----:B------:R-:W-:Y:S05]  /*10200*/  BSYNC B0 ;  /* 0x0000000000007941 */ /* 0x000fea0003800000 */
.L_x_6286:
[----:B-----5:R1:W-:Y:S02]  /*10210*/  STS.128 [R205+0x2800], R28 ;  /* 0x0028001ccd007388 */ /* 0x0203e40000000c00 */
.L_x_6285:
[----:B------:R-:W-:Y:S05]  /*10220*/  BSYNC B1 ;  /* 0x0000000000017941 */ /* 0x000fea0003800000 */
.L_x_6284:
        /* <DEDUP_REMOVED lines=91> */
.L_x_6289:
[----:B------:R-:W-:Y:S05]  /*107e0*/  BSYNC B0 ;  /* 0x0000000000007941 */ /* 0x000fea0003800000 */
.L_x_6288:
[----:B-----5:R1:W-:Y:S02]  /*107f0*/  STS.128 [R205+0x4800], R24 ;  /* 0x00480018cd007388 */ /* 0x0203e40000000c00 */
.L_x_6279:
[----:B------:R-:W-:Y:S05]  /*10800*/  BSYNC B2 ;  /* 0x0000000000027941 */ /* 0x000fea0003800000 */
.L_x_6278:
        /* <DEDUP_REMOVED lines=99> */
.L_x_6295:
[----:B------:R-:W-:Y:S05]  /*10e40*/  BSYNC B0 ;  /* 0x0000000000007941 */ /* 0x000fea0003800000 */
.L_x_6294:
[----:B-----5:R3:W-:Y:S02]  /*10e50*/  STS.128 [R205+0x1000], R28 ;  /* 0x0010001ccd007388 */ /* 0x0207e40000000c00 */
.L_x_6293:
[----:B------:R-:W-:Y:S05]  /*10e60*/  BSYNC B1 ;  /* 0x0000000000017941 */ /* 0x000fea0003800000 */
.L_x_6292:
        /* <DEDUP_REMOVED lines=92> */
.L_x_6299:
[----:B------:R-:W-:Y:S05]  /*11430*/  BSYNC B0 ;  /* 0x0000000000007941 */ /* 0x000fea0003800000 */
.L_x_6298:
[----:B-----5:R3:W-:Y:S02]  /*11440*/  STS.128 [R205+0x3000], R28 ;  /* 0x0030001ccd007388 */ /* 0x0207e40000000c00 */
.L_x_6297:
[----:B------:R-:W-:Y:S05]  /*11450*/  BSYNC B1 ;  /* 0x0000000000017941 */ /* 0x000fea0003800000 */
.L_x_6296:
        /* <DEDUP_REMOVED lines=91> */
.L_x_6301:
[----:B------:R-:W-:Y:S05]  /*11a10*/  BSYNC B0 ;  /* 0x0000000000007941 */ /* 0x000fea0003800000 */
.L_x_6300:
[----:B-----5:R1:W-:Y:S02]  /*11a20*/  STS.128 [R205+0x5000], R24 ;  /* 0x00500018cd007388 */ /* 0x0203e40000000c00 */
.L_x_6291:
[----:B------:R-:W-:Y:S05]  /*11a30*/  BSYNC B2 ;  /* 0x0000000000027941 */ /* 0x000fea0003800000 */
.L_x_6290:
        /* <DEDUP_REMOVED lines=98> */
.L_x_6305:
[----:B------:R-:W-:Y:S05]  /*12060*/  BSYNC B0 ;  /* 0x0000000000007941 */ /* 0x000fea0003800000 */
.L_x_6304:
[----:B-----5:R1:W-:Y:S02]  /*12070*/  STS.128 [R205+0x1800], R24 ;  /* 0x00180018cd007388 */ /* 0x0203e40000000c00 */
.L_x_6303:
[----:B------:R-:W-:Y:S05]  /*12080*/  BSYNC B1 ;  /* 0x0000000000017941 */ /* 0x000fea0003800000 */
.L_x_6302:
        /* <DEDUP_REMOVED lines=93> */
.L_x_6309:
[----:B------:R-:W-:Y:S05]  /*12660*/  BSYNC B0 ;  /* 0x0000000000007941 */ /* 0x000fea0003800000 */
.L_x_6308:
[----:B-----5:R1:W-:Y:S02]  /*12670*/  STS.128 [R205+0x3800], R24 ;  /* 0x00380018cd007388 */ /* 0x0203e40000000c00 */
.L_x_6307:
[----:B------:R-:W-:Y:S05]  /*12680*/  BSYNC B1 ;  /* 0x0000000000017941 */ /* 0x000fea0003800000 */
.L_x_6306:
        /* <DEDUP_REMOVED lines=96> */
.L_x_6311:
[----:B------:R-:W-:Y:S05]  /*12c90*/  BSYNC B0 ;  /* 0x0000000000007941 */ /* 0x000fea0003800000 */
.L_x_6310:
[----:B-----5:R1:W-:Y:S01]  /*12ca0*/  STS.128 [R205+0x5800], R12 ;  /* 0x0058000ccd007388 */ /* 0x0203e20000000c00 */
[----:B------:R-:W-:Y:S05]  /*12cb0*/  BRA `(.L_x_6255) ;  /* 0x00000008001c7947 */ /* 0x000fea0003800000 */
.L_x_6217:
        /* <DEDUP_REMOVED lines=36> */
.L_x_6313:
[----:B------:R-:W-:Y:S05]  /*12f00*/  BSYNC B0 ;  /* 0x0000000000007941 */ /* 0x000fea0003800000 */
.L_x_6312:
        /* <DEDUP_REMOVED lines=32> */
.L_x_6315:
[----:B------:R-:W-:Y:S05]  /*13110*/  BSYNC B0 ;  /* 0x0000000000007941 */ /* 0x000fea0003800000 */
.L_x_6314:
        /* <DEDUP_REMOVED lines=31> */
.L_x_6317:
[----:B------:R-:W-:Y:S05]  /*13310*/  BSYNC B0 ;  /* 0x0000000000007941 */ /* 0x000fea0003800000 */
.L_x_6316:
        /* <DEDUP_REMOVED lines=33> */
.L_x_6255:
[----:B------:R-:W-:Y:S05]  /*13530*/  BSYNC B3 ;  /* 0x0000000000037941 */ /* 0x000fea0003800000 */
.L_x_6216:
        /* <DEDUP_REMOVED lines=36> */
.L_x_6320:
[----:B------:R3:W-:Y:S02]  /*13780*/  STS.128 [R205+0xa000], RZ ;  /* 0x00a000ffcd007388 */ /* 0x0007e40000000c00 */
.L_x_6319:
[----:B------:R-:W-:Y:S05]  /*13790*/  BSYNC B0 ;  /* 0x0000000000007941 */ /* 0x000fea0003800000 */
.L_x_6318:
        /* <DEDUP_REMOVED lines=31> */
.L_x_6323:
[----:B------:R2:W-:Y:S02]  /*13990*/  STS.128 [R205+0xa800], RZ ;  /* 0x00a800ffcd007388 */ /* 0x0005e40000000c00 */
.L_x_6322:
[----:B------:R-:W-:Y:S05]  /*139a0*/  BSYNC B0 ;  /* 0x0000000000007941 */ /* 0x000fea0003800000 */
.L_x_6321:
        /* <DEDUP_REMOVED lines=34> */
.L_x_6326:
[----:B------:R2:W-:Y:S02]  /*13bd0*/  STS.128 [R205+0xb000], RZ ;  /* 0x00b000ffcd007388 */ /* 0x0005e40000000c00 */
.L_x_6325:
[----:B------:R-:W-:Y:S05]  /*13be0*/  BSYNC B0 ;  /* 0x0000000000007941 */ /* 0x000fea0003800000 */
.L_x_6324:
        /* <DEDUP_REMOVED lines=36> */
.L_x_6328:
[----:B------:R-:W-:Y:S05]  /*13e30*/  BSYNC B0 ;  /* 0x0000000000007941 */ /* 0x000fea0003800000 */
.L_x_6327:
        /* <DEDUP_REMOVED lines=55> */
.L_x_6331:
[----:B------:R2:W-:Y:S02]  /*141b0*/  STS.128 [R205+0x10000], RZ ;  /* 0x010000ffcd007388 */ /* 0x0005e40000000c00 */
.L_x_6330:
[----:B------:R-:W-:Y:S05]  /*141c0*/  BSYNC B0 ;  /* 0x0000000000007941 */ /* 0x000fea0003800000 */
.L_x_6329:
        /* <DEDUP_REMOVED lines=41> */
.L_x_6334:
[----:B------:R1:W-:Y:S02]  /*14460*/  STS.128 [R205+0x10800], RZ ;  /* 0x010800ffcd007388 */ /* 0x0003e40000000c00 */
.L_x_6333:
[----:B------:R-:W-:Y:S05]  /*14470*/  BSYNC B0 ;  /* 0x0000000000007941 */ /* 0x000fea0003800000 */
.L_x_6332:
        /* <DEDUP_REMOVED lines=35> */
.L_x_6337:
[----:B------:R1:W-:Y:S02]  /*146b0*/  STS.128 [R205+0x11000], RZ ;  /* 0x011000ffcd007388 */ /* 0x0003e40000000c00 */
.L_x_6336:
[----:B------:R-:W-:Y:S05]  /*146c0*/  BSYNC B0 ;  /* 0x0000000000007941 */ /* 0x000fea0003800000 */
.L_x_6335:
        /* <DEDUP_REMOVED lines=38> */
.L_x_6340:
[----:B------:R2:W-:Y:S02]  /*14930*/  STS.128 [R205+0x11800], RZ ;  /* 0x011800ffcd007388 */ /* 0x0005e40000000c00 */
.L_x_6339:
[----:B------:R-:W-:Y:S05]  /*14940*/  BSYNC B0 ;  /* 0x0000000000007941 */ /* 0x000fea0003800000 */
.L_x_6338:
[----:B------:R-:W-:Y:S01]  /*14950*/  SHF.L.U32 R0, R60, 0x6, RZ ;  /* 0x000000063c007819 */ /* 0x000fe200000006ff */
[----:B------:R-:W-:Y:S01]  /*14960*/  ULDC.64 UR10, c[0x0][0x398] ;  /* 0x0000e600000a7ab9 */ /* 0x000fe20000000a00 */
[----:B------:R-:W-:Y:S01]  /*14970*/  SHF.L.U32 R146, R146, 0x3, RZ ;  /* 0x0000000392927819 */ /* 0x000fe200000006ff */
[----:B------:R-:W0:Y:S01]  /*14980*/  LDGDEPBAR ;  /* 0x00000000000079af */ /* 0x000e220000000000 */
[----:B-1----:R-:W-:Y:S01]  /*14990*/  LOP3.LUT R5, R0, 0x1c0, RZ, 0xc0, !PT ;  /* 0x000001c000057812 */ /* 0x002fe200078ec0ff */
[----:B------:R-:W-:Y:S01]  /*149a0*/  UIADD3 UR12, UR29, 0x1, -UR21 ;  /* 0x000000011d0c7890 */ /* 0x000fe2000fffe815 */
[----:B------:R-:W-:Y:S02]  /*149b0*/  LEA R202, R61, R46, 0xa ;  /* 0x0000002e3dca7211 */ /* 0x000fe400078e50ff */
[----:B------:R-:W-:Y:S01]  /*149c0*/  LOP3.LUT R146, R5, 0x8, R146, 0xf8, !PT ;  /* 0x0000000805927812 */ /* 0x000fe200078ef892 */
[----:B------:R-:W-:Y:S01]  /*149d0*/  UIADD3 UR13, UR12, UR10, URZ ;  /* 0x0000000a0c0d7290 */ /* 0x000fe2000fffe03f */
[----:B------:R-:W-:-:S02]  /*149e0*/  SHF.R.U32.HI R201, RZ, 0x3, R5 ;  /* 0x00000003ffc97819 */ /* 0x000fc40000011605 */
[----:B------:R-:W-:Y:S02]  /*149f0*/  LEA R202, R202, UR4, 0x1 ;  /* 0x00000004caca7c11 */ /* 0x000fe4000f8e08ff */
[----:B------:R-:W-:Y:S02]  /*14a00*/  LOP3.LUT R201, R146, R201, RZ, 0x3c, !PT ;  /* 0x000000c992c97212 */ /* 0x000fe400078e3cff */
[----:B------:R-:W-:Y:S01]  /*14a10*/  R2P PR, R60, 0x6 ;  /* 0x000000063c007804 */ /* 0x000fe20000000000 */
[----:B------:R-:W-:Y:S01]  /*14a20*/  LDSM.16.M88.4 R16, [R202] ;  /* 0x00000000ca10783b */ /* 0x000fe20000000200 */
[----:B------:R-:W-:Y:S02]  /*14a30*/  LEA R201, R62, R201, 0x9 ;  /* 0x000000c93ec97211 */ /* 0x000fe400078e48ff */
[----:B------:R-:W-:Y:S02]  /*14a40*/  LEA R200, R47, R202, 0x1 ;  /* 0x000000ca2fc87211 */ /* 0x000fe400078e08ff */
[----:B------:R-:W-:-:S02]  /*14a50*/  LEA R201, R201, UR4, 0x1 ;  /* 0x00000004c9c97c11 */ /* 0x000fc4000f8e08ff */
[----:B------:R-:W-:Y:S01]  /*14a60*/  LEA R198, R45, R202, 0x1 ;  /* 0x000000ca2dc67211 */ /* 0x000fe200078e08ff */
[----:B------:R-:W-:Y:S01]  /*14a70*/  LDSM.16.M88.4 R76, [R200] ;  /* 0x00000000c84c783b */ /* 0x000fe20000000200 */
[C---:B------:R-:W-:Y:S01]  /*14a80*/  IADD3 R199, R201.reuse, 0x6020, RZ ;  /* 0x00006020c9c77810 */ /* 0x040fe20007ffe0ff */
[----:B------:R-:W-:Y:S01]  /*14a90*/  VIADD R0, R201, 0x6000 ;  /* 0x00006000c9007836 */ /* 0x000fe20000000000 */
[----:B------:R-:W-:Y:S01]  /*14aa0*/  LEA R197, R45, R200, 0x1 ;  /* 0x000000c82dc57211 */ /* 0x000fe200078e08ff */
[----:B------:R-:W1:Y:S01]  /*14ab0*/  LDSM.16.M88.4 R24, [R201+0x6000] ;  /* 0x00600000c918783b */ /* 0x000e620000000200 */
[----:B------:R-:W-:Y:S02]  /*14ac0*/  ISETP.GT.AND P5, PT, R209, UR18, PT ;  /* 0x00000012d1007c0c */ /* 0x000fe4000bfa4270 */
[----:B------:R-:W-:Y:S01]  /*14ad0*/  @P1 IADD3 R199, R0, -0x20, RZ ;  /* 0xffffffe000c71810 */ /* 0x000fe20007ffe0ff */
[----:B------:R-:W3:Y:S01]  /*14ae0*/  LDSM.16.M88.4 R52, [R201+0x7000] ;  /* 0x00700000c934783b */ /* 0x000ee20000000200 */
[----:B------:R-:W-:-:S02]  /*14af0*/  IMAD.MOV.U32 R0, RZ, RZ, 0x40 ;  /* 0x00000040ff007424 */ /* 0x000fc400078e00ff */
[C---:B------:R-:W-:Y:S01]  /*14b00*/  IADD3 R191, R199.reuse, 0x800, RZ ;  /* 0x00000800c7bf7810 */ /* 0x040fe20007ffe0ff */
[----:B------:R-:W4:Y:S01]  /*14b10*/  LDSM.16.M88.4 R72, [R199] ;  /* 0x00000000c748783b */ /* 0x000f220000000200 */
[C---:B------:R-:W-:Y:S01]  /*14b20*/  VIADD R190, R199.reuse, 0x1000 ;  /* 0x00001000c7be7836 */ /* 0x040fe20000000000 */
[----:B------:R-:W-:Y:S01]  /*14b30*/  SEL R0, R0, 0xffffffc0, !P2 ;  /* 0xffffffc000007807 */ /* 0x000fe20005000000 */
[C---:B------:R-:W-:Y:S01]  /*14b40*/  VIADD R184, R199.reuse, 0x3800 ;  /* 0x00003800c7b87836 */ /* 0x040fe20000000000 */
[----:B------:R-:W2:Y:S01]  /*14b50*/  LDSM.16.M88.4 R64, [R201+0x6800] ;  /* 0x00680000c940783b */ /* 0x000ea20000000200 */
[----:B------:R-:W-:Y:S02]  /*14b60*/  IADD3 R189, R199, 0x1800, RZ ;  /* 0x00001800c7bd7810 */ /* 0x000fe40007ffe0ff */
[----:B------:R-:W-:Y:S01]  /*14b70*/  IADD3 R195, R201, R0, RZ ;  /* 0x00000000c9c37210 */ /* 0x000fe20007ffe0ff */
[----:B------:R-:W-:Y:S01]  /*14b80*/  LDSM.16.M88.4 R80, [R198] ;  /* 0x00000000c650783b */ /* 0x000fe20000000200 */
[----:B------:R-:W-:Y:S01]  /*14b90*/  IMAD.IADD R188, R0, 0x1, R199 ;  /* 0x0000000100bc7824 */ /* 0x000fe200078e02c7 */
[----:B------:R-:W-:-:S02]  /*14ba0*/  IADD3 R187, R199, 0x2000, RZ ;  /* 0x00002000c7bb7810 */ /* 0x000fc40007ffe0ff */
[----:B------:R-:W-:Y:S01]  /*14bb0*/  LDSM.16.M88.4 R68, [R195+0x6000] ;  /* 0x00600000c344783b */ /* 0x000fe20000000200 */
[C---:B------:R-:W-:Y:S02]  /*14bc0*/  IADD3 R186, R199.reuse, 0x2800, RZ ;  /* 0x00002800c7ba7810 */ /* 0x040fe40007ffe0ff */
[C---:B------:R-:W-:Y:S01]  /*14bd0*/  IADD3 R185, R199.reuse, 0x3000, RZ ;  /* 0x00003000c7b97810 */ /* 0x040fe20007ffe0ff */
[----:B------:R-:W2:Y:S01]  /*14be0*/  LDSM.16.M88.4 R40, [R201+0x7800] ;  /* 0x00780000c928783b */ /* 0x000ea20000000200 */
[C---:B------:R-:W-:Y:S02]  /*14bf0*/  IADD3 R183, R199.reuse, 0x4000, RZ ;  /* 0x00004000c7b77810 */ /* 0x040fe40007ffe0ff */
[C---:B------:R-:W-:Y:S01]  /*14c00*/  IADD3 R182, R199.reuse, 0x4800, RZ ;  /* 0x00004800c7b67810 */ /* 0x040fe20007ffe0ff */
[----:B------:R-:W2:Y:S01]  /*14c10*/  LDSM.16.M88.4 R28, [R199+0x1000] ;  /* 0x00100000c71c783b */ /* 0x000ea20000000200 */
[C---:B------:R-:W-:Y:S02]  /*14c20*/  IADD3 R181, R199.reuse, 0x5000, RZ ;  /* 0x00005000c7b57810 */ /* 0x040fe40007ffe0ff */
[----:B------:R-:W-:Y:S01]  /*14c30*/  IADD3 R180, R199, 0x5800, RZ ;  /* 0x00005800c7b47810 */ /* 0x000fe20007ffe0ff */
[----:B------:R-:W2:Y:S04]  /*14c40*/  LDSM.16.M88.4 R32, [R199+0x800] ;  /* 0x00080000c720783b */ /* 0x000ea80000000200 */
[----:B------:R-:W-:Y:S01]  /*14c50*/  LDSM.16.M88.4 R20, [R197] ;  /* 0x00000000c514783b */ /* 0x000fe20000000200 */
[C---:B-1----:R-:W-:Y:S03]  /*14c60*/  HMMA.16816.F32 R12, R16.reuse, R24, RZ ;  /* 0x00000018100c723c */ /* 0x042fe600000018ff */
[----:B------:R-:W1:Y:S04]  /*14c70*/  LDSM.16.M88.4 R92, [R188] ;  /* 0x00000000bc5c783b */ /* 0x000e680000000200 */
[----:B-----5:R-:W1:Y:S01]  /*14c80*/  LDSM.16.M88.4 R48, [R199+0x1800] ;  /* 0x00180000c730783b */ /* 0x020e620000000200 */
[C---:B---3--:R-:W-:Y:S03]  /*14c90*/  HMMA.16816.F32 R56, R16.reuse, R52, RZ ;  /* 0x000000341038723c */ /* 0x048fe600000018ff */
[----:B------:R-:W3:Y:S03]  /*14ca0*/  LDSM.16.M88.4 R4, [R195+0x7000] ;  /* 0x00700000c304783b */ /* 0x000ee60000000200 */
[C---:B------:R-:W-:Y:S01]  /*14cb0*/  HMMA.16816.F32 R24, R16.reuse, R26, RZ ;  /* 0x0000001a1018723c */ /* 0x040fe200000018ff */
[----:B------:R-:W3:Y:S04]  /*14cc0*/  LDSM.16.M88.4 R8, [R195+0x6800] ;  /* 0x00680000c308783b */ /* 0x000ee80000000200 */
[----:B------:R-:W-:Y:S01]  /*14cd0*/  LDSM.16.M88.4 R88, [R195+0x7800] ;  /* 0x00780000c358783b */ /* 0x000fe20000000200 */
[----:B------:R-:W-:Y:S03]  /*14ce0*/  HMMA.16816.F32 R52, R16, R54, RZ ;  /* 0x000000361034723c */ /* 0x000fe600000018ff */
[----:B------:R-:W-:Y:S03]  /*14cf0*/  LDSM.16.M88.4 R100, [R199+0x4000] ;  /* 0x00400000c764783b */ /* 0x000fe60000000200 */
[----:B----4-:R-:W-:Y:S01]  /*14d00*/  HMMA.16816.F32 R12, R76, R72, R12 ;  /* 0x000000484c0c723c */ /* 0x010fe2000000180c */
[----:B------:R-:W-:Y:S04]  /*14d10*/  LDSM.16.M88.4 R96, [R195+0x9000] ;  /* 0x00900000c360783b */ /* 0x000fe80000000200 */
[----:B------:R-:W-:Y:S01]  /*14d20*/  LDSM.16.M88.4 R104, [R188+0x2800] ;  /* 0x00280000bc68783b */ /* 0x000fe20000000200 */
[C---:B--2---:R-:W-:Y:S06]  /*14d30*/  HMMA.16816.F32 R36, R16.reuse, R64, RZ ;  /* 0x000000401024723c */ /* 0x044fec00000018ff */
[C---:B------:R-:W-:Y:S06]  /*14d40*/  HMMA.16816.F32 R64, R16.reuse, R66, RZ ;  /* 0x000000421040723c */ /* 0x040fec00000018ff */
        /* <DEDUP_REMOVED lines=11> */
[----:B------:R-:W4:Y:S05]  /*14e00*/  LDSM.16.M88.4 R32, [R188+0x1000] ;  /* 0x00100000bc20783b */ /* 0x000f2a0000000200 */
[----:B-1----:R-:W-:Y:S06]  /*14e10*/  HMMA.16816.F32 R12, R20, R92, R12 ;  /* 0x0000005c140c723c */ /* 0x002fec000000180c */
        /* <DEDUP_REMOVED lines=8> */
[----:B------:R-:W1:Y:S05]  /*14ea0*/  LDSM.16.M88.4 R4, [R200+0x2000] ;  /* 0x00200000c804783b */ /* 0x000e6a0000000200 */
[C---:B------:R-:W-:Y:S06]  /*14eb0*/  HMMA.16816.F32 R36, R80.reuse, R8, R36 ;  /* 0x000000085024723c */ /* 0x040fec0000001824 */
[----:B------:R-:W-:Y:S01]  /*14ec0*/  HMMA.16816.F32 R64, R80, R10, R64 ;  /* 0x0000000a5040723c */ /* 0x000fe20000001840 */
[----:B------:R-:W3:Y:S05]  /*14ed0*/  LDSM.16.M88.4 R8, [R201+0x8800] ;  /* 0x00880000c908783b */ /* 0x000eea0000000200 */
[----:B--2---:R-:W-:Y:S06]  /*14ee0*/  HMMA.16816.F32 R12, R28, R72, R12 ;  /* 0x000000481c0c723c */ /* 0x004fec000000180c */
        /* <DEDUP_REMOVED lines=19> */
[C---:B---3--:R-:W-:Y:S06]  /*15020*/  HMMA.16816.F32 R36, R28.reuse, R8, R36 ;  /* 0x000000081c24723c */ /* 0x048fec0000001824 */
[----:B------:R-:W-:Y:S01]  /*15030*/  HMMA.16816.F32 R64, R28, R10, R64 ;  /* 0x0000000a1c40723c */ /* 0x000fe20000001840 */
[----:B------:R-:W3:Y:S05]  /*15040*/  LDSM.16.M88.4 R8, [R199+0x2800] ;  /* 0x00280000c708783b */ /* 0x000eea0000000200 */
[----:B--2---:R-:W-:Y:S06]  /*15050*/  HMMA.16816.F32 R12, R92, R32, R12 ;  /* 0x000000205c0c723c */ /* 0x004fec000000180c */
[C---:B------:R-:W-:Y:S06]  /*15060*/  HMMA.16816.F32 R56, R28.reuse, R16, R56 ;  /* 0x000000101c38723c */ /* 0x040fec0000001838 */
[C---:B------:R-:W-:Y:S01]  /*15070*/  HMMA.16816.F32 R52, R28.reuse, R18, R52 ;  /* 0x000000121c34723c */ /* 0x040fe20000001834 */
[----:B------:R-:W2:Y:S05]  /*15080*/  LDSM.16.M88.4 R16, [R199+0x3000] ;  /* 0x00300000c710783b */ /* 0x000eaa0000000200 */
[----:B----4-:R-:W-:Y:S06]  /*15090*/  HMMA.16816.F32 R84, R28, R40, R84 ;  /* 0x000000281c54723c */ /* 0x010fec0000001854 */
[----:B------:R-:W-:Y:S01]  /*150a0*/  HMMA.16816.F32 R24, R4, R50, R24 ;  /* 0x000000320418723c */ /* 0x000fe20000001818 */
[----:B------:R-:W-:Y:S05]  /*150b0*/  LDSM.16.M88.4 R48, [R202+0x4000] ;  /* 0x00400000ca30783b */ /* 0x000fea0000000200 */
[----:B------:R-:W-:Y:S01]  /*150c0*/  HMMA.16816.F32 R80, R28, R42, R80 ;  /* 0x0000002a1c50723c */ /* 0x000fe20000001850 */
[----:B------:R-:W4:Y:S04]  /*150d0*/  LDSM.16.M88.4 R28, [R201+0xa000] ;  /* 0x00a00000c91c783b */ /* 0x000f280000000200 */
[----:B------:R-:W-:Y:S01]  /*150e0*/  LDSM.16.M88.4 R40, [R201+0xa800] ;  /* 0x00a80000c928783b */ /* 0x000fe20000000200 */
[----:B-1----:R-:W-:Y:S06]  /*150f0*/  HMMA.16816.F32 R12, R76, R20, R12 ;  /* 0x000000144c0c723c */ /* 0x002fec000000180c */
[C---:B---3--:R-:W-:Y:S06]  /*15100*/  HMMA.16816.F32 R36, R4.reuse, R8, R36 ;  /* 0x000000080424723c */ /* 0x048fec0000001824 */
[----:B------:R-:W-:Y:S01]  /*15110*/  HMMA.16816.F32 R64, R4, R10, R64 ;  /* 0x0000000a0440723c */ /* 0x000fe20000001840 */
[----:B------:R-:W1:Y:S05]  /*15120*/  LDSM.16.M88.4 R8, [R199+0x3800] ;  /* 0x00380000c708783b */ /* 0x000e6a0000000200 */
[----:B------:R-:W-:Y:S01]  /*15130*/  HMMA.16816.F32 R24, R92, R34, R24 ;  /* 0x000000225c18723c */ /* 0x000fe20000001818 */
[----:B------:R-:W3:Y:S05]  /*15140*/  LDSM.16.M88.4 R32, [R200+0x4000] ;  /* 0x00400000c820783b */ /* 0x000eea0000000200 */
[C---:B--2---:R-:W-:Y:S06]  /*15150*/  HMMA.16816.F32 R56, R4.reuse, R16, R56 ;  /* 0x000000100438723c */ /* 0x044fec0000001838 */
[----:B------:R-:W-:Y:S01]  /*15160*/  HMMA.16816.F32 R52, R4, R18, R52 ;  /* 0x000000120434723c */ /* 0x000fe20000001834 */
[----:B------:R-:W-:Y:S05]  /*15170*/  LDSM.16.M88.4 R16, [R195+0xa000] ;  /* 0x00a00000c310783b */ /* 0x000fea0000000200 */
[----:B----4-:R-:W-:Y:S06]  /*15180*/  HMMA.16816.F32 R12, R48, R28, R12 ;  /* 0x0000001c300c723c */ /* 0x010fec000000180c */
[----:B------:R-:W-:Y:S01]  /*15190*/  HMMA.16816.F32 R24, R76, R22, R24 ;  /* 0x000000164c18723c */ /* 0x000fe20000001818 */
[----:B------:R-:W2:Y:S05]  /*151a0*/  LDSM.16.M88.4 R20, [R198+0x4000] ;  /* 0x00400000c614783b */ /* 0x000eaa0000000200 */
[----:B------:R-:W-:Y:S06]  /*151b0*/  HMMA.16816.F32 R36, R92, R68, R36 ;  /* 0x000000445c24723c */ /* 0x000fec0000001824 */
[C---:B-1----:R-:W-:Y:S06]  /*151c0*/  HMMA.16816.F32 R84, R4.reuse, R8, R84 ;  /* 0x000000080454723c */ /* 0x042fec0000001854 */
[----:B------:R-:W-:Y:S01]  /*151d0*/  HMMA.16816.F32 R80, R4, R10, R80 ;  /* 0x0000000a0450723c */ /* 0x000fe20000001850 */
[----:B------:R-:W-:Y:S04]  /*151e0*/  LDSM.16.M88.4 R8, [R197+0x4000] ;  /* 0x00400000c508783b */ /* 0x000fe80000000200 */
[----:B------:R-:W-:Y:S01]  /*151f0*/  LDSM.16.M88.4 R4, [R188+0x4000] ;  /* 0x00400000bc04783b */ /* 0x000fe20000000200 */
[----:B---3--:R-:W-:Y:S06]  /*15200*/  HMMA.16816.F32 R12, R32, R100, R12 ;  /* 0x00000064200c723c */ /* 0x008fec000000180c */
        /* <DEDUP_REMOVED lines=32> */
[----:B------:R-:W4:Y:S05]  /*15410*/  LDSM.16.M88.4 R4, [R195+0xb000] ;  /* 0x00b00000c304783b */ /* 0x000f2a0000000200 */
[C---:B------:R-:W-:Y:S01]  /*15420*/  HMMA.16816.F32 R36, R48.reuse, R40, R36 ;  /* 0x000000283024723c */ /* 0x040fe20000001824 */
[----:B------:R-:W2:Y:S05]  /*15430*/  MUFU.TANH R72, R72 ;  /* 0x0000004800487308 */ /* 0x000eaa0000002400 */
[C---:B------:R-:W-:Y:S01]  /*15440*/  HMMA.16816.F32 R64, R48.reuse, R42, R64 ;  /* 0x0000002a3040723c */ /* 0x040fe20000001840 */
[----:B------:R-:W-:Y:S02]  /*15450*/  LDSM.16.M88.4 R40, [R188+0x4800] ;  /* 0x00480000bc28783b */ /* 0x000fe40000000200 */
[----:B------:R-:W3:Y:S03]  /*15460*/  MUFU.TANH R62, R62 ;  /* 0x0000003e003e7308 */ /* 0x000ee60000002400 */
[C---:B-1----:R-:W-:Y:S06]  /*15470*/  HMMA.16816.F32 R84, R48.reuse, R68, R84 ;  /* 0x000000443054723c */ /* 0x042fec0000001854 */
[----:B------:R-:W-:Y:S01]  /*15480*/  HMMA.16816.F32 R88, R48, R70, R88 ;  /* 0x000000463058723c */ /* 0x000fe20000001858 */
[----:B------:R-:W-:-:S05]  /*15490*/  FMUL.FTZ R24, R24, UR11 ;  /* 0x0000000b18187c20 */ /* 0x000fca0008410000 */
[C---:B--2---:R-:W-:Y:S01]  /*154a0*/  HMMA.16816.F32 R56, R32.reuse, R16, R56 ;  /* 0x000000102038723c */ /* 0x044fe20000001838 */
[----:B------:R-:W1:Y:S05]  /*154b0*/  MUFU.TANH R24, R24 ;  /* 0x0000001800187308 */ /* 0x000e6a0000002400 */
[C---:B------:R-:W-:Y:S01]  /*154c0*/  HMMA.16816.F32 R52, R32.reuse, R18, R52 ;  /* 0x000000122034723c */ /* 0x040fe20000001834 */
[----:B------:R-:W2:Y:S05]  /*154d0*/  LDSM.16.M88.4 R16, [R195+0xb800] ;  /* 0x00b80000c310783b */ /* 0x000eaa0000000200 */
[C---:B------:R-:W-:Y:S06]  /*154e0*/  HMMA.16816.F32 R36, R32.reuse, R28, R36 ;  /* 0x0000001c2024723c */ /* 0x040fec0000001824 */
[C---:B------:R-:W-:Y:S01]  /*154f0*/  HMMA.16816.F32 R64, R32.reuse, R30, R64 ;  /* 0x0000001e2040723c */ /* 0x040fe20000001840 */
[----:B------:R-:W1:Y:S05]  /*15500*/  LDSM.16.M88.4 R28, [R188+0x5000] ;  /* 0x00500000bc1c783b */ /* 0x000e6a0000000200 */
[C---:B---3--:R-:W-:Y:S06]  /*15510*/  HMMA.16816.F32 R84, R32.reuse, R12, R84 ;  /* 0x0000000c2054723c */ /* 0x048fec0000001854 */
[----:B------:R-:W-:Y:S06]  /*15520*/  HMMA.16816.F32 R88, R32, R14, R88 ;  /* 0x0000000e2058723c */ /* 0x000fec0000001858 */
[C---:B----4-:R-:W-:Y:S06]  /*15530*/  HMMA.16816.F32 R56, R20.reuse, R4, R56 ;  /* 0x000000041438723c */ /* 0x050fec0000001838 */
[----:B------:R-:W-:Y:S01]  /*15540*/  HMMA.16816.F32 R52, R20, R6, R52 ;  /* 0x000000061434723c */ /* 0x000fe20000001834 */
[----:B------:R-:W3:Y:S01]  /*15550*/  LDSM.16.M88.4 R4, [R188+0x5800] ;  /* 0x00580000bc04783b */ /* 0x000ee20000000200 */
[----:B------:R-:W-:-:S04]  /*15560*/  DEPBAR.LE SB0, 0x0 ;  /* 0x000080000000791a */ /* 0x000fc80000000000 */
[C---:B------:R-:W-:Y:S06]  /*15570*/  HMMA.16816.F32 R36, R20.reuse, R80, R36 ;  /* 0x000000501424723c */ /* 0x040fec0000001824 */
[C---:B------:R-:W-:Y:S06]  /*15580*/  HMMA.16816.F32 R64, R20.reuse, R82, R64 ;  /* 0x000000521440723c */ /* 0x040fec0000001840 */
[C---:B--2---:R-:W-:Y:S06]  /*15590*/  HMMA.16816.F32 R84, R20.reuse, R16, R84 ;  /* 0x000000101454723c */ /* 0x044fec0000001854 */
[----:B------:R-:W-:Y:S06]  /*155a0*/  HMMA.16816.F32 R88, R20, R18, R88 ;  /* 0x000000121458723c */ /* 0x000fec0000001858 */
[----:B------:R-:W-:Y:S01]  /*155b0*/  HMMA.16816.F32 R36, R8, R40, R36 ;  /* 0x000000280824723c */ /* 0x000fe20000001824 */
[----:B------:R-:W-:-:S05]  /*155c0*/  IMAD.U32 R22, RZ, RZ, UR29 ;  /* 0x0000001dff167e24 */ /* 0x000fca000f8e00ff */
[----:B------:R-:W-:Y:S01]  /*155d0*/  HMMA.16816.F32 R64, R8, R42, R64 ;  /* 0x0000002a0840723c */ /* 0x000fe20000001840 */
[----:B------:R-:W-:Y:S01]  /*155e0*/  FMUL.FTZ R40, R25, UR11 ;  /* 0x0000000b19287c20 */ /* 0x000fe20008410000 */
[----:B------:R-:W-:Y:S01]  /*155f0*/  FMUL.FTZ R25, R26, UR11 ;  /* 0x0000000b1a197c20 */ /* 0x000fe20008410000 */
[----:B------:R-:W-:-:S03]  /*15600*/  FMUL.FTZ R26, R27, UR11 ;  /* 0x0000000b1b1a7c20 */ /* 0x000fc60008410000 */
[C---:B-1----:R-:W-:Y:S01]  /*15610*/  HMMA.16816.F32 R56, R8.reuse, R28, R56 ;  /* 0x0000001c0838723c */ /* 0x042fe20000001838 */
[----:B------:R-:W1:Y:S05]  /*15620*/  MUFU.TANH R40, R40 ;  /* 0x0000002800287308 */ /* 0x000e6a0000002400 */
[C---:B------:R-:W-:Y:S03]  /*15630*/  HMMA.16816.F32 R52, R8.reuse, R30, R52 ;  /* 0x0000001e0834723c */ /* 0x040fe60000001834 */
[----:B------:R-:W2:Y:S03]  /*15640*/  MUFU.TANH R25, R25 ;  /* 0x0000001900197308 */ /* 0x000ea60000002400 */
[C---:B---3--:R-:W-:Y:S01]  /*15650*/  HMMA.16816.F32 R84, R8.reuse, R4, R84 ;  /* 0x000000040854723c */ /* 0x048fe20000001854 */
[----:B------:R-:W-:Y:S01]  /*15660*/  FMUL.FTZ R27, R36, UR11 ;  /* 0x0000000b241b7c20 */ /* 0x000fe20008410000 */
[----:B------:R-:W-:Y:S01]  /*15670*/  FMUL.FTZ R36, R37, UR11 ;  /* 0x0000000b25247c20 */ /* 0x000fe20008410000 */
[----:B------:R-:W-:Y:S01]  /*15680*/  FMUL.FTZ R12, R38, UR11 ;  /* 0x0000000b260c7c20 */ /* 0x000fe20008410000 */
[----:B------:R-:W-:Y:S01]  /*15690*/  FMUL.FTZ R37, R39, UR11 ;  /* 0x0000000b27257c20 */ /* 0x000fe20008410000 */
[----:B------:R-:W3:Y:S01]  /*156a0*/  MUFU.TANH R26, R26 ;  /* 0x0000001a001a7308 */ /* 0x000ee20000002400 */
[----:B------:R-:W-:Y:S01]  /*156b0*/  HMMA.16816.F32 R88, R8, R6, R88 ;  /* 0x000000060858723c */ /* 0x000fe20000001858 */
[----:B------:R-:W-:Y:S01]  /*156c0*/  FMUL.FTZ R13, R64, UR11 ;  /* 0x0000000b400d7c20 */ /* 0x000fe20008410000 */
[----:B------:R-:W-:Y:S01]  /*156d0*/  FMUL.FTZ R28, R65, UR11 ;  /* 0x0000000b411c7c20 */ /* 0x000fe20008410000 */
[----:B------:R-:W-:Y:S01]  /*156e0*/  FMUL.FTZ R14, R66, UR11 ;  /* 0x0000000b420e7c20 */ /* 0x000fe20008410000 */
[----:B------:R-:W-:-:S02]  /*156f0*/  FMUL.FTZ R16, R67, UR11 ;  /* 0x0000000b43107c20 */ /* 0x000fc40008410000 */
[----:B------:R-:W-:Y:S01]  /*15700*/  FMUL.FTZ R15, R56, UR11 ;  /* 0x0000000b380f7c20 */ /* 0x000fe20008410000 */
[----:B------:R-:W-:Y:S01]  /*15710*/  LEA R10, R61, UR27, 0x4 ;  /* 0x0000001b3d0a7c11 */ /* 0x000fe2000f8e20ff */
[----:B------:R-:W-:Y:S01]  /*15720*/  FMUL.FTZ R17, R57, UR11 ;  /* 0x0000000b39117c20 */ /* 0x000fe20008410000 */
[----:B------:R-:W-:Y:S01]  /*15730*/  FMUL.FTZ R29, R58, UR11 ;  /* 0x0000000b3a1d7c20 */ /* 0x000fe20008410000 */
[----:B------:R-:W-:Y:S01]  /*15740*/  FMUL.FTZ R18, R59, UR11 ;  /* 0x0000000b3b127c20 */ /* 0x000fe20008410000 */
[----:B------:R-:W-:Y:S01]  /*15750*/  IADD3 R63, R63, R10, RZ ;  /* 0x0000000a3f3f7210 */ /* 0x000fe20007ffe0ff */
[----:B------:R-:W-:Y:S01]  /*15760*/  FMUL.FTZ R19, R52, UR11 ;  /* 0x0000000b34137c20 */ /* 0x000fe20008410000 */
[----:B------:R-:W-:Y:S01]  /*15770*/  FMUL.FTZ R21, R53, UR11 ;  /* 0x0000000b35157c20 */ /* 0x000fe20008410000 */
[----:B------:R-:W-:Y:S01]  /*15780*/  FMUL.FTZ R5, R54, UR11 ;  /* 0x0000000b36057c20 */ /* 0x000fe20008410000 */
[----:B------:R-:W-:Y:S01]  /*15790*/  FMUL.FTZ R4, R55, UR11 ;  /* 0x0000000b37047c20 */ /* 0x000fe20008410000 */
[----:B------:R-:W4:Y:S01]  /*157a0*/  MUFU.TANH R27, R27 ;  /* 0x0000001b001b7308 */ /* 0x000f220000002400 */
[----:B------:R-:W-:Y:S01]  /*157b0*/  MOV R9, UR12 ;  /* 0x0000000c00097c02 */ /* 0x000fe20008000f00 */
[----:B------:R-:W-:Y:S01]  /*157c0*/  FMUL.FTZ R7, R84, UR11 ;  /* 0x0000000b54077c20 */ /* 0x000fe20008410000 */
[----:B------:R-:W-:Y:S01]  /*157d0*/  FMUL.FTZ R31, R85, UR11 ;  /* 0x0000000b551f7c20 */ /* 0x000fe20008410000 */
[----:B------:R-:W-:Y:S01]  /*157e0*/  FMUL.FTZ R8, R86, UR11 ;  /* 0x0000000b56087c20 */ /* 0x000fe20008410000 */
[----:B------:R-:W-:Y:S01]  /*157f0*/  FMUL.FTZ R6, R87, UR11 ;  /* 0x0000000b57067c20 */ /* 0x000fe20008410000 */
[----:B------:R-:W-:-:S02]  /*15800*/  IADD3 R214, R63, 0x8, RZ ;  /* 0x000000083fd67810 */ /* 0x000fc40007ffe0ff */
[----:B------:R-:W-:Y:S01]  /*15810*/  FMUL.FTZ R33, R88, UR11 ;  /* 0x0000000b58217c20 */ /* 0x000fe20008410000 */
[----:B------:R-:W-:Y:S01]  /*15820*/  FMUL.FTZ R35, R89, UR11 ;  /* 0x0000000b59237c20 */ /* 0x000fe20008410000 */
[----:B------:R-:W-:Y:S01]  /*15830*/  FMUL.FTZ R20, R90, UR11 ;  /* 0x0000000b5a147c20 */ /* 0x000fe20008410000 */
[----:B------:R-:W-:Y:S01]  /*15840*/  FMUL.FTZ R10, R91, UR11 ;  /* 0x0000000b5b0a7c20 */ /* 0x000fe20008410000 */
[----:B------:R-:W-:Y:S01]  /*15850*/  UIADD3 UR11, UR29, -UR21, URZ ;  /* 0x800000151d0b7290 */ /* 0x000fe2000fffe03f */
[----:B------:R-:W1:Y:S01]  /*15860*/  MUFU.TANH R36, R36 ;  /* 0x0000002400247308 */ /* 0x000e620000002400 */
[----:B------:R-:W-:Y:S01]  /*15870*/  IADD3 R212, R214, UR10, R9 ;  /* 0x0000000ad6d47c10 */ /* 0x000fe2000fffe009 */
[----:B------:R-:W-:Y:S01]  /*15880*/  ULDC UR10, c[0x0][0x394] ;  /* 0x0000e500000a7ab9 */ /* 0x000fe20000000800 */
[C---:B------:R-:W-:Y:S02]  /*15890*/  VIADDMNMX R215, R63.reuse, UR13, R22, PT ;  /* 0x0000000d3fd77c46 */ /* 0x040fe4000b800116 */
[----:B------:R-:W-:-:S02]  /*158a0*/  IADD3 R217, R63, UR11, RZ ;  /* 0x0000000b3fd97c10 */ /* 0x000fc4000fffe0ff */
        /* <DEDUP_REMOVED lines=89> */
.L_x_6342:
[----:B------:R-:W2:Y:S02]  /*15e40*/  LDC R11, c[0x0][0x248] ;  /* 0x00009200ff0b7b82 */ /* 0x000ea40000000800 */
[----:B--2---:R-:W-:-:S04]  /*15e50*/  LEA R11, -R11, RZ, 0x6 ;  /* 0x000000ff0b0b7211 */ /* 0x004fc800078e31ff */
[----:B------:R-:W-:-:S07]  /*15e60*/  SHF.R.S32.HI R9, RZ, 0x1f, R11 ;  /* 0x0000001fff097819 */ /* 0x000fce000001140b */
.L_x_6343:
[C---:B------:R-:W-:Y:S02]  /*15e70*/  LOP3.LUT P2, RZ, R44.reuse, 0x2, RZ, 0xc0, !PT ;  /* 0x000000022cff7812 */ /* 0x040fe4000784c0ff */
[C---:B------:R-:W-:Y:S02]  /*15e80*/  LOP3.LUT P1, RZ, R44.reuse, 0x4, RZ, 0xc0, !PT ;  /* 0x000000042cff7812 */ /* 0x040fe4000782c0ff */
[C---:B------:R-:W-:Y:S02]  /*15e90*/  LEA R38, P4, R11.reuse, R208, 0x1 ;  /* 0x000000d00b267211 */ /* 0x040fe400078808ff */
[----:B------:R-:W-:Y:S02]  /*15ea0*/  LOP3.LUT P6, RZ, R44, 0x1, RZ, 0xc0, !PT ;  /* 0x000000012cff7812 */ /* 0x000fe400078cc0ff */
[----:B------:R-:W-:-:S05]  /*15eb0*/  LEA.HI.X R39, R11, R211, R9, 0x1, P4 ;  /* 0x000000d30b277211 */ /* 0x000fca00020f0c09 */
[----:B------:R-:W-:-:S04]  /*15ec0*/  @P2 IADD3 R22, P0, R11, R144, RZ ;  /* 0x000000900b162210 */ /* 0x000fc80007f1e0ff */
[C---:B------:R-:W-:Y:S01]  /*15ed0*/  @P2 LEA R54, P4, R22.reuse, UR8, 0x1 ;  /* 0x0000000816362c11 */ /* 0x040fe2000f8808ff */
        /* <DEDUP_REMOVED lines=105> */
.L_x_6341:
[----:B--2---:R-:W-:Y:S01]  /*16570*/  IMAD.IADD R49, R3, 0x1, R2 ;  /* 0x0000000103317824 */ /* 0x004fe200078e0202 */
[----:B------:R-:W-:Y:S01]  /*16580*/  ULDC UR8, c[0x0][0x2ec] ;  /* 0x0000bb0000087ab9 */ /* 0x000fe20000000800 */
[----:B------:R-:W-:Y:S02]  /*16590*/  LEA R196, R46, UR4, 0x1 ;  /* 0x000000042ec47c11 */ /* 0x000fe4000f8e08ff */
[--C-:B------:R-:W-:Y:S01]  /*165a0*/  IMAD.IADD R3, R217, 0x1, -R49.reuse ;  /* 0x00000001d9037824 */ /* 0x100fe200078e0a31 */
[C---:B------:R-:W-:Y:S01]  /*165b0*/  ISETP.GE.AND P1, PT, R49.reuse, R215, PT ;  /* 0x000000d73100720c */ /* 0x040fe20003f26270 */
[----:B------:R-:W-:Y:S01]  /*165c0*/  IMAD.IADD R9, R214, 0x1, -R49 ;  /* 0x00000001d6097824 */ /* 0x000fe200078e0a31 */
[C---:B------:R-:W-:Y:S01]  /*165d0*/  ISETP.GE.AND P0, PT, R49.reuse, R212, PT ;  /* 0x000000d43100720c */ /* 0x040fe20003f06270 */
[C---:B------:R-:W-:Y:S01]  /*165e0*/  VIADD R23, R49.reuse, 0x9 ;  /* 0x0000000931177836 */ /* 0x040fe20000000000 */
[----:B------:R-:W-:Y:S01]  /*165f0*/  IABS R3, R3 ;  /* 0x0000000300037213 */ /* 0x000fe20000000000 */
[C---:B------:R-:W-:Y:S01]  /*16600*/  VIADD R11, R49.reuse, 0x10 ;  /* 0x00000010310b7836 */ /* 0x040fe20000000000 */
[----:B------:R-:W-:Y:S01]  /*16610*/  IABS R9, R9 ;  /* 0x0000000900097213 */ /* 0x000fe20000000000 */
[----:B------:R-:W-:Y:S01]  /*16620*/  VIADD R41, R49, 0x8 ;  /* 0x0000000831297836 */ /* 0x000fe20000000000 */
[----:B------:R-:W-:Y:S01]  /*16630*/  I2FP.F32.S32 R3, R3 ;  /* 0x0000000300037245 */ /* 0x000fe20000201400 */
[C---:B------:R-:W-:Y:S01]  /*16640*/  IMAD.IADD R43, R217.reuse, 0x1, -R23 ;  /* 0x00000001d92b7824 */ /* 0x040fe200078e0a17 */
[----:B------:R-:W-:Y:S01]  /*16650*/  I2FP.F32.S32 R9, R9 ;  /* 0x0000000900097245 */ /* 0x000fe20000201400 */
[----:B------:R-:W-:Y:S01]  /*16660*/  IMAD.IADD R51, R217, 0x1, -R41 ;  /* 0x00000001d9337824 */ /* 0x000fe200078e0a29 */
[----:B------:R-:W-:Y:S01]  /*16670*/  ISETP.LT.OR P1, PT, R49, R216, P1 ;  /* 0x000000d83100720c */ /* 0x000fe20000f21670 */
[----:B------:R-:W-:Y:S01]  /*16680*/  FFMA.FTZ R3, R3, -UR5, R0 ;  /* 0x8000000503037c23 */ /* 0x000fe20008010000 */
[----:B------:R-:W-:-:S02]  /*16690*/  IMAD.IADD R0, R217, 0x1, -R11 ;  /* 0x00000001d9007824 */ /* 0x000fc400078e0a0b */
[----:B------:R-:W-:Y:S01]  /*166a0*/  FFMA.FTZ R72, R9, -UR5, R72 ;  /* 0x8000000509487c23 */ /* 0x000fe20008010048 */
[C---:B------:R-:W-:Y:S01]  /*166b0*/  VIADD R9, R49.reuse, 0x11 ;  /* 0x0000001131097836 */ /* 0x040fe20000000000 */
[----:B------:R-:W-:Y:S01]  /*166c0*/  IABS R43, R43 ;  /* 0x0000002b002b7213 */ /* 0x000fe20000000000 */
[----:B------:R-:W-:Y:S01]  /*166d0*/  VIADD R22, R49, 0x28 ;  /* 0x0000002831167836 */ /* 0x000fe20000000000 */
[----:B------:R-:W-:Y:S01]  /*166e0*/  IABS R0, R0 ;  /* 0x0000000000007213 */ /* 0x000fe20000000000 */
[----:B------:R-:W-:Y:S01]  /*166f0*/  IMAD.IADD R39, R217, 0x1, -R9 ;  /* 0x00000001d9277824 */ /* 0x000fe200078e0a09 */
[----:B------:R-:W-:Y:S01]  /*16700*/  IABS R51, R51 ;  /* 0x0000003300337213 */ /* 0x000fe20000000000 */
[C---:B------:R-:W-:Y:S01]  /*16710*/  VIADD R30, R49.reuse, 0x20 ;  /* 0x00000020311e7836 */ /* 0x040fe20000000000 */
[----:B------:R-:W-:Y:S01]  /*16720*/  I2FP.F32.S32 R43, R43 ;  /* 0x0000002b002b7245 */ /* 0x000fe20000201400 */
[----:B------:R-:W-:Y:S01]  /*16730*/  VIADD R32, R49, 0x1 ;  /* 0x0000000131207836 */ /* 0x000fe20000000000 */
[----:B------:R-:W-:Y:S01]  /*16740*/  IABS R39, R39 ;  /* 0x0000002700277213 */ /* 0x000fe20000000000 */
[----:B------:R-:W-:Y:S01]  /*16750*/  IMAD R194, R47, 0x2, R196 ;  /* 0x000000022fc27824 */ /* 0x000fe200078e02c4 */
[----:B------:R-:W-:Y:S01]  /*16760*/  I2FP.F32.S32 R0, R0 ;  /* 0x0000000000007245 */ /* 0x000fe20000201400 */
[----:B-1----:R-:W-:Y:S01]  /*16770*/  FFMA.FTZ R44, R43, -UR5, R40 ;  /* 0x800000052b2c7c23 */ /* 0x002fe20008010028 */
[----:B------:R-:W-:Y:S01]  /*16780*/  I2FP.F32.S32 R51, R51 ;  /* 0x0000003300337245 */ /* 0x000fe20000201400 */
[----:B------:R-:W-:Y:S01]  /*16790*/  VIADD R40, R49, 0x18 ;  /* 0x0000001831287836 */ /* 0x000fe20000000000 */
[----:B------:R-:W-:Y:S01]  /*167a0*/  I2FP.F32.S32 R39, R39 ;  /* 0x0000002700277245 */ /* 0x000fe20000201400 */
[----:B------:R-:W-:Y:S01]  /*167b0*/  FFMA.FTZ R43, R0, -UR5, R27 ;  /* 0x80000005002b7c23 */ /* 0x000fe2000801001b */
[----:B------:R-:W-:-:S02]  /*167c0*/  IMAD.IADD R0, R217, 0x1, -R22 ;  /* 0x00000001d9007824 */ /* 0x000fc400078e0a16 */
[----:B------:R-:W-:Y:S01]  /*167d0*/  FFMA.FTZ R48, R51, -UR5, R24 ;  /* 0x8000000533307c23 */ /* 0x000fe20008010018 */
[----:B------:R-:W-:Y:S02]  /*167e0*/  VIADD R24, R49, 0x21 ;  /* 0x0000002131187836 */ /* 0x000fe40000000000 */
[----:B------:R-:W-:Y:S01]  /*167f0*/  FFMA.FTZ R42, R39, -UR5, R36 ;  /* 0x80000005272a7c23 */ /* 0x000fe20008010024 */
[----:B------:R-:W-:Y:S01]  /*16800*/  VIADD R39, R49, 0x19 ;  /* 0x0000001931277836 */ /* 0x000fe20000000000 */
[----:B------:R-:W-:Y:S01]  /*16810*/  IABS R0, R0 ;  /* 0x0000000000007213 */ /* 0x000fe20000000000 */
[----:B------:R-:W-:Y:S01]  /*16820*/  IMAD.IADD R34, R217, 0x1, -R24 ;  /* 0x00000001d9227824 */ /* 0x000fe200078e0a18 */
[----:B------:R-:W-:Y:S01]  /*16830*/  FSEL R3, R3, -INF , !P1 ;  /* 0xff80000003037808 */ /* 0x000fe20004800000 */
[C---:B------:R-:W-:Y:S01]  /*16840*/  IMAD.IADD R38, R217.reuse, 0x1, -R40 ;  /* 0x00000001d9267824 */ /* 0x040fe200078e0a28 */
[----:B------:R-:W-:Y:S01]  /*16850*/  I2FP.F32.S32 R0, R0 ;  /* 0x0000000000007245 */ /* 0x000fe20000201400 */
[C---:B------:R-:W-:Y:S01]  /*16860*/  IMAD.IADD R51, R217.reuse, 0x1, -R39 ;  /* 0x00000001d9337824 */ /* 0x040fe200078e0a27 */
[----:B------:R-:W-:Y:S01]  /*16870*/  IABS R34, R34 ;  /* 0x0000002200227213 */ /* 0x000fe20000000000 */
[C---:B------:R-:W-:Y:S01]  /*16880*/  IMAD.IADD R36, R217.reuse, 0x1, -R30 ;  /* 0x00000001d9247824 */ /* 0x040fe200078e0a1e */
[----:B------:R-:W-:Y:S01]  /*16890*/  IABS R38, R38 ;  /* 0x0000002600267213 */ /* 0x000fe20000000000 */
[----:B------:R-:W-:Y:S01]  /*168a0*/  FFMA.FTZ R229, R0, -UR5, R19 ;  /* 0x8000000500e57c23 */ /* 0x000fe20008010013 */
[----:B------:R-:W-:Y:S01]  /*168b0*/  IABS R51, R51 ;  /* 0x0000003300337213 */ /* 0x000fe20000000000 */
[----:B------:R-:W-:Y:S01]  /*168c0*/  IMAD.IADD R53, R217, 0x1, -R32 ;  /* 0x00000001d9357824 */ /* 0x000fe200078e0a20 */
[----:B------:R-:W-:Y:S01]  /*168d0*/  I2FP.F32.S32 R34, R34 ;  /* 0x0000002200227245 */ /* 0x000fe20000201400 */
[----:B------:R-:W-:Y:S01]  /*168e0*/  VIADD R0, R49, 0x39 ;  /* 0x0000003931007836 */ /* 0x000fe20000000000 */
[----:B------:R-:W-:Y:S01]  /*168f0*/  I2FP.F32.S32 R38, R38 ;  /* 0x0000002600267245 */ /* 0x000fe20000201400 */
[----:B------:R-:W-:Y:S01]  /*16900*/  LDSM.16.MT88.4 R116, [R194+0xc000] ;  /* 0x00c00000c274783b */ /* 0x000fe20000004200 */
        /* <DEDUP_REMOVED lines=8> */
[----:B------:R-:W-:Y:S01]  /*16990*/  FFMA.FTZ R13, R51, -UR5, R28 ;  /* 0x80000005330d7c23 */ /* 0x000fe2000801001c */
[----:B------:R-:W-:Y:S01]  /*169a0*/  VIADD R28, R49, 0x38 ;  /* 0x00000038311c7836 */ /* 0x000fe20000000000 */
[----:B------:R-:W-:Y:S01]  /*169b0*/  I2FP.F32.S32 R53, R53 ;  /* 0x0000003500357245 */ /* 0x000fe20000201400 */
[----:B------:R-:W-:Y:S01]  /*169c0*/  IMAD.IADD R54, R217, 0x1, -R34 ;  /* 0x00000001d9367824 */ /* 0x000fe200078e0a22 */
[----:B------:R-:W-:Y:S01]  /*169d0*/  IABS R50, R50 ;  /* 0x0000003200327213 */ /* 0x000fe20000000000 */
[----:B------:R-:W-:Y:S01]  /*169e0*/  FFMA.FTZ R231, R36, -UR5, R15 ;  /* 0x8000000524e77c23 */ /* 0x000fe2000801000f */
[-C--:B------:R-:W-:Y:S01]  /*169f0*/  ISETP.GE.AND P1, PT, R11, R215.reuse, PT ;  /* 0x000000d70b00720c */ /* 0x080fe20003f26270 */
[----:B------:R-:W-:Y:S01]  /*16a00*/  VIADD R36, R49, 0x30 ;  /* 0x0000003031247836 */ /* 0x000fe20000000000 */
[-C--:B------:R-:W-:Y:S01]  /*16a10*/  ISETP.GE.AND P4, PT, R32, R215.reuse, PT ;  /* 0x000000d72000720c */ /* 0x080fe20003f86270 */
[----:B------:R-:W-:Y:S01]  /*16a20*/  IMAD.IADD R52, R217, 0x1, -R28 ;  /* 0x00000001d9347824 */ /* 0x000fe200078e0a1c */
[----:B------:R-:W-:Y:S01]  /*16a30*/  I2FP.F32.S32 R50, R50 ;  /* 0x0000003200327245 */ /* 0x000fe20000201400 */
[----:B------:R-:W-:Y:S01]  /*16a40*/  FFMA.FTZ R60, R53, -UR5, R60 ;  /* 0x80000005353c7c23 */ /* 0x000fe2000801003c */
[----:B------:R-:W-:Y:S01]  /*16a50*/  ISETP.LT.OR P1, PT, R11, R216, P1 ;  /* 0x000000d80b00720c */ /* 0x000fe20000f21670 */
[----:B------:R-:W-:Y:S01]  /*16a60*/  IMAD.IADD R56, R217, 0x1, -R36 ;  /* 0x00000001d9387824 */ /* 0x000fe200078e0a24 */
[----:B------:R-:W-:Y:S01]  /*16a70*/  IABS R54, R54 ;  /* 0x0000003600367213 */ /* 0x000fe20000000000 */
[----:B------:R-:W-:Y:S01]  /*16a80*/  FFMA.FTZ R179, R50, -UR5, R35 ;  /* 0x8000000532b37c23 */ /* 0x000fe20008010023 */
[----:B------:R-:W-:Y:S01]  /*16a90*/  ISETP.LT.OR P4, PT, R32, R216, P4 ;  /* 0x000000d82000720c */ /* 0x000fe20002781670 */
[----:B------:R-:W-:Y:S01]  /*16aa0*/  VIADD R38, R49, 0x29 ;  /* 0x0000002931267836 */ /* 0x000fe20000000000 */
[-C--:B------:R-:W-:Y:S01]  /*16ab0*/  ISETP.GE.AND P6, PT, R23, R215.reuse, PT ;  /* 0x000000d71700720c */ /* 0x080fe20003fc6270 */
[----:B------:R-:W-:Y:S01]  /*16ac0*/  IMAD R193, R45, 0x2, R196 ;  /* 0x000000022dc17824 */ /* 0x000fe200078e02c4 */
[----:B------:R-:W-:Y:S01]  /*16ad0*/  IABS R52, R52 ;  /* 0x0000003400347213 */ /* 0x000fe20000000000 */
[----:B------:R-:W-:Y:S01]  /*16ae0*/  IMAD.IADD R58, R217, 0x1, -R38 ;  /* 0x00000001d93a7824 */ /* 0x000fe200078e0a26 */
[----:B------:R-:W-:Y:S01]  /*16af0*/  FSEL R19, R43, -INF , !P1 ;  /* 0xff8000002b137808 */ /* 0x000fe20004800000 */
[----:B------:R-:W-:Y:S01]  /*16b00*/  IMAD R192, R45, 0x2, R194 ;  /* 0x000000022dc07824 */ /* 0x000fe200078e02c2 */
[----:B------:R-:W-:Y:S01]  /*16b10*/  I2FP.F32.S32 R54, R54 ;  /* 0x0000003600367245 */ /* 0x000fe20000201400 */
[----:B------:R-:W-:Y:S01]  /*16b20*/  LDSM.16.MT88.4 R80, [R194+0x10000] ;  /* 0x01000000c250783b */ /* 0x000fe20000004200 */
[----:B------:R-:W-:-:S02]  /*16b30*/  ISETP.GE.AND P1, PT, R30, R215, PT ;  /* 0x000000d71e00720c */ /* 0x000fc40003f26270 */
[-C--:B------:R-:W-:Y:S01]  /*16b40*/  ISETP.GE.AND P2, PT, R41, R215.reuse, PT ;  /* 0x000000d72900720c */ /* 0x080fe20003f46270 */
[----:B------:R-:W-:Y:S01]  /*16b50*/  FFMA.FTZ R221, R54, -UR5, R31 ;  /* 0x8000000536dd7c23 */ /* 0x000fe2000801001f */
[----:B------:R-:W-:Y:S01]  /*16b60*/  FSEL R35, R60, -INF , !P4 ;  /* 0xff8000003c237808 */ /* 0x000fe20006000000 */
[----:B------:R-:W-:Y:S01]  /*16b70*/  LDSM.16.MT88.4 R64, [R192+0xe000] ;  /* 0x00e00000c040783b */ /* 0x000fe20000004200 */
[----:B------:R-:W-:Y:S02]  /*16b80*/  ISETP.GE.AND P4, PT, R9, R215, PT ;  /* 0x000000d70900720c */ /* 0x000fe40003f86270 */
[----:B------:R-:W-:Y:S01]  /*16b90*/  ISETP.LT.OR P6, PT, R23, R216, P6 ;  /* 0x000000d81700720c */ /* 0x000fe200037c1670 */
[----:B------:R-:W-:Y:S01]  /*16ba0*/  LDSM.16.MT88.4 R108, [R193+0xc000] ;  /* 0x00c00000c16c783b */ /* 0x000fe20000004200 */
[----:B------:R-:W-:Y:S02]  /*16bb0*/  IABS R56, R56 ;  /* 0x0000003800387213 */ /* 0x000fe40000000000 */
[----:B------:R-:W-:Y:S01]  /*16bc0*/  I2FP.F32.S32 R52, R52 ;  /* 0x0000003400347245 */ /* 0x000fe20000201400 */
[----:B------:R-:W-:Y:S01]  /*16bd0*/  LDSM.16.MT88.4 R124, [R196+0xc000] ;  /* 0x00c00000c47c783b */ /* 0x000fe20000004200 */
[----:B------:R-:W-:-:S02]  /*16be0*/  ISETP.LT.OR P1, PT, R30, R216, P1 ;  /* 0x000000d81e00720c */ /* 0x000fc40000f21670 */
[-C--:B------:R-:W-:Y:S01]  /*16bf0*/  ISETP.LT.OR P2, PT, R41, R216.reuse, P2 ;  /* 0x000000d82900720c */ /* 0x080fe20001741670 */
[----:B------:R-:W-:Y:S01]  /*16c00*/  FFMA.FTZ R219, R52, -UR5, R33 ;  /* 0x8000000534db7c23 */ /* 0x000fe20008010021 */
[----:B------:R-:W-:Y:S01]  /*16c10*/  FSEL R31, R44, -INF , !P6 ;  /* 0xff8000002c1f7808 */ /* 0x000fe20007000000 */
[----:B------:R-:W-:Y:S01]  /*16c20*/  LDSM.16.MT88.4 R100, [R192+0xc000] ;  /* 0x00c00000c064783b */ /* 0x000fe20000004200 */
[----:B------:R-:W-:Y:S02]  /*16c30*/  ISETP.LT.OR P4, PT, R9, R216, P4 ;  /* 0x000000d80900720c */ /* 0x000fe40002781670 */
[----:B------:R-:W-:Y:S01]  /*16c40*/  I2FP.F32.S32 R56, R56 ;  /* 0x0000003800387245 */ /* 0x000fe20000201400 */
[----:B------:R-:W-:Y:S01]  /*16c50*/  LDSM.16.MT88.4 R88, [R193+0x10000] ;  /* 0x01000000c158783b */ /* 0x000fe20000004200 */
[-C--:B------:R-:W-:Y:S02]  /*16c60*/  ISETP.GE.AND P6, PT, R39, R215.reuse, PT ;  /* 0x000000d72700720c */ /* 0x080fe40003fc6270 */
[----:B------:R-:W-:Y:S01]  /*16c70*/  FSEL R231, R231, -INF , !P1 ;  /* 0xff800000e7e77808 */ /* 0x000fe20004800000 */
[----:B------:R-:W-:Y:S01]  /*16c80*/  FFMA.FTZ R7, R56, -UR5, R7 ;  /* 0x8000000538077c23 */ /* 0x000fe20008010007 */
[----:B------:R-:W-:Y:S01]  /*16c90*/  FSEL R33, R48, -INF , !P2 ;  /* 0xff80000030217808 */ /* 0x000fe20005000000 */
[----:B------:R-:W-:Y:S01]  /*16ca0*/  LDSM.16.MT88.4 R144, [R192+0x10000] ;  /* 0x01000000c090783b */ /* 0x000fe20000004200 */
[----:B------:R-:W-:-:S02]  /*16cb0*/  ISETP.GE.AND P1, PT, R36, R215, PT ;  /* 0x000000d72400720c */ /* 0x000fc40003f26270 */
[----:B------:R-:W-:Y:S01]  /*16cc0*/  IABS R58, R58 ;  /* 0x0000003a003a7213 */ /* 0x000fe20000000000 */
[----:B------:R-:W-:Y:S01]  /*16cd0*/  LDSM.16.MT88.4 R140, [R196+0xc800] ;  /* 0x00c80000c48c783b */ /* 0x000fe20000004200 */
[-C--:B------:R-:W-:Y:S02]  /*16ce0*/  ISETP.GE.AND P2, PT, R40, R215.reuse, PT ;  /* 0x000000d72800720c */ /* 0x080fe40003f46270 */
[----:B------:R-:W-:Y:S02]  /*16cf0*/  FSEL R17, R42, -INF , !P4 ;  /* 0xff8000002a117808 */ /* 0x000fe40006000000 */
[----:B------:R-:W-:Y:S02]  /*16d00*/  ISETP.GE.AND P4, PT, R24, R215, PT ;  /* 0x000000d71800720c */ /* 0x000fe40003f86270 */
[-C--:B------:R-:W-:Y:S02]  /*16d10*/  ISETP.LT.OR P6, PT, R39, R216.reuse, P6 ;  /* 0x000000d82700720c */ /* 0x080fe400037c1670 */
[----:B------:R-:W-:-:S02]  /*16d20*/  ISETP.LT.OR P1, PT, R36, R216, P1 ;  /* 0x000000d82400720c */ /* 0x000fc40000f21670 */
[----:B------:R-:W-:Y:S02]  /*16d30*/  I2FP.F32.S32 R58, R58 ;  /* 0x0000003a003a7245 */ /* 0x000fe40000201400 */
[-C--:B------:R-:W-:Y:S02]  /*16d40*/  ISETP.LT.OR P2, PT, R40, R216.reuse, P2 ;  /* 0x000000d82800720c */ /* 0x080fe40001741670 */
[----:B------:R-:W-:Y:S01]  /*16d50*/  FSEL R13, R13, -INF , !P6 ;  /* 0xff8000000d0d7808 */ /* 0x000fe20007000000 */
[----:B------:R-:W-:Y:S01]  /*16d60*/  FFMA.FTZ R21, R58, -UR5, R21 ;  /* 0x800000053a157c23 */ /* 0x000fe20008010015 */
[----:B------:R-:W-:Y:S01]  /*16d70*/  ISETP.LT.OR P4, PT, R24, R216, P4 ;  /* 0x000000d81800720c */ /* 0x000fe20002781670 */
[----:B------:R-:W-:Y:S01]  /*16d80*/  LDSM.16.MT88.4 R56, [R193+0xe000] ;  /* 0x00e00000c138783b */ /* 0x000fe20000004200 */
[----:B------:R-:W-:Y:S02]  /*16d90*/  ISETP.GE.AND P6, PT, R38, R215, PT ;  /* 0x000000d72600720c */ /* 0x000fe40003fc6270 */
[----:B------:R-:W-:-:S02]  /*16da0*/  FSEL R223, R7, -INF , !P1 ;  /* 0xff80000007df7808 */ /* 0x000fc40004800000 */
[----:B------:R-:W-:Y:S02]  /*16db0*/  FSEL R15, R27, -INF , !P2 ;  /* 0xff8000001b0f7808 */ /* 0x000fe40005000000 */
[-C--:B------:R-:W-:Y:S02]  /*16dc0*/  ISETP.GE.AND P1, PT, R0, R215.reuse, PT ;  /* 0x000000d70000720c */ /* 0x080fe40003f26270 */
[-C--:B------:R-:W-:Y:S02]  /*16dd0*/  ISETP.GE.AND P2, PT, R22, R215.reuse, PT ;  /* 0x000000d71600720c */ /* 0x080fe40003f46270 */
[----:B------:R-:W-:Y:S02]  /*16de0*/  FSEL R163, R163, -INF , !P4 ;  /* 0xff800000a3a37808 */ /* 0x000fe40006000000 */
[----:B------:R-:W-:Y:S02]  /*16df0*/  ISETP.GE.AND P4, PT, R34, R215, PT ;  /* 0x000000d72200720c */ /* 0x000fe40003f86270 */
[----:B------:R-:W-:-:S02]  /*16e00*/  ISETP.LT.OR P6, PT, R38, R216, P6 ;  /* 0x000000d82600720c */ /* 0x000fc400037c1670 */
[-C--:B------:R-:W-:Y:S02]  /*16e10*/  ISETP.LT.OR P1, PT, R0, R216.reuse, P1 ;  /* 0x000000d80000720c */ /* 0x080fe40000f21670 */
[-C--:B------:R-:W-:Y:S02]  /*16e20*/  ISETP.LT.OR P2, PT, R22, R216.reuse, P2 ;  /* 0x000000d81600720c */ /* 0x080fe40001741670 */
[----:B------:R-:W-:Y:S02]  /*16e30*/  ISETP.LT.OR P4, PT, R34, R216, P4 ;  /* 0x000000d82200720c */ /* 0x000fe40002781670 */
[----:B------:R-:W-:Y:S02]  /*16e40*/  FSEL R165, R21, -INF , !P6 ;  /* 0xff80000015a57808 */ /* 0x000fe40007000000 */
[----:B------:R-:W-:Y:S02]  /*16e50*/  ISETP.GE.AND P6, PT, R32, R212, PT ;  /* 0x000000d42000720c */ /* 0x000fe40003fc6270 */
[----:B------:R-:W-:-:S02]  /*16e60*/  FSEL R179, R179, -INF , !P1 ;  /* 0xff800000b3b37808 */ /* 0x000fc40004800000 */
[----:B------:R-:W-:Y:S02]  /*16e70*/  FSEL R229, R229, -INF , !P2 ;  /* 0xff800000e5e57808 */ /* 0x000fe40005000000 */
[-C--:B------:R-:W-:Y:S02]  /*16e80*/  ISETP.GE.AND P1, PT, R11, R212.reuse, PT ;  /* 0x000000d40b00720c */ /* 0x080fe40003f26270 */
[----:B------:R-:W-:Y:S02]  /*16e90*/  ISETP.LT.OR P0, PT, R49, R213, P0 ;  /* 0x000000d53100720c */ /* 0x000fe40000701670 */
[----:B------:R-:W-:Y:S01]  /*16ea0*/  ISETP.GE.AND P2, PT, R28, R215, PT ;  /* 0x000000d71c00720c */ /* 0x000fe20003f46270 */
[----:B------:R-:W-:Y:S01]  /*16eb0*/  LDSM.16.MT88.4 R48, [R194+0xe000] ;  /* 0x00e00000c230783b */ /* 0x000fe20000004200 */
[----:B------:R-:W-:Y:S02]  /*16ec0*/  FSEL R221, R221, -INF , !P4 ;  /* 0xff800000dddd7808 */ /* 0x000fe40006000000 */
[----:B------:R-:W-:-:S02]  /*16ed0*/  ISETP.GE.AND P4, PT, R41, R212, PT ;  /* 0x000000d42900720c */ /* 0x000fc40003f86270 */
[-C--:B------:R-:W-:Y:S01]  /*16ee0*/  ISETP.LT.OR P6, PT, R32, R213.reuse, P6 ;  /* 0x000000d52000720c */ /* 0x080fe200037c1670 */
[C---:B------:R-:W-:Y:S01]  /*16ef0*/  IMAD.IADD R32, R214.reuse, 0x1, -R32 ;  /* 0x00000001d6207824 */ /* 0x040fe200078e0a20 */
[-C--:B------:R-:W-:Y:S01]  /*16f00*/  ISETP.LT.OR P1, PT, R11, R213.reuse, P1 ;  /* 0x000000d50b00720c */ /* 0x080fe20000f21670 */
[----:B------:R-:W-:Y:S01]  /*16f10*/  IMAD.IADD R11, R214, 0x1, -R11 ;  /* 0x00000001d60b7824 */ /* 0x000fe200078e0a0b */
[----:B------:R-:W-:Y:S02]  /*16f20*/  ISETP.LT.OR P2, PT, R28, R216, P2 ;  /* 0x000000d81c00720c */ /* 0x000fe40001741670 */
[----:B------:R-:W-:Y:S02]  /*16f30*/  FSEL R27, R72, -INF , !P0 ;  /* 0xff800000481b7808 */ /* 0x000fe40004000000 */
[----:B------:R-:W-:Y:S01]  /*16f40*/  ISETP.LT.OR P4, PT, R41, R213, P4 ;  /* 0x000000d52900720c */ /* 0x000fe20002781670 */
[----:B------:R-:W-:Y:S01]  /*16f50*/  IMAD.IADD R41, R214, 0x1, -R41 ;  /* 0x00000001d6297824 */ /* 0x000fe200078e0a29 */
[----:B------:R-:W-:Y:S01]  /*16f60*/  ISETP.GE.AND P0, PT, R9, R212, PT ;  /* 0x000000d40900720c */ /* 0x000fe20003f06270 */
[----:B------:R-:W-:Y:S01]  /*16f70*/  LDSM.16.MT88.4 R72, [R196+0x10000] ;  /* 0x01000000c448783b */ /* 0x000fe20000004200 */
[----:B------:R-:W-:-:S02]  /*16f80*/  IABS R32, R32 ;  /* 0x0000002000207213 */ /* 0x000fc40000000000 */
[----:B------:R-:W-:Y:S02]  /*16f90*/  FSEL R219, R219, -INF , !P2 ;  /* 0xff800000dbdb7808 */ /* 0x000fe40005000000 */
[----:B------:R-:W-:Y:S02]  /*16fa0*/  ISETP.GE.AND P2, PT, R23, R212, PT ;  /* 0x000000d41700720c */ /* 0x000fe40003f46270 */
[----:B------:R-:W-:Y:S01]  /*16fb0*/  ISETP.LT.OR P0, PT, R9, R213, P0 ;  /* 0x000000d50900720c */ /* 0x000fe20000701670 */
[----:B------:R-:W-:Y:S01]  /*16fc0*/  IMAD.IADD R9, R214, 0x1, -R9 ;  /* 0x00000001d6097824 */ /* 0x000fe200078e0a09 */
[----:B------:R-:W-:Y:S02]  /*16fd0*/  IABS R11, R11 ;  /* 0x0000000b000b7213 */ /* 0x000fe40000000000 */
[----:B------:R-:W-:Y:S02]  /*16fe0*/  IABS R41, R41 ;  /* 0x0000002900297213 */ /* 0x000fe40000000000 */
[----:B------:R-:W-:-:S02]  /*16ff0*/  I2FP.F32.S32 R7, R32 ;  /* 0x0000002000077245 */ /* 0x000fc40000201400 */
[----:B------:R-:W-:Y:S01]  /*17000*/  ISETP.LT.OR P2, PT, R23, R213, P2 ;  /* 0x000000d51700720c */ /* 0x000fe20001741670 */
[----:B------:R-:W-:Y:S01]  /*17010*/  IMAD.IADD R23, R214, 0x1, -R23 ;  /* 0x00000001d6177824 */ /* 0x000fe200078e0a17 */
[----:B------:R-:W-:Y:S01]  /*17020*/  I2FP.F32.S32 R11, R11 ;  /* 0x0000000b000b7245 */ /* 0x000fe20000201400 */
[----:B------:R-:W-:Y:S01]  /*17030*/  FFMA.FTZ R7, R7, -UR5, R62 ;  /* 0x8000000507077c23 */ /* 0x000fe2000801003e */
[----:B------:R-:W-:Y:S02]  /*17040*/  IABS R9, R9 ;  /* 0x0000000900097213 */ /* 0x000fe40000000000 */
[----:B------:R-:W-:Y:S01]  /*17050*/  I2FP.F32.S32 R32, R41 ;  /* 0x0000002900207245 */ /* 0x000fe20000201400 */
[----:B------:R-:W-:Y:S01]  /*17060*/  FFMA.FTZ R11, R11, -UR5, R12 ;  /* 0x800000050b0b7c23 */ /* 0x000fe2000801000c */
[----:B------:R-:W-:Y:S02]  /*17070*/  IABS R23, R23 ;  /* 0x0000001700177213 */ /* 0x000fe40000000000 */
[----:B------:R-:W-:Y:S01]  /*17080*/  I2FP.F32.S32 R12, R9 ;  /* 0x00000009000c7245 */ /* 0x000fe20000201400 */
[----:B------:R-:W-:Y:S01]  /*17090*/  FFMA.FTZ R32, R32, -UR5, R25 ;  /* 0x8000000520207c23 */ /* 0x000fe20008010019 */
[----:B------:R-:W-:-:S02]  /*170a0*/  FSEL R25, R7, -INF , !P6 ;  /* 0xff80000007197808 */ /* 0x000fc40007000000 */
[----:B------:R-:W-:Y:S01]  /*170b0*/  ISETP.GE.AND P6, PT, R40, R212, PT ;  /* 0x000000d42800720c */ /* 0x000fe20003fc6270 */
[----:B------:R-:W-:Y:S01]  /*170c0*/  FFMA.FTZ R9, R12, -UR5, R37 ;  /* 0x800000050c097c23 */ /* 0x000fe20008010025 */
[----:B------:R-:W-:Y:S02]  /*170d0*/  I2FP.F32.S32 R23, R23 ;  /* 0x0000001700177245 */ /* 0x000fe40000201400 */
[----:B------:R-:W-:Y:S02]  /*170e0*/  FMNMX.FTZ R12, R3, R35, !PT ;  /* 0x00000023030c7209 */ /* 0x000fe40007810000 */
[----:B------:R-:W-:Y:S01]  /*170f0*/  ISETP.LT.OR P6, PT, R40, R213, P6 ;  /* 0x000000d52800720c */ /* 0x000fe200037c1670 */
[----:B------:R-:W-:Y:S02]  /*17100*/  IMAD.IADD R40, R214, 0x1, -R40 ;  /* 0x00000001d6287824 */ /* 0x000fe400078e0a28 */
[----:B------:R-:W-:Y:S01]  /*17110*/  FFMA.FTZ R21, R23, -UR5, R26 ;  /* 0x8000000517157c23 */ /* 0x000fe2000801001a */
[----:B------:R-:W-:-:S02]  /*17120*/  FSEL R23, R32, -INF , !P4 ;  /* 0xff80000020177808 */ /* 0x000fc40006000000 */
[----:B------:R-:W-:Y:S02]  /*17130*/  FMNMX.FTZ R12, R33, R12, !PT ;  /* 0x0000000c210c7209 */ /* 0x000fe40007810000 */
[----:B------:R-:W-:Y:S02]  /*17140*/  ISETP.GE.AND P4, PT, R39, R212, PT ;  /* 0x000000d42700720c */ /* 0x000fe40003f86270 */
[----:B------:R-:W-:Y:S02]  /*17150*/  IABS R40, R40 ;  /* 0x0000002800287213 */ /* 0x000fe40000000000 */
[----:B------:R-:W-:Y:S02]  /*17160*/  FSEL R9, R9, -INF , !P0 ;  /* 0xff80000009097808 */ /* 0x000fe40004000000 */
[----:B------:R-:W-:Y:S02]  /*17170*/  FMNMX.FTZ R12, R31, R12, !PT ;  /* 0x0000000c1f0c7209 */ /* 0x000fe40007810000 */
[----:B------:R-:W-:Y:S01]  /*17180*/  ISETP.LT.OR P4, PT, R39, R213, P4 ;  /* 0x000000d52700720c */ /* 0x000fe20002781670 */
[----:B------:R-:W-:Y:S01]  /*17190*/  IMAD.IADD R39, R214, 0x1, -R39 ;  /* 0x00000001d6277824 */ /* 0x000fe200078e0a27 */
[----:B------:R-:W-:-:S02]  /*171a0*/  ISETP.GE.AND P0, PT, R22, R212, PT ;  /* 0x000000d41600720c */ /* 0x000fc40003f06270 */
[----:B------:R-:W-:Y:S02]  /*171b0*/  FSEL R21, R21, -INF , !P2 ;  /* 0xff80000015157808 */ /* 0x000fe40005000000 */
[----:B------:R-:W-:Y:S02]  /*171c0*/  I2FP.F32.S32 R7, R40 ;  /* 0x0000002800077245 */ /* 0x000fe40000201400 */
[----:B------:R-:W-:Y:S01]  /*171d0*/  ISETP.GE.AND P2, PT, R30, R212, PT ;  /* 0x000000d41e00720c */ /* 0x000fe20003f46270 */
[----:B------:R-:W-:Y:S01]  /*171e0*/  LDSM.16.MT88.4 R40, [R196+0xe000] ;  /* 0x00e00000c428783b */ /* 0x000fe20000004200 */
[----:B------:R-:W-:Y:S01]  /*171f0*/  FMNMX.FTZ R12, R19, R12, !PT ;  /* 0x0000000c130c7209 */ /* 0x000fe20007810000 */
[----:B------:R-:W-:Y:S01]  /*17200*/  FFMA.FTZ R7, R7, -UR5, R14 ;  /* 0x8000000507077c23 */ /* 0x000fe2000801000e */
[----:B------:R-:W-:Y:S01]  /*17210*/  ISETP.LT.OR P0, PT, R22, R213, P0 ;  /* 0x000000d51600720c */ /* 0x000fe20000701670 */
[----:B------:R-:W-:Y:S01]  /*17220*/  IMAD.IADD R22, R214, 0x1, -R22 ;  /* 0x00000001d6167824 */ /* 0x000fe200078e0a16 */
[----:B------:R-:W-:-:S02]  /*17230*/  IABS R39, R39 ;  /* 0x0000002700277213 */ /* 0x000fc40000000000 */
[----:B------:R-:W-:Y:S01]  /*17240*/  ISETP.LT.OR P2, PT, R30, R213, P2 ;  /* 0x000000d51e00720c */ /* 0x000fe20001741670 */
[----:B------:R-:W-:Y:S01]  /*17250*/  IMAD.IADD R30, R214, 0x1, -R30 ;  /* 0x00000001d61e7824 */ /* 0x000fe200078e0a1e */
[----:B------:R-:W-:Y:S02]  /*17260*/  FMNMX.FTZ R12, R17, R12, !PT ;  /* 0x0000000c110c7209 */ /* 0x000fe40007810000 */
[----:B------:R-:W-:Y:S02]  /*17270*/  FMNMX.FTZ R14, R27, R25, !PT ;  /* 0x000000191b0e7209 */ /* 0x000fe40007810000 */
[----:B------:R-:W-:Y:S02]  /*17280*/  IABS R22, R22 ;  /* 0x0000001600167213 */ /* 0x000fe40000000000 */
[----:B------:R-:W-:Y:S02]  /*17290*/  I2FP.F32.S32 R39, R39 ;  /* 0x0000002700277245 */ /* 0x000fe40000201400 */
[----:B------:R-:W-:-:S02]  /*172a0*/  FSEL R11, R11, -INF , !P1 ;  /* 0xff8000000b0b7808 */ /* 0x000fc40004800000 */
[----:B------:R-:W-:Y:S01]  /*172b0*/  FMNMX.FTZ R12, R15, R12, !PT ;  /* 0x0000000c0f0c7209 */ /* 0x000fe20007810000 */
[----:B------:R-:W-:Y:S01]  /*172c0*/  FFMA.FTZ R16, R39, -UR5, R16 ;  /* 0x8000000527107c23 */ /* 0x000fe20008010010 */
[----:B------:R-:W-:Y:S01]  /*172d0*/  ISETP.GE.AND P1, PT, R24, R212, PT ;  /* 0x000000d41800720c */ /* 0x000fe20003f26270 */
[----:B------:R-:W-:Y:S01]  /*172e0*/  IMAD.IADD R39, R214, 0x1, -R28 ;  /* 0x00000001d6277824 */ /* 0x000fe200078e0a1c */
[----:B------:R-:W-:Y:S02]  /*172f0*/  FMNMX.FTZ R14, R23, R14, !PT ;  /* 0x0000000e170e7209 */ /* 0x000fe40007810000 */
[----:B------:R-:W-:Y:S02]  /*17300*/  IABS R30, R30 ;  /* 0x0000001e001e7213 */ /* 0x000fe40000000000 */
[----:B------:R-:W-:Y:S02]  /*17310*/  I2FP.F32.S32 R22, R22 ;  /* 0x0000001600167245 */ /* 0x000fe40000201400 */
[----:B------:R-:W-:-:S02]  /*17320*/  FMNMX.FTZ R12, R13, R12, !PT ;  /* 0x0000000c0d0c7209 */ /* 0x000fc40007810000 */
[----:B------:R-:W-:Y:S01]  /*17330*/  ISETP.LT.OR P1, PT, R24, R213, P1 ;  /* 0x000000d51800720c */ /* 0x000fe20000f21670 */
[----:B------:R-:W-:Y:S01]  /*17340*/  IMAD.IADD R24, R214, 0x1, -R24 ;  /* 0x00000001d6187824 */ /* 0x000fe200078e0a18 */
[----:B------:R-:W-:Y:S01]  /*17350*/  FMNMX.FTZ R14, R21, R14, !PT ;  /* 0x0000000e150e7209 */ /* 0x000fe20007810000 */
[----:B------:R-:W-:Y:S01]  /*17360*/  FFMA.FTZ R22, R22, -UR5, R5 ;  /* 0x8000000516167c23 */ /* 0x000fe20008010005 */
[----:B------:R-:W-:Y:S02]  /*17370*/  I2FP.F32.S32 R30, R30 ;  /* 0x0000001e001e7245 */ /* 0x000fe40000201400 */
[----:B------:R-:W-:Y:S02]  /*17380*/  FSEL R7, R7, -INF , !P6 ;  /* 0xff80000007077808 */ /* 0x000fe40007000000 */
[----:B------:R-:W-:Y:S01]  /*17390*/  FMNMX.FTZ R12, R231, R12, !PT ;  /* 0x0000000ce70c7209 */ /* 0x000fe20007810000 */
[----:B------:R-:W-:Y:S01]  /*173a0*/  FFMA.FTZ R29, R30, -UR5, R29 ;  /* 0x800000051e1d7c23 */ /* 0x000fe2000801001d */
[----:B------:R-:W-:-:S02]  /*173b0*/  ISETP.GE.AND P6, PT, R38, R212, PT ;  /* 0x000000d42600720c */ /* 0x000fc40003fc6270 */
[----:B------:R-:W-:Y:S02]  /*173c0*/  FSEL R5, R16, -INF , !P4 ;  /* 0xff80000010057808 */ /* 0x000fe40006000000 */
[----:B------:R-:W-:Y:S02]  /*173d0*/  FMNMX.FTZ R14, R11, R14, !PT ;  /* 0x0000000e0b0e7209 */ /* 0x000fe40007810000 */
[----:B------:R-:W-:Y:S02]  /*173e0*/  ISETP.GE.AND P4, PT, R36, R212, PT ;  /* 0x000000d42400720c */ /* 0x000fe40003f86270 */
[----:B------:R-:W-:Y:S02]  /*173f0*/  IABS R24, R24 ;  /* 0x0000001800187213 */ /* 0x000fe40000000000 */
[----:B------:R-:W-:Y:S02]  /*17400*/  FMNMX.FTZ R12, R163, R12, !PT ;  /* 0x0000000ca30c7209 */ /* 0x000fe40007810000 */
[----:B------:R-:W-:Y:S01]  /*17410*/  ISETP.LT.OR P6, PT, R38, R213, P6 ;  /* 0x000000d52600720c */ /* 0x000fe200037c1670 */
[----:B------:R-:W-:Y:S01]  /*17420*/  IMAD.IADD R38, R214, 0x1, -R38 ;  /* 0x00000001d6267824 */ /* 0x000fe200078e0a26 */
[----:B------:R-:W-:-:S02]  /*17430*/  FMNMX.FTZ R14, R9, R14, !PT ;  /* 0x0000000e090e7209 */ /* 0x000fc40007810000 */
[----:B------:R-:W-:Y:S01]  /*17440*/  ISETP.LT.OR P4, PT, R36, R213, P4 ;  /* 0x000000d52400720c */ /* 0x000fe20002781670 */
[----:B------:R-:W-:Y:S01]  /*17450*/  IMAD.IADD R36, R214, 0x1, -R36 ;  /* 0x00000001d6247824 */ /* 0x000fe200078e0a24 */
[----:B------:R-:W-:Y:S02]  /*17460*/  I2FP.F32.S32 R37, R24 ;  /* 0x0000001800257245 */ /* 0x000fe40000201400 */
[----:B------:R-:W-:Y:S02]  /*17470*/  FSEL R227, R29, -INF , !P2 ;  /* 0xff8000001de37808 */ /* 0x000fe40005000000 */
[----:B------:R-:W-:Y:S01]  /*17480*/  FMNMX.FTZ R16, R229, R12, !PT ;  /* 0x0000000ce5107209 */ /* 0x000fe20007810000 */
[----:B------:R-:W-:Y:S01]  /*17490*/  FFMA.FTZ R18, R37, -UR5, R18 ;  /* 0x8000000525127c23 */ /* 0x000fe20008010012 */
[----:B------:R-:W-:Y:S02]  /*174a0*/  ISETP.GE.AND P2, PT, R34, R212, PT ;  /* 0x000000d42200720c */ /* 0x000fe40003f46270 */
[----:B------:R-:W-:-:S02]  /*174b0*/  FMNMX.FTZ R12, R7, R14, !PT ;  /* 0x0000000e070c7209 */ /* 0x000fc40007810000 */
[----:B------:R-:W-:Y:S02]  /*174c0*/  IABS R38, R38 ;  /* 0x0000002600267213 */ /* 0x000fe40000000000 */
[----:B------:R-:W-:Y:S02]  /*174d0*/  IABS R36, R36 ;  /* 0x0000002400247213 */ /* 0x000fe40000000000 */
[----:B------:R-:W-:Y:S01]  /*174e0*/  ISETP.LT.OR P2, PT, R34, R213, P2 ;  /* 0x000000d52200720c */ /* 0x000fe20001741670 */
[----:B------:R-:W-:Y:S01]  /*174f0*/  IMAD.IADD R34, R214, 0x1, -R34 ;  /* 0x00000001d6227824 */ /* 0x000fe200078e0a22 */
[----:B------:R-:W-:Y:S02]  /*17500*/  FMNMX.FTZ R14, R165, R16, !PT ;  /* 0x00000010a50e7209 */ /* 0x000fe40007810000 */
[----:B------:R-:W-:Y:S02]  /*17510*/  FMNMX.FTZ R12, R5, R12, !PT ;  /* 0x0000000c050c7209 */ /* 0x000fe40007810000 */
[----:B------:R-:W-:-:S02]  /*17520*/  I2FP.F32.S32 R29, R38 ;  /* 0x00000026001d7245 */ /* 0x000fc40000201400 */
[----:B------:R-:W-:Y:S02]  /*17530*/  I2FP.F32.S32 R37, R36 ;  /* 0x0000002400257245 */ /* 0x000fe40000201400 */
[----:B------:R-:W-:Y:S01]  /*17540*/  FSEL R167, R18, -INF , !P1 ;  /* 0xff80000012a77808 */ /* 0x000fe20004800000 */
[----:B------:R-:W-:Y:S01]  /*17550*/  FFMA.FTZ R4, R29, -UR5, R4 ;  /* 0x800000051d047c23 */ /* 0x000fe20008010004 */
[----:B------:R-:W-:Y:S01]  /*17560*/  FMNMX.FTZ R14, R223, R14, !PT ;  /* 0x0000000edf0e7209 */ /* 0x000fe20007810000 */
[----:B------:R-:W-:Y:S01]  /*17570*/  FFMA.FTZ R8, R37, -UR5, R8 ;  /* 0x8000000525087c23 */ /* 0x000fe20008010008 */
[----:B------:R-:W-:Y:S01]  /*17580*/  FMNMX.FTZ R12, R227, R12, !PT ;  /* 0x0000000ce30c7209 */ /* 0x000fe20007810000 */
[----:B------:R-:W-:Y:S01]  /*17590*/  IMAD.IADD R37, R214, 0x1, -R0 ;  /* 0x00000001d6257824 */ /* 0x000fe200078e0a00 */
[----:B------:R-:W-:Y:S02]  /*175a0*/  IABS R34, R34 ;  /* 0x0000002200227213 */ /* 0x000fe40000000000 */
[----:B------:R-:W-:-:S02]  /*175b0*/  FSEL R225, R22, -INF , !P0 ;  /* 0xff80000016e17808 */ /* 0x000fc40004000000 */
[----:B------:R-:W-:Y:S02]  /*175c0*/  FMNMX.FTZ R14, R221, R14, !PT ;  /* 0x0000000edd0e7209 */ /* 0x000fe40007810000 */
[----:B------:R-:W-:Y:S02]  /*175d0*/  FMNMX.FTZ R12, R167, R12, !PT ;  /* 0x0000000ca70c7209 */ /* 0x000fe40007810000 */
[----:B------:R-:W-:Y:S02]  /*175e0*/  I2FP.F32.S32 R29, R34 ;  /* 0x00000022001d7245 */ /* 0x000fe40000201400 */
[----:B------:R-:W-:Y:S02]  /*175f0*/  IABS R39, R39 ;  /* 0x0000002700277213 */ /* 0x000fe40000000000 */
[----:B------:R-:W-:Y:S01]  /*17600*/  FMNMX.FTZ R14, R219, R14, !PT ;  /* 0x0000000edb0e7209 */ /* 0x000fe20007810000 */
[----:B------:R-:W-:Y:S01]  /*17610*/  FFMA.FTZ R6, R29, -UR5, R6 ;  /* 0x800000051d067c23 */ /* 0x000fe20008010006 */
[----:B------:R-:W-:-:S02]  /*17620*/  FSEL R175, R4, -INF , !P6 ;  /* 0xff80000004af7808 */ /* 0x000fc40007000000 */
[----:B------:R-:W-:Y:S02]  /*17630*/  FMNMX.FTZ R12, R225, R12, !PT ;  /* 0x0000000ce10c7209 */ /* 0x000fe40007810000 */
[----:B------:R-:W-:Y:S02]  /*17640*/  IABS R37, R37 ;  /* 0x0000002500257213 */ /* 0x000fe40000000000 */
[----:B------:R-:W-:Y:S02]  /*17650*/  I2FP.F32.S32 R39, R39 ;  /* 0x0000002700277245 */ /* 0x000fe40000201400 */
[----:B------:R-:W-:Y:S02]  /*17660*/  FSEL R177, R8, -INF , !P4 ;  /* 0xff80000008b17808 */ /* 0x000fe40006000000 */
[----:B------:R-:W-:Y:S01]  /*17670*/  ISETP.GE.AND P1, PT, R28, R212, PT ;  /* 0x000000d41c00720c */ /* 0x000fe20003f26270 */
[----:B------:R-:W-:Y:S01]  /*17680*/  FFMA.FTZ R20, R39, -UR5, R20 ;  /* 0x8000000527147c23 */ /* 0x000fe20008010014 */
[----:B------:R-:W-:-:S02]  /*17690*/  FMNMX.FTZ R4, R179, R14, !PT ;  /* 0x0000000eb3047209 */ /* 0x000fc40007810000 */
[----:B------:R-:W-:Y:S02]  /*176a0*/  FMNMX.FTZ R8, R175, R12, !PT ;  /* 0x0000000caf087209 */ /* 0x000fe40007810000 */
[----:B------:R-:W-:Y:S01]  /*176b0*/  I2FP.F32.S32 R37, R37 ;  /* 0x0000002500257245 */ /* 0x000fe20000201400 */
[----:B------:R-:W1:Y:S01]  /*176c0*/  SHFL.BFLY PT, R29, R4, 0x2, 0x1f ;  /* 0x0c401f00041d7f89 */ /* 0x000e6200000e0000 */
[----:B------:R-:W-:Y:S02]  /*176d0*/  ISETP.LT.OR P1, PT, R28, R213, P1 ;  /* 0x000000d51c00720c */ /* 0x000fe40000f21670 */
[----:B------:R-:W-:Y:S01]  /*176e0*/  ISETP.GE.AND P0, PT, R0, R212, PT ;  /* 0x000000d40000720c */ /* 0x000fe20003f06270 */
[----:B------:R-:W-:Y:S01]  /*176f0*/  FFMA.FTZ R10, R37, -UR5, R10 ;  /* 0x80000005250a7c23 */ /* 0x000fe2000801000a */
[----:B------:R-:W-:Y:S02]  /*17700*/  FSEL R173, R6, -INF , !P2 ;  /* 0xff80000006ad7808 */ /* 0x000fe40005000000 */
[----:B------:R-:W-:-:S02]  /*17710*/  FMNMX.FTZ R8, R177, R8, !PT ;  /* 0x00000008b1087209 */ /* 0x000fc40007810000 */
        /* <DEDUP_REMOVED lines=327> */
.L_x_6345:
[----:B------:R-:W1:Y:S02]  /*18b90*/  LDC R5, c[0x0][0x250] ;  /* 0x00009400ff057b82 */ /* 0x000e640000000800 */
[----:B-1----:R-:W-:-:S04]  /*18ba0*/  LEA R5, -R5, RZ, 0x6 ;  /* 0x000000ff05057211 */ /* 0x002fc800078e31ff */
[----:B------:R-:W-:-:S07]  /*18bb0*/  SHF.R.S32.HI R0, RZ, 0x1f, R5 ;  /* 0x0000001fff007819 */ /* 0x000fce0000011405 */
.L_x_6346:
[----:B------:R-:W-:Y:S01]  /*18bc0*/  LOP3.LUT R4, R210, 0xff, RZ, 0xc0, !PT ;  /* 0x000000ffd2047812 */ /* 0x000fe200078ec0ff */
[----:B------:R-:W-:Y:S01]  /*18bd0*/  ULDC.64 UR8, c[0x0][0x220] ;  /* 0x0000880000087ab9 */ /* 0x000fe20000000a00 */
[----:B------:R-:W-:Y:S01]  /*18be0*/  LEA R134, P0, R5, R156, 0x1 ;  /* 0x0000009c05867211 */ /* 0x000fe200078008ff */
[----:B------:R-:W-:Y:S01]  /*18bf0*/  ULDC UR4, c[0x0][0x39c] ;  /* 0x0000e70000047ab9 */ /* 0x000fe20000000800 */
[C---:B------:R-:W-:Y:S01]  /*18c00*/  LOP3.LUT P4, RZ, R4.reuse, 0x2, RZ, 0xc0, !PT ;  /* 0x0000000204ff7812 */ /* 0x040fe2000788c0ff */
[----:B------:R-:W-:Y:S01]  /*18c10*/  IMAD R2, R209, 0x40, R2 ;  /* 0x00000040d1027824 */ /* 0x000fe200078e0202 */
        /* <DEDUP_REMOVED lines=73> */
[----:B------:R-:W-:-:S02]  /*190b0*/  @P2 LEA R28, P0, R5, UR8, 0x1 ;  /* 0x00000008051c2c11 */ /* 0x000fc4000f8008ff */
[----:B------:R-:W-:Y:S01]  /*190c0*/  @!P2 STS.128 [R205+0x10800], RZ ;  /* 0x010800ffcd00a388 */ /* 0x000fe20000000c00 */
[----:B------:R-:W-:Y:S02]  /*190d0*/  @P4 LEA.HI.X R31, R4, UR9, R7, 0x1, P1 ;  /* 0x00000009041f4c11 */ /* 0x000fe400088f0c07 */
[----:B------:R-:W-:Y:S01]  /*190e0*/  @P2 LEA.HI.X R29, R5, UR9, R6, 0x1, P0 ;  /* 0x00000009051d2c11 */ /* 0x000fe200080f0c06 */
[----:B------:R-:W-:Y:S01]  /*190f0*/  @!PT LDS RZ, [RZ] ;  /* 0x00000000fffff984 */ /* 0x000fe20000000800 */
[----:B------:R-:W-:Y:S01]  /*19100*/  @!PT LDS RZ, [RZ] ;  /* 0x00000000fffff984 */ /* 0x000fe20000000800 */
[----:B------:R-:W-:Y:S01]  /*19110*/  @!PT LDS RZ, [RZ] ;  /* 0x00000000fffff984 */ /* 0x000fe20000000800 */
[----:B------:R1:W-:Y:S01]  /*19120*/  @P5 LDGSTS.E.BYPASS.LTC128B.128 [R205+0xd000], desc[UR6][R20.64] ;  /* 0x0d00000014cd5fae */ /* 0x0003e2000b901d46 */
[----:B------:R-:W-:-:S03]  /*19130*/  ISETP.GE.AND P6, PT, R2, R215, PT ;  /* 0x000000d70200720c */ /* 0x000fc60003fc6270 */
[----:B------:R-:W-:Y:S01]  /*19140*/  @!P5 STS.128 [R205+0xd000], RZ ;  /* 0x00d000ffcd00d388 */ /* 0x000fe20000000c00 */
[----:B------:R-:W-:-:S03]  /*19150*/  ISETP.LT.OR P6, PT, R2, R216, P6 ;  /* 0x000000d80200720c */ /* 0x000fc600037c1670 */
        /* <DEDUP_REMOVED lines=24> */
[----:B------:R-:W-:Y:S01]  /*192e0*/  @!P2 STS.128 [R205+0x11800], RZ ;  /* 0x011800ffcd00a388 */ /* 0x000fe20000000c00 */
[----:B------:R-:W-:-:S03]  /*192f0*/  ISETP.GE.AND P2, PT, R2, R212, PT ;  /* 0x000000d40200720c */ /* 0x000fc60003f46270 */
[----:B------:R-:W-:Y:S01]  /*19300*/  LDSM.16.M88.4 R148, [R202] ;  /* 0x00000000ca94783b */ /* 0x000fe20000000200 */
[----:B------:R-:W-:-:S03]  /*19310*/  ISETP.LT.OR P2, PT, R2, R213, P2 ;  /* 0x000000d50200720c */ /* 0x000fc60001741670 */
[----:B-1----:R-:W1:Y:S04]  /*19320*/  LDSM.16.M88.4 R20, [R201+0x6000] ;  /* 0x00600000c914783b */ /* 0x002e680000000200 */
[----:B------:R-:W4:Y:S04]  /*19330*/  LDSM.16.M88.4 R12, [R201+0x6800] ;  /* 0x00680000c90c783b */ /* 0x000f280000000200 */
[----:B------:R-:W5:Y:S04]  /*19340*/  LDSM.16.M88.4 R156, [R201+0x7000] ;  /* 0x00700000c99c783b */ /* 0x000f680000000200 */
[----:B------:R-:W5:Y:S04]  /*19350*/  LDSM.16.M88.4 R136, [R201+0x7800] ;  /* 0x00780000c988783b */ /* 0x000f680000000200 */
[----:B------:R-:W-:Y:S04]  /*19360*/  LDSM.16.M88.4 R32, [R200] ;  /* 0x00000000c820783b */ /* 0x000fe80000000200 */
[----:B------:R-:W5:Y:S04]  /*19370*/  LDSM.16.M88.4 R164, [R199] ;  /* 0x00000000c7a4783b */ /* 0x000f680000000200 */
[----:B--2---:R-:W2:Y:S04]  /*19380*/  LDSM.16.M88.4 R8, [R191] ;  /* 0x00000000bf08783b */ /* 0x004ea80000000200 */
[----:B------:R-:W2:Y:S04]  /*19390*/  LDSM.16.M88.4 R4, [R190] ;  /* 0x00000000be04783b */ /* 0x000ea80000000200 */
[----:B------:R-:W2:Y:S04]  /*193a0*/  LDSM.16.M88.4 R168, [R189] ;  /* 0x00000000bda8783b */ /* 0x000ea80000000200 */
[----:B---3--:R-:W-:Y:S01]  /*193b0*/  LDSM.16.M88.4 R28, [R198] ;  /* 0x00000000c61c783b */ /* 0x008fe20000000200 */
[C---:B-1----:R-:W-:Y:S03]  /*193c0*/  HMMA.16816.F32 R24, R148.reuse, R20, RZ ;  /* 0x000000149418723c */ /* 0x042fe600000018ff */
[----:B------:R-:W1:Y:S04]  /*193d0*/  LDSM.16.M88.4 R144, [R195+0x6000] ;  /* 0x00600000c390783b */ /* 0x000e680000000200 */
[----:B------:R-:W3:Y:S01]  /*193e0*/  LDSM.16.M88.4 R140, [R195+0x6800] ;  /* 0x00680000c38c783b */ /* 0x000ee20000000200 */
[C---:B------:R-:W-:Y:S03]  /*193f0*/  HMMA.16816.F32 R20, R148.reuse, R22, RZ ;  /* 0x000000169414723c */ /* 0x040fe600000018ff */
[----:B------:R-:W-:Y:S03]  /*19400*/  LDSM.16.M88.4 R172, [R195+0x7800] ;  /* 0x00780000c3ac783b */ /* 0x000fe60000000200 */
[C---:B----4-:R-:W-:Y:S01]  /*19410*/  HMMA.16816.F32 R16, R148.reuse, R12, RZ ;  /* 0x0000000c9410723c */ /* 0x050fe200000018ff */
[----:B------:R-:W-:Y:S04]  /*19420*/  LDSM.16.M88.4 R176, [R195+0x9000] ;  /* 0x00900000c3b0783b */ /* 0x000fe80000000200 */
[----:B------:R-:W0:Y:S01]  /*19430*/  LDGDEPBAR ;  /* 0x00000000000079af */ /* 0x000e220000000000 */
[C---:B------:R-:W-:Y:S06]  /*19440*/  HMMA.16816.F32 R12, R148.reuse, R14, RZ ;  /* 0x0000000e940c723c */ /* 0x040fec00000018ff */
[C---:B-----5:R-:W-:Y:S06]  /*19450*/  HMMA.16816.F32 R160, R148.reuse, R156, RZ ;  /* 0x0000009c94a0723c */ /* 0x060fec00000018ff */
[C---:B------:R-:W-:Y:S06]  /*19460*/  HMMA.16816.F32 R156, R148.reuse, R158, RZ ;  /* 0x0000009e949c723c */ /* 0x040fec00000018ff */
[C---:B------:R-:W-:Y:S06]  /*19470*/  HMMA.16816.F32 R152, R148.reuse, R136, RZ ;  /* 0x000000889498723c */ /* 0x040fec00000018ff */
[----:B------:R-:W-:Y:S01]  /*19480*/  HMMA.16816.F32 R148, R148, R138, RZ ;  /* 0x0000008a9494723c */ /* 0x000fe200000018ff */
[----:B------:R-:W4:Y:S05]  /*19490*/  LDSM.16.M88.4 R136, [R195+0x7000] ;  /* 0x00700000c388783b */ /* 0x000f2a0000000200 */
[C---:B------:R-:W-:Y:S06]  /*194a0*/  HMMA.16816.F32 R24, R32.reuse, R164, R24 ;  /* 0x000000a42018723c */ /* 0x040fec0000001818 */
[C---:B------:R-:W-:Y:S01]  /*194b0*/  HMMA.16816.F32 R20, R32.reuse, R166, R20 ;  /* 0x000000a62014723c */ /* 0x040fe20000001814 */
[----:B------:R-:W-:Y:S05]  /*194c0*/  LDSM.16.M88.4 R164, [R188] ;  /* 0x00000000bca4783b */ /* 0x000fea0000000200 */
[C---:B--2---:R-:W-:Y:S06]  /*194d0*/  HMMA.16816.F32 R16, R32.reuse, R8, R16 ;  /* 0x000000082010723c */ /* 0x044fec0000001810 */
[C---:B------:R-:W-:Y:S01]  /*194e0*/  HMMA.16816.F32 R12, R32.reuse, R10, R12 ;  /* 0x0000000a200c723c */ /* 0x040fe2000000180c */
[----:B------:R-:W2:Y:S05]  /*194f0*/  LDSM.16.M88.4 R8, [R197] ;  /* 0x00000000c508783b */ /* 0x000eaa0000000200 */
[C---:B------:R-:W-:Y:S06]  /*19500*/  HMMA.16816.F32 R160, R32.reuse, R4, R160 ;  /* 0x0000000420a0723c */ /* 0x040fec00000018a0 */
[C---:B------:R-:W-:Y:S01]  /*19510*/  HMMA.16816.F32 R156, R32.reuse, R6, R156 ;  /* 0x00000006209c723c */ /* 0x040fe2000000189c */
[----:B------:R-:W5:Y:S05]  /*19520*/  LDSM.16.M88.4 R4, [R188+0x800] ;  /* 0x00080000bc04783b */ /* 0x000f6a0000000200 */
[C---:B------:R-:W-:Y:S06]  /*19530*/  HMMA.16816.F32 R152, R32.reuse, R168, R152 ;  /* 0x000000a82098723c */ /* 0x040fec0000001898 */
[----:B------:R-:W-:Y:S01]  /*19540*/  HMMA.16816.F32 R148, R32, R170, R148 ;  /* 0x000000aa2094723c */ /* 0x000fe20000001894 */
[----:B------:R-:W5:Y:S04]  /*19550*/  LDSM.16.M88.4 R32, [R188+0x1000] ;  /* 0x00100000bc20783b */ /* 0x000f680000000200 */
[----:B------:R-:W-:Y:S01]  /*19560*/  LDSM.16.M88.4 R168, [R202+0x2000] ;  /* 0x00200000caa8783b */ /* 0x000fe20000000200 */
[C---:B-1----:R-:W-:Y:S06]  /*19570*/  HMMA.16816.F32 R24, R28.reuse, R144, R24 ;  /* 0x000000901c18723c */ /* 0x042fec0000001818 */
[C---:B------:R-:W-:Y:S01]  /*19580*/  HMMA.16816.F32 R20, R28.reuse, R146, R20 ;  /* 0x000000921c14723c */ /* 0x040fe20000001814 */
[----:B------:R-:W1:Y:S05]  /*19590*/  LDSM.16.M88.4 R144, [R188+0x1800] ;  /* 0x00180000bc90783b */ /* 0x000e6a0000000200 */
        /* <DEDUP_REMOVED lines=13> */
[C---:B-----5:R-:W-:Y:S06]  /*19670*/  HMMA.16816.F32 R16, R8.reuse, R4, R16 ;  /* 0x000000040810723c */ /* 0x060fec0000001810 */
[C---:B------:R-:W-:Y:S01]  /*19680*/  HMMA.16816.F32 R12, R8.reuse, R6, R12 ;  /* 0x00000006080c723c */ /* 0x040fe2000000180c */
[----:B------:R-:W2:Y:S05]  /*19690*/  LDSM.16.M88.4 R4, [R200+0x2000] ;  /* 0x00200000c804783b */ /* 0x000eaa0000000200 */
[C---:B------:R-:W-:Y:S06]  /*196a0*/  HMMA.16816.F32 R160, R8.reuse, R32, R160 ;  /* 0x0000002008a0723c */ /* 0x040fec00000018a0 */
[C---:B------:R-:W-:Y:S01]  /*196b0*/  HMMA.16816.F32 R156, R8.reuse, R34, R156 ;  /* 0x00000022089c723c */ /* 0x040fe2000000189c */
[----:B------:R-:W5:Y:S05]  /*196c0*/  LDSM.16.M88.4 R32, [R186] ;  /* 0x00000000ba20783b */ /* 0x000f6a0000000200 */
[C---:B-1----:R-:W-:Y:S06]  /*196d0*/  HMMA.16816.F32 R152, R8.reuse, R144, R152 ;  /* 0x000000900898723c */ /* 0x042fec0000001898 */
[----:B------:R-:W-:Y:S01]  /*196e0*/  HMMA.16816.F32 R148, R8, R146, R148 ;  /* 0x000000920894723c */ /* 0x000fe20000001894 */
[----:B------:R-:W1:Y:S04]  /*196f0*/  LDSM.16.M88.4 R8, [R185] ;  /* 0x00000000b908783b */ /* 0x000e680000000200 */
[----:B------:R-:W1:Y:S01]  /*19700*/  LDSM.16.M88.4 R144, [R184] ;  /* 0x00000000b890783b */ /* 0x000e620000000200 */
        /* <DEDUP_REMOVED lines=8> */
[----:B------:R-:W4:Y:S05]  /*19790*/  LDSM.16.M88.4 R28, [R195+0x8800] ;  /* 0x00880000c31c783b */ /* 0x000f2a0000000200 */
[C---:B------:R-:W-:Y:S06]  /*197a0*/  HMMA.16816.F32 R152, R168.reuse, R172, R152 ;  /* 0x000000aca898723c */ /* 0x040fec0000001898 */
[----:B------:R-:W-:Y:S01]  /*197b0*/  HMMA.16816.F32 R148, R168, R174, R148 ;  /* 0x000000aea894723c */ /* 0x000fe20000001894 */
[----:B------:R-:W-:Y:S04]  /*197c0*/  LDSM.16.M88.4 R172, [R195+0x9800] ;  /* 0x00980000c3ac783b */ /* 0x000fe80000000200 */
[----:B------:R-:W-:Y:S01]  /*197d0*/  LDSM.16.M88.4 R168, [R188+0x3800] ;  /* 0x00380000bca8783b */ /* 0x000fe20000000200 */
[C---:B--2---:R-:W-:Y:S06]  /*197e0*/  HMMA.16816.F32 R24, R4.reuse, R164, R24 ;  /* 0x000000a40418723c */ /* 0x044fec0000001818 */
[C---:B------:R-:W-:Y:S01]  /*197f0*/  HMMA.16816.F32 R20, R4.reuse, R166, R20 ;  /* 0x000000a60414723c */ /* 0x040fe20000001814 */
[----:B------:R-:W-:Y:S05]  /*19800*/  LDSM.16.M88.4 R164, [R197+0x2000] ;  /* 0x00200000c5a4783b */ /* 0x000fea0000000200 */
[C---:B-----5:R-:W-:Y:S06]  /*19810*/  HMMA.16816.F32 R16, R4.reuse, R32, R16 ;  /* 0x000000200410723c */ /* 0x060fec0000001810 */
[C---:B------:R-:W-:Y:S01]  /*19820*/  HMMA.16816.F32 R12, R4.reuse, R34, R12 ;  /* 0x00000022040c723c */ /* 0x040fe2000000180c */
[----:B------:R-:W2:Y:S05]  /*19830*/  LDSM.16.M88.4 R32, [R188+0x2000] ;  /* 0x00200000bc20783b */ /* 0x000eaa0000000200 */
[C---:B-1----:R-:W-:Y:S06]  /*19840*/  HMMA.16816.F32 R160, R4.reuse, R8, R160 ;  /* 0x0000000804a0723c */ /* 0x042fec00000018a0 */
[C---:B------:R-:W-:Y:S01]  /*19850*/  HMMA.16816.F32 R156, R4.reuse, R10, R156 ;  /* 0x0000000a049c723c */ /* 0x040fe2000000189c */
[----:B------:R-:W1:Y:S05]  /*19860*/  LDSM.16.M88.4 R8, [R188+0x2800] ;  /* 0x00280000bc08783b */ /* 0x000e6a0000000200 */
[C---:B------:R-:W-:Y:S06]  /*19870*/  HMMA.16816.F32 R152, R4.reuse, R144, R152 ;  /* 0x000000900498723c */ /* 0x040fec0000001898 */
[----:B------:R-:W-:Y:S01]  /*19880*/  HMMA.16816.F32 R148, R4, R146, R148 ;  /* 0x000000920494723c */ /* 0x000fe20000001894 */
[----:B------:R-:W5:Y:S04]  /*19890*/  LDSM.16.M88.4 R4, [R188+0x3000] ;  /* 0x00300000bc04783b */ /* 0x000f680000000200 */
        /* <DEDUP_REMOVED lines=8> */
[----:B------:R-:W-:Y:S06]  /*19920*/  HMMA.16816.F32 R156, R136, R178, R156 ;  /* 0x000000b2889c723c */ /* 0x000fec000000189c */
[----:B--2---:R-:W-:Y:S06]  /*19930*/  HMMA.16816.F32 R24, R164, R32, R24 ;  /* 0x00000020a418723c */ /* 0x004fec0000001818 */
[C---:B------:R-:W-:Y:S06]  /*19940*/  HMMA.16816.F32 R152, R136.reuse, R172, R152 ;  /* 0x000000ac8898723c */ /* 0x040fec0000001898 */
[----:B------:R-:W-:Y:S01]  /*19950*/  HMMA.16816.F32 R148, R136, R174, R148 ;  /* 0x000000ae8894723c */ /* 0x000fe20000001894 */
[----:B------:R-:W2:Y:S04]  /*19960*/  LDSM.16.M88.4 R136, [R201+0xb000] ;  /* 0x00b00000c988783b */ /* 0x000ea80000000200 */
[----:B------:R-:W-:Y:S01]  /*19970*/  LDSM.16.M88.4 R172, [R200+0x4000] ;  /* 0x00400000c8ac783b */ /* 0x000fe20000000200 */
[C---:B------:R-:W-:Y:S03]  /*19980*/  HMMA.16816.F32 R20, R164.reuse, R34, R20 ;  /* 0x00000022a414723c */ /* 0x040fe60000001814 */
[----:B------:R-:W-:Y:S03]  /*19990*/  LDSM.16.M88.4 R32, [R201+0xb800] ;  /* 0x00b80000c920783b */ /* 0x000fe60000000200 */
[C---:B-1----:R-:W-:Y:S06]  /*199a0*/  HMMA.16816.F32 R16, R164.reuse, R8, R16 ;  /* 0x00000008a410723c */ /* 0x042fec0000001810 */
[C---:B------:R-:W-:Y:S01]  /*199b0*/  HMMA.16816.F32 R12, R164.reuse, R10, R12 ;  /* 0x0000000aa40c723c */ /* 0x040fe2000000180c */
[----:B------:R-:W1:Y:S05]  /*199c0*/  LDSM.16.M88.4 R8, [R183] ;  /* 0x00000000b708783b */ /* 0x000e6a0000000200 */
[C---:B-----5:R-:W-:Y:S06]  /*199d0*/  HMMA.16816.F32 R160, R164.reuse, R4, R160 ;  /* 0x00000004a4a0723c */ /* 0x060fec00000018a0 */
[----:B------:R-:W-:Y:S01]  /*199e0*/  HMMA.16816.F32 R156, R164, R6, R156 ;  /* 0x00000006a49c723c */ /* 0x000fe2000000189c */
[----:B------:R-:W4:Y:S05]  /*199f0*/  LDSM.16.M88.4 R4, [R182] ;  /* 0x00000000b604783b */ /* 0x000f2a0000000200 */
[----:B---3--:R-:W-:Y:S06]  /*19a00*/  HMMA.16816.F32 R24, R28, R144, R24 ;  /* 0x000000901c18723c */ /* 0x008fec0000001818 */
[C---:B------:R-:W-:Y:S06]  /*19a10*/  HMMA.16816.F32 R152, R164.reuse, R168, R152 ;  /* 0x000000a8a498723c */ /* 0x040fec0000001898 */
[----:B------:R-:W-:Y:S01]  /*19a20*/  HMMA.16816.F32 R148, R164, R170, R148 ;  /* 0x000000aaa494723c */ /* 0x000fe20000001894 */
[----:B------:R-:W3:Y:S04]  /*19a30*/  LDSM.16.M88.4 R168, [R181] ;  /* 0x00000000b5a8783b */ /* 0x000ee80000000200 */
[----:B------:R-:W-:Y:S01]  /*19a40*/  LDSM.16.M88.4 R164, [R180] ;  /* 0x00000000b4a4783b */ /* 0x000fe20000000200 */
[C---:B------:R-:W-:Y:S03]  /*19a50*/  HMMA.16816.F32 R20, R28.reuse, R146, R20 ;  /* 0x000000921c14723c */ /* 0x040fe60000001814 */
[----:B------:R-:W-:Y:S03]  /*19a60*/  LDSM.16.M88.4 R144, [R198+0x4000] ;  /* 0x00400000c690783b */ /* 0x000fe60000000200 */
[C---:B------:R-:W-:Y:S06]  /*19a70*/  HMMA.16816.F32 R16, R28.reuse, R140, R16 ;  /* 0x0000008c1c10723c */ /* 0x040fec0000001810 */
[C---:B------:R-:W-:Y:S01]  /*19a80*/  HMMA.16816.F32 R12, R28.reuse, R142, R12 ;  /* 0x0000008e1c0c723c */ /* 0x040fe2000000180c */
[----:B------:R-:W5:Y:S05]  /*19a90*/  LDSM.16.M88.4 R140, [R195+0xa000] ;  /* 0x00a00000c38c783b */ /* 0x000f6a0000000200 */
[C---:B--2---:R-:W-:Y:S06]  /*19aa0*/  HMMA.16816.F32 R160, R28.reuse, R136, R160 ;  /* 0x000000881ca0723c */ /* 0x044fec00000018a0 */
[----:B------:R-:W-:Y:S01]  /*19ab0*/  HMMA.16816.F32 R156, R28, R138, R156 ;  /* 0x0000008a1c9c723c */ /* 0x000fe2000000189c */
[----:B------:R-:W2:Y:S05]  /*19ac0*/  LDSM.16.M88.4 R136, [R195+0xa800] ;  /* 0x00a80000c388783b */ /* 0x000eaa0000000200 */
[----:B-1----:R-:W-:Y:S06]  /*19ad0*/  HMMA.16816.F32 R24, R172, R8, R24 ;  /* 0x00000008ac18723c */ /* 0x002fec0000001818 */
        /* <DEDUP_REMOVED lines=8> */
[----:B------:R-:W1:Y:S05]  /*19b60*/  LDSM.16.M88.4 R4, [R188+0x4000] ;  /* 0x00400000bc04783b */ /* 0x000e6a0000000200 */
[C---:B---3--:R-:W-:Y:S06]  /*19b70*/  HMMA.16816.F32 R160, R172.reuse, R168, R160 ;  /* 0x000000a8aca0723c */ /* 0x048fec00000018a0 */
[----:B------:R-:W-:Y:S06]  /*19b80*/  HMMA.16816.F32 R156, R172, R170, R156 ;  /* 0x000000aaac9c723c */ /* 0x000fec000000189c */
[----:B-----5:R-:W-:Y:S06]  /*19b90*/  HMMA.16816.F32 R24, R144, R140, R24 ;  /* 0x0000008c9018723c */ /* 0x020fec0000001818 */
[C---:B------:R-:W-:Y:S01]  /*19ba0*/  HMMA.16816.F32 R168, R172.reuse, R164, R152 ;  /* 0x000000a4aca8723c */ /* 0x040fe20000001898 */
[----:B------:R-:W3:Y:S05]  /*19bb0*/  LDSM.16.M88.4 R152, [R188+0x4800] ;  /* 0x00480000bc98783b */ /* 0x000eea0000000200 */
[----:B------:R-:W-:Y:S01]  /*19bc0*/  HMMA.16816.F32 R148, R172, R166, R148 ;  /* 0x000000a6ac94723c */ /* 0x000fe20000001894 */
[----:B------:R-:W4:Y:S05]  /*19bd0*/  LDSM.16.M88.4 R164, [R188+0x5000] ;  /* 0x00500000bca4783b */ /* 0x000f2a0000000200 */
[----:B------:R-:W-:Y:S01]  /*19be0*/  HMMA.16816.F32 R20, R144, R142, R20 ;  /* 0x0000008e9014723c */ /* 0x000fe20000001814 */
[----:B------:R-:W5:Y:S01]  /*19bf0*/  LDSM.16.M88.4 R140, [R188+0x5800] ;  /* 0x00580000bc8c783b */ /* 0x000f620000000200 */
[----:B------:R-:W-:-:S04]  /*19c00*/  DEPBAR.LE SB0, 0x0 ;  /* 0x000080000000791a */ /* 0x000fc80000000000 */
[C---:B--2---:R-:W-:Y:S06]  /*19c10*/  HMMA.16816.F32 R16, R144.reuse, R136, R16 ;  /* 0x000000889010723c */ /* 0x044fec0000001810 */
[----:B------:R-:W-:Y:S06]  /*19c20*/  HMMA.16816.F32 R12, R144, R138, R12 ;  /* 0x0000008a900c723c */ /* 0x000fec000000180c */
[----:B-1----:R-:W-:Y:S06]  /*19c30*/  HMMA.16816.F32 R24, R8, R4, R24 ;  /* 0x000000040818723c */ /* 0x002fec0000001818 */
[C---:B------:R-:W-:Y:S06]  /*19c40*/  HMMA.16816.F32 R160, R144.reuse, R32, R160 ;  /* 0x0000002090a0723c */ /* 0x040fec00000018a0 */
[C---:B------:R-:W-:Y:S06]  /*19c50*/  HMMA.16816.F32 R156, R144.reuse, R34, R156 ;  /* 0x00000022909c723c */ /* 0x040fec000000189c */
[C---:B------:R-:W-:Y:S06]  /*19c60*/  HMMA.16816.F32 R168, R144.reuse, R28, R168 ;  /* 0x0000001c90a8723c */ /* 0x040fec00000018a8 */
[----:B------:R-:W-:Y:S01]  /*19c70*/  HMMA.16816.F32 R148, R144, R30, R148 ;  /* 0x0000001e9094723c */ /* 0x000fe20000001894 */
[----:B------:R-:W-:Y:S01]  /*19c80*/  FMUL.FTZ R4, R24, UR4 ;  /* 0x0000000418047c20 */ /* 0x000fe20008410000 */
[----:B------:R-:W-:Y:S01]  /*19c90*/  FMUL.FTZ R25, R25, UR4 ;  /* 0x0000000419197c20 */ /* 0x000fe20008410000 */
[----:B------:R-:W-:-:S02]  /*19ca0*/  VIADD R28, R2, 0x8 ;  /* 0x00000008021c7836 */ /* 0x000fc40000000000 */
[----:B------:R-:W-:Y:S01]  /*19cb0*/  FMUL.FTZ R27, R27, UR4 ;  /* 0x000000041b1b7c20 */ /* 0x000fe20008410000 */
[----:B------:R-:W-:Y:S01]  /*19cc0*/  FMUL.FTZ R26, R26, UR4 ;  /* 0x000000041a1a7c20 */ /* 0x000fe20008410000 */
[C---:B------:R-:W-:Y:S01]  /*19cd0*/  HMMA.16816.F32 R20, R8.reuse, R6, R20 ;  /* 0x000000060814723c */ /* 0x040fe20000001814 */
[----:B------:R-:W-:Y:S01]  /*19ce0*/  MUFU.TANH R25, R25 ;  /* 0x0000001900197308 */ /* 0x000fe20000002400 */
[C---:B------:R-:W-:Y:S02]  /*19cf0*/  ISETP.GE.AND P5, PT, R28.reuse, R215, PT ;  /* 0x000000d71c00720c */ /* 0x040fe40003fa6270 */
[C---:B------:R-:W-:Y:S02]  /*19d00*/  ISETP.GE.AND P4, PT, R28.reuse, R212, PT ;  /* 0x000000d41c00720c */ /* 0x040fe40003f86270 */
[----:B---3--:R-:W-:Y:S01]  /*19d10*/  HMMA.16816.F32 R16, R8, R152, R16 ;  /* 0x000000980810723c */ /* 0x008fe20000001810 */
[----:B------:R-:W-:Y:S01]  /*19d20*/  IMAD.IADD R6, R217, 0x1, -R2 ;  /* 0x00000001d9067824 */ /* 0x000fe200078e0a02 */
[----:B------:R-:W-:-:S02]  /*19d30*/  ISETP.LT.OR P5, PT, R28, R216, P5 ;  /* 0x000000d81c00720c */ /* 0x000fc40002fa1670 */
[----:B------:R-:W-:Y:S01]  /*19d40*/  ISETP.LT.OR P4, PT, R28, R213, P4 ;  /* 0x000000d51c00720c */ /* 0x000fe20002781670 */
[----:B------:R-:W-:Y:S01]  /*19d50*/  MUFU.TANH R27, R27 ;  /* 0x0000001b001b7308 */ /* 0x000fe20000002400 */
[----:B------:R-:W-:Y:S01]  /*19d60*/  HMMA.16816.F32 R12, R8, R154, R12 ;  /* 0x0000009a080c723c */ /* 0x000fe2000000180c */
[----:B------:R-:W-:-:S05]  /*19d70*/  IABS R6, R6 ;  /* 0x0000000600067213 */ /* 0x000fca0000000000 */
[C---:B----4-:R-:W-:Y:S01]  /*19d80*/  HMMA.16816.F32 R160, R8.reuse, R164, R160 ;  /* 0x000000a408a0723c */ /* 0x050fe200000018a0 */
[----:B------:R-:W-:Y:S05]  /*19d90*/  MUFU.TANH R26, R26 ;  /* 0x0000001a001a7308 */ /* 0x000fea0000002400 */
[----:B------:R-:W-:Y:S01]  /*19da0*/  HMMA.16816.F32 R156, R8, R166, R156 ;  /* 0x000000a6089c723c */ /* 0x000fe2000000189c */
[----:B------:R-:W-:Y:S01]  /*19db0*/  FMUL.FTZ R0, R20, UR4 ;  /* 0x0000000414007c20 */ /* 0x000fe20008410000 */
[----:B------:R-:W-:Y:S01]  /*19dc0*/  FMUL.FTZ R21, R21, UR4 ;  /* 0x0000000415157c20 */ /* 0x000fe20008410000 */
[----:B------:R-:W-:Y:S01]  /*19dd0*/  FMUL.FTZ R22, R22, UR4 ;  /* 0x0000000416167c20 */ /* 0x000fe20008410000 */
[----:B------:R-:W-:-:S02]  /*19de0*/  FMUL.FTZ R23, R23, UR4 ;  /* 0x0000000417177c20 */ /* 0x000fc40008410000 */
[C---:B-----5:R-:W-:Y:S01]  /*19df0*/  HMMA.16816.F32 R168, R8.reuse, R140, R168 ;  /* 0x0000008c08a8723c */ /* 0x060fe200000018a8 */
[----:B------:R-:W-:Y:S01]  /*19e00*/  MUFU.TANH R0, R0 ;  /* 0x0000000000007308 */ /* 0x000fe20000002400 */
[----:B------:R-:W-:Y:S01]  /*19e10*/  FMUL.FTZ R17, R17, UR4 ;  /* 0x0000000411117c20 */ /* 0x000fe20008410000 */
[----:B------:R-:W-:Y:S01]  /*19e20*/  FMUL.FTZ R19, R19, UR4 ;  /* 0x0000000413137c20 */ /* 0x000fe20008410000 */
[----:B------:R-:W-:Y:S02]  /*19e30*/  FMUL.FTZ R18, R18, UR4 ;  /* 0x0000000412127c20 */ /* 0x000fe40008410000 */
[----:B------:R-:W-:Y:S01]  /*19e40*/  HMMA.16816.F32 R148, R8, R142, R148 ;  /* 0x0000008e0894723c */ /* 0x000fe20000001894 */
[----:B------:R-:W-:Y:S01]  /*19e50*/  FMUL.FTZ R20, R12, UR4 ;  /* 0x000000040c147c20 */ /* 0x000fe20008410000 */
[----:B------:R-:W-:Y:S01]  /*19e60*/  FMUL.FTZ R24, R13, UR4 ;  /* 0x000000040d187c20 */ /* 0x000fe20008410000 */
[----:B------:R-:W1:Y:S03]  /*19e70*/  MUFU.TANH R10, R4 ;  /* 0x00000004000a7308 */ /* 0x000e660000002400 */
[----:B------:R-:W-:Y:S01]  /*19e80*/  FMUL.FTZ R160, R160, UR4 ;  /* 0x00000004a0a07c20 */ /* 0x000fe20008410000 */
[----:B------:R-:W-:Y:S01]  /*19e90*/  VIADD R8, R2, 0x1 ;  /* 0x0000000102087836 */ /* 0x000fe20000000000 */
[----:B------:R-:W-:Y:S01]  /*19ea0*/  I2FP.F32.S32 R11, R6 ;  /* 0x00000006000b7245 */ /* 0x000fe20000201400 */
[----:B------:R-:W-:Y:S01]  /*19eb0*/  FMUL.FTZ R9, R16, UR4 ;  /* 0x0000000410097c20 */ /* 0x000fe20008410000 */
[----:B------:R-:W-:Y:S01]  /*19ec0*/  FMUL.FTZ R16, R14, UR4 ;  /* 0x000000040e107c20 */ /* 0x000fe20008410000 */
[----:B------:R-:W-:-:S02]  /*19ed0*/  IMAD.IADD R5, R217, 0x1, -R8 ;  /* 0x00000001d9057824 */ /* 0x000fc400078e0a08 */
[----:B------:R-:W-:Y:S01]  /*19ee0*/  FMUL.FTZ R14, R15, UR4 ;  /* 0x000000040f0e7c20 */ /* 0x000fe20008410000 */
[--C-:B------:R-:W-:Y:S01]  /*19ef0*/  IMAD.IADD R15, R217, 0x1, -R28.reuse ;  /* 0x00000001d90f7824 */ /* 0x100fe200078e0a1c */
[----:B------:R-:W2:Y:S01]  /*19f00*/  MUFU.TANH R21, R21 ;  /* 0x0000001500157308 */ /* 0x000ea20000002400 */
[----:B------:R-:W-:Y:S01]  /*19f10*/  ISETP.GE.AND P0, PT, R8, R215, PT ;  /* 0x000000d70800720c */ /* 0x000fe20003f06270 */
[----:B------:R-:W-:Y:S01]  /*19f20*/  IMAD.IADD R28, R214, 0x1, -R28 ;  /* 0x00000001d61c7824 */ /* 0x000fe200078e0a1c */
[----:B------:R-:W-:Y:S01]  /*19f30*/  IABS R5, R5 ;  /* 0x0000000500057213 */ /* 0x000fe20000000000 */
[----:B------:R-:W-:Y:S01]  /*19f40*/  FMUL.FTZ R161, R161, UR4 ;  /* 0x00000004a1a17c20 */ /* 0x000fe20008410000 */
[----:B------:R-:W-:Y:S01]  /*19f50*/  ISETP.GE.AND P1, PT, R8, R212, PT ;  /* 0x000000d40800720c */ /* 0x000fe20003f26270 */
[----:B-1----:R-:W-:Y:S01]  /*19f60*/  FFMA.FTZ R10, R11, -UR5, R10 ;  /* 0x800000050b0a7c23 */ /* 0x002fe2000801000a */
[----:B------:R-:W-:Y:S01]  /*19f70*/  I2FP.F32.S32 R12, R5 ;  /* 0x00000005000c7245 */ /* 0x000fe20000201400 */
[----:B------:R-:W-:Y:S01]  /*19f80*/  VIADD R11, R2, 0x9 ;  /* 0x00000009020b7836 */ /* 0x000fe20000000000 */
[----:B------:R-:W1:Y:S01]  /*19f90*/  MUFU.TANH R22, R22 ;  /* 0x0000001600167308 */ /* 0x000e620000002400 */
[----:B------:R-:W-:Y:S01]  /*19fa0*/  IABS R15, R15 ;  /* 0x0000000f000f7213 */ /* 0x000fe20000000000 */
[----:B------:R-:W-:Y:S01]  /*19fb0*/  FMUL.FTZ R6, R148, UR4 ;  /* 0x0000000494067c20 */ /* 0x000fe20008410000 */
[----:B------:R-:W-:Y:S01]  /*19fc0*/  FFMA.FTZ R25, R12, -UR5, R25 ;  /* 0x800000050c197c23 */ /* 0x000fe20008010019 */
[----:B------:R-:W-:Y:S01]  /*19fd0*/  IMAD.IADD R13, R217, 0x1, -R11 ;  /* 0x00000001d90d7824 */ /* 0x000fe200078e0a0b */
[----:B------:R-:W-:Y:S01]  /*19fe0*/  ISETP.LT.OR P0, PT, R8, R216, P0 ;  /* 0x000000d80800720c */ /* 0x000fe20000701670 */
[----:B------:R-:W-:Y:S01]  /*19ff0*/  IMAD.IADD R12, R214, 0x1, -R2 ;  /* 0x00000001d60c7824 */ /* 0x000fe200078e0a02 */
[----:B------:R-:W-:Y:S01]  /*1a000*/  ISETP.LT.OR P1, PT, R8, R213, P1 ;  /* 0x000000d50800720c */ /* 0x000fe20000f21670 */
[----:B------:R-:W-:Y:S01]  /*1a010*/  IMAD.IADD R8, R214, 0x1, -R8 ;  /* 0x00000001d6087824 */ /* 0x000fe200078e0a08 */
[----:B------:R-:W-:Y:S01]  /*1a020*/  I2FP.F32.S32 R15, R15 ;  /* 0x0000000f000f7245 */ /* 0x000fe20000201400 */
[----:B------:R-:W3:Y:S01]  /*1a030*/  MUFU.TANH R23, R23 ;  /* 0x0000001700177308 */ /* 0x000ee20000002400 */
[----:B------:R-:W-:Y:S01]  /*1a040*/  IABS R13, R13 ;  /* 0x0000000d000d7213 */ /* 0x000fe20000000000 */
[----:B------:R-:W-:Y:S01]  /*1a050*/  FMUL.FTZ R5, R150, UR4 ;  /* 0x0000000496057c20 */ /* 0x000fe20008410000 */
[----:B------:R-:W-:Y:S01]  /*1a060*/  IABS R12, R12 ;  /* 0x0000000c000c7213 */ /* 0x000fe20000000000 */
[----:B------:R-:W-:Y:S01]  /*1a070*/  FFMA.FTZ R0, R15, -UR5, R0 ;  /* 0x800000050f007c23 */ /* 0x000fe20008010000 */
[----:B------:R-:W-:Y:S01]  /*1a080*/  IABS R28, R28 ;  /* 0x0000001c001c7213 */ /* 0x000fe20000000000 */
[----:B------:R-:W-:Y:S01]  /*1a090*/  FMUL.FTZ R162, R162, UR4 ;  /* 0x00000004a2a27c20 */ /* 0x000fe20008410000 */
[----:B------:R-:W-:Y:S01]  /*1a0a0*/  IABS R8, R8 ;  /* 0x0000000800087213 */ /* 0x000fe20000000000 */
[----:B------:R-:W4:Y:S01]  /*1a0b0*/  MUFU.TANH R9, R9 ;  /* 0x0000000900097308 */ /* 0x000f220000002400 */
[----:B------:R-:W-:Y:S01]  /*1a0c0*/  I2FP.F32.S32 R30, R13 ;  /* 0x0000000d001e7245 */ /* 0x000fe20000201400 */
[----:B------:R-:W-:Y:S01]  /*1a0d0*/  FMUL.FTZ R163, R163, UR4 ;  /* 0x00000004a3a37c20 */ /* 0x000fe20008410000 */
[----:B------:R-:W-:Y:S01]  /*1a0e0*/  I2FP.F32.S32 R13, R12 ;  /* 0x0000000c000d7245 */ /* 0x000fe20000201400 */
[----:B------:R-:W-:Y:S01]  /*1a0f0*/  FMUL.FTZ R7, R151, UR4 ;  /* 0x0000000497077c20 */ /* 0x000fe20008410000 */
[----:B------:R-:W-:Y:S01]  /*1a100*/  I2FP.F32.S32 R15, R28 ;  /* 0x0000001c000f7245 */ /* 0x000fe20000201400 */
[----:B--2---:R-:W-:Y:S01]  /*1a110*/  FFMA.FTZ R21, R30, -UR5, R21 ;  /* 0x800000051e157c23 */ /* 0x004fe20008010015 */
[----:B------:R-:W-:Y:S01]  /*1a120*/  FSEL R12, R10, -INF , !P6 ;  /* 0xff8000000a0c7808 */ /* 0x000fe20007000000 */
[----:B------:R-:W-:Y:S01]  /*1a130*/  FFMA.FTZ R13, R13, -UR5, R26 ;  /* 0x800000050d0d7c23 */ /* 0x000fe2000801001a */
[-C--:B------:R-:W-:Y:S01]  /*1a140*/  ISETP.GE.AND P6, PT, R11, R215.reuse, PT ;  /* 0x000000d70b00720c */ /* 0x080fe20003fc6270 */
[----:B-1----:R-:W-:Y:S01]  /*1a150*/  FFMA.FTZ R22, R15, -UR5, R22 ;  /* 0x800000050f167c23 */ /* 0x002fe20008010016 */
[----:B------:R-:W-:Y:S01]  /*1a160*/  I2FP.F32.S32 R8, R8 ;  /* 0x0000000800087245 */ /* 0x000fe20000201400 */
[----:B------:R-:W-:Y:S01]  /*1a170*/  VIADD R15, R2, 0x10 ;  /* 0x00000010020f7836 */ /* 0x000fe20000000000 */
[----:B------:R-:W-:Y:S01]  /*1a180*/  ISETP.LT.OR P6, PT, R11, R216, P6 ;  /* 0x000000d80b00720c */ /* 0x000fe200037c1670 */
[----:B------:R-:W-:Y:S01]  /*1a190*/  IMAD.IADD R26, R214, 0x1, -R11 ;  /* 0x00000001d61a7824 */ /* 0x000fe200078e0a0b */
[----:B------:R-:W-:Y:S01]  /*1a1a0*/  FSEL R10, R25, -INF , !P0 ;  /* 0xff800000190a7808 */ /* 0x000fe20004000000 */
[----:B------:R-:W-:Y:S01]  /*1a1b0*/  FFMA.FTZ R27, R8, -UR5, R27 ;  /* 0x80000005081b7c23 */ /* 0x000fe2000801001b */
[----:B------:R-:W-:Y:S01]  /*1a1c0*/  FSEL R8, R0, -INF , !P5 ;  /* 0xff80000000087808 */ /* 0x000fe20006800000 */
[----:B------:R-:W-:Y:S01]  /*1a1d0*/  VIADD R25, R2, 0x11 ;  /* 0x0000001102197836 */ /* 0x000fe20000000000 */
[----:B------:R-:W-:Y:S01]  /*1a1e0*/  FSEL R0, R21, -INF , !P6 ;  /* 0xff80000015007808 */ /* 0x000fe20007000000 */
[--C-:B------:R-:W-:Y:S01]  /*1a1f0*/  IMAD.IADD R21, R217, 0x1, -R15.reuse ;  /* 0x00000001d9157824 */ /* 0x100fe200078e0a0f */
[-C--:B------:R-:W-:Y:S01]  /*1a200*/  ISETP.GE.AND P0, PT, R11, R212.reuse, PT ;  /* 0x000000d40b00720c */ /* 0x080fe20003f06270 */
[----:B------:R-:W-:Y:S01]  /*1a210*/  IMAD.IADD R28, R214, 0x1, -R15 ;  /* 0x00000001d61c7824 */ /* 0x000fe200078e0a0f */
[C---:B------:R-:W-:Y:S01]  /*1a220*/  ISETP.GE.AND P5, PT, R15.reuse, R215, PT ;  /* 0x000000d70f00720c */ /* 0x040fe20003fa6270 */
[----:B------:R-:W1:Y:S01]  /*1a230*/  MUFU.TANH R17, R17 ;  /* 0x0000001100117308 */ /* 0x000e620000002400 */
[----:B------:R-:W-:Y:S01]  /*1a240*/  ISETP.GE.AND P6, PT, R15, R212, PT ;  /* 0x000000d40f00720c */ /* 0x000fe20003fc6270 */
[----:B------:R-:W-:Y:S01]  /*1a250*/  FMUL.FTZ R4, R149, UR4 ;  /* 0x0000000495047c20 */ /* 0x000fe20008410000 */
[-C--:B------:R-:W-:Y:S01]  /*1a260*/  ISETP.LT.OR P0, PT, R11, R213.reuse, P0 ;  /* 0x000000d50b00720c */ /* 0x080fe20000701670 */
[----:B------:R-:W-:Y:S01]  /*1a270*/  FMUL.FTZ R156, R156, UR4 ;  /* 0x000000049c9c7c20 */ /* 0x000fe20008410000 */
[----:B------:R-:W-:Y:S01]  /*1a280*/  ISETP.LT.OR P5, PT, R15, R216, P5 ;  /* 0x000000d80f00720c */ /* 0x000fe20002fa1670 */
[----:B------:R-:W-:Y:S01]  /*1a290*/  FMUL.FTZ R157, R157, UR4 ;  /* 0x000000049d9d7c20 */ /* 0x000fe20008410000 */
[----:B------:R-:W-:Y:S01]  /*1a2a0*/  ISETP.LT.OR P6, PT, R15, R213, P6 ;  /* 0x000000d50f00720c */ /* 0x000fe200037c1670 */
[----:B------:R-:W2:Y:S01]  /*1a2b0*/  MUFU.TANH R19, R19 ;  /* 0x0000001300137308 */ /* 0x000ea20000002400 */
[----:B------:R-:W-:Y:S01]  /*1a2c0*/  FSEL R15, R13, -INF , !P2 ;  /* 0xff8000000d0f7808 */ /* 0x000fe20005000000 */
[--C-:B------:R-:W-:Y:S01]  /*1a2d0*/  IMAD.IADD R13, R217, 0x1, -R25.reuse ;  /* 0x00000001d90d7824 */ /* 0x100fe200078e0a19 */
[----:B------:R-:W-:Y:S01]  /*1a2e0*/  FSEL R11, R27, -INF , !P1 ;  /* 0xff8000001b0b7808 */ /* 0x000fe20004800000 */
[----:B------:R-:W-:Y:S01]  /*1a2f0*/  FMUL.FTZ R158, R158, UR4 ;  /* 0x000000049e9e7c20 */ /* 0x000fe20008410000 */
[----:B------:R-:W-:Y:S01]  /*1a300*/  ISETP.GE.AND P2, PT, R25, R215, PT ;  /* 0x000000d71900720c */ /* 0x000fe20003f46270 */
[----:B------:R-:W-:Y:S01]  /*1a310*/  FMUL.FTZ R159, R159, UR4 ;  /* 0x000000049f9f7c20 */ /* 0x000fe20008410000 */
[C---:B------:R-:W-:Y:S01]  /*1a320*/  ISETP.GE.AND P1, PT, R25.reuse, R212, PT ;  /* 0x000000d41900720c */ /* 0x040fe20003f26270 */
[----:B------:R-:W5:Y:S01]  /*1a330*/  MUFU.TANH R18, R18 ;  /* 0x0000001200127308 */ /* 0x000f620000002400 */
[C---:B------:R-:W-:Y:S01]  /*1a340*/  ISETP.LT.OR P2, PT, R25.reuse, R216, P2 ;  /* 0x000000d81900720c */ /* 0x040fe20001741670 */
[----:B------:R-:W-:Y:S01]  /*1a350*/  FMUL.FTZ R168, R168, UR4 ;  /* 0x00000004a8a87c20 */ /* 0x000fe20008410000 */
[----:B------:R-:W-:Y:S01]  /*1a360*/  ISETP.LT.OR P1, PT, R25, R213, P1 ;  /* 0x000000d51900720c */ /* 0x000fe20000f21670 */
[----:B------:R-:W-:Y:S01]  /*1a370*/  IMAD.IADD R25, R214, 0x1, -R25 ;  /* 0x00000001d6197824 */ /* 0x000fe200078e0a19 */
[----:B------:R-:W-:Y:S01]  /*1a380*/  IABS R26, R26 ;  /* 0x0000001a001a7213 */ /* 0x000fe20000000000 */
[----:B------:R-:W-:Y:S01]  /*1a390*/  FMUL.FTZ R170, R170, UR4 ;  /* 0x00000004aaaa7c20 */ /* 0x000fe20008410000 */
[----:B------:R-:W-:Y:S01]  /*1a3a0*/  IABS R21, R21 ;  /* 0x0000001500157213 */ /* 0x000fe20000000000 */
[----:B------:R-:W5:Y:S01]  /*1a3b0*/  MUFU.TANH R20, R20 ;  /* 0x0000001400147308 */ /* 0x000f620000002400 */
[----:B------:R-:W-:Y:S01]  /*1a3c0*/  IABS R28, R28 ;  /* 0x0000001c001c7213 */ /* 0x000fe20000000000 */
[----:B------:R-:W-:Y:S01]  /*1a3d0*/  FMUL.FTZ R169, R169, UR4 ;  /* 0x00000004a9a97c20 */ /* 0x000fe20008410000 */
[----:B------:R-:W-:Y:S01]  /*1a3e0*/  IABS R13, R13 ;  /* 0x0000000d000d7213 */ /* 0x000fe20000000000 */
[----:B------:R-:W-:Y:S01]  /*1a3f0*/  FMUL.FTZ R171, R171, UR4 ;  /* 0x00000004abab7c20 */ /* 0x000fe20008410000 */
[----:B------:R-:W-:-:S02]  /*1a400*/  I2FP.F32.S32 R26, R26 ;  /* 0x0000001a001a7245 */ /* 0x000fc40000201400 */
[----:B------:R-:W-:Y:S01]  /*1a410*/  IABS R25, R25 ;  /* 0x0000001900197213 */ /* 0x000fe20000000000 */
[----:B------:R-:W5:Y:S01]  /*1a420*/  MUFU.TANH R16, R16 ;  /* 0x0000001000107308 */ /* 0x000f620000002400 */
[----:B------:R-:W-:Y:S02]  /*1a430*/  I2FP.F32.S32 R30, R21 ;  /* 0x00000015001e7245 */ /* 0x000fe40000201400 */
[----:B------:R-:W-:Y:S02]  /*1a440*/  I2FP.F32.S32 R21, R28 ;  /* 0x0000001c00157245 */ /* 0x000fe40000201400 */
[----:B------:R-:W-:Y:S01]  /*1a450*/  I2FP.F32.S32 R28, R13 ;  /* 0x0000000d001c7245 */ /* 0x000fe20000201400 */
[----:B---3--:R-:W-:Y:S01]  /*1a460*/  FFMA.FTZ R13, R26, -UR5, R23 ;  /* 0x800000051a0d7c23 */ /* 0x008fe20008010017 */
[----:B------:R-:W-:Y:S01]  /*1a470*/  I2FP.F32.S32 R32, R25 ;  /* 0x0000001900207245 */ /* 0x000fe20000201400 */
[----:B------:R-:W-:Y:S02]  /*1a480*/  VIADD R25, R2, 0x18 ;  /* 0x0000001802197836 */ /* 0x000fe40000000000 */
[----:B----4-:R-:W-:Y:S01]  /*1a490*/  FFMA.FTZ R30, R30, -UR5, R9 ;  /* 0x800000051e1e7c23 */ /* 0x010fe20008010009 */
[----:B-1----:R-:W-:Y:S01]  /*1a4a0*/  FFMA.FTZ R17, R28, -UR5, R17 ;  /* 0x800000051c117c23 */ /* 0x002fe20008010011 */
[----:B------:R-:W-:Y:S01]  /*1a4b0*/  FSEL R9, R22, -INF , !P4 ;  /* 0xff80000016097808 */ /* 0x000fe20006000000 */
[----:B------:R-:W-:Y:S01]  /*1a4c0*/  VIADD R23, R2, 0x19 ;  /* 0x0000001902177836 */ /* 0x000fe20000000000 */
[----:B------:R-:W-:Y:S01]  /*1a4d0*/  FSEL R13, R13, -INF , !P0 ;  /* 0xff8000000d0d7808 */ /* 0x000fe20004000000 */
[----:B------:R-:W-:Y:S01]  /*1a4e0*/  IMAD.IADD R22, R217, 0x1, -R25 ;  /* 0x00000001d9167824 */ /* 0x000fe200078e0a19 */
[C---:B------:R-:W-:Y:S01]  /*1a4f0*/  ISETP.GE.AND P4, PT, R25.reuse, R215, PT ;  /* 0x000000d71900720c */ /* 0x040fe20003f86270 */
[----:B------:R-:W1:Y:S01]  /*1a500*/  MUFU.TANH R24, R24 ;  /* 0x0000001800187308 */ /* 0x000e620000002400 */
[C---:B------:R-:W-:Y:S01]  /*1a510*/  ISETP.GE.AND P0, PT, R25.reuse, R212, PT ;  /* 0x000000d41900720c */ /* 0x040fe20003f06270 */
[----:B--2---:R-:W-:Y:S01]  /*1a520*/  FFMA.FTZ R19, R32, -UR5, R19 ;  /* 0x8000000520137c23 */ /* 0x004fe20008010013 */
[----:B------:R-:W-:Y:S01]  /*1a530*/  ISETP.LT.OR P4, PT, R25, R216, P4 ;  /* 0x000000d81900720c */ /* 0x000fe20002781670 */
[----:B-----5:R-:W-:Y:S01]  /*1a540*/  FFMA.FTZ R18, R21, -UR5, R18 ;  /* 0x8000000515127c23 */ /* 0x020fe20008010012 */
[----:B------:R-:W-:Y:S01]  /*1a550*/  ISETP.LT.OR P0, PT, R25, R213, P0 ;  /* 0x000000d51900720c */ /* 0x000fe20000701670 */
[----:B------:R-:W-:Y:S01]  /*1a560*/  IMAD.IADD R25, R214, 0x1, -R25 ;  /* 0x00000001d6197824 */ /* 0x000fe200078e0a19 */
[----:B------:R-:W-:Y:S01]  /*1a570*/  FSEL R150, R30, -INF , !P5 ;  /* 0xff8000001e967808 */ /* 0x000fe20006800000 */
[----:B------:R-:W2:Y:S01]  /*1a580*/  MUFU.TANH R14, R14 ;  /* 0x0000000e000e7308 */ /* 0x000ea20000002400 */
[----:B------:R-:W-:Y:S01]  /*1a590*/  FSEL R148, R17, -INF , !P2 ;  /* 0xff80000011947808 */ /* 0x000fe20005000000 */
[----:B------:R-:W-:Y:S01]  /*1a5a0*/  IMAD.IADD R17, R217, 0x1, -R23 ;  /* 0x00000001d9117824 */ /* 0x000fe200078e0a17 */
[C---:B------:R-:W-:Y:S01]  /*1a5b0*/  ISETP.GE.AND P5, PT, R23.reuse, R215, PT ;  /* 0x000000d71700720c */ /* 0x040fe20003fa6270 */
[----:B------:R-:W-:Y:S01]  /*1a5c0*/  VIADD R21, R2, 0x20 ;  /* 0x0000002002157836 */ /* 0x000fe20000000000 */
[----:B------:R-:W-:-:S02]  /*1a5d0*/  ISETP.GE.AND P2, PT, R23, R212, PT ;  /* 0x000000d41700720c */ /* 0x000fc40003f46270 */
[C---:B------:R-:W-:Y:S01]  /*1a5e0*/  ISETP.LT.OR P5, PT, R23.reuse, R216, P5 ;  /* 0x000000d81700720c */ /* 0x040fe20002fa1670 */
[----:B------:R-:W3:Y:S01]  /*1a5f0*/  MUFU.TANH R160, R160 ;  /* 0x000000a000a07308 */ /* 0x000ee20000002400 */
[----:B------:R-:W-:Y:S01]  /*1a600*/  ISETP.LT.OR P2, PT, R23, R213, P2 ;  /* 0x000000d51700720c */ /* 0x000fe20001741670 */
[----:B------:R-:W-:Y:S01]  /*1a610*/  IMAD.IADD R23, R214, 0x1, -R23 ;  /* 0x00000001d6177824 */ /* 0x000fe200078e0a17 */
[----:B------:R-:W-:Y:S01]  /*1a620*/  IABS R22, R22 ;  /* 0x0000001600167213 */ /* 0x000fe20000000000 */
[----:B------:R-:W-:Y:S01]  /*1a630*/  IMAD.IADD R26, R217, 0x1, -R21 ;  /* 0x00000001d91a7824 */ /* 0x000fe200078e0a15 */
[----:B------:R-:W-:Y:S02]  /*1a640*/  IABS R25, R25 ;  /* 0x0000001900197213 */ /* 0x000fe40000000000 */
[----:B------:R-:W-:Y:S01]  /*1a650*/  I2FP.F32.S32 R27, R22 ;  /* 0x00000016001b7245 */ /* 0x000fe20000201400 */
[----:B------:R-:W-:Y:S01]  /*1a660*/  MUFU.TANH R161, R161 ;  /* 0x000000a100a17308 */ /* 0x000fe20000002400 */
[----:B------:R-:W-:Y:S01]  /*1a670*/  I2FP.F32.S32 R25, R25 ;  /* 0x0000001900197245 */ /* 0x000fe20000201400 */
[----:B------:R-:W-:Y:S01]  /*1a680*/  VIADD R22, R2, 0x29 ;  /* 0x0000002902167836 */ /* 0x000fe20000000000 */
[----:B------:R-:W-:Y:S01]  /*1a690*/  IABS R17, R17 ;  /* 0x0000001100117213 */ /* 0x000fe20000000000 */
[----:B------:R-:W-:Y:S01]  /*1a6a0*/  FFMA.FTZ R20, R27, -UR5, R20 ;  /* 0x800000051b147c23 */ /* 0x000fe20008010014 */
[----:B------:R-:W-:Y:S01]  /*1a6b0*/  IABS R23, R23 ;  /* 0x0000001700177213 */ /* 0x000fe20000000000 */
[----:B------:R-:W-:Y:S01]  /*1a6c0*/  FFMA.FTZ R16, R25, -UR5, R16 ;  /* 0x8000000519107c23 */ /* 0x000fe20008010010 */
[----:B------:R-:W-:Y:S01]  /*1a6d0*/  I2FP.F32.S32 R17, R17 ;  /* 0x0000001100117245 */ /* 0x000fe20000201400 */
[----:B------:R-:W4:Y:S01]  /*1a6e0*/  MUFU.TANH R162, R162 ;  /* 0x000000a200a27308 */ /* 0x000f220000002400 */
[----:B------:R-:W-:-:S02]  /*1a6f0*/  I2FP.F32.S32 R23, R23 ;  /* 0x0000001700177245 */ /* 0x000fc40000201400 */
[----:B------:R-:W-:Y:S01]  /*1a700*/  FSEL R133, R19, -INF , !P1 ;  /* 0xff80000013857808 */ /* 0x000fe20004800000 */
[----:B------:R-:W-:Y:S02]  /*1a710*/  VIADD R19, R2, 0x21 ;  /* 0x0000002102137836 */ /* 0x000fe40000000000 */
[----:B-1----:R-:W-:Y:S01]  /*1a720*/  FFMA.FTZ R17, R17, -UR5, R24 ;  /* 0x8000000511117c23 */ /* 0x002fe20008010018 */
[----:B--2---:R-:W-:Y:S01]  /*1a730*/  FFMA.FTZ R14, R23, -UR5, R14 ;  /* 0x80000005170e7c23 */ /* 0x004fe2000801000e */
[----:B------:R-:W-:Y:S01]  /*1a740*/  FSEL R177, R18, -INF , !P6 ;  /* 0xff80000012b17808 */ /* 0x000fe20007000000 */
[----:B------:R-:W-:Y:S01]  /*1a750*/  VIADD R18, R2, 0x28 ;  /* 0x0000002802127836 */ /* 0x000fe20000000000 */
[----:B------:R-:W-:Y:S01]  /*1a760*/  FSEL R138, R20, -INF , !P4 ;  /* 0xff800000148a7808 */ /* 0x000fe20006000000 */
[----:B------:R-:W1:Y:S01]  /*1a770*/  MUFU.TANH R163, R163 ;  /* 0x000000a300a37308 */ /* 0x000e620000002400 */
[----:B------:R-:W-:Y:S01]  /*1a780*/  FSEL R151, R16, -INF , !P0 ;  /* 0xff80000010977808 */ /* 0x000fe20004000000 */
[----:B------:R-:W-:Y:S01]  /*1a790*/  IMAD.IADD R16, R217, 0x1, -R19 ;  /* 0x00000001d9107824 */ /* 0x000fe200078e0a13 */
[----:B------:R-:W-:-:S02]  /*1a7a0*/  ISETP.GE.AND P6, PT, R21, R215, PT ;  /* 0x000000d71500720c */ /* 0x000fc40003fc6270 */
[-C--:B------:R-:W-:Y:S02]  /*1a7b0*/  ISETP.GE.AND P1, PT, R21, R212.reuse, PT ;  /* 0x000000d41500720c */ /* 0x080fe40003f26270 */
[C---:B------:R-:W-:Y:S01]  /*1a7c0*/  ISETP.GE.AND P4, PT, R19.reuse, R215, PT ;  /* 0x000000d71300720c */ /* 0x040fe20003f86270 */
[----:B------:R-:W-:Y:S01]  /*1a7d0*/  MUFU.TANH R156, R156 ;  /* 0x0000009c009c7308 */ /* 0x000fe20000002400 */
[----:B------:R-:W-:Y:S02]  /*1a7e0*/  ISETP.GE.AND P0, PT, R19, R212, PT ;  /* 0x000000d41300720c */ /* 0x000fe40003f06270 */
[CC--:B------:R-:W-:Y:S02]  /*1a7f0*/  ISETP.LT.OR P6, PT, R21.reuse, R216.reuse, P6 ;  /* 0x000000d81500720c */ /* 0x0c0fe400037c1670 */
[-C--:B------:R-:W-:Y:S01]  /*1a800*/  ISETP.LT.OR P1, PT, R21, R213.reuse, P1 ;  /* 0x000000d51500720c */ /* 0x080fe20000f21670 */
[C---:B------:R-:W-:Y:S01]  /*1a810*/  IMAD.IADD R21, R214.reuse, 0x1, -R21 ;  /* 0x00000001d6157824 */ /* 0x040fe200078e0a15 */
[C---:B------:R-:W-:Y:S01]  /*1a820*/  ISETP.LT.OR P4, PT, R19.reuse, R216, P4 ;  /* 0x000000d81300720c */ /* 0x040fe20002781670 */
[----:B------:R-:W2:Y:S01]  /*1a830*/  MUFU.TANH R158, R158 ;  /* 0x0000009e009e7308 */ /* 0x000ea20000002400 */
[----:B------:R-:W-:Y:S01]  /*1a840*/  ISETP.LT.OR P0, PT, R19, R213, P0 ;  /* 0x000000d51300720c */ /* 0x000fe20000701670 */
[----:B------:R-:W-:Y:S01]  /*1a850*/  IMAD.IADD R19, R214, 0x1, -R19 ;  /* 0x00000001d6137824 */ /* 0x000fe200078e0a13 */
[----:B------:R-:W-:-:S02]  /*1a860*/  FSEL R136, R17, -INF , !P5 ;  /* 0xff80000011887808 */ /* 0x000fc40006800000 */
[----:B------:R-:W-:Y:S01]  /*1a870*/  FSEL R149, R14, -INF , !P2 ;  /* 0xff8000000e957808 */ /* 0x000fe20005000000 */
[--C-:B------:R-:W-:Y:S01]  /*1a880*/  IMAD.IADD R14, R217, 0x1, -R18.reuse ;  /* 0x00000001d90e7824 */ /* 0x100fe200078e0a12 */
[C---:B------:R-:W-:Y:S01]  /*1a890*/  ISETP.GE.AND P5, PT, R18.reuse, R215, PT ;  /* 0x000000d71200720c */ /* 0x040fe20003fa6270 */
[----:B------:R-:W5:Y:S01]  /*1a8a0*/  MUFU.TANH R157, R157 ;  /* 0x0000009d009d7308 */ /* 0x000f620000002400 */
[C---:B------:R-:W-:Y:S02]  /*1a8b0*/  ISETP.GE.AND P2, PT, R18.reuse, R212, PT ;  /* 0x000000d41200720c */ /* 0x040fe40003f46270 */
[C---:B------:R-:W-:Y:S02]  /*1a8c0*/  ISETP.LT.OR P5, PT, R18.reuse, R216, P5 ;  /* 0x000000d81200720c */ /* 0x040fe40002fa1670 */
[----:B------:R-:W-:Y:S01]  /*1a8d0*/  ISETP.LT.OR P2, PT, R18, R213, P2 ;  /* 0x000000d51200720c */ /* 0x000fe20001741670 */
[----:B------:R-:W-:Y:S01]  /*1a8e0*/  IMAD.IADD R18, R214, 0x1, -R18 ;  /* 0x00000001d6127824 */ /* 0x000fe200078e0a12 */
[----:B------:R-:W-:Y:S01]  /*1a8f0*/  IABS R26, R26 ;  /* 0x0000001a001a7213 */ /* 0x000fe20000000000 */
[----:B------:R-:W5:Y:S01]  /*1a900*/  MUFU.TANH R159, R159 ;  /* 0x0000009f009f7308 */ /* 0x000f620000002400 */
[----:B------:R-:W-:-:S02]  /*1a910*/  IABS R21, R21 ;  /* 0x0000001500157213 */ /* 0x000fc40000000000 */
[----:B------:R-:W-:Y:S02]  /*1a920*/  IABS R16, R16 ;  /* 0x0000001000107213 */ /* 0x000fe40000000000 */
[----:B------:R-:W-:Y:S02]  /*1a930*/  IABS R19, R19 ;  /* 0x0000001300137213 */ /* 0x000fe40000000000 */
[----:B------:R-:W-:Y:S01]  /*1a940*/  I2FP.F32.S32 R29, R26 ;  /* 0x0000001a001d7245 */ /* 0x000fe20000201400 */
[----:B------:R-:W5:Y:S01]  /*1a950*/  MUFU.TANH R168, R168 ;  /* 0x000000a800a87308 */ /* 0x000f620000002400 */
[----:B------:R-:W-:Y:S02]  /*1a960*/  I2FP.F32.S32 R21, R21 ;  /* 0x0000001500157245 */ /* 0x000fe40000201400 */
[----:B------:R-:W-:Y:S01]  /*1a970*/  I2FP.F32.S32 R16, R16 ;  /* 0x0000001000107245 */ /* 0x000fe20000201400 */
[----:B---3--:R-:W-:Y:S01]  /*1a980*/  FFMA.FTZ R29, R29, -UR5, R160 ;  /* 0x800000051d1d7c23 */ /* 0x008fe200080100a0 */
[----:B------:R-:W-:Y:S01]  /*1a990*/  I2FP.F32.S32 R20, R19 ;  /* 0x0000001300147245 */ /* 0x000fe20000201400 */
[----:B----4-:R-:W-:Y:S01]  /*1a9a0*/  FFMA.FTZ R21, R21, -UR5, R162 ;  /* 0x8000000515157c23 */ /* 0x010fe200080100a2 */
[----:B------:R-:W-:Y:S01]  /*1a9b0*/  IABS R18, R18 ;  /* 0x0000001200127213 */ /* 0x000fe20000000000 */
[----:B------:R-:W-:Y:S01]  /*1a9c0*/  FFMA.FTZ R16, R16, -UR5, R161 ;  /* 0x8000000510107c23 */ /* 0x000fe200080100a1 */
[----:B------:R-:W-:Y:S01]  /*1a9d0*/  FSEL R146, R29, -INF , !P6 ;  /* 0xff8000001d927808 */ /* 0x000fe20007000000 */
[----:B-1----:R-:W-:Y:S01]  /*1a9e0*/  FFMA.FTZ R20, R20, -UR5, R163 ;  /* 0x8000000514147c23 */ /* 0x002fe200080100a3 */
[----:B------:R-:W-:Y:S01]  /*1a9f0*/  I2FP.F32.S32 R19, R18 ;  /* 0x0000001200137245 */ /* 0x000fe20000201400 */
[----:B------:R-:W-:Y:S01]  /*1aa00*/  VIADD R18, R2, 0x30 ;  /* 0x0000003002127836 */ /* 0x000fe20000000000 */
[----:B------:R-:W-:Y:S01]  /*1aa10*/  FSEL R147, R21, -INF , !P1 ;  /* 0xff80000015937808 */ /* 0x000fe20004800000 */
[----:B------:R-:W1:Y:S01]  /*1aa20*/  MUFU.TANH R170, R170 ;  /* 0x000000aa00aa7308 */ /* 0x000e620000002400 */
[----:B------:R-:W-:Y:S01]  /*1aa30*/  FSEL R144, R16, -INF , !P4 ;  /* 0xff80000010907808 */ /* 0x000fe20006000000 */
[C---:B------:R-:W-:Y:S01]  /*1aa40*/  IMAD.IADD R21, R217.reuse, 0x1, -R22 ;  /* 0x00000001d9157824 */ /* 0x040fe200078e0a16 */
[----:B------:R-:W-:Y:S01]  /*1aa50*/  FSEL R145, R20, -INF , !P0 ;  /* 0xff80000014917808 */ /* 0x000fe20004000000 */
[----:B------:R-:W-:Y:S01]  /*1aa60*/  IMAD.IADD R16, R217, 0x1, -R18 ;  /* 0x00000001d9107824 */ /* 0x000fe200078e0a12 */
[----:B------:R-:W-:Y:S01]  /*1aa70*/  IABS R14, R14 ;  /* 0x0000000e000e7213 */ /* 0x000fe20000000000 */
[----:B--2---:R-:W-:Y:S01]  /*1aa80*/  FFMA.FTZ R19, R19, -UR5, R158 ;  /* 0x8000000513137c23 */ /* 0x004fe2000801009e */
[C---:B------:R-:W-:Y:S01]  /*1aa90*/  ISETP.GE.AND P6, PT, R22.reuse, R215, PT ;  /* 0x000000d71600720c */ /* 0x040fe20003fc6270 */
[----:B------:R-:W2:Y:S01]  /*1aaa0*/  MUFU.TANH R169, R169 ;  /* 0x000000a900a97308 */ /* 0x000ea20000002400 */
[----:B------:R-:W-:-:S02]  /*1aab0*/  ISETP.GE.AND P1, PT, R22, R212, PT ;  /* 0x000000d41600720c */ /* 0x000fc40003f26270 */
[C---:B------:R-:W-:Y:S02]  /*1aac0*/  ISETP.GE.AND P4, PT, R18.reuse, R215, PT ;  /* 0x000000d71200720c */ /* 0x040fe40003f86270 */
[----:B------:R-:W-:Y:S02]  /*1aad0*/  ISETP.GE.AND P0, PT, R18, R212, PT ;  /* 0x000000d41200720c */ /* 0x000fe40003f06270 */
[----:B------:R-:W-:Y:S01]  /*1aae0*/  I2FP.F32.S32 R17, R14 ;  /* 0x0000000e00117245 */ /* 0x000fe20000201400 */
[----:B------:R-:W-:Y:S01]  /*1aaf0*/  VIADD R14, R2, 0x31 ;  /* 0x00000031020e7836 */ /* 0x000fe20000000000 */
[CC--:B------:R-:W-:Y:S01]  /*1ab00*/  ISETP.LT.OR P6, PT, R22.reuse, R216.reuse, P6 ;  /* 0x000000d81600720c */ /* 0x0c0fe200037c1670 */
[----:B------:R-:W3:Y:S01]  /*1ab10*/  MUFU.TANH R171, R171 ;  /* 0x000000ab00ab7308 */ /* 0x000ee20000002400 */
[-C--:B------:R-:W-:Y:S01]  /*1ab20*/  ISETP.LT.OR P1, PT, R22, R213.reuse, P1 ;  /* 0x000000d51600720c */ /* 0x080fe20000f21670 */
[----:B------:R-:W-:Y:S01]  /*1ab30*/  IMAD.IADD R22, R214, 0x1, -R22 ;  /* 0x00000001d6167824 */ /* 0x000fe200078e0a16 */
[C---:B------:R-:W-:Y:S01]  /*1ab40*/  ISETP.LT.OR P4, PT, R18.reuse, R216, P4 ;  /* 0x000000d81200720c */ /* 0x040fe20002781670 */
[----:B------:R-:W-:Y:S01]  /*1ab50*/  IMAD.IADD R20, R217, 0x1, -R14 ;  /* 0x00000001d9147824 */ /* 0x000fe200078e0a0e */
[----:B------:R-:W-:Y:S01]  /*1ab60*/  ISETP.LT.OR P0, PT, R18, R213, P0 ;  /* 0x000000d51200720c */ /* 0x000fe20000701670 */
[----:B------:R-:W-:Y:S01]  /*1ab70*/  IMAD.IADD R18, R214, 0x1, -R18 ;  /* 0x00000001d6127824 */ /* 0x000fe200078e0a12 */
[----:B------:R-:W-:Y:S01]  /*1ab80*/  IABS R21, R21 ;  /* 0x0000001500157213 */ /* 0x000fe20000000000 */
[----:B------:R-:W-:Y:S01]  /*1ab90*/  FFMA.FTZ R17, R17, -UR5, R156 ;  /* 0x8000000511117c23 */ /* 0x000fe2000801009c */
[----:B------:R-:W-:Y:S01]  /*1aba0*/  IABS R22, R22 ;  /* 0x0000001600167213 */ /* 0x000fe20000000000 */
[----:B------:R-:W4:Y:S01]  /*1abb0*/  MUFU.TANH R6, R6 ;  /* 0x0000000600067308 */ /* 0x000f220000002400 */
[----:B------:R-:W-:Y:S01]  /*1abc0*/  IABS R16, R16 ;  /* 0x0000001000107213 */ /* 0x000fe20000000000 */
[----:B------:R-:W-:Y:S01]  /*1abd0*/  IMAD.MOV.U32 R156, RZ, RZ, R134 ;  /* 0x000000ffff9c7224 */ /* 0x000fe200078e0086 */
[----:B------:R-:W-:-:S02]  /*1abe0*/  IABS R18, R18 ;  /* 0x0000001200127213 */ /* 0x000fc40000000000 */
[----:B------:R-:W-:Y:S02]  /*1abf0*/  I2FP.F32.S32 R24, R21 ;  /* 0x0000001500187245 */ /* 0x000fe40000201400 */
[----:B------:R-:W-:Y:S01]  /*1ac00*/  IABS R20, R20 ;  /* 0x0000001400147213 */ /* 0x000fe20000000000 */
[----:B------:R-:W-:Y:S01]  /*1ac10*/  MUFU.TANH R4, R4 ;  /* 0x0000000400047308 */ /* 0x000fe20000002400 */
[----:B------:R-:W-:Y:S01]  /*1ac20*/  I2FP.F32.S32 R22, R22 ;  /* 0x0000001600167245 */ /* 0x000fe20000201400 */
[----:B-----5:R-:W-:Y:S01]  /*1ac30*/  FFMA.FTZ R24, R24, -UR5, R157 ;  /* 0x8000000518187c23 */ /* 0x020fe2000801009d */
[----:B------:R-:W-:Y:S01]  /*1ac40*/  I2FP.F32.S32 R21, R16 ;  /* 0x0000001000157245 */ /* 0x000fe20000201400 */
[----:B------:R-:W-:Y:S01]  /*1ac50*/  VIADD R16, R2, 0x38 ;  /* 0x0000003802107836 */ /* 0x000fe20000000000 */
[----:B------:R-:W-:Y:S01]  /*1ac60*/  I2FP.F32.S32 R23, R18 ;  /* 0x0000001200177245 */ /* 0x000fe20000201400 */
[----:B------:R-:W-:Y:S01]  /*1ac70*/  FFMA.FTZ R22, R22, -UR5, R159 ;  /* 0x8000000516167c23 */ /* 0x000fe2000801009f */
[----:B------:R-:W-:Y:S01]  /*1ac80*/  I2FP.F32.S32 R20, R20 ;  /* 0x0000001400147245 */ /* 0x000fe20000201400 */
[----:B------:R-:W-:Y:S01]  /*1ac90*/  FFMA.FTZ R21, R21, -UR5, R168 ;  /* 0x8000000515157c23 */ /* 0x000fe200080100a8 */
[----:B------:R-:W-:-:S02]  /*1aca0*/  VIADD R2, R2, 0x39 ;  /* 0x0000003902027836 */ /* 0x000fc40000000000 */
[----:B-1----:R-:W-:Y:S01]  /*1acb0*/  FFMA.FTZ R23, R23, -UR5, R170 ;  /* 0x8000000517177c23 */ /* 0x002fe200080100aa */
[----:B------:R-:W-:Y:S01]  /*1acc0*/  FSEL R142, R17, -INF , !P5 ;  /* 0xff800000118e7808 */ /* 0x000fe20006800000 */
[----:B--2---:R-:W-:Y:S01]  /*1acd0*/  FFMA.FTZ R20, R20, -UR5, R169 ;  /* 0x8000000514147c23 */ /* 0x004fe200080100a9 */
[----:B------:R-:W-:Y:S01]  /*1ace0*/  FSEL R143, R19, -INF , !P2 ;  /* 0xff800000138f7808 */ /* 0x000fe20005000000 */
[----:B------:R-:W1:Y:S01]  /*1acf0*/  MUFU.TANH R5, R5 ;  /* 0x0000000500057308 */ /* 0x000e620000002400 */
[----:B------:R-:W-:Y:S01]  /*1ad00*/  FSEL R140, R24, -INF , !P6 ;  /* 0xff800000188c7808 */ /* 0x000fe20007000000 */
[C---:B------:R-:W-:Y:S01]  /*1ad10*/  IMAD.IADD R17, R217.reuse, 0x1, -R16 ;  /* 0x00000001d9117824 */ /* 0x040fe200078e0a10 */
[----:B------:R-:W-:Y:S01]  /*1ad20*/  FSEL R141, R22, -INF , !P1 ;  /* 0xff800000168d7808 */ /* 0x000fe20004800000 */
[----:B------:R-:W-:Y:S01]  /*1ad30*/  IMAD.IADD R18, R217, 0x1, -R2 ;  /* 0x00000001d9127824 */ /* 0x000fe200078e0a02 */
[----:B------:R-:W-:Y:S01]  /*1ad40*/  FSEL R174, R21, -INF , !P4 ;  /* 0xff80000015ae7808 */ /* 0x000fe20006000000 */
[----:B------:R-:W-:Y:S01]  /*1ad50*/  IMAD.MOV.U32 R157, RZ, RZ, R135 ;  /* 0x000000ffff9d7224 */ /* 0x000fe200078e0087 */
[----:B------:R-:W-:Y:S01]  /*1ad60*/  FSEL R169, R23, -INF , !P0 ;  /* 0xff80000017a97808 */ /* 0x000fe20004000000 */
[----:B------:R-:W2:Y:S01]  /*1ad70*/  MUFU.TANH R7, R7 ;  /* 0x0000000700077308 */ /* 0x000ea20000002400 */
[----:B------:R-:W-:-:S02]  /*1ad80*/  ISETP.GE.AND P5, PT, R14, R215, PT ;  /* 0x000000d70e00720c */ /* 0x000fc40003fa6270 */
[-C--:B------:R-:W-:Y:S02]  /*1ad90*/  ISETP.GE.AND P2, PT, R14, R212.reuse, PT ;  /* 0x000000d40e00720c */ /* 0x080fe40003f46270 */
[CC--:B------:R-:W-:Y:S02]  /*1ada0*/  ISETP.GE.AND P6, PT, R16.reuse, R215.reuse, PT ;  /* 0x000000d71000720c */ /* 0x0c0fe40003fc6270 */
[-C--:B------:R-:W-:Y:S02]  /*1adb0*/  ISETP.GE.AND P1, PT, R16, R212.reuse, PT ;  /* 0x000000d41000720c */ /* 0x080fe40003f26270 */
[C---:B------:R-:W-:Y:S02]  /*1adc0*/  ISETP.GE.AND P4, PT, R2.reuse, R215, PT ;  /* 0x000000d70200720c */ /* 0x040fe40003f86270 */
[----:B------:R-:W-:Y:S02]  /*1add0*/  ISETP.GE.AND P0, PT, R2, R212, PT ;  /* 0x000000d40200720c */ /* 0x000fe40003f06270 */
[----:B------:R-:W-:-:S02]  /*1ade0*/  ISETP.LT.OR P5, PT, R14, R216, P5 ;  /* 0x000000d80e00720c */ /* 0x000fc40002fa1670 */
[-C--:B------:R-:W-:Y:S01]  /*1adf0*/  ISETP.LT.OR P2, PT, R14, R213.reuse, P2 ;  /* 0x000000d50e00720c */ /* 0x080fe20001741670 */
[----:B------:R-:W-:Y:S01]  /*1ae00*/  IMAD.IADD R14, R214, 0x1, -R14 ;  /* 0x00000001d60e7824 */ /* 0x000fe200078e0a0e */
[CC--:B------:R-:W-:Y:S01]  /*1ae10*/  ISETP.LT.OR P6, PT, R16.reuse, R216.reuse, P6 ;  /* 0x000000d81000720c */ /* 0x0c0fe200037c1670 */
[----:B------:R-:W-:Y:S01]  /*1ae20*/  BAR.SYNC.DEFER_BLOCKING 0x0 ;  /* 0x0000000000007b1d */ /* 0x000fe20000010000 */
[-C--:B------:R-:W-:Y:S01]  /*1ae30*/  ISETP.LT.OR P1, PT, R16, R213.reuse, P1 ;  /* 0x000000d51000720c */ /* 0x080fe20000f21670 */
[----:B------:R-:W-:Y:S01]  /*1ae40*/  IMAD.IADD R16, R214, 0x1, -R16 ;  /* 0x00000001d6107824 */ /* 0x000fe200078e0a10 */
[C---:B------:R-:W-:Y:S02]  /*1ae50*/  ISETP.LT.OR P4, PT, R2.reuse, R216, P4 ;  /* 0x000000d80200720c */ /* 0x040fe40002781670 */
[----:B------:R-:W-:Y:S01]  /*1ae60*/  ISETP.LT.OR P0, PT, R2, R213, P0 ;  /* 0x000000d50200720c */ /* 0x000fe20000701670 */
[----:B------:R-:W-:Y:S01]  /*1ae70*/  IMAD.IADD R2, R214, 0x1, -R2 ;  /* 0x00000001d6027824 */ /* 0x000fe200078e0a02 */
[----:B------:R-:W-:-:S02]  /*1ae80*/  FSEL R170, R20, -INF , !P5 ;  /* 0xff80000014aa7808 */ /* 0x000fc40006800000 */
[----:B------:R-:W-:Y:S02]  /*1ae90*/  ISETP.GT.AND P5, PT, R209, UR18, PT ;  /* 0x00000012d1007c0c */ /* 0x000fe4000bfa4270 */
[----:B------:R-:W-:Y:S02]  /*1aea0*/  IABS R14, R14 ;  /* 0x0000000e000e7213 */ /* 0x000fe40000000000 */
[----:B------:R-:W-:Y:S02]  /*1aeb0*/  IABS R17, R17 ;  /* 0x0000001100117213 */ /* 0x000fe40000000000 */
[----:B------:R-:W-:Y:S02]  /*1aec0*/  IABS R16, R16 ;  /* 0x0000001000107213 */ /* 0x000fe40000000000 */
[----:B------:R-:W-:Y:S02]  /*1aed0*/  IABS R18, R18 ;  /* 0x0000001200127213 */ /* 0x000fe40000000000 */
[----:B------:R-:W-:-:S02]  /*1aee0*/  IABS R2, R2 ;  /* 0x0000000200027213 */ /* 0x000fc40000000000 */
[----:B------:R-:W-:Y:S02]  /*1aef0*/  I2FP.F32.S32 R14, R14 ;  /* 0x0000000e000e7245 */ /* 0x000fe40000201400 */
[----:B------:R-:W-:Y:S02]  /*1af00*/  I2FP.F32.S32 R17, R17 ;  /* 0x0000001100117245 */ /* 0x000fe40000201400 */
[----:B------:R-:W-:Y:S01]  /*1af10*/  I2FP.F32.S32 R16, R16 ;  /* 0x0000001000107245 */ /* 0x000fe20000201400 */
[----:B---3--:R-:W-:Y:S01]  /*1af20*/  FFMA.FTZ R14, R14, -UR5, R171 ;  /* 0x800000050e0e7c23 */ /* 0x008fe200080100ab */
[----:B------:R-:W-:Y:S01]  /*1af30*/  I2FP.F32.S32 R19, R18 ;  /* 0x0000001200137245 */ /* 0x000fe20000201400 */
[----:B----4-:R-:W-:Y:S01]  /*1af40*/  FFMA.FTZ R6, R17, -UR5, R6 ;  /* 0x8000000511067c23 */ /* 0x010fe20008010006 */
[----:B------:R-:W-:Y:S01]  /*1af50*/  I2FP.F32.S32 R2, R2 ;  /* 0x0000000200027245 */ /* 0x000fe20000201400 */
[----:B-1----:R-:W-:Y:S01]  /*1af60*/  FFMA.FTZ R5, R16, -UR5, R5 ;  /* 0x8000000510057c23 */ /* 0x002fe20008010005 */
[----:B------:R-:W-:Y:S01]  /*1af70*/  FSEL R167, R14, -INF , !P2 ;  /* 0xff8000000ea77808 */ /* 0x000fe20005000000 */
[----:B------:R-:W-:Y:S01]  /*1af80*/  FFMA.FTZ R4, R19, -UR5, R4 ;  /* 0x8000000513047c23 */ /* 0x000fe20008010004 */
[----:B------:R-:W-:Y:S01]  /*1af90*/  FSEL R168, R6, -INF , !P6 ;  /* 0xff80000006a87808 */ /* 0x000fe20007000000 */
[----:B--2---:R-:W-:Y:S01]  /*1afa0*/  FFMA.FTZ R2, R2, -UR5, R7 ;  /* 0x8000000502027c23 */ /* 0x004fe20008010007 */
        /* <DEDUP_REMOVED lines=66> */
.L_x_6348:
[----:B------:R-:W1:Y:S02]  /*1b3d0*/  LDC R7, c[0x0][0x248] ;  /* 0x00009200ff077b82 */ /* 0x000e640000000800 */
[----:B-1----:R-:W-:-:S04]  /*1b3e0*/  LEA R7, -R7, RZ, 0x6 ;  /* 0x000000ff07077211 */ /* 0x002fc800078e31ff */
[----:B------:R-:W-:-:S07]  /*1b3f0*/  SHF.R.S32.HI R6, RZ, 0x1f, R7 ;  /* 0x0000001fff067819 */ /* 0x000fce0000011407 */
.L_x_6349:
        /* <DEDUP_REMOVED lines=107> */
.L_x_6347:
        /* <DEDUP_REMOVED lines=196> */
[----:B------:R-:W3:Y:S02]  /*1c6f0*/  MUFU.EX2 R219, R219 ;  /* 0x000000db00db7308 */ /* 0x000ee40000000800 */
        /* <DEDUP_REMOVED lines=56> */
[----:B------:R-:W-:-:S04]  /*1ca80*/  FADD.FTZ R0, R0, R3 ;  /* 0x0000000300007221 */ /* 0x000fc80000010000 */
[----:B------:R-:W-:Y:S01]  /*1ca90*/  FADD.FTZ R0, R161, R0 ;  /* 0x00000000a1007221 */ /* 0x000fe20000010000 */
[----:B--2---:R-:W-:Y:S02]  /*1caa0*/  HMMA.16816.F32 R80, R4, R104, R80 ;  /* 0x000000680450723c */ /* 0x004fe40000001850 */
[----:B------:R-:W2:Y:S01]  /*1cab0*/  MUFU.EX2 R229, R229 ;  /* 0x000000e500e57308 */ /* 0x000ea20000000800 */
        /* <DEDUP_REMOVED lines=19> */
[----:B------:R-:W-:Y:S01]  /*1cbf0*/  HMMA.16816.F32 R16, R104, R118, R16 ;  /* 0x000000766810723c */ /* 0x000fe20000001810 */
[----:B------:R-:W3:Y:S01]  /*1cc00*/  LDSM.16.MT88.4 R116, [R192+0xe800] ;  /* 0x00e80000c074783b */ /* 0x000ee20000004200 */
[----:B------:R-:W-:-:S04]  /*1cc10*/  FADD.FTZ R3, R219, R176 ;  /* 0x000000b0db037221 */ /* 0x000fc80000010000 */
[----:B------:R-:W-:Y:S01]  /*1cc20*/  HMMA.16816.F32 R28, R104, R128, R28 ;  /* 0x00000080681c723c */ /* 0x000fe2000000181c */
[----:B------:R-:W-:-:S05]  /*1cc30*/  FADD.FTZ R3, R220, R3 ;  /* 0x00000003dc037221 */ /* 0x000fca0000010000 */
[C---:B------:R-:W-:Y:S01]  /*1cc40*/  HMMA.16816.F32 R24, R104.reuse, R130, R24 ;  /* 0x000000826818723c */ /* 0x040fe20000001818 */
[----:B------:R-:W4:Y:S05]  /*1cc50*/  LDSM.16.MT88.4 R128, [R196+0x10800] ;  /* 0x01080000c480783b */ /* 0x000f2a0000004200 */
        /* <DEDUP_REMOVED lines=20> */
[----:B------:R-:W-:-:S02]  /*1cda0*/  F2FP.F16.F32.PACK_AB R96, R220, R219 ;  /* 0x000000dbdc60723e */ /* 0x000fc400000000ff */
[----:B------:R-:W-:Y:S01]  /*1cdb0*/  F2FP.F16.F32.PACK_AB R97, R227, R224 ;  /* 0x000000e0e361723e */ /* 0x000fe200000000ff */
[----:B------:R-:W-:Y:S02]  /*1cdc0*/  FADD.FTZ R224, R224, R179 ;  /* 0x000000b3e0e07221 */ /* 0x000fe40000010000 */
[C---:B----4-:R-:W-:Y:S01]  /*1cdd0*/  HMMA.16816.F32 R72, R104.reuse, R128, R72 ;  /* 0x000000806848723c */ /* 0x050fe20000001848 */
[----:B------:R-:W-:Y:S01]  /*1cde0*/  F2FP.F16.F32.PACK_AB R98, R225, R222 ;  /* 0x000000dee162723e */ /* 0x000fe200000000ff */
[----:B------:R-:W-:Y:S01]  /*1cdf0*/  FADD.FTZ R227, R227, R224 ;  /* 0x000000e0e3e37221 */ /* 0x000fe20000010000 */
[----:B--2---:R-:W-:Y:S01]  /*1ce00*/  F2FP.F16.F32.PACK_AB R99, R229, R226 ;  /* 0x000000e2e563723e */ /* 0x004fe200000000ff */
[----:B------:R-:W-:Y:S01]  /*1ce10*/  FADD.FTZ R222, R222, R3 ;  /* 0x00000003dede7221 */ /* 0x000fe20000010000 */
[----:B------:R-:W-:Y:S01]  /*1ce20*/  MOV R3, R159 ;  /* 0x0000009f00037202 */ /* 0x000fe20000000f00 */
[----:B------:R-:W-:Y:S01]  /*1ce30*/  HMMA.16816.F32 R68, R104, R130, R68 ;  /* 0x000000826844723c */ /* 0x000fe20000001844 */
[----:B------:R-:W-:Y:S01]  /*1ce40*/  FADD.FTZ R226, R226, R227 ;  /* 0x000000e3e2e27221 */ /* 0x000fe20000010000 */
[----:B------:R-:W-:-:S03]  /*1ce50*/  FADD.FTZ R225, R225, R222 ;  /* 0x000000dee1e17221 */ /* 0x000fc60000010000 */
[----:B------:R-:W-:Y:S01]  /*1ce60*/  FADD.FTZ R229, R229, R226 ;  /* 0x000000e2e5e57221 */ /* 0x000fe20000010000 */
[C---:B-1----:R-:W-:Y:S06]  /*1ce70*/  HMMA.16816.F32 R92, R104.reuse, R112, R92 ;  /* 0x00000070685c723c */ /* 0x042fec000000185c */
        /* <DEDUP_REMOVED lines=93> */
.L_x_6344:
[----:B------:R-:W-:Y:S05]  /*1d450*/  @!P5 BRA `(.L_x_6350) ;  /* 0x0000004800d8d947 */ /* 0x000fea0003800000 */
[----:B------:R-:W1:Y:S01]  /*1d460*/  S2R R4, SR_TID.X ;  /* 0x0000000000047919 */ /* 0x000e620000002100 */
[----:B------:R-:W-:Y:S01]  /*1d470*/  ULDC UR9, c[0x0][0x250] ;  /* 0x0000940000097ab9 */ /* 0x000fe20000000800 */
[----:B------:R-:W-:Y:S01]  /*1d480*/  ULDC UR8, c[0x0][0x248] ;  /* 0x0000920000087ab9 */ /* 0x000fe20000000800 */
[----:B------:R-:W-:Y:S01]  /*1d490*/  ULEA UR9, -UR9, URZ, 0x6 ;  /* 0x0000003f09097291 */ /* 0x000fe2000f8e313f */
[----:B------:R-:W-:Y:S01]  /*1d4a0*/  IMAD.MOV.U32 R2, RZ, RZ, R3 ;  /* 0x000000ffff027224 */ /* 0x000fe200078e0003 */
[----:B------:R-:W-:Y:S01]  /*1d4b0*/  ULEA UR8, -UR8, URZ, 0x6 ;  /* 0x0000003f08087291 */ /* 0x000fe2000f8e313f */
[----:B------:R-:W-:Y:S01]  /*1d4c0*/  MOV R0, R132 ;  /* 0x0000008400007202 */ /* 0x000fe20000000f00 */
[----:B------:R-:W-:Y:S02]  /*1d4d0*/  USHF.R.S32.HI UR7, URZ, 0x1f, UR9 ;  /* 0x0000001f3f077899 */ /* 0x000fe40008011409 */
[----:B------:R-:W-:Y:S01]  /*1d4e0*/  MOV R219, UR9 ;  /* 0x0000000900db7c02 */ /* 0x000fe20008000f00 */
[----:B------:R-:W-:Y:S01]  /*1d4f0*/  USHF.R.S32.HI UR6, URZ, 0x1f, UR8 ;  /* 0x0000001f3f067899 */ /* 0x000fe20008011408 */
[----:B------:R-:W-:-:S02]  /*1d500*/  ULDC UR4, c[0x0][0x2ec] ;  /* 0x0000bb0000047ab9 */ /* 0x000fc40000000800 */
[----:B------:R-:W-:Y:S01]  /*1d510*/  IMAD.U32 R218, RZ, RZ, UR7 ;  /* 0x00000007ffda7e24 */ /* 0x000fe2000f8e00ff */
[----:B------:R-:W-:Y:S01]  /*1d520*/  ULDC UR7, c[0x0][0x39c] ;  /* 0x0000e70000077ab9 */ /* 0x000fe20000000800 */
[----:B------:R-:W-:Y:S01]  /*1d530*/  ULDC.64 UR10, c[0x0][0x208] ;  /* 0x00008200000a7ab9 */ /* 0x000fe20000000a00 */
[----:B-1----:R-:W-:-:S05]  /*1d540*/  IMAD.SHL.U32 R4, R4, 0x2, RZ ;  /* 0x0000000204047824 */ /* 0x002fca00078e00ff */
[----:B------:R-:W-:-:S07]  /*1d550*/  LOP3.LUT R220, R4, 0x6, RZ, 0xc0, !PT ;  /* 0x0000000604dc7812 */ /* 0x000fce00078ec0ff */
.L_x_6354:
        /* <DEDUP_REMOVED lines=71> */
.L_x_6351:
        /* <DEDUP_REMOVED lines=53> */
[----:B------:R1:W-:Y:S03]  /*1dd20*/  @P4 LDGSTS.E.BYPASS.LTC128B.128 [R205+0x10800], desc[UR10][R8.64+0x100] ;  /* 0x1080010008cd4fae */ /* 0x0003e6000b901d4a */
        /* <DEDUP_REMOVED lines=35> */
[----:B--2---:R-:W1:Y:S04]  /*1df60*/  LDSM.16.M88.4 R16, [R201+0x6800] ;  /* 0x00680000c910783b */ /* 0x004e680000000200 */
        /* <DEDUP_REMOVED lines=8> */
[C---:B---3--:R-:W-:Y:S03]  /*1dff0*/  HMMA.16816.F32 R4, R132.reuse, R8, RZ ;  /* 0x000000088404723c */ /* 0x048fe600000018ff */
[----:B------:R-:W-:Y:S04]  /*1e000*/  LDSM.16.M88.4 R156, [R198] ;  /* 0x00000000c69c783b */ /* 0x000fe80000000200 */
[----:B------:R-:W3:Y:S01]  /*1e010*/  LDSM.16.M88.4 R160, [R195+0x6000] ;  /* 0x00600000c3a0783b */ /* 0x000ee20000000200 */
[C---:B------:R-:W-:Y:S03]  /*1e020*/  HMMA.16816.F32 R8, R132.reuse, R10, RZ ;  /* 0x0000000a8408723c */ /* 0x040fe600000018ff */
[----:B------:R-:W-:Y:S03]  /*1e030*/  LDSM.16.M88.4 R164, [R195+0x7000] ;  /* 0x00700000c3a4783b */ /* 0x000fe60000000200 */
[C---:B-1----:R-:W-:Y:S01]  /*1e040*/  HMMA.16816.F32 R12, R132.reuse, R16, RZ ;  /* 0x00000010840c723c */ /* 0x042fe200000018ff */
[----:B------:R-:W-:Y:S04]  /*1e050*/  LDSM.16.M88.4 R168, [R195+0x7800] ;  /* 0x00780000c3a8783b */ /* 0x000fe80000000200 */
[----:B------:R-:W-:Y:S01]  /*1e060*/  LDSM.16.M88.4 R172, [R197] ;  /* 0x00000000c5ac783b */ /* 0x000fe20000000200 */
[C---:B------:R-:W-:Y:S03]  /*1e070*/  HMMA.16816.F32 R16, R132.reuse, R18, RZ ;  /* 0x000000128410723c */ /* 0x040fe600000018ff */
[----:B------:R-:W-:Y:S03]  /*1e080*/  LDSM.16.M88.4 R176, [R188] ;  /* 0x00000000bcb0783b */ /* 0x000fe60000000200 */
[C---:B----4-:R-:W-:Y:S06]  /*1e090*/  HMMA.16816.F32 R20, R132.reuse, R24, RZ ;  /* 0x000000188414723c */ /* 0x050fec00000018ff */
[C---:B------:R-:W-:Y:S06]  /*1e0a0*/  HMMA.16816.F32 R24, R132.reuse, R26, RZ ;  /* 0x0000001a8418723c */ /* 0x040fec00000018ff */
[C---:B-----5:R-:W-:Y:S06]  /*1e0b0*/  HMMA.16816.F32 R28, R132.reuse, R32, RZ ;  /* 0x00000020841c723c */ /* 0x060fec00000018ff */
[----:B------:R-:W-:Y:S01]  /*1e0c0*/  HMMA.16816.F32 R32, R132, R34, RZ ;  /* 0x000000228420723c */ /* 0x000fe200000018ff */
[----:B------:R-:W1:Y:S05]  /*1e0d0*/  LDSM.16.M88.4 R132, [R195+0x6800] ;  /* 0x00680000c384783b */ /* 0x000e6a0000000200 */
        /* <DEDUP_REMOVED lines=24> */
[----:B------:R-:W3:Y:S04]  /*1e260*/  LDSM.16.M88.4 R156, [R201+0x9000] ;  /* 0x00900000c99c783b */ /* 0x000ee80000000200 */
        /* <DEDUP_REMOVED lines=92> */
[C---:B---3--:R-:W-:Y:S06]  /*1e830*/  HMMA.16816.F32 R20, R156.reuse, R148, R20 ;  /* 0x000000949c14723c */ /* 0x048fec0000001814 */
[C---:B------:R-:W-:Y:S06]  /*1e840*/  HMMA.16816.F32 R24, R156.reuse, R150, R24 ;  /* 0x000000969c18723c */ /* 0x040fec0000001818 */
[C---:B------:R-:W-:Y:S06]  /*1e850*/  HMMA.16816.F32 R28, R156.reuse, R152, R28 ;  /* 0x000000989c1c723c */ /* 0x040fec000000181c */
[----:B------:R-:W-:Y:S06]  /*1e860*/  HMMA.16816.F32 R32, R156, R154, R32 ;  /* 0x0000009a9c20723c */ /* 0x000fec0000001820 */
[C---:B------:R-:W-:Y:S05]  /*1e870*/  HMMA.16816.F32 R4, R164.reuse, R168, R4 ;  /* 0x000000a8a404723c */ /* 0x040fea0000001804 */
[----:B------:R-:W-:Y:S01]  /*1e880*/  MOV R156, R224 ;  /* 0x000000e0009c7202 */ /* 0x000fe20000000f00 */
[C---:B------:R-:W-:Y:S05]  /*1e890*/  HMMA.16816.F32 R8, R164.reuse, R170, R8 ;  /* 0x000000aaa408723c */ /* 0x040fea0000001808 */
[----:B------:R-:W-:Y:S01]  /*1e8a0*/  MOV R157, R225 ;  /* 0x000000e1009d7202 */ /* 0x000fe20000000f00 */
        /* <DEDUP_REMOVED lines=32> */
[----:B------:R-:W1:Y:S01]  /*1eab0*/  MUFU.TANH R12, R12 ;  /* 0x0000000c000c7308 */ /* 0x000e620000002400 */
[----:B------:R-:W-:Y:S01]  /*1eac0*/  FMUL.FTZ R19, R23, UR7 ;  /* 0x0000000717137c20 */ /* 0x000fe20008410000 */
[----:B------:R-:W-:Y:S01]  /*1ead0*/  FMUL.FTZ R18, R22, UR7 ;  /* 0x0000000716127c20 */ /* 0x000fe20008410000 */
[----:B------:R-:W-:Y:S01]  /*1eae0*/  FMUL.FTZ R20, R20, UR7 ;  /* 0x0000000714147c20 */ /* 0x000fe20008410000 */
[----:B------:R-:W-:Y:S01]  /*1eaf0*/  FMUL.FTZ R21, R21, UR7 ;  /* 0x0000000715157c20 */ /* 0x000fe20008410000 */
[----:B------:R-:W-:Y:S01]  /*1eb00*/  FMUL.FTZ R23, R25, UR7 ;  /* 0x0000000719177c20 */ /* 0x000fe20008410000 */
[----:B------:R-:W-:Y:S04]  /*1eb10*/  FMUL.FTZ R22, R24, UR7 ;  /* 0x0000000718167c20 */ /* 0x000fe80008410000 */
[----:B------:R-:W1:Y:S10]  /*1eb20*/  MUFU.TANH R143, R143 ;  /* 0x0000008f008f7308 */ /* 0x000e740000002400 */
[----:B------:R-:W1:Y:S10]  /*1eb30*/  MUFU.TANH R14, R14 ;  /* 0x0000000e000e7308 */ /* 0x000e740000002400 */
[----:B------:R-:W1:Y:S01]  /*1eb40*/  MUFU.TANH R13, R13 ;  /* 0x0000000d000d7308 */ /* 0x000e620000002400 */
[C---:B-----5:R-:W-:Y:S06]  /*1eb50*/  HMMA.16816.F32 R28, R164.reuse, R8, R28 ;  /* 0x00000008a41c723c */ /* 0x060fec000000181c */
[----:B------:R-:W-:Y:S03]  /*1eb60*/  HMMA.16816.F32 R32, R164, R10, R32 ;  /* 0x0000000aa420723c */ /* 0x000fe60000001820 */
[----:B------:R-:W1:Y:S02]  /*1eb70*/  MUFU.TANH R144, R144 ;  /* 0x0000009000907308 */ /* 0x000e640000002400 */
[----:B------:R-:W-:Y:S01]  /*1eb80*/  FMUL.FTZ R9, R26, UR7 ;  /* 0x000000071a097c20 */ /* 0x000fe20008410000 */
[----:B------:R-:W-:Y:S07]  /*1eb90*/  FMUL.FTZ R8, R27, UR7 ;  /* 0x000000071b087c20 */ /* 0x000fee0008410000 */
[----:B------:R-:W1:Y:S10]  /*1eba0*/  MUFU.TANH R17, R17 ;  /* 0x0000001100117308 */ /* 0x000e740000002400 */
[----:B------:R-:W1:Y:S01]  /*1ebb0*/  MUFU.TANH R15, R15 ;  /* 0x0000000f000f7308 */ /* 0x000e620000002400 */
        /* <DEDUP_REMOVED lines=29> */
[----:B------:R-:W2:Y:S01]  /*1ed90*/  LDC R26, c[0x0][0x380] ;  /* 0x0000e000ff1a7b82 */ /* 0x000ea20000000800 */
[----:B------:R-:W-:Y:S04]  /*1eda0*/  SHF.L.U32 R7, R209, 0x6, RZ ;  /* 0x00000006d1077819 */ /* 0x000fe800000006ff */
[----:B-1----:R-:W-:Y:S01]  /*1edb0*/  IABS R28, R7 ;  /* 0x00000007001c7213 */ /* 0x002fe20000000000 */
[----:B------:R-:W-:Y:S05]  /*1edc0*/  VIADD R33, R7, 0xffffffc0 ;  /* 0xffffffc007217836 */ /* 0x000fea0000000000 */
[----:B------:R-:W-:Y:S02]  /*1edd0*/  IABS R27, R33 ;  /* 0x00000021001b7213 */ /* 0x000fe40000000000 */
[-C--:B--2---:R-:W-:Y:S02]  /*1ede0*/  IABS R5, R26.reuse ;  /* 0x0000001a00057213 */ /* 0x084fe40000000000 */
        /* <DEDUP_REMOVED lines=56> */
.L_x_6353:
        /* <DEDUP_REMOVED lines=89> */
.L_x_6352:
[----:B------:R-:W-:Y:S04]  /*1f700*/  IMAD R4, R209, 0x40, R220 ;  /* 0x00000040d1047824 */ /* 0x000fe800078e02dc */
[C-C-:B------:R-:W-:Y:S01]  /*1f710*/  IMAD.IADD R5, R217.reuse, 0x1, -R4.reuse ;  /* 0x00000001d9057824 */ /* 0x140fe200078e0a04 */
[C---:B------:R-:W-:Y:S01]  /*1f720*/  IADD3 R6, R4.reuse, 0x1, RZ ;  /* 0x0000000104067810 */ /* 0x040fe20007ffe0ff */
[C---:B------:R-:W-:Y:S01]  /*1f730*/  VIADD R7, R4.reuse, 0x9 ;  /* 0x0000000904077836 */ /* 0x040fe20000000000 */
[----:B--2---:R-:W-:Y:S01]  /*1f740*/  IADD3 R34, R4, 0x18, RZ ;  /* 0x0000001804227810 */ /* 0x004fe20007ffe0ff */
[C---:B------:R-:W-:Y:S01]  /*1f750*/  IMAD.IADD R30, R214.reuse, 0x1, -R4 ;  /* 0x00000001d61e7824 */ /* 0x040fe200078e0a04 */
[----:B------:R-:W-:Y:S01]  /*1f760*/  IABS R5, R5 ;  /* 0x0000000500057213 */ /* 0x000fe20000000000 */
[C-C-:B------:R-:W-:Y:S01]  /*1f770*/  IMAD.IADD R35, R217.reuse, 0x1, -R6.reuse ;  /* 0x00000001d9237824 */ /* 0x140fe200078e0a06 */
[C---:B------:R-:W-:Y:S01]  /*1f780*/  IADD3 R33, R217.reuse, -R7, RZ ;  /* 0x80000007d9217210 */ /* 0x040fe20007ffe0ff */
[----:B------:R-:W-:Y:S01]  /*1f790*/  IMAD.IADD R133, R214, 0x1, -R6 ;  /* 0x00000001d6857824 */ /* 0x000fe200078e0a06 */
[----:B------:R-:W-:Y:S01]  /*1f7a0*/  I2FP.F32.S32 R26, R5 ;  /* 0x00000005001a7245 */ /* 0x000fe20000201400 */
[C---:B------:R-:W-:Y:S01]  /*1f7b0*/  VIADD R32, R4.reuse, 0x20 ;  /* 0x0000002004207836 */ /* 0x040fe20000000000 */
[----:B------:R-:W-:Y:S02]  /*1f7c0*/  IADD3 R5, R4, 0x10, RZ ;  /* 0x0000001004057810 */ /* 0x000fe40007ffe0ff */
[----:B------:R-:W-:Y:S01]  /*1f7d0*/  IABS R33, R33 ;  /* 0x0000002100217213 */ /* 0x000fe20000000000 */
[----:B-1----:R-:W-:Y:S01]  /*1f7e0*/  FFMA.FTZ R3, R26, -UR5, R3 ;  /* 0x800000051a037c23 */ /* 0x002fe20008010003 */
[----:B------:R-:W-:Y:S01]  /*1f7f0*/  VIADD R26, R4, 0x8 ;  /* 0x00000008041a7836 */ /* 0x000fe20000000000 */
[----:B------:R-:W-:Y:S01]  /*1f800*/  IABS R35, R35 ;  /* 0x0000002300237213 */ /* 0x000fe20000000000 */
[C---:B------:R-:W-:Y:S01]  /*1f810*/  IMAD.IADD R27, R217.reuse, 0x1, -R5 ;  /* 0x00000001d91b7824 */ /* 0x040fe200078e0a05 */
[----:B------:R-:W-:Y:S01]  /*1f820*/  I2FP.F32.S32 R33, R33 ;  /* 0x0000002100217245 */ /* 0x000fe20000201400 */
[----:B------:R-:W-:Y:S01]  /*1f830*/  IMAD.IADD R28, R217, 0x1, -R26 ;  /* 0x00000001d91c7824 */ /* 0x000fe200078e0a1a */
[----:B------:R-:W-:Y:S02]  /*1f840*/  IABS R30, R30 ;  /* 0x0000001e001e7213 */ /* 0x000fe40000000000 */
[----:B------:R-:W-:Y:S01]  /*1f850*/  IABS R27, R27 ;  /* 0x0000001b001b7213 */ /* 0x000fe20000000000 */
[----:B------:R-:W-:Y:S01]  /*1f860*/  FFMA.FTZ R140, R33, -UR5, R140 ;  /* 0x80000005218c7c23 */ /* 0x000fe2000801008c */
[-C--:B------:R-:W-:Y:S01]  /*1f870*/  ISETP.GE.AND P6, PT, R6, R216.reuse, PT ;  /* 0x000000d80600720c */ /* 0x080fe20003fc6270 */
[----:B------:R-:W-:Y:S01]  /*1f880*/  VIADD R33, R4, 0x19 ;  /* 0x0000001904217836 */ /* 0x000fe20000000000 */
[----:B------:R-:W-:Y:S02]  /*1f890*/  ISETP.GE.AND P1, PT, R6, R213, PT ;  /* 0x000000d50600720c */ /* 0x000fe40003f26270 */
[----:B------:R-:W-:Y:S02]  /*1f8a0*/  I2FP.F32.S32 R27, R27 ;  /* 0x0000001b001b7245 */ /* 0x000fe40000201400 */
[C---:B------:R-:W-:Y:S02]  /*1f8b0*/  ISETP.GE.AND P2, PT, R26.reuse, R216, PT ;  /* 0x000000d81a00720c */ /* 0x040fe40003f46270 */
[----:B------:R-:W-:Y:S01]  /*1f8c0*/  ISETP.GE.AND P5, PT, R26, R213, PT ;  /* 0x000000d51a00720c */ /* 0x000fe20003fa6270 */
[----:B------:R-:W-:Y:S01]  /*1f8d0*/  FFMA.FTZ R12, R27, -UR5, R12 ;  /* 0x800000051b0c7c23 */ /* 0x000fe2000801000c */
[----:B------:R-:W-:Y:S01]  /*1f8e0*/  IABS R28, R28 ;  /* 0x0000001c001c7213 */ /* 0x000fe20000000000 */
[C---:B------:R-:W-:Y:S01]  /*1f8f0*/  VIADD R27, R4.reuse, 0x11 ;  /* 0x00000011041b7836 */ /* 0x040fe20000000000 */
[----:B------:R-:W-:Y:S02]  /*1f900*/  I2FP.F32.S32 R35, R35 ;  /* 0x0000002300237245 */ /* 0x000fe40000201400 */
[----:B------:R-:W-:Y:S02]  /*1f910*/  I2FP.F32.S32 R30, R30 ;  /* 0x0000001e001e7245 */ /* 0x000fe40000201400 */
[----:B------:R-:W-:Y:S01]  /*1f920*/  ISETP.GE.AND P4, PT, R4, R216, PT ;  /* 0x000000d80400720c */ /* 0x000fe20003f86270 */
[----:B------:R-:W-:Y:S01]  /*1f930*/  FFMA.FTZ R136, R35, -UR5, R136 ;  /* 0x8000000523887c23 */ /* 0x000fe20008010088 */
[-C--:B------:R-:W-:Y:S01]  /*1f940*/  ISETP.GE.OR P6, PT, R6, R215.reuse, !P6 ;  /* 0x000000d70600720c */ /* 0x080fe200077c6670 */
[----:B------:R-:W-:Y:S01]  /*1f950*/  FFMA.FTZ R137, R30, -UR5, R137 ;  /* 0x800000051e897c23 */ /* 0x000fe20008010089 */
[-C--:B------:R-:W-:Y:S01]  /*1f960*/  ISETP.GE.OR P1, PT, R6, R212.reuse, !P1 ;  /* 0x000000d40600720c */ /* 0x080fe20004f26670 */
[----:B------:R-:W-:Y:S01]  /*1f970*/  IMAD.IADD R6, R214, 0x1, -R26 ;  /* 0x00000001d6067824 */ /* 0x000fe200078e0a1a */
[C---:B------:R-:W-:Y:S01]  /*1f980*/  ISETP.GE.OR P2, PT, R26.reuse, R215, !P2 ;  /* 0x000000d71a00720c */ /* 0x040fe20005746670 */
[C---:B------:R-:W-:Y:S01]  /*1f990*/  IMAD.IADD R35, R217.reuse, 0x1, -R34 ;  /* 0x00000001d9237824 */ /* 0x040fe200078e0a22 */
[----:B------:R-:W-:Y:S02]  /*1f9a0*/  ISETP.GE.OR P5, PT, R26, R212, !P5 ;  /* 0x000000d41a00720c */ /* 0x000fe40006fa6670 */
[----:B------:R-:W-:Y:S02]  /*1f9b0*/  I2FP.F32.S32 R28, R28 ;  /* 0x0000001c001c7245 */ /* 0x000fe40000201400 */
[----:B------:R-:W-:Y:S02]  /*1f9c0*/  ISETP.GE.AND P0, PT, R4, R213, PT ;  /* 0x000000d50400720c */ /* 0x000fe40003f06270 */
[----:B------:R-:W-:Y:S01]  /*1f9d0*/  IADD3 R26, R217, -R33, RZ ;  /* 0x80000021d91a7210 */ /* 0x000fe20007ffe0ff */
[----:B------:R-:W-:Y:S01]  /*1f9e0*/  FFMA.FTZ R139, R28, -UR5, R139 ;  /* 0x800000051c8b7c23 */ /* 0x000fe2000801008b */
[C---:B------:R-:W-:Y:S02]  /*1f9f0*/  ISETP.GE.OR P4, PT, R4.reuse, R215, !P4 ;  /* 0x000000d70400720c */ /* 0x040fe40006786670 */
[----:B------:R-:W-:Y:S02]  /*1fa00*/  ISETP.GE.OR P0, PT, R4, R212, !P0 ;  /* 0x000000d40400720c */ /* 0x000fe40004706670 */
[----:B------:R-:W-:Y:S02]  /*1fa10*/  IABS R26, R26 ;  /* 0x0000001a001a7213 */ /* 0x000fe40000000000 */
[----:B------:R-:W-:Y:S02]  /*1fa20*/  FSEL R30, R3, -INF , !P4 ;  /* 0xff800000031e7808 */ /* 0x000fe40006000000 */
[----:B------:R-:W-:Y:S02]  /*1fa30*/  IADD3 R28, R217, -R27, RZ ;  /* 0x8000001bd91c7210 */ /* 0x000fe40007ffe0ff */
[----:B------:R-:W-:Y:S02]  /*1fa40*/  ISETP.GE.AND P4, PT, R7, R216, PT ;  /* 0x000000d80700720c */ /* 0x000fe40003f86270 */
[----:B------:R-:W-:Y:S02]  /*1fa50*/  FSEL R137, R137, -INF , !P0 ;  /* 0xff80000089897808 */ /* 0x000fe40004000000 */
[----:B------:R-:W-:Y:S02]  /*1fa60*/  IABS R35, R35 ;  /* 0x0000002300237213 */ /* 0x000fe40000000000 */
[----:B------:R-:W-:Y:S02]  /*1fa70*/  I2FP.F32.S32 R26, R26 ;  /* 0x0000001a001a7245 */ /* 0x000fe40000201400 */
[----:B------:R-:W-:Y:S02]  /*1fa80*/  ISETP.GE.AND P0, PT, R5, R216, PT ;  /* 0x000000d80500720c */ /* 0x000fe40003f06270 */
[----:B------:R-:W-:Y:S01]  /*1fa90*/  IABS R28, R28 ;  /* 0x0000001c001c7213 */ /* 0x000fe20000000000 */
[----:B------:R-:W-:Y:S01]  /*1faa0*/  FFMA.FTZ R17, R26, -UR5, R17 ;  /* 0x800000051a117c23 */ /* 0x000fe20008010011 */
[----:B------:R-:W-:Y:S02]  /*1fab0*/  ISETP.GE.OR P4, PT, R7, R215, !P4 ;  /* 0x000000d70700720c */ /* 0x000fe40006786670 */
[----:B------:R-:W-:Y:S02]  /*1fac0*/  I2FP.F32.S32 R35, R35 ;  /* 0x0000002300237245 */ /* 0x000fe40000201400 */
[----:B------:R-:W-:Y:S02]  /*1fad0*/  FSEL R136, R136, -INF , !P6 ;  /* 0xff80000088887808 */ /* 0x000fe40007000000 */
[----:B------:R-:W-:Y:S01]  /*1fae0*/  ISETP.GE.OR P0, PT, R5, R215, !P0 ;  /* 0x000000d70500720c */ /* 0x000fe20004706670 */
[----:B------:R-:W-:Y:S01]  /*1faf0*/  FFMA.FTZ R144, R35, -UR5, R144 ;  /* 0x8000000523907c23 */ /* 0x000fe20008010090 */
[----:B------:R-:W-:Y:S01]  /*1fb00*/  I2FP.F32.S32 R28, R28 ;  /* 0x0000001c001c7245 */ /* 0x000fe20000201400 */
[----:B------:R-:W-:Y:S01]  /*1fb10*/  IMAD.IADD R35, R217, 0x1, -R32 ;  /* 0x00000001d9237824 */ /* 0x000fe200078e0a20 */
[----:B------:R-:W-:Y:S02]  /*1fb20*/  IABS R6, R6 ;  /* 0x0000000600067213 */ /* 0x000fe40000000000 */
[-C--:B------:R-:W-:Y:S01]  /*1fb30*/  ISETP.GE.AND P6, PT, R7, R213.reuse, PT ;  /* 0x000000d50700720c */ /* 0x080fe20003fc6270 */
[----:B------:R-:W-:Y:S01]  /*1fb40*/  FFMA.FTZ R143, R28, -UR5, R143 ;  /* 0x800000051c8f7c23 */ /* 0x000fe2000801008f */
[----:B------:R-:W-:Y:S02]  /*1fb50*/  FSEL R26, R140, -INF , !P4 ;  /* 0xff8000008c1a7808 */ /* 0x000fe40006000000 */
[----:B------:R-:W-:Y:S02]  /*1fb60*/  ISETP.GE.AND P4, PT, R27, R216, PT ;  /* 0x000000d81b00720c */ /* 0x000fe40003f86270 */
[----:B------:R-:W-:Y:S02]  /*1fb70*/  FSEL R164, R12, -INF , !P0 ;  /* 0xff8000000ca47808 */ /* 0x000fe40004000000 */
[----:B------:R-:W-:Y:S02]  /*1fb80*/  I2FP.F32.S32 R6, R6 ;  /* 0x0000000600067245 */ /* 0x000fe40000201400 */
[-C--:B------:R-:W-:Y:S02]  /*1fb90*/  ISETP.GE.OR P6, PT, R7, R212.reuse, !P6 ;  /* 0x000000d40700720c */ /* 0x080fe400077c6670 */
[C---:B------:R-:W-:Y:S01]  /*1fba0*/  ISETP.GE.AND P0, PT, R27.reuse, R213, PT ;  /* 0x000000d51b00720c */ /* 0x040fe20003f06270 */
[----:B------:R-:W-:Y:S01]  /*1fbb0*/  FFMA.FTZ R141, R6, -UR5, R141 ;  /* 0x80000005068d7c23 */ /* 0x000fe2000801008d */
[----:B------:R-:W-:Y:S01]  /*1fbc0*/  IADD3 R7, R214, -R7, RZ ;  /* 0x80000007d6077210 */ /* 0x000fe20007ffe0ff */
[----:B------:R-:W-:Y:S01]  /*1fbd0*/  VIADD R6, R4, 0x21 ;  /* 0x0000002104067836 */ /* 0x000fe20000000000 */
[----:B------:R-:W-:Y:S02]  /*1fbe0*/  ISETP.GE.OR P4, PT, R27, R215, !P4 ;  /* 0x000000d71b00720c */ /* 0x000fe40006786670 */
[----:B------:R-:W-:Y:S01]  /*1fbf0*/  FSEL R28, R139, -INF , !P2 ;  /* 0xff8000008b1c7808 */ /* 0x000fe20005000000 */
[----:B------:R-:W-:Y:S01]  /*1fc00*/  IMAD.IADD R12, R217, 0x1, -R6 ;  /* 0x00000001d90c7824 */ /* 0x000fe200078e0a06 */
[----:B------:R-:W-:Y:S02]  /*1fc10*/  ISETP.GE.OR P0, PT, R27, R212, !P0 ;  /* 0x000000d41b00720c */ /* 0x000fe40004706670 */
[----:B------:R-:W-:Y:S02]  /*1fc20*/  ISETP.GE.AND P2, PT, R5, R213, PT ;  /* 0x000000d50500720c */ /* 0x000fe40003f46270 */
[----:B------:R-:W-:Y:S02]  /*1fc30*/  IADD3 R3, R214, -R27, RZ ;  /* 0x8000001bd6037210 */ /* 0x000fe40007ffe0ff */
[----:B------:R-:W-:Y:S01]  /*1fc40*/  IABS R27, R35 ;  /* 0x00000023001b7213 */ /* 0x000fe20000000000 */
[----:B------:R-:W-:Y:S01]  /*1fc50*/  VIADD R35, R4, 0x28 ;  /* 0x0000002804237836 */ /* 0x000fe20000000000 */
[----:B------:R-:W-:Y:S02]  /*1fc60*/  IABS R7, R7 ;  /* 0x0000000700077213 */ /* 0x000fe40000000000 */
[----:B------:R-:W-:Y:S02]  /*1fc70*/  FSEL R162, R143, -INF , !P4 ;  /* 0xff8000008fa27808 */ /* 0x000fe40006000000 */
[----:B------:R-:W-:Y:S02]  /*1fc80*/  ISETP.GE.AND P4, PT, R34, R216, PT ;  /* 0x000000d82200720c */ /* 0x000fe40003f86270 */
[----:B------:R-:W-:Y:S01]  /*1fc90*/  ISETP.GE.OR P2, PT, R5, R212, !P2 ;  /* 0x000000d40500720c */ /* 0x000fe20005746670 */
[----:B------:R-:W-:Y:S01]  /*1fca0*/  IMAD.IADD R5, R214, 0x1, -R5 ;  /* 0x00000001d6057824 */ /* 0x000fe200078e0a05 */
[----:B------:R-:W-:Y:S02]  /*1fcb0*/  I2FP.F32.S32 R27, R27 ;  /* 0x0000001b001b7245 */ /* 0x000fe40000201400 */
[----:B------:R-:W-:Y:S02]  /*1fcc0*/  I2FP.F32.S32 R7, R7 ;  /* 0x0000000700077245 */ /* 0x000fe40000201400 */
[----:B------:R-:W-:Y:S01]  /*1fcd0*/  IABS R133, R133 ;  /* 0x0000008500857213 */ /* 0x000fe20000000000 */
[----:B------:R-:W-:Y:S01]  /*1fce0*/  FFMA.FTZ R20, R27, -UR5, R20 ;  /* 0x800000051b147c23 */ /* 0x000fe20008010014 */
[----:B------:R-:W-:Y:S01]  /*1fcf0*/  ISETP.GE.OR P4, PT, R34, R215, !P4 ;  /* 0x000000d72200720c */ /* 0x000fe20006786670 */
[----:B------:R-:W-:Y:S01]  /*1fd00*/  FFMA.FTZ R7, R7, -UR5, R142 ;  /* 0x8000000507077c23 */ /* 0x000fe2000801008e */
[----:B------:R-:W-:Y:S02]  /*1fd10*/  I2FP.F32.S32 R133, R133 ;  /* 0x0000008500857245 */ /* 0x000fe40000201400 */
[----:B------:R-:W-:Y:S02]  /*1fd20*/  IABS R5, R5 ;  /* 0x0000000500057213 */ /* 0x000fe40000000000 */
[----:B------:R-:W-:Y:S01]  /*1fd30*/  FSEL R142, R144, -INF , !P4 ;  /* 0xff800000908e7808 */ /* 0x000fe20006000000 */
[----:B------:R-:W-:Y:S01]  /*1fd40*/  FFMA.FTZ R138, R133, -UR5, R138 ;  /* 0x80000005858a7c23 */ /* 0x000fe2000801008a */
[----:B------:R-:W-:Y:S02]  /*1fd50*/  FSEL R27, R141, -INF , !P5 ;  /* 0xff8000008d1b7808 */ /* 0x000fe40006800000 */
[----:B------:R-:W-:Y:S02]  /*1fd60*/  IABS R12, R12 ;  /* 0x0000000c000c7213 */ /* 0x000fe40000000000 */
[C---:B------:R-:W-:Y:S02]  /*1fd70*/  ISETP.GE.AND P4, PT, R33.reuse, R216, PT ;  /* 0x000000d82100720c */ /* 0x040fe40003f86270 */
[C---:B------:R-:W-:Y:S02]  /*1fd80*/  ISETP.GE.AND P5, PT, R33.reuse, R213, PT ;  /* 0x000000d52100720c */ /* 0x040fe40003fa6270 */
[----:B------:R-:W-:Y:S02]  /*1fd90*/  IABS R3, R3 ;  /* 0x0000000300037213 */ /* 0x000fe40000000000 */
[----:B------:R-:W-:Y:S02]  /*1fda0*/  I2FP.F32.S32 R5, R5 ;  /* 0x0000000500057245 */ /* 0x000fe40000201400 */
[----:B------:R-:W-:Y:S02]  /*1fdb0*/  I2FP.F32.S32 R12, R12 ;  /* 0x0000000c000c7245 */ /* 0x000fe40000201400 */
[----:B------:R-:W-:Y:S01]  /*1fdc0*/  ISETP.GE.OR P4, PT, R33, R215, !P4 ;  /* 0x000000d72100720c */ /* 0x000fe20006786670 */
[----:B------:R-:W-:Y:S01]  /*1fdd0*/  FFMA.FTZ R14, R5, -UR5, R14 ;  /* 0x80000005050e7c23 */ /* 0x000fe2000801000e */
[----:B------:R-:W-:Y:S01]  /*1fde0*/  ISETP.GE.OR P5, PT, R33, R212, !P5 ;  /* 0x000000d42100720c */ /* 0x000fe20006fa6670 */
[----:B------:R-:W-:Y:S01]  /*1fdf0*/  IMAD.IADD R33, R214, 0x1, -R33 ;  /* 0x00000001d6217824 */ /* 0x000fe200078e0a21 */
[----:B------:R-:W-:Y:S01]  /*1fe00*/  I2FP.F32.S32 R132, R3 ;  /* 0x0000000300847245 */ /* 0x000fe20000201400 */
[----:B------:R-:W-:Y:S01]  /*1fe10*/  VIADD R3, R4, 0x30 ;  /* 0x0000003004037836 */ /* 0x000fe20000000000 */
[----:B------:R-:W-:Y:S01]  /*1fe20*/  IADD3 R135, R217, -R35, RZ ;  /* 0x80000023d9877210 */ /* 0x000fe20007ffe0ff */
[----:B------:R-:W-:Y:S01]  /*1fe30*/  FFMA.FTZ R21, R12, -UR5, R21 ;  /* 0x800000050c157c23 */ /* 0x000fe20008010015 */
[----:B------:R-:W-:Y:S01]  /*1fe40*/  FSEL R7, R7, -INF , !P6 ;  /* 0xff80000007077808 */ /* 0x000fe20007000000 */
[----:B------:R-:W-:Y:S01]  /*1fe50*/  FFMA.FTZ R13, R132, -UR5, R13 ;  /* 0x80000005840d7c23 */ /* 0x000fe2000801000d */
[----:B------:R-:W-:Y:S01]  /*1fe60*/  ISETP.GE.AND P6, PT, R6, R216, PT ;  /* 0x000000d80600720c */ /* 0x000fe20003fc6270 */
[----:B------:R-:W-:Y:S01]  /*1fe70*/  IMAD.IADD R132, R214, 0x1, -R34 ;  /* 0x00000001d6847824 */ /* 0x000fe200078e0a22 */
[----:B------:R-:W-:Y:S02]  /*1fe80*/  FSEL R5, R138, -INF , !P1 ;  /* 0xff8000008a057808 */ /* 0x000fe40004800000 */
[----:B------:R-:W-:Y:S02]  /*1fe90*/  IADD3 R12, R4, 0x29, RZ ;  /* 0x00000029040c7810 */ /* 0x000fe40007ffe0ff */
[----:B------:R-:W-:Y:S02]  /*1fea0*/  ISETP.GE.AND P1, PT, R34, R213, PT ;  /* 0x000000d52200720c */ /* 0x000fe40003f26270 */
[----:B------:R-:W-:Y:S02]  /*1feb0*/  IABS R33, R33 ;  /* 0x0000002100217213 */ /* 0x000fe40000000000 */
[----:B------:R-:W-:Y:S02]  /*1fec0*/  IABS R135, R135 ;  /* 0x0000008700877213 */ /* 0x000fe40000000000 */
[C---:B------:R-:W-:Y:S02]  /*1fed0*/  IADD3 R133, R217.reuse, -R3, RZ ;  /* 0x80000003d9857210 */ /* 0x040fe40007ffe0ff */
[----:B------:R-:W-:Y:S02]  /*1fee0*/  ISETP.GE.OR P6, PT, R6, R215, !P6 ;  /* 0x000000d70600720c */ /* 0x000fe400077c6670 */
[----:B------:R-:W-:Y:S01]  /*1fef0*/  ISETP.GE.OR P1, PT, R34, R212, !P1 ;  /* 0x000000d42200720c */ /* 0x000fe20004f26670 */
[----:B------:R-:W-:Y:S01]  /*1ff00*/  IMAD.IADD R34, R217, 0x1, -R12 ;  /* 0x00000001d9227824 */ /* 0x000fe200078e0a0c */
[----:B------:R-:W-:Y:S01]  /*1ff10*/  FSEL R140, R17, -INF , !P4 ;  /* 0xff800000118c7808 */ /* 0x000fe20006000000 */
[----:B------:R-:W-:Y:S01]  /*1ff20*/  VIADD R17, R4, 0x38 ;  /* 0x0000003804117836 */ /* 0x000fe20000000000 */
[----:B------:R-:W-:Y:S02]  /*1ff30*/  I2FP.F32.S32 R33, R33 ;  /* 0x0000002100217245 */ /* 0x000fe40000201400 */
[----:B------:R-:W-:Y:S02]  /*1ff40*/  I2FP.F32.S32 R135, R135 ;  /* 0x0000008700877245 */ /* 0x000fe40000201400 */
[----:B------:R-:W-:Y:S01]  /*1ff50*/  IABS R133, R133 ;  /* 0x0000008500857213 */ /* 0x000fe20000000000 */
[----:B------:R-:W-:Y:S01]  /*1ff60*/  FFMA.FTZ R16, R33, -UR5, R16 ;  /* 0x8000000521107c23 */ /* 0x000fe20008010010 */
[-C--:B------:R-:W-:Y:S01]  /*1ff70*/  ISETP.GE.AND P4, PT, R32, R216.reuse, PT ;  /* 0x000000d82000720c */ /* 0x080fe20003f86270 */
[----:B------:R-:W-:Y:S01]  /*1ff80*/  FFMA.FTZ R22, R135, -UR5, R22 ;  /* 0x8000000587167c23 */ /* 0x000fe20008010016 */
[----:B------:R-:W-:Y:S01]  /*1ff90*/  FSEL R174, R21, -INF , !P6 ;  /* 0xff80000015ae7808 */ /* 0x000fe20007000000 */
[C---:B------:R-:W-:Y:S01]  /*1ffa0*/  VIADD R33, R4.reuse, 0x31 ;  /* 0x0000003104217836 */ /* 0x040fe20000000000 */
[----:B------:R-:W-:Y:S01]  /*1ffb0*/  ISETP.GE.AND P6, PT, R35, R216, PT ;  /* 0x000000d82300720c */ /* 0x000fe20003fc6270 */
[----:B------:R-:W-:Y:S01]  /*1ffc0*/  VIADD R4, R4, 0x39 ;  /* 0x0000003904047836 */ /* 0x000fe20000000000 */
[----:B------:R-:W-:Y:S02]  /*1ffd0*/  I2FP.F32.S32 R133, R133 ;  /* 0x0000008500857245 */ /* 0x000fe40000201400 */
[-C--:B------:R-:W-:Y:S02]  /*1ffe0*/  ISETP.GE.OR P4, PT, R32, R215.reuse, !P4 ;  /* 0x000000d72000720c */ /* 0x080fe40006786670 */
[----:B------:R-:W-:Y:S01]  /*1fff0*/  IABS R34, R34 ;  /* 0x0000002200227213 */ /* 0x000fe20000000000 */
[----:B------:R-:W-:Y:S01]  /*20000*/  FFMA.FTZ R166, R133, -UR5, R146 ;  /* 0x8000000585a67c23 */ /* 0x000fe20008010092 */
[-C--:B------:R-:W-:Y:S02]  /*20010*/  ISETP.GE.OR P6, PT, R35, R215.reuse, !P6 ;  /* 0x000000d72300720c */ /* 0x080fe400077c6670 */
[----:B------:R-:W-:Y:S02]  /*20020*/  I2FP.F32.S32 R34, R34 ;  /* 0x0000002200227245 */ /* 0x000fe40000201400 */
[----:B------:R-:W-:Y:S01]  /*20030*/  FSEL R172, R20, -INF , !P4 ;  /* 0xff80000014ac7808 */ /* 0x000fe20006000000 */
[----:B------:R-:W-:Y:S01]  /*20040*/  IMAD.IADD R20, R217, 0x1, -R33 ;  /* 0x00000001d9147824 */ /* 0x000fe200078e0a21 */
[----:B------:R-:W-:Y:S01]  /*20050*/  FSEL R146, R22, -INF , !P6 ;  /* 0xff80000016927808 */ /* 0x000fe20007000000 */
[----:B------:R-:W-:Y:S01]  /*20060*/  FFMA.FTZ R23, R34, -UR5, R23 ;  /* 0x8000000522177c23 */ /* 0x000fe20008010017 */
[C---:B------:R-:W-:Y:S02]  /*20070*/  ISETP.GE.AND P6, PT, R12.reuse, R216, PT ;  /* 0x000000d80c00720c */ /* 0x040fe40003fc6270 */
[----:B------:R-:W-:Y:S01]  /*20080*/  FSEL R171, R13, -INF , !P0 ;  /* 0xff8000000dab7808 */ /* 0x000fe20004000000 */
[----:B------:R-:W-:Y:S01]  /*20090*/  IMAD.IADD R13, R217, 0x1, -R17 ;  /* 0x00000001d90d7824 */ /* 0x000fe200078e0a11 */
[C---:B------:R-:W-:Y:S02]  /*200a0*/  ISETP.GE.OR P6, PT, R12.reuse, R215, !P6 ;  /* 0x000000d70c00720c */ /* 0x040fe400077c6670 */
[----:B------:R-:W-:Y:S02]  /*200b0*/  IABS R20, R20 ;  /* 0x0000001400147213 */ /* 0x000fe40000000000 */
[----:B------:R-:W-:Y:S02]  /*200c0*/  IABS R132, R132 ;  /* 0x0000008400847213 */ /* 0x000fe40000000000 */
[----:B------:R-:W-:Y:S02]  /*200d0*/  FSEL R144, R23, -INF , !P6 ;  /* 0xff80000017907808 */ /* 0x000fe40007000000 */
[----:B------:R-:W-:Y:S02]  /*200e0*/  I2FP.F32.S32 R20, R20 ;  /* 0x0000001400147245 */ /* 0x000fe40000201400 */
[----:B------:R-:W-:Y:S02]  /*200f0*/  ISETP.GE.AND P6, PT, R12, R213, PT ;  /* 0x000000d50c00720c */ /* 0x000fe40003fc6270 */
[----:B------:R-:W-:Y:S01]  /*20100*/  IABS R13, R13 ;  /* 0x0000000d000d7213 */ /* 0x000fe20000000000 */
[----:B------:R-:W-:Y:S01]  /*20110*/  FFMA.FTZ R145, R20, -UR5, R145 ;  /* 0x8000000514917c23 */ /* 0x000fe20008010091 */
[----:B------:R-:W-:Y:S02]  /*20120*/  I2FP.F32.S32 R132, R132 ;  /* 0x0000008400847245 */ /* 0x000fe40000201400 */
[----:B------:R-:W-:Y:S02]  /*20130*/  ISETP.GE.OR P6, PT, R12, R212, !P6 ;  /* 0x000000d40c00720c */ /* 0x000fe400077c6670 */
[----:B------:R-:W-:Y:S01]  /*20140*/  I2FP.F32.S32 R20, R13 ;  /* 0x0000000d00147245 */ /* 0x000fe20000201400 */
[----:B------:R-:W-:Y:S01]  /*20150*/  FFMA.FTZ R15, R132, -UR5, R15 ;  /* 0x80000005840f7c23 */ /* 0x000fe2000801000f */
[----:B------:R-:W-:Y:S02]  /*20160*/  IADD3 R12, R214, -R12, RZ ;  /* 0x8000000cd60c7210 */ /* 0x000fe40007ffe0ff */
[----:B------:R-:W-:Y:S01]  /*20170*/  FMNMX.FTZ R13, R30, R0, !PT ;  /* 0x000000001e0d7209 */ /* 0x000fe20007810000 */
[----:B------:R-:W-:Y:S01]  /*20180*/  FFMA.FTZ R31, R20, -UR5, R31 ;  /* 0x80000005141f7c23 */ /* 0x000fe2000801001f */
[----:B------:R-:W-:Y:S01]  /*20190*/  FSEL R173, R14, -INF , !P2 ;  /* 0xff8000000ead7808 */ /* 0x000fe20005000000 */
[----:B------:R-:W-:Y:S01]  /*201a0*/  IMAD.IADD R14, R214, 0x1, -R6 ;  /* 0x00000001d60e7824 */ /* 0x000fe200078e0a06 */
[----:B------:R-:W-:Y:S02]  /*201b0*/  ISETP.GE.AND P2, PT, R6, R213, PT ;  /* 0x000000d50600720c */ /* 0x000fe40003f46270 */
[----:B------:R-:W-:Y:S02]  /*201c0*/  IADD3 R21, R214, -R32, RZ ;  /* 0x80000020d6157210 */ /* 0x000fe40007ffe0ff */
[----:B------:R-:W-:Y:S02]  /*201d0*/  IABS R12, R12 ;  /* 0x0000000c000c7213 */ /* 0x000fe40000000000 */
[----:B------:R-:W-:Y:S02]  /*201e0*/  FMNMX.FTZ R13, R136, R13, !PT ;  /* 0x0000000d880d7209 */ /* 0x000fe40007810000 */
[----:B------:R-:W-:Y:S02]  /*201f0*/  ISETP.GE.OR P2, PT, R6, R212, !P2 ;  /* 0x000000d40600720c */ /* 0x000fe40005746670 */
[----:B------:R-:W-:Y:S02]  /*20200*/  FSEL R143, R15, -INF , !P1 ;  /* 0xff8000000f8f7808 */ /* 0x000fe40004800000 */
[----:B------:R-:W-:Y:S02]  /*20210*/  IADD3 R6, R214, -R35, RZ ;  /* 0x80000023d6067210 */ /* 0x000fe40007ffe0ff */
[----:B------:R-:W-:Y:S02]  /*20220*/  FSEL R141, R16, -INF , !P5 ;  /* 0xff800000108d7808 */ /* 0x000fe40006800000 */
[----:B------:R-:W-:Y:S02]  /*20230*/  I2FP.F32.S32 R15, R12 ;  /* 0x0000000c000f7245 */ /* 0x000fe40000201400 */
[----:B------:R-:W-:Y:S02]  /*20240*/  IABS R21, R21 ;  /* 0x0000001500157213 */ /* 0x000fe40000000000 */
[----:B------:R-:W-:Y:S01]  /*20250*/  FMNMX.FTZ R13, R28, R13, !PT ;  /* 0x0000000d1c0d7209 */ /* 0x000fe20007810000 */
[----:B------:R-:W-:Y:S01]  /*20260*/  FFMA.FTZ R8, R15, -UR5, R8 ;  /* 0x800000050f087c23 */ /* 0x000fe20008010008 */
[----:B------:R-:W-:Y:S02]  /*20270*/  FMNMX.FTZ R12, R137, R2, !PT ;  /* 0x00000002890c7209 */ /* 0x000fe40007810000 */
[C---:B------:R-:W-:Y:S02]  /*20280*/  ISETP.GE.AND P5, PT, R3.reuse, R213, PT ;  /* 0x000000d50300720c */ /* 0x040fe40003fa6270 */
[C---:B------:R-:W-:Y:S02]  /*20290*/  ISETP.GE.AND P1, PT, R3.reuse, R216, PT ;  /* 0x000000d80300720c */ /* 0x040fe40003f26270 */
[----:B------:R-:W-:Y:S02]  /*202a0*/  IABS R14, R14 ;  /* 0x0000000e000e7213 */ /* 0x000fe40000000000 */
[----:B------:R-:W-:Y:S02]  /*202b0*/  IABS R6, R6 ;  /* 0x0000000600067213 */ /* 0x000fe40000000000 */
[----:B------:R-:W-:Y:S02]  /*202c0*/  I2FP.F32.S32 R21, R21 ;  /* 0x0000001500157245 */ /* 0x000fe40000201400 */
[----:B------:R-:W-:Y:S02]  /*202d0*/  FMNMX.FTZ R13, R26, R13, !PT ;  /* 0x0000000d1a0d7209 */ /* 0x000fe40007810000 */
[----:B------:R-:W-:Y:S01]  /*202e0*/  ISETP.GE.OR P5, PT, R3, R212, !P5 ;  /* 0x000000d40300720c */ /* 0x000fe20006fa6670 */
[----:B------:R-:W-:Y:S01]  /*202f0*/  FFMA.FTZ R18, R21, -UR5, R18 ;  /* 0x8000000515127c23 */ /* 0x000fe20008010012 */
[----:B------:R-:W-:Y:S02]  /*20300*/  FMNMX.FTZ R12, R5, R12, !PT ;  /* 0x0000000c050c7209 */ /* 0x000fe40007810000 */
[----:B------:R-:W-:Y:S01]  /*20310*/  ISETP.GE.OR P1, PT, R3, R215, !P1 ;  /* 0x000000d70300720c */ /* 0x000fe20004f26670 */
[----:B------:R-:W-:Y:S01]  /*20320*/  IMAD.IADD R3, R214, 0x1, -R3 ;  /* 0x00000001d6037824 */ /* 0x000fe200078e0a03 */
[----:B------:R-:W-:Y:S02]  /*20330*/  ISETP.GE.AND P4, PT, R32, R213, PT ;  /* 0x000000d52000720c */ /* 0x000fe40003f86270 */
[----:B------:R-:W-:Y:S02]  /*20340*/  I2FP.F32.S32 R14, R14 ;  /* 0x0000000e000e7245 */ /* 0x000fe40000201400 */
[----:B------:R-:W-:Y:S02]  /*20350*/  I2FP.F32.S32 R6, R6 ;  /* 0x0000000600067245 */ /* 0x000fe40000201400 */
[----:B------:R-:W-:Y:S01]  /*20360*/  FMNMX.FTZ R12, R27, R12, !PT ;  /* 0x0000000c1b0c7209 */ /* 0x000fe20007810000 */
[----:B------:R-:W-:Y:S01]  /*20370*/  FFMA.FTZ R19, R14, -UR5, R19 ;  /* 0x800000050e137c23 */ /* 0x000fe20008010013 */
[----:B------:R-:W-:Y:S01]  /*20380*/  FMNMX.FTZ R13, R164, R13, !PT ;  /* 0x0000000da40d7209 */ /* 0x000fe20007810000 */
[----:B------:R-:W-:Y:S01]  /*20390*/  FFMA.FTZ R9, R6, -UR5, R9 ;  /* 0x8000000506097c23 */ /* 0x000fe20008010009 */
[----:B------:R-:W-:Y:S01]  /*203a0*/  ISETP.GE.OR P4, PT, R32, R212, !P4 ;  /* 0x000000d42000720c */ /* 0x000fe20006786670 */
[----:B------:R-:W-:Y:S01]  /*203b0*/  IMAD.IADD R6, R217, 0x1, -R4 ;  /* 0x00000001d9067824 */ /* 0x000fe200078e0a04 */
[----:B------:R-:W-:Y:S02]  /*203c0*/  IABS R3, R3 ;  /* 0x0000000300037213 */ /* 0x000fe40000000000 */
[----:B------:R-:W-:Y:S02]  /*203d0*/  FMNMX.FTZ R13, R162, R13, !PT ;  /* 0x0000000da20d7209 */ /* 0x000fe40007810000 */
[----:B------:R-:W-:Y:S02]  /*203e0*/  FMNMX.FTZ R14, R7, R12, !PT ;  /* 0x0000000c070e7209 */ /* 0x000fe40007810000 */
[----:B------:R-:W-:Y:S02]  /*203f0*/  FSEL R177, R18, -INF , !P4 ;  /* 0xff80000012b17808 */ /* 0x000fe40006000000 */
[----:B------:R-:W-:Y:S02]  /*20400*/  FSEL R166, R166, -INF , !P1 ;  /* 0xff800000a6a67808 */ /* 0x000fe40004800000 */
[----:B------:R-:W-:Y:S02]  /*20410*/  I2FP.F32.S32 R3, R3 ;  /* 0x0000000300037245 */ /* 0x000fe40000201400 */
[C---:B------:R-:W-:Y:S02]  /*20420*/  ISETP.GE.AND P1, PT, R33.reuse, R216, PT ;  /* 0x000000d82100720c */ /* 0x040fe40003f26270 */
[----:B------:R-:W-:Y:S01]  /*20430*/  ISETP.GE.AND P4, PT, R33, R213, PT ;  /* 0x000000d52100720c */ /* 0x000fe20003f86270 */
[----:B------:R-:W-:Y:S01]  /*20440*/  FFMA.FTZ R24, R3, -UR5, R24 ;  /* 0x8000000503187c23 */ /* 0x000fe20008010018 */
[----:B------:R-:W-:Y:S02]  /*20450*/  FMNMX.FTZ R13, R142, R13, !PT ;  /* 0x0000000d8e0d7209 */ /* 0x000fe40007810000 */
[----:B------:R-:W-:Y:S02]  /*20460*/  FMNMX.FTZ R14, R173, R14, !PT ;  /* 0x0000000ead0e7209 */ /* 0x000fe40007810000 */
[----:B------:R-:W-:Y:S02]  /*20470*/  IABS R6, R6 ;  /* 0x0000000600067213 */ /* 0x000fe40000000000 */
[C---:B------:R-:W-:Y:S02]  /*20480*/  ISETP.GE.OR P1, PT, R33.reuse, R215, !P1 ;  /* 0x000000d72100720c */ /* 0x040fe40004f26670 */
[----:B------:R-:W-:Y:S02]  /*20490*/  ISETP.GE.OR P4, PT, R33, R212, !P4 ;  /* 0x000000d42100720c */ /* 0x000fe40006786670 */
[----:B------:R-:W-:Y:S02]  /*204a0*/  IADD3 R33, R214, -R33, RZ ;  /* 0x80000021d6217210 */ /* 0x000fe40007ffe0ff */
[----:B------:R-:W-:Y:S02]  /*204b0*/  FMNMX.FTZ R3, R140, R13, !PT ;  /* 0x0000000d8c037209 */ /* 0x000fe40007810000 */
[----:B------:R-:W-:Y:S02]  /*204c0*/  FMNMX.FTZ R14, R171, R14, !PT ;  /* 0x0000000eab0e7209 */ /* 0x000fe40007810000 */
[----:B------:R-:W-:Y:S02]  /*204d0*/  I2FP.F32.S32 R6, R6 ;  /* 0x0000000600067245 */ /* 0x000fe40000201400 */
[----:B------:R-:W-:Y:S02]  /*204e0*/  IABS R33, R33 ;  /* 0x0000002100217213 */ /* 0x000fe40000000000 */
[----:B------:R-:W-:Y:S01]  /*204f0*/  FMNMX.FTZ R14, R143, R14, !PT ;  /* 0x0000000e8f0e7209 */ /* 0x000fe20007810000 */
[----:B------:R-:W-:Y:S01]  /*20500*/  FFMA.FTZ R29, R6, -UR5, R29 ;  /* 0x80000005061d7c23 */ /* 0x000fe2000801001d */
[----:B------:R-:W-:Y:S02]  /*20510*/  FMNMX.FTZ R3, R172, R3, !PT ;  /* 0x00000003ac037209 */ /* 0x000fe40007810000 */
[----:B------:R-:W-:Y:S02]  /*20520*/  ISETP.GE.AND P0, PT, R35, R213, PT ;  /* 0x000000d52300720c */ /* 0x000fe40003f06270 */
[----:B------:R-:W-:Y:S02]  /*20530*/  I2FP.F32.S32 R6, R33 ;  /* 0x0000002100067245 */ /* 0x000fe40000201400 */
[----:B------:R-:W-:Y:S02]  /*20540*/  FMNMX.FTZ R14, R141, R14, !PT ;  /* 0x0000000e8d0e7209 */ /* 0x000fe40007810000 */
[----:B------:R-:W-:Y:S01]  /*20550*/  FMNMX.FTZ R3, R174, R3, !PT ;  /* 0x00000003ae037209 */ /* 0x000fe20007810000 */
[----:B------:R-:W-:Y:S01]  /*20560*/  FFMA.FTZ R25, R6, -UR5, R25 ;  /* 0x8000000506197c23 */ /* 0x000fe20008010019 */
[----:B------:R-:W-:Y:S01]  /*20570*/  ISETP.GE.OR P0, PT, R35, R212, !P0 ;  /* 0x000000d42300720c */ /* 0x000fe20004706670 */
[----:B------:R-:W-:Y:S01]  /*20580*/  IMAD.IADD R6, R214, 0x1, -R17 ;  /* 0x00000001d6067824 */ /* 0x000fe200078e0a11 */
[----:B------:R-:W-:Y:S02]  /*20590*/  FSEL R175, R19, -INF , !P2 ;  /* 0xff80000013af7808 */ /* 0x000fe40005000000 */
[----:B------:R-:W-:Y:S02]  /*205a0*/  FMNMX.FTZ R3, R146, R3, !PT ;  /* 0x0000000392037209 */ /* 0x000fe40007810000 */
[----:B------:R-:W-:Y:S02]  /*205b0*/  FMNMX.FTZ R14, R177, R14, !PT ;  /* 0x0000000eb10e7209 */ /* 0x000fe40007810000 */
[----:B------:R-:W-:Y:S02]  /*205c0*/  FSEL R147, R9, -INF , !P0 ;  /* 0xff80000009937808 */ /* 0x000fe40004000000 */
[----:B------:R-:W-:Y:S01]  /*205d0*/  FMNMX.FTZ R9, R144, R3, !PT ;  /* 0x0000000390097209 */ /* 0x000fe20007810000 */
[----:B------:R-:W-:Y:S01]  /*205e0*/  IMAD.IADD R3, R214, 0x1, -R4 ;  /* 0x00000001d6037824 */ /* 0x000fe200078e0a04 */
[----:B------:R-:W-:Y:S02]  /*205f0*/  FMNMX.FTZ R14, R175, R14, !PT ;  /* 0x0000000eaf0e7209 */ /* 0x000fe40007810000 */
[----:B------:R-:W-:Y:S02]  /*20600*/  FSEL R154, R145, -INF , !P1 ;  /* 0xff800000919a7808 */ /* 0x000fe40004800000 */
[----:B------:R-:W-:Y:S02]  /*20610*/  IABS R6, R6 ;  /* 0x0000000600067213 */ /* 0x000fe40000000000 */
[----:B------:R-:W-:Y:S02]  /*20620*/  FSEL R145, R8, -INF , !P6 ;  /* 0xff80000008917808 */ /* 0x000fe40007000000 */
[----:B------:R-:W-:Y:S02]  /*20630*/  FMNMX.FTZ R8, R147, R14, !PT ;  /* 0x0000000e93087209 */ /* 0x000fe40007810000 */
[----:B------:R-:W-:Y:S02]  /*20640*/  I2FP.F32.S32 R6, R6 ;  /* 0x0000000600067245 */ /* 0x000fe40000201400 */
[----:B------:R-:W-:Y:S02]  /*20650*/  IABS R3, R3 ;  /* 0x0000000300037213 */ /* 0x000fe40000000000 */
[----:B------:R-:W-:Y:S01]  /*20660*/  ISETP.GE.AND P2, PT, R17, R213, PT ;  /* 0x000000d51100720c */ /* 0x000fe20003f46270 */
[----:B------:R-:W-:Y:S01]  /*20670*/  FFMA.FTZ R11, R6, -UR5, R11 ;  /* 0x80000005060b7c23 */ /* 0x000fe2000801000b */
[----:B------:R-:W-:Y:S02]  /*20680*/  FSEL R153, R24, -INF , !P5 ;  /* 0xff80000018997808 */ /* 0x000fe40006800000 */
[----:B------:R-:W-:Y:S02]  /*20690*/  FMNMX.FTZ R8, R145, R8, !PT ;  /* 0x0000000891087209 */ /* 0x000fe40007810000 */
[----:B------:R-:W-:Y:S02]  /*206a0*/  I2FP.F32.S32 R3, R3 ;  /* 0x0000000300037245 */ /* 0x000fe40000201400 */
[C---:B------:R-:W-:Y:S02]  /*206b0*/  ISETP.GE.AND P1, PT, R17.reuse, R216, PT ;  /* 0x000000d81100720c */ /* 0x040fe40003f26270 */
[----:B------:R-:W-:Y:S01]  /*206c0*/  ISETP.GE.OR P2, PT, R17, R212, !P2 ;  /* 0x000000d41100720c */ /* 0x000fe20005746670 */
[----:B------:R-:W-:Y:S01]  /*206d0*/  FFMA.FTZ R10, R3, -UR5, R10 ;  /* 0x80000005030a7c23 */ /* 0x000fe2000801000a */
[----:B------:R-:W-:Y:S02]  /*206e0*/  FSEL R151, R25, -INF , !P4 ;  /* 0xff80000019977808 */ /* 0x000fe40006000000 */
[----:B------:R-:W-:Y:S02]  /*206f0*/  FMNMX.FTZ R8, R153, R8, !PT ;  /* 0x0000000899087209 */ /* 0x000fe40007810000 */
[C---:B------:R-:W-:Y:S02]  /*20700*/  ISETP.GE.AND P0, PT, R4.reuse, R213, PT ;  /* 0x000000d50400720c */ /* 0x040fe40003f06270 */
[----:B------:R-:W-:Y:S02]  /*20710*/  ISETP.GE.OR P1, PT, R17, R215, !P1 ;  /* 0x000000d71100720c */ /* 0x000fe40004f26670 */
[----:B------:R-:W-:Y:S01]  /*20720*/  FSEL R149, R11, -INF , !P2 ;  /* 0xff8000000b957808 */ /* 0x000fe20005000000 */
[----:B------:R-:W-:Y:S01]  /*20730*/  LDSM.16.MT88.4 R16, [R196+0xc000] ;  /* 0x00c00000c410783b */ /* 0x000fe20000004200 */
[----:B------:R-:W-:Y:S02]  /*20740*/  FMNMX.FTZ R8, R151, R8, !PT ;  /* 0x0000000897087209 */ /* 0x000fe40007810000 */
[----:B------:R-:W-:Y:S02]  /*20750*/  ISETP.GE.OR P0, PT, R4, R212, !P0 ;  /* 0x000000d40400720c */ /* 0x000fe40004706670 */
[----:B------:R-:W-:Y:S02]  /*20760*/  FSEL R152, R31, -INF , !P1 ;  /* 0xff8000001f987808 */ /* 0x000fe40004800000 */
[----:B------:R-:W-:Y:S02]  /*20770*/  FMNMX.FTZ R8, R149, R8, !PT ;  /* 0x0000000895087209 */ /* 0x000fe40007810000 */
[----:B------:R-:W-:Y:S02]  /*20780*/  FMNMX.FTZ R9, R166, R9, !PT ;  /* 0x00000009a6097209 */ /* 0x000fe40007810000 */
[----:B------:R-:W-:Y:S02]  /*20790*/  FSEL R133, R10, -INF , !P0 ;  /* 0xff8000000a857808 */ /* 0x000fe40004000000 */
[----:B------:R-:W-:Y:S02]  /*207a0*/  ISETP.GE.AND P1, PT, R4, R216, PT ;  /* 0x000000d80400720c */ /* 0x000fe40003f26270 */
[----:B------:R-:W-:Y:S02]  /*207b0*/  FMNMX.FTZ R9, R154, R9, !PT ;  /* 0x000000099a097209 */ /* 0x000fe40007810000 */
[----:B------:R-:W-:Y:S02]  /*207c0*/  ISETP.GE.OR P1, PT, R4, R215, !P1 ;  /* 0x000000d70400720c */ /* 0x000fe40004f26670 */
[----:B------:R-:W-:Y:S02]  /*207d0*/  FMNMX.FTZ R6, R133, R8, !PT ;  /* 0x0000000885067209 */ /* 0x000fe40007810000 */
[----:B------:R-:W-:Y:S02]  /*207e0*/  FSEL R150, R29, -INF , !P1 ;  /* 0xff8000001d967808 */ /* 0x000fe40004800000 */
        /* <DEDUP_REMOVED lines=25> */
[----:B------:R-:W1:Y:S01]  /*20980*/  LDSM.16.MT88.4 R24, [R194+0xc000] ;  /* 0x00c00000c218783b */ /* 0x000e620000004200 */
[----:B------:R-:W-:Y:S01]  /*20990*/  FADD.FTZ R0, -R5, R0 ;  /* 0x0000000005007221 */ /* 0x000fe20000010100 */
[----:B------:R-:W-:Y:S01]  /*209a0*/  FSEL R5, R3, RZ, P0 ;  /* 0x000000ff03057208 */ /* 0x000fe20000000000 */
[----:B------:R-:W-:Y:S01]  /*209b0*/  MUFU.EX2 R163, R163 ;  /* 0x000000a300a37308 */ /* 0x000fe20000000800 */
[--C-:B------:R-:W-:Y:S01]  /*209c0*/  FFMA.FTZ R169, R140, UR4, -R155.reuse ;  /* 0x000000048ca97c23 */ /* 0x100fe2000801089b */
[----:B------:R-:W-:Y:S01]  /*209d0*/  FMUL.FTZ R6, R0, UR4 ;  /* 0x0000000400067c20 */ /* 0x000fe20008410000 */
[----:B------:R-:W-:Y:S01]  /*209e0*/  FFMA.FTZ R170, R141, UR4, -R148 ;  /* 0x000000048daa7c23 */ /* 0x000fe20008010894 */
[----:B------:R-:W-:Y:S01]  /*209f0*/  FADD.FTZ R0, -R5, R2 ;  /* 0x0000000205007221 */ /* 0x000fe20000010100 */
[----:B------:R-:W2:Y:S01]  /*20a00*/  LDSM.16.MT88.4 R28, [R193+0xc000] ;  /* 0x00c00000c11c783b */ /* 0x000ea20000004200 */
[--C-:B------:R-:W-:Y:S01]  /*20a10*/  FFMA.FTZ R225, R144, UR4, -R155.reuse ;  /* 0x0000000490e17c23 */ /* 0x100fe2000801089b */
[--C-:B------:R-:W-:Y:S01]  /*20a20*/  FFMA.FTZ R178, R145, UR4, -R148.reuse ;  /* 0x0000000491b27c23 */ /* 0x100fe20008010894 */
[----:B------:R-:W-:Y:S02]  /*20a30*/  FMUL.FTZ R8, R0, UR4 ;  /* 0x0000000400087c20 */ /* 0x000fe40008410000 */
[----:B------:R-:W3:Y:S01]  /*20a40*/  MUFU.EX2 R160, R160 ;  /* 0x000000a000a07308 */ /* 0x000ee20000000800 */
        /* <DEDUP_REMOVED lines=15> */
[----:B------:R-:W4:Y:S01]  /*20b40*/  MUFU.EX2 R158, R158 ;  /* 0x0000009e009e7308 */ /* 0x000f220000000800 */
[----:B---3--:R-:W-:Y:S01]  /*20b50*/  F2FP.F16.F32.PACK_AB R136, R160, R163 ;  /* 0x000000a3a088723e */ /* 0x008fe200000000ff */
[----:B------:R-:W-:Y:S01]  /*20b60*/  LDSM.16.MT88.4 R144, [R192+0xf000] ;  /* 0x00f00000c090783b */ /* 0x000fe20000004200 */
[--C-:B------:R-:W-:Y:S01]  /*20b70*/  FFMA.FTZ R172, R172, UR4, -R155.reuse ;  /* 0x00000004acac7c23 */ /* 0x100fe2000801089b */
[--C-:B------:R-:W-:Y:S01]  /*20b80*/  FFMA.FTZ R175, R175, UR4, -R148.reuse ;  /* 0x00000004afaf7c23 */ /* 0x100fe20008010894 */
[----:B------:R-:W-:Y:S01]  /*20b90*/  FFMA.FTZ R148, R133, UR4, -R148 ;  /* 0x0000000485947c23 */ /* 0x000fe20008010894 */
[--C-:B------:R-:W-:Y:S01]  /*20ba0*/  FFMA.FTZ R166, R166, UR4, -R155.reuse ;  /* 0x00000004a6a67c23 */ /* 0x100fe2000801089b */
[----:B------:R-:W-:Y:S03]  /*20bb0*/  ISETP.GT.AND P0, PT, R209, UR18, PT ;  /* 0x00000012d1007c0c */ /* 0x000fe6000bf04270 */
[----:B------:R-:W-:Y:S10]  /*20bc0*/  MUFU.EX2 R165, R165 ;  /* 0x000000a500a57308 */ /* 0x000ff40000000800 */
[----:B------:R-:W3:Y:S01]  /*20bd0*/  MUFU.EX2 R135, R135 ;  /* 0x0000008700877308 */ /* 0x000ee20000000800 */
[----:B----4-:R-:W-:Y:S09]  /*20be0*/  F2FP.F16.F32.PACK_AB R138, R158, R159 ;  /* 0x0000009f9e8a723e */ /* 0x010ff200000000ff */
[----:B------:R-:W-:Y:S10]  /*20bf0*/  MUFU.EX2 R134, R134 ;  /* 0x0000008600867308 */ /* 0x000ff40000000800 */
[----:B------:R-:W4:Y:S01]  /*20c00*/  MUFU.EX2 R161, R161 ;  /* 0x000000a100a17308 */ /* 0x000f220000000800 */
[----:B---3--:R-:W-:Y:S09]  /*20c10*/  F2FP.F16.F32.PACK_AB R137, R135, R165 ;  /* 0x000000a58789723e */ /* 0x008ff200000000ff */
[----:B------:R-:W3:Y:S10]  /*20c20*/  MUFU.EX2 R2, R6 ;  /* 0x0000000600027308 */ /* 0x000ef40000000800 */
[----:B------:R-:W5:Y:S01]  /*20c30*/  MUFU.EX2 R0, R8 ;  /* 0x0000000800007308 */ /* 0x000f620000000800 */
[----:B----4-:R-:W-:Y:S09]  /*20c40*/  F2FP.F16.F32.PACK_AB R139, R161, R134 ;  /* 0x00000086a18b723e */ /* 0x010ff200000000ff */
[----:B------:R-:W-:Y:S01]  /*20c50*/  MUFU.EX2 R133, R148 ;  /* 0x0000009400857308 */ /* 0x000fe20000000800 */
[C---:B---3--:R-:W-:Y:S01]  /*20c60*/  FMUL.FTZ R4, R2.reuse, R128 ;  /* 0x0000008002047220 */ /* 0x048fe20000410000 */
[C---:B------:R-:W-:Y:S01]  /*20c70*/  FMUL.FTZ R5, R2.reuse, R129 ;  /* 0x0000008102057220 */ /* 0x040fe20000410000 */
[C---:B------:R-:W-:Y:S01]  /*20c80*/  FMUL.FTZ R9, R2.reuse, R125 ;  /* 0x0000007d02097220 */ /* 0x040fe20000410000 */
[C---:B------:R-:W-:Y:S01]  /*20c90*/  FMUL.FTZ R12, R2.reuse, R120 ;  /* 0x00000078020c7220 */ /* 0x040fe20000410000 */
[C---:B------:R-:W-:Y:S01]  /*20ca0*/  FMUL.FTZ R13, R2.reuse, R121 ;  /* 0x00000079020d7220 */ /* 0x040fe20000410000 */
[C---:B------:R-:W-:Y:S01]  /*20cb0*/  FMUL.FTZ R20, R2.reuse, R112 ;  /* 0x0000007002147220 */ /* 0x040fe20000410000 */
[C---:B------:R-:W-:Y:S01]  /*20cc0*/  FMUL.FTZ R21, R2.reuse, R113 ;  /* 0x0000007102157220 */ /* 0x040fe20000410000 */
[----:B------:R-:W-:Y:S01]  /*20cd0*/  FMUL.FTZ R32, R2, R100 ;  /* 0x0000006402207220 */ /* 0x000fe20000410000 */
[C---:B-----5:R-:W-:Y:S01]  /*20ce0*/  FMUL.FTZ R6, R0.reuse, R130 ;  /* 0x0000008200067220 */ /* 0x060fe20000410000 */
        /* <DEDUP_REMOVED lines=9> */
[----:B------:R-:W4:Y:S01]  /*20d80*/  LDSM.16.MT88.4 R120, [R192+0xc000] ;  /* 0x00c00000c078783b */ /* 0x000f220000004200 */
[C---:B------:R-:W-:Y:S05]  /*20d90*/  HMMA.16816.F32 R8, R136.reuse, R18, R8 ;  /* 0x000000128808723c */ /* 0x040fea0000001808 */
[----:B------:R-:W5:Y:S01]  /*20da0*/  MUFU.EX2 R167, R167 ;  /* 0x000000a700a77308 */ /* 0x000f620000000800 */
[C---:B------:R-:W-:Y:S01]  /*20db0*/  FMUL.FTZ R16, R2.reuse, R116 ;  /* 0x0000007402107220 */ /* 0x040fe20000410000 */
[C---:B-1----:R-:W-:Y:S01]  /*20dc0*/  HMMA.16816.F32 R12, R136.reuse, R24, R12 ;  /* 0x00000018880c723c */ /* 0x042fe2000000180c */
[----:B------:R-:W1:Y:S03]  /*20dd0*/  LDSM.16.MT88.4 R124, [R196+0xe000] ;  /* 0x00e00000c47c783b */ /* 0x000e660000004200 */
        /* <DEDUP_REMOVED lines=13> */
[C---:B--2---:R-:W-:Y:S01]  /*20eb0*/  HMMA.16816.F32 R20, R136.reuse, R28, R20 ;  /* 0x0000001c8814723c */ /* 0x044fe20000001814 */
[----:B------:R-:W-:Y:S04]  /*20ec0*/  MUFU.EX2 R168, R168 ;  /* 0x000000a800a87308 */ /* 0x000fe80000000800 */
[C---:B------:R-:W-:Y:S01]  /*20ed0*/  FMUL.FTZ R26, R0.reuse, R110 ;  /* 0x0000006e001a7220 */ /* 0x040fe20000410000 */
[----:B------:R-:W-:Y:S01]  /*20ee0*/  FMUL.FTZ R27, R0, R111 ;  /* 0x0000006f001b7220 */ /* 0x000fe20000410000 */
[C---:B------:R-:W-:Y:S01]  /*20ef0*/  FMUL.FTZ R28, R2.reuse, R104 ;  /* 0x00000068021c7220 */ /* 0x040fe20000410000 */
[----:B------:R-:W2:Y:S03]  /*20f00*/  LDSM.16.MT88.4 R108, [R194+0xe000] ;  /* 0x00e00000c26c783b */ /* 0x000ea60000004200 */
        /* <DEDUP_REMOVED lines=12> */
[--C-:B---3--:R-:W-:Y:S01]  /*20fd0*/  FFMA.FTZ R164, R142, UR4, -R155.reuse ;  /* 0x000000048ea47c23 */ /* 0x108fe2000801089b */
[----:B------:R-:W-:Y:S01]  /*20fe0*/  FFMA.FTZ R155, R150, UR4, -R155 ;  /* 0x00000004969b7c23 */ /* 0x000fe2000801089b */
[C---:B------:R-:W-:Y:S01]  /*20ff0*/  FMUL.FTZ R40, R2.reuse, R40 ;  /* 0x0000002802287220 */ /* 0x040fe20000410000 */
[----:B------:R-:W-:Y:S01]  /*21000*/  FMUL.FTZ R41, R2, R41 ;  /* 0x0000002902297220 */ /* 0x000fe20000410000 */
[C---:B----4-:R-:W-:Y:S02]  /*21010*/  HMMA.16816.F32 R28, R136.reuse, R120, R28 ;  /* 0x00000078881c723c */ /* 0x050fe4000000181c */
[----:B------:R-:W3:Y:S03]  /*21020*/  LDSM.16.MT88.4 R104, [R193+0xe000] ;  /* 0x00e00000c168783b */ /* 0x000ee60000004200 */
[----:B------:R4:W-:Y:S01]  /*21030*/  MUFU.EX2 R229, R155 ;  /* 0x0000009b00e57308 */ /* 0x0009e20000000800 */
[C---:B------:R-:W-:Y:S01]  /*21040*/  FMUL.FTZ R42, R0.reuse, R42 ;  /* 0x0000002a002a7220 */ /* 0x040fe20000410000 */
[----:B------:R-:W-:Y:S01]  /*21050*/  FMUL.FTZ R43, R0, R43 ;  /* 0x0000002b002b7220 */ /* 0x000fe20000410000 */
[C---:B------:R-:W-:Y:S02]  /*21060*/  HMMA.16816.F32 R32, R136.reuse, R122, R32 ;  /* 0x0000007a8820723c */ /* 0x040fe40000001820 */
[----:B------:R-:W-:Y:S01]  /*21070*/  LDSM.16.MT88.4 R120, [R192+0xc800] ;  /* 0x00c80000c078783b */ /* 0x000fe20000004200 */
[C---:B------:R-:W-:Y:S03]  /*21080*/  FMUL.FTZ R44, R2.reuse, R44 ;  /* 0x0000002c022c7220 */ /* 0x040fe60000410000 */
[C---:B-1----:R-:W-:Y:S01]  /*21090*/  HMMA.16816.F32 R36, R136.reuse, R124, R36 ;  /* 0x0000007c8824723c */ /* 0x042fe20000001824 */
[----:B------:R-:W1:Y:S04]  /*210a0*/  MUFU.EX2 R164, R164 ;  /* 0x000000a400a47308 */ /* 0x000e680000000800 */
[----:B------:R-:W-:Y:S01]  /*210b0*/  FMUL.FTZ R45, R2, R45 ;  /* 0x0000002d022d7220 */ /* 0x000fe20000410000 */
[C---:B------:R-:W-:Y:S01]  /*210c0*/  HMMA.16816.F32 R40, R136.reuse, R126, R40 ;  /* 0x0000007e8828723c */ /* 0x040fe20000001828 */
[----:B------:R-:W-:Y:S04]  /*210d0*/  LDSM.16.MT88.4 R124, [R196+0xe800] ;  /* 0x00e80000c47c783b */ /* 0x000fe80000004200 */
[----:B------:R-:W1:Y:S01]  /*210e0*/  MUFU.EX2 R170, R170 ;  /* 0x000000aa00aa7308 */ /* 0x000e620000000800 */
[C---:B------:R-:W-:Y:S01]  /*210f0*/  FMUL.FTZ R46, R0.reuse, R46 ;  /* 0x0000002e002e7220 */ /* 0x040fe20000410000 */
[----:B------:R-:W-:Y:S01]  /*21100*/  FMUL.FTZ R47, R0, R47 ;  /* 0x0000002f002f7220 */ /* 0x000fe20000410000 */
[C---:B------:R-:W-:Y:S03]  /*21110*/  FMUL.FTZ R48, R2.reuse, R48 ;  /* 0x0000003002307220 */ /* 0x040fe60000410000 */
[----:B------:R-:W-:Y:S01]  /*21120*/  FMUL.FTZ R49, R2, R49 ;  /* 0x0000003102317220 */ /* 0x000fe20000410000 */
[----:B------:R-:W-:Y:S01]  /*21130*/  LDSM.16.MT88.4 R140, [R193+0xe800] ;  /* 0x00e80000c18c783b */ /* 0x000fe20000004200 */
[C---:B------:R-:W-:Y:S01]  /*21140*/  FMUL.FTZ R50, R0.reuse, R50 ;  /* 0x0000003200327220 */ /* 0x040fe20000410000 */
[----:B------:R-:W-:Y:S01]  /*21150*/  FMUL.FTZ R51, R0, R51 ;  /* 0x0000003300337220 */ /* 0x000fe20000410000 */
[C---:B--2---:R-:W-:Y:S01]  /*21160*/  HMMA.16816.F32 R44, R136.reuse, R108, R44 ;  /* 0x0000006c882c723c */ /* 0x044fe2000000182c */
[----:B------:R-:W-:Y:S02]  /*21170*/  MUFU.EX2 R172, R172 ;  /* 0x000000ac00ac7308 */ /* 0x000fe40000000800 */
[C---:B------:R-:W-:Y:S02]  /*21180*/  FMUL.FTZ R52, R2.reuse, R52 ;  /* 0x0000003402347220 */ /* 0x040fe40000410000 */
[----:B------:R-:W-:Y:S01]  /*21190*/  LDSM.16.MT88.4 R148, [R196+0xf800] ;  /* 0x00f80000c494783b */ /* 0x000fe20000004200 */
[----:B------:R-:W-:Y:S01]  /*211a0*/  FMUL.FTZ R53, R2, R53 ;  /* 0x0000003502357220 */ /* 0x000fe20000410000 */
[C---:B------:R-:W-:Y:S04]  /*211b0*/  HMMA.16816.F32 R48, R136.reuse, R110, R48 ;  /* 0x0000006e8830723c */ /* 0x040fe80000001830 */
[----:B------:R-:W2:Y:S01]  /*211c0*/  MUFU.EX2 R179, R179 ;  /* 0x000000b300b37308 */ /* 0x000ea20000000800 */
[C---:B------:R-:W-:Y:S01]  /*211d0*/  FMUL.FTZ R54, R0.reuse, R54 ;  /* 0x0000003600367220 */ /* 0x040fe20000410000 */
[----:B------:R-:W5:Y:S01]  /*211e0*/  LDSM.16.MT88.4 R108, [R196+0x10000] ;  /* 0x01000000c46c783b */ /* 0x000f620000004200 */
[----:B------:R-:W-:Y:S01]  /*211f0*/  FMUL.FTZ R55, R0, R55 ;  /* 0x0000003700377220 */ /* 0x000fe20000410000 */
[C---:B------:R-:W-:Y:S03]  /*21200*/  FMUL.FTZ R56, R2.reuse, R56 ;  /* 0x0000003802387220 */ /* 0x040fe60000410000 */
[----:B------:R-:W-:Y:S01]  /*21210*/  FMUL.FTZ R57, R2, R57 ;  /* 0x0000003902397220 */ /* 0x000fe20000410000 */
[C---:B------:R-:W-:Y:S01]  /*21220*/  FMUL.FTZ R58, R0.reuse, R58 ;  /* 0x0000003a003a7220 */ /* 0x040fe20000410000 */
[----:B------:R-:W-:Y:S01]  /*21230*/  FMUL.FTZ R59, R0, R59 ;  /* 0x0000003b003b7220 */ /* 0x000fe20000410000 */
[C---:B---3--:R-:W-:Y:S01]  /*21240*/  HMMA.16816.F32 R52, R136.reuse, R104, R52 ;  /* 0x000000688834723c */ /* 0x048fe20000001834 */
[----:B----4-:R-:W-:Y:S01]  /*21250*/  LDSM.16.MT88.4 R152, [R194+0xf800] ;  /* 0x00f80000c298783b */ /* 0x010fe20000004200 */
[----:B------:R-:W-:Y:S01]  /*21260*/  MUFU.EX2 R174, R174 ;  /* 0x000000ae00ae7308 */ /* 0x000fe20000000800 */
[C---:B------:R-:W-:Y:S01]  /*21270*/  FMUL.FTZ R60, R2.reuse, R60 ;  /* 0x0000003c023c7220 */ /* 0x040fe20000410000 */
[----:B------:R-:W-:Y:S01]  /*21280*/  FMUL.FTZ R61, R2, R61 ;  /* 0x0000003d023d7220 */ /* 0x000fe20000410000 */
[C---:B------:R-:W-:Y:S01]  /*21290*/  FMUL.FTZ R62, R0.reuse, R62 ;  /* 0x0000003e003e7220 */ /* 0x040fe20000410000 */
[C---:B------:R-:W-:Y:S03]  /*212a0*/  HMMA.16816.F32 R56, R136.reuse, R106, R56 ;  /* 0x0000006a8838723c */ /* 0x040fe60000001838 */
[----:B------:R-:W3:Y:S03]  /*212b0*/  LDSM.16.MT88.4 R104, [R193+0x10000] ;  /* 0x01000000c168783b */ /* 0x000ee60000004200 */
[----:B------:R-:W4:Y:S01]  /*212c0*/  MUFU.EX2 R225, R225 ;  /* 0x000000e100e17308 */ /* 0x000f220000000800 */
        /* <DEDUP_REMOVED lines=11> */
[----:B------:R-:W1:Y:S05]  /*21380*/  LDSM.16.MT88.4 R100, [R192+0x10000] ;  /* 0x01000000c064783b */ /* 0x000e6a0000004200 */
[----:B------:R-:W4:Y:S01]  /*21390*/  MUFU.EX2 R175, R175 ;  /* 0x000000af00af7308 */ /* 0x000f220000000800 */
[----:B------:R-:W-:Y:S01]  /*213a0*/  FMUL.FTZ R71, R0, R71 ;  /* 0x0000004700477220 */ /* 0x000fe20000410000 */
[C---:B------:R-:W-:Y:S03]  /*213b0*/  FMUL.FTZ R72, R2.reuse, R72 ;  /* 0x0000004802487220 */ /* 0x040fe60000410000 */
[----:B------:R-:W-:Y:S01]  /*213c0*/  FMUL.FTZ R73, R2, R73 ;  /* 0x0000004902497220 */ /* 0x000fe20000410000 */
[C---:B------:R-:W-:Y:S01]  /*213d0*/  FMUL.FTZ R74, R0.reuse, R74 ;  /* 0x0000004a004a7220 */ /* 0x040fe20000410000 */
[----:B------:R-:W-:Y:S01]  /*213e0*/  FMUL.FTZ R75, R0, R75 ;  /* 0x0000004b004b7220 */ /* 0x000fe20000410000 */
[C---:B-----5:R-:W-:Y:S02]  /*213f0*/  HMMA.16816.F32 R68, R136.reuse, R108, R68 ;  /* 0x0000006c8844723c */ /* 0x060fe40000001844 */
[----:B------:R-:W-:Y:S01]  /*21400*/  MUFU.EX2 R177, R177 ;  /* 0x000000b100b17308 */ /* 0x000fe20000000800 */
[C---:B------:R-:W-:Y:S01]  /*21410*/  FMUL.FTZ R76, R2.reuse, R76 ;  /* 0x0000004c024c7220 */ /* 0x040fe20000410000 */
[----:B------:R-:W-:Y:S01]  /*21420*/  FMUL.FTZ R77, R2, R77 ;  /* 0x0000004d024d7220 */ /* 0x000fe20000410000 */
[C---:B------:R-:W-:Y:S01]  /*21430*/  FMUL.FTZ R78, R0.reuse, R78 ;  /* 0x0000004e004e7220 */ /* 0x040fe20000410000 */
[C---:B------:R-:W-:Y:S01]  /*21440*/  HMMA.16816.F32 R72, R136.reuse, R110, R72 ;  /* 0x0000006e8848723c */ /* 0x040fe20000001848 */
[----:B------:R-:W5:Y:S05]  /*21450*/  LDSM.16.MT88.4 R108, [R196+0xc800] ;  /* 0x00c80000c46c783b */ /* 0x000f6a0000004200 */
        /* <DEDUP_REMOVED lines=12> */
[----:B------:R-:W2:Y:S05]  /*21520*/  LDSM.16.MT88.4 R112, [R194+0xc800] ;  /* 0x00c80000c270783b */ /* 0x000eaa0000004200 */
[----:B------:R-:W4:Y:S01]  /*21530*/  MUFU.EX2 R227, R227 ;  /* 0x000000e300e37308 */ /* 0x000f220000000800 */
[----:B------:R-:W-:Y:S01]  /*21540*/  FMUL.FTZ R87, R0, R87 ;  /* 0x0000005700577220 */ /* 0x000fe20000410000 */
[C---:B------:R-:W-:Y:S03]  /*21550*/  FMUL.FTZ R88, R2.reuse, R88 ;  /* 0x0000005802587220 */ /* 0x040fe60000410000 */
[----:B------:R-:W-:Y:S01]  /*21560*/  FMUL.FTZ R89, R2, R89 ;  /* 0x0000005902597220 */ /* 0x000fe20000410000 */
[C---:B------:R-:W-:Y:S01]  /*21570*/  FMUL.FTZ R90, R0.reuse, R90 ;  /* 0x0000005a005a7220 */ /* 0x040fe20000410000 */
[----:B------:R-:W-:Y:S01]  /*21580*/  FMUL.FTZ R91, R0, R91 ;  /* 0x0000005b005b7220 */ /* 0x000fe20000410000 */
[C---:B---3--:R-:W-:Y:S02]  /*21590*/  HMMA.16816.F32 R84, R136.reuse, R104, R84 ;  /* 0x000000688854723c */ /* 0x048fe40000001854 */
[----:B------:R-:W3:Y:S01]  /*215a0*/  MUFU.EX2 R222, R222 ;  /* 0x000000de00de7308 */ /* 0x000ee20000000800 */
        /* <DEDUP_REMOVED lines=10> */
[C---:B-1----:R-:W-:Y:S02]  /*21650*/  HMMA.16816.F32 R92, R136.reuse, R100, R92 ;  /* 0x00000064885c723c */ /* 0x042fe4000000185c */
[----:B------:R-:W1:Y:S01]  /*21660*/  MUFU.EX2 R231, R231 ;  /* 0x000000e700e77308 */ /* 0x000e620000000800 */
[----:B------:R-:W-:Y:S01]  /*21670*/  F2FP.F16.F32.PACK_AB R104, R167, R162 ;  /* 0x000000a2a768723e */ /* 0x000fe200000000ff */
[----:B------:R-:W-:Y:S01]  /*21680*/  FFMA.FTZ R163, R2, R223, R163 ;  /* 0x000000df02a37223 */ /* 0x000fe200000100a3 */
[----:B------:R-:W-:Y:S01]  /*21690*/  F2FP.F16.F32.PACK_AB R106, R169, R164 ;  /* 0x000000a4a96a723e */ /* 0x000fe200000000ff */
[----:B------:R-:W-:Y:S01]  /*216a0*/  HMMA.16816.F32 R96, R136, R102, R96 ;  /* 0x000000668860723c */ /* 0x000fe20000001860 */
[----:B------:R-:W4:Y:S05]  /*216b0*/  LDSM.16.MT88.4 R100, [R192+0xe800] ;  /* 0x00e80000c064783b */ /* 0x000f2a0000004200 */
[----:B------:R-:W1:Y:S01]  /*216c0*/  MUFU.EX2 R226, R226 ;  /* 0x000000e200e27308 */ /* 0x000e620000000800 */
        /* <DEDUP_REMOVED lines=8> */
[C---:B-----5:R-:W-:Y:S05]  /*21750*/  HMMA.16816.F32 R4, R104.reuse, R108, R4 ;  /* 0x0000006c6804723c */ /* 0x060fea0000001804 */
[----:B------:R-:W-:Y:S01]  /*21760*/  FADD.FTZ R159, R159, R160 ;  /* 0x000000a09f9f7221 */ /* 0x000fe20000010000 */
[C---:B------:R-:W-:Y:S01]  /*21770*/  HMMA.16816.F32 R8, R104.reuse, R110, R8 ;  /* 0x0000006e6808723c */ /* 0x040fe20000001808 */
[----:B------:R-:W5:Y:S04]  /*21780*/  LDSM.16.MT88.4 R108, [R196+0x10800] ;  /* 0x01080000c46c783b */ /* 0x000f680000004200 */
        /* <DEDUP_REMOVED lines=9> */
[----:B------:R-:W3:Y:S04]  /*21820*/  LDSM.16.MT88.4 R116, [R193+0x10800] ;  /* 0x01080000c174783b */ /* 0x000ee80000004200 */
        /* <DEDUP_REMOVED lines=16> */
[C---:B------:R-:W-:Y:S06]  /*21930*/  HMMA.16816.F32 R52, R104.reuse, R140, R52 ;  /* 0x0000008c6834723c */ /* 0x040fec0000001834 */
[C---:B------:R-:W-:Y:S01]  /*21940*/  HMMA.16816.F32 R56, R104.reuse, R142, R56 ;  /* 0x0000008e6838723c */ /* 0x040fe20000001838 */
[----:B------:R-:W-:Y:S05]  /*21950*/  LDSM.16.MT88.4 R140, [R194+0xf000] ;  /* 0x00f00000c28c783b */ /* 0x000fea0000004200 */
[C---:B----4-:R-:W-:Y:S06]  /*21960*/  HMMA.16816.F32 R60, R104.reuse, R100, R60 ;  /* 0x00000064683c723c */ /* 0x050fec000000183c */
[C---:B------:R-:W-:Y:S05]  /*21970*/  HMMA.16816.F32 R64, R104.reuse, R102, R64 ;  /* 0x000000666840723c */ /* 0x040fea0000001840 */
[----:B------:R-:W-:Y:S01]  /*21980*/  F2FP.F16.F32.PACK_AB R100, R179, R172 ;  /* 0x000000acb364723e */ /* 0x000fe200000000ff */
[C---:B-----5:R-:W-:Y:S05]  /*21990*/  HMMA.16816.F32 R68, R104.reuse, R108, R68 ;  /* 0x0000006c6844723c */ /* 0x060fea0000001844 */
[----:B------:R-:W-:Y:S01]  /*219a0*/  F2FP.F16.F32.PACK_AB R102, R225, R174 ;  /* 0x000000aee166723e */ /* 0x000fe200000000ff */
[C---:B------:R-:W-:Y:S01]  /*219b0*/  HMMA.16816.F32 R72, R104.reuse, R110, R72 ;  /* 0x0000006e6848723c */ /* 0x040fe20000001848 */
[----:B------:R-:W4:Y:S04]  /*219c0*/  LDSM.16.MT88.4 R108, [R193+0xd000] ;  /* 0x00d00000c16c783b */ /* 0x000f280000004200 */
[----:B------:R-:W-:Y:S01]  /*219d0*/  F2FP.F16.F32.PACK_AB R101, R175, R176 ;  /* 0x000000b0af65723e */ /* 0x000fe200000000ff */
[C---:B--2---:R-:W-:Y:S05]  /*219e0*/  HMMA.16816.F32 R76, R104.reuse, R112, R76 ;  /* 0x00000070684c723c */ /* 0x044fea000000184c */
[----:B------:R-:W-:Y:S01]  /*219f0*/  F2FP.F16.F32.PACK_AB R103, R178, R177 ;  /* 0x000000b1b267723e */ /* 0x000fe200000000ff */
[C---:B------:R-:W-:Y:S01]  /*21a00*/  HMMA.16816.F32 R80, R104.reuse, R114, R80 ;  /* 0x000000726850723c */ /* 0x040fe20000001850 */
[----:B------:R-:W2:Y:S04]  /*21a10*/  LDSM.16.MT88.4 R112, [R196+0xf000] ;  /* 0x00f00000c470783b */ /* 0x000ea80000004200 */
[----:B------:R-:W-:Y:S01]  /*21a20*/  FADD.FTZ R172, R172, R169 ;  /* 0x000000a9acac7221 */ /* 0x000fe20000010000 */
[C---:B---3--:R-:W-:Y:S05]  /*21a30*/  HMMA.16816.F32 R84, R104.reuse, R116, R84 ;  /* 0x000000746854723c */ /* 0x048fea0000001854 */
[----:B------:R-:W-:Y:S01]  /*21a40*/  FADD.FTZ R176, R176, R173 ;  /* 0x000000adb0b07221 */ /* 0x000fe20000010000 */
[C---:B------:R-:W-:Y:S01]  /*21a50*/  HMMA.16816.F32 R88, R104.reuse, R118, R88 ;  /* 0x000000766858723c */ /* 0x040fe20000001858 */
[----:B------:R-:W3:Y:S04]  /*21a60*/  LDSM.16.MT88.4 R116, [R193+0xf000] ;  /* 0x00f00000c174783b */ /* 0x000ee80000004200 */
[----:B------:R-:W-:Y:S01]  /*21a70*/  FADD.FTZ R179, R179, R172 ;  /* 0x000000acb3b37221 */ /* 0x000fe20000010000 */
[C---:B-1----:R-:W-:Y:S05]  /*21a80*/  HMMA.16816.F32 R92, R104.reuse, R120, R92 ;  /* 0x00000078685c723c */ /* 0x042fea000000185c */
[----:B------:R-:W-:Y:S01]  /*21a90*/  FADD.FTZ R176, R175, R176 ;  /* 0x000000b0afb07221 */ /* 0x000fe20000010000 */
[----:B------:R-:W-:Y:S01]  /*21aa0*/  HMMA.16816.F32 R96, R104, R122, R96 ;  /* 0x0000007a6860723c */ /* 0x000fe20000001860 */
        /* <DEDUP_REMOVED lines=10> */
[C---:B----4-:R-:W-:Y:S06]  /*21b50*/  HMMA.16816.F32 R20, R100.reuse, R108, R20 ;  /* 0x0000006c6414723c */ /* 0x050fec0000001814 */
[C---:B------:R-:W-:Y:S01]  /*21b60*/  HMMA.16816.F32 R24, R100.reuse, R110, R24 ;  /* 0x0000006e6418723c */ /* 0x040fe20000001818 */
[----:B------:R-:W4:Y:S05]  /*21b70*/  LDSM.16.MT88.4 R108, [R194+0x11000] ;  /* 0x01100000c26c783b */ /* 0x000f2a0000004200 */
        /* <DEDUP_REMOVED lines=30> */
[C---:B------:R-:W-:Y:S06]  /*21d60*/  HMMA.16816.F32 R80, R100.reuse, R110, R80 ;  /* 0x0000006e6450723c */ /* 0x040fec0000001850 */
[C---:B--2---:R-:W-:Y:S06]  /*21d70*/  HMMA.16816.F32 R84, R100.reuse, R112, R84 ;  /* 0x000000706454723c */ /* 0x044fec0000001854 */
[C---:B------:R-:W-:Y:S06]  /*21d80*/  HMMA.16816.F32 R88, R100.reuse, R114, R88 ;  /* 0x000000726458723c */ /* 0x040fec0000001858 */
[C---:B---3--:R-:W-:Y:S06]  /*21d90*/  HMMA.16816.F32 R92, R100.reuse, R116, R92 ;  /* 0x00000074645c723c */ /* 0x048fec000000185c */
[----:B------:R-:W-:Y:S06]  /*21da0*/  HMMA.16816.F32 R96, R100, R118, R96 ;  /* 0x000000766460723c */ /* 0x000fec0000001860 */
[C---:B------:R-:W-:Y:S01]  /*21db0*/  HMMA.16816.F32 R128, R136.reuse, R124, R4 ;  /* 0x0000007c8880723c */ /* 0x040fe20000001804 */
[----:B------:R-:W2:Y:S05]  /*21dc0*/  LDSM.16.MT88.4 R4, [R193+0xf800] ;  /* 0x00f80000c104783b */ /* 0x000eaa0000004200 */
[C---:B------:R-:W-:Y:S03]  /*21dd0*/  HMMA.16816.F32 R124, R136.reuse, R126, R8 ;  /* 0x0000007e887c723c */ /* 0x040fe60000001808 */
[----:B------:R-:W3:Y:S03]  /*21de0*/  LDSM.16.MT88.4 R8, [R192+0xf800] ;  /* 0x00f80000c008783b */ /* 0x000ee60000004200 */
[C---:B-1----:R-:W-:Y:S05]  /*21df0*/  HMMA.16816.F32 R120, R136.reuse, R104, R12 ;  /* 0x000000688878723c */ /* 0x042fea000000180c */
[----:B------:R-:W1:Y:S01]  /*21e00*/  LDSM.16.MT88.4 R12, [R196+0x11800] ;  /* 0x01180000c40c783b */ /* 0x000e620000004200 */
        /* <DEDUP_REMOVED lines=12> */
[C---:B--2---:R-:W-:Y:S06]  /*21ed0*/  HMMA.16816.F32 R52, R136.reuse, R4, R52 ;  /* 0x000000048834723c */ /* 0x044fec0000001834 */
[C---:B------:R-:W-:Y:S06]  /*21ee0*/  HMMA.16816.F32 R56, R136.reuse, R6, R56 ;  /* 0x000000068838723c */ /* 0x040fec0000001838 */
[C---:B---3--:R-:W-:Y:S06]  /*21ef0*/  HMMA.16816.F32 R60, R136.reuse, R8, R60 ;  /* 0x00000008883c723c */ /* 0x048fec000000183c */
[C---:B------:R-:W-:Y:S06]  /*21f00*/  HMMA.16816.F32 R64, R136.reuse, R10, R64 ;  /* 0x0000000a8840723c */ /* 0x040fec0000001840 */
[C---:B-1----:R-:W-:Y:S06]  /*21f10*/  HMMA.16816.F32 R68, R136.reuse, R12, R68 ;  /* 0x0000000c8844723c */ /* 0x042fec0000001844 */
        /* <DEDUP_REMOVED lines=10> */
.L_x_6350:
        /* <DEDUP_REMOVED lines=265> */
.L_x_6355:
[----:B------:R-:W1:Y:S01]  /*23050*/  S2R R24, SR_CTAID.Z ;  /* 0x0000000000187919 */ /* 0x000e620000002700 */
[----:B------:R-:W1:Y:S08]  /*23060*/  S2UR UR8, SR_CTAID.Y ;  /* 0x00000000000879c3 */ /* 0x000e700000002600 */
[----:B------:R-:W1:Y:S08]  /*23070*/  LDC R3, c[0x0][0x270] ;  /* 0x00009c00ff037b82 */ /* 0x000e700000000800 */
[----:B------:R-:W2:Y:S01]  /*23080*/  LDC R2, c[0x0][0x2c4] ;  /* 0x0000b100ff027b82 */ /* 0x000ea20000000800 */
[----:B-1----:R-:W-:-:S04]  /*23090*/  IMAD R3, R3, UR8, R24 ;  /* 0x0000000803037c24 */ /* 0x002fc8000f8e0218 */
[----:B--2---:R-:W-:-:S05]  /*230a0*/  IMAD R2, R3, R2, RZ ;  /* 0x0000000203027224 */ /* 0x004fca00078e02ff */
[----:B------:R-:W-:-:S15]  /*230b0*/  R2UR UR10, R2 ;  /* 0x00000000020a72ca */ /* 0x000fde00000e0000 */
.L_x_6356:
        /* <DEDUP_REMOVED lines=46> */
.L_x_6358:
[----:B------:R-:W-:Y:S05]  /*233a0*/  BSYNC B0 ;  /* 0x0000000000007941 */ /* 0x000fea0003800000 */
.L_x_6357:
[----:B------:R-:W2:Y:S01]  /*233b0*/  S2UR UR7, SR_CTAID.X ;  /* 0x00000000000779c3 */ /* 0x000ea20000002500 */
[----:B-1----:R-:W-:Y:S01]  /*233c0*/  LEA.HI R5, R7, R0, RZ, 0x3 ;  /* 0x0000000007057211 */ /* 0x002fe200078f18ff */
[----:B------:R-:W-:Y:S01]  /*233d0*/  IMAD.U32 R7, RZ, RZ, UR4 ;  /* 0x00000004ff077e24 */ /* 0x000fe2000f8e00ff */
[----:B------:R-:W-:Y:S01]  /*233e0*/  LEA.HI R2, R2, R3, RZ, 0x3 ;  /* 0x0000000302027211 */ /* 0x000fe200078f18ff */
[----:B------:R1:W3:Y:S01]  /*233f0*/  LDS.128 R12, [R205+0x1800] ;  /* 0x00180000cd0c7984 */ /* 0x0002e20000000c00 */
[----:B------:R-:W-:Y:S01]  /*23400*/  LOP3.LUT R5, R5, 0xfffffff8, RZ, 0xc0, !PT ;  /* 0xfffffff805057812 */ /* 0x000fe200078ec0ff */
[----:B------:R-:W-:Y:S01]  /*23410*/  BSSY B0, `(.L_x_6359) ;  /* 0x0000034000007945 */ /* 0x000fe20003800000 */
[----:B------:R-:W-:Y:S01]  /*23420*/  LOP3.LUT R4, R2, 0xfffffff8, RZ, 0xc0, !PT ;  /* 0xfffffff802047812 */ /* 0x000fe200078ec0ff */
[----:B------:R1:W4:Y:S01]  /*23430*/  LDS.128 R16, [R205] ;  /* 0x00000000cd107984 */ /* 0x0003220000000c00 */
[----:B------:R-:W-:Y:S01]  /*23440*/  SHF.R.S32.HI R2, RZ, 0x3, R2 ;  /* 0x00000003ff027819 */ /* 0x000fe20000011402 */
[----:B------:R-:W-:Y:S01]  /*23450*/  IMAD.IADD R5, R0, 0x1, -R5 ;  /* 0x0000000100057824 */ /* 0x000fe200078e0a05 */
[----:B------:R-:W-:Y:S01]  /*23460*/  SHF.R.S32.HI R27, RZ, 0x1f, R24 ;  /* 0x0000001fff1b7819 */ /* 0x000fe20000011418 */
[----:B------:R-:W-:Y:S01]  /*23470*/  IMAD.IADD R3, R3, 0x1, -R4 ;  /* 0x0000000103037824 */ /* 0x000fe200078e0a04 */
[C---:B------:R-:W-:Y:S01]  /*23480*/  IADD3 R4, R2.reuse, 0x20, RZ ;  /* 0x0000002002047810 */ /* 0x040fe20007ffe0ff */
[----:B------:R-:W-:Y:S01]  /*23490*/  IMAD.SHL.U32 R22, R5, 0x8, RZ ;  /* 0x0000000805167824 */ /* 0x000fe200078e00ff */
[----:B------:R1:W1:Y:S01]  /*234a0*/  LDS.128 R8, [R205+0x2000] ;  /* 0x00200000cd087984 */ /* 0x0002620000000c00 */
[----:B------:R-:W-:-:S02]  /*234b0*/  VIADD R5, R2, 0x10 ;  /* 0x0000001002057836 */ /* 0x000fc40000000000 */
[----:B------:R-:W-:Y:S01]  /*234c0*/  IMAD.SHL.U32 R3, R3, 0x8, RZ ;  /* 0x0000000803037824 */ /* 0x000fe200078e00ff */
[----:B------:R-:W-:-:S03]  /*234d0*/  SHF.R.S32.HI R23, RZ, 0x1f, R22 ;  /* 0x0000001fff177819 */ /* 0x000fc60000011416 */
[C---:B------:R-:W-:Y:S01]  /*234e0*/  VIADD R20, R3.reuse, 0x80 ;  /* 0x0000008003147836 */ /* 0x040fe20000000000 */
[----:B------:R-:W-:Y:S01]  /*234f0*/  IADD3 R3, R3, 0x40, RZ ;  /* 0x0000004003037810 */ /* 0x000fe20007ffe0ff */
[----:B--2---:R-:W-:-:S04]  /*23500*/  USHF.L.U32 UR7, UR7, 0x6, URZ ;  /* 0x0000000607077899 */ /* 0x004fc8000800063f */
[----:B------:R-:W-:Y:S02]  /*23510*/  USHF.R.S32.HI UR6, URZ, 0x1f, UR7 ;  /* 0x0000001f3f067899 */ /* 0x000fe40008011407 */
        /* <DEDUP_REMOVED lines=35> */
.L_x_6360:
[----:B------:R-:W-:Y:S05]  /*23750*/  BSYNC B0 ;  /* 0x0000000000007941 */ /* 0x000fea0003800000 */
.L_x_6359:
        /* <DEDUP_REMOVED lines=23> */
.L_x_6362:
[----:B------:R-:W-:Y:S05]  /*238d0*/  BSYNC B0 ;  /* 0x0000000000007941 */ /* 0x000fea0003800000 */
.L_x_6361:
        /* <DEDUP_REMOVED lines=23> */
.L_x_6364:
[----:B------:R-:W-:Y:S05]  /*23a50*/  BSYNC B0 ;  /* 0x0000000000007941 */ /* 0x000fea0003800000 */
.L_x_6363:
        /* <DEDUP_REMOVED lines=23> */
.L_x_6365:
        /* <DEDUP_REMOVED lines=11> */
.L_x_7487:


//--------------------- .text._ZN5flash24flash_fwd_splitkv_kernelI23Flash_fwd_kernel_traitsILi192ELi64ELi64ELi4ELb0ELb0EN7cutlass6half_tE19Flash_kernel_traitsILi192ELi64ELi64ELi4ES3_EELb0ELb1ELb0ELb0ELb1ELb0ELb1ELb0EEEvNS_16Flash_fwd_paramsE --------------------------
	.section	.text._ZN5flash24flash_fwd_splitkv_kernelI23Flash_fwd_kernel_traitsILi192ELi64ELi64ELi4ELb0ELb0EN7cutlass6half_tE19Flash_kernel_traitsILi192ELi64ELi64ELi4ES3_EELb0ELb1ELb0ELb0ELb1ELb0ELb1ELb0EEEvNS_16Flash_fwd_paramsE,"ax",@progbits
	.align	128
        .global         _ZN5flash24flash_fwd_splitkv_kernelI23Flash_fwd_kernel_traitsILi192ELi64ELi64ELi4ELb0ELb0EN7cutlass6half_tE19Flash_kernel_traitsILi192ELi64ELi64ELi4ES3_EELb0ELb1ELb0ELb0ELb1ELb0ELb1ELb0EEEvNS_16Flash_fwd_paramsE
        .type           _ZN5flash24flash_fwd_splitkv_kernelI23Flash_fwd_kernel_traitsILi192ELi64ELi64ELi4ELb0ELb0EN7cutlass6half_tE19Flash_kernel_traitsILi192ELi64ELi64ELi4ES3_EELb0ELb1ELb0ELb0ELb1ELb0ELb1ELb0EEEvNS_16Flash_fwd_paramsE,@function
        .size           _ZN5flash24flash_fwd_splitkv_kernelI23Flash_fwd_kernel_traitsILi192ELi64ELi64ELi4ELb0ELb0EN7cutlass6half_tE19Flash_kernel_traitsILi192ELi64ELi64ELi4ES3_EELb0ELb1ELb0ELb0ELb1ELb0ELb1ELb0EEEvNS_16Flash_fwd_paramsE,(.L_x_7488 - _ZN5flash24flash_fwd_splitkv_kernelI23Flash_fwd_kernel_traitsILi192ELi64ELi64ELi4ELb0ELb0EN7cutlass6half_tE19Flash_kernel_traitsILi192ELi64ELi64ELi4ES3_EELb0ELb1ELb0ELb0ELb1ELb0ELb1ELb0EEEvNS_16Flash_fwd_paramsE)
        .other          _ZN5flash24flash_fwd_splitkv_kernelI23Flash_fwd_kernel_traitsILi192ELi64ELi64ELi4ELb0ELb0EN7cutlass6half_tE19Flash_kernel_traitsILi192ELi64ELi64ELi4ES3_EELb0ELb1ELb0ELb0ELb1ELb0ELb1ELb0EEEvNS_16Flash_fwd_paramsE,@"STO_CUDA_ENTRY STV_DEFAULT"
_ZN5flash24flash_fwd_splitkv_kernelI23Flash_fwd_kernel_traitsILi192ELi64ELi64ELi4ELb0ELb0EN7cutlass6half_tE19Flash_kernel_traitsILi192ELi64ELi64ELi4ES3_EELb0ELb1ELb0ELb0ELb1ELb0ELb1ELb0EEEvNS_16Flash_fwd_paramsE:
.text._ZN5flash24flash_fwd_splitkv_kernelI23Flash_fwd_kernel_traitsILi192ELi64ELi64ELi4ELb0ELb0EN7cutlass6half_tE19Flash_kernel_traitsILi192ELi64ELi64ELi4ES3_EELb0ELb1ELb0ELb0ELb1ELb0ELb1ELb0EEEvNS_16Flash_fwd_paramsE:
        /* <DEDUP_REMOVED lines=31> */
[----:B------:R-:W-:Y:S02]  /*01f0*/  @UP3 UIADD3 UR11, UR11, 0x1, URZ ;  /* 0x000000010b0b3890 */ /* 0x000fe4000fffe03f */
[----:B------:R-:W-:Y:S01]  /*0200*/  @!UP2 ULOP3.LUT UR11, URZ, UR6, URZ, 0x33, !UPT ;  /* 0x000000063f0ba292 */ /* 0x000fe2000f8e333f */
[----:B------:R-:W-:Y:S01]  /*0210*/  PLOP3.LUT P0, PT, PT, PT, UP0, 0x80, 0x0 ;  /* 0x000000000000781c */ /* 0x000fe20003f0f008 */
        /* <DEDUP_REMOVED lines=43> */
.L_x_6366:
[----:B------:R-:W-:-:S05]  /*04d0*/  ULDC UR8, c[0x0][0x2c8] ;  /* 0x0000b20000087ab9 */ /* 0x000fca0000000800 */
.L_x_6367:
        /* <DEDUP_REMOVED lines=12> */
[----:B------:R-:W-:-:S03]  /*05a0*/  @!UP2 UISETP.NE.U32.AND UP0, UPT, UR4, URZ, UPT ;  /* 0x0000003f0400a28c */ /* 0x000fc6000bf05070 */
[----:B------:R-:W-:Y:S01]  /*05b0*/  @!UP2 ULDC UR4, c[0x0][0x2cc] ;  /* 0x0000b3000004aab9 */ /* 0x000fe20000000800 */
[----:B------:R-:W-:-:S04]  /*05c0*/  @!UP2 UISETP.NE.AND.EX UP0, UPT, UR5, URZ, UPT, UP0 ;  /* 0x0000003f0500a28c */ /* 0x000fc8000bf05300 */
[----:B------:R-:W-:Y:S01]  /*05d0*/  @!UP2 USEL UR4, UR4, URZ, UP0 ;  /* 0x0000003f0404a287 */ /* 0x000fe20008000000 */
[----:B--2---:R-:W-:Y:S02]  /*05e0*/  @P0 R2UR UR16, R0 ;  /* 0x00000000001002ca */ /* 0x004fe400000e0000 */
[----:B------:R-:W-:-:S11]  /*05f0*/  PLOP3.LUT P0, PT, PT, PT, UP1, 0x80, 0x0 ;  /* 0x000000000000781c */ /* 0x000fd60003f0f018 */
[----:B------:R-:W-:Y:S02]  /*0600*/  @UP2 UIADD3 UR16, UR16, -UR9, URZ ;  /* 0x8000000910102290 */ /* 0x000fe4000fffe03f */
[----:B------:R-:W-:Y:S01]  /*0610*/  @!UP2 UIADD3 UR16, UR4, UR8, -UR9 ;  /* 0x000000080410a290 */ /* 0x000fe2000fffe809 */
[----:B------:R-:W-:Y:S11]  /*0620*/  @!P0 EXIT ;  /* 0x000000000000894d */ /* 0x000ff60003800000 */
[----:B------:R-:W1:Y:S01]  /*0630*/  LDC R5, c[0x0][0x10] ;  /* 0x00000400ff057b82 */ /* 0x000e620000000800 */
[----:B------:R-:W-:Y:S02]  /*0640*/  UIADD3 UR4, UR16, 0x3f, URZ ;  /* 0x0000003f10047890 */ /* 0x000fe4000fffe03f */
[----:B------:R-:W-:Y:S02]  /*0650*/  UIADD3 UR22, UR16, UR13, -UR17 ;  /* 0x0000000d10167290 */ /* 0x000fe4000fffe811 */
[----:B------:R-:W-:Y:S01]  /*0660*/  UIADD3 UR5, -UR17, 0x7f, UR13 ;  /* 0x0000007f11057890 */ /* 0x000fe2000fffe10d */
[----:B------:R-:W-:Y:S02]  /*0670*/  ULDC UR12, c[0x0][0x394] ;  /* 0x0000e500000c7ab9 */ /* 0x000fe40000000800 */
[----:B------:R-:W2:Y:S01]  /*0680*/  LDC R3, c[0x0][0x2c8] ;  /* 0x0000b200ff037b82 */ /* 0x000ea20000000800 */
[----:B------:R-:W-:Y:S01]  /*0690*/  ULDC UR10, c[0x0][0x398] ;  /* 0x0000e600000a7ab9 */ /* 0x000fe20000000800 */
[----:B------:R-:W-:-:S02]  /*06a0*/  USHF.R.S32.HI UR8, URZ, 0x1f, UR4 ;  /* 0x0000001f3f087899 */ /* 0x000fc40008011404 */
[----:B------:R-:W-:Y:S02]  /*06b0*/  UIADD3 UR22, UR22, -UR12, URZ ;  /* 0x8000000c16167290 */ /* 0x000fe4000fffe03f */
[----:B------:R-:W-:Y:S02]  /*06c0*/  UIADD3 UR5, UR5, UR10, UR16 ;  /* 0x0000000a05057290 */ /* 0x000fe4000fffe010 */
[----:B------:R-:W-:Y:S02]  /*06d0*/  ULEA.HI UR8, UR8, UR4, URZ, 0x6 ;  /* 0x0000000408087291 */ /* 0x000fe4000f8f303f */
[----:B------:R-:W-:Y:S02]  /*06e0*/  USHF.R.S32.HI UR21, URZ, 0x1f, UR22 ;  /* 0x0000001f3f157899 */ /* 0x000fe40008011416 */
[----:B------:R-:W-:Y:S02]  /*06f0*/  USHF.R.S32.HI UR4, URZ, 0x1f, UR5 ;  /* 0x0000001f3f047899 */ /* 0x000fe40008011405 */
[----:B------:R-:W-:Y:S01]  /*0700*/  ULEA.HI UR21, UR21, UR22, URZ, 0x6 ;  /* 0x0000001615157291 */ /* 0x000fe2000f8f303f */
[----:B-1----:R-:W-:Y:S01]  /*0710*/  IABS R4, R5 ;  /* 0x0000000500047213 */ /* 0x002fe20000000000 */
[----:B------:R-:W-:-:S02]  /*0720*/  USHF.R.S32.HI UR8, URZ, 0x6, UR8 ;  /* 0x000000063f087899 */ /* 0x000fc40008011408 */
[----:B------:R-:W-:Y:S01]  /*0730*/  ULEA.HI UR4, UR4, UR5, URZ, 0x6 ;  /* 0x0000000504047291 */ /* 0x000fe2000f8f303f */
[----:B------:R-:W1:Y:S01]  /*0740*/  I2F.RP R0, R4 ;  /* 0x0000000400007306 */ /* 0x000e620000209400 */
[----:B------:R-:W-:Y:S02]  /*0750*/  USHF.R.S32.HI UR21, URZ, 0x6, UR21 ;  /* 0x000000063f157899 */ /* 0x000fe40008011415 */
[----:B------:R-:W-:Y:S01]  /*0760*/  USHF.R.S32.HI UR4, URZ, 0x6, UR4 ;  /* 0x000000063f047899 */ /* 0x000fe20008011404 */
[----:B--2---:R-:W-:-:S05]  /*0770*/  VIADD R3, R3, 0x3f ;  /* 0x0000003f03037836 */ /* 0x004fca0000000000 */
[----:B------:R-:W-:-:S04]  /*0780*/  SHF.R.S32.HI R6, RZ, 0x1f, R3 ;  /* 0x0000001fff067819 */ /* 0x000fc80000011403 */
[----:B------:R-:W-:Y:S01]  /*0790*/  LEA.HI R6, R6, R3, RZ, 0x6 ;  /* 0x0000000306067211 */ /* 0x000fe200078f30ff */
[----:B-1----:R-:W1:Y:S03]  /*07a0*/  MUFU.RCP R8, R0 ;  /* 0x0000000000087308 */ /* 0x002e660000001000 */
[----:B------:R-:W-:-:S05]  /*07b0*/  LEA.HI.SX32 R6, R6, R5, 0x1a ;  /* 0x0000000506067211 */ /* 0x000fca00078fd2ff */
[----:B------:R-:W-:-:S05]  /*07c0*/  VIADD R6, R6, 0xffffffff ;  /* 0xffffffff06067836 */ /* 0x000fca0000000000 */
[----:B------:R-:W-:Y:S02]  /*07d0*/  IABS R2, R6 ;  /* 0x0000000600027213 */ /* 0x000fe40000000000 */
[-C--:B------:R-:W-:Y:S01]  /*07e0*/  LOP3.LUT R6, R6, R5.reuse, RZ, 0x3c, !PT ;  /* 0x0000000506067212 */ /* 0x080fe200078e3cff */
[----:B-1----:R-:W-:Y:S01]  /*07f0*/  VIADD R8, R8, 0xffffffe ;  /* 0x0ffffffe08087836 */ /* 0x002fe20000000000 */
[----:B------:R-:W-:Y:S02]  /*0800*/  IABS R0, R5 ;  /* 0x0000000500007213 */ /* 0x000fe40000000000 */
[----:B------:R-:W-:Y:S01]  /*0810*/  ISETP.GE.AND P0, PT, R6, RZ, PT ;  /* 0x000000ff0600720c */ /* 0x000fe20003f06270 */
[----:B------:R-:W1:Y:S02]  /*0820*/  F2I.FTZ.U32.TRUNC.NTZ R9, R8 ;  /* 0x0000000800097305 */ /* 0x000e64000021f000 */
[----:B------:R-:W-:Y:S02]  /*0830*/  IMAD.MOV R0, RZ, RZ, -R0 ;  /* 0x000000ffff007224 */ /* 0x000fe400078e0a00 */
[----:B-1----:R-:W-:-:S02]  /*0840*/  IMAD.MOV R3, RZ, RZ, -R9 ;  /* 0x000000ffff037224 */ /* 0x002fc400078e0a09 */
        /* <DEDUP_REMOVED lines=12> */
[----:B------:R-:W-:-:S05]  /*0910*/  @!P1 LOP3.LUT R3, RZ, R5, RZ, 0x33, !PT ;  /* 0x00000005ff039212 */ /* 0x000fca00078e33ff */
[----:B------:R-:W-:-:S05]  /*0920*/  IMAD R195, R3, UR7, RZ ;  /* 0x0000000703c37c24 */ /* 0x000fca000f8e02ff */
[C---:B------:R-:W-:Y:S02]  /*0930*/  VIADDMNMX R146, R195.reuse, R3, UR8, PT ;  /* 0x00000008c3927e46 */ /* 0x040fe4000b800103 */
[----:B------:R-:W-:Y:S02]  /*0940*/  VIMNMX R195, R195, UR21, !PT ;  /* 0x00000015c3c37c48 */ /* 0x000fe4000ffe0100 */
[----:B------:R-:W-:-:S04]  /*0950*/  VIMNMX R146, R146, UR4, PT ;  /* 0x0000000492927c48 */ /* 0x000fc8000bfe0100 */
[----:B------:R-:W-:-:S13]  /*0960*/  ISETP.GE.AND P0, PT, R195, R146, PT ;  /* 0x00000092c300720c */ /* 0x000fda0003f06270 */
[----:B------:R-:W-:Y:S05]  /*0970*/  @!P0 BRA `(.L_x_6368) ;  /* 0x0000000400748947 */ /* 0x000fea0003800000 */
[----:B------:R-:W-:Y:S01]  /*0980*/  SHF.R.S32.HI R3, RZ, 0x1f, R84 ;  /* 0x0000001fff037819 */ /* 0x000fe20000011454 */
[----:B------:R-:W-:Y:S01]  /*0990*/  ULDC.64 UR4, c[0x0][0x2c0] ;  /* 0x0000b00000047ab9 */ /* 0x000fe20000000a00 */
[----:B------:R-:W-:Y:S01]  /*09a0*/  LOP3.LUT P6, RZ, R84, 0xf, RZ, 0xc0, !PT ;  /* 0x0000000f54ff7812 */ /* 0x000fe200078cc0ff */
        /* <DEDUP_REMOVED lines=11> */
[----:B------:R-:W-:Y:S01]  /*0a60*/  IMAD.SHL.U32 R4, R4, 0x4, RZ ;  /* 0x0000000404047824 */ /* 0x000fe200078e00ff */
[----:B------:R-:W-:Y:S01]  /*0a70*/  USHF.R.S32.HI UR7, URZ, 0x1f, UR6 ;  /* 0x0000001f3f077899 */ /* 0x000fe20008011406 */
[C---:B------:R-:W-:Y:S01]  /*0a80*/  VIADD R7, R0.reuse, 0x18 ;  /* 0x0000001800077836 */ /* 0x040fe20000000000 */
[C---:B------:R-:W-:Y:S01]  /*0a90*/  ISETP.GE.AND P1, PT, R0.reuse, UR13, PT ;  /* 0x0000000d00007c0c */ /* 0x040fe2000bf26270 */
[----:B------:R-:W-:Y:S01]  /*0aa0*/  VIADD R6, R0, 0x20 ;  /* 0x0000002000067836 */ /* 0x000fe20000000000 */
[----:B------:R-:W-:Y:S01]  /*0ab0*/  SHF.R.S32.HI R5, RZ, 0x1f, R4 ;  /* 0x0000001fff057819 */ /* 0x000fe20000011404 */
[----:B------:R-:W-:Y:S01]  /*0ac0*/  IMAD.U32 R2, RZ, RZ, UR4 ;  /* 0x00000004ff027e24 */ /* 0x000fe2000f8e00ff */
[----:B------:R-:W-:-:S02]  /*0ad0*/  ISETP.GE.AND P2, PT, R8, UR13, PT ;  /* 0x0000000d08007c0c */ /* 0x000fc4000bf46270 */
[C---:B------:R-:W-:Y:S01]  /*0ae0*/  ISETP.GE.OR P5, PT, R0.reuse, UR13, P6 ;  /* 0x0000000d00007c0c */ /* 0x040fe2000b7a6670 */
[----:B------:R-:W-:-:S03]  /*0af0*/  IMAD.WIDE R4, R0, 0xc0, R4 ;  /* 0x000000c000047825 */ /* 0x000fc600078e0204 */
        /* <DEDUP_REMOVED lines=9> */
[----:B------:R-:W-:Y:S01]  /*0b90*/  ISETP.GE.AND P0, PT, R7, UR13, PT ;  /* 0x0000000d07007c0c */ /* 0x000fe2000bf06270 */
[----:B------:R-:W-:Y:S01]  /*0ba0*/  ULDC.64 UR4, c[0x0][0x2b8] ;  /* 0x0000ae0000047ab9 */ /* 0x000fe20000000a00 */
[----:B------:R-:W-:Y:S01]  /*0bb0*/  ISETP.GE.OR P4, PT, R4, UR13, P6 ;  /* 0x0000000d04007c0c */ /* 0x000fe2000b786670 */
[----:B------:R1:W-:Y:S01]  /*0bc0*/  @!P1 STG.E.128 desc[UR14][R10.64], RZ ;  /* 0x000000ff0a009986 */ /* 0x0003e2000c101d0e */
[----:B------:R-:W-:-:S03]  /*0bd0*/  VIADD R4, R0, 0x30 ;  /* 0x0000003000047836 */ /* 0x000fc60000000000 */
[----:B------:R1:W-:Y:S04]  /*0be0*/  @!P1 STG.E.128 desc[UR14][R10.64+0x100], RZ ;  /* 0x000100ff0a009986 */ /* 0x0003e8000c101d0e */
[----:B------:R1:W-:Y:S01]  /*0bf0*/  @!P1 STG.E.128 desc[UR14][R10.64+0x200], RZ ;  /* 0x000200ff0a009986 */ /* 0x0003e2000c101d0e */
[----:B------:R-:W-:-:S03]  /*0c00*/  ISETP.GE.AND P1, PT, R6, UR13, PT ;  /* 0x0000000d06007c0c */ /* 0x000fc6000bf26270 */
[----:B------:R1:W-:Y:S01]  /*0c10*/  @!P2 STG.E.128 desc[UR14][R10.64+0x3000], RZ ;  /* 0x003000ff0a00a986 */ /* 0x0003e2000c101d0e */
[----:B------:R-:W-:-:S03]  /*0c20*/  @!P4 IMAD.MOV.U32 R21, RZ, RZ, -0x800000 ;  /* 0xff800000ff15c424 */ /* 0x000fc600078e00ff */
[----:B------:R1:W-:Y:S04]  /*0c30*/  @!P2 STG.E.128 desc[UR14][R10.64+0x3100], RZ ;  /* 0x003100ff0a00a986 */ /* 0x0003e8000c101d0e */
[----:B------:R1:W-:Y:S01]  /*0c40*/  @!P2 STG.E.128 desc[UR14][R10.64+0x3200], RZ ;  /* 0x003200ff0a00a986 */ /* 0x0003e2000c101d0e */
[----:B------:R-:W-:-:S03]  /*0c50*/  ISETP.GE.AND P2, PT, R4, UR13, PT ;  /* 0x0000000d04007c0c */ /* 0x000fc6000bf46270 */
[----:B------:R1:W-:Y:S04]  /*0c60*/  @!P3 STG.E.128 desc[UR14][R10.64+0x1800], RZ ;  /* 0x001800ff0a00b986 */ /* 0x0003e8000c101d0e */
[----:B------:R1:W-:Y:S04]  /*0c70*/  @!P3 STG.E.128 desc[UR14][R10.64+0x1900], RZ ;  /* 0x001900ff0a00b986 */ /* 0x0003e8000c101d0e */
[----:B------:R1:W-:Y:S01]  /*0c80*/  @!P3 STG.E.128 desc[UR14][R10.64+0x1a00], RZ ;  /* 0x001a00ff0a00b986 */ /* 0x0003e2000c101d0e */
[----:B------:R-:W-:-:S03]  /*0c90*/  ISETP.GE.AND P3, PT, R5, UR13, PT ;  /* 0x0000000d05007c0c */ /* 0x000fc6000bf66270 */
[----:B------:R1:W-:Y:S04]  /*0ca0*/  @!P0 STG.E.128 desc[UR14][R10.64+0x4800], RZ ;  /* 0x004800ff0a008986 */ /* 0x0003e8000c101d0e */
[----:B------:R1:W-:Y:S04]  /*0cb0*/  @!P0 STG.E.128 desc[UR14][R10.64+0x4900], RZ ;  /* 0x004900ff0a008986 */ /* 0x0003e8000c101d0e */
[----:B------:R1:W-:Y:S01]  /*0cc0*/  @!P0 STG.E.128 desc[UR14][R10.64+0x4a00], RZ ;  /* 0x004a00ff0a008986 */ /* 0x0003e2000c101d0e */
[----:B------:R-:W-:-:S03]  /*0cd0*/  IADD3 R2, P0, R0, UR6, RZ ;  /* 0x0000000600027c10 */ /* 0x000fc6000ff1e0ff */
[----:B------:R1:W-:Y:S01]  /*0ce0*/  @!P1 STG.E.128 desc[UR14][R10.64+0x6000], RZ ;  /* 0x006000ff0a009986 */ /* 0x0003e2000c101d0e */
[----:B------:R-:W-:Y:S02]  /*0cf0*/  LEA.HI.X.SX32 R9, R0, UR7, 0x1, P0 ;  /* 0x0000000700097c11 */ /* 0x000fe400080f0eff */
[C---:B------:R-:W-:Y:S01]  /*0d00*/  LEA R12, P0, R2.reuse, UR4, 0x2 ;  /* 0x00000004020c7c11 */ /* 0x040fe2000f8010ff */
[----:B------:R1:W-:Y:S03]  /*0d10*/  @!P1 STG.E.128 desc[UR14][R10.64+0x6100], RZ ;  /* 0x006100ff0a009986 */ /* 0x0003e6000c101d0e */
[----:B------:R-:W-:Y:S01]  /*0d20*/  LEA.HI.X R13, R2, UR5, R9, 0x2, P0 ;  /* 0x00000005020d7c11 */ /* 0x000fe200080f1409 */
[----:B------:R1:W-:Y:S01]  /*0d30*/  @!P1 STG.E.128 desc[UR14][R10.64+0x6200], RZ ;  /* 0x006200ff0a009986 */ /* 0x0003e2000c101d0e */
[----:B------:R-:W-:Y:S02]  /*0d40*/  ISETP.GE.AND P1, PT, R3, UR13, PT ;  /* 0x0000000d03007c0c */ /* 0x000fe4000bf26270 */
[----:B------:R-:W-:Y:S01]  /*0d50*/  ISETP.GE.OR P0, PT, R5, UR13, P6 ;  /* 0x0000000d05007c0c */ /* 0x000fe2000b706670 */
[----:B------:R1:W-:Y:S04]  /*0d60*/  @!P2 STG.E.128 desc[UR14][R10.64+0x9000], RZ ;  /* 0x009000ff0a00a986 */ /* 0x0003e8000c101d0e */
[----:B------:R1:W-:Y:S04]  /*0d70*/  @!P2 STG.E.128 desc[UR14][R10.64+0x9100], RZ ;  /* 0x009100ff0a00a986 */ /* 0x0003e8000c101d0e */
[----:B------:R1:W-:Y:S01]  /*0d80*/  @!P2 STG.E.128 desc[UR14][R10.64+0x9200], RZ ;  /* 0x009200ff0a00a986 */ /* 0x0003e2000c101d0e */
[----:B------:R-:W-:Y:S01]  /*0d90*/  ISETP.GE.OR P2, PT, R7, UR13, P6 ;  /* 0x0000000d07007c0c */ /* 0x000fe2000b746670 */
[----:B------:R-:W-:-:S02]  /*0da0*/  @!P5 IMAD.MOV.U32 R7, RZ, RZ, -0x800000 ;  /* 0xff800000ff07d424 */ /* 0x000fc400078e00ff */
[----:B------:R1:W-:Y:S01]  /*0db0*/  @!P3 STG.E.128 desc[UR14][R10.64+0x7800], RZ ;  /* 0x007800ff0a00b986 */ /* 0x0003e2000c101d0e */
[----:B------:R-:W-:-:S03]  /*0dc0*/  @!P0 IMAD.MOV.U32 R9, RZ, RZ, -0x800000 ;  /* 0xff800000ff098424 */ /* 0x000fc600078e00ff */
[----:B------:R1:W-:Y:S04]  /*0dd0*/  @!P3 STG.E.128 desc[UR14][R10.64+0x7900], RZ ;  /* 0x007900ff0a00b986 */ /* 0x0003e8000c101d0e */
[----:B------:R1:W-:Y:S01]  /*0de0*/  @!P3 STG.E.128 desc[UR14][R10.64+0x7a00], RZ ;  /* 0x007a00ff0a00b986 */ /* 0x0003e2000c101d0e */
[----:B------:R-:W-:Y:S01]  /*0df0*/  ISETP.GE.OR P3, PT, R8, UR13, P6 ;  /* 0x0000000d08007c0c */ /* 0x000fe2000b766670 */
[----:B------:R-:W-:Y:S02]  /*0e00*/  @!P2 IMAD.MOV.U32 R17, RZ, RZ, -0x800000 ;  /* 0xff800000ff11a424 */ /* 0x000fe400078e00ff */
[----:B------:R1:W-:Y:S04]  /*0e10*/  @!P1 STG.E.128 desc[UR14][R10.64+0xa800], RZ ;  /* 0x00a800ff0a009986 */ /* 0x0003e8000c101d0e */
[----:B------:R1:W-:Y:S04]  /*0e20*/  @!P1 STG.E.128 desc[UR14][R10.64+0xa900], RZ ;  /* 0x00a900ff0a009986 */ /* 0x0003e8000c101d0e */
[----:B------:R1:W-:Y:S01]  /*0e30*/  @!P1 STG.E.128 desc[UR14][R10.64+0xaa00], RZ ;  /* 0x00aa00ff0a009986 */ /* 0x0003e2000c101d0e */
[----:B------:R-:W-:Y:S01]  /*0e40*/  ISETP.GE.OR P1, PT, R6, UR13, P6 ;  /* 0x0000000d06007c0c */ /* 0x000fe2000b726670 */
[----:B------:R-:W-:-:S02]  /*0e50*/  @!P3 IMAD.MOV.U32 R19, RZ, RZ, -0x800000 ;  /* 0xff800000ff13b424 */ /* 0x000fc400078e00ff */
[----:B------:R1:W-:Y:S01]  /*0e60*/  @!P5 STG.E desc[UR14][R12.64], R7 ;  /* 0x000000070c00d986 */ /* 0x0003e2000c10190e */
[----:B------:R-:W-:Y:S02]  /*0e70*/  ISETP.GE.OR P5, PT, R4, UR13, P6 ;  /* 0x0000000d04007c0c */ /* 0x000fe4000b7a6670 */
[----:B------:R-:W-:Y:S01]  /*0e80*/  ISETP.GE.OR P6, PT, R3, UR13, P6 ;  /* 0x0000000d03007c0c */ /* 0x000fe2000b7c6670 */
[----:B------:R1:W-:Y:S04]  /*0e90*/  @!P4 STG.E desc[UR14][R12.64+0x20], R21 ;  /* 0x000020150c00c986 */ /* 0x0003e8000c10190e */
[----:B------:R1:W-:Y:S02]  /*0ea0*/  @!P3 STG.E desc[UR14][R12.64+0x40], R19 ;  /* 0x000040130c00b986 */ /* 0x0003e4000c10190e */
[----:B------:R-:W-:-:S02]  /*0eb0*/  @!P1 IMAD.MOV.U32 R15, RZ, RZ, -0x800000 ;  /* 0xff800000ff0f9424 */ /* 0x000fc400078e00ff */
[----:B------:R1:W-:Y:S02]  /*0ec0*/  @!P2 STG.E desc[UR14][R12.64+0x60], R17 ;  /* 0x000060110c00a986 */ /* 0x0003e4000c10190e */
[----:B------:R-:W-:Y:S02]  /*0ed0*/  @!P5 IMAD.MOV.U32 R5, RZ, RZ, -0x800000 ;  /* 0xff800000ff05d424 */ /* 0x000fe400078e00ff */
[----:B------:R1:W-:Y:S04]  /*0ee0*/  @!P1 STG.E desc[UR14][R12.64+0x80], R15 ;  /* 0x0000800f0c009986 */ /* 0x0003e8000c10190e */
[----:B------:R1:W-:Y:S04]  /*0ef0*/  @!P0 STG.E desc[UR14][R12.64+0xa0], R9 ;  /* 0x0000a0090c008986 */ /* 0x0003e8000c10190e */
[----:B------:R1:W-:Y:S01]  /*0f00*/  @!P5 STG.E desc[UR14][R12.64+0xc0], R5 ;  /* 0x0000c0050c00d986 */ /* 0x0003e2000c10190e */
[----:B------:R-:W-:Y:S05]  /*0f10*/  @P6 EXIT ;  /* 0x000000000000694d */ /* 0x000fea0003800000 */
[----:B------:R-:W-:-:S05]  /*0f20*/  MOV R3, 0xff800000 ;  /* 0xff80000000037802 */ /* 0x000fca0000000f00 */
[----:B------:R-:W-:Y:S01]  /*0f30*/  STG.E desc[UR14][R12.64+0xe0], R3 ;  /* 0x0000e0030c007986 */ /* 0x000fe2000c10190e */
[----:B------:R-:W-:Y:S05]  /*0f40*/  EXIT ;  /* 0x000000000000794d */ /* 0x000fea0003800000 */
.L_x_6368:
        /* <DEDUP_REMOVED lines=28> */
.L_x_6369:
        /* <DEDUP_REMOVED lines=32> */
[----:B------:R-:W-:Y:S01]  /*1310*/  MOV R2, UR19 ;  /* 0x0000001300027c02 */ /* 0x000fe20008000f00 */
[----:B------:R-:W-:Y:S01]  /*1320*/  IMAD.MOV R7, RZ, RZ, -R7 ;  /* 0x000000ffff077224 */ /* 0x000fe200078e0a07 */
[----:B-1----:R-:W-:Y:S02]  /*1330*/  IABS R5, R0 ;  /* 0x0000000000057213 */ /* 0x002fe40000000000 */
[----:B------:R-:W-:Y:S01]  /*1340*/  IABS R2, R2 ;  /* 0x0000000200027213 */ /* 0x000fe20000000000 */
[----:B------:R-:W-:Y:S01]  /*1350*/  IMAD R11, R6, R7, R11 ;  /* 0x00000007060b7224 */ /* 0x000fe200078e020b */
[----:B------:R-:W1:Y:S04]  /*1360*/  I2F.RP R12, R5 ;  /* 0x00000005000c7306 */ /* 0x000e680000209400 */
[----:B------:R-:W-:-:S04]  /*1370*/  SHF.R.S32.HI R25, RZ, 0x1f, R11 ;  /* 0x0000001fff197819 */ /* 0x000fc8000001140b */
[----:B-1----:R-:W1:Y:S02]  /*1380*/  MUFU.RCP R10, R12 ;  /* 0x0000000c000a7308 */ /* 0x002e640000001000 */
[----:B-1----:R-:W-:-:S06]  /*1390*/  IADD3 R10, R10, 0xffffffe, RZ ;  /* 0x0ffffffe0a0a7810 */ /* 0x002fcc0007ffe0ff */
[----:B------:R-:W1:Y:S02]  /*13a0*/  F2I.FTZ.U32.TRUNC.NTZ R9, R10 ;  /* 0x0000000a00097305 */ /* 0x000e64000021f000 */
[----:B-1----:R-:W-:-:S04]  /*13b0*/  IMAD.MOV R4, RZ, RZ, -R9 ;  /* 0x000000ffff047224 */ /* 0x002fc800078e0a09 */
        /* <DEDUP_REMOVED lines=43> */
.L_x_6370:
[----:B------:R-:W1:Y:S01]  /*1670*/  LDC R0, c[0x0][0x278] ;  /* 0x00009e00ff007b82 */ /* 0x000e620000000800 */
[----:B------:R-:W-:Y:S01]  /*1680*/  IMAD.U32 R2, RZ, RZ, UR19 ;  /* 0x00000013ff027e24 */ /* 0x000fe2000f8e00ff */
[----:B------:R-:W-:Y:S01]  /*1690*/  UISETP.NE.AND UP0, UPT, UR20, -0x1, UPT ;  /* 0xffffffff1400788c */ /* 0x000fe2000bf05270 */
[----:B------:R-:W-:-:S03]  /*16a0*/  LEA R11, R146, 0xffffffc0, 0x6 ;  /* 0xffffffc0920b7811 */ /* 0x000fc600078e30ff */
[----:B------:R-:W-:Y:S02]  /*16b0*/  IABS R2, R2 ;  /* 0x0000000200027213 */ /* 0x000fe40000000000 */
[----:B------:R-:W-:Y:S02]  /*16c0*/  PLOP3.LUT P0, PT, PT, PT, UP0, 0x80, 0x0 ;  /* 0x000000000000781c */ /* 0x000fe40003f0f008 */
[----:B------:R-:W-:-:S03]  /*16d0*/  SHF.R.S32.HI R25, RZ, 0x1f, R11 ;  /* 0x0000001fff197819 */ /* 0x000fc6000001140b */
[----:B------:R-:W-:Y:S01]  /*16e0*/  @UP0 UIADD3 UR4, UR9, UR20, URZ ;  /* 0x0000001409040290 */ /* 0x000fe2000fffe03f */
[----:B------:R-:W-:-:S03]  /*16f0*/  @UP0 ULDC.64 UR6, c[0x0][0x248] ;  /* 0x0000920000060ab9 */ /* 0x000fc60000000a00 */
[----:B------:R-:W-:Y:S02]  /*1700*/  @UP0 UIMAD.WIDE.U32 UR22, UR4, UR6, URZ ;  /* 0x00000006041602a5 */ /* 0x000fe4000f8e003f */
[----:B------:R-:W-:-:S04]  /*1710*/  @UP0 UIMAD UR4, UR4, UR7, URZ ;  /* 0x00000007040402a4 */ /* 0x000fc8000f8e023f */
[----:B------:R-:W-:Y:S01]  /*1720*/  @UP0 UIADD3 UR4, UR23, UR4, URZ ;  /* 0x0000000417040290 */ /* 0x000fe2000fffe03f */
[----:B-1----:R-:W-:-:S04]  /*1730*/  IABS R4, R0 ;  /* 0x0000000000047213 */ /* 0x002fc80000000000 */
[----:B------:R-:W1:Y:S08]  /*1740*/  I2F.RP R5, R4 ;  /* 0x0000000400057306 */ /* 0x000e700000209400 */
        /* <DEDUP_REMOVED lines=33> */
.L_x_6372:
        /* <DEDUP_REMOVED lines=31> */
.L_x_6371:
[----:B------:R-:W-:Y:S01]  /*1b50*/  SHF.R.S32.HI R5, RZ, 0x1f, R84 ;  /* 0x0000001fff057819 */ /* 0x000fe20000011454 */
[----:B------:R-:W-:Y:S01]  /*1b60*/  UIADD3 UR20, -UR13, UR17, URZ ;  /* 0x000000110d147290 */ /* 0x000fe2000fffe13f */
[----:B------:R-:W1:Y:S01]  /*1b70*/  S2R R35, SR_CTAID.X ;  /* 0x0000000000237919 */ /* 0x000e620000002500 */
[----:B------:R-:W-:Y:S01]  /*1b80*/  UISETP.NE.AND UP0, UPT, UR18, -0x1, UPT ;  /* 0xffffffff1200788c */ /* 0x000fe2000bf05270 */
[CC--:B------:R-:W-:Y:S01]  /*1b90*/  LEA.HI R3, R5.reuse, R84.reuse, RZ, 0x3 ;  /* 0x0000005405037211 */ /* 0x0c0fe200078f18ff */
[----:B------:R-:W2:Y:S01]  /*1ba0*/  S2UR UR23, SR_CgaCtaId ;  /* 0x00000000001779c3 */ /* 0x000ea20000008800 */
[----:B------:R-:W-:Y:S01]  /*1bb0*/  VIADD R198, R146, 0xffffffff ;  /* 0xffffffff92c67836 */ /* 0x000fe20000000000 */
[----:B------:R-:W-:Y:S01]  /*1bc0*/  LEA.HI R86, R5, R84, RZ, 0x5 ;  /* 0x0000005405567211 */ /* 0x000fe200078f28ff */
[----:B------:R-:W-:Y:S01]  /*1bd0*/  IMAD.SHL.U32 R207, R84, 0x2, RZ ;  /* 0x0000000254cf7824 */ /* 0x000fe200078e00ff */
[----:B------:R-:W-:Y:S01]  /*1be0*/  SHF.R.S32.HI R14, RZ, 0x3, R3 ;  /* 0x00000003ff0e7819 */ /* 0x000fe20000011403 */
[----:B------:R-:W-:Y:S01]  /*1bf0*/  IMAD.U32 R204, RZ, RZ, UR16 ;  /* 0x00000010ffcc7e24 */ /* 0x000fe2000f8e00ff */
[----:B------:R-:W-:Y:S01]  /*1c00*/  LOP3.LUT R3, R3, 0xfffffff8, RZ, 0xc0, !PT ;  /* 0xfffffff803037812 */ /* 0x000fe200078ec0ff */
[----:B------:R-:W-:Y:S01]  /*1c10*/  UIADD3 UR12, UR16, -UR12, -UR17 ;  /* 0x8000000c100c7290 */ /* 0x000fe2000fffe811 */
[C---:B------:R-:W-:Y:S01]  /*1c20*/  ISETP.GE.AND P5, PT, R14.reuse, UR20, PT ;  /* 0x000000140e007c0c */ /* 0x040fe2000bfa6270 */
[C---:B------:R-:W-:Y:S01]  /*1c30*/  VIADD R19, R14.reuse, 0x20 ;  /* 0x000000200e137836 */ /* 0x040fe20000000000 */
[----:B------:R-:W-:Y:S01]  /*1c40*/  @UP0 ULDC.64 UR4, c[0x0][0x240] ;  /* 0x0000900000040ab9 */ /* 0x000fe20000000a00 */
[C---:B------:R-:W-:Y:S01]  /*1c50*/  VIADD R20, R14.reuse, 0x10 ;  /* 0x000000100e147836 */ /* 0x040fe20000000000 */
[----:B------:R-:W-:Y:S01]  /*1c60*/  @UP0 UIMAD.WIDE.U32 UR8, UR18, UR4, URZ ;  /* 0x00000004120802a5 */ /* 0x000fe2000f8e003f */
[----:B------:R-:W-:Y:S01]  /*1c70*/  VIADD R18, R14, 0x30 ;  /* 0x000000300e127836 */ /* 0x000fe20000000000 */
[----:B------:R-:W-:Y:S01]  /*1c80*/  ISETP.GE.AND P0, PT, R19, UR20, PT ;  /* 0x0000001413007c0c */ /* 0x000fe2000bf06270 */
[----:B------:R-:W-:Y:S01]  /*1c90*/  IMAD.IADD R0, R84, 0x1, -R3 ;  /* 0x0000000154007824 */ /* 0x000fe200078e0a03 */
[----:B------:R-:W-:Y:S01]  /*1ca0*/  @UP0 UIMAD UR18, UR18, UR5, UR9 ;  /* 0x00000005121202a4 */ /* 0x000fe2000f8e0209 */
[----:B------:R-:W-:Y:S01]  /*1cb0*/  ISETP.GE.AND P1, PT, R20, UR20, PT ;  /* 0x0000001414007c0c */ /* 0x000fe2000bf26270 */
[----:B------:R-:W-:Y:S01]  /*1cc0*/  @!UP0 USHF.R.S32.HI UR9, URZ, 0x1f, UR11 ;  /* 0x0000001f3f098899 */ /* 0x000fe2000801140b */
[----:B------:R-:W-:Y:S01]  /*1cd0*/  ISETP.GE.AND P6, PT, R18, UR20, PT ;  /* 0x0000001412007c0c */ /* 0x000fe2000bfc6270 */
[----:B------:R-:W-:Y:S01]  /*1ce0*/  @!UP0 ULDC.64 UR4, c[0x0][0x228] ;  /* 0x00008a0000048ab9 */ /* 0x000fe20000000a00 */
[----:B------:R-:W3:Y:S01]  /*1cf0*/  @!P5 LDC.64 R8, c[0x0][0x240] ;  /* 0x00009000ff08db82 */ /* 0x000ee20000000a00 */
[----:B------:R-:W-:Y:S01]  /*1d00*/  @!UP0 UIMAD UR9, UR9, UR4, URZ ;  /* 0x00000004090982a4 */ /* 0x000fe2000f8e023f */
[----:B------:R-:W-:Y:S01]  /*1d10*/  IMAD.SHL.U32 R12, R14, 0x40, RZ ;  /* 0x000000400e0c7824 */ /* 0x000fe200078e00ff */
[----:B------:R-:W-:Y:S01]  /*1d20*/  @!UP0 UIMAD.WIDE.U32 UR24, UR11, UR4, URZ ;  /* 0x000000040b1882a5 */ /* 0x000fe2000f8e003f */
[----:B------:R-:W-:Y:S01]  /*1d30*/  IMAD.SHL.U32 R21, R0, 0x8, RZ ;  /* 0x0000000800157824 */ /* 0x000fe200078e00ff */
[----:B------:R-:W-:Y:S01]  /*1d40*/  @!UP0 UIMAD UR5, UR11, UR5, UR9 ;  /* 0x000000050b0582a4 */ /* 0x000fe2000f8e0209 */
[----:B------:R-:W4:Y:S01]  /*1d50*/  @!P0 S2R R10, SR_CgaCtaId ;  /* 0x00000000000a8919 */ /* 0x000f220000008800 */
[----:B------:R-:W-:Y:S01]  /*1d60*/  USHF.R.S32.HI UR9, URZ, 0x1f, UR19 ;  /* 0x0000001f3f097899 */ /* 0x000fe20008011413 */
[----:B------:R-:W-:Y:S01]  /*1d70*/  LOP3.LUT R12, R12, 0x1c0, RZ, 0xc0, !PT ;  /* 0x000001c00c0c7812 */ /* 0x000fe200078ec0ff */
[----:B------:R-:W-:Y:S01]  /*1d80*/  @!UP0 UIADD3 UR18, UR25, UR5, URZ ;  /* 0x0000000519128290 */ /* 0x000fe2000fffe03f */
[----:B------:R-:W5:Y:S01]  /*1d90*/  @!P1 S2R R29, SR_CgaCtaId ;  /* 0x00000000001d9919 */ /* 0x000f620000008800 */
[----:B------:R-:W-:Y:S01]  /*1da0*/  @!UP0 UMOV UR8, UR24 ;  /* 0x0000001800088c82 */ /* 0x000fe20008000000 */
[--C-:B------:R-:W-:Y:S01]  /*1db0*/  SHF.R.S32.HI R17, RZ, 0x1f, R21.reuse ;  /* 0x0000001fff117819 */ /* 0x100fe20000011415 */
[----:B------:R-:W-:Y:S01]  /*1dc0*/  ULDC.64 UR4, c[0x0][0x258] ;  /* 0x0000960000047ab9 */ /* 0x000fe20000000a00 */
[----:B------:R-:W-:Y:S01]  /*1dd0*/  IADD3 R30, P2, R21, UR8, RZ ;  /* 0x00000008151e7c10 */ /* 0x000fe2000ff5e0ff */
[----:B------:R-:W5:Y:S01]  /*1de0*/  @!P5 LDC.64 R2, c[0x0][0x210] ;  /* 0x00008400ff02db82 */ /* 0x000f620000000a00 */
[----:B------:R-:W5:Y:S01]  /*1df0*/  @!P6 S2R R27, SR_CgaCtaId ;  /* 0x00000000001be919 */ /* 0x000f620000008800 */
[----:B------:R-:W-:Y:S01]  /*1e00*/  LOP3.LUT R7, R12, 0x38, R21, 0xf8, !PT ;  /* 0x000000380c077812 */ /* 0x000fe200078ef815 */
[----:B------:R-:W-:Y:S01]  /*1e10*/  UIMAD UR9, UR9, UR4, URZ ;  /* 0x00000004090972a4 */ /* 0x000fe2000f8e023f */
[----:B------:R-:W-:Y:S01]  /*1e20*/  SHF.R.S32.HI R15, RZ, 0x1f, R14 ;  /* 0x0000001fff0f7819 */ /* 0x000fe2000001140e */
[----:B------:R-:W-:Y:S01]  /*1e30*/  IMAD.U32 R22, RZ, RZ, UR4 ;  /* 0x00000004ff167e24 */ /* 0x000fe2000f8e00ff */
[----:B------:R-:W-:Y:S01]  /*1e40*/  SHF.R.U32.HI R12, RZ, 0x3, R12 ;  /* 0x00000003ff0c7819 */ /* 0x000fe2000001160c */
[----:B------:R-:W-:Y:S01]  /*1e50*/  UIMAD UR5, UR19, UR5, UR9 ;  /* 0x00000005130572a4 */ /* 0x000fe2000f8e0209 */
[----:B------:R-:W-:Y:S01]  /*1e60*/  IADD3.X R31, R17, UR18, RZ, P2, !PT ;  /* 0x00000012111f7c10 */ /* 0x000fe200097fe4ff */
[----:B-1----:R-:W-:Y:S01]  /*1e70*/  IMAD.WIDE R34, R35, 0x40, R14 ;  /* 0x0000004023227825 */ /* 0x002fe200078e020e */
[----:B------:R-:W-:Y:S01]  /*1e80*/  LOP3.LUT R12, R7, R12, RZ, 0x3c, !PT ;  /* 0x0000000c070c7212 */ /* 0x000fe200078e3cff */
[----:B------:R-:W-:Y:S01]  /*1e90*/  UMOV UR4, 0x400 ;  /* 0x0000040000047882 */ /* 0x000fe20000000000 */
[----:B------:R-:W1:Y:S01]  /*1ea0*/  @!P1 LDC.64 R6, c[0x0][0x240] ;  /* 0x00009000ff069b82 */ /* 0x000e620000000a00 */
[----:B------:R-:W-:Y:S01]  /*1eb0*/  IMAD.WIDE.U32 R22, R22, UR19, R30 ;  /* 0x0000001316167c25 */ /* 0x000fe2000f8e001e */
[----:B------:R-:W-:Y:S01]  /*1ec0*/  @!P0 MOV R31, 0x400 ;  /* 0x00000400001f8802 */ /* 0x000fe20000000f00 */
[----:B--2---:R-:W-:Y:S01]  /*1ed0*/  ULEA UR4, UR23, UR4, 0x18 ;  /* 0x0000000417047291 */ /* 0x004fe2000f8ec03f */
[----:B------:R-:W-:Y:S01]  /*1ee0*/  @!P1 IADD3 R36, P2, R34, 0x10, RZ ;  /* 0x0000001022249810 */ /* 0x000fe20007f5e0ff */
[----:B---3--:R-:W-:Y:S01]  /*1ef0*/  @!P5 IMAD R4, R35, R8, RZ ;  /* 0x000000082304d224 */ /* 0x008fe200078e02ff */
[----:B------:R-:W-:Y:S01]  /*1f00*/  @!P1 MOV R28, 0x400 ;  /* 0x00000400001c9802 */ /* 0x000fe20000000f00 */
[----:B------:R-:W-:Y:S01]  /*1f10*/  VIADD R33, R23, UR5 ;  /* 0x0000000517217c36 */ /* 0x000fe20008000000 */
[----:B------:R-:W-:Y:S01]  /*1f20*/  USHF.L.U32 UR5, UR7, 0x5, URZ ;  /* 0x0000000507057899 */ /* 0x000fe2000800063f */
[----:B------:R-:W-:Y:S01]  /*1f30*/  @!P5 IMAD.MOV.U32 R32, RZ, RZ, R22 ;  /* 0x000000ffff20d224 */ /* 0x000fe200078e0016 */
[----:B------:R-:W-:Y:S01]  /*1f40*/  UIMAD.WIDE.U32 UR8, UR6, 0x20, URZ ;  /* 0x00000020060878a5 */ /* 0x000fe2000f8e003f */
[----:B----4-:R-:W-:Y:S01]  /*1f50*/  @!P0 LEA R23, R10, R31, 0x18 ;  /* 0x0000001f0a178211 */ /* 0x010fe200078ec0ff */
[C---:B------:R-:W-:Y:S01]  /*1f60*/  @!P5 IMAD R4, R34.reuse, R9, R4 ;  /* 0x000000092204d224 */ /* 0x040fe200078e0204 */
[----:B------:R-:W-:Y:S01]  /*1f70*/  LEA.HI R31, R5, R84, RZ, 0x6 ;  /* 0x00000054051f7211 */ /* 0x000fe200078f30ff */
[----:B------:R-:W-:Y:S01]  /*1f80*/  @!P5 IMAD.WIDE.U32 R40, R34, R8, R32 ;  /* 0x000000082228d225 */ /* 0x000fe200078e0020 */
[----:B------:R-:W-:Y:S01]  /*1f90*/  @!P6 MOV R10, 0x400 ;  /* 0x00000400000ae802 */ /* 0x000fe20000000f00 */
[----:B------:R-:W2:Y:S01]  /*1fa0*/  @!P0 LDC.64 R8, c[0x0][0x240] ;  /* 0x00009000ff088b82 */ /* 0x000ea20000000a00 */
[----:B-----5:R-:W-:Y:S01]  /*1fb0*/  @!P1 LEA R29, R29, R28, 0x18 ;  /* 0x0000001c1d1d9211 */ /* 0x020fe200078ec0ff */
[----:B------:R-:W-:Y:S01]  /*1fc0*/  IMAD.SHL.U32 R31, R31, 0x8, RZ ;  /* 0x000000081f1f7824 */ /* 0x000fe200078e00ff */
[----:B------:R-:W-:Y:S01]  /*1fd0*/  @!P5 LEA R38, P4, R40, R2, 0x1 ;  /* 0x000000022826d211 */ /* 0x000fe200078808ff */
[----:B------:R-:W-:Y:S01]  /*1fe0*/  @!P5 IMAD.IADD R4, R41, 0x1, R4 ;  /* 0x000000012904d824 */ /* 0x000fe200078e0204 */
[----:B------:R-:W-:Y:S01]  /*1ff0*/  @!P6 LEA R27, R27, R10, 0x18 ;  /* 0x0000000a1b1be211 */ /* 0x000fe200078ec0ff */
[----:B------:R-:W-:Y:S01]  /*2000*/  @!P1 IMAD.MOV.U32 R32, RZ, RZ, R22 ;  /* 0x000000ffff209224 */ /* 0x000fe200078e0016 */
[----:B------:R-:W-:Y:S01]  /*2010*/  LOP3.LUT R12, R12, 0xfffffe00, R31, 0xf8, !PT ;  /* 0xfffffe000c0c7812 */ /* 0x000fe200078ef81f */
[--C-:B------:R-:W-:Y:S01]  /*2020*/  @!P1 IMAD.X R31, RZ, RZ, R35.reuse, P2 ;  /* 0x000000ffff1f9224 */ /* 0x100fe200010e0623 */
[----:B------:R-:W-:Y:S01]  /*2030*/  @!P5 LEA.HI.X R39, R40, R3, R4, 0x1, P4 ;  /* 0x000000032827d211 */ /* 0x000fe200020f0c04 */
[----:B------:R-:W-:Y:S01]  /*2040*/  IMAD.SHL.U32 R4, R198, 0x40, RZ ;  /* 0x00000040c6047824 */ /* 0x000fe200078e00ff */
[----:B------:R-:W3:Y:S01]  /*2050*/  @!P1 LDC.64 R2, c[0x0][0x210] ;  /* 0x00008400ff029b82 */ /* 0x000ee20000000a00 */
[-C--:B-1----:R-:W-:Y:S01]  /*2060*/  @!P1 IMAD R28, R31, R6.reuse, RZ ;  /* 0x000000061f1c9224 */ /* 0x082fe200078e02ff */
[----:B------:R-:W-:Y:S01]  /*2070*/  @!P0 IADD3 R30, P2, R34, 0x20, RZ ;  /* 0x00000020221e8810 */ /* 0x000fe20007f5e0ff */
[----:B------:R-:W-:Y:S01]  /*2080*/  @!P0 IMAD.MOV.U32 R42, RZ, RZ, R22 ;  /* 0x000000ffff2a8224 */ /* 0x000fe200078e0016 */
[----:B------:R-:W-:Y:S01]  /*2090*/  IADD3 R148, P4, R14, R11, RZ ;  /* 0x0000000b0e947210 */ /* 0x000fe20007f9e0ff */
[----:B------:R-:W-:Y:S01]  /*20a0*/  @!P1 IMAD R28, R36, R7, R28 ;  /* 0x00000007241c9224 */ /* 0x000fe200078e021c */
[----:B------:R-:W-:Y:S01]  /*20b0*/  LEA R199, R12, UR4, 0x1 ;  /* 0x000000040cc77c11 */ /* 0x000fe2000f8e08ff */
[----:B------:R-:W-:Y:S01]  /*20c0*/  @!P0 IMAD.X R7, RZ, RZ, R35, P2 ;  /* 0x000000ffff078224 */ /* 0x000fe200010e0623 */
[----:B------:R-:W1:Y:S01]  /*20d0*/  @!P0 LDC.64 R10, c[0x0][0x210] ;  /* 0x00008400ff0a8b82 */ /* 0x000e620000000a00 */
[----:B------:R-:W-:Y:S01]  /*20e0*/  @!P1 IMAD.WIDE.U32 R36, R36, R6, R32 ;  /* 0x0000000624249225 */ /* 0x000fe200078e0020 */
[----:B------:R-:W-:Y:S01]  /*20f0*/  IADD3 R40, P2, R21, R26, RZ ;  /* 0x0000001a15287210 */ /* 0x000fe20007f5e0ff */
[----:B------:R-:W-:Y:S01]  /*2100*/  @!PT LDS RZ, [RZ] ;  /* 0x00000000fffff984 */ /* 0x000fe20000000800 */
[----:B------:R-:W-:Y:S01]  /*2110*/  @!PT LDS RZ, [RZ] ;  /* 0x00000000fffff984 */ /* 0x000fe20000000800 */
[----:B------:R-:W-:Y:S01]  /*2120*/  @!PT LDS RZ, [RZ] ;  /* 0x00000000fffff984 */ /* 0x000fe20000000800 */
[----:B------:R-:W-:Y:S01]  /*2130*/  @!P5 LDGSTS.E.BYPASS.LTC128B.128 [R199], desc[UR14][R38.64] ;  /* 0x0000000026c7dfae */ /* 0x000fe2000b901d4e */
[----:B------:R-:W-:Y:S01]  /*2140*/  IADD3 R31, -R4, UR16, RZ ;  /* 0x00000010041f7c10 */ /* 0x000fe2000fffe1ff */
[----:B--2---:R-:W-:Y:S01]  /*2150*/  @!P0 IMAD R6, R7, R8, RZ ;  /* 0x0000000807068224 */ /* 0x004fe200078e02ff */
[----:B------:R-:W-:Y:S01]  /*2160*/  SHF.R.S32.HI R85, RZ, 0x5, R86 ;  /* 0x00000005ff557819 */ /* 0x000fe20000011456 */
[----:B------:R-:W-:Y:S01]  /*2170*/  IMAD R7, R15, UR6, RZ ;  /* 0x000000060f077c24 */ /* 0x000fe2000f8e02ff */
[----:B------:R-:W-:Y:S01]  /*2180*/  @!P5 LDGSTS.E.BYPASS.LTC128B.128 [R199+0x2000], desc[UR14][R38.64+0x80] ;  /* 0x0200008026c7dfae */ /* 0x000fe2000b901d4e */
[----:B------:R-:W-:Y:S01]  /*2190*/  IMAD.X R41, R17, 0x1, R24, P2 ;  /* 0x0000000111297824 */ /* 0x000fe200010e0618 */
[----:B------:R-:W2:Y:S01]  /*21a0*/  LDC.64 R134, c[0x0][0x250] ;  /* 0x00009400ff867b82 */ /* 0x000ea20000000a00 */
[----:B------:R-:W-:Y:S01]  /*21b0*/  @!P0 IMAD R9, R30, R9, R6 ;  /* 0x000000091e098224 */ /* 0x000fe200078e0206 */
[----:B------:R3:W-:Y:S01]  /*21c0*/  @!P5 LDGSTS.E.BYPASS.LTC128B.128 [R199+0x4000], desc[UR14][R38.64+0x100] ;  /* 0x0400010026c7dfae */ /* 0x0007e2000b901d4e */
[C---:B------:R-:W-:Y:S01]  /*21d0*/  IMAD R24, R14.reuse, UR7, R7 ;  /* 0x000000070e187c24 */ /* 0x040fe2000f8e0207 */
[C---:B------:R-:W-:Y:S01]  /*21e0*/  ISETP.GE.AND P5, PT, R14.reuse, R31, PT ;  /* 0x0000001f0e00720c */ /* 0x040fe20003fa6270 */
[----:B------:R-:W-:Y:S01]  /*21f0*/  @!P0 IMAD.MOV.U32 R43, RZ, RZ, R33 ;  /* 0x000000ffff2b8224 */ /* 0x000fe200078e0021 */
[----:B------:R-:W-:Y:S01]  /*2200*/  LEA R205, R85, UR13, 0x4 ;  /* 0x0000000d55cd7c11 */ /* 0x000fe2000f8e20ff */
[----:B------:R-:W-:Y:S01]  /*2210*/  IMAD.WIDE.U32 R40, R14, UR6, R40 ;  /* 0x000000060e287c25 */ /* 0x000fe2000f8e0028 */
[----:B------:R-:W4:Y:S01]  /*2220*/  @!P6 LDC.64 R6, c[0x0][0x240] ;  /* 0x00009000ff06eb82 */ /* 0x000f220000000a00 */
[----:B------:R-:W-:-:S02]  /*2230*/  LOP3.LUT R207, R207, 0x6, RZ, 0xc0, !PT ;  /* 0x00000006cfcf7812 */ /* 0x000fc400078ec0ff */
[----:B------:R-:W-:-:S04]  /*2240*/  @!P0 IMAD.WIDE.U32 R42, R30, R8, R42 ;  /* 0x000000081e2a8225 */ /* 0x000fc800078e002a */
[----:B------:R-:W-:Y:S01]  /*2250*/  IMAD.X R25, R15, 0x1, R25, P4 ;  /* 0x000000010f197824 */ /* 0x000fe200020e0619 */
[----:B------:R-:W-:Y:S01]  /*2260*/  @!P6 IADD3 R15, P2, R34, 0x30, RZ ;  /* 0x00000030220fe810 */ /* 0x000fe20007f5e0ff */
[----:B------:R-:W-:Y:S01]  /*2270*/  @!P1 IMAD.IADD R28, R37, 0x1, R28 ;  /* 0x00000001251c9824 */ /* 0x000fe200078e021c */
[----:B------:R-:W-:Y:S01]  /*2280*/  @!P5 MOV R26, 0x400 ;  /* 0x00000400001ad802 */ /* 0x000fe20000000f00 */
[----:B------:R-:W-:Y:S02]  /*2290*/  @!P6 IMAD.MOV.U32 R37, RZ, RZ, R33 ;  /* 0x000000ffff25e224 */ /* 0x000fe400078e0021 */
[----:B------:R-:W-:Y:S01]  /*22a0*/  @!P6 IMAD.X R35, RZ, RZ, R35, P2 ;  /* 0x000000ffff23e224 */ /* 0x000fe200010e0623 */
[----:B-1----:R-:W-:Y:S01]  /*22b0*/  @!P0 LEA R32, P2, R42, R10, 0x1 ;  /* 0x0000000a2a208211 */ /* 0x002fe200078408ff */
[C---:B------:R-:W-:Y:S02]  /*22c0*/  @!P1 IMAD R29, R12.reuse, 0x2, R29 ;  /* 0x000000020c1d9824 */ /* 0x040fe400078e021d */
[----:B------:R-:W-:-:S02]  /*22d0*/  @!P0 IMAD R23, R12, 0x2, R23 ;  /* 0x000000020c178824 */ /* 0x000fc400078e0217 */
[----:B------:R-:W-:Y:S01]  /*22e0*/  IMAD.MOV.U32 R133, RZ, RZ, R40 ;  /* 0x000000ffff857224 */ /* 0x000fe200078e0028 */
[C---:B---3--:R-:W-:Y:S01]  /*22f0*/  @!P1 LEA R38, P4, R36.reuse, R2, 0x1 ;  /* 0x0000000224269211 */ /* 0x048fe200078808ff */
[----:B------:R-:W-:Y:S02]  /*2300*/  IMAD.IADD R2, R41, 0x1, R24 ;  /* 0x0000000129027824 */ /* 0x000fe400078e0218 */
[----:B------:R-:W-:Y:S01]  /*2310*/  @!P0 IMAD.IADD R24, R43, 0x1, R9 ;  /* 0x000000012b188824 */ /* 0x000fe200078e0209 */
[----:B------:R-:W-:Y:S01]  /*2320*/  @!P1 LEA.HI.X R39, R36, R3, R28, 0x1, P4 ;  /* 0x0000000324279211 */ /* 0x000fe200020f0c1c */
[----:B------:R-:W1:Y:S01]  /*2330*/  @!P6 LDC.64 R8, c[0x0][0x210] ;  /* 0x00008400ff08eb82 */ /* 0x000e620000000a00 */
[----:B------:R-:W3:Y:S01]  /*2340*/  @!P5 S2R R3, SR_CgaCtaId ;  /* 0x000000000003d919 */ /* 0x000ee20000008800 */
[----:B------:R-:W-:Y:S01]  /*2350*/  @!P6 IMAD.MOV.U32 R36, RZ, RZ, R22 ;  /* 0x000000ffff24e224 */ /* 0x000fe200078e0016 */
[----:B------:R-:W-:Y:S01]  /*2360*/  @!P0 LEA.HI.X R33, R42, R11, R24, 0x1, P2 ;  /* 0x0000000b2a218211 */ /* 0x000fe200010f0c18 */
[-C--:B----4-:R-:W-:Y:S01]  /*2370*/  @!P6 IMAD R22, R35, R6.reuse, RZ ;  /* 0x000000062316e224 */ /* 0x090fe200078e02ff */
[----:B------:R-:W-:Y:S01]  /*2380*/  ISETP.GE.AND P2, PT, R20, R31, PT ;  /* 0x0000001f1400720c */ /* 0x000fe20003f46270 */
[----:B------:R-:W-:Y:S01]  /*2390*/  @!P1 LDGSTS.E.BYPASS.LTC128B.128 [R29+0x800], desc[UR14][R38.64] ;  /* 0x00800000261d9fae */ /* 0x000fe2000b901d4e */
[C---:B------:R-:W-:Y:S01]  /*23a0*/  @!P6 IMAD.WIDE.U32 R36, R15.reuse, R6, R36 ;  /* 0x000000060f24e225 */ /* 0x040fe200078e0024 */
[----:B------:R-:W4:Y:S02]  /*23b0*/  @!P5 LDC.64 R10, c[0x0][0x218] ;  /* 0x00008600ff0adb82 */ /* 0x000f240000000a00 */
[----:B------:R-:W-:Y:S01]  /*23c0*/  @!P1 LDGSTS.E.BYPASS.LTC128B.128 [R29+0x2800], desc[UR14][R38.64+0x80] ;  /* 0x02800080261d9fae */ /* 0x000fe2000b901d4e */
[----:B------:R-:W-:-:S02]  /*23d0*/  @!P6 IMAD R22, R15, R7, R22 ;  /* 0x000000070f16e224 */ /* 0x000fc400078e0216 */
[----:B------:R-:W-:Y:S01]  /*23e0*/  IMAD.U32 R24, RZ, RZ, UR6 ;  /* 0x00000006ff187e24 */ /* 0x000fe2000f8e00ff */
[----:B------:R5:W-:Y:S01]  /*23f0*/  @!P1 LDGSTS.E.BYPASS.LTC128B.128 [R29+0x4800], desc[UR14][R38.64+0x100] ;  /* 0x04800100261d9fae */ /* 0x000be2000b901d4e */
[----:B------:R-:W-:Y:S02]  /*2400*/  IMAD.U32 R35, RZ, RZ, UR6 ;  /* 0x00000006ff237e24 */ /* 0x000fe4000f8e00ff */
[----:B------:R-:W-:Y:S01]  /*2410*/  @!P6 IMAD.IADD R22, R37, 0x1, R22 ;  /* 0x000000012516e824 */ /* 0x000fe200078e0216 */
[----:B------:R-:W-:Y:S01]  /*2420*/  @!P0 LDGSTS.E.BYPASS.LTC128B.128 [R23+0x1000], desc[UR14][R32.64] ;  /* 0x0100000020178fae */ /* 0x000fe2000b901d4e */
[----:B------:R-:W4:Y:S01]  /*2430*/  @!P2 LDC.64 R6, c[0x0][0x218] ;  /* 0x00008600ff06ab82 */ /* 0x000f220000000a00 */
[----:B------:R-:W-:Y:S01]  /*2440*/  @!P2 LEA R24, P1, R24, R133, 0x4 ;  /* 0x000000851818a211 */ /* 0x000fe200078220ff */
[----:B------:R-:W-:Y:S01]  /*2450*/  @!P6 IMAD R27, R12, 0x2, R27 ;  /* 0x000000020c1be824 */ /* 0x000fe200078e021b */
[----:B------:R-:W-:Y:S01]  /*2460*/  @!P0 LDGSTS.E.BYPASS.LTC128B.128 [R23+0x3000], desc[UR14][R32.64+0x80] ;  /* 0x0300008020178fae */ /* 0x000fe2000b901d4e */
[----:B--2---:R-:W-:Y:S01]  /*2470*/  IMAD R25, R25, R134, RZ ;  /* 0x0000008619197224 */ /* 0x004fe200078e02ff */
[----:B-1----:R-:W-:Y:S01]  /*2480*/  @!P6 LEA R28, P4, R36, R8, 0x1 ;  /* 0x00000008241ce211 */ /* 0x002fe200078808ff */
[----:B------:R-:W-:Y:S01]  /*2490*/  IMAD.U32 R8, RZ, RZ, UR7 ;  /* 0x00000007ff087e24 */ /* 0x000fe2000f8e00ff */
[----:B------:R1:W-:Y:S01]  /*24a0*/  @!P0 LDGSTS.E.BYPASS.LTC128B.128 [R23+0x5000], desc[UR14][R32.64+0x100] ;  /* 0x0500010020178fae */ /* 0x0003e2000b901d4e */
[----:B------:R-:W-:Y:S01]  /*24b0*/  ISETP.GE.AND P0, PT, R19, R31, PT ;  /* 0x0000001f1300720c */ /* 0x000fe20003f06270 */
[----:B------:R-:W-:Y:S01]  /*24c0*/  IMAD R25, R148, R135, R25 ;  /* 0x0000008794197224 */ /* 0x000fe200078e0219 */
[----:B------:R-:W2:Y:S01]  /*24d0*/  @!P2 S2R R15, SR_CgaCtaId ;  /* 0x00000000000fa919 */ /* 0x000ea20000008800 */
[----:B------:R-:W-:-:S02]  /*24e0*/  @!P2 LEA.HI.X R35, R35, R2, R8, 0x4, P1 ;  /* 0x000000022323a211 */ /* 0x000fc400008f2408 */
[----:B---3--:R-:W-:-:S05]  /*24f0*/  @!P5 LEA R3, R3, R26, 0x18 ;  /* 0x0000001a0303d211 */ /* 0x008fca00078ec0ff */
[----:B------:R-:W-:Y:S01]  /*2500*/  @!P5 IMAD R3, R12, 0x2, R3 ;  /* 0x000000020c03d824 */ /* 0x000fe200078e0203 */
[----:B-----5:R-:W-:Y:S02]  /*2510*/  @!P6 LEA.HI.X R29, R36, R9, R22, 0x1, P4 ;  /* 0x00000009241de211 */ /* 0x020fe400020f0c16 */
[----:B------:R-:W3:Y:S01]  /*2520*/  @!P0 LDC.64 R8, c[0x0][0x218] ;  /* 0x00008600ff088b82 */ /* 0x000ee20000000a00 */
[C---:B----4-:R-:W-:Y:S02]  /*2530*/  @!P5 LEA R10, P4, R133.reuse, R10, 0x1 ;  /* 0x0000000a850ad211 */ /* 0x050fe400078808ff */
[----:B------:R-:W-:Y:S01]  /*2540*/  @!P6 LDGSTS.E.BYPASS.LTC128B.128 [R27+0x1800], desc[UR14][R28.64] ;  /* 0x018000001c1befae */ /* 0x000fe2000b901d4e */
[C---:B------:R-:W-:Y:S02]  /*2550*/  @!P2 LEA R6, P1, R24.reuse, R6, 0x1 ;  /* 0x000000061806a211 */ /* 0x040fe400078208ff */
[----:B------:R-:W-:Y:S01]  /*2560*/  @!P5 LEA.HI.X R11, R133, R11, R2, 0x1, P4 ;  /* 0x0000000b850bd211 */ /* 0x000fe200020f0c02 */
[----:B------:R-:W-:Y:S01]  /*2570*/  @!P6 LDGSTS.E.BYPASS.LTC128B.128 [R27+0x3800], desc[UR14][R28.64+0x80] ;  /* 0x038000801c1befae */ /* 0x000fe2000b901d4e */
[----:B------:R-:W-:-:S02]  /*2580*/  @!P2 LEA.HI.X R7, R24, R7, R35, 0x1, P1 ;  /* 0x000000071807a211 */ /* 0x000fc400008f0c23 */
[----:B------:R-:W-:Y:S01]  /*2590*/  @!P2 MOV R22, 0x400 ;  /* 0x000004000016a802 */ /* 0x000fe20000000f00 */
[----:B------:R4:W-:Y:S01]  /*25a0*/  @!P6 LDGSTS.E.BYPASS.LTC128B.128 [R27+0x5800], desc[UR14][R28.64+0x100] ;  /* 0x058001001c1befae */ /* 0x0009e2000b901d4e */
[-C--:B------:R-:W-:Y:S02]  /*25b0*/  ISETP.GE.AND P6, PT, R18, R31.reuse, PT ;  /* 0x0000001f1200720c */ /* 0x080fe40003fc6270 */
[----:B-1----:R-:W-:Y:S01]  /*25c0*/  @!P0 IADD3 R23, P1, R133, UR8, RZ ;  /* 0x0000000885178c10 */ /* 0x002fe2000ff3e0ff */
[----:B------:R-:W-:Y:S01]  /*25d0*/  @!P5 LDGSTS.E.BYPASS.LTC128B.128 [R3+0x6000], desc[UR14][R10.64] ;  /* 0x060000000a03dfae */ /* 0x000fe2000b901d4e */
[----:B------:R-:W-:-:S03]  /*25e0*/  ISETP.GE.AND P4, PT, R20, R31, PT ;  /* 0x0000001f1400720c */ /* 0x000fc60003f86270 */
[----:B------:R-:W-:Y:S01]  /*25f0*/  @!P5 LDGSTS.E.BYPASS.LTC128B.128 [R3+0x8000], desc[UR14][R10.64+0x80] ;  /* 0x080000800a03dfae */ /* 0x000fe2000b901d4e */
[----:B--2---:R-:W-:Y:S02]  /*2600*/  @!P2 LEA R33, R15, R22, 0x18 ;  /* 0x000000160f21a211 */ /* 0x004fe400078ec0ff */
[----:B------:R-:W-:Y:S01]  /*2610*/  LEA.HI R15, R5, R84, RZ, 0x4 ;  /* 0x00000054050f7211 */ /* 0x000fe200078f20ff */
[----:B------:R1:W-:Y:S01]  /*2620*/  @!P5 LDGSTS.E.BYPASS.LTC128B.128 [R3+0xa000], desc[UR14][R10.64+0x100] ;  /* 0x0a0001000a03dfae */ /* 0x0003e2000b901d4e */
[C---:B------:R-:W-:Y:S01]  /*2630*/  ISETP.GE.AND P5, PT, R14.reuse, R31, PT ;  /* 0x0000001f0e00720c */ /* 0x040fe20003fa6270 */
[----:B------:R-:W-:Y:S01]  /*2640*/  VOTEU.ALL UP0, P6 ;  /* 0x00000000003f7886 */ /* 0x000fe20003000000 */
[----:B------:R-:W-:Y:S02]  /*2650*/  IMAD.SHL.U32 R14, R14, 0x8, RZ ;  /* 0x000000080e0e7824 */ /* 0x000fe400078e00ff */
[----:B------:R-:W-:Y:S02]  /*2660*/  IMAD.MOV.U32 R5, RZ, RZ, 0x20 ;  /* 0x00000020ff057424 */ /* 0x000fe400078e00ff */
[----:B----4-:R-:W-:Y:S01]  /*2670*/  IMAD.U32 R27, RZ, RZ, UR5 ;  /* 0x00000005ff1b7e24 */ /* 0x010fe2000f8e00ff */
[----:B------:R-:W-:-:S04]  /*2680*/  @!UP0 UIMAD UR5, UR7, 0x30, URZ ;  /* 0x00000030070588a4 */ /* 0x000fc8000f8e023f */
[----:B------:R-:W-:Y:S01]  /*2690*/  @!P0 IADD3.X R20, R2, UR9, R27, P1, !PT ;  /* 0x0000000902148c10 */ /* 0x000fe20008ffe41b */
[----:B------:R-:W-:Y:S01]  /*26a0*/  ULDC.64 UR8, c[0x0][0x268] ;  /* 0x00009a0000087ab9 */ /* 0x000fe20000000a00 */
[C---:B---3--:R-:W-:Y:S02]  /*26b0*/  @!P0 LEA R22, P1, R23.reuse, R8, 0x1 ;  /* 0x0000000817168211 */ /* 0x048fe400078208ff */
[----:B------:R-:W-:Y:S02]  /*26c0*/  SHF.R.S32.HI R8, RZ, 0x4, R15 ;  /* 0x00000004ff087819 */ /* 0x000fe4000001140f */
[----:B------:R-:W-:Y:S01]  /*26d0*/  @!P0 LEA.HI.X R23, R23, R9, R20, 0x1, P1 ;  /* 0x0000000917178211 */ /* 0x000fe200008f0c14 */
[----:B-1----:R-:W1:Y:S01]  /*26e0*/  @!P0 S2R R10, SR_CgaCtaId ;  /* 0x00000000000a8919 */ /* 0x002e620000008800 */
[----:B------:R-:W-:Y:S01]  /*26f0*/  IMAD R9, R13, UR8, RZ ;  /* 0x000000080d097c24 */ /* 0x000fe2000f8e02ff */
[----:B------:R-:W-:Y:S01]  /*2700*/  LOP3.LUT R13, R15, 0xfffffff0, RZ, 0xc0, !PT ;  /* 0xfffffff00f0d7812 */ /* 0x000fe200078ec0ff */
[----:B------:R-:W-:Y:S01]  /*2710*/  @!P2 IMAD R11, R12, 0x2, R33 ;  /* 0x000000020c0ba824 */ /* 0x000fe200078e0221 */
[----:B------:R-:W2:Y:S01]  /*2720*/  @!P6 S2R R3, SR_CgaCtaId ;  /* 0x000000000003e919 */ /* 0x000ea20000008800 */
[----:B------:R-:W-:Y:S01]  /*2730*/  IADD3 R20, P1, R21, UR22, RZ ;  /* 0x0000001615147c10 */ /* 0x000fe2000ff3e0ff */
[----:B------:R-:W-:-:S02]  /*2740*/  IMAD R15, R16, UR9, R9 ;  /* 0x00000009100f7c24 */ /* 0x000fc4000f8e0209 */
[----:B------:R-:W-:Y:S01]  /*2750*/  IMAD.IADD R13, R84, 0x1, -R13 ;  /* 0x00000001540d7824 */ /* 0x000fe200078e0a0d */
[----:B------:R-:W-:Y:S01]  /*2760*/  @!P2 LDGSTS.E.BYPASS.LTC128B.128 [R11+0x6800], desc[UR14][R6.64] ;  /* 0x06800000060bafae */ /* 0x000fe2000b901d4e */
[----:B------:R-:W-:Y:S02]  /*2770*/  IADD3.X R21, R17, UR21, RZ, P1, !PT ;  /* 0x0000001511157c10 */ /* 0x000fe40008ffe4ff */
[----:B------:R-:W-:Y:S01]  /*2780*/  ISETP.GE.AND P1, PT, R18, R31, PT ;  /* 0x0000001f1200720c */ /* 0x000fe20003f26270 */
[----:B------:R-:W-:Y:S01]  /*2790*/  @!P2 LDGSTS.E.BYPASS.LTC128B.128 [R11+0x8800], desc[UR14][R6.64+0x80] ;  /* 0x08800080060bafae */ /* 0x000fe2000b901d4e */
[----:B------:R-:W-:-:S03]  /*27a0*/  @!P0 MOV R17, 0x400 ;  /* 0x0000040000118802 */ /* 0x000fc60000000f00 */
[----:B------:R3:W-:Y:S01]  /*27b0*/  @!P2 LDGSTS.E.BYPASS.LTC128B.128 [R11+0xa800], desc[UR14][R6.64+0x100] ;  /* 0x0a800100060bafae */ /* 0x0007e2000b901d4e */
[----:B------:R-:W-:Y:S02]  /*27c0*/  ISETP.GE.AND P2, PT, R19, R31, PT ;  /* 0x0000001f1300720c */ /* 0x000fe40003f46270 */
[----:B------:R-:W-:-:S04]  /*27d0*/  LEA.HI R19, R8, R8, RZ, 0x1 ;  /* 0x0000000808137211 */ /* 0x000fc800078f08ff */
[----:B------:R-:W-:Y:S02]  /*27e0*/  LOP3.LUT R19, R19, 0xfffffffe, RZ, 0xc0, !PT ;  /* 0xfffffffe13137812 */ /* 0x000fe400078ec0ff */
[----:B---3--:R-:W-:-:S03]  /*27f0*/  SHF.R.S32.HI R6, RZ, 0x1f, R13 ;  /* 0x0000001fff067819 */ /* 0x008fc6000001140d */
[----:B------:R-:W-:Y:S02]  /*2800*/  IMAD.IADD R11, R8, 0x1, -R19 ;  /* 0x00000001080b7824 */ /* 0x000fe400078e0a13 */
[----:B------:R-:W-:Y:S01]  /*2810*/  IMAD.WIDE.U32 R18, R16, UR8, R20 ;  /* 0x0000000810127c25 */ /* 0x000fe2000f8e0014 */
[----:B------:R-:W-:Y:S01]  /*2820*/  LEA.HI R9, R6, R13, RZ, 0x3 ;  /* 0x0000000d06097211 */ /* 0x000fe200078f18ff */
[----:B------:R-:W-:Y:S01]  /*2830*/  ULDC.64 UR8, c[0x0][0x220] ;  /* 0x0000880000087ab9 */ /* 0x000fe20000000a00 */
[----:B------:R-:W3:Y:S01]  /*2840*/  @!P6 LDC.64 R6, c[0x0][0x218] ;  /* 0x00008600ff06eb82 */ /* 0x000ee20000000a00 */
[----:B------:R-:W-:Y:S01]  /*2850*/  @!P6 MOV R16, 0x400 ;  /* 0x000004000010e802 */ /* 0x000fe20000000f00 */
[----:B------:R-:W-:Y:S01]  /*2860*/  IMAD.IADD R19, R19, 0x1, R15 ;  /* 0x0000000113137824 */ /* 0x000fe200078e020f */
[----:B-1----:R-:W-:Y:S01]  /*2870*/  @!P0 LEA R15, R10, R17, 0x18 ;  /* 0x000000110a0f8211 */ /* 0x002fe200078ec0ff */
[----:B------:R-:W-:Y:S01]  /*2880*/  IMAD.U32 R10, RZ, RZ, UR6 ;  /* 0x00000006ff0a7e24 */ /* 0x000fe2000f8e00ff */
[----:B--2---:R-:W-:Y:S01]  /*2890*/  @!P6 LEA R3, R3, R16, 0x18 ;  /* 0x000000100303e211 */ /* 0x004fe200078ec0ff */
[----:B------:R-:W-:Y:S01]  /*28a0*/  @!P6 IMAD.MOV.U32 R16, RZ, RZ, R133 ;  /* 0x000000ffff10e224 */ /* 0x000fe200078e0085 */
[----:B------:R-:W-:Y:S01]  /*28b0*/  LOP3.LUT R8, R9, 0xfffffff8, RZ, 0xc0, !PT ;  /* 0xfffffff809087812 */ /* 0x000fe200078ec0ff */
[----:B------:R-:W-:-:S02]  /*28c0*/  @!P6 IMAD.MOV.U32 R17, RZ, RZ, R2 ;  /* 0x000000ffff11e224 */ /* 0x000fc400078e0002 */
[----:B------:R-:W-:Y:S02]  /*28d0*/  @!P0 IMAD R15, R12, 0x2, R15 ;  /* 0x000000020c0f8824 */ /* 0x000fe400078e020f */
[----:B------:R-:W-:-:S03]  /*28e0*/  @!P6 IMAD.WIDE.U32 R16, R10, 0x30, R16 ;  /* 0x000000300a10e825 */ /* 0x000fc600078e0010 */
[----:B------:R-:W-:Y:S01]  /*28f0*/  @!P0 LDGSTS.E.BYPASS.LTC128B.128 [R15+0x7000], desc[UR14][R22.64] ;  /* 0x07000000160f8fae */ /* 0x000fe2000b901d4e */
[----:B------:R-:W-:Y:S01]  /*2900*/  @!P6 VIADD R10, R17, UR5 ;  /* 0x00000005110aec36 */ /* 0x000fe20008000000 */
[----:B------:R-:W-:Y:S01]  /*2910*/  UIADD3 UR5, UR16, 0x1, -UR17 ;  /* 0x0000000110057890 */ /* 0x000fe2000fffe811 */
[----:B------:R-:W-:Y:S01]  /*2920*/  @!P6 IMAD R17, R12, 0x2, R3 ;  /* 0x000000020c11e824 */ /* 0x000fe200078e0203 */
[----:B------:R-:W-:Y:S01]  /*2930*/  @!P0 LDGSTS.E.BYPASS.LTC128B.128 [R15+0x9000], desc[UR14][R22.64+0x80] ;  /* 0x09000080160f8fae */ /* 0x000fe2000b901d4e */
[----:B------:R-:W-:Y:S02]  /*2940*/  IMAD.IADD R8, R13, 0x1, -R8 ;  /* 0x000000010d087824 */ /* 0x000fe400078e0a08 */
[----:B------:R-:W-:Y:S01]  /*2950*/  IMAD.SHL.U32 R13, R0, 0x40, RZ ;  /* 0x00000040000d7824 */ /* 0x000fe200078e00ff */
[----:B------:R1:W-:Y:S01]  /*2960*/  @!P0 LDGSTS.E.BYPASS.LTC128B.128 [R15+0xb000], desc[UR14][R22.64+0x100] ;  /* 0x0b000100160f8fae */ /* 0x0003e2000b901d4e */
[----:B---3--:R-:W-:Y:S01]  /*2970*/  @!P6 LEA R6, P0, R16, R6, 0x1 ;  /* 0x000000061006e211 */ /* 0x008fe200078008ff */
[----:B------:R-:W-:-:S02]  /*2980*/  IMAD.WIDE.U32 R148, R148, R134, R18 ;  /* 0x0000008694947225 */ /* 0x000fc400078e0012 */
[----:B------:R-:W-:Y:S02]  /*2990*/  LOP3.LUT R13, R13, 0x1c0, RZ, 0xc0, !PT ;  /* 0x000001c00d0d7812 */ /* 0x000fe400078ec0ff */
[----:B------:R-:W-:Y:S01]  /*29a0*/  @!P6 LEA.HI.X R7, R16, R7, R10, 0x1, P0 ;  /* 0x000000071007e211 */ /* 0x000fe200000f0c0a */
[----:B------:R-:W-:Y:S01]  /*29b0*/  IMAD.SHL.U32 R3, R8, 0x40, RZ ;  /* 0x0000004008037824 */ /* 0x000fe200078e00ff */
[----:B------:R-:W-:Y:S01]  /*29c0*/  LOP3.LUT R14, R13, 0x8, R14, 0xf8, !PT ;  /* 0x000000080d0e7812 */ /* 0x000fe200078ef80e */
[----:B------:R-:W-:Y:S01]  /*29d0*/  IMAD.IADD R144, R149, 0x1, R25 ;  /* 0x0000000195907824 */ /* 0x000fe200078e0219 */
[----:B------:R-:W-:Y:S01]  /*29e0*/  SHF.R.U32.HI R13, RZ, 0x3, R13 ;  /* 0x00000003ff0d7819 */ /* 0x000fe2000001160d */
[----:B------:R-:W-:Y:S01]  /*29f0*/  @!P6 LDGSTS.E.BYPASS.LTC128B.128 [R17+0x7800], desc[UR14][R6.64] ;  /* 0x078000000611efae */ /* 0x000fe2000b901d4e */
[----:B------:R-:W-:Y:S01]  /*2a00*/  LEA R196, P0, R148, UR8, 0x1 ;  /* 0x0000000894c47c11 */ /* 0x000fe2000f8008ff */
[----:B------:R-:W-:Y:S01]  /*2a10*/  IMAD.SHL.U32 R10, R11, 0x8, RZ ;  /* 0x000000080b0a7824 */ /* 0x000fe200078e00ff */
[----:B------:R-:W-:Y:S01]  /*2a20*/  LOP3.LUT R14, R14, R13, RZ, 0x3c, !PT ;  /* 0x0000000d0e0e7212 */ /* 0x000fe200078e3cff */
[----:B------:R-:W-:Y:S01]  /*2a30*/  @!P6 LDGSTS.E.BYPASS.LTC128B.128 [R17+0x9800], desc[UR14][R6.64+0x80] ;  /* 0x098000800611efae */ /* 0x000fe2000b901d4e */
[----:B------:R-:W-:Y:S01]  /*2a40*/  IMAD.WIDE.U32 R12, R134, 0x20, RZ ;  /* 0x00000020860c7825 */ /* 0x000fe200078e00ff */
[----:B------:R-:W-:-:S02]  /*2a50*/  LOP3.LUT R3, R3, 0x1c0, RZ, 0xc0, !PT ;  /* 0x000001c003037812 */ /* 0x000fc400078ec0ff */
[----:B------:R2:W-:Y:S01]  /*2a60*/  @!P6 LDGSTS.E.BYPASS.LTC128B.128 [R17+0xb800], desc[UR14][R6.64+0x100] ;  /* 0x0b8001000611efae */ /* 0x0005e2000b901d4e */
[----:B------:R-:W-:Y:S01]  /*2a70*/  LEA.HI.X R197, R148, UR9, R144, 0x1, P0 ;  /* 0x0000000994c57c11 */ /* 0x000fe200080f0c90 */
[----:B------:R-:W-:Y:S01]  /*2a80*/  IMAD.SHL.U32 R9, R9, 0x40, RZ ;  /* 0x0000004009097824 */ /* 0x000fe200078e00ff */
[----:B------:R-:W-:Y:S01]  /*2a90*/  @!P4 IADD3 R12, P0, R196, R12, RZ ;  /* 0x0000000cc40cc210 */ /* 0x000fe20007f1e0ff */
[----:B------:R-:W0:Y:S01]  /*2aa0*/  LDGDEPBAR ;  /* 0x00000000000079af */ /* 0x000e220000000000 */
[----:B------:R-:W-:Y:S01]  /*2ab0*/  LOP3.LUT R10, R3, 0x8, R10, 0xf8, !PT ;  /* 0x00000008030a7812 */ /* 0x000fe200078ef80a */
[----:B------:R-:W-:Y:S01]  /*2ac0*/  IMAD R193, R11, 0x200, R14 ;  /* 0x000002000bc17824 */ /* 0x000fe200078e020e */
[----:B------:R-:W-:Y:S01]  /*2ad0*/  SHF.R.U32.HI R3, RZ, 0x3, R3 ;  /* 0x00000003ff037819 */ /* 0x000fe20000011603 */
[----:B-1----:R-:W-:-:S03]  /*2ae0*/  @!P1 IMAD.WIDE.U32 R14, R134, 0x60, R196 ;  /* 0x00000060860e9825 */ /* 0x002fc600078e00c4 */
[----:B------:R-:W-:Y:S01]  /*2af0*/  LOP3.LUT R3, R10, R3, RZ, 0x3c, !PT ;  /* 0x000000030a037212 */ /* 0x000fe200078e3cff */
[----:B------:R-:W-:Y:S01]  /*2b00*/  @!P1 IMAD R11, R135, 0x60, RZ ;  /* 0x00000060870b9824 */ /* 0x000fe200078e02ff */
[----:B------:R-:W-:Y:S01]  /*2b10*/  LEA R193, R193, UR4, 0x1 ;  /* 0x00000004c1c17c11 */ /* 0x000fe2000f8e08ff */
[----:B------:R-:W-:Y:S02]  /*2b20*/  @!P1 IMAD.MOV.U32 R10, RZ, RZ, R14 ;  /* 0x000000ffff0a9224 */ /* 0x000fe400078e000e */
[----:B------:R-:W-:Y:S02]  /*2b30*/  @!P1 IMAD.IADD R11, R15, 0x1, R11 ;  /* 0x000000010f0b9824 */ /* 0x000fe400078e020b */
[----:B------:R-:W-:Y:S02]  /*2b40*/  VIADD R191, R193, 0x6020 ;  /* 0x00006020c1bf7836 */ /* 0x000fe40000000000 */
[----:B------:R-:W-:Y:S01]  /*2b50*/  IMAD.U32 R202, RZ, RZ, UR5 ;  /* 0x00000005ffca7e24 */ /* 0x000fe2000f8e00ff */
[----:B------:R-:W-:Y:S01]  /*2b60*/  UIADD3 UR5, UR5, UR10, URZ ;  /* 0x0000000a05057290 */ /* 0x000fe2000fffe03f */
[----:B--2---:R-:W-:Y:S01]  /*2b70*/  IMAD.SHL.U32 R6, R135, 0x20, RZ ;  /* 0x0000002087067824 */ /* 0x004fe200078e00ff */
        /* <DEDUP_REMOVED lines=49> */
[----:B------:R-:W2:Y:S01]  /*2e90*/  LDSM.16.M88.4 R16, [R193+0x6000] ;  /* 0x00600000c110783b */ /* 0x000ea20000000200 */
[----:B------:R-:W-:Y:S02]  /*2ea0*/  SEL R5, R5, 0xffffffe0, !P2 ;  /* 0xffffffe005057807 */ /* 0x000fe40005000000 */
[----:B------:R-:W-:Y:S01]  /*2eb0*/  R2P PR, R0, 0x6 ;  /* 0x0000000600007804 */ /* 0x000fe20000000000 */
[----:B------:R-:W3:Y:S01]  /*2ec0*/  LDSM.16.M88.4 R60, [R193+0x6800] ;  /* 0x00680000c13c783b */ /* 0x000ee20000000200 */
[----:B------:R-:W-:Y:S02]  /*2ed0*/  VIADD R0, R193, 0x6000 ;  /* 0x00006000c1007836 */ /* 0x000fe40000000000 */
[--C-:B------:R-:W-:Y:S01]  /*2ee0*/  IMAD R192, R7, 0x2, R194.reuse ;  /* 0x0000000207c07824 */ /* 0x100fe200078e02c2 */
[----:B------:R-:W4:Y:S01]  /*2ef0*/  LDSM.16.M88.4 R52, [R193+0x7000] ;  /* 0x00700000c134783b */ /* 0x000f220000000200 */
[----:B------:R-:W-:-:S02]  /*2f00*/  IMAD R190, R5, 0x2, R194 ;  /* 0x0000000205be7824 */ /* 0x000fc400078e02c2 */
[----:B------:R-:W-:Y:S01]  /*2f10*/  IMAD R189, R5, 0x2, R192 ;  /* 0x0000000205bd7824 */ /* 0x000fe200078e02c0 */
[----:B------:R-:W-:Y:S04]  /*2f20*/  LDSM.16.M88.4 R32, [R192] ;  /* 0x00000000c020783b */ /* 0x000fe80000000200 */
[----:B------:R-:W-:Y:S01]  /*2f30*/  @P1 VIADD R191, R0, 0xffffffe0 ;  /* 0xffffffe000bf1836 */ /* 0x000fe20000000000 */
[----:B------:R-:W-:Y:S01]  /*2f40*/  LDSM.16.M88.4 R44, [R190] ;  /* 0x00000000be2c783b */ /* 0x000fe20000000200 */
[----:B------:R-:W-:Y:S02]  /*2f50*/  IMAD.MOV.U32 R0, RZ, RZ, 0x40 ;  /* 0x00000040ff007424 */ /* 0x000fe400078e00ff */
[C---:B------:R-:W-:Y:S01]  /*2f60*/  VIADD R183, R191.reuse, 0x800 ;  /* 0x00000800bfb77836 */ /* 0x040fe20000000000 */
[----:B-1----:R-:W1:Y:S01]  /*2f70*/  LDSM.16.M88.4 R8, [R193+0x7800] ;  /* 0x00780000c108783b */ /* 0x002e620000000200 */
[C---:B------:R-:W-:Y:S01]  /*2f80*/  VIADD R182, R191.reuse, 0x1000 ;  /* 0x00001000bfb67836 */ /* 0x040fe20000000000 */
[----:B------:R-:W-:Y:S01]  /*2f90*/  SEL R0, R0, 0xffffffc0, !P2 ;  /* 0xffffffc000007807 */ /* 0x000fe20005000000 */
[C---:B------:R-:W-:Y:S01]  /*2fa0*/  VIADD R181, R191.reuse, 0x1800 ;  /* 0x00001800bfb57836 */ /* 0x040fe20000000000 */
[----:B------:R-:W5:Y:S01]  /*2fb0*/  LDSM.16.M88.4 R36, [R191] ;  /* 0x00000000bf24783b */ /* 0x000f620000000200 */
[----:B------:R-:W-:-:S02]  /*2fc0*/  VIADD R179, R191, 0x2000 ;  /* 0x00002000bfb37836 */ /* 0x000fc40000000000 */
[----:B------:R-:W-:Y:S01]  /*2fd0*/  IMAD.IADD R187, R193, 0x1, R0 ;  /* 0x00000001c1bb7824 */ /* 0x000fe200078e0200 */
[----:B------:R-:W5:Y:S01]  /*2fe0*/  LDSM.16.M88.4 R28, [R191+0x800] ;  /* 0x00080000bf1c783b */ /* 0x000f620000000200 */
[----:B------:R-:W-:Y:S02]  /*2ff0*/  IMAD.IADD R180, R0, 0x1, R191 ;  /* 0x0000000100b47824 */ /* 0x000fe400078e02bf */
[C---:B------:R-:W-:Y:S01]  /*3000*/  VIADD R178, R191.reuse, 0x2800 ;  /* 0x00002800bfb27836 */ /* 0x040fe20000000000 */
[----:B------:R-:W5:Y:S01]  /*3010*/  LDSM.16.M88.4 R12, [R191+0x1000] ;  /* 0x00100000bf0c783b */ /* 0x000f620000000200 */
[C---:B------:R-:W-:Y:S02]  /*3020*/  VIADD R177, R191.reuse, 0x3000 ;  /* 0x00003000bfb17836 */ /* 0x040fe40000000000 */
[C---:B------:R-:W-:Y:S01]  /*3030*/  VIADD R176, R191.reuse, 0x3800 ;  /* 0x00003800bfb07836 */ /* 0x040fe20000000000 */
[----:B------:R-:W5:Y:S01]  /*3040*/  LDSM.16.M88.4 R76, [R191+0x1800] ;  /* 0x00180000bf4c783b */ /* 0x000f620000000200 */
[C---:B------:R-:W-:Y:S01]  /*3050*/  VIADD R175, R191.reuse, 0x4000 ;  /* 0x00004000bfaf7836 */ /* 0x040fe20000000000 */
[----:B--2---:R-:W-:Y:S02]  /*3060*/  HMMA.16816.F32 R20, R68, R16, RZ ;  /* 0x000000104414723c */ /* 0x004fe400000018ff */
[----:B------:R-:W2:Y:S01]  /*3070*/  LDSM.16.M88.4 R40, [R187+0x6000] ;  /* 0x00600000bb28783b */ /* 0x000ea20000000200 */
[----:B------:R-:W-:-:S02]  /*3080*/  VIADD R174, R191, 0x4800 ;  /* 0x00004800bfae7836 */ /* 0x000fc40000000000 */
[C---:B------:R-:W-:Y:S01]  /*3090*/  VIADD R173, R191.reuse, 0x5000 ;  /* 0x00005000bfad7836 */ /* 0x040fe20000000000 */
[----:B------:R-:W2:Y:S01]  /*30a0*/  LDSM.16.M88.4 R24, [R187+0x6800] ;  /* 0x00680000bb18783b */ /* 0x000ea20000000200 */
[C---:B------:R-:W-:Y:S01]  /*30b0*/  HMMA.16816.F32 R16, R68.reuse, R18, RZ ;  /* 0x000000124410723c */ /* 0x040fe200000018ff */
[----:B------:R-:W-:Y:S02]  /*30c0*/  VIADD R172, R191, 0x5800 ;  /* 0x00005800bfac7836 */ /* 0x000fe40000000000 */
[----:B------:R-:W-:Y:S03]  /*30d0*/  LDSM.16.M88.4 R72, [R187+0x7800] ;  /* 0x00780000bb48783b */ /* 0x000fe60000000200 */
[C---:B---3--:R-:W-:Y:S01]  /*30e0*/  HMMA.16816.F32 R64, R68.reuse, R60, RZ ;  /* 0x0000003c4440723c */ /* 0x048fe200000018ff */
        /* <DEDUP_REMOVED lines=26> */
[----:B------:R-:W2:Y:S05]  /*3290*/  LDSM.16.M88.4 R24, [R193+0x8000] ;  /* 0x00800000c118783b */ /* 0x000eaa0000000200 */
[C---:B-1----:R-:W-:Y:S06]  /*32a0*/  HMMA.16816.F32 R56, R44.reuse, R8, R56 ;  /* 0x000000082c38723c */ /* 0x042fec0000001838 */
[C---:B------:R-:W-:Y:S01]  /*32b0*/  HMMA.16816.F32 R52, R44.reuse, R10, R52 ;  /* 0x0000000a2c34723c */ /* 0x040fe20000001834 */
[----:B------:R-:W1:Y:S05]  /*32c0*/  LDSM.16.M88.4 R8, [R193+0x8800] ;  /* 0x00880000c108783b */ /* 0x000e6a0000000200 */
        /* <DEDUP_REMOVED lines=10> */
[C---:B-----5:R-:W-:Y:S06]  /*3370*/  HMMA.16816.F32 R48, R28.reuse, R76, R48 ;  /* 0x0000004c1c30723c */ /* 0x060fec0000001830 */
[C---:B------:R-:W-:Y:S06]  /*3380*/  HMMA.16816.F32 R56, R28.reuse, R32, R56 ;  /* 0x000000201c38723c */ /* 0x040fec0000001838 */
[C---:B------:R-:W-:Y:S01]  /*3390*/  HMMA.16816.F32 R52, R28.reuse, R34, R52 ;  /* 0x000000221c34723c */ /* 0x040fe20000001834 */
[----:B------:R-:W-:Y:S05]  /*33a0*/  LDSM.16.M88.4 R32, [R191+0x2800] ;  /* 0x00280000bf20783b */ /* 0x000fea0000000200 */
[----:B------:R-:W-:Y:S01]  /*33b0*/  HMMA.16816.F32 R44, R28, R78, R44 ;  /* 0x0000004e1c2c723c */ /* 0x000fe2000000182c */
[----:B------:R-:W-:Y:S04]  /*33c0*/  LDSM.16.M88.4 R28, [R191+0x3000] ;  /* 0x00300000bf1c783b */ /* 0x000fe80000000200 */
[----:B------:R-:W-:Y:S01]  /*33d0*/  LDSM.16.M88.4 R76, [R187+0x8800] ;  /* 0x00880000bb4c783b */ /* 0x000fe20000000200 */
[C---:B--2---:R-:W-:Y:S06]  /*33e0*/  HMMA.16816.F32 R20, R40.reuse, R24, R20 ;  /* 0x000000182814723c */ /* 0x044fec0000001814 */
[C---:B------:R-:W-:Y:S01]  /*33f0*/  HMMA.16816.F32 R16, R40.reuse, R26, R16 ;  /* 0x0000001a2810723c */ /* 0x040fe20000001810 */
[----:B------:R-:W2:Y:S05]  /*3400*/  LDSM.16.M88.4 R24, [R191+0x3800] ;  /* 0x00380000bf18783b */ /* 0x000eaa0000000200 */
[C---:B-1----:R-:W-:Y:S06]  /*3410*/  HMMA.16816.F32 R64, R40.reuse, R8, R64 ;  /* 0x000000082840723c */ /* 0x042fec0000001840 */
[C---:B------:R-:W-:Y:S01]  /*3420*/  HMMA.16816.F32 R60, R40.reuse, R10, R60 ;  /* 0x0000000a283c723c */ /* 0x040fe2000000183c */
[----:B------:R-:W1:Y:S05]  /*3430*/  LDSM.16.M88.4 R8, [R187+0x8000] ;  /* 0x00800000bb08783b */ /* 0x000e6a0000000200 */
[C---:B------:R-:W-:Y:S06]  /*3440*/  HMMA.16816.F32 R48, R40.reuse, R68, R48 ;  /* 0x000000442830723c */ /* 0x040fec0000001830 */
[C---:B------:R-:W-:Y:S06]  /*3450*/  HMMA.16816.F32 R56, R40.reuse, R72, R56 ;  /* 0x000000482838723c */ /* 0x040fec0000001838 */
[C---:B------:R-:W-:Y:S01]  /*3460*/  HMMA.16816.F32 R52, R40.reuse, R74, R52 ;  /* 0x0000004a2834723c */ /* 0x040fe20000001834 */
[----:B------:R-:W-:Y:S05]  /*3470*/  LDSM.16.M88.4 R72, [R187+0x9000] ;  /* 0x00900000bb48783b */ /* 0x000fea0000000200 */
[----:B------:R-:W-:Y:S01]  /*3480*/  HMMA.16816.F32 R44, R40, R70, R44 ;  /* 0x00000046282c723c */ /* 0x000fe2000000182c */
[----:B------:R-:W4:Y:S04]  /*3490*/  LDSM.16.M88.4 R68, [R187+0x9800] ;  /* 0x00980000bb44783b */ /* 0x000f280000000200 */
[----:B------:R-:W-:Y:S01]  /*34a0*/  LDSM.16.M88.4 R40, [R189+0x2000] ;  /* 0x00200000bd28783b */ /* 0x000fe20000000200 */
[C---:B---3--:R-:W-:Y:S06]  /*34b0*/  HMMA.16816.F32 R20, R12.reuse, R36, R20 ;  /* 0x000000240c14723c */ /* 0x048fec0000001814 */
[C---:B------:R-:W-:Y:S01]  /*34c0*/  HMMA.16816.F32 R16, R12.reuse, R38, R16 ;  /* 0x000000260c10723c */ /* 0x040fe20000001810 */
[----:B------:R-:W3:Y:S05]  /*34d0*/  LDSM.16.M88.4 R36, [R180+0x2000] ;  /* 0x00200000b424783b */ /* 0x000eea0000000200 */
[C---:B--2---:R-:W-:Y:S06]  /*34e0*/  HMMA.16816.F32 R48, R12.reuse, R24, R48 ;  /* 0x000000180c30723c */ /* 0x044fec0000001830 */
[C---:B------:R-:W-:Y:S06]  /*34f0*/  HMMA.16816.F32 R64, R12.reuse, R32, R64 ;  /* 0x000000200c40723c */ /* 0x040fec0000001840 */
[C---:B------:R-:W-:Y:S01]  /*3500*/  HMMA.16816.F32 R60, R12.reuse, R34, R60 ;  /* 0x000000220c3c723c */ /* 0x040fe2000000183c */
[----:B------:R-:W2:Y:S05]  /*3510*/  LDSM.16.M88.4 R32, [R180+0x2800] ;  /* 0x00280000b420783b */ /* 0x000eaa0000000200 */
[C---:B------:R-:W-:Y:S06]  /*3520*/  HMMA.16816.F32 R56, R12.reuse, R28, R56 ;  /* 0x0000001c0c38723c */ /* 0x040fec0000001838 */
[C---:B------:R-:W-:Y:S01]  /*3530*/  HMMA.16816.F32 R52, R12.reuse, R30, R52 ;  /* 0x0000001e0c34723c */ /* 0x040fe20000001834 */
[----:B------:R-:W5:Y:S05]  /*3540*/  LDSM.16.M88.4 R28, [R180+0x3000] ;  /* 0x00300000b41c783b */ /* 0x000f6a0000000200 */
[----:B------:R-:W-:Y:S01]  /*3550*/  HMMA.16816.F32 R44, R12, R26, R44 ;  /* 0x0000001a0c2c723c */ /* 0x000fe2000000182c */
[----:B------:R-:W5:Y:S04]  /*3560*/  LDSM.16.M88.4 R24, [R180+0x3800] ;  /* 0x00380000b418783b */ /* 0x000f680000000200 */
[----:B------:R-:W-:Y:S01]  /*3570*/  LDSM.16.M88.4 R12, [R194+0x4000] ;  /* 0x00400000c20c783b */ /* 0x000fe20000000200 */
[C---:B-1----:R-:W-:Y:S06]  /*3580*/  HMMA.16816.F32 R20, R80.reuse, R8, R20 ;  /* 0x000000085014723c */ /* 0x042fec0000001814 */
[C---:B------:R-:W-:Y:S01]  /*3590*/  HMMA.16816.F32 R16, R80.reuse, R10, R16 ;  /* 0x0000000a5010723c */ /* 0x040fe20000001810 */
[----:B------:R-:W1:Y:S05]  /*35a0*/  LDSM.16.M88.4 R8, [R193+0xa000] ;  /* 0x00a00000c108783b */ /* 0x000e6a0000000200 */
[C---:B----4-:R-:W-:Y:S06]  /*35b0*/  HMMA.16816.F32 R48, R80.reuse, R68, R48 ;  /* 0x000000445030723c */ /* 0x050fec0000001830 */
[C---:B------:R-:W-:Y:S06]  /*35c0*/  HMMA.16816.F32 R64, R80.reuse, R76, R64 ;  /* 0x0000004c5040723c */ /* 0x040fec0000001840 */
[C---:B------:R-:W-:Y:S01]  /*35d0*/  HMMA.16816.F32 R60, R80.reuse, R78, R60 ;  /* 0x0000004e503c723c */ /* 0x040fe2000000183c */
[----:B------:R-:W-:Y:S05]  /*35e0*/  LDSM.16.M88.4 R76, [R187+0xa800] ;  /* 0x00a80000bb4c783b */ /* 0x000fea0000000200 */
[C---:B------:R-:W-:Y:S06]  /*35f0*/  HMMA.16816.F32 R56, R80.reuse, R72, R56 ;  /* 0x000000485038723c */ /* 0x040fec0000001838 */
[C---:B------:R-:W-:Y:S01]  /*3600*/  HMMA.16816.F32 R52, R80.reuse, R74, R52 ;  /* 0x0000004a5034723c */ /* 0x040fe20000001834 */
[----:B------:R-:W-:Y:S05]  /*3610*/  LDSM.16.M88.4 R72, [R193+0xb800] ;  /* 0x00b80000c148783b */ /* 0x000fea0000000200 */
[----:B------:R-:W-:Y:S01]  /*3620*/  HMMA.16816.F32 R68, R80, R70, R44 ;  /* 0x000000465044723c */ /* 0x000fe2000000182c */
[----:B------:R-:W4:Y:S05]  /*3630*/  LDSM.16.M88.4 R44, [R193+0xa800] ;  /* 0x00a80000c12c783b */ /* 0x000f2a0000000200 */
[C---:B---3--:R-:W-:Y:S06]  /*3640*/  HMMA.16816.F32 R20, R40.reuse, R36, R20 ;  /* 0x000000242814723c */ /* 0x048fec0000001814 */
[C---:B------:R-:W-:Y:S01]  /*3650*/  HMMA.16816.F32 R16, R40.reuse, R38, R16 ;  /* 0x000000262810723c */ /* 0x040fe20000001810 */
[----:B------:R-:W3:Y:S05]  /*3660*/  LDSM.16.M88.4 R36, [R193+0xb000] ;  /* 0x00b00000c124783b */ /* 0x000eea0000000200 */
[C---:B--2---:R-:W-:Y:S06]  /*3670*/  HMMA.16816.F32 R64, R40.reuse, R32, R64 ;  /* 0x000000202840723c */ /* 0x044fec0000001840 */
[C---:B------:R-:W-:Y:S01]  /*3680*/  HMMA.16816.F32 R60, R40.reuse, R34, R60 ;  /* 0x00000022283c723c */ /* 0x040fe2000000183c */
[----:B------:R-:W-:Y:S05]  /*3690*/  LDSM.16.M88.4 R32, [R191+0x4800] ;  /* 0x00480000bf20783b */ /* 0x000fea0000000200 */
[C---:B-----5:R-:W-:Y:S06]  /*36a0*/  HMMA.16816.F32 R56, R40.reuse, R28, R56 ;  /* 0x0000001c2838723c */ /* 0x060fec0000001838 */
[C---:B------:R-:W-:Y:S01]  /*36b0*/  HMMA.16816.F32 R52, R40.reuse, R30, R52 ;  /* 0x0000001e2834723c */ /* 0x040fe20000001834 */
[----:B------:R-:W-:Y:S05]  /*36c0*/  LDSM.16.M88.4 R28, [R192+0x4000] ;  /* 0x00400000c01c783b */ /* 0x000fea0000000200 */
[C---:B------:R-:W-:Y:S06]  /*36d0*/  HMMA.16816.F32 R48, R40.reuse, R24, R48 ;  /* 0x000000182830723c */ /* 0x040fec0000001830 */
[----:B------:R-:W-:Y:S01]  /*36e0*/  HMMA.16816.F32 R68, R40, R26, R68 ;  /* 0x0000001a2844723c */ /* 0x000fe20000001844 */
[----:B------:R-:W2:Y:S04]  /*36f0*/  LDSM.16.M88.4 R24, [R191+0x4000] ;  /* 0x00400000bf18783b */ /* 0x000ea80000000200 */
[----:B------:R-:W-:Y:S01]  /*3700*/  LDSM.16.M88.4 R40, [R191+0x5800] ;  /* 0x00580000bf28783b */ /* 0x000fe20000000200 */
[C---:B-1----:R-:W-:Y:S06]  /*3710*/  HMMA.16816.F32 R20, R12.reuse, R8, R20 ;  /* 0x000000080c14723c */ /* 0x042fec0000001814 */
[C---:B------:R-:W-:Y:S01]  /*3720*/  HMMA.16816.F32 R16, R12.reuse, R10, R16 ;  /* 0x0000000a0c10723c */ /* 0x040fe20000001810 */
[----:B------:R-:W1:Y:S05]  /*3730*/  LDSM.16.M88.4 R8, [R191+0x5000] ;  /* 0x00500000bf08783b */ /* 0x000e6a0000000200 */
[C---:B----4-:R-:W-:Y:S06]  /*3740*/  HMMA.16816.F32 R64, R12.reuse, R44, R64 ;  /* 0x0000002c0c40723c */ /* 0x050fec0000001840 */
[C---:B------:R-:W-:Y:S01]  /*3750*/  HMMA.16816.F32 R60, R12.reuse, R46, R60 ;  /* 0x0000002e0c3c723c */ /* 0x040fe2000000183c */
[----:B------:R-:W-:Y:S05]  /*3760*/  LDSM.16.M88.4 R44, [R190+0x4000] ;  /* 0x00400000be2c783b */ /* 0x000fea0000000200 */
[C---:B---3--:R-:W-:Y:S06]  /*3770*/  HMMA.16816.F32 R56, R12.reuse, R36, R56 ;  /* 0x000000240c38723c */ /* 0x048fec0000001838 */
[C---:B------:R-:W-:Y:S01]  /*3780*/  HMMA.16816.F32 R52, R12.reuse, R38, R52 ;  /* 0x000000260c34723c */ /* 0x040fe20000001834 */
[----:B------:R-:W3:Y:S05]  /*3790*/  LDSM.16.M88.4 R36, [R187+0xa000] ;  /* 0x00a00000bb24783b */ /* 0x000eea0000000200 */
[C---:B------:R-:W-:Y:S01]  /*37a0*/  HMMA.16816.F32 R80, R12.reuse, R72, R48 ;  /* 0x000000480c50723c */ /* 0x040fe20000001830 */
[----:B------:R-:W-:Y:S05]  /*37b0*/  LDSM.16.M88.4 R48, [R187+0xb000] ;  /* 0x00b00000bb30783b */ /* 0x000fea0000000200 */
[----:B------:R-:W-:Y:S01]  /*37c0*/  HMMA.16816.F32 R68, R12, R74, R68 ;  /* 0x0000004a0c44723c */ /* 0x000fe20000001844 */
[----:B------:R-:W4:Y:S05]  /*37d0*/  LDSM.16.M88.4 R12, [R187+0xb800] ;  /* 0x00b80000bb0c783b */ /* 0x000f2a0000000200 */
[C---:B--2---:R-:W-:Y:S06]  /*37e0*/  HMMA.16816.F32 R20, R28.reuse, R24, R20 ;  /* 0x000000181c14723c */ /* 0x044fec0000001814 */
[C---:B------:R-:W-:Y:S01]  /*37f0*/  HMMA.16816.F32 R16, R28.reuse, R26, R16 ;  /* 0x0000001a1c10723c */ /* 0x040fe20000001810 */
[----:B------:R-:W-:Y:S05]  /*3800*/  LDSM.16.M88.4 R24, [R180+0x4000] ;  /* 0x00400000b418783b */ /* 0x000fea0000000200 */
[C---:B------:R-:W-:Y:S06]  /*3810*/  HMMA.16816.F32 R64, R28.reuse, R32, R64 ;  /* 0x000000201c40723c */ /* 0x040fec0000001840 */
[C---:B------:R-:W-:Y:S06]  /*3820*/  HMMA.16816.F32 R60, R28.reuse, R34, R60 ;  /* 0x000000221c3c723c */ /* 0x040fec000000183c */
[C---:B-1----:R-:W-:Y:S06]  /*3830*/  HMMA.16816.F32 R56, R28.reuse, R8, R56 ;  /* 0x000000081c38723c */ /* 0x042fec0000001838 */
[C---:B------:R-:W-:Y:S01]  /*3840*/  HMMA.16816.F32 R52, R28.reuse, R10, R52 ;  /* 0x0000000a1c34723c */ /* 0x040fe20000001834 */
[----:B------:R-:W1:Y:S05]  /*3850*/  LDSM.16.M88.4 R8, [R189+0x4000] ;  /* 0x00400000bd08783b */ /* 0x000e6a0000000200 */
[C---:B------:R-:W-:Y:S06]  /*3860*/  HMMA.16816.F32 R80, R28.reuse, R40, R80 ;  /* 0x000000281c50723c */ /* 0x040fec0000001850 */
[----:B------:R-:W-:Y:S06]  /*3870*/  HMMA.16816.F32 R68, R28, R42, R68 ;  /* 0x0000002a1c44723c */ /* 0x000fec0000001844 */
[----:B---3--:R-:W-:Y:S01]  /*3880*/  HMMA.16816.F32 R20, R44, R36, R20 ;  /* 0x000000242c14723c */ /* 0x008fe20000001814 */
[----:B------:R-:W-:-:S05]  /*3890*/  LOP3.LUT R29, R86, 0xffffffe0, RZ, 0xc0, !PT ;  /* 0xffffffe0561d7812 */ /* 0x000fca00078ec0ff */
[----:B------:R-:W-:Y:S01]  /*38a0*/  IMAD.IADD R0, R84, 0x1, -R29 ;  /* 0x0000000154007824 */ /* 0x000fe200078e0a1d */
[C---:B------:R-:W-:Y:S01]  /*38b0*/  HMMA.16816.F32 R16, R44.reuse, R38, R16 ;  /* 0x000000262c10723c */ /* 0x040fe20000001810 */
[----:B------:R-:W2:Y:S03]  /*38c0*/  LDSM.16.M88.4 R28, [R180+0x4800] ;  /* 0x00480000b41c783b */ /* 0x000ea60000000200 */
[----:B------:R-:W-:Y:S02]  /*38d0*/  SHF.R.S32.HI R33, RZ, 0x1f, R0 ;  /* 0x0000001fff217819 */ /* 0x000fe40000011400 */
[----:B----4-:R-:W-:Y:S02]  /*38e0*/  HMMA.16816.F32 R80, R44, R12, R80 ;  /* 0x0000000c2c50723c */ /* 0x010fe40000001850 */
[----:B------:R-:W-:Y:S01]  /*38f0*/  LEA.HI R0, R33, R0, RZ, 0x2 ;  /* 0x0000000021007211 */ /* 0x000fe200078f10ff */
[----:B------:R-:W-:-:S03]  /*3900*/  IMAD.IADD R33, R4, 0x1, R207 ;  /* 0x0000000104217824 */ /* 0x000fc600078e02cf */
[----:B------:R-:W-:Y:S01]  /*3910*/  SHF.R.S32.HI R0, RZ, 0x2, R0 ;  /* 0x00000002ff007819 */ /* 0x000fe20000011400 */
[----:B------:R-:W-:Y:S01]  /*3920*/  VIADD R12, R33, 0x1 ;  /* 0x00000001210c7836 */ /* 0x000fe20000000000 */
[C---:B------:R-:W-:Y:S03]  /*3930*/  HMMA.16816.F32 R68, R44.reuse, R14, R68 ;  /* 0x0000000e2c44723c */ /* 0x040fe60000001844 */
[----:B------:R-:W-:Y:S01]  /*3940*/  IMAD.IADD R205, R0, 0x1, R205 ;  /* 0x0000000100cd7824 */ /* 0x000fe200078e02cd */
[----:B------:R-:W-:Y:S01]  /*3950*/  LOP3.LUT R0, R3, R6, RZ, 0xfc, !PT ;  /* 0x0000000603007212 */ /* 0x000fe200078efcff */
[----:B------:R-:W-:Y:S01]  /*3960*/  VIADD R6, R33, 0x10 ;  /* 0x0000001021067836 */ /* 0x000fe20000000000 */
[----:B------:R-:W-:Y:S01]  /*3970*/  HMMA.16816.F32 R64, R44, R76, R64 ;  /* 0x0000004c2c40723c */ /* 0x000fe20000001840 */
[C---:B------:R-:W-:Y:S01]  /*3980*/  VIADD R203, R205.reuse, 0x8 ;  /* 0x00000008cdcb7836 */ /* 0x040fe20000000000 */
[----:B------:R-:W-:-:S02]  /*3990*/  VIADDMNMX R204, R205, UR5, R204, PT ;  /* 0x00000005cdcc7c46 */ /* 0x000fc4000b8001cc */
[----:B------:R-:W-:Y:S02]  /*39a0*/  VIADDMNMX R205, R205, UR12, RZ, !PT ;  /* 0x0000000ccdcd7c46 */ /* 0x000fe4000f8001ff */
[C---:B------:R-:W-:Y:S01]  /*39b0*/  IADD3 R202, R203.reuse, UR10, R202 ;  /* 0x0000000acbca7c10 */ /* 0x040fe2000fffe0ca */
[----:B-1----:R-:W-:Y:S01]  /*39c0*/  HMMA.16816.F32 R20, R8, R24, R20 ;  /* 0x000000180814723c */ /* 0x002fe20000001814 */
[----:B------:R-:W-:Y:S02]  /*39d0*/  VIADDMNMX R203, R203, UR12, RZ, !PT ;  /* 0x0000000ccbcb7c46 */ /* 0x000fe4000f8001ff */
[----:B------:R-:W-:Y:S02]  /*39e0*/  VIMNMX R202, R202, UR16, PT ;  /* 0x00000010caca7c48 */ /* 0x000fe4000bfe0100 */
[C---:B------:R-:W-:Y:S01]  /*39f0*/  ISETP.GE.AND P4, PT, R12.reuse, R204, PT ;  /* 0x000000cc0c00720c */ /* 0x040fe20003f86270 */
[----:B------:R-:W-:Y:S01]  /*3a00*/  HMMA.16816.F32 R56, R44, R48, R56 ;  /* 0x000000302c38723c */ /* 0x000fe20000001838 */
[C---:B------:R-:W-:Y:S01]  /*3a10*/  ISETP.GE.AND P0, PT, R12.reuse, R202, PT ;  /* 0x000000ca0c00720c */ /* 0x040fe20003f06270 */
[----:B------:R-:W-:Y:S01]  /*3a20*/  VIADD R24, R33, 0x8 ;  /* 0x0000000821187836 */ /* 0x000fe20000000000 */
[----:B------:R-:W-:-:S02]  /*3a30*/  ISETP.LT.OR P4, PT, R12, R205, P4 ;  /* 0x000000cd0c00720c */ /* 0x000fc40002781670 */
[----:B------:R-:W-:Y:S01]  /*3a40*/  ISETP.LT.OR P0, PT, R12, R203, P0 ;  /* 0x000000cb0c00720c */ /* 0x000fe20000701670 */
[----:B------:R-:W-:Y:S01]  /*3a50*/  HMMA.16816.F32 R60, R44, R78, R60 ;  /* 0x0000004e2c3c723c */ /* 0x000fe2000000183c */
[----:B------:R-:W1:Y:S01]  /*3a60*/  LDSM.16.M88.4 R12, [R180+0x5000] ;  /* 0x00500000b40c783b */ /* 0x000e620000000200 */
[C---:B------:R-:W-:Y:S02]  /*3a70*/  ISETP.GE.AND P5, PT, R33.reuse, R204, PT ;  /* 0x000000cc2100720c */ /* 0x040fe40003fa6270 */
[----:B------:R-:W-:Y:S02]  /*3a80*/  ISETP.GE.AND P1, PT, R33, R202, PT ;  /* 0x000000ca2100720c */ /* 0x000fe40003f26270 */
[----:B------:R-:W-:Y:S01]  /*3a90*/  HMMA.16816.F32 R16, R8, R26, R16 ;  /* 0x0000001a0810723c */ /* 0x000fe20000001810 */
[C---:B------:R-:W-:Y:S02]  /*3aa0*/  ISETP.GE.AND P6, PT, R24.reuse, R204, PT ;  /* 0x000000cc1800720c */ /* 0x040fe40003fc6270 */
[----:B------:R-:W-:-:S02]  /*3ab0*/  ISETP.GE.AND P2, PT, R24, R202, PT ;  /* 0x000000ca1800720c */ /* 0x000fc40003f46270 */
[C---:B------:R-:W-:Y:S01]  /*3ac0*/  ISETP.LT.OR P5, PT, R33.reuse, R205, P5 ;  /* 0x000000cd2100720c */ /* 0x040fe20002fa1670 */
[----:B--2---:R-:W-:Y:S01]  /*3ad0*/  HMMA.16816.F32 R64, R8, R28, R64 ;  /* 0x0000001c0840723c */ /* 0x004fe20000001840 */
[C---:B------:R-:W-:Y:S02]  /*3ae0*/  ISETP.LT.OR P1, PT, R33.reuse, R203, P1 ;  /* 0x000000cb2100720c */ /* 0x040fe40000f21670 */
[C---:B------:R-:W-:Y:S02]  /*3af0*/  ISETP.LT.OR P6, PT, R24.reuse, R205, P6 ;  /* 0x000000cd1800720c */ /* 0x040fe400037c1670 */
[----:B------:R-:W-:Y:S01]  /*3b00*/  ISETP.LT.OR P2, PT, R24, R203, P2 ;  /* 0x000000cb1800720c */ /* 0x000fe20001741670 */
[----:B------:R-:W-:Y:S01]  /*3b10*/  VIADD R24, R33, 0x9 ;  /* 0x0000000921187836 */ /* 0x000fe20000000000 */
[----:B------:R-:W-:Y:S01]  /*3b20*/  FSEL R3, R20, -INF , !P5 ;  /* 0xff80000014037808 */ /* 0x000fe20006800000 */
[----:B------:R-:W-:Y:S01]  /*3b30*/  HMMA.16816.F32 R52, R44, R50, R52 ;  /* 0x000000322c34723c */ /* 0x000fe20000001834 */
[----:B------:R-:W-:-:S02]  /*3b40*/  FSEL R32, R22, -INF , !P1 ;  /* 0xff80000016207808 */ /* 0x000fc40004800000 */
[----:B------:R-:W-:Y:S02]  /*3b50*/  FSEL R25, R21, -INF , !P4 ;  /* 0xff80000015197808 */ /* 0x000fe40006000000 */
[----:B------:R-:W-:Y:S01]  /*3b60*/  FSEL R28, R23, -INF , !P0 ;  /* 0xff800000171c7808 */ /* 0x000fe20004000000 */
[----:B------:R-:W-:Y:S01]  /*3b70*/  HMMA.16816.F32 R60, R8, R30, R60 ;  /* 0x0000001e083c723c */ /* 0x000fe2000000183c */
[----:B------:R-:W2:Y:S01]  /*3b80*/  LDSM.16.M88.4 R20, [R180+0x5800] ;  /* 0x00580000b414783b */ /* 0x000ea20000000200 */
[----:B------:R-:W-:Y:S01]  /*3b90*/  ISETP.GE.AND P5, PT, R6, R204, PT ;  /* 0x000000cc0600720c */ /* 0x000fe20003fa6270 */
[----:B------:R-:W-:-:S04]  /*3ba0*/  DEPBAR.LE SB0, 0x0 ;  /* 0x000080000000791a */ /* 0x000fc80000000000 */
[----:B------:R-:W-:Y:S01]  /*3bb0*/  ISETP.GE.AND P1, PT, R6, R202, PT ;  /* 0x000000ca0600720c */ /* 0x000fe20003f26270 */
[C---:B------:R-:W-:Y:S01]  /*3bc0*/  VIADD R30, R33.reuse, 0x11 ;  /* 0x00000011211e7836 */ /* 0x040fe20000000000 */
[----:B------:R-:W-:Y:S02]  /*3bd0*/  ISETP.GE.AND P4, PT, R24, R204, PT ;  /* 0x000000cc1800720c */ /* 0x000fe40003f86270 */
[C---:B------:R-:W-:Y:S02]  /*3be0*/  ISETP.LT.OR P5, PT, R6.reuse, R205, P5 ;  /* 0x000000cd0600720c */ /* 0x040fe40002fa1670 */
[----:B------:R-:W-:Y:S01]  /*3bf0*/  ISETP.LT.OR P1, PT, R6, R203, P1 ;  /* 0x000000cb0600720c */ /* 0x000fe20000f21670 */
[----:B------:R-:W-:Y:S01]  /*3c00*/  VIADD R6, R33, 0x18 ;  /* 0x0000001821067836 */ /* 0x000fe20000000000 */
[----:B-1----:R-:W-:Y:S01]  /*3c10*/  HMMA.16816.F32 R56, R8, R12, R56 ;  /* 0x0000000c0838723c */ /* 0x002fe20000001838 */
[C---:B------:R-:W-:Y:S02]  /*3c20*/  ISETP.LT.OR P4, PT, R24.reuse, R205, P4 ;  /* 0x000000cd1800720c */ /* 0x040fe40002781670 */
[----:B------:R-:W-:-:S02]  /*3c30*/  ISETP.GE.AND P0, PT, R24, R202, PT ;  /* 0x000000ca1800720c */ /* 0x000fc40003f06270 */
[----:B------:R-:W-:Y:S01]  /*3c40*/  FSEL R29, R16, -INF , !P6 ;  /* 0xff800000101d7808 */ /* 0x000fe20007000000 */
[----:B------:R-:W-:Y:S01]  /*3c50*/  HMMA.16816.F32 R52, R8, R14, R52 ;  /* 0x0000000e0834723c */ /* 0x000fe20000001834 */
[----:B------:R-:W-:Y:S01]  /*3c60*/  FSEL R27, R17, -INF , !P4 ;  /* 0xff800000111b7808 */ /* 0x000fe20006000000 */
[C---:B------:R-:W-:Y:S01]  /*3c70*/  VIADD R13, R33.reuse, 0x19 ;  /* 0x00000019210d7836 */ /* 0x040fe20000000000 */
[C---:B------:R-:W-:Y:S02]  /*3c80*/  ISETP.GE.AND P6, PT, R6.reuse, R204, PT ;  /* 0x000000cc0600720c */ /* 0x040fe40003fc6270 */
[----:B------:R-:W-:Y:S02]  /*3c90*/  ISETP.GE.AND P4, PT, R6, R202, PT ;  /* 0x000000ca0600720c */ /* 0x000fe40003f86270 */
[----:B------:R-:W-:Y:S01]  /*3ca0*/  ISETP.LT.OR P0, PT, R24, R203, P0 ;  /* 0x000000cb1800720c */ /* 0x000fe20000701670 */
[C---:B------:R-:W-:Y:S01]  /*3cb0*/  VIADD R14, R33.reuse, 0x28 ;  /* 0x00000028210e7836 */ /* 0x040fe20000000000 */
[----:B------:R-:W-:Y:S01]  /*3cc0*/  FSEL R26, R18, -INF , !P2 ;  /* 0xff800000121a7808 */ /* 0x000fe20005000000 */
[----:B------:R-:W-:Y:S01]  /*3cd0*/  VIADD R15, R33, 0x21 ;  /* 0x00000021210f7836 */ /* 0x000fe20000000000 */
[----:B------:R-:W-:Y:S01]  /*3ce0*/  BAR.SYNC.DEFER_BLOCKING 0x0 ;  /* 0x0000000000007b1d */ /* 0x000fe20000010000 */
[----:B------:R-:W-:-:S02]  /*3cf0*/  ISETP.LT.OR P6, PT, R6, R205, P6 ;  /* 0x000000cd0600720c */ /* 0x000fc400037c1670 */
[----:B------:R-:W-:Y:S01]  /*3d00*/  ISETP.LT.OR P4, PT, R6, R203, P4 ;  /* 0x000000cb0600720c */ /* 0x000fe20002781670 */
[----:B------:R-:W-:Y:S01]  /*3d10*/  VIADD R6, R33, 0x20 ;  /* 0x0000002021067836 */ /* 0x000fe20000000000 */
[C---:B------:R-:W-:Y:S02]  /*3d20*/  ISETP.GE.AND P2, PT, R30.reuse, R204, PT ;  /* 0x000000cc1e00720c */ /* 0x040fe40003f46270 */
[----:B------:R-:W-:Y:S02]  /*3d30*/  FSEL R24, R19, -INF , !P0 ;  /* 0xff80000013187808 */ /* 0x000fe40004000000 */
[C---:B------:R-:W-:Y:S01]  /*3d40*/  ISETP.GE.AND P0, PT, R30.reuse, R202, PT ;  /* 0x000000ca1e00720c */ /* 0x040fe20003f06270 */
[----:B--2---:R-:W-:Y:S01]  /*3d50*/  HMMA.16816.F32 R80, R8, R20, R80 ;  /* 0x000000140850723c */ /* 0x004fe20000001850 */
[----:B------:R-:W-:Y:S02]  /*3d60*/  ISETP.LT.OR P2, PT, R30, R205, P2 ;  /* 0x000000cd1e00720c */ /* 0x000fe40001741670 */
[----:B------:R-:W-:-:S02]  /*3d70*/  FSEL R18, R66, -INF , !P1 ;  /* 0xff80000042127808 */ /* 0x000fc40004800000 */
[----:B------:R-:W-:Y:S01]  /*3d80*/  ISETP.GE.AND P1, PT, R6, R204, PT ;  /* 0x000000cc0600720c */ /* 0x000fe20003f26270 */
[----:B------:R-:W-:Y:S01]  /*3d90*/  HMMA.16816.F32 R68, R8, R22, R68 ;  /* 0x000000160844723c */ /* 0x000fe20000001844 */
[----:B------:R-:W-:Y:S02]  /*3da0*/  ISETP.LT.OR P0, PT, R30, R203, P0 ;  /* 0x000000cb1e00720c */ /* 0x000fe40000701670 */
[----:B------:R-:W-:Y:S02]  /*3db0*/  FSEL R17, R65, -INF , !P2 ;  /* 0xff80000041117808 */ /* 0x000fe40005000000 */
[----:B------:R-:W-:Y:S02]  /*3dc0*/  ISETP.GE.AND P2, PT, R13, R202, PT ;  /* 0x000000ca0d00720c */ /* 0x000fe40003f46270 */
[----:B------:R-:W-:Y:S01]  /*3dd0*/  ISETP.LT.OR P1, PT, R6, R205, P1 ;  /* 0x000000cd0600720c */ /* 0x000fe20000f21670 */
[----:B------:R-:W-:Y:S01]  /*3de0*/  VIADD R8, R33, 0x38 ;  /* 0x0000003821087836 */ /* 0x000fe20000000000 */
[----:B------:R-:W-:-:S02]  /*3df0*/  FSEL R12, R67, -INF , !P0 ;  /* 0xff800000430c7808 */ /* 0x000fc40004000000 */
[----:B------:R-:W-:Y:S02]  /*3e00*/  FSEL R19, R64, -INF , !P5 ;  /* 0xff80000040137808 */ /* 0x000fe40006800000 */
[----:B------:R-:W-:Y:S02]  /*3e10*/  ISETP.GE.AND P0, PT, R6, R202, PT ;  /* 0x000000ca0600720c */ /* 0x000fe40003f06270 */
[C---:B------:R-:W-:Y:S02]  /*3e20*/  ISETP.GE.AND P5, PT, R13.reuse, R204, PT ;  /* 0x000000cc0d00720c */ /* 0x040fe40003fa6270 */
[----:B------:R-:W-:Y:S02]  /*3e30*/  ISETP.LT.OR P2, PT, R13, R203, P2 ;  /* 0x000000cb0d00720c */ /* 0x000fe40001741670 */
[----:B------:R-:W-:Y:S02]  /*3e40*/  FSEL R163, R56, -INF , !P1 ;  /* 0xff80000038a37808 */ /* 0x000fe40004800000 */
[----:B------:R-:W-:-:S02]  /*3e50*/  ISETP.GT.AND P1, PT, R198, R195, PT ;  /* 0x000000c3c600720c */ /* 0x000fc40003f24270 */
[----:B------:R-:W-:Y:S02]  /*3e60*/  ISETP.LT.OR P0, PT, R6, R203, P0 ;  /* 0x000000cb0600720c */ /* 0x000fe40000701670 */
[----:B------:R-:W-:Y:S02]  /*3e70*/  ISETP.LT.OR P5, PT, R13, R205, P5 ;  /* 0x000000cd0d00720c */ /* 0x000fe40002fa1670 */
[----:B------:R-:W-:Y:S02]  /*3e80*/  FSEL R16, R62, -INF , !P4 ;  /* 0xff8000003e107808 */ /* 0x000fe40006000000 */
[----:B------:R-:W-:Y:S02]  /*3e90*/  FSEL R6, R63, -INF , !P2 ;  /* 0xff8000003f067808 */ /* 0x000fe40005000000 */
[----:B------:R-:W-:Y:S02]  /*3ea0*/  FSEL R13, R60, -INF , !P6 ;  /* 0xff8000003c0d7808 */ /* 0x000fe40007000000 */
[C---:B------:R-:W-:Y:S01]  /*3eb0*/  ISETP.GE.AND P4, PT, R14.reuse, R204, PT ;  /* 0x000000cc0e00720c */ /* 0x040fe20003f86270 */
[----:B------:R-:W1:Y:S01]  /*3ec0*/  @!P1 LDC.64 R210, c[0x0][0x218] ;  /* 0x00008600ffd29b82 */ /* 0x000e620000000a00 */
[----:B------:R-:W-:-:S02]  /*3ed0*/  ISETP.GE.AND P2, PT, R14, R202, PT ;  /* 0x000000ca0e00720c */ /* 0x000fc40003f46270 */
[----:B------:R-:W-:Y:S02]  /*3ee0*/  ISETP.GE.AND P6, PT, R15, R204, PT ;  /* 0x000000cc0f00720c */ /* 0x000fe40003fc6270 */
[C---:B------:R-:W-:Y:S02]  /*3ef0*/  ISETP.LT.OR P4, PT, R14.reuse, R205, P4 ;  /* 0x000000cd0e00720c */ /* 0x040fe40002781670 */
[----:B------:R-:W-:Y:S01]  /*3f00*/  ISETP.LT.OR P2, PT, R14, R203, P2 ;  /* 0x000000cb0e00720c */ /* 0x000fe20001741670 */
[----:B------:R-:W-:Y:S01]  /*3f10*/  VIADD R14, R33, 0x29 ;  /* 0x00000029210e7836 */ /* 0x000fe20000000000 */
[----:B------:R-:W-:Y:S02]  /*3f20*/  ISETP.LT.OR P6, PT, R15, R205, P6 ;  /* 0x000000cd0f00720c */ /* 0x000fe400037c1670 */
[----:B------:R-:W-:Y:S02]  /*3f30*/  FSEL R61, R61, -INF , !P5 ;  /* 0xff8000003d3d7808 */ /* 0x000fe40006800000 */
[----:B------:R-:W-:-:S02]  /*3f40*/  FSEL R222, R58, -INF , !P0 ;  /* 0xff8000003ade7808 */ /* 0x000fc40004000000 */
[----:B------:R-:W-:Y:S02]  /*3f50*/  FSEL R171, R57, -INF , !P6 ;  /* 0xff80000039ab7808 */ /* 0x000fe40007000000 */
[C---:B------:R-:W-:Y:S02]  /*3f60*/  ISETP.GE.AND P5, PT, R15.reuse, R202, PT ;  /* 0x000000ca0f00720c */ /* 0x040fe40003fa6270 */
[C---:B------:R-:W-:Y:S02]  /*3f70*/  ISETP.GE.AND P0, PT, R14.reuse, R204, PT ;  /* 0x000000cc0e00720c */ /* 0x040fe40003f06270 */
[C---:B------:R-:W-:Y:S02]  /*3f80*/  ISETP.GE.AND P6, PT, R14.reuse, R202, PT ;  /* 0x000000ca0e00720c */ /* 0x040fe40003fc6270 */
[----:B------:R-:W-:Y:S01]  /*3f90*/  ISETP.LT.OR P5, PT, R15, R203, P5 ;  /* 0x000000cb0f00720c */ /* 0x000fe20002fa1670 */
[----:B------:R-:W-:Y:S01]  /*3fa0*/  VIADD R15, R33, 0x30 ;  /* 0x00000030210f7836 */ /* 0x000fe20000000000 */
[----:B------:R-:W-:-:S02]  /*3fb0*/  ISETP.LT.OR P0, PT, R14, R205, P0 ;  /* 0x000000cd0e00720c */ /* 0x000fc40000701670 */
[----:B------:R-:W-:Y:S01]  /*3fc0*/  ISETP.LT.OR P6, PT, R14, R203, P6 ;  /* 0x000000cb0e00720c */ /* 0x000fe200037c1670 */
[----:B------:R-:W-:Y:S01]  /*3fd0*/  VIADD R14, R33, 0x31 ;  /* 0x00000031210e7836 */ /* 0x000fe20000000000 */
[----:B------:R-:W-:Y:S01]  /*3fe0*/  FSEL R170, R59, -INF , !P5 ;  /* 0xff8000003baa7808 */ /* 0x000fe20006800000 */
[----:B------:R-:W-:Y:S01]  /*3ff0*/  VIADD R33, R33, 0x39 ;  /* 0x0000003921217836 */ /* 0x000fe20000000000 */
[----:B------:R-:W-:Y:S02]  /*4000*/  FSEL R165, R52, -INF , !P4 ;  /* 0xff80000034a57808 */ /* 0x000fe40006000000 */
[----:B------:R-:W-:Y:S02]  /*4010*/  FSEL R220, R54, -INF , !P2 ;  /* 0xff80000036dc7808 */ /* 0x000fe40005000000 */
[C---:B------:R-:W-:Y:S02]  /*4020*/  ISETP.GE.AND P5, PT, R15.reuse, R204, PT ;  /* 0x000000cc0f00720c */ /* 0x040fe40003fa6270 */
[----:B------:R-:W-:-:S02]  /*4030*/  ISETP.GE.AND P4, PT, R15, R202, PT ;  /* 0x000000ca0f00720c */ /* 0x000fc40003f86270 */
[C---:B------:R-:W-:Y:S02]  /*4040*/  ISETP.GE.AND P2, PT, R14.reuse, R204, PT ;  /* 0x000000cc0e00720c */ /* 0x040fe40003f46270 */
[----:B------:R-:W-:Y:S02]  /*4050*/  FSEL R167, R53, -INF , !P0 ;  /* 0xff80000035a77808 */ /* 0x000fe40004000000 */
[C---:B------:R-:W-:Y:S02]  /*4060*/  ISETP.LT.OR P5, PT, R15.reuse, R205, P5 ;  /* 0x000000cd0f00720c */ /* 0x040fe40002fa1670 */
[----:B------:R-:W-:Y:S02]  /*4070*/  ISETP.LT.OR P4, PT, R15, R203, P4 ;  /* 0x000000cb0f00720c */ /* 0x000fe40002781670 */
[C---:B------:R-:W-:Y:S02]  /*4080*/  ISETP.GE.AND P0, PT, R14.reuse, R202, PT ;  /* 0x000000ca0e00720c */ /* 0x040fe40003f06270 */
[----:B------:R-:W-:-:S02]  /*4090*/  ISETP.LT.OR P2, PT, R14, R205, P2 ;  /* 0x000000cd0e00720c */ /* 0x000fc40001741670 */
[----:B------:R-:W-:Y:S02]  /*40a0*/  ISETP.LT.OR P0, PT, R14, R203, P0 ;  /* 0x000000cb0e00720c */ /* 0x000fe40000701670 */
[----:B------:R-:W-:Y:S02]  /*40b0*/  FSEL R214, R55, -INF , !P6 ;  /* 0xff80000037d67808 */ /* 0x000fe40007000000 */
[----:B------:R-:W-:Y:S02]  /*40c0*/  FSEL R219, R80, -INF , !P5 ;  /* 0xff80000050db7808 */ /* 0x000fe40006800000 */
[----:B------:R-:W-:Y:S02]  /*40d0*/  FSEL R216, R82, -INF , !P4 ;  /* 0xff80000052d87808 */ /* 0x000fe40006000000 */
[----:B------:R-:W-:Y:S02]  /*40e0*/  FSEL R217, R81, -INF , !P2 ;  /* 0xff80000051d97808 */ /* 0x000fe40005000000 */
[----:B------:R-:W-:-:S02]  /*40f0*/  ISETP.GE.AND P6, PT, R8, R204, PT ;  /* 0x000000cc0800720c */ /* 0x000fc40003fc6270 */
[C---:B------:R-:W-:Y:S02]  /*4100*/  ISETP.GE.AND P5, PT, R33.reuse, R204, PT ;  /* 0x000000cc2100720c */ /* 0x040fe40003fa6270 */
[CC--:B------:R-:W-:Y:S02]  /*4110*/  ISETP.GE.AND P4, PT, R8.reuse, R202.reuse, PT ;  /* 0x000000ca0800720c */ /* 0x0c0fe40003f86270 */
[----:B------:R-:W-:Y:S02]  /*4120*/  ISETP.GE.AND P2, PT, R33, R202, PT ;  /* 0x000000ca2100720c */ /* 0x000fe40003f46270 */
[----:B------:R-:W-:Y:S02]  /*4130*/  FSEL R212, R83, -INF , !P0 ;  /* 0xff80000053d47808 */ /* 0x000fe40004000000 */
[C---:B------:R-:W-:Y:S02]  /*4140*/  ISETP.LT.OR P6, PT, R8.reuse, R205, P6 ;  /* 0x000000cd0800720c */ /* 0x040fe400037c1670 */
[----:B------:R-:W-:-:S02]  /*4150*/  ISETP.LT.OR P4, PT, R8, R203, P4 ;  /* 0x000000cb0800720c */ /* 0x000fc40002781670 */
[C---:B------:R-:W-:Y:S02]  /*4160*/  ISETP.LT.OR P5, PT, R33.reuse, R205, P5 ;  /* 0x000000cd2100720c */ /* 0x040fe40002fa1670 */
[----:B------:R-:W-:Y:S02]  /*4170*/  ISETP.LT.OR P2, PT, R33, R203, P2 ;  /* 0x000000cb2100720c */ /* 0x000fe40001741670 */
[----:B-1----:R-:W-:Y:S02]  /*4180*/  @!P1 LEA R208, P0, R133, R210, 0x1 ;  /* 0x000000d285d09211 */ /* 0x002fe400078008ff */
[----:B------:R-:W-:Y:S02]  /*4190*/  FSEL R215, R68, -INF , !P6 ;  /* 0xff80000044d77808 */ /* 0x000fe40007000000 */
[----:B------:R-:W-:Y:S02]  /*41a0*/  FSEL R206, R70, -INF , !P4 ;  /* 0xff80000046ce7808 */ /* 0x000fe40006000000 */
[----:B------:R-:W-:-:S02]  /*41b0*/  FSEL R213, R69, -INF , !P5 ;  /* 0xff80000045d57808 */ /* 0x000fc40006800000 */
[----:B------:R-:W-:Y:S02]  /*41c0*/  FSEL R168, R71, -INF , !P2 ;  /* 0xff80000047a87808 */ /* 0x000fe40005000000 */
        /* <DEDUP_REMOVED lines=62> */
.L_x_6374:
[----:B------:R-:W-:-:S04]  /*45b0*/  ULEA UR5, -UR6, URZ, 0x6 ;  /* 0x0000003f06057291 */ /* 0x000fc8000f8e313f */
[----:B------:R-:W-:Y:S02]  /*45c0*/  USHF.R.S32.HI UR10, URZ, 0x1f, UR5 ;  /* 0x0000001f3f0a7899 */ /* 0x000fe40008011405 */
[----:B------:R-:W-:-:S04]  /*45d0*/  MOV R4, UR5 ;  /* 0x0000000500047c02 */ /* 0x000fc80008000f00 */
[----:B------:R-:W-:-:S07]  /*45e0*/  MOV R9, UR10 ;  /* 0x0000000a00097c02 */ /* 0x000fce0008000f00 */
.L_x_6375:
        /* <DEDUP_REMOVED lines=29> */
.L_x_6373:
        /* <DEDUP_REMOVED lines=33> */
[----:B------:R-:W-:Y:S02]  /*49d0*/  ISETP.GT.AND P4, PT, R198, R195, PT ;  /* 0x000000c3c600720c */ /* 0x000fe40003f84270 */
        /* <DEDUP_REMOVED lines=33> */
[----:B------:R-:W-:Y:S01]  /*4bf0*/  LDSM.16.MT88.4 R8, [R188+0xe800] ;  /* 0x00e80000bc08783b */ /* 0x000fe20000004200 */
[--C-:B------:R-:W-:Y:S01]  /*4c00*/  FFMA.FTZ R153, R19, UR10, -R218.reuse ;  /* 0x0000000a13997c23 */ /* 0x100fe200080108da */
[----:B------:R-:W-:Y:S01]  /*4c10*/  FSEL R169, R169, RZ, P0 ;  /* 0x000000ffa9a97208 */ /* 0x000fe20000000000 */
[--C-:B------:R-:W-:Y:S01]  /*4c20*/  FFMA.FTZ R152, R17, UR10, -R218.reuse ;  /* 0x0000000a11987c23 */ /* 0x100fe200080108da */
[--C-:B------:R-:W-:Y:S01]  /*4c30*/  FFMA.FTZ R0, R61, UR10, -R218.reuse ;  /* 0x0000000a3d007c23 */ /* 0x100fe200080108da */
[----:B------:R-:W-:Y:S01]  /*4c40*/  LDSM.16.MT88.4 R140, [R184+0x10000] ;  /* 0x01000000b88c783b */ /* 0x000fe20000004200 */
        /* <DEDUP_REMOVED lines=15> */
[----:B------:R-:W-:Y:S01]  /*4d40*/  LDSM.16.MT88.4 R32, [R185+0xc800] ;  /* 0x00c80000b920783b */ /* 0x000fe20000004200 */
[----:B------:R-:W5:Y:S01]  /*4d50*/  MUFU.EX2 R155, R155 ;  /* 0x0000009b009b7308 */ /* 0x000f620000000800 */
        /* <DEDUP_REMOVED lines=13> */
[----:B------:R-:W-:Y:S01]  /*4e30*/  FFMA.FTZ R218, R213, UR10, -R218 ;  /* 0x0000000ad5da7c23 */ /* 0x000fe200080108da */
[--C-:B------:R-:W-:Y:S01]  /*4e40*/  FFMA.FTZ R213, R216, UR10, -R169.reuse ;  /* 0x0000000ad8d57c23 */ /* 0x100fe200080108a9 */
[----:B------:R-:W1:Y:S01]  /*4e50*/  MUFU.EX2 R162, R162 ;  /* 0x000000a200a27308 */ /* 0x000e620000000800 */
[----:B-----5:R-:W-:Y:S01]  /*4e60*/  F2FP.F16.F32.PACK_AB R98, R155, R158 ;  /* 0x0000009e9b62723e */ /* 0x020fe200000000ff */
[--C-:B------:R-:W-:Y:S01]  /*4e70*/  FFMA.FTZ R212, R212, UR10, -R169.reuse ;  /* 0x0000000ad4d47c23 */ /* 0x100fe200080108a9 */
[--C-:B------:R-:W-:Y:S01]  /*4e80*/  FFMA.FTZ R206, R206, UR10, -R169.reuse ;  /* 0x0000000acece7c23 */ /* 0x100fe200080108a9 */
[----:B------:R-:W-:Y:S01]  /*4e90*/  FFMA.FTZ R169, R168, UR10, -R169 ;  /* 0x0000000aa8a97c23 */ /* 0x000fe200080108a9 */
[----:B------:R-:W-:-:S03]  /*4ea0*/  FADD.FTZ R159, R160, R159 ;  /* 0x0000009fa09f7221 */ /* 0x000fc60000010000 */
[----:B------:R-:W-:Y:S01]  /*4eb0*/  MUFU.EX2 R157, R157 ;  /* 0x0000009d009d7308 */ /* 0x000fe20000000800 */
[----:B------:R-:W-:-:S04]  /*4ec0*/  FADD.FTZ R158, R158, R159 ;  /* 0x0000009f9e9e7221 */ /* 0x000fc80000010000 */
[----:B------:R-:W-:-:S03]  /*4ed0*/  FADD.FTZ R158, R155, R158 ;  /* 0x0000009e9b9e7221 */ /* 0x000fc60000010000 */
[----:B------:R-:W5:Y:S01]  /*4ee0*/  MUFU.EX2 R156, R156 ;  /* 0x0000009c009c7308 */ /* 0x000f620000000800 */
[----:B-1----:R-:W-:Y:S01]  /*4ef0*/  F2FP.F16.F32.PACK_AB R97, R162, R161 ;  /* 0x000000a1a261723e */ /* 0x002fe200000000ff */
[----:B------:R-:W-:-:S06]  /*4f00*/  FADD.FTZ R162, R161, R162 ;  /* 0x000000a2a1a27221 */ /* 0x000fcc0000010000 */
[----:B------:R-:W-:Y:S08]  /*4f10*/  MUFU.EX2 R153, R153 ;  /* 0x0000009900997308 */ /* 0x000ff00000000800 */
[----:B------:R-:W1:Y:S01]  /*4f20*/  MUFU.EX2 R152, R152 ;  /* 0x0000009800987308 */ /* 0x000e620000000800 */
[----:B-----5:R-:W-:Y:S01]  /*4f30*/  F2FP.F16.F32.PACK_AB R99, R156, R157 ;  /* 0x0000009d9c63723e */ /* 0x020fe200000000ff */
[----:B------:R-:W-:-:S04]  /*4f40*/  FADD.FTZ R157, R157, R162 ;  /* 0x000000a29d9d7221 */ /* 0x000fc80000010000 */
[----:B------:R-:W-:Y:S02]  /*4f50*/  FADD.FTZ R157, R156, R157 ;  /* 0x0000009d9c9d7221 */ /* 0x000fe40000010000 */
[C---:B------:R-:W-:Y:S01]  /*4f60*/  HMMA.16816.F32 R120, R96.reuse, R116, RZ ;  /* 0x000000746078723c */ /* 0x040fe200000018ff */
[----:B------:R-:W-:Y:S05]  /*4f70*/  MUFU.EX2 R151, R151 ;  /* 0x0000009700977308 */ /* 0x000fea0000000800 */
[C---:B------:R-:W-:Y:S03]  /*4f80*/  HMMA.16816.F32 R36, R96.reuse, R40, RZ ;  /* 0x000000286024723c */ /* 0x040fe600000018ff */
[----:B------:R-:W5:Y:S01]  /*4f90*/  MUFU.EX2 R0, R0 ;  /* 0x0000000000007308 */ /* 0x000f620000000800 */
        /* <DEDUP_REMOVED lines=8> */
[----:B-----5:R-:W-:Y:S01]  /*5020*/  F2FP.F16.F32.PACK_AB R6, R0, R151 ;  /* 0x000000970006723e */ /* 0x020fe200000000ff */
[----:B------:R-:W-:-:S03]  /*5030*/  FADD.FTZ R151, R151, R152 ;  /* 0x0000009897977221 */ /* 0x000fc60000010000 */
[C---:B------:R-:W-:Y:S01]  /*5040*/  HMMA.16816.F32 R60, R96.reuse, R64, RZ ;  /* 0x00000040603c723c */ /* 0x040fe200000018ff */
[----:B------:R-:W-:Y:S02]  /*5050*/  FADD.FTZ R0, R0, R151 ;  /* 0x0000009700007221 */ /* 0x000fe40000010000 */
[----:B------:R-:W-:Y:S03]  /*5060*/  MUFU.EX2 R150, R150 ;  /* 0x0000009600967308 */ /* 0x000fe60000000800 */
[C---:B------:R-:W-:Y:S05]  /*5070*/  HMMA.16816.F32 R56, R96.reuse, R58, RZ ;  /* 0x0000003a6038723c */ /* 0x040fea00000018ff */
[----:B------:R-:W5:Y:S01]  /*5080*/  MUFU.EX2 R145, R145 ;  /* 0x0000009100917308 */ /* 0x000f620000000800 */
[----:B-1----:R-:W-:Y:S01]  /*5090*/  F2FP.F16.F32.PACK_AB R5, R147, R154 ;  /* 0x0000009a9305723e */ /* 0x002fe200000000ff */
[----:B------:R-:W-:Y:S01]  /*50a0*/  HMMA.16816.F32 R64, R96, R66, RZ ;  /* 0x000000426040723c */ /* 0x000fe200000018ff */
[----:B------:R-:W-:-:S04]  /*50b0*/  FADD.FTZ R154, R154, R157 ;  /* 0x0000009d9a9a7221 */ /* 0x000fc80000010000 */
[----:B------:R-:W-:Y:S01]  /*50c0*/  FADD.FTZ R147, R147, R154 ;  /* 0x0000009a93937221 */ /* 0x000fe20000010000 */
[C---:B------:R-:W-:Y:S01]  /*50d0*/  HMMA.16816.F32 R68, R96.reuse, R72, RZ ;  /* 0x000000486044723c */ /* 0x040fe200000018ff */
[----:B------:R-:W-:Y:S05]  /*50e0*/  MUFU.EX2 R163, R163 ;  /* 0x000000a300a37308 */ /* 0x000fea0000000800 */
[----:B---3--:R-:W-:Y:S01]  /*50f0*/  HMMA.16816.F32 R76, R96, R80, RZ ;  /* 0x00000050604c723c */ /* 0x008fe200000018ff */
[----:B-----5:R-:W-:Y:S02]  /*5100*/  F2FP.F16.F32.PACK_AB R7, R145, R150 ;  /* 0x000000969107723e */ /* 0x020fe400000000ff */
        /* <DEDUP_REMOVED lines=221> */
.L_x_6377:
[----:B------:R-:W-:-:S04]  /*5ee0*/  LEA R0, -R134, RZ, 0x6 ;  /* 0x000000ff86007211 */ /* 0x000fc800078e31ff */
[----:B------:R-:W-:-:S07]  /*5ef0*/  SHF.R.S32.HI R5, RZ, 0x1f, R0 ;  /* 0x0000001fff057819 */ /* 0x000fce0000011400 */
.L_x_6378:
        /* <DEDUP_REMOVED lines=11> */
[----:B------:R-:W-:Y:S01]  /*5fb0*/  @!PT LDS RZ, [RZ] ;  /* 0x00000000fffff984 */ /* 0x000fe20000000800 */
[----:B------:R-:W-:Y:S01]  /*5fc0*/  @!PT LDS RZ, [RZ] ;  /* 0x00000000fffff984 */ /* 0x000fe20000000800 */
[----:B------:R-:W-:Y:S01]  /*5fd0*/  @!PT LDS RZ, [RZ] ;  /* 0x00000000fffff984 */ /* 0x000fe20000000800 */
[----:B------:R-:W-:Y:S01]  /*5fe0*/  LDGSTS.E.BYPASS.LTC128B.128 [R199+0xc000], desc[UR14][R196.64] ;  /* 0x0c000000c4c77fae */ /* 0x000fe2000b901d4e */
[----:B------:R-:W-:-:S02]  /*5ff0*/  IADD3 R10, P1, R5, R196, RZ ;  /* 0x000000c4050a7210 */ /* 0x000fc40007f3e0ff */
[C---:B------:R-:W-:Y:S02]  /*6000*/  LEA R6, P2, R7.reuse, UR8, 0x1 ;  /* 0x0000000807067c11 */ /* 0x040fe4000f8408ff */
[----:B------:R-:W-:Y:S01]  /*6010*/  LEA.HI.X R9, R148, UR9, R9, 0x1, P0 ;  /* 0x0000000994097c11 */ /* 0x000fe200080f0c09 */
[----:B------:R-:W-:Y:S01]  /*6020*/  IMAD.X R11, R0, 0x1, R197, P1 ;  /* 0x00000001000b7824 */ /* 0x000fe200008e06c5 */
[-C--:B------:R-:W-:Y:S02]  /*6030*/  IADD3 R16, P0, R10, R5.reuse, RZ ;  /* 0x000000050a107210 */ /* 0x080fe40007f1e0ff */
        /* <DEDUP_REMOVED lines=264> */
[----:B------:R-:W-:Y:S01]  /*70c0*/  ISETP.LT.OR P0, PT, R4, R203, P0 ;  /* 0x000000cb0400720c */ /* 0x000fe20000701670 */
[----:B------:R-:W-:Y:S01]  /*70d0*/  VIADD R4, R0, 0x38 ;  /* 0x0000003800047836 */ /* 0x000fe20000000000 */
[----:B------:R-:W-:Y:S01]  /*70e0*/  ISETP.GT.AND P4, PT, R198, R195, PT ;  /* 0x000000c3c600720c */ /* 0x000fe20003f84270 */
        /* <DEDUP_REMOVED lines=85> */
.L_x_6380:
[----:B------:R-:W-:-:S04]  /*7640*/  ULEA UR5, -UR6, URZ, 0x6 ;  /* 0x0000003f06057291 */ /* 0x000fc8000f8e313f */
[----:B------:R-:W-:Y:S02]  /*7650*/  USHF.R.S32.HI UR4, URZ, 0x1f, UR5 ;  /* 0x0000001f3f047899 */ /* 0x000fe40008011405 */
[----:B------:R-:W-:-:S04]  /*7660*/  MOV R6, UR5 ;  /* 0x0000000500067c02 */ /* 0x000fc80008000f00 */
[----:B------:R-:W-:-:S07]  /*7670*/  MOV R5, UR4 ;  /* 0x0000000400057c02 */ /* 0x000fce0008000f00 */
.L_x_6381:
        /* <DEDUP_REMOVED lines=28> */
.L_x_6379:
        /* <DEDUP_REMOVED lines=176> */
[----:B------:R-:W4:Y:S01]  /*8340*/  MUFU.EX2 R221, R221 ;  /* 0x000000dd00dd7308 */ /* 0x000f220000000800 */
        /* <DEDUP_REMOVED lines=26> */
[----:B------:R-:W5:Y:S01]  /*84f0*/  MUFU.EX2 R225, R225 ;  /* 0x000000e100e17308 */ /* 0x000f620000000800 */
        /* <DEDUP_REMOVED lines=24> */
[C---:B--2---:R-:W-:Y:S01]  /*8680*/  HMMA.16816.F32 R72, R4.reuse, R112, R116 ;  /* 0x000000700448723c */ /* 0x044fe20000001874 */
[----:B------:R-:W2:Y:S05]  /*8690*/  LDSM.16.MT88.4 R116, [R186+0xc800] ;  /* 0x00c80000ba74783b */ /* 0x000eaa0000004200 */
[C---:B------:R-:W-:Y:S01]  /*86a0*/  HMMA.16816.F32 R68, R4.reuse, R114, R68 ;  /* 0x000000720444723c */ /* 0x040fe20000001844 */
[-C--:B------:R-:W-:Y:S01]  /*86b0*/  FMUL.FTZ R112, R80, R132.reuse ;  /* 0x0000008450707220 */ /* 0x080fe20000410000 */
[-C--:B------:R-:W-:Y:S01]  /*86c0*/  FMUL.FTZ R113, R81, R132.reuse ;  /* 0x0000008451717220 */ /* 0x080fe20000410000 */
[-C--:B------:R-:W-:Y:S01]  /*86d0*/  FMUL.FTZ R80, R84, R132.reuse ;  /* 0x0000008454507220 */ /* 0x080fe20000410000 */
[-C--:B------:R-:W-:Y:S01]  /*86e0*/  FMUL.FTZ R81, R85, R132.reuse ;  /* 0x0000008455517220 */ /* 0x080fe20000410000 */
[----:B------:R-:W-:Y:S01]  /*86f0*/  MUFU.EX2 R220, R220 ;  /* 0x000000dc00dc7308 */ /* 0x000fe20000000800 */
[C---:B---3--:R-:W-:Y:S01]  /*8700*/  HMMA.16816.F32 R76, R4.reuse, R108, R76 ;  /* 0x0000006c044c723c */ /* 0x048fe2000000184c */
[-C--:B------:R-:W-:Y:S01]  /*8710*/  FMUL.FTZ R114, R82, R3.reuse ;  /* 0x0000000352727220 */ /* 0x080fe20000410000 */
[-C--:B------:R-:W-:Y:S01]  /*8720*/  FMUL.FTZ R115, R83, R3.reuse ;  /* 0x0000000353737220 */ /* 0x080fe20000410000 */
[-C--:B------:R-:W-:Y:S01]  /*8730*/  FMUL.FTZ R82, R86, R3.reuse ;  /* 0x0000000356527220 */ /* 0x080fe20000410000 */
[-C--:B------:R-:W-:Y:S01]  /*8740*/  FMUL.FTZ R83, R87, R3.reuse ;  /* 0x0000000357537220 */ /* 0x080fe20000410000 */
[----:B------:R-:W-:Y:S01]  /*8750*/  FFMA.FTZ R132, R215, R132, R160 ;  /* 0x00000084d7847223 */ /* 0x000fe200000100a0 */
[----:B------:R-:W-:Y:S01]  /*8760*/  FFMA.FTZ R3, R213, R3, R156 ;  /* 0x00000003d5037223 */ /* 0x000fe2000001009c */
[----:B------:R-:W3:Y:S02]  /*8770*/  MUFU.EX2 R229, R229 ;  /* 0x000000e500e57308 */ /* 0x000ee40000000800 */
[----:B------:R-:W-:Y:S01]  /*8780*/  HMMA.16816.F32 R84, R4, R110, R112 ;  /* 0x0000006e0454723c */ /* 0x000fe20000001870 */
[----:B------:R-:W3:Y:S01]  /*8790*/  LDSM.16.MT88.4 R112, [R186+0xe800] ;  /* 0x00e80000ba70783b */ /* 0x000ee20000004200 */
[----:B------:R-:W-:Y:S01]  /*87a0*/  FADD.FTZ R157, R157, R132 ;  /* 0x000000849d9d7221 */ /* 0x000fe20000010000 */
[----:B------:R-:W-:Y:S01]  /*87b0*/  FADD.FTZ R3, R2, R3 ;  /* 0x0000000302037221 */ /* 0x000fe20000010000 */
[----:B------:R-:W-:Y:S01]  /*87c0*/  MOV R132, R161 ;  /* 0x000000a100847202 */ /* 0x000fe20000000f00 */
[----:B------:R-:W3:Y:S01]  /*87d0*/  LDSM.16.MT88.4 R108, [R185+0xe800] ;  /* 0x00e80000b96c783b */ /* 0x000ee20000004200 */
        /* <DEDUP_REMOVED lines=24> */
[----:B--2---:R-:W-:Y:S02]  /*8960*/  HMMA.16816.F32 R20, R104, R116, R20 ;  /* 0x000000746814723c */ /* 0x004fe40000001814 */
        /* <DEDUP_REMOVED lines=134> */
.L_x_6376:
        /* <DEDUP_REMOVED lines=12> */
.L_x_6386:
        /* <DEDUP_REMOVED lines=67> */
.L_x_6383:
[C---:B------:R-:W-:Y:S04]  /*96c0*/  LEA R196, P0, R12.reuse, R196, 0x1 ;  /* 0x000000c40cc47211 */ /* 0x040fe800078008ff */
[----:B------:R-:W-:Y:S02]  /*96d0*/  LEA.HI.X R197, R12, R197, R3, 0x1, P0 ;  /* 0x000000c50cc57211 */ /* 0x000fe400000f0c03 */
[C---:B------:R-:W-:Y:S03]  /*96e0*/  IADD3 R220, P0, R211.reuse, R196, RZ ;  /* 0x000000c4d3dc7210 */ /* 0x040fe60007f1e0ff */
[----:B------:R-:W-:Y:S01]  /*96f0*/  @!PT LDS RZ, [RZ] ;  /* 0x00000000fffff984 */ /* 0x000fe20000000800 */
[----:B------:R-:W-:Y:S01]  /*9700*/  @!PT LDS RZ, [RZ] ;  /* 0x00000000fffff984 */ /* 0x000fe20000000800 */
[----:B------:R-:W-:Y:S01]  /*9710*/  @!PT LDS RZ, [RZ] ;  /* 0x00000000fffff984 */ /* 0x000fe20000000800 */
[----:B------:R1:W-:Y:S02]  /*9720*/  LDGSTS.E.BYPASS.LTC128B.128 [R199+0xc000], desc[UR14][R196.64] ;  /* 0x0c000000c4c77fae */ /* 0x0003e4000b901d4e */
[C---:B------:R-:W-:Y:S01]  /*9730*/  IMAD.X R221, R206.reuse, 0x1, R197, P0 ;  /* 0x00000001cedd7824 */ /* 0x040fe200000e06c5 */
[C---:B------:R-:W-:Y:S01]  /*9740*/  IADD3 R218, P0, R211.reuse, R220, RZ ;  /* 0x000000dcd3da7210 */ /* 0x040fe20007f1e0ff */
[----:B------:R1:W-:Y:S04]  /*9750*/  LDGSTS.E.BYPASS.LTC128B.128 [R199+0xe000], desc[UR14][R196.64+0x80] ;  /* 0x0e000080c4c77fae */ /* 0x0003e8000b901d4e */
[----:B------:R1:W-:Y:S01]  /*9760*/  LDGSTS.E.BYPASS.LTC128B.128 [R199+0x10000], desc[UR14][R196.64+0x100] ;  /* 0x10000100c4c77fae */ /* 0x0003e2000b901d4e */
[C---:B------:R-:W-:Y:S01]  /*9770*/  IMAD.X R219, R206.reuse, 0x1, R221, P0 ;  /* 0x00000001cedb7824 */ /* 0x040fe200000e06dd */
[----:B------:R-:W-:Y:S02]  /*9780*/  IADD3 R216, P0, R211, R218, RZ ;  /* 0x000000dad3d87210 */ /* 0x000fe40007f1e0ff */
[----:B------:R1:W-:Y:S03]  /*9790*/  LDGSTS.E.BYPASS.LTC128B.128 [R199+0xc800], desc[UR14][R220.64] ;  /* 0x0c800000dcc77fae */ /* 0x0003e6000b901d4e */
[----:B------:R-:W-:Y:S01]  /*97a0*/  IMAD.X R217, R206, 0x1, R219, P0 ;  /* 0x00000001ced97824 */ /* 0x000fe200000e06db */
[----:B------:R1:W-:Y:S01]  /*97b0*/  LDGSTS.E.BYPASS.LTC128B.128 [R199+0xe800], desc[UR14][R220.64+0x80] ;  /* 0x0e800080dcc77fae */ /* 0x0003e2000b901d4e */
[----:B------:R-:W-:Y:S03]  /*97c0*/  ISETP.GT.AND P0, PT, R198, R195, PT ;  /* 0x000000c3c600720c */ /* 0x000fe60003f04270 */
        /* <DEDUP_REMOVED lines=233> */
.L_x_6385:
        /* <DEDUP_REMOVED lines=24> */
.L_x_6384:
        /* <DEDUP_REMOVED lines=524> */
.L_x_6382:
        /* <DEDUP_REMOVED lines=8> */
[----:B------:R-:W5:Y:S01]  /*c920*/  S2R R19, SR_CTAID.Y ;  /* 0x0000000000137919 */ /* 0x000f620000002600 */
[----:B------:R-:W5:Y:S01]  /*c930*/  S2R R18, SR_CTAID.X ;  /* 0x0000000000127919 */ /* 0x000f620000002500 */
[----:B-1----:R-:W-:-:S02]  /*c940*/  FADD.FTZ R9, R0, R215 ;  /* 0x000000d700097221 */ /* 0x002fc40000010000 */
[----:B------:R-:W1:Y:S01]  /*c950*/  S2R R0, SR_TID.X ;  /* 0x0000000000007919 */ /* 0x000e620000002100 */
[----:B--2---:R-:W-:Y:S01]  /*c960*/  ULEA UR5, UR5, UR4, 0x18 ;  /* 0x0000000405057291 */ /* 0x004fe2000f8ec03f */
[----:B---3--:R-:W-:Y:S01]  /*c970*/  FADD.FTZ R8, R8, R213 ;  /* 0x000000d508087221 */ /* 0x008fe20000010000 */
[----:B------:R-:W2:Y:S01]  /*c980*/  S2UR UR4, SR_CTAID.Z ;  /* 0x00000000000479c3 */ /* 0x000ea20000002700 */
[----:B------:R-:W3:Y:S04]  /*c990*/  SHFL.BFLY PT, R6, R9, 0x1, 0x1f ;  /* 0x0c201f0009067f89 */ /* 0x000ee800000e0000 */
[----:B------:R-:W2:Y:S01]  /*c9a0*/  SHFL.BFLY PT, R5, R8, 0x1, 0x1f ;  /* 0x0c201f0008057f89 */ /* 0x000ea200000e0000 */
[----:B----4-:R-:W-:-:S04]  /*c9b0*/  SHF.R.S32.HI R10, RZ, 0x1f, R7 ;  /* 0x0000001fff0a7819 */ /* 0x010fc80000011407 */
[CC--:B------:R-:W-:Y:S02]  /*c9c0*/  LEA.HI R2, R10.reuse, R7.reuse, RZ, 0x2 ;  /* 0x000000070a027211 */ /* 0x0c0fe400078f10ff */
[----:B------:R-:W-:Y:S02]  /*c9d0*/  LEA.HI R10, R10, R7, RZ, 0x5 ;  /* 0x000000070a0a7211 */ /* 0x000fe400078f28ff */
[--C-:B------:R-:W-:Y:S02]  /*c9e0*/  SHF.R.S32.HI R13, RZ, 0x2, R2.reuse ;  /* 0x00000002ff0d7819 */ /* 0x100fe40000011402 */
[----:B------:R-:W-:Y:S02]  /*c9f0*/  SHF.R.S32.HI R12, RZ, 0x1f, R2 ;  /* 0x0000001fff0c7819 */ /* 0x000fe40000011402 */
[----:B------:R-:W-:Y:S01]  /*ca00*/  LOP3.LUT R2, R2, 0x1ffffffc, RZ, 0xc0, !PT ;  /* 0x1ffffffc02027812 */ /* 0x000fe200078ec0ff */
[----:B---3--:R-:W-:Y:S01]  /*ca10*/  FADD.FTZ R6, R9, R6 ;  /* 0x0000000609067221 */ /* 0x008fe20000010000 */
[----:B------:R-:W-:-:S02]  /*ca20*/  LEA.HI R12, R12, R13, RZ, 0x3 ;  /* 0x0000000d0c0c7211 */ /* 0x000fc400078f18ff */
[----:B------:R-:W-:Y:S01]  /*ca30*/  MOV R9, 0x3f800000 ;  /* 0x3f80000000097802 */ /* 0x000fe20000000f00 */
[----:B--2---:R-:W-:Y:S01]  /*ca40*/  FADD.FTZ R5, R8, R5 ;  /* 0x0000000508057221 */ /* 0x004fe20000010000 */
[----:B------:R-:W-:Y:S01]  /*ca50*/  BAR.SYNC.DEFER_BLOCKING 0x0 ;  /* 0x0000000000007b1d */ /* 0x000fe20000010000 */
[----:B------:R-:W-:Y:S02]  /*ca60*/  FSETP.NE.FTZ.AND P4, PT, R6, RZ, PT ;  /* 0x000000ff0600720b */ /* 0x000fe40003f95000 */
[----:B------:R-:W-:Y:S02]  /*ca70*/  LOP3.LUT R8, R10, 0xffffffe0, RZ, 0xc0, !PT ;  /* 0xffffffe00a087812 */ /* 0x000fe400078ec0ff */
[----:B------:R-:W-:Y:S02]  /*ca80*/  FSETP.NE.FTZ.AND P3, PT, R5, RZ, PT ;  /* 0x000000ff0500720b */ /* 0x000fe40003f75000 */
[----:B-1----:R-:W-:Y:S02]  /*ca90*/  SHF.R.S32.HI R15, RZ, 0x1f, R0 ;  /* 0x0000001fff0f7819 */ /* 0x002fe40000011400 */
[----:B------:R-:W-:-:S02]  /*caa0*/  IADD3 R8, R7, -R8, RZ ;  /* 0x8000000807087210 */ /* 0x000fc40007ffe0ff */
[----:B------:R-:W-:Y:S02]  /*cab0*/  LOP3.LUT R12, R12, 0xfffffff8, RZ, 0xc0, !PT ;  /* 0xfffffff80c0c7812 */ /* 0x000fe400078ec0ff */
[----:B------:R-:W-:Y:S01]  /*cac0*/  SHF.R.S32.HI R10, RZ, 0x5, R10 ;  /* 0x00000005ff0a7819 */ /* 0x000fe2000001140a */
[----:B------:R-:W1:Y:S01]  /*cad0*/  @P4 MUFU.RCP R11, R6 ;  /* 0x00000006000b4308 */ /* 0x000e620000001000 */
[CC--:B------:R-:W-:Y:S01]  /*cae0*/  LEA.HI R4, R15.reuse, R0.reuse, RZ, 0x4 ;  /* 0x000000000f047211 */ /* 0x0c0fe200078f20ff */
[----:B------:R-:W2:Y:S01]  /*caf0*/  @P4 LDC R21, c[0x0][0x2e8] ;  /* 0x0000ba00ff154b82 */ /* 0x000ea20000000800 */
[----:B------:R-:W-:Y:S02]  /*cb00*/  LEA.HI R15, R15, R0, RZ, 0x5 ;  /* 0x000000000f0f7211 */ /* 0x000fe400078f28ff */
[----:B------:R-:W-:Y:S02]  /*cb10*/  LOP3.LUT P5, RZ, R8, 0x3, RZ, 0xc0, !PT ;  /* 0x0000000308ff7812 */ /* 0x000fe400078ac0ff */
[----:B------:R-:W-:Y:S01]  /*cb20*/  IADD3 R8, R13, -R12, RZ ;  /* 0x8000000c0d087210 */ /* 0x000fe20007ffe0ff */
[----:B------:R-:W3:Y:S01]  /*cb30*/  @P3 MUFU.RCP R9, R5 ;  /* 0x0000000500093308 */ /* 0x000ee20000001000 */
[----:B------:R-:W-:Y:S01]  /*cb40*/  SHF.R.S32.HI R13, RZ, 0x1f, R10 ;  /* 0x0000001fff0d7819 */ /* 0x000fe2000001140a */
[----:B------:R-:W4:Y:S01]  /*cb50*/  @P3 LDC R22, c[0x0][0x2e8] ;  /* 0x0000ba00ff163b82 */ /* 0x000f220000000800 */
[----:B------:R-:W-:-:S02]  /*cb60*/  LOP3.LUT R17, R4, 0xfffffff0, RZ, 0xc0, !PT ;  /* 0xfffffff004117812 */ /* 0x000fc400078ec0ff */
[----:B------:R-:W-:Y:S02]  /*cb70*/  LOP3.LUT R15, R15, 0xffffffe0, RZ, 0xc0, !PT ;  /* 0xffffffe00f0f7812 */ /* 0x000fe400078ec0ff */
[----:B------:R-:W-:Y:S01]  /*cb80*/  IADD3 R7, -R2, R7, RZ ;  /* 0x0000000702077210 */ /* 0x000fe20007ffe1ff */
[----:B------:R-:W-:Y:S01]  /*cb90*/  @P4 MUFU.LG2 R6, R6 ;  /* 0x0000000600064308 */ /* 0x000fe20000000c00 */
[----:B------:R-:W-:Y:S01]  /*cba0*/  LEA.HI R13, R13, R10, RZ, 0x2 ;  /* 0x0000000a0d0d7211 */ /* 0x000fe200078f10ff */
[----:B-1----:R-:W-:Y:S01]  /*cbb0*/  FMUL.FTZ R128, R11, R128 ;  /* 0x000000800b807220 */ /* 0x002fe20000410000 */
[----:B------:R-:W-:Y:S01]  /*cbc0*/  IADD3 R2, -R17, R0, RZ ;  /* 0x0000000011027210 */ /* 0x000fe20007ffe1ff */
[C---:B------:R-:W-:Y:S01]  /*cbd0*/  FMUL.FTZ R129, R11.reuse, R129 ;  /* 0x000000810b817220 */ /* 0x040fe20000410000 */
[----:B------:R-:W-:Y:S01]  /*cbe0*/  IADD3 R0, R0, -R15, RZ ;  /* 0x8000000f00007210 */ /* 0x000fe20007ffe0ff */
[----:B------:R-:W-:Y:S01]  /*cbf0*/  FMUL.FTZ R124, R11, R124 ;  /* 0x0000007c0b7c7220 */ /* 0x000fe20000410000 */
[----:B------:R-:W-:Y:S01]  /*cc00*/  LOP3.LUT R13, R13, 0xffffffc, RZ, 0xc0, !PT ;  /* 0x0ffffffc0d0d7812 */ /* 0x000fe200078ec0ff */
        /* <DEDUP_REMOVED lines=47> */
[C---:B------:R-:W-:Y:S01]  /*cf00*/  LEA R7, R10.reuse, R7, 0x9 ;  /* 0x000000070a077211 */ /* 0x040fe200078e48ff */
[C---:B------:R-:W-:Y:S01]  /*cf10*/  FMUL.FTZ R130, R9.reuse, R130 ;  /* 0x0000008209827220 */ /* 0x040fe20000410000 */
[----:B------:R-:W-:Y:S01]  /*cf20*/  IADD3 R13, R10, -R13, RZ ;  /* 0x8000000d0a0d7210 */ /* 0x000fe20007ffe0ff */
[C---:B------:R-:W-:Y:S01]  /*cf30*/  FMUL.FTZ R127, R9.reuse, R127 ;  /* 0x0000007f097f7220 */ /* 0x040fe20000410000 */
[C---:B------:R-:W-:Y:S01]  /*cf40*/  SHF.L.U32 R10, R8.reuse, 0x6, RZ ;  /* 0x00000006080a7819 */ /* 0x040fe200000006ff */
[----:B------:R-:W-:Y:S01]  /*cf50*/  FMUL.FTZ R126, R9, R126 ;  /* 0x0000007e097e7220 */ /* 0x000fe20000410000 */
[----:B------:R-:W-:Y:S01]  /*cf60*/  LEA.HI R11, R11, R0, RZ, 0x2 ;  /* 0x000000000b0b7211 */ /* 0x000fe200078f10ff */
[C---:B------:R-:W-:Y:S01]  /*cf70*/  FMUL.FTZ R123, R9.reuse, R123 ;  /* 0x0000007b097b7220 */ /* 0x040fe20000410000 */
[----:B------:R-:W-:Y:S01]  /*cf80*/  SHF.R.S32.HI R0, RZ, 0x4, R4 ;  /* 0x00000004ff007819 */ /* 0x000fe20000011404 */
        /* <DEDUP_REMOVED lines=43> */
[----:B------:R-:W-:Y:S01]  /*d240*/  LOP3.LUT R9, R8, 0x1, RZ, 0xc0, !PT ;  /* 0x0000000108097812 */ /* 0x000fe200078ec0ff */
[----:B------:R-:W1:Y:S01]  /*d250*/  @P3 MUFU.LG2 R5, R5 ;  /* 0x0000000500053308 */ /* 0x000e620000000c00 */
[----:B------:R-:W-:-:S02]  /*d260*/  LOP3.LUT R10, R10, 0x1c0, RZ, 0xc0, !PT ;  /* 0x000001c00a0a7812 */ /* 0x000fc400078ec0ff */
[----:B------:R-:W-:Y:S02]  /*d270*/  R2P PR, R8, 0x6 ;  /* 0x0000000608007804 */ /* 0x000fe40000000000 */
[----:B------:R-:W-:Y:S02]  /*d280*/  SHF.L.U32 R4, R0, 0x6, RZ ;  /* 0x0000000600047819 */ /* 0x000fe400000006ff */
[----:B------:R-:W-:Y:S02]  /*d290*/  LEA.HI R8, R2, R2, RZ, 0x1 ;  /* 0x0000000202087211 */ /* 0x000fe400078f08ff */
[----:B------:R-:W-:Y:S02]  /*d2a0*/  ISETP.NE.U32.AND P0, PT, R9, 0x1, PT ;  /* 0x000000010900780c */ /* 0x000fe40003f05070 */
[----:B------:R-:W-:Y:S02]  /*d2b0*/  LEA.HI R10, R10, R10, RZ, 0x1d ;  /* 0x0000000a0a0a7211 */ /* 0x000fe400078fe8ff */
[----:B------:R-:W-:-:S02]  /*d2c0*/  LOP3.LUT R4, R4, 0x1c0, RZ, 0xc0, !PT ;  /* 0x000001c004047812 */ /* 0x000fc400078ec0ff */
[C---:B------:R-:W-:Y:S02]  /*d2d0*/  SHF.L.U32 R9, R8.reuse, 0x2, RZ ;  /* 0x0000000208097819 */ /* 0x040fe400000006ff */
[----:B------:R-:W-:Y:S02]  /*d2e0*/  LOP3.LUT R15, R8, 0xffffffe, RZ, 0xc0, !PT ;  /* 0x0ffffffe080f7812 */ /* 0x000fe400078ec0ff */
[----:B------:R-:W-:Y:S02]  /*d2f0*/  SHF.R.S32.HI R8, RZ, 0x2, R11 ;  /* 0x00000002ff087819 */ /* 0x000fe4000001140b */
[----:B------:R-:W-:Y:S02]  /*d300*/  LEA R7, R7, R10, 0x1 ;  /* 0x0000000a07077211 */ /* 0x000fe400078e08ff */
[----:B------:R-:W-:Y:S02]  /*d310*/  LOP3.LUT R9, R4, 0x38, R9, 0xf8, !PT ;  /* 0x0000003804097812 */ /* 0x000fe400078ef809 */
[----:B------:R-:W-:-:S02]  /*d320*/  SHF.R.U32.HI R4, RZ, 0x3, R4 ;  /* 0x00000003ff047819 */ /* 0x000fc40000011604 */
[----:B------:R-:W-:Y:S02]  /*d330*/  LEA R13, R13, R8, 0x4 ;  /* 0x000000080d0d7211 */ /* 0x000fe400078e20ff */
[----:B------:R-:W-:Y:S02]  /*d340*/  LEA R7, R7, UR5, 0x2 ;  /* 0x0000000507077c11 */ /* 0x000fe4000f8e10ff */
[----:B------:R-:W-:Y:S02]  /*d350*/  MOV R8, 0x40 ;  /* 0x0000004000087802 */ /* 0x000fe40000000f00 */
[----:B------:R-:W-:Y:S01]  /*d360*/  LOP3.LUT R4, R9, R4, RZ, 0x3c, !PT ;  /* 0x0000000409047212 */ /* 0x000fe200078e3cff */
[----:B------:R-:W-:Y:S01]  /*d370*/  STS.64 [R7], R128 ;  /* 0x0000008007007388 */ /* 0x000fe20000000a00 */
[----:B------:R-:W-:Y:S02]  /*d380*/  IADD3 R9, R7, -0x20, RZ ;  /* 0xffffffe007097810 */ /* 0x000fe40007ffe0ff */
[----:B------:R-:W-:Y:S01]  /*d390*/  SEL R8, R8, 0xffffffc0, !P1 ;  /* 0xffffffc008087807 */ /* 0x000fe20004800000 */
[----:B------:R-:W-:Y:S01]  /*d3a0*/  STS.64 [R7+0x800], R130 ;  /* 0x0008008207007388 */ /* 0x000fe20000000a00 */
[----:B------:R-:W-:-:S02]  /*d3b0*/  MOV R10, 0x80 ;  /* 0x00000080000a7802 */ /* 0x000fc40000000f00 */
[C---:B------:R-:W-:Y:S02]  /*d3c0*/  @P0 IADD3 R9, R7.reuse, 0x20, RZ ;  /* 0x0000002007090810 */ /* 0x040fe40007ffe0ff */
[----:B------:R-:W-:Y:S02]  /*d3d0*/  IADD3 R15, R2, -R15, RZ ;  /* 0x8000000f020f7210 */ /* 0x000fe40007ffe0ff */
[----:B------:R-:W-:Y:S01]  /*d3e0*/  IADD3 R12, R7, R8, RZ ;  /* 0x00000008070c7210 */ /* 0x000fe20007ffe0ff */
[----:B------:R-:W-:Y:S01]  /*d3f0*/  STS.64 [R9], R124 ;  /* 0x0000007c09007388 */ /* 0x000fe20000000a00 */
[----:B------:R-:W-:Y:S02]  /*d400*/  SEL R10, R10, 0xffffff80, !P2 ;  /* 0xffffff800a0a7807 */ /* 0x000fe40005000000 */
[----:B------:R-:W-:Y:S01]  /*d410*/  IADD3 R8, R8, R9, RZ ;  /* 0x0000000908087210 */ /* 0x000fe20007ffe0ff */
[----:B------:R-:W-:Y:S01]  /*d420*/  STS.64 [R9+0x800], R126 ;  /* 0x0008007e09007388 */ /* 0x000fe20000000a00 */
[----:B------:R-:W-:-:S02]  /*d430*/  LEA R4, R15, R4, 0x2 ;  /* 0x000000040f047211 */ /* 0x000fc400078e10ff */
[-C--:B------:R-:W-:Y:S01]  /*d440*/  IADD3 R14, R7, R10.reuse, RZ ;  /* 0x0000000a070e7210 */ /* 0x080fe20007ffe0ff */
[----:B------:R-:W-:Y:S01]  /*d450*/  STS.64 [R12], R120 ;  /* 0x000000780c007388 */ /* 0x000fe20000000a00 */
[----:B------:R-:W-:Y:S02]  /*d460*/  IADD3 R15, R10, R9, RZ ;  /* 0x000000090a0f7210 */ /* 0x000fe40007ffe0ff */
[-C--:B------:R-:W-:Y:S01]  /*d470*/  IADD3 R16, R12, R10.reuse, RZ ;  /* 0x0000000a0c107210 */ /* 0x080fe20007ffe0ff */
[----:B------:R-:W-:Y:S01]  /*d480*/  STS.64 [R12+0x800], R122 ;  /* 0x0008007a0c007388 */ /* 0x000fe20000000a00 */
[----:B------:R-:W-:Y:S02]  /*d490*/  IADD3 R17, R8, R10, RZ ;  /* 0x0000000a08117210 */ /* 0x000fe40007ffe0ff */
[----:B------:R-:W3:Y:S01]  /*d4a0*/  LDC.64 R10, c[0x0][0x2c0] ;  /* 0x0000b000ff0a7b82 */ /* 0x000ee20000000a00 */
[----:B------:R-:W-:Y:S01]  /*d4b0*/  STS.64 [R8], R116 ;  /* 0x0000007408007388 */ /* 0x000fe20000000a00 */
[----:B------:R-:W-:Y:S01]  /*d4c0*/  SHF.L.U32 R24, R2, 0x2, RZ ;  /* 0x0000000202187819 */ /* 0x000fe200000006ff */
[----:B-1----:R-:W-:Y:S01]  /*d4d0*/  @P3 FMUL.FTZ R2, R5, 0.69314718246459960938 ;  /* 0x3f31721805023820 */ /* 0x002fe20000410000 */
[----:B-----5:R-:W-:Y:S01]  /*d4e0*/  SHF.L.U32 R18, R18, 0x6, RZ ;  /* 0x0000000612127819 */ /* 0x020fe200000006ff */
[----:B------:R-:W-:Y:S01]  /*d4f0*/  STS.64 [R8+0x800], R118 ;  /* 0x0008007608007388 */ /* 0x000fe20000000a00 */
[----:B------:R-:W-:-:S03]  /*d500*/  SHF.R.S32.HI R25, RZ, 0x1f, R24 ;  /* 0x0000001fff197819 */ /* 0x000fc60000011418 */
[----:B------:R-:W-:Y:S04]  /*d510*/  STS.64 [R14], R112 ;  /* 0x000000700e007388 */ /* 0x000fe80000000a00 */
[----:B------:R-:W-:Y:S04]  /*d520*/  STS.64 [R14+0x800], R114 ;  /* 0x000800720e007388 */ /* 0x000fe80000000a00 */
[----:B------:R-:W-:Y:S04]  /*d530*/  STS.64 [R15], R108 ;  /* 0x0000006c0f007388 */ /* 0x000fe80000000a00 */
[----:B------:R-:W-:Y:S01]  /*d540*/  STS.64 [R15+0x800], R110 ;  /* 0x0008006e0f007388 */ /* 0x000fe20000000a00 */
[----:B---3--:R-:W-:-:S03]  /*d550*/  IMAD R19, R19, R10, UR11 ;  /* 0x0000000b13137e24 */ /* 0x008fc6000f8e020a */
[----:B------:R-:W-:Y:S04]  /*d560*/  STS.64 [R16], R104 ;  /* 0x0000006810007388 */ /* 0x000fe80000000a00 */
[----:B------:R-:W-:Y:S04]  /*d570*/  STS.64 [R16+0x800], R106 ;  /* 0x0008006a10007388 */ /* 0x000fe80000000a00 */
[----:B------:R-:W-:Y:S04]  /*d580*/  STS.64 [R17], R100 ;  /* 0x0000006411007388 */ /* 0x000fe80000000a00 */
[----:B------:R1:W-:Y:S04]  /*d590*/  STS.64 [R17+0x800], R102 ;  /* 0x0008006611007388 */ /* 0x0003e80000000a00 */
[----:B------:R-:W-:Y:S04]  /*d5a0*/  STS.64 [R7+0x4000], R36 ;  /* 0x0040002407007388 */ /* 0x000fe80000000a00 */
[----:B------:R-:W-:Y:S04]  /*d5b0*/  STS.64 [R7+0x4800], R38 ;  /* 0x0048002607007388 */ /* 0x000fe80000000a00 */
[----:B------:R-:W-:Y:S04]  /*d5c0*/  STS.64 [R9+0x4000], R40 ;  /* 0x0040002809007388 */ /* 0x000fe80000000a00 */
[----:B------:R-:W-:Y:S04]  /*d5d0*/  STS.64 [R9+0x4800], R42 ;  /* 0x0048002a09007388 */ /* 0x000fe80000000a00 */
[----:B------:R-:W-:Y:S04]  /*d5e0*/  STS.64 [R12+0x4000], R44 ;  /* 0x0040002c0c007388 */ /* 0x000fe80000000a00 */
[----:B------:R-:W-:Y:S01]  /*d5f0*/  STS.64 [R12+0x4800], R46 ;  /* 0x0048002e0c007388 */ /* 0x000fe20000000a00 */
[----:B-1----:R-:W-:-:S03]  /*d600*/  LEA R102, R4, UR5, 0x2 ;  /* 0x0000000504667c11 */ /* 0x002fc6000f8e10ff */
        /* <DEDUP_REMOVED lines=18> */
[----:B-1----:R-:W-:-:S03]  /*d730*/  IADD3 R7, RZ, -UR11, RZ ;  /* 0x8000000bff077c10 */ /* 0x002fc6000fffe0ff */
[----:B------:R1:W-:Y:S02]  /*d740*/  STS.64 [R14+0x8000], R84 ;  /* 0x008000540e007388 */ /* 0x0003e40000000a00 */
[----:B------:R-:W-:Y:S02]  /*d750*/  IMAD R7, R20, R7, UR4 ;  /* 0x0000000414077e24 */ /* 0x000fe4000f8e0207 */
[----:B------:R1:W-:Y:S01]  /*d760*/  STS.64 [R14+0x8800], R86 ;  /* 0x008800560e007388 */ /* 0x0003e20000000a00 */
[----:B---3--:R-:W-:Y:S01]  /*d770*/  @P4 FMUL.FTZ R9, R6, 0.69314718246459960938 ;  /* 0x3f31721806094820 */ /* 0x008fe20000410000 */
[----:B------:R-:W-:Y:S02]  /*d780*/  IMAD R20, R19, R20, R7 ;  /* 0x0000001413147224 */ /* 0x000fe400078e0207 */
[----:B------:R1:W-:Y:S01]  /*d790*/  STS.64 [R15+0x8000], R88 ;  /* 0x008000580f007388 */ /* 0x0003e20000000a00 */
[----:B------:R-:W-:Y:S01]  /*d7a0*/  MOV R7, 0xff800000 ;  /* 0xff80000000077802 */ /* 0x000fe20000000f00 */
[----:B--2---:R-:W-:Y:S01]  /*d7b0*/  @P4 FFMA.FTZ R7, R132, R21, R9 ;  /* 0x0000001584074223 */ /* 0x004fe20000010009 */
[----:B------:R-:W-:Y:S01]  /*d7c0*/  IMAD R18, R20, R11, R18 ;  /* 0x0000000b14127224 */ /* 0x000fe200078e0212 */
[----:B------:R1:W-:Y:S04]  /*d7d0*/  STS.64 [R15+0x8800], R90 ;  /* 0x0088005a0f007388 */ /* 0x0003e80000000a00 */
[----:B------:R1:W-:Y:S04]  /*d7e0*/  STS.64 [R16+0x8000], R92 ;  /* 0x0080005c10007388 */ /* 0x0003e80000000a00 */
[----:B------:R1:W-:Y:S01]  /*d7f0*/  STS.64 [R16+0x8800], R94 ;  /* 0x0088005e10007388 */ /* 0x0003e20000000a00 */
[----:B-----5:R-:W-:Y:S01]  /*d800*/  MOV R8, 0xff800000 ;  /* 0xff80000000087802 */ /* 0x020fe20000000f00 */
[----:B----4-:R-:W-:-:S02]  /*d810*/  @P3 FFMA.FTZ R8, R3, R22, R2 ;  /* 0x0000001603083223 */ /* 0x010fc40000010002 */
[----:B------:R1:W-:Y:S04]  /*d820*/  STS.64 [R17+0x8000], R96 ;  /* 0x0080006011007388 */ /* 0x0003e80000000a00 */
[----:B------:R1:W-:Y:S01]  /*d830*/  STS.64 [R17+0x8800], R98 ;  /* 0x0088006211007388 */ /* 0x0003e20000000a00 */
[----:B------:R-:W-:Y:S06]  /*d840*/  BAR.SYNC.DEFER_BLOCKING 0x0 ;  /* 0x0000000000007b1d */ /* 0x000fec0000010000 */
[----:B------:R-:W-:Y:S05]  /*d850*/  @P5 BRA `(.L_x_6388) ;  /* 0x00000000002c5947 */ /* 0x000fea0003800000 */
        /* <DEDUP_REMOVED lines=11> */
.L_x_6388:
[----:B------:R-:W-:Y:S05]  /*d910*/  BSYNC B0 ;  /* 0x0000000000007941 */ /* 0x000fea0003800000 */
.L_x_6387:
[----:B-1----:R-:W1:Y:S01]  /*d920*/  LDS.128 R96, [R102] ;  /* 0x0000000066607984 */ /* 0x002e620000000c00 */
[----:B------:R-:W-:Y:S01]  /*d930*/  ULDC UR4, c[0x0][0x2dc] ;  /* 0x0000b70000047ab9 */ /* 0x000fe20000000800 */
[----:B------:R-:W-:Y:S02]  /*d940*/  IMAD.WIDE R24, R0, 0xc0, R24 ;  /* 0x000000c000187825 */ /* 0x000fe400078e0218 */
[----:B------:R-:W3:Y:S02]  /*d950*/  LDS.128 R64, [R102+0x4000] ;  /* 0x0040000066407984 */ /* 0x000ee40000000c00 */
[----:B--2---:R-:W-:Y:S01]  /*d960*/  IMAD R4, R18, UR4, RZ ;  /* 0x0000000412047c24 */ /* 0x004fe2000f8e02ff */
[----:B------:R-:W-:Y:S01]  /*d970*/  ULDC.64 UR4, c[0x0][0x288] ;  /* 0x0000a20000047ab9 */ /* 0x000fe20000000a00 */
[----:B------:R-:W2:Y:S01]  /*d980*/  LDS.128 R32, [R102+0x8000] ;  /* 0x0080000066207984 */ /* 0x000ea20000000c00 */
[----:B------:R-:W-:Y:S02]  /*d990*/  VIADD R3, R0, 0x8 ;  /* 0x0000000800037836 */ /* 0x000fe40000000000 */
[----:B------:R-:W-:Y:S01]  /*d9a0*/  IADD3 R5, P0, R4, R24, RZ ;  /* 0x0000001804057210 */ /* 0x000fe20007f1e0ff */
[----:B------:R-:W4:Y:S01]  /*d9b0*/  LDS.128 R92, [R102+0x800] ;  /* 0x00080000665c7984 */ /* 0x000f220000000c00 */
[C---:B------:R-:W-:Y:S01]  /*d9c0*/  VIADD R2, R0.reuse, 0x10 ;  /* 0x0000001000027836 */ /* 0x040fe20000000000 */
[----:B------:R-:W-:Y:S01]  /*d9d0*/  ISETP.GE.AND P6, PT, R3, UR20, PT ;  /* 0x0000001403007c0c */ /* 0x000fe2000bfc6270 */
[----:B------:R-:W-:Y:S01]  /*d9e0*/  VIADD R101, R0, 0x18 ;  /* 0x0000001800657836 */ /* 0x000fe20000000000 */
[----:B------:R-:W-:Y:S01]  /*d9f0*/  LEA.HI.X.SX32 R4, R4, R25, 0x1, P0 ;  /* 0x0000001904047211 */ /* 0x000fe200000f0eff */
[----:B------:R-:W5:Y:S01]  /*da00*/  LDS.128 R88, [R102+0x1000] ;  /* 0x0010000066587984 */ /* 0x000f620000000c00 */
[C---:B------:R-:W-:Y:S01]  /*da10*/  LEA R104, P0, R5.reuse, UR4, 0x2 ;  /* 0x0000000405687c11 */ /* 0x040fe2000f8010ff */
[----:B------:R-:W-:Y:S01]  /*da20*/  VIADD R100, R0, 0x20 ;  /* 0x0000002000647836 */ /* 0x000fe20000000000 */
[----:B------:R-:W-:Y:S01]  /*da30*/  ISETP.GE.AND P5, PT, R2, UR20, PT ;  /* 0x0000001402007c0c */ /* 0x000fe2000bfa6270 */
[----:B------:R-:W5:Y:S01]  /*da40*/  LDS.128 R84, [R102+0x1800] ;  /* 0x0018000066547984 */ /* 0x000f620000000c00 */
[----:B------:R-:W-:Y:S01]  /*da50*/  LEA.HI.X R105, R5, UR5, R4, 0x2, P0 ;  /* 0x0000000505697c11 */ /* 0x000fe200080f1404 */
[C---:B------:R-:W-:Y:S01]  /*da60*/  VIADD R3, R0.reuse, 0x28 ;  /* 0x0000002800037836 */ /* 0x040fe20000000000 */
[C---:B------:R-:W-:Y:S01]  /*da70*/  ISETP.GE.AND P0, PT, R0.reuse, UR20, PT ;  /* 0x0000001400007c0c */ /* 0x040fe2000bf06270 */
[----:B------:R-:W5:Y:S01]  /*da80*/  LDS.128 R80, [R102+0x2000] ;  /* 0x0020000066507984 */ /* 0x000f620000000c00 */
[C---:B------:R-:W-:Y:S01]  /*da90*/  VIADD R2, R0.reuse, 0x30 ;  /* 0x0000003000027836 */ /* 0x040fe20000000000 */
[----:B------:R-:W-:Y:S01]  /*daa0*/  ISETP.GE.AND P4, PT, R101, UR20, PT ;  /* 0x0000001465007c0c */ /* 0x000fe2000bf86270 */
[----:B------:R-:W-:Y:S01]  /*dab0*/  VIADD R0, R0, 0x38 ;  /* 0x0000003800007836 */ /* 0x000fe20000000000 */
[----:B------:R-:W5:Y:S01]  /*dac0*/  LDS.128 R76, [R102+0x2800] ;  /* 0x00280000664c7984 */ /* 0x000f620000000c00 */
[----:B------:R-:W-:-:S02]  /*dad0*/  ISETP.GE.AND P3, PT, R100, UR20, PT ;  /* 0x0000001464007c0c */ /* 0x000fc4000bf66270 */
[----:B------:R-:W-:Y:S01]  /*dae0*/  ISETP.GE.AND P2, PT, R3, UR20, PT ;  /* 0x0000001403007c0c */ /* 0x000fe2000bf46270 */
[----:B------:R-:W5:Y:S01]  /*daf0*/  LDS.128 R72, [R102+0x3000] ;  /* 0x0030000066487984 */ /* 0x000f620000000c00 */
[----:B------:R-:W-:-:S03]  /*db00*/  ISETP.GE.AND P1, PT, R2, UR20, PT ;  /* 0x0000001402007c0c */ /* 0x000fc6000bf26270 */
        /* <DEDUP_REMOVED lines=15> */
[----:B-1----:R1:W-:Y:S04]  /*dc00*/  @!P0 STG.E.64 desc[UR14][R104.64], R96 ;  /* 0x0000006068008986 */ /* 0x0023e8000c101b0e */
[----:B------:R1:W-:Y:S04]  /*dc10*/  @!P0 STG.E.64 desc[UR14][R104.64+0x8], R98 ;  /* 0x0000086268008986 */ /* 0x0003e8000c101b0e */
[----:B---3--:R1:W-:Y:S04]  /*dc20*/  @!P0 STG.E.128 desc[UR14][R104.64+0x100], R64 ;  /* 0x0001004068008986 */ /* 0x0083e8000c101d0e */
[----:B--2---:R1:W-:Y:S01]  /*dc30*/  @!P0 STG.E.128 desc[UR14][R104.64+0x200], R32 ;  /* 0x0002002068008986 */ /* 0x0043e2000c101d0e */
[----:B------:R-:W-:-:S03]  /*dc40*/  ISETP.GE.AND P0, PT, R0, UR20, PT ;  /* 0x0000001400007c0c */ /* 0x000fc6000bf06270 */
        /* <DEDUP_REMOVED lines=23> */
.L_x_6389:
        /* <DEDUP_REMOVED lines=12> */
.L_x_7488:


//--------------------- .text._ZN5flash24flash_fwd_splitkv_kernelI23Flash_fwd_kernel_traitsILi192ELi64ELi64ELi4ELb0ELb0EN7cutlass6half_tE19Flash_kernel_traitsILi192ELi64ELi64ELi4ES3_EELb0ELb1ELb0ELb0ELb1ELb1ELb1ELb0EEEvNS_16Flash_fwd_paramsE --------------------------
	.section	.text._ZN5flash24flash_fwd_splitkv_kernelI23Flash_fwd_kernel_traitsILi192ELi64ELi64ELi4ELb0ELb0EN7cutlass6half_tE19Flash_kernel_traitsILi192ELi64ELi64ELi4ES3_EELb0ELb1ELb0ELb0ELb1ELb1ELb1ELb0EEEvNS_16Flash_fwd_paramsE,"ax",@progbits
	.align	128
        .global         _ZN5flash24flash_fwd_splitkv_kernelI23Flash_fwd_kernel_traitsILi192ELi64ELi64ELi4ELb0ELb0EN7cutlass6half_tE19Flash_kernel_traitsILi192ELi64ELi64ELi4ES3_EELb0ELb1ELb0ELb0ELb1ELb1ELb1ELb0EEEvNS_16Flash_fwd_paramsE
        .type           _ZN5flash24flash_fwd_splitkv_kernelI23Flash_fwd_kernel_traitsILi192ELi64ELi64ELi4ELb0ELb0EN7cutlass6half_tE19Flash_kernel_traitsILi192ELi64ELi64ELi4ES3_EELb0ELb1ELb0ELb0ELb1ELb1ELb1ELb0EEEvNS_16Flash_fwd_paramsE,@function
        .size           _ZN5flash24flash_fwd_splitkv_kernelI23Flash_fwd_kernel_traitsILi192ELi64ELi64ELi4ELb0ELb0EN7cutlass6half_tE19Flash_kernel_traitsILi192ELi64ELi64ELi4ES3_EELb0ELb1ELb0ELb0ELb1ELb1ELb1ELb0EEEvNS_16Flash_fwd_paramsE,(.L_x_7489 - _ZN5flash24flash_fwd_splitkv_kernelI23Flash_fwd_kernel_traitsILi192ELi64ELi64ELi4ELb0ELb0EN7cutlass6half_tE19Flash_kernel_traitsILi192ELi64ELi64ELi4ES3_EELb0ELb1ELb0ELb0ELb1ELb1ELb1ELb0EEEvNS_16Flash_fwd_paramsE)
        .other          _ZN5flash24flash_fwd_splitkv_kernelI23Flash_fwd_kernel_traitsILi192ELi64ELi64ELi4ELb0ELb0EN7cutlass6half_tE19Flash_kernel_traitsILi192ELi64ELi64ELi4ES3_EELb0ELb1ELb0ELb0ELb1ELb1ELb1ELb0EEEvNS_16Flash_fwd_paramsE,@"STO_CUDA_ENTRY STV_DEFAULT"
_ZN5flash24flash_fwd_splitkv_kernelI23Flash_fwd_kernel_traitsILi192ELi64ELi64ELi4ELb0ELb0EN7cutlass6half_tE19Flash_kernel_traitsILi192ELi64ELi64ELi4ES3_EELb0ELb1ELb0ELb0ELb1ELb1ELb1ELb0EEEvNS_16Flash_fwd_paramsE:
.text._ZN5flash24flash_fwd_splitkv_kernelI23Flash_fwd_kernel_traitsILi192ELi64ELi64ELi4ELb0ELb0EN7cutlass6half_tE19Flash_kernel_traitsILi192ELi64ELi64ELi4ES3_EELb0ELb1ELb0ELb0ELb1ELb1ELb1ELb0EEEvNS_16Flash_fwd_paramsE:
        /* <DEDUP_REMOVED lines=77> */
.L_x_6390:
[----:B------:R-:W-:-:S05]  /*04d0*/  ULDC UR8, c[0x0][0x2c8] ;  /* 0x0000b20000087ab9 */ /* 0x000fca0000000800 */
.L_x_6391:
        /* <DEDUP_REMOVED lines=167> */
.L_x_6392:
        /* <DEDUP_REMOVED lines=28> */
.L_x_6393:
        /* <DEDUP_REMOVED lines=86> */
.L_x_6394:
        /* <DEDUP_REMOVED lines=47> */
.L_x_6396:
        /* <DEDUP_REMOVED lines=31> */
.L_x_6395:
[----:B------:R-:W-:Y:S01]  /*1b50*/  UISETP.NE.AND UP0, UPT, UR18, -0x1, UPT ;  /* 0xffffffff1200788c */ /* 0x000fe2000bf05270 */
[----:B------:R-:W-:Y:S01]  /*1b60*/  SHF.R.S32.HI R5, RZ, 0x1f, R96 ;  /* 0x0000001fff057819 */ /* 0x000fe20000011460 */
[----:B------:R-:W-:Y:S01]  /*1b70*/  UIADD3 UR20, -UR13, UR17, URZ ;  /* 0x000000110d147290 */ /* 0x000fe2000fffe13f */
[----:B------:R-:W1:Y:S01]  /*1b80*/  S2R R31, SR_CTAID.X ;  /* 0x00000000001f7919 */ /* 0x000e620000002500 */
[----:B------:R-:W2:Y:S01]  /*1b90*/  S2UR UR26, SR_CgaCtaId ;  /* 0x00000000001a79c3 */ /* 0x000ea20000008800 */
[CC--:B------:R-:W-:Y:S01]  /*1ba0*/  LEA.HI R3, R5.reuse, R96.reuse, RZ, 0x3 ;  /* 0x0000006005037211 */ /* 0x0c0fe200078f18ff */
[----:B------:R-:W-:Y:S01]  /*1bb0*/  VIADD R206, R146, 0xffffffff ;  /* 0xffffffff92ce7836 */ /* 0x000fe20000000000 */
[----:B------:R-:W-:Y:S01]  /*1bc0*/  LEA.HI R33, R5, R96, RZ, 0x6 ;  /* 0x0000006005217211 */ /* 0x000fe200078f30ff */
[----:B------:R-:W-:Y:S01]  /*1bd0*/  IMAD.SHL.U32 R215, R96, 0x2, RZ ;  /* 0x0000000260d77824 */ /* 0x000fe200078e00ff */
[----:B------:R-:W-:Y:S01]  /*1be0*/  SHF.R.S32.HI R14, RZ, 0x3, R3 ;  /* 0x00000003ff0e7819 */ /* 0x000fe20000011403 */
[----:B------:R-:W-:Y:S01]  /*1bf0*/  IMAD.U32 R212, RZ, RZ, UR16 ;  /* 0x00000010ffd47e24 */ /* 0x000fe2000f8e00ff */
[----:B------:R-:W-:Y:S01]  /*1c00*/  @UP0 ULDC.64 UR4, c[0x0][0x240] ;  /* 0x0000900000040ab9 */ /* 0x000fe20000000a00 */
[----:B------:R-:W-:Y:S01]  /*1c10*/  @!UP0 USHF.R.S32.HI UR23, URZ, 0x1f, UR11 ;  /* 0x0000001f3f178899 */ /* 0x000fe2000801140b */
[C---:B------:R-:W-:Y:S01]  /*1c20*/  ISETP.GE.AND P6, PT, R14.reuse, UR20, PT ;  /* 0x000000140e007c0c */ /* 0x040fe2000bfc6270 */
[----:B------:R-:W-:Y:S01]  /*1c30*/  @UP0 UIMAD.WIDE.U32 UR8, UR18, UR4, URZ ;  /* 0x00000004120802a5 */ /* 0x000fe2000f8e003f */
[C---:B------:R-:W-:Y:S01]  /*1c40*/  VIADD R19, R14.reuse, 0x10 ;  /* 0x000000100e137836 */ /* 0x040fe20000000000 */
[----:B------:R-:W-:Y:S01]  /*1c50*/  LOP3.LUT R3, R3, 0xfffffff8, RZ, 0xc0, !PT ;  /* 0xfffffff803037812 */ /* 0x000fe200078ec0ff */
[C---:B------:R-:W-:Y:S01]  /*1c60*/  IMAD.SHL.U32 R11, R14.reuse, 0x40, RZ ;  /* 0x000000400e0b7824 */ /* 0x040fe200078e00ff */
[----:B------:R-:W-:Y:S01]  /*1c70*/  @UP0 UIMAD UR18, UR18, UR5, UR9 ;  /* 0x00000005121202a4 */ /* 0x000fe2000f8e0209 */
[----:B------:R-:W-:Y:S01]  /*1c80*/  VIADD R17, R14, 0x20 ;  /* 0x000000200e117836 */ /* 0x000fe20000000000 */
[----:B------:R-:W-:Y:S01]  /*1c90*/  ISETP.GE.AND P0, PT, R19, UR20, PT ;  /* 0x0000001413007c0c */ /* 0x000fe2000bf06270 */
[----:B------:R-:W-:Y:S01]  /*1ca0*/  @!UP0 ULDC.64 UR4, c[0x0][0x228] ;  /* 0x00008a0000048ab9 */ /* 0x000fe20000000a00 */
[----:B------:R-:W-:Y:S01]  /*1cb0*/  IMAD.IADD R0, R96, 0x1, -R3 ;  /* 0x0000000160007824 */ /* 0x000fe200078e0a03 */
[----:B------:R-:W-:Y:S01]  /*1cc0*/  @!UP0 UIMAD UR9, UR23, UR4, URZ ;  /* 0x00000004170982a4 */ /* 0x000fe2000f8e023f */
[----:B------:R-:W-:Y:S01]  /*1cd0*/  LOP3.LUT R11, R11, 0x1c0, RZ, 0xc0, !PT ;  /* 0x000001c00b0b7812 */ /* 0x000fe200078ec0ff */
[----:B------:R-:W-:Y:S01]  /*1ce0*/  @!UP0 UIMAD.WIDE.U32 UR24, UR11, UR4, URZ ;  /* 0x000000040b1882a5 */ /* 0x000fe2000f8e003f */
[----:B------:R-:W-:Y:S01]  /*1cf0*/  IMAD.SHL.U32 R24, R0, 0x8, RZ ;  /* 0x0000000800187824 */ /* 0x000fe200078e00ff */
[----:B------:R-:W-:Y:S01]  /*1d00*/  @!UP0 UIMAD UR9, UR11, UR5, UR9 ;  /* 0x000000050b0982a4 */ /* 0x000fe2000f8e0209 */
[----:B------:R-:W3:Y:S01]  /*1d10*/  @!P6 LDC.64 R6, c[0x0][0x240] ;  /* 0x00009000ff06eb82 */ /* 0x000ee20000000a00 */
[----:B------:R-:W-:Y:S01]  /*1d20*/  USHF.R.S32.HI UR23, URZ, 0x1f, UR19 ;  /* 0x0000001f3f177899 */ /* 0x000fe20008011413 */
[----:B------:R-:W-:Y:S01]  /*1d30*/  ISETP.GE.AND P5, PT, R17, UR20, PT ;  /* 0x0000001411007c0c */ /* 0x000fe2000bfa6270 */
[----:B------:R-:W-:Y:S01]  /*1d40*/  @!UP0 UIADD3 UR18, UR25, UR9, URZ ;  /* 0x0000000919128290 */ /* 0x000fe2000fffe03f */
[----:B------:R-:W-:Y:S01]  /*1d50*/  SHF.R.S32.HI R23, RZ, 0x1f, R24 ;  /* 0x0000001fff177819 */ /* 0x000fe20000011418 */
[----:B------:R-:W-:Y:S01]  /*1d60*/  @!UP0 UMOV UR8, UR24 ;  /* 0x0000001800088c82 */ /* 0x000fe20008000000 */
[----:B------:R-:W4:Y:S01]  /*1d70*/  @!P0 S2R R29, SR_CgaCtaId ;  /* 0x00000000001d8919 */ /* 0x000f220000008800 */
[----:B------:R-:W-:Y:S01]  /*1d80*/  IADD3 R8, P1, R24, UR8, RZ ;  /* 0x0000000818087c10 */ /* 0x000fe2000ff3e0ff */
[----:B------:R-:W-:Y:S01]  /*1d90*/  ULDC.64 UR4, c[0x0][0x258] ;  /* 0x0000960000047ab9 */ /* 0x000fe20000000a00 */
[----:B------:R-:W5:Y:S01]  /*1da0*/  @!P6 LDC.64 R2, c[0x0][0x210] ;  /* 0x00008400ff02eb82 */ /* 0x000f620000000a00 */
[----:B------:R-:W-:Y:S01]  /*1db0*/  IMAD.U32 R26, RZ, RZ, UR4 ;  /* 0x00000004ff1a7e24 */ /* 0x000fe2000f8e00ff */
[----:B------:R-:W-:Y:S01]  /*1dc0*/  IADD3.X R9, R23, UR18, RZ, P1, !PT ;  /* 0x0000001217097c10 */ /* 0x000fe20008ffe4ff */
[----:B------:R-:W-:Y:S01]  /*1dd0*/  UIMAD UR23, UR23, UR4, URZ ;  /* 0x00000004171772a4 */ /* 0x000fe2000f8e023f */
[----:B------:R-:W-:Y:S01]  /*1de0*/  SHF.R.U32.HI R12, RZ, 0x3, R11 ;  /* 0x00000003ff0c7819 */ /* 0x000fe2000001160b */
[----:B------:R-:W-:Y:S01]  /*1df0*/  IMAD.SHL.U32 R33, R33, 0x8, RZ ;  /* 0x0000000821217824 */ /* 0x000fe200078e00ff */
[----:B------:R-:W-:Y:S01]  /*1e00*/  SHF.R.S32.HI R15, RZ, 0x1f, R14 ;  /* 0x0000001fff0f7819 */ /* 0x000fe2000001140e */
[----:B------:R-:W-:Y:S01]  /*1e10*/  IMAD.WIDE.U32 R26, R26, UR19, R8 ;  /* 0x000000131a1a7c25 */ /* 0x000fe2000f8e0008 */
[----:B------:R-:W-:Y:S01]  /*1e20*/  LOP3.LUT R9, R11, 0x38, R24, 0xf8, !PT ;  /* 0x000000380b097812 */ /* 0x000fe200078ef818 */
[----:B------:R-:W-:Y:S01]  /*1e30*/  UIMAD UR5, UR19, UR5, UR23 ;  /* 0x00000005130572a4 */ /* 0x000fe2000f8e0217 */
[----:B------:R-:W4:Y:S01]  /*1e40*/  @!P0 LDC.64 R10, c[0x0][0x240] ;  /* 0x00009000ff0a8b82 */ /* 0x000f220000000a00 */
[----:B-1----:R-:W-:Y:S01]  /*1e50*/  IMAD.WIDE R30, R31, 0x40, R14 ;  /* 0x000000401f1e7825 */ /* 0x002fe200078e020e */
[----:B------:R-:W-:Y:S01]  /*1e60*/  LOP3.LUT R12, R9, R12, RZ, 0x3c, !PT ;  /* 0x0000000c090c7212 */ /* 0x000fe200078e3cff */
[----:B------:R-:W-:Y:S01]  /*1e70*/  UMOV UR4, 0x400 ;  /* 0x0000040000047882 */ /* 0x000fe20000000000 */
[----:B------:R-:W-:Y:S01]  /*1e80*/  @!P0 MOV R4, 0x400 ;  /* 0x0000040000048802 */ /* 0x000fe20000000f00 */
[-C--:B---3--:R-:W-:Y:S01]  /*1e90*/  @!P6 IMAD R20, R31, R6.reuse, RZ ;  /* 0x000000061f14e224 */ /* 0x088fe200078e02ff */
[C---:B------:R-:W-:Y:S01]  /*1ea0*/  @!P0 IADD3 R18, P2, R30.reuse, 0x10, RZ ;  /* 0x000000101e128810 */ /* 0x040fe20007f5e0ff */
[----:B------:R-:W-:Y:S01]  /*1eb0*/  VIADD R27, R27, UR5 ;  /* 0x000000051b1b7c36 */ /* 0x000fe20008000000 */
[----:B------:R-:W1:Y:S01]  /*1ec0*/  @!P5 LDC.64 R8, c[0x0][0x240] ;  /* 0x00009000ff08db82 */ /* 0x000e620000000a00 */
[----:B------:R-:W-:Y:S01]  /*1ed0*/  @!P6 IMAD R20, R30, R7, R20 ;  /* 0x000000071e14e224 */ /* 0x000fe200078e0214 */
[----:B------:R-:W-:Y:S01]  /*1ee0*/  LOP3.LUT R12, R12, 0xfffffe00, R33, 0xf8, !PT ;  /* 0xfffffe000c0c7812 */ /* 0x000fe200078ef821 */
[----:B------:R-:W-:Y:S01]  /*1ef0*/  @!P6 IMAD.WIDE.U32 R34, R30, R6, R26 ;  /* 0x000000061e22e225 */ /* 0x000fe200078e001a */
[----:B--2---:R-:W-:Y:S01]  /*1f00*/  ULEA UR4, UR26, UR4, 0x18 ;  /* 0x000000041a047291 */ /* 0x004fe2000f8ec03f */
[----:B------:R-:W-:Y:S01]  /*1f10*/  LEA.HI R98, R5, R96, RZ, 0x5 ;  /* 0x0000006005627211 */ /* 0x000fe200078f28ff */
[----:B------:R-:W-:Y:S01]  /*1f20*/  ULDC.64 UR8, c[0x0][0x268] ;  /* 0x00009a0000087ab9 */ /* 0x000fe20000000a00 */
[----:B------:R-:W-:Y:S01]  /*1f30*/  @!P6 IMAD.IADD R20, R35, 0x1, R20 ;  /* 0x000000012314e824 */ /* 0x000fe200078e0214 */
[----:B------:R-:W2:Y:S01]  /*1f40*/  @!P0 LDC.64 R6, c[0x0][0x210] ;  /* 0x00008400ff068b82 */ /* 0x000ea20000000a00 */
[----:B-----5:R-:W-:Y:S01]  /*1f50*/  @!P6 LEA R36, P4, R34, R2, 0x1 ;  /* 0x000000022224e211 */ /* 0x020fe200078808ff */
[--C-:B------:R-:W-:Y:S01]  /*1f60*/  @!P0 IMAD.X R33, RZ, RZ, R31.reuse, P2 ;  /* 0x000000ffff218224 */ /* 0x100fe200010e061f */
[----:B----4-:R-:W-:Y:S01]  /*1f70*/  @!P0 LEA R29, R29, R4, 0x18 ;  /* 0x000000041d1d8211 */ /* 0x010fe200078ec0ff */
[----:B------:R-:W-:Y:S01]  /*1f80*/  USHF.L.U32 UR5, UR7, 0x5, URZ ;  /* 0x0000000507057899 */ /* 0x000fe2000800063f */
[----:B------:R-:W-:Y:S01]  /*1f90*/  @!P5 IADD3 R4, P1, R30, 0x20, RZ ;  /* 0x000000201e04d810 */ /* 0x000fe20007f3e0ff */
[----:B------:R-:W-:Y:S01]  /*1fa0*/  UIMAD.WIDE.U32 UR18, UR6, 0x20, URZ ;  /* 0x00000020061278a5 */ /* 0x000fe2000f8e003f */
[----:B------:R-:W-:Y:S01]  /*1fb0*/  @!P6 LEA.HI.X R37, R34, R3, R20, 0x1, P4 ;  /* 0x000000032225e211 */ /* 0x000fe200020f0c14 */
[----:B------:R-:W-:Y:S01]  /*1fc0*/  @!P0 IMAD R32, R33, R10, RZ ;  /* 0x0000000a21208224 */ /* 0x000fe200078e02ff */
[----:B------:R-:W3:Y:S01]  /*1fd0*/  @!P5 LDC.64 R2, c[0x0][0x210] ;  /* 0x00008400ff02db82 */ /* 0x000ee20000000a00 */
[----:B------:R-:W-:Y:S01]  /*1fe0*/  @!P5 IMAD.X R35, RZ, RZ, R31, P1 ;  /* 0x000000ffff23d224 */ /* 0x000fe200008e061f */
[----:B------:R-:W-:Y:S01]  /*1ff0*/  LEA R207, R12, UR4, 0x1 ;  /* 0x000000040ccf7c11 */ /* 0x000fe2000f8e08ff */
[----:B------:R-:W-:Y:S01]  /*2000*/  @!P0 IMAD R11, R18, R11, R32 ;  /* 0x0000000b120b8224 */ /* 0x000fe200078e0220 */
[----:B------:R-:W-:Y:S01]  /*2010*/  IADD3 R28, P2, R24, R28, RZ ;  /* 0x0000001c181c7210 */ /* 0x000fe20007f5e0ff */
[----:B------:R-:W-:Y:S01]  /*2020*/  @!P0 IMAD.MOV.U32 R32, RZ, RZ, R26 ;  /* 0x000000ffff208224 */ /* 0x000fe200078e001a */
[----:B------:R-:W-:Y:S01]  /*2030*/  SHF.R.S32.HI R97, RZ, 0x5, R98 ;  /* 0x00000005ff617819 */ /* 0x000fe20000011462 */
[----:B------:R-:W-:Y:S01]  /*2040*/  @!P0 IMAD.MOV.U32 R33, RZ, RZ, R27 ;  /* 0x000000ffff218224 */ /* 0x000fe200078e001b */
[----:B------:R-:W-:Y:S01]  /*2050*/  @!PT LDS RZ, [RZ] ;  /* 0x00000000fffff984 */ /* 0x000fe20000000800 */
[----:B------:R-:W-:Y:S01]  /*2060*/  @!PT LDS RZ, [RZ] ;  /* 0x00000000fffff984 */ /* 0x000fe20000000800 */
[----:B------:R-:W-:Y:S01]  /*2070*/  @!PT LDS RZ, [RZ] ;  /* 0x00000000fffff984 */ /* 0x000fe20000000800 */
[----:B------:R-:W-:Y:S01]  /*2080*/  @!P6 LDGSTS.E.BYPASS.LTC128B.128 [R207], desc[UR14][R36.64] ;  /* 0x0000000024cfefae */ /* 0x000fe2000b901d4e */
[----:B-1----:R-:W-:Y:S01]  /*2090*/  @!P5 IMAD R20, R35, R8, RZ ;  /* 0x000000082314d224 */ /* 0x002fe200078e02ff */
[----:B------:R-:W1:Y:S01]  /*20a0*/  LDC.64 R134, c[0x0][0x250] ;  /* 0x00009400ff867b82 */ /* 0x000e620000000a00 */
[----:B------:R-:W-:Y:S01]  /*20b0*/  @!P0 IMAD.WIDE.U32 R32, R18, R10, R32 ;  /* 0x0000000a12208225 */ /* 0x000fe200078e0020 */
[----:B------:R-:W-:Y:S01]  /*20c0*/  @!P6 LDGSTS.E.BYPASS.LTC128B.128 [R207+0x2000], desc[UR14][R36.64+0x80] ;  /* 0x0200008024cfefae */ /* 0x000fe2000b901d4e */
[----:B------:R-:W-:Y:S01]  /*20d0*/  LEA R213, R97, UR13, 0x4 ;  /* 0x0000000d61d57c11 */ /* 0x000fe2000f8e20ff */
[----:B------:R-:W-:Y:S01]  /*20e0*/  UIADD3 UR13, UR16, 0x1, -UR17 ;  /* 0x00000001100d7890 */ /* 0x000fe2000fffe811 */
[----:B------:R-:W-:Y:S01]  /*20f0*/  @!P5 IMAD R9, R4, R9, R20 ;  /* 0x000000090409d224 */ /* 0x000fe200078e0214 */
[----:B------:R-:W4:Y:S01]  /*2100*/  @!P5 S2R R10, SR_CgaCtaId ;  /* 0x00000000000ad919 */ /* 0x000f220000008800 */
[----:B------:R-:W-:Y:S01]  /*2110*/  @!P0 IMAD.IADD R20, R33, 0x1, R11 ;  /* 0x0000000121148824 */ /* 0x000fe200078e020b */
[----:B--2---:R-:W-:Y:S01]  /*2120*/  @!P0 LEA R34, P1, R32, R6, 0x1 ;  /* 0x0000000620228211 */ /* 0x004fe200078208ff */
[----:B------:R-:W-:Y:S01]  /*2130*/  VIADD R18, R14, 0x30 ;  /* 0x000000300e127836 */ /* 0x000fe20000000000 */
[----:B------:R2:W-:Y:S01]  /*2140*/  @!P6 LDGSTS.E.BYPASS.LTC128B.128 [R207+0x4000], desc[UR14][R36.64+0x100] ;  /* 0x0400010024cfefae */ /* 0x0005e2000b901d4e */
[----:B------:R-:W-:Y:S01]  /*2150*/  @!P0 IMAD R6, R12, 0x2, R29 ;  /* 0x000000020c068824 */ /* 0x000fe200078e021d */
[----:B------:R-:W-:Y:S01]  /*2160*/  @!P0 LEA.HI.X R35, R32, R7, R20, 0x1, P1 ;  /* 0x0000000720238211 */ /* 0x000fe200008f0c14 */
[----:B------:R-:W-:Y:S01]  /*2170*/  IMAD.X R29, R23, 0x1, R22, P2 ;  /* 0x00000001171d7824 */ /* 0x000fe200010e0616 */
[----:B------:R-:W-:Y:S01]  /*2180*/  ISETP.GE.AND P6, PT, R18, UR20, PT ;  /* 0x0000001412007c0c */ /* 0x000fe2000bfc6270 */
[----:B------:R-:W-:Y:S01]  /*2190*/  IMAD R13, R13, UR8, RZ ;  /* 0x000000080d0d7c24 */ /* 0x000fe2000f8e02ff */
[----:B------:R-:W-:Y:S01]  /*21a0*/  LOP3.LUT R215, R215, 0x6, RZ, 0xc0, !PT ;  /* 0x00000006d7d77812 */ /* 0x000fe200078ec0ff */
[----:B------:R-:W-:Y:S01]  /*21b0*/  @!P0 LDGSTS.E.BYPASS.LTC128B.128 [R6+0x800], desc[UR14][R34.64] ;  /* 0x0080000022068fae */ /* 0x000fe2000b901d4e */
[----:B------:R-:W-:Y:S01]  /*21c0*/  IMAD.WIDE.U32 R28, R14, UR6, R28 ;  /* 0x000000060e1c7c25 */ /* 0x000fe2000f8e001c */
[----:B------:R-:W-:-:S02]  /*21d0*/  UIADD3 UR17, UR16, -UR12, -UR17 ;  /* 0x8000000c10117290 */ /* 0x000fc4000fffe811 */
[----:B------:R-:W-:Y:S01]  /*21e0*/  @!P0 LDGSTS.E.BYPASS.LTC128B.128 [R6+0x2800], desc[UR14][R34.64+0x80] ;  /* 0x0280008022068fae */ /* 0x000fe2000b901d4e */
[----:B------:R-:W-:Y:S01]  /*21f0*/  IMAD.MOV.U32 R133, RZ, RZ, R28 ;  /* 0x000000ffff857224 */ /* 0x000fe200078e001c */
[----:B------:R-:W-:Y:S01]  /*2200*/  UIADD3 UR12, UR13, UR10, URZ ;  /* 0x0000000a0d0c7290 */ /* 0x000fe2000fffe03f */
[----:B------:R-:W-:Y:S01]  /*2210*/  IMAD.U32 R28, RZ, RZ, UR6 ;  /* 0x00000006ff1c7e24 */ /* 0x000fe2000f8e00ff */
[----:B------:R5:W-:Y:S01]  /*2220*/  @!P0 LDGSTS.E.BYPASS.LTC128B.128 [R6+0x4800], desc[UR14][R34.64+0x100] ;  /* 0x0480010022068fae */ /* 0x000be2000b901d4e */
[----:B------:R-:W-:Y:S01]  /*2230*/  IADD3 R148, P0, R14, R25, RZ ;  /* 0x000000190e947210 */ /* 0x000fe20007f1e0ff */
[----:B------:R-:W-:Y:S01]  /*2240*/  IMAD.U32 R210, RZ, RZ, UR13 ;  /* 0x0000000dffd27e24 */ /* 0x000fe2000f8e00ff */
[----:B------:R-:W5:Y:S03]  /*2250*/  @!P6 S2R R11, SR_CgaCtaId ;  /* 0x00000000000be919 */ /* 0x000f660000008800 */
[C---:B------:R-:W-:Y:S01]  /*2260*/  IMAD.X R21, R15.reuse, 0x1, R21, P0 ;  /* 0x000000010f157824 */ /* 0x040fe200000e0615 */
[----:B------:R-:W-:Y:S01]  /*2270*/  IADD3 R24, P0, R24, UR22, RZ ;  /* 0x0000001618187c10 */ /* 0x000fe2000ff1e0ff */
[----:B------:R-:W-:-:S02]  /*2280*/  IMAD R15, R15, UR6, RZ ;  /* 0x000000060f0f7c24 */ /* 0x000fc4000f8e02ff */
[----:B-1----:R-:W-:Y:S01]  /*2290*/  IMAD R21, R21, R134, RZ ;  /* 0x0000008615157224 */ /* 0x002fe200078e02ff */
[----:B------:R-:W-:Y:S01]  /*22a0*/  IADD3.X R25, R23, UR21, RZ, P0, !PT ;  /* 0x0000001517197c10 */ /* 0x000fe200087fe4ff */
[----:B--2---:R-:W-:Y:S01]  /*22b0*/  @!P5 IMAD.MOV.U32 R36, RZ, RZ, R26 ;  /* 0x000000ffff24d224 */ /* 0x004fe200078e001a */
[----:B------:R-:W-:Y:S01]  /*22c0*/  @!P5 MOV R23, 0x400 ;  /* 0x000004000017d802 */ /* 0x000fe20000000f00 */
[----:B------:R-:W-:Y:S01]  /*22d0*/  @!P5 IMAD.MOV.U32 R37, RZ, RZ, R27 ;  /* 0x000000ffff25d224 */ /* 0x000fe200078e001b */
[----:B------:R-:W-:Y:S01]  /*22e0*/  @!P6 IADD3 R22, P0, R30, 0x30, RZ ;  /* 0x000000301e16e810 */ /* 0x000fe20007f1e0ff */
[----:B------:R-:W-:Y:S01]  /*22f0*/  IMAD.WIDE.U32 R24, R16, UR8, R24 ;  /* 0x0000000810187c25 */ /* 0x000fe2000f8e0018 */
[----:B----4-:R-:W-:-:S03]  /*2300*/  @!P5 LEA R23, R10, R23, 0x18 ;  /* 0x000000170a17d211 */ /* 0x010fc600078ec0ff */
[----:B------:R-:W-:-:S04]  /*2310*/  @!P5 IMAD.WIDE.U32 R36, R4, R8, R36 ;  /* 0x000000080424d225 */ /* 0x000fc800078e0024 */
[----:B------:R-:W-:Y:S01]  /*2320*/  IMAD.SHL.U32 R4, R206, 0x40, RZ ;  /* 0x00000040ce047824 */ /* 0x000fe200078e00ff */
[----:B---3--:R-:W-:Y:S01]  /*2330*/  @!P5 LEA R32, P1, R36, R2, 0x1 ;  /* 0x000000022420d211 */ /* 0x008fe200078208ff */
[----:B------:R-:W-:Y:S02]  /*2340*/  @!P5 IMAD.IADD R8, R37, 0x1, R9 ;  /* 0x000000012508d824 */ /* 0x000fe400078e0209 */
[----:B-----5:R-:W-:Y:S01]  /*2350*/  @!P6 IMAD.MOV.U32 R35, RZ, RZ, R27 ;  /* 0x000000ffff23e224 */ /* 0x020fe200078e001b */
[----:B------:R-:W-:Y:S01]  /*2360*/  IADD3 R20, -R4, UR16, RZ ;  /* 0x0000001004147c10 */ /* 0x000fe2000fffe1ff */
[----:B------:R-:W-:Y:S01]  /*2370*/  @!P6 IMAD.MOV.U32 R34, RZ, RZ, R26 ;  /* 0x000000ffff22e224 */ /* 0x000fe200078e001a */
[----:B------:R-:W-:Y:S01]  /*2380*/  @!P5 LEA.HI.X R33, R36, R3, R8, 0x1, P1 ;  /* 0x000000032421d211 */ /* 0x000fe200008f0c08 */
[----:B------:R-:W-:Y:S01]  /*2390*/  @!P5 IMAD R27, R12, 0x2, R23 ;  /* 0x000000020c1bd824 */ /* 0x000fe200078e0217 */
[-C--:B------:R-:W-:Y:S01]  /*23a0*/  ISETP.GE.AND P1, PT, R14, R20.reuse, PT ;  /* 0x000000140e00720c */ /* 0x080fe20003f26270 */
[----:B------:R-:W1:Y:S01]  /*23b0*/  @!P6 LDC.64 R8, c[0x0][0x240] ;  /* 0x00009000ff08eb82 */ /* 0x000e620000000a00 */
[-C--:B------:R-:W-:Y:S01]  /*23c0*/  ISETP.GE.AND P4, PT, R19, R20.reuse, PT ;  /* 0x000000141300720c */ /* 0x080fe20003f86270 */
[----:B------:R-:W-:Y:S01]  /*23d0*/  @!P6 IMAD.X R31, RZ, RZ, R31, P0 ;  /* 0x000000ffff1fe224 */ /* 0x000fe200000e061f */
[-C--:B------:R-:W-:Y:S01]  /*23e0*/  ISETP.GE.AND P2, PT, R17, R20.reuse, PT ;  /* 0x000000141100720c */ /* 0x080fe20003f46270 */
[----:B------:R-:W-:Y:S01]  /*23f0*/  @!P5 LDGSTS.E.BYPASS.LTC128B.128 [R27+0x1000], desc[UR14][R32.64] ;  /* 0x01000000201bdfae */ /* 0x000fe2000b901d4e */
[----:B------:R-:W-:-:S03]  /*2400*/  ISETP.GE.AND P0, PT, R18, R20, PT ;  /* 0x000000141200720c */ /* 0x000fc60003f06270 */
[----:B------:R-:W2:Y:S01]  /*2410*/  @!P6 LDC.64 R2, c[0x0][0x210] ;  /* 0x00008400ff02eb82 */ /* 0x000ea20000000a00 */
[----:B------:R-:W-:Y:S03]  /*2420*/  @!P5 LDGSTS.E.BYPASS.LTC128B.128 [R27+0x3000], desc[UR14][R32.64+0x80] ;  /* 0x03000080201bdfae */ /* 0x000fe6000b901d4e */
[----:B------:R-:W3:Y:S04]  /*2430*/  @!P1 S2R R10, SR_CgaCtaId ;  /* 0x00000000000a9919 */ /* 0x000ee80000008800 */
[----:B------:R-:W4:Y:S01]  /*2440*/  @!P1 LDC.64 R6, c[0x0][0x218] ;  /* 0x00008600ff069b82 */ /* 0x000f220000000a00 */
[----:B------:R-:W5:Y:S01]  /*2450*/  @!P4 S2R R26, SR_CgaCtaId ;  /* 0x00000000001ac919 */ /* 0x000f620000008800 */
[----:B------:R-:W-:Y:S01]  /*2460*/  VOTEU.ALL UP0, P0 ;  /* 0x00000000003f7886 */ /* 0x000fe20000000000 */
[----:B------:R-:W5:Y:S01]  /*2470*/  @!P2 S2R R23, SR_CgaCtaId ;  /* 0x000000000017a919 */ /* 0x000f620000008800 */
[-C--:B-1----:R-:W-:Y:S01]  /*2480*/  @!P6 IMAD R31, R31, R8.reuse, RZ ;  /* 0x000000081f1fe224 */ /* 0x082fe200078e02ff */
[----:B------:R3:W-:Y:S01]  /*2490*/  @!P5 LDGSTS.E.BYPASS.LTC128B.128 [R27+0x5000], desc[UR14][R32.64+0x100] ;  /* 0x05000100201bdfae */ /* 0x0007e2000b901d4e */
[----:B------:R-:W-:Y:S01]  /*24a0*/  @!P6 IMAD.WIDE.U32 R34, R22, R8, R34 ;  /* 0x000000081622e225 */ /* 0x000fe200078e0022 */
[----:B------:R-:W-:-:S03]  /*24b0*/  @!P6 MOV R8, 0x400 ;  /* 0x000004000008e802 */ /* 0x000fc60000000f00 */
[----:B------:R-:W-:Y:S01]  /*24c0*/  @!P6 IMAD R9, R22, R9, R31 ;  /* 0x000000091609e224 */ /* 0x000fe200078e021f */
[----:B------:R-:W-:Y:S02]  /*24d0*/  @!P6 LEA R11, R11, R8, 0x18 ;  /* 0x000000080b0be211 */ /* 0x000fe400078ec0ff */
[----:B--2---:R-:W-:Y:S01]  /*24e0*/  @!P6 LEA R30, P5, R34, R2, 0x1 ;  /* 0x00000002221ee211 */ /* 0x004fe200078a08ff */
[----:B------:R-:W-:Y:S01]  /*24f0*/  @!P6 IMAD.IADD R22, R35, 0x1, R9 ;  /* 0x000000012316e824 */ /* 0x000fe200078e0209 */
[----:B------:R-:W-:Y:S01]  /*2500*/  @!P1 MOV R9, 0x400 ;  /* 0x0000040000099802 */ /* 0x000fe20000000f00 */
[----:B------:R-:W-:Y:S01]  /*2510*/  IMAD R2, R14, UR7, R15 ;  /* 0x000000070e027c24 */ /* 0x000fe2000f8e020f */
[----:B------:R-:W-:Y:S01]  /*2520*/  @!P2 MOV R8, 0x400 ;  /* 0x000004000008a802 */ /* 0x000fe20000000f00 */
[----:B------:R-:W1:Y:S01]  /*2530*/  @!P0 S2R R15, SR_CgaCtaId ;  /* 0x00000000000f8919 */ /* 0x000e620000008800 */
[----:B------:R-:W-:Y:S01]  /*2540*/  @!P6 LEA.HI.X R31, R34, R3, R22, 0x1, P5 ;  /* 0x00000003221fe211 */ /* 0x000fe200028f0c16 */
[----:B------:R-:W-:Y:S01]  /*2550*/  @!P6 IMAD R3, R12, 0x2, R11 ;  /* 0x000000020c03e824 */ /* 0x000fe200078e020b */
[----:B----4-:R-:W-:Y:S01]  /*2560*/  @!P1 LEA R6, P5, R133, R6, 0x1 ;  /* 0x0000000685069211 */ /* 0x010fe200078a08ff */
[----:B------:R-:W-:-:S02]  /*2570*/  IMAD.IADD R2, R29, 0x1, R2 ;  /* 0x000000011d027824 */ /* 0x000fc400078e0202 */
[----:B------:R-:W-:Y:S01]  /*2580*/  IMAD.U32 R22, RZ, RZ, UR6 ;  /* 0x00000006ff167e24 */ /* 0x000fe2000f8e00ff */
[----:B------:R-:W-:Y:S02]  /*2590*/  @!P6 LDGSTS.E.BYPASS.LTC128B.128 [R3+0x1800], desc[UR14][R30.64] ;  /* 0x018000001e03efae */ /* 0x000fe4000b901d4e */
[----:B------:R-:W-:Y:S02]  /*25a0*/  @!P1 LEA.HI.X R7, R133, R7, R2, 0x1, P5 ;  /* 0x0000000785079211 */ /* 0x000fe400028f0c02 */
[----:B------:R-:W-:Y:S01]  /*25b0*/  ISETP.GE.AND P5, PT, R17, R20, PT ;  /* 0x000000141100720c */ /* 0x000fe20003fa6270 */
[----:B------:R-:W-:Y:S01]  /*25c0*/  @!P6 LDGSTS.E.BYPASS.LTC128B.128 [R3+0x3800], desc[UR14][R30.64+0x80] ;  /* 0x038000801e03efae */ /* 0x000fe2000b901d4e */
[----:B---3--:R-:W-:Y:S02]  /*25d0*/  @!P1 LEA R27, R10, R9, 0x18 ;  /* 0x000000090a1b9211 */ /* 0x008fe400078ec0ff */
[----:B------:R-:W2:Y:S01]  /*25e0*/  @!P4 LDC.64 R10, c[0x0][0x218] ;  /* 0x00008600ff0acb82 */ /* 0x000ea20000000a00 */
[----:B------:R-:W-:Y:S01]  /*25f0*/  @!P4 MOV R9, 0x400 ;  /* 0x000004000009c802 */ /* 0x000fe20000000f00 */
[----:B------:R3:W-:Y:S01]  /*2600*/  @!P6 LDGSTS.E.BYPASS.LTC128B.128 [R3+0x5800], desc[UR14][R30.64+0x100] ;  /* 0x058001001e03efae */ /* 0x0007e2000b901d4e */
[----:B------:R-:W-:Y:S01]  /*2610*/  @!P1 IMAD R27, R12, 0x2, R27 ;  /* 0x000000020c1b9824 */ /* 0x000fe200078e021b */
[----:B-----5:R-:W-:-:S02]  /*2620*/  @!P2 LEA R23, R23, R8, 0x18 ;  /* 0x000000081717a211 */ /* 0x020fc400078ec0ff */
[----:B------:R-:W-:Y:S02]  /*2630*/  @!P4 LEA R17, R26, R9, 0x18 ;  /* 0x000000091a11c211 */ /* 0x000fe400078ec0ff */
[----:B------:R-:W4:Y:S01]  /*2640*/  @!P2 LDC.64 R8, c[0x0][0x218] ;  /* 0x00008600ff08ab82 */ /* 0x000f220000000a00 */
[----:B------:R-:W-:Y:S01]  /*2650*/  @!P1 LDGSTS.E.BYPASS.LTC128B.128 [R27+0x6000], desc[UR14][R6.64] ;  /* 0x06000000061b9fae */ /* 0x000fe2000b901d4e */
[----:B------:R-:W-:Y:S01]  /*2660*/  ISETP.GE.AND P6, PT, R19, R20, PT ;  /* 0x000000141300720c */ /* 0x000fe20003fc6270 */
[C---:B------:R-:W-:Y:S01]  /*2670*/  @!P4 IMAD R17, R12.reuse, 0x2, R17 ;  /* 0x000000020c11c824 */ /* 0x040fe200078e0211 */
[----:B------:R-:W-:Y:S01]  /*2680*/  @!P0 MOV R26, 0x400 ;  /* 0x00000400001a8802 */ /* 0x000fe20000000f00 */
[----:B------:R-:W-:Y:S01]  /*2690*/  @!P1 LDGSTS.E.BYPASS.LTC128B.128 [R27+0x8000], desc[UR14][R6.64+0x80] ;  /* 0x08000080061b9fae */ /* 0x000fe2000b901d4e */
[----:B------:R-:W-:Y:S02]  /*26a0*/  @!P2 IMAD R23, R12, 0x2, R23 ;  /* 0x000000020c17a824 */ /* 0x000fe400078e0217 */
[----:B-1----:R-:W-:Y:S01]  /*26b0*/  @!P0 LEA R15, R15, R26, 0x18 ;  /* 0x0000001a0f0f8211 */ /* 0x002fe200078ec0ff */
[----:B------:R1:W-:Y:S01]  /*26c0*/  @!P1 LDGSTS.E.BYPASS.LTC128B.128 [R27+0xa000], desc[UR14][R6.64+0x100] ;  /* 0x0a000100061b9fae */ /* 0x0003e2000b901d4e */
[----:B------:R-:W-:Y:S01]  /*26d0*/  @!P4 LEA R19, P1, R28, R133, 0x4 ;  /* 0x000000851c13c211 */ /* 0x000fe200078220ff */
[----:B------:R-:W-:-:S02]  /*26e0*/  @!P0 IMAD.MOV.U32 R26, RZ, RZ, R133 ;  /* 0x000000ffff1a8224 */ /* 0x000fc400078e0085 */
[----:B---3--:R-:W-:-:S05]  /*26f0*/  IMAD.U32 R3, RZ, RZ, UR7 ;  /* 0x00000007ff037e24 */ /* 0x008fca000f8e00ff */
[----:B------:R-:W-:Y:S01]  /*2700*/  @!P4 LEA.HI.X R22, R22, R2, R3, 0x4, P1 ;  /* 0x000000021616c211 */ /* 0x000fe200008f2403 */
[----:B------:R-:W-:Y:S01]  /*2710*/  IMAD R3, R16, UR9, R13 ;  /* 0x0000000910037c24 */ /* 0x000fe2000f8e020d */
[----:B--2---:R-:W-:Y:S01]  /*2720*/  @!P4 LEA R10, P1, R19, R10, 0x1 ;  /* 0x0000000a130ac211 */ /* 0x004fe200078208ff */
[----:B------:R-:W-:Y:S01]  /*2730*/  IMAD.U32 R13, RZ, RZ, UR6 ;  /* 0x00000006ff0d7e24 */ /* 0x000fe2000f8e00ff */
[----:B------:R-:W-:Y:S01]  /*2740*/  ULDC.64 UR8, c[0x0][0x220] ;  /* 0x0000880000087ab9 */ /* 0x000fe20000000a00 */
[----:B------:R-:W-:Y:S01]  /*2750*/  IMAD.IADD R25, R25, 0x1, R3 ;  /* 0x0000000119197824 */ /* 0x000fe200078e0203 */
[----:B------:R-:W-:Y:S01]  /*2760*/  @!P4 LEA.HI.X R11, R19, R11, R22, 0x1, P1 ;  /* 0x0000000b130bc211 */ /* 0x000fe200008f0c16 */
[----:B------:R-:W-:Y:S01]  /*2770*/  IMAD.U32 R19, RZ, RZ, UR5 ;  /* 0x00000005ff137e24 */ /* 0x000fe2000f8e00ff */
[----:B------:R-:W-:Y:S01]  /*2780*/  @!P2 IADD3 R16, P1, R133, UR18, RZ ;  /* 0x000000128510ac10 */ /* 0x000fe2000ff3e0ff */
[----:B------:R-:W-:Y:S01]  /*2790*/  @!UP0 UIMAD UR5, UR7, 0x30, URZ ;  /* 0x00000030070588a4 */ /* 0x000fe2000f8e023f */
[----:B-1----:R-:W1:Y:S01]  /*27a0*/  @!P0 LDC.64 R6, c[0x0][0x218] ;  /* 0x00008600ff068b82 */ /* 0x002e620000000a00 */
[----:B------:R-:W-:Y:S01]  /*27b0*/  @!P0 IMAD.MOV.U32 R27, RZ, RZ, R2 ;  /* 0x000000ffff1b8224 */ /* 0x000fe200078e0002 */
[----:B------:R-:W-:Y:S01]  /*27c0*/  @!P2 IADD3.X R19, R2, UR19, R19, P1, !PT ;  /* 0x000000130213ac10 */ /* 0x000fe20008ffe413 */
[----:B------:R-:W-:Y:S01]  /*27d0*/  @!P4 LDGSTS.E.BYPASS.LTC128B.128 [R17+0x6800], desc[UR14][R10.64] ;  /* 0x068000000a11cfae */ /* 0x000fe2000b901d4e */
[C---:B----4-:R-:W-:Y:S01]  /*27e0*/  @!P2 LEA R8, P1, R16.reuse, R8, 0x1 ;  /* 0x000000081008a211 */ /* 0x050fe200078208ff */
[----:B------:R-:W-:Y:S01]  /*27f0*/  @!P0 IMAD.WIDE.U32 R26, R13, 0x30, R26 ;  /* 0x000000300d1a8825 */ /* 0x000fe200078e001a */
[----:B------:R-:W-:Y:S01]  /*2800*/  LEA.HI R3, R5, R96, RZ, 0x4 ;  /* 0x0000006005037211 */ /* 0x000fe200078f20ff */
[----:B------:R-:W-:Y:S01]  /*2810*/  @!P4 LDGSTS.E.BYPASS.LTC128B.128 [R17+0x8800], desc[UR14][R10.64+0x80] ;  /* 0x088000800a11cfae */ /* 0x000fe2000b901d4e */
[----:B------:R-:W-:Y:S01]  /*2820*/  @!P2 LEA.HI.X R9, R16, R9, R19, 0x1, P1 ;  /* 0x000000091009a211 */ /* 0x000fe200008f0c13 */
[----:B------:R-:W-:Y:S01]  /*2830*/  @!P0 VIADD R13, R27, UR5 ;  /* 0x000000051b0d8c36 */ /* 0x000fe20008000000 */
[----:B------:R-:W-:Y:S01]  /*2840*/  ULDC UR5, c[0x0][0x39c] ;  /* 0x0000e70000057ab9 */ /* 0x000fe20000000800 */
[----:B------:R2:W-:Y:S01]  /*2850*/  @!P4 LDGSTS.E.BYPASS.LTC128B.128 [R17+0xa800], desc[UR14][R10.64+0x100] ;  /* 0x0a8001000a11cfae */ /* 0x0005e2000b901d4e */
[----:B------:R-:W-:-:S03]  /*2860*/  ISETP.GE.AND P4, PT, R18, R20, PT ;  /* 0x000000141200720c */ /* 0x000fc60003f86270 */
[----:B------:R-:W-:Y:S04]  /*2870*/  @!P2 LDGSTS.E.BYPASS.LTC128B.128 [R23+0x7000], desc[UR14][R8.64] ;  /* 0x070000000817afae */ /* 0x000fe8000b901d4e */
[----:B------:R-:W-:Y:S04]  /*2880*/  @!P2 LDGSTS.E.BYPASS.LTC128B.128 [R23+0x9000], desc[UR14][R8.64+0x80] ;  /* 0x090000800817afae */ /* 0x000fe8000b901d4e */
[----:B------:R3:W-:Y:S01]  /*2890*/  @!P2 LDGSTS.E.BYPASS.LTC128B.128 [R23+0xb000], desc[UR14][R8.64+0x100] ;  /* 0x0b0001000817afae */ /* 0x0007e2000b901d4e */
[----:B-1----:R-:W-:Y:S01]  /*28a0*/  @!P0 LEA R28, P1, R26, R6, 0x1 ;  /* 0x000000061a1c8211 */ /* 0x002fe200078208ff */
[----:B------:R-:W-:Y:S01]  /*28b0*/  IMAD.SHL.U32 R6, R135, 0x20, RZ ;  /* 0x0000002087067824 */ /* 0x000fe200078e00ff */
[----:B------:R-:W-:-:S02]  /*28c0*/  ISETP.GE.AND P2, PT, R14, R20, PT ;  /* 0x000000140e00720c */ /* 0x000fc40003f46270 */
[----:B------:R-:W-:Y:S01]  /*28d0*/  @!P0 LEA.HI.X R29, R26, R7, R13, 0x1, P1 ;  /* 0x000000071a1d8211 */ /* 0x000fe200008f0c0d */
[----:B------:R-:W-:Y:S02]  /*28e0*/  @!P0 IMAD R7, R12, 0x2, R15 ;  /* 0x000000020c078824 */ /* 0x000fe400078e020f */
[----:B------:R-:W-:-:S03]  /*28f0*/  IMAD.WIDE.U32 R12, R134, 0x20, RZ ;  /* 0x00000020860c7825 */ /* 0x000fc600078e00ff */
[----:B------:R-:W-:Y:S04]  /*2900*/  @!P0 LDGSTS.E.BYPASS.LTC128B.128 [R7+0x7800], desc[UR14][R28.64] ;  /* 0x078000001c078fae */ /* 0x000fe8000b901d4e */
[----:B------:R-:W-:Y:S01]  /*2910*/  @!P0 LDGSTS.E.BYPASS.LTC128B.128 [R7+0x9800], desc[UR14][R28.64+0x80] ;  /* 0x098000801c078fae */ /* 0x000fe2000b901d4e */
[----:B--2---:R-:W-:Y:S01]  /*2920*/  LOP3.LUT R11, R3, 0xfffffff0, RZ, 0xc0, !PT ;  /* 0xfffffff0030b7812 */ /* 0x004fe200078ec0ff */
[----:B------:R-:W-:Y:S01]  /*2930*/  IMAD.SHL.U32 R10, R14, 0x8, RZ ;  /* 0x000000080e0a7824 */ /* 0x000fe200078e00ff */
[----:B------:R-:W-:Y:S01]  /*2940*/  SHF.R.S32.HI R3, RZ, 0x4, R3 ;  /* 0x00000004ff037819 */ /* 0x000fe20000011403 */
[----:B------:R1:W-:Y:S03]  /*2950*/  @!P0 LDGSTS.E.BYPASS.LTC128B.128 [R7+0xb800], desc[UR14][R28.64+0x100] ;  /* 0x0b8001001c078fae */ /* 0x0003e6000b901d4e */
[----:B------:R-:W-:Y:S01]  /*2960*/  LEA.HI R15, R3, R3, RZ, 0x1 ;  /* 0x00000003030f7211 */ /* 0x000fe200078f08ff */
[----:B------:R-:W0:Y:S03]  /*2970*/  LDGDEPBAR ;  /* 0x00000000000079af */ /* 0x000e260000000000 */
[----:B------:R-:W-:Y:S01]  /*2980*/  LOP3.LUT R14, R15, 0xfffffffe, RZ, 0xc0, !PT ;  /* 0xfffffffe0f0e7812 */ /* 0x000fe200078ec0ff */
[----:B---3--:R-:W-:-:S02]  /*2990*/  IMAD.IADD R8, R96, 0x1, -R11 ;  /* 0x0000000160087824 */ /* 0x008fc400078e0a0b */
[----:B------:R-:W-:Y:S02]  /*29a0*/  IMAD.SHL.U32 R11, R0, 0x40, RZ ;  /* 0x00000040000b7824 */ /* 0x000fe400078e00ff */
[C---:B------:R-:W-:Y:S02]  /*29b0*/  IMAD R9, R148.reuse, R135, R21 ;  /* 0x0000008794097224 */ /* 0x040fe400078e0215 */
[----:B------:R-:W-:Y:S01]  /*29c0*/  IMAD.WIDE.U32 R148, R148, R134, R24 ;  /* 0x0000008694947225 */ /* 0x000fe200078e0018 */
[----:B------:R-:W-:-:S03]  /*29d0*/  LOP3.LUT R11, R11, 0x1c0, RZ, 0xc0, !PT ;  /* 0x000001c00b0b7812 */ /* 0x000fc600078ec0ff */
[----:B------:R-:W-:Y:S01]  /*29e0*/  IMAD.IADD R144, R149, 0x1, R9 ;  /* 0x0000000195907824 */ /* 0x000fe200078e0209 */
[C---:B------:R-:W-:Y:S01]  /*29f0*/  LEA R204, P0, R148.reuse, UR8, 0x1 ;  /* 0x0000000894cc7c11 */ /* 0x040fe2000f8008ff */
[----:B------:R-:W-:Y:S01]  /*2a00*/  IMAD.IADD R3, R3, 0x1, -R14 ;  /* 0x0000000103037824 */ /* 0x000fe200078e0a0e */
[----:B------:R-:W-:Y:S02]  /*2a10*/  LOP3.LUT R10, R11, 0x8, R10, 0xf8, !PT ;  /* 0x000000080b0a7812 */ /* 0x000fe400078ef80a */
[----:B------:R-:W-:Y:S02]  /*2a20*/  SHF.R.U32.HI R9, RZ, 0x3, R11 ;  /* 0x00000003ff097819 */ /* 0x000fe4000001160b */
[----:B------:R-:W-:Y:S02]  /*2a30*/  LEA.HI.X R205, R148, UR9, R144, 0x1, P0 ;  /* 0x0000000994cd7c11 */ /* 0x000fe400080f0c90 */
[----:B-1----:R-:W-:Y:S01]  /*2a40*/  SHF.R.S32.HI R7, RZ, 0x1f, R8 ;  /* 0x0000001fff077819 */ /* 0x002fe20000011408 */
[----:B------:R-:W-:-:S04]  /*2a50*/  DEPBAR.LE SB0, 0x0 ;  /* 0x000080000000791a */ /* 0x000fc80000000000 */
[----:B------:R-:W-:Y:S01]  /*2a60*/  BAR.SYNC.DEFER_BLOCKING 0x0 ;  /* 0x0000000000007b1d */ /* 0x000fe20000010000 */
[----:B------:R-:W-:Y:S02]  /*2a70*/  LEA.HI R7, R7, R8, RZ, 0x3 ;  /* 0x0000000807077211 */ /* 0x000fe400078f18ff */
[----:B------:R-:W-:Y:S02]  /*2a80*/  @!P6 IADD3 R12, P0, R204, R12, RZ ;  /* 0x0000000ccc0ce210 */ /* 0x000fe40007f1e0ff */
[C---:B------:R-:W-:Y:S01]  /*2a90*/  LOP3.LUT R11, R7.reuse, 0xfffffff8, RZ, 0xc0, !PT ;  /* 0xfffffff8070b7812 */ /* 0x040fe200078ec0ff */
[----:B------:R-:W-:Y:S01]  /*2aa0*/  IMAD.SHL.U32 R5, R7, 0x40, RZ ;  /* 0x0000004007057824 */ /* 0x000fe200078e00ff */
[----:B------:R-:W-:Y:S01]  /*2ab0*/  LOP3.LUT R10, R10, R9, RZ, 0x3c, !PT ;  /* 0x000000090a0a7212 */ /* 0x000fe200078e3cff */
[----:B------:R-:W-:Y:S01]  /*2ac0*/  IMAD.MOV.U32 R7, RZ, RZ, 0x10 ;  /* 0x00000010ff077424 */ /* 0x000fe200078e00ff */
[----:B------:R-:W-:Y:S01]  /*2ad0*/  @!P6 IADD3.X R13, R205, R13, R6, P0, !PT ;  /* 0x0000000dcd0de210 */ /* 0x000fe200007fe406 */
[----:B------:R-:W-:-:S02]  /*2ae0*/  IMAD.IADD R11, R8, 0x1, -R11 ;  /* 0x00000001080b7824 */ /* 0x000fc400078e0a0b */
[C---:B------:R-:W-:Y:S02]  /*2af0*/  IMAD R201, R3.reuse, 0x200, R10 ;  /* 0x0000020003c97824 */ /* 0x040fe400078e020a */
[----:B------:R-:W-:Y:S02]  /*2b00*/  IMAD.SHL.U32 R8, R3, 0x8, RZ ;  /* 0x0000000803087824 */ /* 0x000fe400078e00ff */
[----:B------:R-:W-:Y:S01]  /*2b10*/  @!P4 IMAD R6, R135, 0x60, RZ ;  /* 0x000000608706c824 */ /* 0x000fe200078e02ff */
        /* <DEDUP_REMOVED lines=11> */
[C---:B------:R-:W-:Y:S01]  /*2bd0*/  R2P PR, R11.reuse, 0x6 ;  /* 0x000000060b007804 */ /* 0x040fe20000000000 */
[----:B------:R-:W-:Y:S01]  /*2be0*/  IMAD.SHL.U32 R11, R11, 0x40, RZ ;  /* 0x000000400b0b7824 */ /* 0x000fe200078e00ff */
[----:B------:R-:W-:Y:S01]  /*2bf0*/  @!P5 LEA R14, P0, R134, R204, 0x6 ;  /* 0x000000cc860ed211 */ /* 0x000fe200078030ff */
[----:B------:R-:W-:Y:S02]  /*2c00*/  @P6 STS.128 [R207+0xc800], RZ ;  /* 0x00c800ffcf006388 */ /* 0x000fe40000000c00 */
[----:B------:R-:W-:-:S02]  /*2c10*/  SEL R7, R7, 0xfffffff0, !P1 ;  /* 0xfffffff007077807 */ /* 0x000fc40004800000 */
[----:B------:R-:W-:Y:S01]  /*2c20*/  LOP3.LUT R3, R11, 0x1c0, RZ, 0xc0, !PT ;  /* 0x000001c00b037812 */ /* 0x000fe200078ec0ff */
[C---:B------:R-:W-:Y:S01]  /*2c30*/  @!P4 IMAD.WIDE.U32 R10, R134.reuse, 0x60, R204 ;  /* 0x00000060860ac825 */ /* 0x040fe200078e00cc */
[----:B------:R-:W-:Y:S01]  /*2c40*/  @!P5 LEA.HI.X R15, R134, R205, R135, 0x6, P0 ;  /* 0x000000cd860fd211 */ /* 0x000fe200000f3487 */
[----:B------:R-:W-:Y:S01]  /*2c50*/  @P6 STS.128 [R207+0xe800], RZ ;  /* 0x00e800ffcf006388 */ /* 0x000fe20000000c00 */
[----:B------:R-:W-:Y:S01]  /*2c60*/  LOP3.LUT R8, R3, 0x8, R8, 0xf8, !PT ;  /* 0x0000000803087812 */ /* 0x000fe200078ef808 */
[----:B------:R-:W-:Y:S01]  /*2c70*/  @!P4 IMAD.IADD R11, R11, 0x1, R6 ;  /* 0x000000010b0bc824 */ /* 0x000fe200078e0206 */
[----:B------:R-:W-:Y:S01]  /*2c80*/  SHF.R.U32.HI R3, RZ, 0x3, R3 ;  /* 0x00000003ff037819 */ /* 0x000fe20000011603 */
[----:B------:R-:W-:Y:S01]  /*2c90*/  @P6 STS.128 [R207+0x10800], RZ ;  /* 0x010800ffcf006388 */ /* 0x000fe20000000c00 */
[----:B------:R-:W-:Y:S01]  /*2ca0*/  LOP3.LUT R6, R5, 0xfffffe00, RZ, 0xc0, !PT ;  /* 0xfffffe0005067812 */ /* 0x000fe200078ec0ff */
[----:B------:R-:W-:Y:S01]  /*2cb0*/  IMAD.MOV.U32 R5, RZ, RZ, 0x20 ;  /* 0x00000020ff057424 */ /* 0x000fe200078e00ff */
[----:B------:R-:W-:Y:S01]  /*2cc0*/  LOP3.LUT R3, R8, R3, RZ, 0x3c, !PT ;  /* 0x0000000308037212 */ /* 0x000fe200078e3cff */
[----:B------:R-:W-:Y:S01]  /*2cd0*/  @!PT LDS RZ, [RZ] ;  /* 0x00000000fffff984 */ /* 0x000fe20000000800 */
[----:B------:R-:W-:Y:S01]  /*2ce0*/  @!PT LDS RZ, [RZ] ;  /* 0x00000000fffff984 */ /* 0x000fe20000000800 */
[----:B------:R-:W-:Y:S01]  /*2cf0*/  @!PT LDS RZ, [RZ] ;  /* 0x00000000fffff984 */ /* 0x000fe20000000800 */
[----:B------:R-:W-:Y:S02]  /*2d00*/  @!P6 LDGSTS.E.BYPASS.LTC128B.128 [R207+0xc800], desc[UR14][R12.64] ;  /* 0x0c8000000ccfefae */ /* 0x000fe4000b901d4e */
[----:B------:R-:W-:Y:S01]  /*2d10*/  IMAD R202, R97, 0x400, R6 ;  /* 0x0000040061ca7824 */ /* 0x000fe200078e0206 */
[----:B------:R-:W-:Y:S01]  /*2d20*/  SEL R5, R5, 0xffffffe0, !P2 ;  /* 0xffffffe005057807 */ /* 0x000fe20005000000 */
[----:B------:R-:W-:Y:S01]  /*2d30*/  @!P6 LDGSTS.E.BYPASS.LTC128B.128 [R207+0xe800], desc[UR14][R12.64+0x80] ;  /* 0x0e8000800ccfefae */ /* 0x000fe2000b901d4e */
[----:B------:R-:W-:Y:S01]  /*2d40*/  R2P PR, R0, 0x6 ;  /* 0x0000000600007804 */ /* 0x000fe20000000000 */
[----:B------:R-:W-:-:S02]  /*2d50*/  IMAD.IADD R202, R3, 0x1, R202 ;  /* 0x0000000103ca7824 */ /* 0x000fc400078e02ca */
[----:B------:R-:W-:Y:S01]  /*2d60*/  @!P6 LDGSTS.E.BYPASS.LTC128B.128 [R207+0x10800], desc[UR14][R12.64+0x100] ;  /* 0x108001000ccfefae */ /* 0x000fe2000b901d4e */
[----:B------:R-:W-:Y:S02]  /*2d70*/  VIADD R0, R201, 0x6000 ;  /* 0x00006000c9007836 */ /* 0x000fe40000000000 */
[----:B------:R-:W-:Y:S01]  /*2d80*/  LEA R202, R202, UR4, 0x1 ;  /* 0x00000004caca7c11 */ /* 0x000fe2000f8e08ff */
[----:B------:R-:W-:Y:S04]  /*2d90*/  @P5 STS.128 [R207+0xd000], RZ ;  /* 0x00d000ffcf005388 */ /* 0x000fe80000000c00 */
[----:B------:R-:W-:Y:S01]  /*2da0*/  @P5 STS.128 [R207+0xf000], RZ ;  /* 0x00f000ffcf005388 */ /* 0x000fe20000000c00 */
[----:B------:R-:W-:Y:S02]  /*2db0*/  IMAD R200, R7, 0x2, R202 ;  /* 0x0000000207c87824 */ /* 0x000fe400078e02ca */
[----:B------:R-:W-:Y:S01]  /*2dc0*/  @P1 VIADD R199, R0, 0xffffffe0 ;  /* 0xffffffe000c71836 */ /* 0x000fe20000000000 */
[----:B------:R-:W-:Y:S01]  /*2dd0*/  @P5 STS.128 [R207+0x11000], RZ ;  /* 0x011000ffcf005388 */ /* 0x000fe20000000c00 */
[----:B------:R-:W-:-:S02]  /*2de0*/  IMAD.MOV.U32 R0, RZ, RZ, 0x40 ;  /* 0x00000040ff007424 */ /* 0x000fc400078e00ff */
[C---:B------:R-:W-:Y:S01]  /*2df0*/  IMAD R198, R5.reuse, 0x2, R202 ;  /* 0x0000000205c67824 */ /* 0x040fe200078e02ca */
[----:B------:R-:W-:Y:S01]  /*2e00*/  @!PT LDS RZ, [RZ] ;  /* 0x00000000fffff984 */ /* 0x000fe20000000800 */
[----:B------:R-:W-:Y:S01]  /*2e10*/  @!PT LDS RZ, [RZ] ;  /* 0x00000000fffff984 */ /* 0x000fe20000000800 */
[----:B------:R-:W-:Y:S01]  /*2e20*/  @!PT LDS RZ, [RZ] ;  /* 0x00000000fffff984 */ /* 0x000fe20000000800 */
[----:B------:R-:W-:Y:S01]  /*2e30*/  @!P5 LDGSTS.E.BYPASS.LTC128B.128 [R207+0xd000], desc[UR14][R14.64] ;  /* 0x0d0000000ecfdfae */ /* 0x000fe2000b901d4e */
[----:B------:R-:W-:Y:S01]  /*2e40*/  IMAD R197, R5, 0x2, R200 ;  /* 0x0000000205c57824 */ /* 0x000fe200078e02c8 */
[----:B------:R-:W-:Y:S01]  /*2e50*/  SEL R0, R0, 0xffffffc0, !P2 ;  /* 0xffffffc000007807 */ /* 0x000fe20005000000 */
[C---:B------:R-:W-:Y:S01]  /*2e60*/  VIADD R191, R199.reuse, 0x800 ;  /* 0x00000800c7bf7836 */ /* 0x040fe20000000000 */
[----:B------:R-:W-:Y:S01]  /*2e70*/  @!P5 LDGSTS.E.BYPASS.LTC128B.128 [R207+0xf000], desc[UR14][R14.64+0x80] ;  /* 0x0f0000800ecfdfae */ /* 0x000fe2000b901d4e */
[----:B------:R-:W-:Y:S02]  /*2e80*/  VIADD R190, R199, 0x1000 ;  /* 0x00001000c7be7836 */ /* 0x000fe40000000000 */
[----:B------:R-:W-:Y:S01]  /*2e90*/  IMAD.IADD R195, R201, 0x1, R0 ;  /* 0x00000001c9c37824 */ /* 0x000fe200078e0200 */
[----:B------:R-:W-:Y:S01]  /*2ea0*/  @!P5 LDGSTS.E.BYPASS.LTC128B.128 [R207+0x11000], desc[UR14][R14.64+0x100] ;  /* 0x110001000ecfdfae */ /* 0x000fe2000b901d4e */
        /* <DEDUP_REMOVED lines=8> */
[----:B------:R-:W-:Y:S01]  /*2f30*/  @P4 STS.128 [R207+0x11800], RZ ;  /* 0x011800ffcf004388 */ /* 0x000fe20000000c00 */
[----:B------:R-:W-:-:S02]  /*2f40*/  VIADD R183, R199, 0x4000 ;  /* 0x00004000c7b77836 */ /* 0x000fc40000000000 */
[C---:B------:R-:W-:Y:S01]  /*2f50*/  VIADD R182, R199.reuse, 0x4800 ;  /* 0x00004800c7b67836 */ /* 0x040fe20000000000 */
[----:B------:R-:W-:Y:S01]  /*2f60*/  @!PT LDS RZ, [RZ] ;  /* 0x00000000fffff984 */ /* 0x000fe20000000800 */
[----:B------:R-:W-:Y:S01]  /*2f70*/  @!PT LDS RZ, [RZ] ;  /* 0x00000000fffff984 */ /* 0x000fe20000000800 */
[----:B------:R-:W-:Y:S01]  /*2f80*/  @!PT LDS RZ, [RZ] ;  /* 0x00000000fffff984 */ /* 0x000fe20000000800 */
[----:B------:R-:W-:Y:S01]  /*2f90*/  @!P4 LDGSTS.E.BYPASS.LTC128B.128 [R207+0xd800], desc[UR14][R10.64] ;  /* 0x0d8000000acfcfae */ /* 0x000fe2000b901d4e */
[C---:B------:R-:W-:Y:S02]  /*2fa0*/  VIADD R181, R199.reuse, 0x5000 ;  /* 0x00005000c7b57836 */ /* 0x040fe40000000000 */
[----:B------:R-:W-:Y:S01]  /*2fb0*/  VIADD R180, R199, 0x5800 ;  /* 0x00005800c7b47836 */ /* 0x000fe20000000000 */
[----:B------:R-:W-:Y:S04]  /*2fc0*/  @!P4 LDGSTS.E.BYPASS.LTC128B.128 [R207+0xf800], desc[UR14][R10.64+0x80] ;  /* 0x0f8000800acfcfae */ /* 0x000fe8000b901d4e */
[----:B------:R1:W-:Y:S04]  /*2fd0*/  @!P4 LDGSTS.E.BYPASS.LTC128B.128 [R207+0x11800], desc[UR14][R10.64+0x100] ;  /* 0x118001000acfcfae */ /* 0x0003e8000b901d4e */
[----:B------:R-:W-:Y:S04]  /*2fe0*/  LDSM.16.M88.4 R28, [R202] ;  /* 0x00000000ca1c783b */ /* 0x000fe80000000200 */
[----:B------:R-:W2:Y:S04]  /*2ff0*/  LDSM.16.M88.4 R24, [R201+0x6000] ;  /* 0x00600000c918783b */ /* 0x000ea80000000200 */
[----:B------:R-:W-:Y:S04]  /*3000*/  LDSM.16.M88.4 R36, [R200] ;  /* 0x00000000c824783b */ /* 0x000fe80000000200 */
[----:B------:R-:W3:Y:S04]  /*3010*/  LDSM.16.M88.4 R44, [R201+0x6800] ;  /* 0x00680000c92c783b */ /* 0x000ee80000000200 */
[----:B------:R-:W4:Y:S04]  /*3020*/  LDSM.16.M88.4 R68, [R201+0x7000] ;  /* 0x00700000c944783b */ /* 0x000f280000000200 */
[----:B------:R-:W-:Y:S04]  /*3030*/  LDSM.16.M88.4 R40, [R201+0x7800] ;  /* 0x00780000c928783b */ /* 0x000fe80000000200 */
[----:B-1----:R-:W1:Y:S04]  /*3040*/  LDSM.16.M88.4 R8, [R199] ;  /* 0x00000000c708783b */ /* 0x002e680000000200 */
[----:B------:R-:W-:Y:S04]  /*3050*/  LDSM.16.M88.4 R60, [R198] ;  /* 0x00000000c63c783b */ /* 0x000fe80000000200 */
[----:B------:R-:W5:Y:S04]  /*3060*/  LDSM.16.M88.4 R12, [R195+0x6000] ;  /* 0x00600000c30c783b */ /* 0x000f680000000200 */
[----:B------:R-:W5:Y:S04]  /*3070*/  LDSM.16.M88.4 R20, [R199+0x800] ;  /* 0x00080000c714783b */ /* 0x000f680000000200 */
[----:B------:R-:W5:Y:S01]  /*3080*/  LDSM.16.M88.4 R80, [R199+0x1000] ;  /* 0x00100000c750783b */ /* 0x000f620000000200 */
[C---:B--2---:R-:W-:Y:S03]  /*3090*/  HMMA.16816.F32 R16, R28.reuse, R24, RZ ;  /* 0x000000181c10723c */ /* 0x044fe600000018ff */
[----:B------:R-:W2:Y:S04]  /*30a0*/  LDSM.16.M88.4 R76, [R199+0x1800] ;  /* 0x00180000c74c783b */ /* 0x000ea80000000200 */
[----:B------:R-:W-:Y:S01]  /*30b0*/  LDSM.16.M88.4 R52, [R197] ;  /* 0x00000000c534783b */ /* 0x000fe20000000200 */
[C---:B------:R-:W-:Y:S03]  /*30c0*/  HMMA.16816.F32 R24, R28.reuse, R26, RZ ;  /* 0x0000001a1c18723c */ /* 0x040fe600000018ff */
[----:B------:R-:W-:Y:S03]  /*30d0*/  LDSM.16.M88.4 R56, [R195+0x6800] ;  /* 0x00680000c338783b */ /* 0x000fe60000000200 */
[C---:B---3--:R-:W-:Y:S01]  /*30e0*/  HMMA.16816.F32 R32, R28.reuse, R44, RZ ;  /* 0x0000002c1c20723c */ /* 0x048fe200000018ff */
[----:B------:R-:W-:Y:S04]  /*30f0*/  LDSM.16.M88.4 R48, [R195+0x7000] ;  /* 0x00700000c330783b */ /* 0x000fe80000000200 */
[----:B------:R-:W-:Y:S01]  /*3100*/  LDSM.16.M88.4 R84, [R188+0x1800] ;  /* 0x00180000bc54783b */ /* 0x000fe20000000200 */
[----:B----4-:R-:W-:Y:S03]  /*3110*/  HMMA.16816.F32 R72, R28, R68, RZ ;  /* 0x000000441c48723c */ /* 0x010fe600000018ff */
[----:B------:R-:W-:Y:S03]  /*3120*/  LDSM.16.M88.4 R88, [R195+0xa000] ;  /* 0x00a00000c358783b */ /* 0x000fe60000000200 */
[C---:B-1----:R-:W-:Y:S01]  /*3130*/  HMMA.16816.F32 R16, R36.reuse, R8, R16 ;  /* 0x000000082410723c */ /* 0x042fe20000001810 */
[----:B------:R-:W-:Y:S04]  /*3140*/  LDSM.16.M88.4 R92, [R201+0xa800] ;  /* 0x00a80000c95c783b */ /* 0x000fe80000000200 */
[----:B------:R-:W0:Y:S01]  /*3150*/  LDGDEPBAR ;  /* 0x00000000000079af */ /* 0x000e220000000000 */
[----:B------:R-:W-:Y:S03]  /*3160*/  HMMA.16816.F32 R24, R36, R10, R24 ;  /* 0x0000000a2418723c */ /* 0x000fe60000001818 */
[----:B------:R-:W1:Y:S03]  /*3170*/  LDSM.16.M88.4 R8, [R188] ;  /* 0x00000000bc08783b */ /* 0x000e660000000200 */
[C---:B------:R-:W-:Y:S06]  /*3180*/  HMMA.16816.F32 R44, R28.reuse, R46, RZ ;  /* 0x0000002e1c2c723c */ /* 0x040fec00000018ff */
[C---:B------:R-:W-:Y:S06]  /*3190*/  HMMA.16816.F32 R68, R28.reuse, R70, RZ ;  /* 0x000000461c44723c */ /* 0x040fec00000018ff */
[C---:B------:R-:W-:Y:S06]  /*31a0*/  HMMA.16816.F32 R64, R28.reuse, R40, RZ ;  /* 0x000000281c40723c */ /* 0x040fec00000018ff */
[----:B------:R-:W-:Y:S01]  /*31b0*/  HMMA.16816.F32 R28, R28, R42, RZ ;  /* 0x0000002a1c1c723c */ /* 0x000fe200000018ff */
[----:B------:R-:W3:Y:S05]  /*31c0*/  LDSM.16.M88.4 R40, [R195+0x7800] ;  /* 0x00780000c328783b */ /* 0x000eea0000000200 */
[C---:B-----5:R-:W-:Y:S06]  /*31d0*/  HMMA.16816.F32 R16, R60.reuse, R12, R16 ;  /* 0x0000000c3c10723c */ /* 0x060fec0000001810 */
[----:B------:R-:W-:Y:S01]  /*31e0*/  HMMA.16816.F32 R24, R60, R14, R24 ;  /* 0x0000000e3c18723c */ /* 0x000fe20000001818 */
        /* <DEDUP_REMOVED lines=9> */
[----:B------:R-:W-:Y:S04]  /*3280*/  LDSM.16.M88.4 R36, [R202+0x2000] ;  /* 0x00200000ca24783b */ /* 0x000fe80000000200 */
[----:B------:R-:W2:Y:S01]  /*3290*/  LDSM.16.M88.4 R76, [R201+0x8000] ;  /* 0x00800000c94c783b */ /* 0x000ea20000000200 */
        /* <DEDUP_REMOVED lines=11> */
[----:B------:R-:W3:Y:S04]  /*3350*/  LDSM.16.M88.4 R40, [R201+0x8800] ;  /* 0x00880000c928783b */ /* 0x000ee80000000200 */
[----:B------:R-:W4:Y:S01]  /*3360*/  LDSM.16.M88.4 R28, [R201+0x9000] ;  /* 0x00900000c91c783b */ /* 0x000f220000000200 */
[C---:B--2---:R-:W-:Y:S06]  /*3370*/  HMMA.16816.F32 R16, R36.reuse, R76, R16 ;  /* 0x0000004c2410723c */ /* 0x044fec0000001810 */
[----:B------:R-:W-:Y:S01]  /*3380*/  HMMA.16816.F32 R24, R36, R78, R24 ;  /* 0x0000004e2418723c */ /* 0x000fe20000001818 */
[----:B------:R-:W-:Y:S05]  /*3390*/  LDSM.16.M88.4 R76, [R195+0x8800] ;  /* 0x00880000c34c783b */ /* 0x000fea0000000200 */
        /* <DEDUP_REMOVED lines=12> */
[----:B------:R-:W1:Y:S01]  /*3460*/  LDSM.16.M88.4 R52, [R188+0x2000] ;  /* 0x00200000bc34783b */ /* 0x000e620000000200 */
[C---:B---3--:R-:W-:Y:S06]  /*3470*/  HMMA.16816.F32 R32, R36.reuse, R40, R32 ;  /* 0x000000282420723c */ /* 0x048fec0000001820 */
[C---:B------:R-:W-:Y:S01]  /*3480*/  HMMA.16816.F32 R44, R36.reuse, R42, R44 ;  /* 0x0000002a242c723c */ /* 0x040fe2000000182c */
[----:B------:R-:W3:Y:S05]  /*3490*/  LDSM.16.M88.4 R40, [R199+0x3000] ;  /* 0x00300000c728783b */ /* 0x000eea0000000200 */
[C---:B----4-:R-:W-:Y:S06]  /*34a0*/  HMMA.16816.F32 R72, R36.reuse, R28, R72 ;  /* 0x0000001c2448723c */ /* 0x050fec0000001848 */
[----:B------:R-:W-:Y:S01]  /*34b0*/  HMMA.16816.F32 R68, R36, R30, R68 ;  /* 0x0000001e2444723c */ /* 0x000fe20000001844 */
[----:B------:R-:W4:Y:S05]  /*34c0*/  LDSM.16.M88.4 R28, [R199+0x3800] ;  /* 0x00380000c71c783b */ /* 0x000f2a0000000200 */
        /* <DEDUP_REMOVED lines=10> */
[C---:B-1----:R-:W-:Y:S06]  /*3570*/  HMMA.16816.F32 R16, R84.reuse, R52, R16 ;  /* 0x000000345410723c */ /* 0x042fec0000001810 */
[----:B------:R-:W-:Y:S01]  /*3580*/  HMMA.16816.F32 R24, R84, R54, R24 ;  /* 0x000000365418723c */ /* 0x000fe20000001818 */
[----:B------:R-:W-:Y:S05]  /*3590*/  LDSM.16.M88.4 R52, [R201+0xb000] ;  /* 0x00b00000c934783b */ /* 0x000fea0000000200 */
[C---:B---3--:R-:W-:Y:S06]  /*35a0*/  HMMA.16816.F32 R72, R8.reuse, R40, R72 ;  /* 0x000000280848723c */ /* 0x048fec0000001848 */
[C---:B------:R-:W-:Y:S01]  /*35b0*/  HMMA.16816.F32 R68, R8.reuse, R42, R68 ;  /* 0x0000002a0844723c */ /* 0x040fe20000001844 */
[----:B------:R-:W-:Y:S05]  /*35c0*/  LDSM.16.M88.4 R40, [R200+0x4000] ;  /* 0x00400000c828783b */ /* 0x000fea0000000200 */
[C---:B----4-:R-:W-:Y:S06]  /*35d0*/  HMMA.16816.F32 R64, R8.reuse, R28, R64 ;  /* 0x0000001c0840723c */ /* 0x050fec0000001840 */
[----:B------:R-:W-:Y:S01]  /*35e0*/  HMMA.16816.F32 R60, R8, R30, R60 ;  /* 0x0000001e083c723c */ /* 0x000fe2000000183c */
[----:B------:R-:W1:Y:S04]  /*35f0*/  LDSM.16.M88.4 R28, [R199+0x4000] ;  /* 0x00400000c71c783b */ /* 0x000e680000000200 */
[----:B------:R-:W3:Y:S01]  /*3600*/  LDSM.16.M88.4 R8, [R188+0x2800] ;  /* 0x00280000bc08783b */ /* 0x000ee20000000200 */
[C---:B--2---:R-:W-:Y:S06]  /*3610*/  HMMA.16816.F32 R16, R56.reuse, R20, R16 ;  /* 0x000000143810723c */ /* 0x044fec0000001810 */
[----:B------:R-:W-:Y:S01]  /*3620*/  HMMA.16816.F32 R24, R56, R22, R24 ;  /* 0x000000163818723c */ /* 0x000fe20000001818 */
        /* <DEDUP_REMOVED lines=12> */
[----:B------:R-:W-:Y:S01]  /*36f0*/  HMMA.16816.F32 R24, R40, R30, R24 ;  /* 0x0000001e2818723c */ /* 0x000fe20000001818 */
[----:B------:R-:W-:Y:S05]  /*3700*/  LDSM.16.M88.4 R28, [R195+0xa800] ;  /* 0x00a80000c31c783b */ /* 0x000fea0000000200 */
[C---:B---3--:R-:W-:Y:S06]  /*3710*/  HMMA.16816.F32 R32, R84.reuse, R8, R32 ;  /* 0x000000085420723c */ /* 0x048fec0000001820 */
[C---:B------:R-:W-:Y:S01]  /*3720*/  HMMA.16816.F32 R44, R84.reuse, R10, R44 ;  /* 0x0000000a542c723c */ /* 0x040fe2000000182c */
[----:B------:R-:W1:Y:S05]  /*3730*/  LDSM.16.M88.4 R8, [R197+0x4000] ;  /* 0x00400000c508783b */ /* 0x000e6a0000000200 */
[C---:B------:R-:W-:Y:S06]  /*3740*/  HMMA.16816.F32 R72, R84.reuse, R80, R72 ;  /* 0x000000505448723c */ /* 0x040fec0000001848 */
[----:B--2---:R-:W-:Y:S06]  /*3750*/  HMMA.16816.F32 R64, R84, R76, R64 ;  /* 0x0000004c5440723c */ /* 0x004fec0000001840 */
[----:B----4-:R-:W-:Y:S06]  /*3760*/  HMMA.16816.F32 R16, R12, R88, R16 ;  /* 0x000000580c10723c */ /* 0x010fec0000001810 */
[----:B------:R-:W-:Y:S01]  /*3770*/  HMMA.16816.F32 R60, R84, R78, R60 ;  /* 0x0000004e543c723c */ /* 0x000fe2000000183c */
[----:B------:R-:W2:Y:S05]  /*3780*/  LDSM.16.M88.4 R76, [R199+0x5000] ;  /* 0x00500000c74c783b */ /* 0x000eaa0000000200 */
[----:B------:R-:W-:Y:S06]  /*3790*/  HMMA.16816.F32 R24, R12, R90, R24 ;  /* 0x0000005a0c18723c */ /* 0x000fec0000001818 */
[----:B------:R-:W-:Y:S06]  /*37a0*/  HMMA.16816.F32 R44, R56, R94, R44 ;  /* 0x0000005e382c723c */ /* 0x000fec000000182c */
[----:B------:R-:W-:Y:S06]  /*37b0*/  HMMA.16816.F32 R68, R84, R82, R68 ;  /* 0x000000525444723c */ /* 0x000fec0000001844 */
[----:B------:R-:W-:Y:S01]  /*37c0*/  HMMA.16816.F32 R80, R56, R52, R72 ;  /* 0x000000343850723c */ /* 0x000fe20000001848 */
[----:B------:R-:W-:Y:S05]  /*37d0*/  LDSM.16.M88.4 R72, [R188+0x4800] ;  /* 0x00480000bc48783b */ /* 0x000fea0000000200 */
[C---:B-1----:R-:W-:Y:S06]  /*37e0*/  HMMA.16816.F32 R16, R8.reuse, R20, R16 ;  /* 0x000000140810723c */ /* 0x042fec0000001810 */
[----:B------:R-:W-:Y:S01]  /*37f0*/  HMMA.16816.F32 R24, R8, R22, R24 ;  /* 0x000000160818723c */ /* 0x000fe20000001818 */
[----:B------:R-:W1:Y:S05]  /*3800*/  LDSM.16.M88.4 R20, [R195+0xb000] ;  /* 0x00b00000c314783b */ /* 0x000e6a0000000200 */
[----:B------:R-:W-:Y:S06]  /*3810*/  HMMA.16816.F32 R44, R40, R38, R44 ;  /* 0x00000026282c723c */ /* 0x000fec000000182c */
[----:B------:R-:W-:Y:S06]  /*3820*/  HMMA.16816.F32 R32, R56, R92, R32 ;  /* 0x0000005c3820723c */ /* 0x000fec0000001820 */
[----:B--2---:R-:W-:Y:S01]  /*3830*/  HMMA.16816.F32 R80, R40, R76, R80 ;  /* 0x0000004c2850723c */ /* 0x004fe20000001850 */
[----:B------:R-:W-:-:S05]  /*3840*/  FMUL.FTZ R16, R16, UR5 ;  /* 0x0000000510107c20 */ /* 0x000fca0008410000 */
[----:B------:R-:W-:Y:S01]  /*3850*/  HMMA.16816.F32 R68, R56, R54, R68 ;  /* 0x000000363844723c */ /* 0x000fe20000001844 */
[----:B------:R-:W2:Y:S01]  /*3860*/  LDSM.16.M88.4 R52, [R199+0x5800] ;  /* 0x00580000c734783b */ /* 0x000ea20000000200 */
[----:B------:R-:W-:Y:S01]  /*3870*/  FMUL.FTZ R24, R24, UR5 ;  /* 0x0000000518187c20 */ /* 0x000fe20008410000 */
[----:B------:R-:W-:-:S03]  /*3880*/  FMUL.FTZ R25, R25, UR5 ;  /* 0x0000000519197c20 */ /* 0x000fc60008410000 */
[----:B------:R-:W-:Y:S01]  /*3890*/  HMMA.16816.F32 R44, R12, R30, R44 ;  /* 0x0000001e0c2c723c */ /* 0x000fe2000000182c */
[----:B------:R-:W-:Y:S05]  /*38a0*/  MUFU.TANH R38, R24 ;  /* 0x0000001800267308 */ /* 0x000fea0000002400 */
[----:B------:R-:W-:Y:S01]  /*38b0*/  HMMA.16816.F32 R32, R40, R36, R32 ;  /* 0x000000242820723c */ /* 0x000fe20000001820 */
[----:B------:R-:W-:Y:S01]  /*38c0*/  LOP3.LUT R31, R98, 0xffffffe0, RZ, 0xc0, !PT ;  /* 0xffffffe0621f7812 */ /* 0x000fe200078ec0ff */
[----:B------:R-:W-:Y:S01]  /*38d0*/  FMUL.FTZ R30, R26, UR5 ;  /* 0x000000051a1e7c20 */ /* 0x000fe20008410000 */
[----:B------:R-:W-:Y:S03]  /*38e0*/  MUFU.TANH R39, R25 ;  /* 0x0000001900277308 */ /* 0x000fe60000002400 */
[----:B------:R-:W-:Y:S01]  /*38f0*/  IMAD.IADD R0, R96, 0x1, -R31 ;  /* 0x0000000160007824 */ /* 0x000fe200078e0a1f */
[----:B------:R-:W-:Y:S01]  /*3900*/  HMMA.16816.F32 R64, R56, R48, R64 ;  /* 0x000000303840723c */ /* 0x000fe20000001840 */
[----:B------:R-:W-:Y:S01]  /*3910*/  FMUL.FTZ R37, R18, UR5 ;  /* 0x0000000512257c20 */ /* 0x000fe20008410000 */
[----:B------:R-:W-:Y:S01]  /*3920*/  FMUL.FTZ R36, R19, UR5 ;  /* 0x0000000513247c20 */ /* 0x000fe20008410000 */
[----:B------:R-:W-:-:S03]  /*3930*/  IMAD.IADD R31, R4, 0x1, R215 ;  /* 0x00000001041f7824 */ /* 0x000fc600078e02d7 */
[----:B------:R-:W-:Y:S01]  /*3940*/  HMMA.16816.F32 R60, R56, R50, R60 ;  /* 0x00000032383c723c */ /* 0x000fe2000000183c */
[----:B------:R-:W-:Y:S05]  /*3950*/  MUFU.TANH R37, R37 ;  /* 0x0000002500257308 */ /* 0x000fea0000002400 */
[C---:B-1----:R-:W-:Y:S03]  /*3960*/  HMMA.16816.F32 R80, R12.reuse, R20, R80 ;  /* 0x000000140c50723c */ /* 0x042fe60000001850 */
[----:B------:R-:W-:Y:S03]  /*3970*/  MUFU.TANH R36, R36 ;  /* 0x0000002400247308 */ /* 0x000fe60000002400 */
[----:B------:R-:W-:Y:S01]  /*3980*/  HMMA.16816.F32 R32, R12, R28, R32 ;  /* 0x0000001c0c20723c */ /* 0x000fe20000001820 */
[----:B------:R-:W-:Y:S01]  /*3990*/  SHF.R.S32.HI R21, RZ, 0x1f, R0 ;  /* 0x0000001fff157819 */ /* 0x000fe20000011400 */
[----:B------:R-:W-:-:S03]  /*39a0*/  VIADD R20, R31, 0x1 ;  /* 0x000000011f147836 */ /* 0x000fc60000000000 */
[----:B------:R-:W-:Y:S01]  /*39b0*/  LEA.HI R0, R21, R0, RZ, 0x2 ;  /* 0x0000000015007211 */ /* 0x000fe200078f10ff */
[----:B------:R1:W3:Y:S01]  /*39c0*/  MUFU.TANH R29, R16 ;  /* 0x00000010001d7308 */ /* 0x0002e20000002400 */
[----:B------:R-:W-:Y:S01]  /*39d0*/  FMUL.FTZ R28, R17, UR5 ;  /* 0x00000005111c7c20 */ /* 0x000fe20008410000 */
[----:B------:R-:W-:Y:S01]  /*39e0*/  HMMA.16816.F32 R68, R40, R78, R68 ;  /* 0x0000004e2844723c */ /* 0x000fe20000001844 */
[----:B------:R-:W-:Y:S01]  /*39f0*/  SHF.R.S32.HI R0, RZ, 0x2, R0 ;  /* 0x00000002ff007819 */ /* 0x000fe20000011400 */
[----:B------:R-:W-:-:S04]  /*3a00*/  VIADD R21, R31, 0x8 ;  /* 0x000000081f157836 */ /* 0x000fc80000000000 */
[----:B------:R-:W-:Y:S01]  /*3a10*/  IMAD.IADD R213, R0, 0x1, R213 ;  /* 0x0000000100d57824 */ /* 0x000fe200078e02d5 */
[C---:B--2---:R-:W-:Y:S01]  /*3a20*/  HMMA.16816.F32 R64, R40.reuse, R52, R64 ;  /* 0x000000342840723c */ /* 0x044fe20000001840 */
[----:B------:R-:W2:Y:S01]  /*3a30*/  MUFU.TANH R28, R28 ;  /* 0x0000001c001c7308 */ /* 0x000ea20000002400 */
[----:B------:R-:W-:Y:S01]  /*3a40*/  LOP3.LUT R0, R3, R6, RZ, 0xfc, !PT ;  /* 0x0000000603007212 */ /* 0x000fe200078efcff */
[C---:B------:R-:W-:Y:S01]  /*3a50*/  VIADD R211, R213.reuse, 0x8 ;  /* 0x00000008d5d37836 */ /* 0x040fe20000000000 */
[C---:B------:R-:W-:Y:S02]  /*3a60*/  VIADDMNMX R212, R213.reuse, UR12, R212, PT ;  /* 0x0000000cd5d47c46 */ /* 0x040fe4000b8001d4 */
[----:B------:R-:W-:Y:S01]  /*3a70*/  HMMA.16816.F32 R60, R40, R54, R60 ;  /* 0x00000036283c723c */ /* 0x000fe2000000183c */
[----:B------:R-:W-:Y:S01]  /*3a80*/  VIADDMNMX R213, R213, UR17, RZ, !PT ;  /* 0x00000011d5d57c46 */ /* 0x000fe2000f8001ff */
[----:B-1----:R-:W1:Y:S01]  /*3a90*/  LDSM.16.M88.4 R16, [R195+0xb800] ;  /* 0x00b80000c310783b */ /* 0x002e620000000200 */
[C---:B------:R-:W-:Y:S01]  /*3aa0*/  IADD3 R210, R211.reuse, UR10, R210 ;  /* 0x0000000ad3d27c10 */ /* 0x040fe2000fffe0d2 */
[----:B------:R4:W-:Y:S01]  /*3ab0*/  MUFU.TANH R40, R30 ;  /* 0x0000001e00287308 */ /* 0x0009e20000002400 */
[----:B------:R-:W-:Y:S01]  /*3ac0*/  VIADDMNMX R211, R211, UR17, RZ, !PT ;  /* 0x00000011d3d37c46 */ /* 0x000fe2000f8001ff */
[----:B------:R-:W-:Y:S01]  /*3ad0*/  HMMA.16816.F32 R32, R8, R72, R32 ;  /* 0x000000480820723c */ /* 0x000fe20000001820 */
[----:B------:R-:W-:Y:S01]  /*3ae0*/  FMUL.FTZ R41, R27, UR5 ;  /* 0x000000051b297c20 */ /* 0x000fe20008410000 */
[----:B------:R-:W-:Y:S01]  /*3af0*/  VIMNMX R210, R210, UR16, PT ;  /* 0x00000010d2d27c48 */ /* 0x000fe2000bfe0100 */
[----:B------:R-:W5:Y:S01]  /*3b00*/  LDSM.16.M88.4 R24, [R188+0x5000] ;  /* 0x00500000bc18783b */ /* 0x000f620000000200 */
[----:B------:R-:W-:-:S02]  /*3b10*/  ISETP.GE.AND P4, PT, R20, R212, PT ;  /* 0x000000d41400720c */ /* 0x000fc40003f86270 */
[C---:B------:R-:W-:Y:S01]  /*3b20*/  ISETP.GE.AND P2, PT, R20.reuse, R210, PT ;  /* 0x000000d21400720c */ /* 0x040fe20003f46270 */
[----:B------:R-:W-:Y:S01]  /*3b30*/  HMMA.16816.F32 R68, R12, R22, R68 ;  /* 0x000000160c44723c */ /* 0x000fe20000001844 */
[C---:B------:R-:W-:Y:S01]  /*3b40*/  ISETP.GE.AND P6, PT, R31.reuse, R212, PT ;  /* 0x000000d41f00720c */ /* 0x040fe20003fc6270 */
[----:B------:R-:W2:Y:S01]  /*3b50*/  MUFU.TANH R41, R41 ;  /* 0x0000002900297308 */ /* 0x000ea20000002400 */
[C---:B------:R-:W-:Y:S02]  /*3b60*/  ISETP.GE.AND P1, PT, R31.reuse, R210, PT ;  /* 0x000000d21f00720c */ /* 0x040fe40003f26270 */
[C---:B------:R-:W-:Y:S01]  /*3b70*/  ISETP.LT.OR P4, PT, R20.reuse, R213, P4 ;  /* 0x000000d51400720c */ /* 0x040fe20002781670 */
[----:B------:R-:W-:Y:S01]  /*3b80*/  HMMA.16816.F32 R44, R8, R74, R44 ;  /* 0x0000004a082c723c */ /* 0x000fe2000000182c */
[----:B------:R-:W-:Y:S01]  /*3b90*/  ISETP.LT.OR P2, PT, R20, R211, P2 ;  /* 0x000000d31400720c */ /* 0x000fe20001741670 */
[C---:B------:R-:W-:Y:S01]  /*3ba0*/  VIADD R20, R31.reuse, 0x9 ;  /* 0x000000091f147836 */ /* 0x040fe20000000000 */
[----:B------:R-:W-:-:S02]  /*3bb0*/  ISETP.LT.OR P6, PT, R31, R213, P6 ;  /* 0x000000d51f00720c */ /* 0x000fc400037c1670 */
[----:B------:R-:W-:Y:S02]  /*3bc0*/  ISETP.LT.OR P1, PT, R31, R211, P1 ;  /* 0x000000d31f00720c */ /* 0x000fe40000f21670 */
[----:B---3--:R-:W-:Y:S02]  /*3bd0*/  FSEL R29, R29, -INF , !P6 ;  /* 0xff8000001d1d7808 */ /* 0x008fe40007000000 */
[----:B----4-:R-:W-:Y:S01]  /*3be0*/  FSEL R30, R37, -INF , !P1 ;  /* 0xff800000251e7808 */ /* 0x010fe20004800000 */
[----:B------:R-:W-:Y:S01]  /*3bf0*/  VIADD R37, R31, 0x11 ;  /* 0x000000111f257836 */ /* 0x000fe20000000000 */
[-C--:B------:R-:W-:Y:S01]  /*3c00*/  ISETP.GE.AND P0, PT, R21, R212.reuse, PT ;  /* 0x000000d41500720c */ /* 0x080fe20003f06270 */
[----:B------:R-:W-:Y:S01]  /*3c10*/  FMUL.FTZ R32, R32, UR5 ;  /* 0x0000000520207c20 */ /* 0x000fe20008410000 */
[----:B------:R-:W-:Y:S01]  /*3c20*/  ISETP.GE.AND P5, PT, R20, R212, PT ;  /* 0x000000d41400720c */ /* 0x000fe20003fa6270 */
[----:B------:R-:W-:Y:S01]  /*3c30*/  FMUL.FTZ R33, R33, UR5 ;  /* 0x0000000521217c20 */ /* 0x000fe20008410000 */
[----:B------:R-:W-:-:S02]  /*3c40*/  ISETP.GE.AND P6, PT, R21, R210, PT ;  /* 0x000000d21500720c */ /* 0x000fc40003fc6270 */
[C---:B------:R-:W-:Y:S01]  /*3c50*/  ISETP.GE.AND P1, PT, R20.reuse, R210, PT ;  /* 0x000000d21400720c */ /* 0x040fe20003f26270 */
[----:B------:R-:W3:Y:S01]  /*3c60*/  MUFU.TANH R32, R32 ;  /* 0x0000002000207308 */ /* 0x000ee20000002400 */
[C---:B------:R-:W-:Y:S02]  /*3c70*/  ISETP.LT.OR P0, PT, R21.reuse, R213, P0 ;  /* 0x000000d51500720c */ /* 0x040fe40000701670 */
[----:B------:R-:W-:Y:S02]  /*3c80*/  ISETP.LT.OR P6, PT, R21, R211, P6 ;  /* 0x000000d31500720c */ /* 0x000fe400037c1670 */
[C---:B------:R-:W-:Y:S01]  /*3c90*/  ISETP.LT.OR P5, PT, R20.reuse, R213, P5 ;  /* 0x000000d51400720c */ /* 0x040fe20002fa1670 */
[----:B-1----:R-:W-:Y:S01]  /*3ca0*/  HMMA.16816.F32 R64, R12, R16, R64 ;  /* 0x000000100c40723c */ /* 0x002fe20000001840 */
[----:B------:R-:W-:Y:S01]  /*3cb0*/  ISETP.LT.OR P1, PT, R20, R211, P1 ;  /* 0x000000d31400720c */ /* 0x000fe20000f21670 */
[----:B------:R-:W-:Y:S01]  /*3cc0*/  FMUL.FTZ R6, R45, UR5 ;  /* 0x000000052d067c20 */ /* 0x000fe20008410000 */
[----:B------:R-:W1:Y:S01]  /*3cd0*/  LDSM.16.M88.4 R20, [R188+0x5800] ;  /* 0x00580000bc14783b */ /* 0x000e620000000200 */
[----:B------:R-:W-:Y:S01]  /*3ce0*/  FMUL.FTZ R44, R44, UR5 ;  /* 0x000000052c2c7c20 */ /* 0x000fe20008410000 */
[----:B------:R-:W-:Y:S01]  /*3cf0*/  MUFU.TANH R33, R33 ;  /* 0x0000002100217308 */ /* 0x000fe20000002400 */
[----:B-----5:R-:W-:Y:S01]  /*3d00*/  HMMA.16816.F32 R80, R8, R24, R80 ;  /* 0x000000180850723c */ /* 0x020fe20000001850 */
[----:B------:R-:W-:Y:S01]  /*3d10*/  FMUL.FTZ R17, R34, UR5 ;  /* 0x0000000522117c20 */ /* 0x000fe20008410000 */
[----:B------:R-:W-:Y:S01]  /*3d20*/  FMUL.FTZ R16, R35, UR5 ;  /* 0x0000000523107c20 */ /* 0x000fe20008410000 */
[----:B------:R-:W-:Y:S01]  /*3d30*/  FMUL.FTZ R34, R47, UR5 ;  /* 0x000000052f227c20 */ /* 0x000fe20008410000 */
[----:B------:R-:W-:Y:S01]  /*3d40*/  FMUL.FTZ R35, R46, UR5 ;  /* 0x000000052e237c20 */ /* 0x000fe20008410000 */
[----:B------:R-:W-:Y:S01]  /*3d50*/  FSEL R36, R36, -INF , !P2 ;  /* 0xff80000024247808 */ /* 0x000fe20005000000 */
[----:B------:R-:W-:Y:S01]  /*3d60*/  HMMA.16816.F32 R60, R12, R18, R60 ;  /* 0x000000120c3c723c */ /* 0x000fe2000000183c */
[----:B------:R-:W4:Y:S01]  /*3d70*/  MUFU.TANH R17, R17 ;  /* 0x0000001100117308 */ /* 0x000f220000002400 */
[----:B--2---:R-:W-:Y:S01]  /*3d80*/  FSEL R25, R28, -INF , !P4 ;  /* 0xff8000001c197808 */ /* 0x004fe20006000000 */
[----:B------:R-:W-:-:S04]  /*3d90*/  DEPBAR.LE SB0, 0x0 ;  /* 0x000080000000791a */ /* 0x000fc80000000000 */
[----:B------:R-:W-:Y:S01]  /*3da0*/  HMMA.16816.F32 R68, R8, R26, R68 ;  /* 0x0000001a0844723c */ /* 0x000fe20000001844 */
[----:B------:R-:W-:Y:S01]  /*3db0*/  VIADD R13, R31, 0x19 ;  /* 0x000000191f0d7836 */ /* 0x000fe20000000000 */
[----:B------:R-:W2:Y:S01]  /*3dc0*/  MUFU.TANH R6, R6 ;  /* 0x0000000600067308 */ /* 0x000ea20000002400 */
[----:B------:R-:W-:Y:S01]  /*3dd0*/  FSEL R18, R41, -INF , !P1 ;  /* 0xff80000029127808 */ /* 0x000fe20004800000 */
[C---:B------:R-:W-:Y:S01]  /*3de0*/  VIADD R14, R31.reuse, 0x18 ;  /* 0x000000181f0e7836 */ /* 0x040fe20000000000 */
[----:B------:R-:W-:Y:S01]  /*3df0*/  FSEL R24, R40, -INF , !P6 ;  /* 0xff80000028187808 */ /* 0x000fe20007000000 */
[C---:B------:R-:W-:Y:S01]  /*3e00*/  VIADD R19, R31.reuse, 0x21 ;  /* 0x000000211f137836 */ /* 0x040fe20000000000 */
[----:B------:R-:W-:Y:S01]  /*3e10*/  FSEL R27, R38, -INF , !P0 ;  /* 0xff800000261b7808 */ /* 0x000fe20004000000 */
[----:B------:R-:W-:Y:S01]  /*3e20*/  VIADD R26, R31, 0x10 ;  /* 0x000000101f1a7836 */ /* 0x000fe20000000000 */
[-C--:B------:R-:W-:Y:S01]  /*3e30*/  ISETP.GE.AND P1, PT, R13, R212.reuse, PT ;  /* 0x000000d40d00720c */ /* 0x080fe20003f26270 */
[----:B------:R-:W5:Y:S01]  /*3e40*/  MUFU.TANH R16, R16 ;  /* 0x0000001000107308 */ /* 0x000f620000002400 */
[----:B------:R-:W-:Y:S01]  /*3e50*/  FMUL.FTZ R80, R80, UR5 ;  /* 0x0000000550507c20 */ /* 0x000fe20008410000 */
[----:B------:R-:W-:Y:S01]  /*3e60*/  FMUL.FTZ R81, R81, UR5 ;  /* 0x0000000551517c20 */ /* 0x000fe20008410000 */
[----:B------:R-:W-:Y:S01]  /*3e70*/  ISETP.GE.AND P4, PT, R26, R212, PT ;  /* 0x000000d41a00720c */ /* 0x000fe20003f86270 */
[----:B------:R-:W-:Y:S01]  /*3e80*/  FMUL.FTZ R82, R82, UR5 ;  /* 0x0000000552527c20 */ /* 0x000fe20008410000 */
[C---:B------:R-:W-:Y:S01]  /*3e90*/  ISETP.GE.AND P0, PT, R26.reuse, R210, PT ;  /* 0x000000d21a00720c */ /* 0x040fe20003f06270 */
[----:B------:R-:W-:Y:S01]  /*3ea0*/  FMUL.FTZ R83, R83, UR5 ;  /* 0x0000000553537c20 */ /* 0x000fe20008410000 */
[----:B------:R-:W-:Y:S01]  /*3eb0*/  ISETP.LT.OR P4, PT, R26, R213, P4 ;  /* 0x000000d51a00720c */ /* 0x000fe20002781670 */
[----:B------:R-:W5:Y:S01]  /*3ec0*/  MUFU.TANH R3, R44 ;  /* 0x0000002c00037308 */ /* 0x000f620000002400 */
[----:B------:R-:W-:-:S02]  /*3ed0*/  ISETP.GE.AND P2, PT, R37, R212, PT ;  /* 0x000000d42500720c */ /* 0x000fc40003f46270 */
[----:B------:R-:W-:Y:S02]  /*3ee0*/  ISETP.GE.AND P6, PT, R37, R210, PT ;  /* 0x000000d22500720c */ /* 0x000fe40003fc6270 */
[----:B------:R-:W-:Y:S01]  /*3ef0*/  ISETP.LT.OR P0, PT, R26, R211, P0 ;  /* 0x000000d31a00720c */ /* 0x000fe20000701670 */
[C---:B-1----:R-:W-:Y:S01]  /*3f00*/  HMMA.16816.F32 R64, R8.reuse, R20, R64 ;  /* 0x000000140840723c */ /* 0x042fe20000001840 */
[----:B------:R-:W-:Y:S01]  /*3f10*/  FSEL R39, R39, -INF , !P5 ;  /* 0xff80000027277808 */ /* 0x000fe20006800000 */
[----:B------:R-:W1:Y:S01]  /*3f20*/  MUFU.TANH R163, R80 ;  /* 0x0000005000a37308 */ /* 0x000e620000002400 */
[-C--:B------:R-:W-:Y:S01]  /*3f30*/  ISETP.LT.OR P1, PT, R13, R213.reuse, P1 ;  /* 0x000000d50d00720c */ /* 0x080fe20000f21670 */
[----:B------:R-:W-:Y:S01]  /*3f40*/  FMUL.FTZ R68, R68, UR5 ;  /* 0x0000000544447c20 */ /* 0x000fe20008410000 */
[----:B------:R-:W-:Y:S01]  /*3f50*/  ISETP.GE.AND P5, PT, R14, R212, PT ;  /* 0x000000d40e00720c */ /* 0x000fe20003fa6270 */
[----:B------:R-:W-:Y:S01]  /*3f60*/  HMMA.16816.F32 R60, R8, R22, R60 ;  /* 0x00000016083c723c */ /* 0x000fe2000000183c */
[----:B---3--:R-:W-:Y:S01]  /*3f70*/  FSEL R15, R32, -INF , !P4 ;  /* 0xff800000200f7808 */ /* 0x008fe20006000000 */
[----:B------:R-:W-:Y:S01]  /*3f80*/  VIADD R20, R31, 0x20 ;  /* 0x000000201f147836 */ /* 0x000fe20000000000 */
[-C--:B------:R-:W-:Y:S01]  /*3f90*/  ISETP.GE.AND P4, PT, R14, R210.reuse, PT ;  /* 0x000000d20e00720c */ /* 0x080fe20003f86270 */
[----:B------:R-:W3:Y:S01]  /*3fa0*/  MUFU.TANH R171, R81 ;  /* 0x0000005100ab7308 */ /* 0x000ee20000002400 */
[----:B------:R-:W-:Y:S01]  /*3fb0*/  ISETP.LT.OR P2, PT, R37, R213, P2 ;  /* 0x000000d52500720c */ /* 0x000fe20001741670 */
[----:B------:R-:W-:Y:S01]  /*3fc0*/  FMUL.FTZ R69, R69, UR5 ;  /* 0x0000000545457c20 */ /* 0x000fe20008410000 */
[----:B------:R-:W-:Y:S01]  /*3fd0*/  ISETP.LT.OR P6, PT, R37, R211, P6 ;  /* 0x000000d32500720c */ /* 0x000fe200037c1670 */
[----:B------:R-:W-:Y:S01]  /*3fe0*/  FMUL.FTZ R70, R70, UR5 ;  /* 0x0000000546467c20 */ /* 0x000fe20008410000 */
[----:B----4-:R-:W-:Y:S01]  /*3ff0*/  FSEL R12, R17, -INF , !P0 ;  /* 0xff800000110c7808 */ /* 0x010fe20004000000 */
[----:B------:R-:W-:Y:S01]  /*4000*/  VIADD R8, R31, 0x28 ;  /* 0x000000281f087836 */ /* 0x000fe20000000000 */
[----:B------:R-:W-:Y:S01]  /*4010*/  ISETP.GE.AND P0, PT, R13, R210, PT ;  /* 0x000000d20d00720c */ /* 0x000fe20003f06270 */
[----:B------:R-:W4:Y:S01]  /*4020*/  MUFU.TANH R34, R34 ;  /* 0x0000002200227308 */ /* 0x000f220000002400 */
[----:B--2---:R-:W-:Y:S01]  /*4030*/  FSEL R9, R6, -INF , !P1 ;  /* 0xff80000006097808 */ /* 0x004fe20004800000 */
[----:B------:R-:W-:Y:S01]  /*4040*/  FMUL.FTZ R71, R71, UR5 ;  /* 0x0000000547477c20 */ /* 0x000fe20008410000 */
[----:B------:R-:W-:-:S02]  /*4050*/  ISETP.LT.OR P5, PT, R14, R213, P5 ;  /* 0x000000d50e00720c */ /* 0x000fc40002fa1670 */
[----:B------:R-:W-:Y:S01]  /*4060*/  ISETP.GT.AND P1, PT, R206, R203, PT ;  /* 0x000000cbce00720c */ /* 0x000fe20003f24270 */
[----:B------:R-:W-:Y:S01]  /*4070*/  FMUL.FTZ R64, R64, UR5 ;  /* 0x0000000540407c20 */ /* 0x000fe20008410000 */
[-C--:B------:R-:W-:Y:S01]  /*4080*/  ISETP.LT.OR P4, PT, R14, R211.reuse, P4 ;  /* 0x000000d30e00720c */ /* 0x080fe20002781670 */
[----:B------:R-:W2:Y:S01]  /*4090*/  MUFU.TANH R222, R82 ;  /* 0x0000005200de7308 */ /* 0x000ea20000002400 */
[----:B------:R-:W-:Y:S01]  /*40a0*/  FSEL R17, R33, -INF , !P2 ;  /* 0xff80000021117808 */ /* 0x000fe20005000000 */
[----:B------:R-:W-:Y:S01]  /*40b0*/  FMUL.FTZ R66, R66, UR5 ;  /* 0x0000000542427c20 */ /* 0x000fe20008410000 */
[----:B-----5:R-:W-:Y:S01]  /*40c0*/  FSEL R14, R16, -INF , !P6 ;  /* 0xff800000100e7808 */ /* 0x020fe20007000000 */
[----:B------:R-:W-:Y:S01]  /*40d0*/  FMUL.FTZ R67, R67, UR5 ;  /* 0x0000000543437c20 */ /* 0x000fe20008410000 */
[----:B------:R-:W-:Y:S01]  /*40e0*/  ISETP.LT.OR P0, PT, R13, R211, P0 ;  /* 0x000000d30d00720c */ /* 0x000fe20000701670 */
[----:B------:R-:W-:Y:S01]  /*40f0*/  FMUL.FTZ R65, R65, UR5 ;  /* 0x0000000541417c20 */ /* 0x000fe20008410000 */
[CC--:B------:R-:W-:Y:S01]  /*4100*/  ISETP.GE.AND P2, PT, R20.reuse, R212.reuse, PT ;  /* 0x000000d41400720c */ /* 0x0c0fe20003f46270 */
[----:B------:R-:W5:Y:S01]  /*4110*/  MUFU.TANH R35, R35 ;  /* 0x0000002300237308 */ /* 0x000f620000002400 */
[----:B------:R-:W-:Y:S01]  /*4120*/  ISETP.GE.AND P6, PT, R19, R212, PT ;  /* 0x000000d41300720c */ /* 0x000fe20003fc6270 */
[----:B------:R-:W5:Y:S01]  /*4130*/  @!P1 LDC.64 R218, c[0x0][0x218] ;  /* 0x00008600ffda9b82 */ /* 0x000f620000000a00 */
[----:B------:R-:W-:Y:S01]  /*4140*/  FSEL R13, R3, -INF , !P5 ;  /* 0xff800000030d7808 */ /* 0x000fe20006800000 */
[----:B------:R-:W-:Y:S01]  /*4150*/  VIADD R3, R31, 0x29 ;  /* 0x000000291f037836 */ /* 0x000fe20000000000 */
[----:B------:R-:W-:Y:S01]  /*4160*/  ISETP.GE.AND P5, PT, R20, R210, PT ;  /* 0x000000d21400720c */ /* 0x000fe20003fa6270 */
[----:B------:R-:W-:Y:S01]  /*4170*/  FMUL.FTZ R60, R60, UR5 ;  /* 0x000000053c3c7c20 */ /* 0x000fe20008410000 */
[CC--:B------:R-:W-:Y:S01]  /*4180*/  ISETP.LT.OR P2, PT, R20.reuse, R213.reuse, P2 ;  /* 0x000000d51400720c */ /* 0x0c0fe20001741670 */
[----:B------:R-:W5:Y:S01]  /*4190*/  MUFU.TANH R165, R68 ;  /* 0x0000004400a57308 */ /* 0x000f620000002400 */
[----:B------:R-:W-:Y:S01]  /*41a0*/  ISETP.LT.OR P6, PT, R19, R213, P6 ;  /* 0x000000d51300720c */ /* 0x000fe200037c1670 */
[----:B------:R-:W-:Y:S01]  /*41b0*/  FMUL.FTZ R61, R61, UR5 ;  /* 0x000000053d3d7c20 */ /* 0x000fe20008410000 */
[----:B------:R-:W-:Y:S01]  /*41c0*/  ISETP.LT.OR P5, PT, R20, R211, P5 ;  /* 0x000000d31400720c */ /* 0x000fe20002fa1670 */
[----:B------:R-:W-:Y:S01]  /*41d0*/  FMUL.FTZ R62, R62, UR5 ;  /* 0x000000053e3e7c20 */ /* 0x000fe20008410000 */
[----:B-1----:R-:W-:Y:S01]  /*41e0*/  FSEL R163, R163, -INF , !P2 ;  /* 0xff800000a3a37808 */ /* 0x002fe20005000000 */
[----:B------:R-:W-:Y:S01]  /*41f0*/  FMUL.FTZ R63, R63, UR5 ;  /* 0x000000053f3f7c20 */ /* 0x000fe20008410000 */
[----:B---3--:R-:W-:Y:S01]  /*4200*/  FSEL R171, R171, -INF , !P6 ;  /* 0xff800000abab7808 */ /* 0x008fe20007000000 */
[----:B------:R-:W1:Y:S01]  /*4210*/  MUFU.TANH R167, R69 ;  /* 0x0000004500a77308 */ /* 0x000e620000002400 */
[----:B----4-:R-:W-:-:S02]  /*4220*/  FSEL R6, R34, -INF , !P0 ;  /* 0xff80000022067808 */ /* 0x010fc40004000000 */
[C---:B------:R-:W-:Y:S02]  /*4230*/  ISETP.GE.AND P2, PT, R3.reuse, R212, PT ;  /* 0x000000d40300720c */ /* 0x040fe40003f46270 */
[----:B------:R-:W-:Y:S02]  /*4240*/  ISETP.GE.AND P6, PT, R3, R210, PT ;  /* 0x000000d20300720c */ /* 0x000fe40003fc6270 */
[----:B------:R-:W-:Y:S01]  /*4250*/  ISETP.GE.AND P0, PT, R8, R212, PT ;  /* 0x000000d40800720c */ /* 0x000fe20003f06270 */
[----:B------:R-:W3:Y:S01]  /*4260*/  MUFU.TANH R170, R83 ;  /* 0x0000005300aa7308 */ /* 0x000ee20000002400 */
[----:B--2---:R-:W-:Y:S02]  /*4270*/  FSEL R222, R222, -INF , !P5 ;  /* 0xff800000dede7808 */ /* 0x004fe40006800000 */
[----:B-----5:R-:W-:Y:S02]  /*4280*/  FSEL R16, R35, -INF , !P4 ;  /* 0xff80000023107808 */ /* 0x020fe40006000000 */
[----:B------:R-:W-:-:S02]  /*4290*/  ISETP.GE.AND P5, PT, R8, R210, PT ;  /* 0x000000d20800720c */ /* 0x000fc40003fa6270 */
[----:B------:R-:W-:Y:S01]  /*42a0*/  ISETP.GE.AND P4, PT, R19, R210, PT ;  /* 0x000000d21300720c */ /* 0x000fe20003f86270 */
[----:B------:R-:W2:Y:S01]  /*42b0*/  MUFU.TANH R220, R70 ;  /* 0x0000004600dc7308 */ /* 0x000ea20000002400 */
[C---:B------:R-:W-:Y:S02]  /*42c0*/  ISETP.LT.OR P2, PT, R3.reuse, R213, P2 ;  /* 0x000000d50300720c */ /* 0x040fe40001741670 */
[----:B------:R-:W-:Y:S01]  /*42d0*/  ISETP.LT.OR P6, PT, R3, R211, P6 ;  /* 0x000000d30300720c */ /* 0x000fe200037c1670 */
[----:B------:R-:W-:Y:S01]  /*42e0*/  VIADD R3, R31, 0x31 ;  /* 0x000000311f037836 */ /* 0x000fe20000000000 */
[C---:B------:R-:W-:Y:S02]  /*42f0*/  ISETP.LT.OR P0, PT, R8.reuse, R213, P0 ;  /* 0x000000d50800720c */ /* 0x040fe40000701670 */
[-C--:B------:R-:W-:Y:S01]  /*4300*/  ISETP.LT.OR P5, PT, R8, R211.reuse, P5 ;  /* 0x000000d30800720c */ /* 0x080fe20002fa1670 */
[----:B------:R-:W4:Y:S01]  /*4310*/  MUFU.TANH R176, R71 ;  /* 0x0000004700b07308 */ /* 0x000f220000002400 */
[----:B------:R-:W-:Y:S01]  /*4320*/  ISETP.LT.OR P4, PT, R19, R211, P4 ;  /* 0x000000d31300720c */ /* 0x000fe20002781670 */
[----:B------:R-:W-:Y:S01]  /*4330*/  VIADD R8, R31, 0x30 ;  /* 0x000000301f087836 */ /* 0x000fe20000000000 */
[----:B------:R-:W-:-:S02]  /*4340*/  FSEL R165, R165, -INF , !P0 ;  /* 0xff800000a5a57808 */ /* 0x000fc40004000000 */
[----:B-1----:R-:W-:Y:S02]  /*4350*/  FSEL R167, R167, -INF , !P2 ;  /* 0xff800000a7a77808 */ /* 0x002fe40005000000 */
[C---:B------:R-:W-:Y:S01]  /*4360*/  ISETP.GE.AND P0, PT, R3.reuse, R212, PT ;  /* 0x000000d40300720c */ /* 0x040fe20003f06270 */
[----:B------:R-:W1:Y:S01]  /*4370*/  MUFU.TANH R179, R64 ;  /* 0x0000004000b37308 */ /* 0x000e620000002400 */
[----:B------:R-:W-:Y:S02]  /*4380*/  ISETP.GE.AND P2, PT, R3, R210, PT ;  /* 0x000000d20300720c */ /* 0x000fe40003f46270 */
[----:B---3--:R-:W-:Y:S02]  /*4390*/  FSEL R170, R170, -INF , !P4 ;  /* 0xff800000aaaa7808 */ /* 0x008fe40006000000 */
[----:B--2---:R-:W-:Y:S02]  /*43a0*/  FSEL R220, R220, -INF , !P5 ;  /* 0xff800000dcdc7808 */ /* 0x004fe40006800000 */
[C---:B------:R-:W-:Y:S01]  /*43b0*/  ISETP.GE.AND P4, PT, R8.reuse, R212, PT ;  /* 0x000000d40800720c */ /* 0x040fe20003f86270 */
[----:B------:R-:W2:Y:S01]  /*43c0*/  MUFU.TANH R178, R66 ;  /* 0x0000004200b27308 */ /* 0x000ea20000002400 */
[----:B------:R-:W-:-:S02]  /*43d0*/  ISETP.GE.AND P5, PT, R8, R210, PT ;  /* 0x000000d20800720c */ /* 0x000fc40003fa6270 */
[C---:B------:R-:W-:Y:S02]  /*43e0*/  ISETP.LT.OR P0, PT, R3.reuse, R213, P0 ;  /* 0x000000d50300720c */ /* 0x040fe40000701670 */
[----:B------:R-:W-:Y:S01]  /*43f0*/  ISETP.LT.OR P2, PT, R3, R211, P2 ;  /* 0x000000d30300720c */ /* 0x000fe20001741670 */
[C---:B------:R-:W-:Y:S01]  /*4400*/  VIADD R3, R31.reuse, 0x38 ;  /* 0x000000381f037836 */ /* 0x040fe20000000000 */
[C---:B------:R-:W-:Y:S01]  /*4410*/  ISETP.LT.OR P4, PT, R8.reuse, R213, P4 ;  /* 0x000000d50800720c */ /* 0x040fe20002781670 */
[----:B------:R-:W3:Y:S01]  /*4420*/  MUFU.TANH R174, R67 ;  /* 0x0000004300ae7308 */ /* 0x000ee20000002400 */
[----:B------:R-:W-:Y:S01]  /*4430*/  ISETP.LT.OR P5, PT, R8, R211, P5 ;  /* 0x000000d30800720c */ /* 0x000fe20002fa1670 */
[----:B------:R-:W-:Y:S01]  /*4440*/  VIADD R31, R31, 0x39 ;  /* 0x000000391f1f7836 */ /* 0x000fe20000000000 */
[----:B----4-:R-:W-:Y:S02]  /*4450*/  FSEL R176, R176, -INF , !P6 ;  /* 0xff800000b0b07808 */ /* 0x010fe40007000000 */
[----:B-1----:R-:W-:-:S02]  /*4460*/  FSEL R179, R179, -INF , !P4 ;  /* 0xff800000b3b37808 */ /* 0x002fc40006000000 */
[C---:B------:R-:W-:Y:S01]  /*4470*/  ISETP.GE.AND P6, PT, R3.reuse, R212, PT ;  /* 0x000000d40300720c */ /* 0x040fe20003fc6270 */
[----:B------:R-:W1:Y:S01]  /*4480*/  MUFU.TANH R177, R65 ;  /* 0x0000004100b17308 */ /* 0x000e620000002400 */
[----:B--2---:R-:W-:Y:S02]  /*4490*/  FSEL R178, R178, -INF , !P5 ;  /* 0xff800000b2b27808 */ /* 0x004fe40006800000 */
[----:B------:R-:W-:Y:S02]  /*44a0*/  ISETP.GE.AND P4, PT, R3, R210, PT ;  /* 0x000000d20300720c */ /* 0x000fe40003f86270 */
[----:B------:R-:W-:Y:S02]  /*44b0*/  ISETP.GE.AND P5, PT, R31, R212, PT ;  /* 0x000000d41f00720c */ /* 0x000fe40003fa6270 */
[----:B------:R-:W-:Y:S01]  /*44c0*/  ISETP.LT.OR P6, PT, R3, R213, P6 ;  /* 0x000000d50300720c */ /* 0x000fe200037c1670 */
[----:B------:R-:W2:Y:S01]  /*44d0*/  MUFU.TANH R175, R60 ;  /* 0x0000003c00af7308 */ /* 0x000ea20000002400 */
[----:B---3--:R-:W-:-:S02]  /*44e0*/  FSEL R174, R174, -INF , !P2 ;  /* 0xff800000aeae7808 */ /* 0x008fc40005000000 */
[----:B------:R-:W-:Y:S02]  /*44f0*/  ISETP.GE.AND P2, PT, R31, R210, PT ;  /* 0x000000d21f00720c */ /* 0x000fe40003f46270 */
[----:B------:R-:W-:Y:S01]  /*4500*/  ISETP.LT.OR P4, PT, R3, R211, P4 ;  /* 0x000000d30300720c */ /* 0x000fe20002781670 */
[----:B------:R-:W-:Y:S01]  /*4510*/  BAR.SYNC.DEFER_BLOCKING 0x0 ;  /* 0x0000000000007b1d */ /* 0x000fe20000010000 */
[----:B------:R-:W-:Y:S02]  /*4520*/  ISETP.LT.OR P5, PT, R31, R213, P5 ;  /* 0x000000d51f00720c */ /* 0x000fe40002fa1670 */
[----:B-1----:R-:W-:Y:S02]  /*4530*/  FSEL R177, R177, -INF , !P0 ;  /* 0xff800000b1b17808 */ /* 0x002fe40004000000 */
[----:B------:R-:W-:Y:S01]  /*4540*/  @!P1 LEA R216, P0, R133, R218, 0x1 ;  /* 0x000000da85d89211 */ /* 0x000fe200078008ff */
[----:B------:R-:W1:Y:S01]  /*4550*/  MUFU.TANH R173, R61 ;  /* 0x0000003d00ad7308 */ /* 0x000e620000002400 */
[----:B------:R-:W-:-:S02]  /*4560*/  ISETP.LT.OR P2, PT, R31, R211, P2 ;  /* 0x000000d31f00720c */ /* 0x000fc40001741670 */
[----:B------:R-:W-:Y:S02]  /*4570*/  @!P1 LEA.HI.X R217, R133, R219, R2, 0x1, P0 ;  /* 0x000000db85d99211 */ /* 0x000fe400000f0c02 */
[----:B--2---:R-:W-:-:S03]  /*4580*/  FSEL R175, R175, -INF , !P6 ;  /* 0xff800000afaf7808 */ /* 0x004fc60007000000 */
[----:B------:R-:W2:Y:S08]  /*4590*/  MUFU.TANH R172, R62 ;  /* 0x0000003e00ac7308 */ /* 0x000eb00000002400 */
[----:B------:R-:W3:Y:S01]  /*45a0*/  MUFU.TANH R168, R63 ;  /* 0x0000003f00a87308 */ /* 0x000ee20000002400 */
[----:B-1----:R-:W-:Y:S02]  /*45b0*/  FSEL R173, R173, -INF , !P5 ;  /* 0xff800000adad7808 */ /* 0x002fe40006800000 */
[----:B--2---:R-:W-:-:S02]  /*45c0*/  FSEL R172, R172, -INF , !P4 ;  /* 0xff800000acac7808 */ /* 0x004fc40006000000 */
        /* <DEDUP_REMOVED lines=62> */
.L_x_6398:
[----:B------:R-:W-:-:S04]  /*49b0*/  ULEA UR10, -UR6, URZ, 0x6 ;  /* 0x0000003f060a7291 */ /* 0x000fc8000f8e313f */
[----:B------:R-:W-:Y:S02]  /*49c0*/  USHF.R.S32.HI UR12, URZ, 0x1f, UR10 ;  /* 0x0000001f3f0c7899 */ /* 0x000fe4000801140a */
[----:B------:R-:W-:-:S04]  /*49d0*/  MOV R4, UR10 ;  /* 0x0000000a00047c02 */ /* 0x000fc80008000f00 */
[----:B------:R-:W-:-:S07]  /*49e0*/  MOV R11, UR12 ;  /* 0x0000000c000b7c02 */ /* 0x000fce0008000f00 */
.L_x_6399:
        /* <DEDUP_REMOVED lines=29> */
.L_x_6397:
        /* <DEDUP_REMOVED lines=32> */
[----:B-1----:R-:W1:Y:S01]  /*4dc0*/  SHFL.BFLY PT, R11, R8, 0x2, 0x1f ;  /* 0x0c401f00080b7f89 */ /* 0x002e6200000e0000 */
        /* <DEDUP_REMOVED lines=43> */
[----:B------:R-:W-:Y:S01]  /*5080*/  LDSM.16.MT88.4 R8, [R196+0xe800] ;  /* 0x00e80000c408783b */ /* 0x000fe20000004200 */
        /* <DEDUP_REMOVED lines=18> */
[----:B------:R-:W5:Y:S01]  /*51b0*/  MUFU.EX2 R155, R155 ;  /* 0x0000009b009b7308 */ /* 0x000f620000000800 */
        /* <DEDUP_REMOVED lines=13> */
[----:B------:R-:W1:Y:S01]  /*5290*/  MUFU.EX2 R162, R162 ;  /* 0x000000a200a27308 */ /* 0x000e620000000800 */
[----:B-----5:R-:W-:Y:S01]  /*52a0*/  F2FP.F16.F32.PACK_AB R98, R155, R158 ;  /* 0x0000009e9b62723e */ /* 0x020fe200000000ff */
[----:B------:R-:W-:-:S04]  /*52b0*/  FADD.FTZ R158, R158, R159 ;  /* 0x0000009f9e9e7221 */ /* 0x000fc80000010000 */
[----:B------:R-:W-:Y:S02]  /*52c0*/  FADD.FTZ R158, R155, R158 ;  /* 0x0000009e9b9e7221 */ /* 0x000fe40000010000 */
[----:B------:R-:W-:Y:S08]  /*52d0*/  MUFU.EX2 R157, R157 ;  /* 0x0000009d009d7308 */ /* 0x000ff00000000800 */
        /* <DEDUP_REMOVED lines=256> */
.L_x_6401:
[----:B------:R-:W-:-:S04]  /*62e0*/  LEA R0, -R134, RZ, 0x6 ;  /* 0x000000ff86007211 */ /* 0x000fc800078e31ff */
[----:B------:R-:W-:-:S07]  /*62f0*/  SHF.R.S32.HI R5, RZ, 0x1f, R0 ;  /* 0x0000001fff057819 */ /* 0x000fce0000011400 */
.L_x_6402:
        /* <DEDUP_REMOVED lines=347> */
[----:B------:R-:W-:Y:S01]  /*78b0*/  ISETP.GT.AND P4, PT, R206, R203, PT ;  /* 0x000000cbce00720c */ /* 0x000fe20003f84270 */
        /* <DEDUP_REMOVED lines=88> */
.L_x_6404:
[----:B------:R-:W-:-:S04]  /*7e40*/  ULEA UR5, -UR6, URZ, 0x6 ;  /* 0x0000003f06057291 */ /* 0x000fc8000f8e313f */
[----:B------:R-:W-:Y:S02]  /*7e50*/  USHF.R.S32.HI UR4, URZ, 0x1f, UR5 ;  /* 0x0000001f3f047899 */ /* 0x000fe40008011405 */
[----:B------:R-:W-:-:S04]  /*7e60*/  MOV R8, UR5 ;  /* 0x0000000500087c02 */ /* 0x000fc80008000f00 */
[----:B------:R-:W-:-:S07]  /*7e70*/  MOV R7, UR4 ;  /* 0x0000000400077c02 */ /* 0x000fce0008000f00 */
.L_x_6405:
        /* <DEDUP_REMOVED lines=28> */
.L_x_6403:
        /* <DEDUP_REMOVED lines=409> */
.L_x_6400:
        /* <DEDUP_REMOVED lines=13> */
.L_x_6410:
        /* <DEDUP_REMOVED lines=67> */
.L_x_6407:
[C---:B------:R-:W-:Y:S04]  /*9ed0*/  LEA R204, P0, R12.reuse, R204, 0x1 ;  /* 0x000000cc0ccc7211 */ /* 0x040fe800078008ff */
[----:B------:R-:W-:Y:S02]  /*9ee0*/  LEA.HI.X R205, R12, R205, R3, 0x1, P0 ;  /* 0x000000cd0ccd7211 */ /* 0x000fe400000f0c03 */
[C---:B------:R-:W-:Y:S03]  /*9ef0*/  IADD3 R228, P0, R219.reuse, R204, RZ ;  /* 0x000000ccdbe47210 */ /* 0x040fe60007f1e0ff */
[----:B------:R-:W-:Y:S01]  /*9f00*/  @!PT LDS RZ, [RZ] ;  /* 0x00000000fffff984 */ /* 0x000fe20000000800 */
[----:B------:R-:W-:Y:S01]  /*9f10*/  @!PT LDS RZ, [RZ] ;  /* 0x00000000fffff984 */ /* 0x000fe20000000800 */
[----:B------:R-:W-:Y:S01]  /*9f20*/  @!PT LDS RZ, [RZ] ;  /* 0x00000000fffff984 */ /* 0x000fe20000000800 */
[----:B------:R-:W-:Y:S01]  /*9f30*/  LDGSTS.E.BYPASS.LTC128B.128 [R207+0xc000], desc[UR14][R204.64] ;  /* 0x0c000000cccf7fae */ /* 0x000fe2000b901d4e */
[C---:B------:R-:W-:Y:S02]  /*9f40*/  IADD3.X R229, R214.reuse, R205, RZ, P0, !PT ;  /* 0x000000cdd6e57210 */ /* 0x040fe400007fe4ff */
[C---:B------:R-:W-:Y:S02]  /*9f50*/  IADD3 R226, P0, R219.reuse, R228, RZ ;  /* 0x000000e4dbe27210 */ /* 0x040fe40007f1e0ff */
[----:B------:R-:W-:Y:S02]  /*9f60*/  LDGSTS.E.BYPASS.LTC128B.128 [R207+0xe000], desc[UR14][R204.64+0x80] ;  /* 0x0e000080cccf7fae */ /* 0x000fe4000b901d4e */
[C---:B------:R-:W-:Y:S03]  /*9f70*/  IADD3.X R227, R214.reuse, R229, RZ, P0, !PT ;  /* 0x000000e5d6e37210 */ /* 0x040fe600007fe4ff */
[----:B------:R-:W-:Y:S01]  /*9f80*/  LDGSTS.E.BYPASS.LTC128B.128 [R207+0x10000], desc[UR14][R204.64+0x100] ;  /* 0x10000100cccf7fae */ /* 0x000fe2000b901d4e */
[----:B------:R-:W-:Y:S04]  /*9f90*/  IADD3 R224, P0, R219, R226, RZ ;  /* 0x000000e2dbe07210 */ /* 0x000fe80007f1e0ff */
[----:B------:R-:W-:Y:S01]  /*9fa0*/  LDGSTS.E.BYPASS.LTC128B.128 [R207+0xc800], desc[UR14][R228.64] ;  /* 0x0c800000e4cf7fae */ /* 0x000fe2000b901d4e */
[----:B------:R-:W-:Y:S02]  /*9fb0*/  IADD3.X R225, R214, R227, RZ, P0, !PT ;  /* 0x000000e3d6e17210 */ /* 0x000fe400007fe4ff */
[----:B------:R-:W-:Y:S02]  /*9fc0*/  ISETP.GT.AND P0, PT, R206, R203, PT ;  /* 0x000000cbce00720c */ /* 0x000fe40003f04270 */
        /* <DEDUP_REMOVED lines=9> */
[----:B------:R-:W2:Y:S05]  /*a060*/  LDSM.16.M88.4 R136, [R201+0x6000] ;  /* 0x00600000c988783b */ /* 0x000eaa0000000200 */
[----:B------:R-:W3:Y:S05]  /*a070*/  LDSM.16.M88.4 R140, [R201+0x6800] ;  /* 0x00680000c98c783b */ /* 0x000eea0000000200 */
[----:B------:R-:W4:Y:S05]  /*a080*/  LDSM.16.M88.4 R144, [R201+0x7000] ;  /* 0x00700000c990783b */ /* 0x000f2a0000000200 */
[----:B------:R-:W5:Y:S05]  /*a090*/  LDSM.16.M88.4 R148, [R201+0x7800] ;  /* 0x00780000c994783b */ /* 0x000f6a0000000200 */
[----:B------:R-:W0:Y:S05]  /*a0a0*/  LDGDEPBAR ;  /* 0x00000000000079af */ /* 0x000e2a0000000000 */
[----:B------:R-:W-:Y:S05]  /*a0b0*/  LDSM.16.M88.4 R152, [R200] ;  /* 0x00000000c898783b */ /* 0x000fea0000000200 */
[----:B------:R-:W1:Y:S05]  /*a0c0*/  LDSM.16.M88.4 R156, [R199] ;  /* 0x00000000c79c783b */ /* 0x000e6a0000000200 */
[----:B------:R-:W1:Y:S05]  /*a0d0*/  LDSM.16.M88.4 R160, [R191] ;  /* 0x00000000bfa0783b */ /* 0x000e6a0000000200 */
[----:B------:R-:W1:Y:S01]  /*a0e0*/  LDSM.16.M88.4 R164, [R190] ;  /* 0x00000000bea4783b */ /* 0x000e620000000200 */
        /* <DEDUP_REMOVED lines=12> */
[C---:B-----5:R-:W-:Y:S06]  /*a1b0*/  HMMA.16816.F32 R28, R132.reuse, R148, RZ ;  /* 0x00000094841c723c */ /* 0x060fec00000018ff */
[----:B------:R-:W-:Y:S01]  /*a1c0*/  HMMA.16816.F32 R32, R132, R150, RZ ;  /* 0x000000968420723c */ /* 0x000fe200000018ff */
[----:B------:R-:W4:Y:S05]  /*a1d0*/  LDSM.16.M88.4 R132, [R195+0x6800] ;  /* 0x00680000c384783b */ /* 0x000f2a0000000200 */
[C---:B-1----:R-:W-:Y:S01]  /*a1e0*/  HMMA.16816.F32 R4, R152.reuse, R156, R4 ;  /* 0x0000009c9804723c */ /* 0x042fe20000001804 */
[----:B------:R-:W1:Y:S05]  /*a1f0*/  LDSM.16.M88.4 R148, [R188] ;  /* 0x00000000bc94783b */ /* 0x000e6a0000000200 */
        /* <DEDUP_REMOVED lines=14> */
[----:B------:R-:W-:Y:S05]  /*a2e0*/  LDSM.16.M88.4 R176, [R187] ;  /* 0x00000000bbb0783b */ /* 0x000fea0000000200 */
[C---:B----4-:R-:W-:Y:S06]  /*a2f0*/  HMMA.16816.F32 R12, R172.reuse, R132, R12 ;  /* 0x00000084ac0c723c */ /* 0x050fec000000180c */
[C---:B------:R-:W-:Y:S01]  /*a300*/  HMMA.16816.F32 R16, R172.reuse, R134, R16 ;  /* 0x00000086ac10723c */ /* 0x040fe20000001810 */
[----:B------:R-:W4:Y:S05]  /*a310*/  LDSM.16.M88.4 R132, [R201+0x8800] ;  /* 0x00880000c984783b */ /* 0x000f2a0000000200 */
[C---:B------:R-:W-:Y:S06]  /*a320*/  HMMA.16816.F32 R20, R172.reuse, R136, R20 ;  /* 0x00000088ac14723c */ /* 0x040fec0000001814 */
[C---:B------:R-:W-:Y:S01]  /*a330*/  HMMA.16816.F32 R24, R172.reuse, R138, R24 ;  /* 0x0000008aac18723c */ /* 0x040fe20000001818 */
[----:B------:R-:W5:Y:S05]  /*a340*/  LDSM.16.M88.4 R136, [R201+0x9000] ;  /* 0x00900000c988783b */ /* 0x000f6a0000000200 */
[C---:B------:R-:W-:Y:S06]  /*a350*/  HMMA.16816.F32 R28, R172.reuse, R140, R28 ;  /* 0x0000008cac1c723c */ /* 0x040fec000000181c */
[----:B------:R-:W-:Y:S01]  /*a360*/  HMMA.16816.F32 R32, R172, R142, R32 ;  /* 0x0000008eac20723c */ /* 0x000fe20000001820 */
[----:B------:R-:W5:Y:S05]  /*a370*/  LDSM.16.M88.4 R140, [R201+0x9800] ;  /* 0x00980000c98c783b */ /* 0x000f6a0000000200 */
[C---:B-1----:R-:W-:Y:S01]  /*a380*/  HMMA.16816.F32 R4, R144.reuse, R148, R4 ;  /* 0x000000949004723c */ /* 0x042fe20000001804 */
[----:B------:R-:W1:Y:S05]  /*a390*/  LDSM.16.M88.4 R172, [R200+0x2000] ;  /* 0x00200000c8ac783b */ /* 0x000e6a0000000200 */
[C---:B------:R-:W-:Y:S01]  /*a3a0*/  HMMA.16816.F32 R8, R144.reuse, R150, R8 ;  /* 0x000000969008723c */ /* 0x040fe20000001808 */
[----:B------:R-:W-:Y:S05]  /*a3b0*/  LDSM.16.M88.4 R148, [R185] ;  /* 0x00000000b994783b */ /* 0x000fea0000000200 */
[C---:B--2---:R-:W-:Y:S06]  /*a3c0*/  HMMA.16816.F32 R12, R144.reuse, R152, R12 ;  /* 0x00000098900c723c */ /* 0x044fec000000180c */
[C---:B------:R-:W-:Y:S01]  /*a3d0*/  HMMA.16816.F32 R16, R144.reuse, R154, R16 ;  /* 0x0000009a9010723c */ /* 0x040fe20000001810 */
[----:B------:R-:W-:Y:S05]  /*a3e0*/  LDSM.16.M88.4 R152, [R184] ;  /* 0x00000000b898783b */ /* 0x000fea0000000200 */
[C---:B------:R-:W-:Y:S06]  /*a3f0*/  HMMA.16816.F32 R20, R144.reuse, R156, R20 ;  /* 0x0000009c9014723c */ /* 0x040fec0000001814 */
[C---:B------:R-:W-:Y:S01]  /*a400*/  HMMA.16816.F32 R24, R144.reuse, R158, R24 ;  /* 0x0000009e9018723c */ /* 0x040fe20000001818 */
[----:B------:R-:W-:Y:S05]  /*a410*/  LDSM.16.M88.4 R156, [R198+0x2000] ;  /* 0x00200000c69c783b */ /* 0x000fea0000000200 */
[C---:B------:R-:W-:Y:S06]  /*a420*/  HMMA.16816.F32 R28, R144.reuse, R160, R28 ;  /* 0x000000a0901c723c */ /* 0x040fec000000181c */
[----:B------:R-:W-:Y:S01]  /*a430*/  HMMA.16816.F32 R32, R144, R162, R32 ;  /* 0x000000a29020723c */ /* 0x000fe20000001820 */
[----:B------:R-:W2:Y:S05]  /*a440*/  LDSM.16.M88.4 R144, [R186] ;  /* 0x00000000ba90783b */ /* 0x000eaa0000000200 */
[C---:B---3--:R-:W-:Y:S01]  /*a450*/  HMMA.16816.F32 R4, R164.reuse, R168, R4 ;  /* 0x000000a8a404723c */ /* 0x048fe20000001804 */
[----:B------:R-:W3:Y:S05]  /*a460*/  LDSM.16.M88.4 R160, [R195+0x8000] ;  /* 0x00800000c3a0783b */ /* 0x000eea0000000200 */
[C---:B------:R-:W-:Y:S01]  /*a470*/  HMMA.16816.F32 R8, R164.reuse, R170, R8 ;  /* 0x000000aaa408723c */ /* 0x040fe20000001808 */
[----:B------:R-:W-:Y:S05]  /*a480*/  LDSM.16.M88.4 R168, [R188+0x2000] ;  /* 0x00200000bca8783b */ /* 0x000fea0000000200 */
[C---:B----4-:R-:W-:Y:S06]  /*a490*/  HMMA.16816.F32 R12, R164.reuse, R132, R12 ;  /* 0x00000084a40c723c */ /* 0x050fec000000180c */
[C---:B------:R-:W-:Y:S01]  /*a4a0*/  HMMA.16816.F32 R16, R164.reuse, R134, R16 ;  /* 0x00000086a410723c */ /* 0x040fe20000001810 */
[----:B------:R-:W4:Y:S05]  /*a4b0*/  LDSM.16.M88.4 R132, [R195+0x8800] ;  /* 0x00880000c384783b */ /* 0x000f2a0000000200 */
[C---:B-----5:R-:W-:Y:S06]  /*a4c0*/  HMMA.16816.F32 R20, R164.reuse, R136, R20 ;  /* 0x00000088a414723c */ /* 0x060fec0000001814 */
        /* <DEDUP_REMOVED lines=57> */
[----:B------:R-:W5:Y:S01]  /*a860*/  LDSM.16.M88.4 R172, [R197+0x4000] ;  /* 0x00400000c5ac783b */ /* 0x000f620000000200 */
[C---:B-1----:R-:W-:Y:S06]  /*a870*/  HMMA.16816.F32 R4, R156.reuse, R160, R4 ;  /* 0x000000a09c04723c */ /* 0x042fec0000001804 */
        /* <DEDUP_REMOVED lines=9> */
[C---:B----4-:R-:W-:Y:S06]  /*a910*/  HMMA.16816.F32 R12, R164.reuse, R132, R12 ;  /* 0x00000084a40c723c */ /* 0x050fec000000180c */
        /* <DEDUP_REMOVED lines=147> */
.L_x_6409:
        /* <DEDUP_REMOVED lines=24> */
.L_x_6408:
[----:B--2---:R-:W-:Y:S01]  /*b3d0*/  LEA R4, R206, R215, 0x6 ;  /* 0x000000d7ce047211 */ /* 0x004fe200078e30ff */
[----:B------:R-:W-:Y:S03]  /*b3e0*/  LDSM.16.MT88.4 R16, [R196+0xc000] ;  /* 0x00c00000c410783b */ /* 0x000fe60000004200 */
[C---:B------:R-:W-:Y:S02]  /*b3f0*/  IADD3 R5, R4.reuse, 0x1, RZ ;  /* 0x0000000104057810 */ /* 0x040fe40007ffe0ff */
[----:B------:R-:W-:Y:S02]  /*b400*/  IADD3 R6, R4, 0x8, RZ ;  /* 0x0000000804067810 */ /* 0x000fe40007ffe0ff */
[CC--:B------:R-:W-:Y:S01]  /*b410*/  ISETP.GE.AND P5, PT, R5.reuse, R213.reuse, PT ;  /* 0x000000d50500720c */ /* 0x0c0fe20003fa6270 */
[----:B------:R-:W-:Y:S01]  /*b420*/  LDSM.16.MT88.4 R24, [R194+0xc000] ;  /* 0x00c00000c218783b */ /* 0x000fe20000004200 */
[C---:B------:R-:W-:Y:S02]  /*b430*/  ISETP.GE.AND P0, PT, R6.reuse, R213, PT ;  /* 0x000000d50600720c */ /* 0x040fe40003f06270 */
[----:B------:R-:W-:Y:S02]  /*b440*/  ISETP.GE.AND P4, PT, R6, R211, PT ;  /* 0x000000d30600720c */ /* 0x000fe40003f86270 */
[-C--:B------:R-:W-:Y:S02]  /*b450*/  ISETP.GE.AND P6, PT, R4, R213.reuse, PT ;  /* 0x000000d50400720c */ /* 0x080fe40003fc6270 */
[-C--:B------:R-:W-:Y:S01]  /*b460*/  ISETP.GE.OR P5, PT, R5, R212.reuse, !P5 ;  /* 0x000000d40500720c */ /* 0x080fe20006fa6670 */
[----:B------:R-:W-:Y:S01]  /*b470*/  LDSM.16.MT88.4 R28, [R193+0xc000] ;  /* 0x00c00000c11c783b */ /* 0x000fe20000004200 */
[C---:B------:R-:W-:Y:S02]  /*b480*/  ISETP.GE.OR P0, PT, R6.reuse, R212, !P0 ;  /* 0x000000d40600720c */ /* 0x040fe40004706670 */
[----:B------:R-:W-:Y:S02]  /*b490*/  ISETP.GE.OR P4, PT, R6, R210, !P4 ;  /* 0x000000d20600720c */ /* 0x000fe40006786670 */
[CC--:B------:R-:W-:Y:S02]  /*b4a0*/  ISETP.GE.OR P6, PT, R4.reuse, R212.reuse, !P6 ;  /* 0x000000d40400720c */ /* 0x0c0fe400077c6670 */
[C---:B------:R-:W-:Y:S02]  /*b4b0*/  IADD3 R6, R4.reuse, 0x10, RZ ;  /* 0x0000001004067810 */ /* 0x040fe40007ffe0ff */
[----:B------:R-:W-:Y:S02]  /*b4c0*/  IADD3 R7, R4, 0x9, RZ ;  /* 0x0000000904077810 */ /* 0x000fe40007ffe0ff */
[----:B------:R-:W-:Y:S02]  /*b4d0*/  FSEL R222, R222, -INF , !P5 ;  /* 0xff800000dede7808 */ /* 0x000fe40006800000 */
[----:B------:R-:W-:Y:S01]  /*b4e0*/  FSEL R12, R3, -INF , !P6 ;  /* 0xff800000030c7808 */ /* 0x000fe20007000000 */
[----:B------:R-:W-:Y:S01]  /*b4f0*/  VIADD R3, R4, 0x11 ;  /* 0x0000001104037836 */ /* 0x000fe20000000000 */
        /* <DEDUP_REMOVED lines=16> */
[----:B------:R-:W-:Y:S02]  /*b600*/  ISETP.GE.OR P0, PT, R6, R210, !P0 ;  /* 0x000000d20600720c */ /* 0x000fe40004706670 */
[----:B------:R-:W-:Y:S02]  /*b610*/  ISETP.GE.OR P6, PT, R3, R212, !P6 ;  /* 0x000000d40300720c */ /* 0x000fe400077c6670 */
[----:B------:R-:W-:Y:S02]  /*b620*/  IADD3 R6, R4, 0x19, RZ ;  /* 0x0000001904067810 */ /* 0x000fe40007ffe0ff */
[----:B------:R-:W-:Y:S02]  /*b630*/  FSEL R142, R238, -INF , !P5 ;  /* 0xff800000ee8e7808 */ /* 0x000fe40006800000 */
[----:B------:R-:W-:Y:S02]  /*b640*/  FSEL R5, R224, -INF , !P1 ;  /* 0xff800000e0057808 */ /* 0x000fe40004800000 */
[----:B------:R-:W-:Y:S02]  /*b650*/  FSEL R225, R225, -INF , !P2 ;  /* 0xff800000e1e17808 */ /* 0x000fe40005000000 */
[----:B------:R-:W-:Y:S02]  /*b660*/  FSEL R160, R232, -INF , !P6 ;  /* 0xff800000e8a07808 */ /* 0x000fe40007000000 */
[-C--:B------:R-:W-:Y:S02]  /*b670*/  ISETP.GE.AND P5, PT, R8, R211.reuse, PT ;  /* 0x000000d30800720c */ /* 0x080fe40003fa6270 */
[----:B------:R-:W-:Y:S02]  /*b680*/  ISETP.GE.AND P1, PT, R7, R211, PT ;  /* 0x000000d30700720c */ /* 0x000fe40003f26270 */
[----:B------:R-:W-:Y:S02]  /*b690*/  ISETP.GE.AND P2, PT, R6, R213, PT ;  /* 0x000000d50600720c */ /* 0x000fe40003f46270 */
[-C--:B------:R-:W-:Y:S02]  /*b6a0*/  ISETP.GE.AND P6, PT, R3, R211.reuse, PT ;  /* 0x000000d30300720c */ /* 0x080fe40003fc6270 */
[----:B------:R-:W-:Y:S01]  /*b6b0*/  ISETP.GE.OR P5, PT, R8, R210, !P5 ;  /* 0x000000d20800720c */ /* 0x000fe20006fa6670 */
[----:B------:R-:W-:Y:S01]  /*b6c0*/  VIADD R8, R4, 0x21 ;  /* 0x0000002104087836 */ /* 0x000fe20000000000 */
[----:B------:R-:W-:Y:S02]  /*b6d0*/  ISETP.GE.OR P2, PT, R6, R212, !P2 ;  /* 0x000000d40600720c */ /* 0x000fe40005746670 */
[-C--:B------:R-:W-:Y:S02]  /*b6e0*/  ISETP.GE.OR P1, PT, R7, R210.reuse, !P1 ;  /* 0x000000d20700720c */ /* 0x080fe40004f26670 */
[-C--:B------:R-:W-:Y:S02]  /*b6f0*/  ISETP.GE.OR P6, PT, R3, R210.reuse, !P6 ;  /* 0x000000d20300720c */ /* 0x080fe400077c6670 */
[----:B------:R-:W-:Y:S02]  /*b700*/  IADD3 R3, R4, 0x20, RZ ;  /* 0x0000002004037810 */ /* 0x000fe40007ffe0ff */
        /* <DEDUP_REMOVED lines=40> */
[C---:B------:R-:W-:Y:S02]  /*b990*/  ISETP.GE.AND P1, PT, R6.reuse, R213, PT ;  /* 0x000000d50600720c */ /* 0x040fe40003f26270 */
[-C--:B------:R-:W-:Y:S02]  /*b9a0*/  ISETP.GE.OR P5, PT, R3, R210.reuse, !P5 ;  /* 0x000000d20300720c */ /* 0x080fe40006fa6670 */
[----:B------:R-:W-:Y:S02]  /*b9b0*/  ISETP.GE.OR P4, PT, R6, R210, !P4 ;  /* 0x000000d20600720c */ /* 0x000fe40006786670 */
[----:B------:R-:W-:Y:S02]  /*b9c0*/  FMNMX.FTZ R8, R169, R8, !PT ;  /* 0x00000008a9087209 */ /* 0x000fe40007810000 */
        /* <DEDUP_REMOVED lines=428> */
.L_x_6406:
        /* <DEDUP_REMOVED lines=263> */
.L_x_6412:
[----:B------:R-:W-:Y:S05]  /*e500*/  BSYNC B0 ;  /* 0x0000000000007941 */ /* 0x000fea0003800000 */
.L_x_6411:
        /* <DEDUP_REMOVED lines=74> */
.L_x_6413:
        /* <DEDUP_REMOVED lines=13> */
.L_x_7489:


//--------------------- .text._ZN5flash24flash_fwd_splitkv_kernelI23Flash_fwd_kernel_traitsILi192ELi64ELi64ELi4ELb0ELb0EN7cutlass6half_tE19Flash_kernel_traitsILi192ELi64ELi64ELi4ES3_EELb0ELb1ELb1ELb0ELb0ELb0ELb1ELb0EEEvNS_16Flash_fwd_paramsE --------------------------
	.section	.text._ZN5flash24flash_fwd_splitkv_kernelI23Flash_fwd_kernel_traitsILi192ELi64ELi64ELi4ELb0ELb0EN7cutlass6half_tE19Flash_kernel_traitsILi192ELi64ELi64ELi4ES3_EELb0ELb1ELb1ELb0ELb0ELb0ELb1ELb0EEEvNS_16Flash_fwd_paramsE,"ax",@progbits
	.align	128
        .global         _ZN5flash24flash_fwd_splitkv_kernelI23Flash_fwd_kernel_traitsILi192ELi64ELi64ELi4ELb0ELb0EN7cutlass6half_tE19Flash_kernel_traitsILi192ELi64ELi64ELi4ES3_EELb0ELb1ELb1ELb0ELb0ELb0ELb1ELb0EEEvNS_16Flash_fwd_paramsE
        .type           _ZN5flash24flash_fwd_splitkv_kernelI23Flash_fwd_kernel_traitsILi192ELi64ELi64ELi4ELb0ELb0EN7cutlass6half_tE19Flash_kernel_traitsILi192ELi64ELi64ELi4ES3_EELb0ELb1ELb1ELb0ELb0ELb0ELb1ELb0EEEvNS_16Flash_fwd_paramsE,@function
        .size           _ZN5flash24flash_fwd_splitkv_kernelI23Flash_fwd_kernel_traitsILi192ELi64ELi64ELi4ELb0ELb0EN7cutlass6half_tE19Flash_kernel_traitsILi192ELi64ELi64ELi4ES3_EELb0ELb1ELb1ELb0ELb0ELb0ELb1ELb0EEEvNS_16Flash_fwd_paramsE,(.L_x_7490 - _ZN5flash24flash_fwd_splitkv_kernelI23Flash_fwd_kernel_traitsILi192ELi64ELi64ELi4ELb0ELb0EN7cutlass6half_tE19Flash_kernel_traitsILi192ELi64ELi64ELi4ES3_EELb0ELb1ELb1ELb0ELb0ELb0ELb1ELb0EEEvNS_16Flash_fwd_paramsE)
        .other          _ZN5flash24flash_fwd_splitkv_kernelI23Flash_fwd_kernel_traitsILi192ELi64ELi64ELi4ELb0ELb0EN7cutlass6half_tE19Flash_kernel_traitsILi192ELi64ELi64ELi4ES3_EELb0ELb1ELb1ELb0ELb0ELb0ELb1ELb0EEEvNS_16Flash_fwd_paramsE,@"STO_CUDA_ENTRY STV_DEFAULT"
_ZN5flash24flash_fwd_splitkv_kernelI23Flash_fwd_kernel_traitsILi192ELi64ELi64ELi4ELb0ELb0EN7cutlass6half_tE19Flash_kernel_traitsILi192ELi64ELi64ELi4ES3_EELb0ELb1ELb1ELb0ELb0ELb0ELb1ELb0EEEvNS_16Flash_fwd_paramsE:
.text._ZN5flash24flash_fwd_splitkv_kernelI23Flash_fwd_kernel_traitsILi192ELi64ELi64ELi4ELb0ELb0EN7cutlass6half_tE19Flash_kernel_traitsILi192ELi64ELi64ELi4ES3_EELb0ELb1ELb1ELb0ELb0ELb0ELb1ELb0EEEvNS_16Flash_fwd_paramsE:
        /* <DEDUP_REMOVED lines=76> */
.L_x_6414:
[----:B------:R-:W-:-:S04]  /*04c0*/  ULDC UR8, c[0x0][0x2c8] ;  /* 0x0000b20000087ab9 */ /* 0x000fc80000000800 */
.L_x_6415:
        /* <DEDUP_REMOVED lines=122> */
.L_x_6418:
[----:B------:R-:W-:Y:S05]  /*0c70*/  BSYNC B0 ;  /* 0x0000000000007941 */ /* 0x000fea0003800000 */
.L_x_6417:
        /* <DEDUP_REMOVED lines=11> */
.L_x_6420:
[----:B------:R-:W-:Y:S05]  /*0d30*/  BSYNC B0 ;  /* 0x0000000000007941 */ /* 0x000fea0003800000 */
.L_x_6419:
        /* <DEDUP_REMOVED lines=10> */
.L_x_6422:
[----:B------:R-:W-:Y:S05]  /*0de0*/  BSYNC B0 ;  /* 0x0000000000007941 */ /* 0x000fea0003800000 */
.L_x_6421:
        /* <DEDUP_REMOVED lines=10> */
.L_x_6424:
[----:B------:R-:W-:Y:S05]  /*0e90*/  BSYNC B0 ;  /* 0x0000000000007941 */ /* 0x000fea0003800000 */
.L_x_6423:
        /* <DEDUP_REMOVED lines=9> */
.L_x_6426:
[----:B------:R-:W-:Y:S05]  /*0f30*/  BSYNC B0 ;  /* 0x0000000000007941 */ /* 0x000fea0003800000 */
.L_x_6425:
        /* <DEDUP_REMOVED lines=9> */
.L_x_6428:
[----:B------:R-:W-:Y:S05]  /*0fd0*/  BSYNC B0 ;  /* 0x0000000000007941 */ /* 0x000fea0003800000 */
.L_x_6427:
        /* <DEDUP_REMOVED lines=9> */
.L_x_6430:
[----:B------:R-:W-:Y:S05]  /*1070*/  BSYNC B0 ;  /* 0x0000000000007941 */ /* 0x000fea0003800000 */
.L_x_6429:
        /* <DEDUP_REMOVED lines=9> */
.L_x_6432:
[----:B------:R-:W-:Y:S05]  /*1110*/  BSYNC B0 ;  /* 0x0000000000007941 */ /* 0x000fea0003800000 */
.L_x_6431:
        /* <DEDUP_REMOVED lines=31> */
.L_x_6416:
        /* <DEDUP_REMOVED lines=29> */
.L_x_6433:
        /* <DEDUP_REMOVED lines=46> */
[----:B------:R-:W-:Y:S01]  /*17c0*/  ULDC.64 UR8, c[0x0][0x248] ;  /* 0x0000920000087ab9 */ /* 0x000fe20000000a00 */
[----:B------:R-:W-:Y:S01]  /*17d0*/  USHF.R.S32.HI UR23, URZ, 0x1f, UR25 ;  /* 0x0000001f3f177899 */ /* 0x000fe20008011419 */
        /* <DEDUP_REMOVED lines=37> */
[----:B------:R-:W-:Y:S01]  /*1a30*/  IMAD.U32 R5, RZ, RZ, UR29 ;  /* 0x0000001dff057e24 */ /* 0x000fe2000f8e00ff */
[----:B------:R-:W-:Y:S01]  /*1a40*/  UIMAD.WIDE.U32 UR30, UR13, UR4, URZ ;  /* 0x000000040d1e72a5 */ /* 0x000fe2000f8e003f */
[----:B------:R-:W-:Y:S01]  /*1a50*/  IMAD.U32 R4, RZ, RZ, UR28 ;  /* 0x0000001cff047e24 */ /* 0x000fe2000f8e00ff */
[----:B------:R-:W-:Y:S01]  /*1a60*/  MOV R5, UR17 ;  /* 0x0000001100057c02 */ /* 0x000fe20008000f00 */
[C---:B------:R-:W-:Y:S01]  /*1a70*/  IMAD R13, R7.reuse, UR7, R0 ;  /* 0x00000007070d7c24 */ /* 0x040fe2000f8e0200 */
[----:B------:R-:W-:Y:S01]  /*1a80*/  UIMAD UR5, UR13, UR5, UR12 ;  /* 0x000000050d0572a4 */ /* 0x000fe2000f8e020c */
[----:B------:R-:W-:-:S03]  /*1a90*/  IMAD.WIDE.U32 R28, R7, UR6, R4 ;  /* 0x00000006071c7c25 */ /* 0x000fc6000f8e0004 */
[----:B------:R-:W-:Y:S01]  /*1aa0*/  UIADD3 UR28, UR31, UR5, URZ ;  /* 0x000000051f1c7290 */ /* 0x000fe2000fffe03f */
[----:B------:R-:W-:Y:S01]  /*1ab0*/  IMAD.IADD R13, R29, 0x1, R13 ;  /* 0x000000011d0d7824 */ /* 0x000fe200078e020d */
[----:B------:R-:W-:Y:S10]  /*1ac0*/  BRA `(.L_x_6435) ;  /* 0x00000004003c7947 */ /* 0x000ff40003800000 */
.L_x_6434:
        /* <DEDUP_REMOVED lines=46> */
.L_x_6436:
        /* <DEDUP_REMOVED lines=33> */
.L_x_6435:
[----:B------:R-:W-:Y:S01]  /*1fc0*/  SHF.R.S32.HI R15, RZ, 0x1f, R6 ;  /* 0x0000001fff0f7819 */ /* 0x000fe20000011406 */
[----:B------:R-:W-:Y:S01]  /*1fd0*/  UISETP.NE.AND UP0, UPT, UR10, -0x1, UPT ;  /* 0xffffffff0a00788c */ /* 0x000fe2000bf05270 */
[----:B------:R-:W1:Y:S01]  /*1fe0*/  S2R R33, SR_CTAID.X ;  /* 0x0000000000217919 */ /* 0x000e620000002500 */
[----:B------:R-:W-:Y:S01]  /*1ff0*/  USHF.R.S32.HI UR17, URZ, 0x1f, UR24 ;  /* 0x0000001f3f117899 */ /* 0x000fe20008011418 */
[CC--:B------:R-:W-:Y:S01]  /*2000*/  LEA.HI R12, R15.reuse, R6.reuse, RZ, 0x4 ;  /* 0x000000060f0c7211 */ /* 0x0c0fe200078f20ff */
[----:B------:R-:W2:Y:S01]  /*2010*/  S2UR UR12, SR_CgaCtaId ;  /* 0x00000000000c79c3 */ /* 0x000ea20000008800 */
[----:B------:R-:W-:Y:S01]  /*2020*/  LEA.HI R5, R15, R6, RZ, 0x3 ;  /* 0x000000060f057211 */ /* 0x000fe200078f18ff */
[----:B------:R-:W-:Y:S01]  /*2030*/  ULDC.64 UR6, c[0x0][0x268] ;  /* 0x00009a0000067ab9 */ /* 0x000fe20000000a00 */
[----:B------:R-:W-:Y:S01]  /*2040*/  LOP3.LUT R7, R12, 0xfffffff0, RZ, 0xc0, !PT ;  /* 0xfffffff00c077812 */ /* 0x000fe200078ec0ff */
[----:B------:R-:W-:Y:S01]  /*2050*/  IMAD R3, R3, UR6, RZ ;  /* 0x0000000603037c24 */ /* 0x000fe2000f8e02ff */
[----:B------:R-:W-:Y:S01]  /*2060*/  SHF.R.S32.HI R22, RZ, 0x3, R5 ;  /* 0x00000003ff167819 */ /* 0x000fe20000011405 */
[----:B------:R-:W-:Y:S01]  /*2070*/  BSSY B0, `(.L_x_6437) ;  /* 0x0000063000007945 */ /* 0x000fe20003800000 */
[----:B------:R-:W-:Y:S01]  /*2080*/  LOP3.LUT R5, R5, 0xfffffff8, RZ, 0xc0, !PT ;  /* 0xfffffff805057812 */ /* 0x000fe200078ec0ff */
[----:B------:R-:W-:Y:S01]  /*2090*/  @UP0 ULDC.64 UR4, c[0x0][0x240] ;  /* 0x0000900000040ab9 */ /* 0x000fe20000000a00 */
[----:B------:R-:W-:Y:S01]  /*20a0*/  IMAD.IADD R20, R6, 0x1, -R7 ;  /* 0x0000000106147824 */ /* 0x000fe200078e0a07 */
[----:B------:R-:W-:Y:S01]  /*20b0*/  @UP0 UIMAD.WIDE.U32 UR32, UR10, UR4, URZ ;  /* 0x000000040a2002a5 */ /* 0x000fe2000f8e003f */
[----:B------:R-:W-:Y:S01]  /*20c0*/  IMAD.SHL.U32 R196, R22, 0x40, RZ ;  /* 0x0000004016c47824 */ /* 0x000fe200078e00ff */
[----:B------:R-:W-:Y:S01]  /*20d0*/  @!UP0 USHF.R.S32.HI UR13, URZ, 0x1f, UR11 ;  /* 0x0000001f3f0d8899 */ /* 0x000fe2000801140b */
[----:B------:R-:W-:Y:S01]  /*20e0*/  IMAD.IADD R2, R6, 0x1, -R5 ;  /* 0x0000000106027824 */ /* 0x000fe200078e0a05 */
[----:B------:R-:W-:Y:S01]  /*20f0*/  SHF.R.S32.HI R5, RZ, 0x1f, R20 ;  /* 0x0000001fff057819 */ /* 0x000fe20000011414 */
[----:B------:R-:W-:Y:S01]  /*2100*/  @UP0 UIMAD UR10, UR10, UR5, UR33 ;  /* 0x000000050a0a02a4 */ /* 0x000fe2000f8e0221 */
[----:B------:R-:W-:Y:S01]  /*2110*/  LOP3.LUT R196, R196, 0x1c0, RZ, 0xc0, !PT ;  /* 0x000001c0c4c47812 */ /* 0x000fe200078ec0ff */
[----:B------:R-:W-:Y:S01]  /*2120*/  IMAD.SHL.U32 R197, R2, 0x8, RZ ;  /* 0x0000000802c57824 */ /* 0x000fe200078e00ff */
[----:B------:R-:W-:Y:S01]  /*2130*/  @!UP0 ULDC.64 UR4, c[0x0][0x228] ;  /* 0x00008a0000048ab9 */ /* 0x000fe20000000a00 */
[----:B------:R-:W-:Y:S01]  /*2140*/  LEA.HI R14, R5, R20, RZ, 0x3 ;  /* 0x00000014050e7211 */ /* 0x000fe200078f18ff */
[----:B------:R-:W-:Y:S01]  /*2150*/  @!UP0 UIMAD UR13, UR13, UR4, URZ ;  /* 0x000000040d0d82a4 */ /* 0x000fe2000f8e023f */
[----:B------:R-:W-:Y:S01]  /*2160*/  VIADD R21, R22, 0x10 ;  /* 0x0000001016157836 */ /* 0x000fe20000000000 */
[----:B------:R-:W-:Y:S01]  /*2170*/  @!UP0 UIMAD.WIDE.U32 UR34, UR11, UR4, URZ ;  /* 0x000000040b2282a5 */ /* 0x000fe2000f8e003f */
[----:B------:R-:W-:Y:S01]  /*2180*/  LOP3.LUT R5, R14, 0xfffffff8, RZ, 0xc0, !PT ;  /* 0xfffffff80e057812 */ /* 0x000fe200078ec0ff */
[----:B------:R-:W-:Y:S01]  /*2190*/  @!UP0 UIMAD UR13, UR11, UR5, UR13 ;  /* 0x000000050b0d82a4 */ /* 0x000fe2000f8e020d */
[----:B------:R-:W-:Y:S01]  /*21a0*/  LOP3.LUT R7, R196, 0x38, R197, 0xf8, !PT ;  /* 0x00000038c4077812 */ /* 0x000fe200078ef8c5 */
[----:B------:R-:W-:Y:S01]  /*21b0*/  VIADD R17, R22, 0x20 ;  /* 0x0000002016117836 */ /* 0x000fe20000000000 */
[----:B------:R-:W-:Y:S01]  /*21c0*/  ULDC.64 UR4, c[0x0][0x258] ;  /* 0x0000960000047ab9 */ /* 0x000fe20000000a00 */
[----:B------:R-:W-:Y:S01]  /*21d0*/  IMAD.IADD R20, R20, 0x1, -R5 ;  /* 0x0000000114147824 */ /* 0x000fe200078e0a05 */
[----:B------:R-:W-:Y:S01]  /*21e0*/  UIMAD UR29, UR17, UR4, URZ ;  /* 0x00000004111d72a4 */ /* 0x000fe2000f8e023f */
[----:B------:R-:W-:Y:S01]  /*21f0*/  LEA.HI R5, R15, R6, RZ, 0x6 ;  /* 0x000000060f057211 */ /* 0x000fe200078f30ff */
[----:B------:R-:W-:Y:S01]  /*2200*/  @!UP0 UMOV UR32, UR34 ;  /* 0x0000002200208c82 */ /* 0x000fe20008000000 */
[----:B------:R-:W-:Y:S01]  /*2210*/  SHF.R.U32.HI R196, RZ, 0x3, R196 ;  /* 0x00000003ffc47819 */ /* 0x000fe200000116c4 */
[----:B------:R-:W-:Y:S01]  /*2220*/  UIMAD UR29, UR24, UR5, UR29 ;  /* 0x00000005181d72a4 */ /* 0x000fe2000f8e021d */
[----:B------:R-:W-:Y:S01]  /*2230*/  SHF.R.S32.HI R30, RZ, 0x1f, R197 ;  /* 0x0000001fff1e7819 */ /* 0x000fe200000114c5 */
[----:B------:R-:W-:Y:S01]  /*2240*/  UIADD3 UR5, -UR20, UR22, URZ ;  /* 0x0000001614057290 */ /* 0x000fe2000fffe13f */
[----:B------:R-:W-:Y:S01]  /*2250*/  IMAD.SHL.U32 R5, R5, 0x8, RZ ;  /* 0x0000000805057824 */ /* 0x000fe200078e00ff */
[----:B------:R-:W-:Y:S01]  /*2260*/  @!UP0 UIADD3 UR10, UR35, UR13, URZ ;  /* 0x0000000d230a8290 */ /* 0x000fe2000fffe03f */
[----:B------:R-:W-:Y:S01]  /*2270*/  LOP3.LUT R196, R7, R196, RZ, 0x3c, !PT ;  /* 0x000000c407c47212 */ /* 0x000fe200078e3cff */
[----:B------:R-:W-:Y:S01]  /*2280*/  IMAD.U32 R24, RZ, RZ, UR4 ;  /* 0x00000004ff187e24 */ /* 0x000fe2000f8e00ff */
[C---:B------:R-:W-:Y:S01]  /*2290*/  IADD3 R4, P0, R197.reuse, UR32, RZ ;  /* 0x00000020c5047c10 */ /* 0x040fe2000ff1e0ff */
[----:B------:R-:W-:Y:S01]  /*22a0*/  UMOV UR4, 0x400 ;  /* 0x0000040000047882 */ /* 0x000fe20000000000 */
[----:B------:R-:W-:Y:S01]  /*22b0*/  ISETP.GE.AND P6, PT, R22, UR5, PT ;  /* 0x0000000516007c0c */ /* 0x000fe2000bfc6270 */
[----:B--2---:R-:W-:Y:S01]  /*22c0*/  ULEA UR4, UR12, UR4, 0x18 ;  /* 0x000000040c047291 */ /* 0x004fe2000f8ec03f */
[----:B------:R-:W-:Y:S01]  /*22d0*/  LOP3.LUT R196, R196, 0xfffffe00, R5, 0xf8, !PT ;  /* 0xfffffe00c4c47812 */ /* 0x000fe200078ef805 */
[----:B------:R-:W-:Y:S01]  /*22e0*/  IMAD.MOV.U32 R7, RZ, RZ, 0x10 ;  /* 0x00000010ff077424 */ /* 0x000fe200078e00ff */
[C---:B------:R-:W-:Y:S01]  /*22f0*/  IADD3 R8, P1, R197.reuse, UR30, RZ ;  /* 0x0000001ec5087c10 */ /* 0x040fe2000ff3e0ff */
[----:B------:R-:W-:Y:S01]  /*2300*/  IMAD R16, R18, UR7, R3 ;  /* 0x0000000712107c24 */ /* 0x000fe2000f8e0203 */
[----:B------:R-:W-:Y:S01]  /*2310*/  IADD3.X R5, R30, UR10, RZ, P0, !PT ;  /* 0x0000000a1e057c10 */ /* 0x000fe200087fe4ff */
[----:B------:R-:W-:Y:S01]  /*2320*/  UIADD3 UR10, UR14, -0x1, URZ ;  /* 0xffffffff0e0a7890 */ /* 0x000fe2000fffe03f */
[----:B------:R-:W-:Y:S01]  /*2330*/  IADD3 R152, P5, R22, UR25, RZ ;  /* 0x0000001916987c10 */ /* 0x000fe2000ffbe0ff */
[----:B------:R-:W-:Y:S01]  /*2340*/  VIADD R3, R197, 0x80 ;  /* 0x00000080c5037836 */ /* 0x000fe20000000000 */
[----:B------:R-:W-:Y:S01]  /*2350*/  ISETP.GE.AND P4, PT, R21, UR5, PT ;  /* 0x0000000515007c0c */ /* 0x000fe2000bf86270 */
[----:B------:R-:W-:Y:S01]  /*2360*/  IMAD.WIDE.U32 R24, R24, UR24, R4 ;  /* 0x0000001818187c25 */ /* 0x000fe2000f8e0004 */
[----:B------:R-:W-:Y:S01]  /*2370*/  ISETP.GE.AND P0, PT, R17, UR5, PT ;  /* 0x0000000511007c0c */ /* 0x000fe2000bf06270 */
[----:B------:R-:W-:Y:S01]  /*2380*/  USHF.L.U32 UR13, UR10, 0x6, URZ ;  /* 0x000000060a0d7899 */ /* 0x000fe2000800063f */
[----:B------:R-:W-:Y:S01]  /*2390*/  IADD3.X R9, R30, UR28, RZ, P1, !PT ;  /* 0x0000001c1e097c10 */ /* 0x000fe20008ffe4ff */
[----:B------:R-:W-:Y:S01]  /*23a0*/  IMAD.MOV.U32 R5, RZ, RZ, 0x20 ;  /* 0x00000020ff057424 */ /* 0x000fe200078e00ff */
[----:B------:R-:W-:Y:S01]  /*23b0*/  SHF.R.S32.HI R23, RZ, 0x1f, R22 ;  /* 0x0000001fff177819 */ /* 0x000fe20000011416 */
[----:B------:R-:W-:Y:S01]  /*23c0*/  UIADD3 UR12, -UR13, UR21, URZ ;  /* 0x000000150d0c7290 */ /* 0x000fe2000fffe13f */
[----:B------:R-:W-:Y:S01]  /*23d0*/  R2P PR, R20, 0x6 ;  /* 0x0000000614007804 */ /* 0x000fe20000000000 */
[----:B------:R-:W-:Y:S01]  /*23e0*/  IMAD.WIDE.U32 R18, R18, UR6, R8 ;  /* 0x0000000612127c25 */ /* 0x000fe2000f8e0008 */
[----:B------:R-:W-:-:S02]  /*23f0*/  IADD3.X R0, R23, UR23, RZ, P5, !PT ;  /* 0x0000001717007c10 */ /* 0x000fc4000affe4ff */
[----:B------:R-:W-:Y:S01]  /*2400*/  LEA R196, R196, UR4, 0x1 ;  /* 0x00000004c4c47c11 */ /* 0x000fe2000f8e08ff */
[----:B------:R-:W-:Y:S01]  /*2410*/  VIADD R27, R25, UR29 ;  /* 0x0000001d191b7c36 */ /* 0x000fe20008000000 */
[----:B------:R-:W-:Y:S01]  /*2420*/  SEL R7, R7, 0xfffffff0, !P1 ;  /* 0xfffffff007077807 */ /* 0x000fe20004800000 */
[----:B-1----:R-:W-:Y:S01]  /*2430*/  IMAD.WIDE R32, R33, 0x40, R22 ;  /* 0x0000004021207825 */ /* 0x002fe200078e0216 */
[----:B------:R-:W-:-:S03]  /*2440*/  SEL R5, R5, 0xffffffe0, !P2 ;  /* 0xffffffe005057807 */ /* 0x000fc60005000000 */
        /* <DEDUP_REMOVED lines=37> */
.L_x_6438:
[----:B------:R-:W-:Y:S05]  /*26a0*/  BSYNC B0 ;  /* 0x0000000000007941 */ /* 0x000fea0003800000 */
.L_x_6437:
        /* <DEDUP_REMOVED lines=41> */
.L_x_6440:
[----:B------:R-:W-:Y:S05]  /*2940*/  BSYNC B0 ;  /* 0x0000000000007941 */ /* 0x000fea0003800000 */
.L_x_6439:
        /* <DEDUP_REMOVED lines=42> */
.L_x_6442:
[----:B------:R-:W-:Y:S05]  /*2bf0*/  BSYNC B0 ;  /* 0x0000000000007941 */ /* 0x000fea0003800000 */
.L_x_6441:
        /* <DEDUP_REMOVED lines=45> */
.L_x_6444:
[----:B------:R-:W-:Y:S05]  /*2ed0*/  BSYNC B0 ;  /* 0x0000000000007941 */ /* 0x000fea0003800000 */
.L_x_6443:
        /* <DEDUP_REMOVED lines=37> */
.L_x_6446:
[----:B------:R-:W-:Y:S05]  /*3130*/  BSYNC B0 ;  /* 0x0000000000007941 */ /* 0x000fea0003800000 */
.L_x_6445:
        /* <DEDUP_REMOVED lines=33> */
.L_x_6448:
[----:B------:R-:W-:Y:S05]  /*3350*/  BSYNC B0 ;  /* 0x0000000000007941 */ /* 0x000fea0003800000 */
.L_x_6447:
        /* <DEDUP_REMOVED lines=39> */
.L_x_6450:
[----:B------:R-:W-:Y:S05]  /*35d0*/  BSYNC B0 ;  /* 0x0000000000007941 */ /* 0x000fea0003800000 */
.L_x_6449:
        /* <DEDUP_REMOVED lines=42> */
.L_x_6452:
[----:B------:R-:W-:Y:S05]  /*3880*/  BSYNC B0 ;  /* 0x0000000000007941 */ /* 0x000fea0003800000 */
.L_x_6451:
[----:B------:R-:W-:Y:S01]  /*3890*/  USHF.R.S32.HI UR25, URZ, 0x1f, UR11 ;  /* 0x0000001f3f197899 */ /* 0x000fe2000801140b */
[----:B------:R-:W0:Y:S01]  /*38a0*/  LDGDEPBAR ;  /* 0x00000000000079af */ /* 0x000e220000000000 */
[----:B------:R-:W-:Y:S01]  /*38b0*/  ULDC.64 UR6, c[0x0][0x3d0] ;  /* 0x0000f40000067ab9 */ /* 0x000fe20000000a00 */
[----:B------:R-:W-:Y:S01]  /*38c0*/  UMOV UR30, UR24 ;  /* 0x00000018001e7c82 */ /* 0x000fe20008000000 */
[----:B------:R-:W-:Y:S01]  /*38d0*/  UIMAD UR25, UR25, UR6, URZ ;  /* 0x00000006191972a4 */ /* 0x000fe2000f8e023f */
[----:B------:R-:W-:Y:S01]  /*38e0*/  IMAD.IADD R26, R25, 0x1, -R26 ;  /* 0x00000001191a7824 */ /* 0x000fe200078e0a1a */
[----:B------:R-:W-:Y:S01]  /*38f0*/  UMOV UR31, UR17 ;  /* 0x00000011001f7c82 */ /* 0x000fe20008000000 */
[----:B------:R-:W-:Y:S01]  /*3900*/  IMAD.SHL.U32 R20, R20, 0x40, RZ ;  /* 0x0000004014147824 */ /* 0x000fe200078e00ff */
[----:B------:R-:W-:Y:S01]  /*3910*/  UIMAD.WIDE.U32 UR30, UR11, UR6, UR30 ;  /* 0x000000060b1e72a5 */ /* 0x000fe2000f8e001e */
[----:B-1234-:R-:W-:Y:S01]  /*3920*/  IMAD.SHL.U32 R8, R26, 0x8, RZ ;  /* 0x000000081a087824 */ /* 0x01efe200078e00ff */
[----:B------:R-:W-:Y:S01]  /*3930*/  UIMAD UR25, UR11, UR7, UR25 ;  /* 0x000000070b1972a4 */ /* 0x000fe2000f8e0219 */
[----:B------:R-:W-:Y:S01]  /*3940*/  LOP3.LUT R23, R24, 0x8, R23, 0xf8, !PT ;  /* 0x0000000818177812 */ /* 0x000fe200078ef817 */
[----:B------:R-:W-:Y:S01]  /*3950*/  IMAD.IADD R19, R19, 0x1, R16 ;  /* 0x0000000113137824 */ /* 0x000fe200078e0210 */
[----:B------:R-:W-:Y:S01]  /*3960*/  ULDC.64 UR6, c[0x0][0x3c8] ;  /* 0x0000f20000067ab9 */ /* 0x000fe20000000a00 */
[----:B------:R-:W-:Y:S01]  /*3970*/  UIADD3 UR25, UR31, UR25, URZ ;  /* 0x000000191f197290 */ /* 0x000fe2000fffe03f */
[----:B------:R-:W-:Y:S01]  /*3980*/  LOP3.LUT R9, R20, 0x1c0, RZ, 0xc0, !PT ;  /* 0x000001c014097812 */ /* 0x000fe200078ec0ff */
[----:B------:R-:W-:Y:S01]  /*3990*/  ULEA UR17, UP0, UR30, UR6, 0x2 ;  /* 0x000000061e117291 */ /* 0x000fe2000f80103f */
[----:B------:R-:W-:-:S02]  /*39a0*/  SHF.R.U32.HI R24, RZ, 0x3, R24 ;  /* 0x00000003ff187819 */ /* 0x000fc40000011618 */
        /* <DEDUP_REMOVED lines=9> */
[----:B------:R-:W-:Y:S01]  /*3a40*/  IMAD.SHL.U32 R9, R14, 0x40, RZ ;  /* 0x000000400e097824 */ /* 0x000fe200078e00ff */
[----:B------:R-:W-:Y:S01]  /*3a50*/  LOP3.LUT R23, R23, R24, RZ, 0x3c, !PT ;  /* 0x0000001817177212 */ /* 0x000fe200078e3cff */
[----:B------:R-:W-:Y:S01]  /*3a60*/  IMAD R135, R0, UR6, RZ ;  /* 0x0000000600877c24 */ /* 0x000fe2000f8e02ff */
[----:B------:R1:W5:Y:S01]  /*3a70*/  LDG.E R80, desc[UR26][R10.64] ;  /* 0x0000001a0a507981 */ /* 0x000362000c1e1900 */
[----:B------:R-:W-:Y:S01]  /*3a80*/  SHF.R.S32.HI R81, RZ, 0x5, R82 ;  /* 0x00000005ff517819 */ /* 0x000fe20000011452 */
[----:B------:R-:W-:Y:S01]  /*3a90*/  ULDC.64 UR24, c[0x0][0x220] ;  /* 0x0000880000187ab9 */ /* 0x000fe20000000a00 */
[----:B------:R-:W-:Y:S01]  /*3aa0*/  IMAD R135, R152, UR7, R135 ;  /* 0x0000000798877c24 */ /* 0x000fe2000f8e0287 */
[----:B------:R-:W-:Y:S01]  /*3ab0*/  BAR.SYNC.DEFER_BLOCKING 0x0 ;  /* 0x0000000000007b1d */ /* 0x000fe20000010000 */
[----:B------:R-:W-:Y:S01]  /*3ac0*/  LOP3.LUT R0, R8, 0xfffffe00, R9, 0xf8, !PT ;  /* 0xfffffe0008007812 */ /* 0x000fe200078ef809 */
[----:B------:R-:W-:Y:S01]  /*3ad0*/  IMAD.WIDE.U32 R152, R152, UR6, R18 ;  /* 0x0000000698987c25 */ /* 0x000fe2000f8e0012 */
[----:B------:R-:W-:Y:S01]  /*3ae0*/  USHF.L.U64.HI UR29, UR6, 0x4, UR7 ;  /* 0x00000004061d7899 */ /* 0x000fe20008010207 */
[----:B------:R-:W-:-:S02]  /*3af0*/  ISETP.GE.AND P6, PT, R17, UR12, PT ;  /* 0x0000000c11007c0c */ /* 0x000fc4000bfc6270 */
[----:B------:R-:W-:Y:S01]  /*3b00*/  IMAD R193, R26, 0x200, R23 ;  /* 0x000002001ac17824 */ /* 0x000fe200078e0217 */
[----:B------:R-:W-:Y:S01]  /*3b10*/  ULDC UR17, c[0x0][0x2e8] ;  /* 0x0000ba0000117ab9 */ /* 0x000fe20000000800 */
[----:B------:R-:W-:Y:S01]  /*3b20*/  IMAD.IADD R135, R153, 0x1, R135 ;  /* 0x0000000199877824 */ /* 0x000fe200078e0287 */
[----:B------:R-:W-:Y:S01]  /*3b30*/  ISETP.GE.AND P5, PT, R21, UR12, PT ;  /* 0x0000000c15007c0c */ /* 0x000fe2000bfa6270 */
[----:B------:R1:W-:Y:S04]  /*3b40*/  @P0 STS.128 [R196+0xc000], RZ ;  /* 0x00c000ffc4000388 */ /* 0x0003e80000000c00 */
[----:B------:R1:W-:Y:S04]  /*3b50*/  @P0 STS.128 [R196+0xe000], RZ ;  /* 0x00e000ffc4000388 */ /* 0x0003e80000000c00 */
[----:B------:R1:W-:Y:S01]  /*3b60*/  @P0 STS.128 [R196+0x10000], RZ ;  /* 0x010000ffc4000388 */ /* 0x0003e20000000c00 */
[----:B------:R-:W-:Y:S01]  /*3b70*/  IMAD R194, R81, 0x400, R0 ;  /* 0x0000040051c27824 */ /* 0x000fe200078e0200 */
[----:B------:R-:W-:Y:S01]  /*3b80*/  LEA R210, P1, R152, UR24, 0x1 ;  /* 0x0000001898d27c11 */ /* 0x000fe2000f8208ff */
        /* <DEDUP_REMOVED lines=30> */
.L_x_6454:
[----:B------:R-:W-:Y:S05]  /*3d70*/  BSYNC B0 ;  /* 0x0000000000007941 */ /* 0x000fea0003800000 */
.L_x_6453:
        /* <DEDUP_REMOVED lines=38> */
.L_x_6456:
[----:B------:R-:W-:Y:S05]  /*3fe0*/  BSYNC B0 ;  /* 0x0000000000007941 */ /* 0x000fea0003800000 */
.L_x_6455:
        /* <DEDUP_REMOVED lines=36> */
.L_x_6458:
[----:B------:R-:W-:Y:S05]  /*4230*/  BSYNC B0 ;  /* 0x0000000000007941 */ /* 0x000fea0003800000 */
.L_x_6457:
        /* <DEDUP_REMOVED lines=42> */
.L_x_6460:
[----:B------:R-:W-:Y:S05]  /*44e0*/  BSYNC B0 ;  /* 0x0000000000007941 */ /* 0x000fea0003800000 */
.L_x_6459:
[----:B------:R-:W-:Y:S01]  /*44f0*/  LDSM.16.M88.4 R16, [R194] ;  /* 0x00000000c210783b */ /* 0x000fe20000000200 */
[----:B------:R-:W-:Y:S01]  /*4500*/  R2P PR, R2, 0x6 ;  /* 0x0000000602007804 */ /* 0x000fe20000000000 */
[----:B------:R-:W-:Y:S01]  /*4510*/  VIADD R2, R193, 0x6000 ;  /* 0x00006000c1027836 */ /* 0x000fe20000000000 */
[----:B------:R-:W-:Y:S01]  /*4520*/  LEA R203, R81, UR20, 0x4 ;  /* 0x0000001451cb7c11 */ /* 0x000fe2000f8e20ff */
[----:B------:R-:W4:Y:S01]  /*4530*/  LDSM.16.M88.4 R32, [R193+0x6800] ;  /* 0x00680000c120783b */ /* 0x000f220000000200 */
[----:B------:R-:W-:Y:S01]  /*4540*/  VIADD R191, R193, 0x6020 ;  /* 0x00006020c1bf7836 */ /* 0x000fe20000000000 */
[----:B------:R-:W-:Y:S01]  /*4550*/  UIADD3 UR17, UR21, 0x1, -UR22 ;  /* 0x0000000115117890 */ /* 0x000fe2000fffe816 */
[--C-:B------:R-:W-:Y:S01]  /*4560*/  IMAD R192, R7, 0x2, R194.reuse ;  /* 0x0000000207c07824 */ /* 0x100fe200078e02c2 */
[----:B------:R-:W4:Y:S01]  /*4570*/  LDSM.16.M88.4 R40, [R193+0x6000] ;  /* 0x00600000c128783b */ /* 0x000f220000000200 */
[----:B------:R-:W-:Y:S01]  /*4580*/  IMAD R190, R5, 0x2, R194 ;  /* 0x0000000205be7824 */ /* 0x000fe200078e02c2 */
[----:B------:R-:W-:Y:S01]  /*4590*/  ISETP.LT.AND P6, PT, R195, UR10, PT ;  /* 0x0000000ac3007c0c */ /* 0x000fe2000bfc1270 */
[----:B------:R-:W-:Y:S01]  /*45a0*/  UIADD3 UR12, UR17, UR15, URZ ;  /* 0x0000000f110c7290 */ /* 0x000fe2000fffe03f */
[----:B------:R-:W4:Y:S01]  /*45b0*/  LDSM.16.M88.4 R24, [R193+0x7000] ;  /* 0x00700000c118783b */ /* 0x000f220000000200 */
[----:B------:R-:W-:Y:S01]  /*45c0*/  LEA R189, R5, R192, 0x1 ;  /* 0x000000c005bd7211 */ /* 0x000fe200078e08ff */
[----:B------:R-:W-:Y:S01]  /*45d0*/  UIADD3 UR22, UR21, -UR22, URZ ;  /* 0x8000001615167290 */ /* 0x000fe2000fffe03f */
[----:B------:R-:W-:Y:S01]  /*45e0*/  @P1 IADD3 R191, R2, -0x20, RZ ;  /* 0xffffffe002bf1810 */ /* 0x000fe20007ffe0ff */
[----:B------:R-:W4:Y:S01]  /*45f0*/  LDSM.16.M88.4 R72, [R193+0x7800] ;  /* 0x00780000c148783b */ /* 0x000f220000000200 */
[----:B------:R-:W-:-:S02]  /*4600*/  IMAD.MOV.U32 R2, RZ, RZ, 0x40 ;  /* 0x00000040ff027424 */ /* 0x000fc400078e00ff */
[----:B--2--5:R-:W-:Y:S01]  /*4610*/  FMUL.FTZ R80, R80, R83 ;  /* 0x0000005350507220 */ /* 0x024fe20000410000 */
[----:B------:R-:W-:Y:S01]  /*4620*/  SHF.L.U32 R204, R6, 0x1, RZ ;  /* 0x0000000106cc7819 */ /* 0x000fe200000006ff */
[----:B------:R-:W-:Y:S01]  /*4630*/  LDSM.16.M88.4 R56, [R192] ;  /* 0x00000000c038783b */ /* 0x000fe20000000200 */
[C---:B------:R-:W-:Y:S01]  /*4640*/  IADD3 R183, R191.reuse, 0x800, RZ ;  /* 0x00000800bfb77810 */ /* 0x040fe20007ffe0ff */
[C---:B------:R-:W-:Y:S01]  /*4650*/  VIADD R182, R191.reuse, 0x1000 ;  /* 0x00001000bfb67836 */ /* 0x040fe20000000000 */
[----:B------:R-:W-:Y:S01]  /*4660*/  SEL R2, R2, 0xffffffc0, !P2 ;  /* 0xffffffc002027807 */ /* 0x000fe20005000000 */
[----:B-1----:R-:W1:Y:S01]  /*4670*/  LDSM.16.M88.4 R12, [R191+0x800] ;  /* 0x00080000bf0c783b */ /* 0x002e620000000200 */
[----:B------:R-:W-:Y:S01]  /*4680*/  R2UR UR20, R80 ;  /* 0x00000000501472ca */ /* 0x000fe200000e0000 */
[----:B------:R-:W-:Y:S01]  /*4690*/  VIADD R181, R191, 0x1800 ;  /* 0x00001800bfb57836 */ /* 0x000fe20000000000 */
[----:B------:R-:W-:Y:S01]  /*46a0*/  LOP3.LUT R204, R204, 0x6, RZ, 0xc0, !PT ;  /* 0x00000006cccc7812 */ /* 0x000fe200078ec0ff */
[----:B------:R-:W2:Y:S01]  /*46b0*/  LDSM.16.M88.4 R64, [R191] ;  /* 0x00000000bf40783b */ /* 0x000ea20000000200 */
[----:B------:R-:W-:Y:S01]  /*46c0*/  IMAD.IADD R187, R193, 0x1, R2 ;  /* 0x00000001c1bb7824 */ /* 0x000fe200078e0202 */
[C---:B------:R-:W-:Y:S01]  /*46d0*/  IADD3 R179, R191.reuse, 0x2000, RZ ;  /* 0x00002000bfb37810 */ /* 0x040fe20007ffe0ff */
[----:B------:R-:W-:Y:S01]  /*46e0*/  IMAD.IADD R180, R2, 0x1, R191 ;  /* 0x0000000102b47824 */ /* 0x000fe200078e02bf */
[----:B---3--:R-:W3:Y:S01]  /*46f0*/  LDSM.16.M88.4 R8, [R191+0x1000] ;  /* 0x00100000bf08783b */ /* 0x008ee20000000200 */
[C---:B------:R-:W-:Y:S01]  /*4700*/  VIADD R178, R191.reuse, 0x2800 ;  /* 0x00002800bfb27836 */ /* 0x040fe20000000000 */
[C---:B------:R-:W-:Y:S01]  /*4710*/  IADD3 R176, R191.reuse, 0x3800, RZ ;  /* 0x00003800bfb07810 */ /* 0x040fe20007ffe0ff */
[C---:B------:R-:W-:Y:S01]  /*4720*/  VIADD R177, R191.reuse, 0x3000 ;  /* 0x00003000bfb17836 */ /* 0x040fe20000000000 */
[----:B------:R-:W3:Y:S01]  /*4730*/  LDSM.16.M88.4 R60, [R191+0x1800] ;  /* 0x00180000bf3c783b */ /* 0x000ee20000000200 */
[C---:B------:R-:W-:Y:S01]  /*4740*/  VIADD R175, R191.reuse, 0x4000 ;  /* 0x00004000bfaf7836 */ /* 0x040fe20000000000 */
[C---:B------:R-:W-:Y:S01]  /*4750*/  IADD3 R173, R191.reuse, 0x5000, RZ ;  /* 0x00005000bfad7810 */ /* 0x040fe20007ffe0ff */
[C---:B------:R-:W-:Y:S01]  /*4760*/  VIADD R174, R191.reuse, 0x4800 ;  /* 0x00004800bfae7836 */ /* 0x040fe20000000000 */
[----:B------:R-:W-:Y:S01]  /*4770*/  LDSM.16.M88.4 R68, [R190] ;  /* 0x00000000be44783b */ /* 0x000fe20000000200 */
[----:B------:R-:W-:Y:S01]  /*4780*/  VIADD R172, R191, 0x5800 ;  /* 0x00005800bfac7836 */ /* 0x000fe20000000000 */
[C---:B----4-:R-:W-:Y:S02]  /*4790*/  HMMA.16816.F32 R36, R16.reuse, R32, RZ ;  /* 0x000000201024723c */ /* 0x050fe400000018ff */
[----:B------:R-:W4:Y:S04]  /*47a0*/  LDSM.16.M88.4 R52, [R187+0x6000] ;  /* 0x00600000bb34783b */ /* 0x000f280000000200 */
[----:B------:R-:W4:Y:S01]  /*47b0*/  LDSM.16.M88.4 R48, [R187+0x6800] ;  /* 0x00680000bb30783b */ /* 0x000f220000000200 */
[C---:B------:R-:W-:Y:S03]  /*47c0*/  HMMA.16816.F32 R44, R16.reuse, R40, RZ ;  /* 0x00000028102c723c */ /* 0x040fe600000018ff */
[----:B------:R-:W-:Y:S03]  /*47d0*/  LDSM.16.M88.4 R76, [R187+0x7800] ;  /* 0x00780000bb4c783b */ /* 0x000fe60000000200 */
[C---:B------:R-:W-:Y:S01]  /*47e0*/  HMMA.16816.F32 R32, R16.reuse, R34, RZ ;  /* 0x000000221020723c */ /* 0x040fe200000018ff */
[----:B------:R-:W0:Y:S05]  /*47f0*/  LDGDEPBAR ;  /* 0x00000000000079af */ /* 0x000e2a0000000000 */
[C---:B------:R-:W-:Y:S06]  /*4800*/  HMMA.16816.F32 R40, R16.reuse, R42, RZ ;  /* 0x0000002a1028723c */ /* 0x040fec00000018ff */
[C---:B------:R-:W-:Y:S06]  /*4810*/  HMMA.16816.F32 R28, R16.reuse, R24, RZ ;  /* 0x00000018101c723c */ /* 0x040fec00000018ff */
[C---:B------:R-:W-:Y:S06]  /*4820*/  HMMA.16816.F32 R24, R16.reuse, R26, RZ ;  /* 0x0000001a1018723c */ /* 0x040fec00000018ff */
[C---:B------:R-:W-:Y:S06]  /*4830*/  HMMA.16816.F32 R20, R16.reuse, R72, RZ ;  /* 0x000000481014723c */ /* 0x040fec00000018ff */
[----:B------:R-:W-:Y:S01]  /*4840*/  HMMA.16816.F32 R16, R16, R74, RZ ;  /* 0x0000004a1010723c */ /* 0x000fe200000018ff */
[----:B------:R-:W-:Y:S05]  /*4850*/  LDSM.16.M88.4 R72, [R180] ;  /* 0x00000000b448783b */ /* 0x000fea0000000200 */
        /* <DEDUP_REMOVED lines=24> */
[----:B------:R-:W1:Y:S04]  /*49e0*/  LDSM.16.M88.4 R16, [R193+0x9000] ;  /* 0x00900000c110783b */ /* 0x000e680000000200 */
[----:B------:R-:W-:Y:S01]  /*49f0*/  LDSM.16.M88.4 R76, [R187+0x9800] ;  /* 0x00980000bb4c783b */ /* 0x000fe20000000200 */
[C---:B--2---:R-:W-:Y:S06]  /*4a00*/  HMMA.16816.F32 R44, R8.reuse, R72, R44 ;  /* 0x00000048082c723c */ /* 0x044fec000000182c */
[C---:B------:R-:W-:Y:S01]  /*4a10*/  HMMA.16816.F32 R40, R8.reuse, R74, R40 ;  /* 0x0000004a0828723c */ /* 0x040fe20000001828 */
[----:B------:R-:W2:Y:S05]  /*4a20*/  LDSM.16.M88.4 R72, [R193+0x9800] ;  /* 0x00980000c148783b */ /* 0x000eaa0000000200 */
[C---:B------:R-:W-:Y:S06]  /*4a30*/  HMMA.16816.F32 R36, R8.reuse, R64, R36 ;  /* 0x000000400824723c */ /* 0x040fec0000001824 */
[C---:B------:R-:W-:Y:S01]  /*4a40*/  HMMA.16816.F32 R32, R8.reuse, R66, R32 ;  /* 0x000000420820723c */ /* 0x040fe20000001820 */
[----:B------:R-:W-:Y:S05]  /*4a50*/  LDSM.16.M88.4 R64, [R191+0x2800] ;  /* 0x00280000bf40783b */ /* 0x000fea0000000200 */
[C---:B---3--:R-:W-:Y:S06]  /*4a60*/  HMMA.16816.F32 R28, R8.reuse, R60, R28 ;  /* 0x0000003c081c723c */ /* 0x048fec000000181c */
[C---:B------:R-:W-:Y:S01]  /*4a70*/  HMMA.16816.F32 R24, R8.reuse, R62, R24 ;  /* 0x0000003e0818723c */ /* 0x040fe20000001818 */
[----:B------:R-:W-:Y:S05]  /*4a80*/  LDSM.16.M88.4 R60, [R191+0x3800] ;  /* 0x00380000bf3c783b */ /* 0x000fea0000000200 */
[C---:B----4-:R-:W-:Y:S06]  /*4a90*/  HMMA.16816.F32 R20, R8.reuse, R52, R20 ;  /* 0x000000340814723c */ /* 0x050fec0000001814 */
[----:B------:R-:W-:Y:S01]  /*4aa0*/  HMMA.16816.F32 R68, R8, R54, R68 ;  /* 0x000000360844723c */ /* 0x000fe20000001844 */
[----:B------:R-:W-:Y:S04]  /*4ab0*/  LDSM.16.M88.4 R52, [R192+0x2000] ;  /* 0x00200000c034783b */ /* 0x000fe80000000200 */
[----:B------:R-:W3:Y:S01]  /*4ac0*/  LDSM.16.M88.4 R8, [R191+0x2000] ;  /* 0x00200000bf08783b */ /* 0x000ee20000000200 */
[C---:B-1----:R-:W-:Y:S06]  /*4ad0*/  HMMA.16816.F32 R44, R48.reuse, R12, R44 ;  /* 0x0000000c302c723c */ /* 0x042fec000000182c */
[C---:B------:R-:W-:Y:S01]  /*4ae0*/  HMMA.16816.F32 R40, R48.reuse, R14, R40 ;  /* 0x0000000e3028723c */ /* 0x040fe20000001828 */
[----:B------:R-:W1:Y:S05]  /*4af0*/  LDSM.16.M88.4 R12, [R191+0x3000] ;  /* 0x00300000bf0c783b */ /* 0x000e6a0000000200 */
        /* <DEDUP_REMOVED lines=23> */
[C---:B----4-:R-:W-:Y:S06]  /*4c70*/  HMMA.16816.F32 R44, R56.reuse, R16, R44 ;  /* 0x00000010382c723c */ /* 0x050fec000000182c */
[C---:B------:R-:W-:Y:S01]  /*4c80*/  HMMA.16816.F32 R40, R56.reuse, R18, R40 ;  /* 0x000000123828723c */ /* 0x040fe20000001828 */
[----:B------:R-:W4:Y:S05]  /*4c90*/  LDSM.16.M88.4 R16, [R180+0x3000] ;  /* 0x00300000b410783b */ /* 0x000f2a0000000200 */
        /* <DEDUP_REMOVED lines=10> */
[C---:B-1----:R-:W-:Y:S06]  /*4d40*/  HMMA.16816.F32 R44, R12.reuse, R72, R44 ;  /* 0x000000480c2c723c */ /* 0x042fec000000182c */
[C---:B------:R-:W-:Y:S01]  /*4d50*/  HMMA.16816.F32 R40, R12.reuse, R74, R40 ;  /* 0x0000004a0c28723c */ /* 0x040fe20000001828 */
[----:B------:R-:W-:Y:S05]  /*4d60*/  LDSM.16.M88.4 R72, [R192+0x4000] ;  /* 0x00400000c048783b */ /* 0x000fea0000000200 */
[C---:B------:R-:W-:Y:S06]  /*4d70*/  HMMA.16816.F32 R36, R12.reuse, R52, R36 ;  /* 0x000000340c24723c */ /* 0x040fec0000001824 */
        /* <DEDUP_REMOVED lines=16> */
[----:B------:R-:W-:Y:S01]  /*4e80*/  HMMA.16816.F32 R24, R48, R58, R24 ;  /* 0x0000003a3018723c */ /* 0x000fe20000001818 */
[----:B------:R-:W3:Y:S05]  /*4e90*/  LDSM.16.M88.4 R56, [R187+0xa800] ;  /* 0x00a80000bb38783b */ /* 0x000eea0000000200 */
[C---:B-1----:R-:W-:Y:S06]  /*4ea0*/  HMMA.16816.F32 R44, R72.reuse, R16, R44 ;  /* 0x00000010482c723c */ /* 0x042fec000000182c */
[C---:B------:R-:W-:Y:S01]  /*4eb0*/  HMMA.16816.F32 R40, R72.reuse, R18, R40 ;  /* 0x000000124828723c */ /* 0x040fe20000001828 */
[----:B------:R-:W-:Y:S05]  /*4ec0*/  LDSM.16.M88.4 R16, [R189+0x4000] ;  /* 0x00400000bd10783b */ /* 0x000fea0000000200 */
[C---:B----4-:R-:W-:Y:S06]  /*4ed0*/  HMMA.16816.F32 R36, R72.reuse, R12, R36 ;  /* 0x0000000c4824723c */ /* 0x050fec0000001824 */
[----:B------:R-:W-:Y:S01]  /*4ee0*/  HMMA.16816.F32 R32, R72, R14, R32 ;  /* 0x0000000e4820723c */ /* 0x000fe20000001820 */
[----:B------:R-:W1:Y:S05]  /*4ef0*/  LDSM.16.M88.4 R12, [R180+0x4000] ;  /* 0x00400000b40c783b */ /* 0x000e6a0000000200 */
[C---:B------:R-:W-:Y:S06]  /*4f00*/  HMMA.16816.F32 R20, R48.reuse, R52, R20 ;  /* 0x000000343014723c */ /* 0x040fec0000001814 */
[----:B------:R-:W-:Y:S01]  /*4f10*/  HMMA.16816.F32 R68, R48, R54, R68 ;  /* 0x000000363044723c */ /* 0x000fe20000001844 */
[----:B------:R-:W-:Y:S04]  /*4f20*/  LDSM.16.M88.4 R52, [R187+0xb000] ;  /* 0x00b00000bb34783b */ /* 0x000fe80000000200 */
[----:B------:R-:W-:Y:S01]  /*4f30*/  LDSM.16.M88.4 R48, [R187+0xb800] ;  /* 0x00b80000bb30783b */ /* 0x000fe20000000200 */
[C---:B--2---:R-:W-:Y:S06]  /*4f40*/  HMMA.16816.F32 R28, R72.reuse, R8, R28 ;  /* 0x00000008481c723c */ /* 0x044fec000000181c */
[----:B------:R-:W-:Y:S01]  /*4f50*/  HMMA.16816.F32 R24, R72, R10, R24 ;  /* 0x0000000a4818723c */ /* 0x000fe20000001818 */
[----:B------:R-:W2:Y:S05]  /*4f60*/  LDSM.16.M88.4 R8, [R180+0x4800] ;  /* 0x00480000b408783b */ /* 0x000eaa0000000200 */
[C---:B------:R-:W-:Y:S06]  /*4f70*/  HMMA.16816.F32 R44, R64.reuse, R60, R44 ;  /* 0x0000003c402c723c */ /* 0x040fec000000182c */
[----:B---3--:R-:W-:Y:S06]  /*4f80*/  HMMA.16816.F32 R36, R64, R56, R36 ;  /* 0x000000384024723c */ /* 0x008fec0000001824 */
[C---:B------:R-:W-:Y:S06]  /*4f90*/  HMMA.16816.F32 R20, R72.reuse, R76, R20 ;  /* 0x0000004c4814723c */ /* 0x040fec0000001814 */
[----:B------:R-:W-:Y:S01]  /*4fa0*/  HMMA.16816.F32 R68, R72, R78, R68 ;  /* 0x0000004e4844723c */ /* 0x000fe20000001844 */
[----:B------:R-:W3:Y:S05]  /*4fb0*/  LDSM.16.M88.4 R72, [R180+0x5000] ;  /* 0x00500000b448783b */ /* 0x000eea0000000200 */
[----:B------:R-:W-:Y:S01]  /*4fc0*/  HMMA.16816.F32 R32, R64, R58, R32 ;  /* 0x0000003a4020723c */ /* 0x000fe20000001820 */
[----:B------:R-:W4:Y:S01]  /*4fd0*/  LDSM.16.M88.4 R56, [R180+0x5800] ;  /* 0x00580000b438783b */ /* 0x000f220000000200 */
[----:B------:R-:W-:-:S04]  /*4fe0*/  DEPBAR.LE SB0, 0x0 ;  /* 0x000080000000791a */ /* 0x000fc80000000000 */
[C---:B-1----:R-:W-:Y:S06]  /*4ff0*/  HMMA.16816.F32 R44, R16.reuse, R12, R44 ;  /* 0x0000000c102c723c */ /* 0x042fec000000182c */
[----:B--2---:R-:W-:Y:S01]  /*5000*/  HMMA.16816.F32 R36, R16, R8, R36 ;  /* 0x000000081024723c */ /* 0x004fe20000001824 */
[----:B------:R-:W-:-:S05]  /*5010*/  LOP3.LUT R13, R82, 0xffffffe0, RZ, 0xc0, !PT ;  /* 0xffffffe0520d7812 */ /* 0x000fca00078ec0ff */
[----:B------:R-:W-:Y:S01]  /*5020*/  IMAD.IADD R2, R6, 0x1, -R13 ;  /* 0x0000000106027824 */ /* 0x000fe200078e0a0d */
[C---:B------:R-:W-:Y:S04]  /*5030*/  HMMA.16816.F32 R40, R64.reuse, R62, R40 ;  /* 0x0000003e4028723c */ /* 0x040fe80000001828 */
[----:B------:R-:W-:Y:S02]  /*5040*/  SHF.R.S32.HI R9, RZ, 0x1f, R2 ;  /* 0x0000001fff097819 */ /* 0x000fe40000011402 */
[----:B------:R-:W-:Y:S02]  /*5050*/  HMMA.16816.F32 R28, R64, R52, R28 ;  /* 0x00000034401c723c */ /* 0x000fe4000000181c */
[----:B------:R-:W-:-:S04]  /*5060*/  LEA.HI R9, R9, R2, RZ, 0x2 ;  /* 0x0000000209097211 */ /* 0x000fc800078f10ff */
[----:B------:R-:W-:Y:S01]  /*5070*/  HMMA.16816.F32 R24, R64, R54, R24 ;  /* 0x000000364018723c */ /* 0x000fe20000001818 */
[----:B------:R-:W-:Y:S01]  /*5080*/  SHF.R.S32.HI R2, RZ, 0x2, R9 ;  /* 0x00000002ff027819 */ /* 0x000fe20000011409 */
[----:B------:R-:W-:-:S04]  /*5090*/  IMAD.U32 R9, RZ, RZ, UR17 ;  /* 0x00000011ff097e24 */ /* 0x000fc8000f8e00ff */
[C---:B------:R-:W-:Y:S01]  /*50a0*/  HMMA.16816.F32 R20, R64.reuse, R48, R20 ;  /* 0x000000304014723c */ /* 0x040fe20000001814 */
[----:B------:R-:W-:Y:S02]  /*50b0*/  IMAD.IADD R203, R2, 0x1, R203 ;  /* 0x0000000102cb7824 */ /* 0x000fe400078e02cb */
[----:B------:R-:W-:Y:S02]  /*50c0*/  IMAD.U32 R2, RZ, RZ, UR21 ;  /* 0x00000015ff027e24 */ /* 0x000fe4000f8e00ff */
[C---:B------:R-:W-:Y:S01]  /*50d0*/  VIADD R200, R203.reuse, 0x8 ;  /* 0x00000008cbc87836 */ /* 0x040fe20000000000 */
[----:B------:R-:W-:Y:S02]  /*50e0*/  HMMA.16816.F32 R68, R64, R50, R68 ;  /* 0x000000324044723c */ /* 0x000fe40000001844 */
[C---:B------:R-:W-:Y:S02]  /*50f0*/  VIADDMNMX R201, R203.reuse, UR12, R2, PT ;  /* 0x0000000ccbc97c46 */ /* 0x040fe4000b800102 */
[C---:B------:R-:W-:Y:S01]  /*5100*/  IADD3 R198, R200.reuse, UR15, R9 ;  /* 0x0000000fc8c67c10 */ /* 0x040fe2000fffe009 */
[----:B------:R-:W-:Y:S01]  /*5110*/  VIADD R200, R200, UR22 ;  /* 0x00000016c8c87c36 */ /* 0x000fe20008000000 */
[----:B------:R-:W-:Y:S01]  /*5120*/  IADD3 R203, R203, UR22, RZ ;  /* 0x00000016cbcb7c10 */ /* 0x000fe2000fffe0ff */
[----:B------:R-:W-:Y:S01]  /*5130*/  HMMA.16816.F32 R40, R16, R14, R40 ;  /* 0x0000000e1028723c */ /* 0x000fe20000001828 */
[----:B------:R-:W-:-:S02]  /*5140*/  VIMNMX R198, R198, UR21, PT ;  /* 0x00000015c6c67c48 */ /* 0x000fc4000bfe0100 */
[----:B------:R-:W-:Y:S02]  /*5150*/  VIADDMNMX R202, R203, -UR16, RZ, !PT ;  /* 0x80000010cbca7c46 */ /* 0x000fe4000f8001ff */
[----:B------:R-:W-:Y:S01]  /*5160*/  VIADDMNMX R199, R200, -UR16, RZ, !PT ;  /* 0x80000010c8c77c46 */ /* 0x000fe2000f8001ff */
        /* <DEDUP_REMOVED lines=84> */
.L_x_6462:
[----:B------:R-:W-:-:S04]  /*56b0*/  ULEA UR12, -UR8, URZ, 0x6 ;  /* 0x0000003f080c7291 */ /* 0x000fc8000f8e313f */
[----:B------:R-:W-:Y:S02]  /*56c0*/  USHF.R.S32.HI UR15, URZ, 0x1f, UR12 ;  /* 0x0000001f3f0f7899 */ /* 0x000fe4000801140c */
[----:B------:R-:W-:-:S04]  /*56d0*/  MOV R6, UR12 ;  /* 0x0000000c00067c02 */ /* 0x000fc80008000f00 */
[----:B------:R-:W-:-:S07]  /*56e0*/  MOV R15, UR15 ;  /* 0x0000000f000f7c02 */ /* 0x000fce0008000f00 */
.L_x_6463:
        /* <DEDUP_REMOVED lines=132> */
.L_x_6465:
[----:B------:R-:W-:Y:S05]  /*5f30*/  BSYNC B0 ;  /* 0x0000000000007941 */ /* 0x000fea0003800000 */
.L_x_6464:
[----:B------:R-:W0:Y:S01]  /*5f40*/  LDGDEPBAR ;  /* 0x00000000000079af */ /* 0x000e220000000000 */
[----:B------:R-:W-:-:S04]  /*5f50*/  IADD3 R133, P0, R6, R133, RZ ;  /* 0x0000008506857210 */ /* 0x000fc80007f1e0ff */
[----:B------:R-:W-:-:S09]  /*5f60*/  IADD3.X R134, R15, R134, RZ, P0, !PT ;  /* 0x000000860f867210 */ /* 0x000fd200007fe4ff */
.L_x_6461:
[----:B-12---:R-:W-:Y:S01]  /*5f70*/  VIADD R2, R204, UR13 ;  /* 0x0000000dcc027c36 */ /* 0x006fe20008000000 */
[----:B------:R-:W-:Y:S01]  /*5f80*/  ULDC UR16, c[0x0][0x2ec] ;  /* 0x0000bb0000107ab9 */ /* 0x000fe20000000800 */
[----:B------:R-:W-:Y:S01]  /*5f90*/  LEA R188, R0, UR4, 0x1 ;  /* 0x0000000400bc7c11 */ /* 0x000fe2000f8e08ff */
[----:B------:R-:W-:Y:S01]  /*5fa0*/  ULDC.64 UR12, c[0x0][0x218] ;  /* 0x00008600000c7ab9 */ /* 0x000fe20000000a00 */
[--C-:B------:R-:W-:Y:S01]  /*5fb0*/  IMAD.IADD R9, R200, 0x1, -R2.reuse ;  /* 0x00000001c8097824 */ /* 0x100fe200078e0a02 */
[C---:B------:R-:W-:Y:S01]  /*5fc0*/  ISETP.GE.AND P1, PT, R2.reuse, R201, PT ;  /* 0x000000c90200720c */ /* 0x040fe20003f26270 */
[C---:B------:R-:W-:Y:S01]  /*5fd0*/  IMAD.IADD R3, R203.reuse, 0x1, -R2 ;  /* 0x00000001cb037824 */ /* 0x040fe200078e0a02 */
[C---:B------:R-:W-:Y:S01]  /*5fe0*/  ISETP.GE.AND P0, PT, R2.reuse, R198, PT ;  /* 0x000000c60200720c */ /* 0x040fe20003f06270 */
[C---:B------:R-:W-:Y:S01]  /*5ff0*/  VIADD R10, R2.reuse, 0x10 ;  /* 0x00000010020a7836 */ /* 0x040fe20000000000 */
[----:B------:R-:W-:Y:S01]  /*6000*/  IABS R9, R9 ;  /* 0x0000000900097213 */ /* 0x000fe20000000000 */
[C---:B------:R-:W-:Y:S01]  /*6010*/  VIADD R11, R2.reuse, 0x9 ;  /* 0x00000009020b7836 */ /* 0x040fe20000000000 */
[----:B------:R-:W-:Y:S01]  /*6020*/  IABS R3, R3 ;  /* 0x0000000300037213 */ /* 0x000fe20000000000 */
[C---:B------:R-:W-:Y:S01]  /*6030*/  IMAD.IADD R15, R203.reuse, 0x1, -R10 ;  /* 0x00000001cb0f7824 */ /* 0x040fe200078e0a0a */
[----:B------:R-:W-:Y:S01]  /*6040*/  I2FP.F32.S32 R9, R9 ;  /* 0x0000000900097245 */ /* 0x000fe20000201400 */
[C---:B------:R-:W-:Y:S01]  /*6050*/  VIADD R13, R2.reuse, 0x1 ;  /* 0x00000001020d7836 */ /* 0x040fe20000000000 */
[----:B------:R-:W-:Y:S01]  /*6060*/  I2FP.F32.S32 R3, R3 ;  /* 0x0000000300037245 */ /* 0x000fe20000201400 */
[----:B------:R-:W-:Y:S01]  /*6070*/  IMAD.IADD R6, R203, 0x1, -R11 ;  /* 0x00000001cb067824 */ /* 0x000fe200078e0a0b */
[----:B------:R-:W-:Y:S01]  /*6080*/  IABS R15, R15 ;  /* 0x0000000f000f7213 */ /* 0x000fe20000000000 */
[----:B------:R-:W-:Y:S01]  /*6090*/  FFMA.FTZ R46, R9, -UR20, R46 ;  /* 0x80000014092e7c23 */ /* 0x000fe2000801002e */
[----:B------:R-:W-:-:S02]  /*60a0*/  VIADD R9, R2, 0x11 ;  /* 0x0000001102097836 */ /* 0x000fc40000000000 */
[----:B------:R-:W-:Y:S01]  /*60b0*/  FFMA.FTZ R3, R3, -UR20, R44 ;  /* 0x8000001403037c23 */ /* 0x000fe2000801002c */
[C---:B------:R-:W-:Y:S01]  /*60c0*/  VIADD R44, R2.reuse, 0x8 ;  /* 0x00000008022c7836 */ /* 0x040fe20000000000 */
[----:B------:R-:W-:Y:S01]  /*60d0*/  I2FP.F32.S32 R15, R15 ;  /* 0x0000000f000f7245 */ /* 0x000fe20000201400 */
[C---:B------:R-:W-:Y:S01]  /*60e0*/  IMAD.IADD R4, R203.reuse, 0x1, -R9 ;  /* 0x00000001cb047824 */ /* 0x040fe200078e0a09 */
[----:B------:R-:W-:Y:S01]  /*60f0*/  IABS R6, R6 ;  /* 0x0000000600067213 */ /* 0x000fe20000000000 */
[C---:B------:R-:W-:Y:S01]  /*6100*/  IMAD.IADD R49, R203.reuse, 0x1, -R44 ;  /* 0x00000001cb317824 */ /* 0x040fe200078e0a2c */
[C---:B------:R-:W-:Y:S01]  /*6110*/  ISETP.LT.OR P1, PT, R2.reuse, R202, P1 ;  /* 0x000000ca0200720c */ /* 0x040fe20000f21670 */
[----:B------:R-:W-:Y:S01]  /*6120*/  IMAD.IADD R8, R203, 0x1, -R13 ;  /* 0x00000001cb087824 */ /* 0x000fe200078e0a0d */
[----:B------:R-:W-:Y:S01]  /*6130*/  IABS R4, R4 ;  /* 0x0000000400047213 */ /* 0x000fe20000000000 */
[C---:B------:R-:W-:Y:S01]  /*6140*/  VIADD R16, R2.reuse, 0x30 ;  /* 0x0000003002107836 */ /* 0x040fe20000000000 */
[----:B------:R-:W-:Y:S01]  /*6150*/  IABS R49, R49 ;  /* 0x0000003100317213 */ /* 0x000fe20000000000 */
[----:B------:R-:W-:Y:S01]  /*6160*/  VIADD R18, R2, 0x29 ;  /* 0x0000002902127836 */ /* 0x000fe20000000000 */
[----:B------:R-:W-:Y:S01]  /*6170*/  I2FP.F32.S32 R4, R4 ;  /* 0x0000000400047245 */ /* 0x000fe20000201400 */
[----:B------:R-:W-:Y:S01]  /*6180*/  IMAD R186, R7, 0x2, R188 ;  /* 0x0000000207ba7824 */ /* 0x000fe200078e02bc */
[----:B------:R-:W-:Y:S01]  /*6190*/  I2FP.F32.S32 R49, R49 ;  /* 0x0000003100317245 */ /* 0x000fe20000201400 */
[----:B------:R-:W-:Y:S01]  /*61a0*/  IMAD.IADD R50, R203, 0x1, -R18 ;  /* 0x00000001cb327824 */ /* 0x000fe200078e0a12 */
[----:B------:R-:W-:Y:S01]  /*61b0*/  IABS R8, R8 ;  /* 0x0000000800087213 */ /* 0x000fe20000000000 */
[----:B------:R-:W-:Y:S01]  /*61c0*/  FFMA.FTZ R37, R4, -UR20, R37 ;  /* 0x8000001404257c23 */ /* 0x000fe20008010025 */
[----:B------:R-:W-:-:S02]  /*61d0*/  VIADD R4, R2, 0x28 ;  /* 0x0000002802047836 */ /* 0x000fc40000000000 */
[----:B------:R-:W-:Y:S01]  /*61e0*/  FFMA.FTZ R49, R49, -UR20, R40 ;  /* 0x8000001431317c23 */ /* 0x000fe20008010028 */
[----:B------:R-:W-:Y:S01]  /*61f0*/  FFMA.FTZ R40, R15, -UR20, R36 ;  /* 0x800000140f287c23 */ /* 0x000fe20008010024 */
[----:B------:R-:W-:Y:S01]  /*6200*/  VIADD R15, R2, 0x19 ;  /* 0x00000019020f7836 */ /* 0x000fe20000000000 */
[----:B------:R-:W-:Y:S01]  /*6210*/  I2FP.F32.S32 R6, R6 ;  /* 0x0000000600067245 */ /* 0x000fe20000201400 */
[C---:B------:R-:W-:Y:S01]  /*6220*/  IMAD.IADD R51, R203.reuse, 0x1, -R4 ;  /* 0x00000001cb337824 */ /* 0x040fe200078e0a04 */
[----:B------:R-:W-:Y:S01]  /*6230*/  I2FP.F32.S32 R8, R8 ;  /* 0x0000000800087245 */ /* 0x000fe20000201400 */
[----:B------:R-:W-:Y:S01]  /*6240*/  IMAD.IADD R14, R203, 0x1, -R15 ;  /* 0x00000001cb0e7824 */ /* 0x000fe200078e0a0f */
[----:B------:R-:W-:Y:S01]  /*6250*/  ISETP.GE.AND P4, PT, R13, R201, PT ;  /* 0x000000c90d00720c */ /* 0x000fe20003f86270 */
[----:B------:R-:W-:Y:S01]  /*6260*/  FFMA.FTZ R41, R6, -UR20, R41 ;  /* 0x8000001406297c23 */ /* 0x000fe20008010029 */
[----:B------:R-:W-:Y:S01]  /*6270*/  IABS R51, R51 ;  /* 0x0000003300337213 */ /* 0x000fe20000000000 */
[----:B------:R-:W-:Y:S01]  /*6280*/  VIADD R6, R2, 0x21 ;  /* 0x0000002102067836 */ /* 0x000fe20000000000 */
[----:B------:R-:W-:Y:S01]  /*6290*/  IABS R14, R14 ;  /* 0x0000000e000e7213 */ /* 0x000fe20000000000 */
[----:B------:R-:W-:Y:S01]  /*62a0*/  FFMA.FTZ R45, R8, -UR20, R45 ;  /* 0x80000014082d7c23 */ /* 0x000fe2000801002d */
[----:B------:R-:W-:Y:S01]  /*62b0*/  I2FP.F32.S32 R51, R51 ;  /* 0x0000003300337245 */ /* 0x000fe20000201400 */
[C---:B------:R-:W-:Y:S01]  /*62c0*/  VIADD R36, R2.reuse, 0x18 ;  /* 0x0000001802247836 */ /* 0x040fe20000000000 */
[----:B------:R-:W-:Y:S01]  /*62d0*/  I2FP.F32.S32 R14, R14 ;  /* 0x0000000e000e7245 */ /* 0x000fe20000201400 */
[----:B------:R-:W-:Y:S01]  /*62e0*/  VIADD R8, R2, 0x20 ;  /* 0x0000002002087836 */ /* 0x000fe20000000000 */
[----:B------:R-:W-:Y:S01]  /*62f0*/  IABS R50, R50 ;  /* 0x0000003200327213 */ /* 0x000fe20000000000 */
[----:B------:R-:W-:Y:S01]  /*6300*/  FFMA.FTZ R24, R51, -UR20, R24 ;  /* 0x8000001433187c23 */ /* 0x000fe20008010018 */
[----:B------:R-:W-:-:S02]  /*6310*/  IMAD.IADD R51, R203, 0x1, -R16 ;  /* 0x00000001cb337824 */ /* 0x000fc400078e0a10 */
[----:B------:R-:W-:Y:S01]  /*6320*/  FFMA.FTZ R17, R14, -UR20, R33 ;  /* 0x800000140e117c23 */ /* 0x000fe20008010021 */
[----:B------:R-:W-:Y:S01]  /*6330*/  VIADD R14, R2, 0x31 ;  /* 0x00000031020e7836 */ /* 0x000fe20000000000 */
[----:B------:R-:W-:Y:S01]  /*6340*/  ISETP.GE.AND P2, PT, R44, R201, PT ;  /* 0x000000c92c00720c */ /* 0x000fe20003f46270 */
[C---:B------:R-:W-:Y:S01]  /*6350*/  IMAD.IADD R12, R203.reuse, 0x1, -R6 ;  /* 0x00000001cb0c7824 */ /* 0x040fe200078e0a06 */
[----:B------:R-:W-:Y:S01]  /*6360*/  IABS R51, R51 ;  /* 0x0000003300337213 */ /* 0x000fe20000000000 */
[----:B------:R-:W-:Y:S01]  /*6370*/  IMAD.IADD R19, R203, 0x1, -R36 ;  /* 0x00000001cb137824 */ /* 0x000fe200078e0a24 */
[----:B------:R-:W-:Y:S01]  /*6380*/  ISETP.LT.OR P4, PT, R13, R202, P4 ;  /* 0x000000ca0d00720c */ /* 0x000fe20002781670 */
[C---:B------:R-:W-:Y:S01]  /*6390*/  IMAD.IADD R48, R203.reuse, 0x1, -R14 ;  /* 0x00000001cb307824 */ /* 0x040fe200078e0a0e */
[----:B------:R-:W-:Y:S01]  /*63a0*/  I2FP.F32.S32 R51, R51 ;  /* 0x0000003300337245 */ /* 0x000fe20000201400 */
[----:B------:R-:W-:Y:S01]  /*63b0*/  IMAD.IADD R53, R203, 0x1, -R8 ;  /* 0x00000001cb357824 */ /* 0x000fe200078e0a08 */
[----:B------:R-:W-:Y:S01]  /*63c0*/  FSEL R3, R3, -INF , !P1 ;  /* 0xff80000003037808 */ /* 0x000fe20004800000 */
[----:B------:R-:W-:Y:S01]  /*63d0*/  LDSM.16.MT88.4 R124, [R188+0xc000] ;  /* 0x00c00000bc7c783b */ /* 0x000fe20000004200 */
[----:B------:R-:W-:Y:S01]  /*63e0*/  ISETP.GE.AND P1, PT, R10, R201, PT ;  /* 0x000000c90a00720c */ /* 0x000fe20003f26270 */
[----:B------:R-:W-:Y:S01]  /*63f0*/  FFMA.FTZ R20, R51, -UR20, R20 ;  /* 0x8000001433147c23 */ /* 0x000fe20008010014 */
[----:B------:R-:W-:Y:S01]  /*6400*/  IABS R12, R12 ;  /* 0x0000000c000c7213 */ /* 0x000fe20000000000 */
[----:B------:R-:W-:Y:S01]  /*6410*/  LDSM.16.MT88.4 R116, [R186+0xc000] ;  /* 0x00c00000ba74783b */ /* 0x000fe20000004200 */
[----:B------:R-:W-:Y:S01]  /*6420*/  IABS R19, R19 ;  /* 0x0000001300137213 */ /* 0x000fe20000000000 */
[C---:B------:R-:W-:Y:S01]  /*6430*/  IMAD R184, R5.reuse, 0x2, R186 ;  /* 0x0000000205b87824 */ /* 0x040fe200078e02ba */
[----:B------:R-:W-:Y:S01]  /*6440*/  IABS R48, R48 ;  /* 0x0000003000307213 */ /* 0x000fe20000000000 */
[----:B------:R-:W-:Y:S01]  /*6450*/  LDSM.16.MT88.4 R72, [R188+0x10000] ;  /* 0x01000000bc48783b */ /* 0x000fe20000004200 */
[----:B------:R-:W-:Y:S01]  /*6460*/  I2FP.F32.S32 R50, R50 ;  /* 0x0000003200327245 */ /* 0x000fe20000201400 */
[----:B------:R-:W-:Y:S01]  /*6470*/  IMAD R185, R5, 0x2, R188 ;  /* 0x0000000205b97824 */ /* 0x000fe200078e02bc */
[----:B------:R-:W-:Y:S01]  /*6480*/  IABS R53, R53 ;  /* 0x0000003500357213 */ /* 0x000fe20000000000 */
[----:B------:R-:W-:Y:S01]  /*6490*/  LDSM.16.MT88.4 R64, [R184+0xe000] ;  /* 0x00e00000b840783b */ /* 0x000fe20000004200 */
[----:B------:R-:W-:Y:S01]  /*64a0*/  ISETP.GE.AND P5, PT, R11, R201, PT ;  /* 0x000000c90b00720c */ /* 0x000fe20003fa6270 */
[----:B------:R-:W-:Y:S01]  /*64b0*/  FFMA.FTZ R205, R50, -UR20, R25 ;  /* 0x8000001432cd7c23 */ /* 0x000fe20008010019 */
[----:B------:R-:W-:Y:S01]  /*64c0*/  ISETP.LT.OR P2, PT, R44, R202, P2 ;  /* 0x000000ca2c00720c */ /* 0x000fe20001741670 */
[----:B------:R-:W-:Y:S01]  /*64d0*/  LDSM.16.MT88.4 R80, [R186+0x10000] ;  /* 0x01000000ba50783b */ /* 0x000fe20000004200 */
[----:B------:R-:W-:-:S02]  /*64e0*/  FSEL R51, R45, -INF , !P4 ;  /* 0xff8000002d337808 */ /* 0x000fc40006000000 */
[----:B------:R-:W-:Y:S01]  /*64f0*/  ISETP.GE.AND P4, PT, R9, R201, PT ;  /* 0x000000c90900720c */ /* 0x000fe20003f86270 */
[----:B------:R-:W-:Y:S01]  /*6500*/  LDSM.16.MT88.4 R88, [R185+0x10000] ;  /* 0x01000000b958783b */ /* 0x000fe20000004200 */
[----:B------:R-:W-:Y:S02]  /*6510*/  ISETP.LT.OR P1, PT, R10, R202, P1 ;  /* 0x000000ca0a00720c */ /* 0x000fe40000f21670 */
[----:B------:R-:W-:Y:S01]  /*6520*/  I2FP.F32.S32 R12, R12 ;  /* 0x0000000c000c7245 */ /* 0x000fe20000201400 */
[----:B------:R-:W-:Y:S01]  /*6530*/  LDSM.16.MT88.4 R108, [R185+0xc000] ;  /* 0x00c00000b96c783b */ /* 0x000fe20000004200 */
[----:B------:R-:W-:Y:S02]  /*6540*/  I2FP.F32.S32 R19, R19 ;  /* 0x0000001300137245 */ /* 0x000fe40000201400 */
[----:B------:R-:W-:Y:S01]  /*6550*/  I2FP.F32.S32 R48, R48 ;  /* 0x0000003000307245 */ /* 0x000fe20000201400 */
[----:B------:R-:W-:Y:S01]  /*6560*/  FFMA.FTZ R29, R12, -UR20, R29 ;  /* 0x800000140c1d7c23 */ /* 0x000fe2000801001d */
[----:B------:R-:W-:Y:S01]  /*6570*/  I2FP.F32.S32 R53, R53 ;  /* 0x0000003500357245 */ /* 0x000fe20000201400 */
[----:B------:R-:W-:Y:S01]  /*6580*/  FFMA.FTZ R19, R19, -UR20, R32 ;  /* 0x8000001413137c23 */ /* 0x000fe20008010020 */
[-C--:B------:R-:W-:Y:S01]  /*6590*/  ISETP.LT.OR P5, PT, R11, R202.reuse, P5 ;  /* 0x000000ca0b00720c */ /* 0x080fe20002fa1670 */
[----:B------:R-:W-:Y:S01]  /*65a0*/  VIADD R12, R2, 0x38 ;  /* 0x00000038020c7836 */ /* 0x000fe20000000000 */
[----:B------:R-:W-:Y:S01]  /*65b0*/  FSEL R49, R49, -INF , !P2 ;  /* 0xff80000031317808 */ /* 0x000fe20005000000 */
[----:B------:R-:W-:Y:S01]  /*65c0*/  FFMA.FTZ R217, R48, -UR20, R21 ;  /* 0x8000001430d97c23 */ /* 0x000fe20008010015 */
[-C--:B------:R-:W-:Y:S01]  /*65d0*/  ISETP.GE.AND P2, PT, R36, R201.reuse, PT ;  /* 0x000000c92400720c */ /* 0x080fe20003f46270 */
[----:B------:R-:W-:Y:S01]  /*65e0*/  FFMA.FTZ R28, R53, -UR20, R28 ;  /* 0x80000014351c7c23 */ /* 0x000fe2000801001c */
[----:B------:R-:W-:Y:S01]  /*65f0*/  ISETP.LT.OR P4, PT, R9, R202, P4 ;  /* 0x000000ca0900720c */ /* 0x000fe20002781670 */
[----:B------:R-:W-:Y:S01]  /*6600*/  IMAD.IADD R33, R203, 0x1, -R12 ;  /* 0x00000001cb217824 */ /* 0x000fe200078e0a0c */
[----:B------:R-:W-:Y:S01]  /*6610*/  FSEL R25, R40, -INF , !P1 ;  /* 0xff80000028197808 */ /* 0x000fe20004800000 */
[----:B------:R-:W-:Y:S01]  /*6620*/  LDSM.16.MT88.4 R100, [R184+0xc000] ;  /* 0x00c00000b864783b */ /* 0x000fe20000004200 */
[----:B------:R-:W-:-:S02]  /*6630*/  ISETP.GE.AND P1, PT, R8, R201, PT ;  /* 0x000000c90800720c */ /* 0x000fc40003f26270 */
[C---:B------:R-:W-:Y:S01]  /*6640*/  ISETP.LT.OR P0, PT, R2.reuse, R199, P0 ;  /* 0x000000c70200720c */ /* 0x040fe20000701670 */
[----:B------:R-:W-:Y:S01]  /*6650*/  VIADD R2, R2, 0x39 ;  /* 0x0000003902027836 */ /* 0x000fe20000000000 */
[----:B------:R-:W-:Y:S01]  /*6660*/  FSEL R45, R41, -INF , !P5 ;  /* 0xff800000292d7808 */ /* 0x000fe20006800000 */
[----:B------:R-:W-:Y:S01]  /*6670*/  LDSM.16.MT88.4 R56, [R185+0xe000] ;  /* 0x00e00000b938783b */ /* 0x000fe20000004200 */
[-C--:B------:R-:W-:Y:S01]  /*6680*/  ISETP.GE.AND P5, PT, R15, R201.reuse, PT ;  /* 0x000000c90f00720c */ /* 0x080fe20003fa6270 */
[----:B------:R-:W-:Y:S01]  /*6690*/  IMAD.IADD R32, R203, 0x1, -R2 ;  /* 0x00000001cb207824 */ /* 0x000fe200078e0a02 */
[----:B------:R-:W-:Y:S01]  /*66a0*/  ISETP.LT.OR P2, PT, R36, R202, P2 ;  /* 0x000000ca2400720c */ /* 0x000fe20001741670 */
[----:B------:R-:W-:Y:S01]  /*66b0*/  LDSM.16.MT88.4 R136, [R184+0x10000] ;  /* 0x01000000b888783b */ /* 0x000fe20000004200 */
[----:B------:R-:W-:Y:S02]  /*66c0*/  FSEL R21, R37, -INF , !P4 ;  /* 0xff80000025157808 */ /* 0x000fe40006000000 */
[----:B------:R-:W-:-:S02]  /*66d0*/  ISETP.GE.AND P4, PT, R6, R201, PT ;  /* 0x000000c90600720c */ /* 0x000fc40003f86270 */
[-C--:B------:R-:W-:Y:S02]  /*66e0*/  ISETP.LT.OR P1, PT, R8, R202.reuse, P1 ;  /* 0x000000ca0800720c */ /* 0x080fe40000f21670 */
[-C--:B------:R-:W-:Y:S02]  /*66f0*/  ISETP.LT.OR P5, PT, R15, R202.reuse, P5 ;  /* 0x000000ca0f00720c */ /* 0x080fe40002fa1670 */
[----:B------:R-:W-:Y:S02]  /*6700*/  FSEL R19, R19, -INF , !P2 ;  /* 0xff80000013137808 */ /* 0x000fe40005000000 */
[----:B------:R-:W-:Y:S02]  /*6710*/  ISETP.GE.AND P2, PT, R4, R201, PT ;  /* 0x000000c90400720c */ /* 0x000fe40003f46270 */
[----:B------:R-:W-:Y:S02]  /*6720*/  ISETP.LT.OR P4, PT, R6, R202, P4 ;  /* 0x000000ca0600720c */ /* 0x000fe40002781670 */
[----:B------:R-:W-:-:S02]  /*6730*/  FSEL R223, R28, -INF , !P1 ;  /* 0xff8000001cdf7808 */ /* 0x000fc40004800000 */
[----:B------:R-:W-:Y:S02]  /*6740*/  ISETP.GE.AND P1, PT, R16, R201, PT ;  /* 0x000000c91000720c */ /* 0x000fe40003f26270 */
[----:B------:R-:W-:Y:S02]  /*6750*/  IABS R33, R33 ;  /* 0x0000002100217213 */ /* 0x000fe40000000000 */
[----:B------:R-:W-:Y:S02]  /*6760*/  FSEL R17, R17, -INF , !P5 ;  /* 0xff80000011117808 */ /* 0x000fe40006800000 */
[----:B------:R-:W-:Y:S02]  /*6770*/  IABS R32, R32 ;  /* 0x0000002000207213 */ /* 0x000fe40000000000 */
[----:B------:R-:W-:Y:S02]  /*6780*/  ISETP.GE.AND P5, PT, R18, R201, PT ;  /* 0x000000c91200720c */ /* 0x000fe40003fa6270 */
[----:B------:R-:W-:-:S02]  /*6790*/  ISETP.LT.OR P2, PT, R4, R202, P2 ;  /* 0x000000ca0400720c */ /* 0x000fc40001741670 */
[----:B------:R-:W-:Y:S02]  /*67a0*/  FSEL R171, R29, -INF , !P4 ;  /* 0xff8000001dab7808 */ /* 0x000fe40006000000 */
[----:B------:R-:W-:Y:S02]  /*67b0*/  ISETP.GE.AND P4, PT, R14, R201, PT ;  /* 0x000000c90e00720c */ /* 0x000fe40003f86270 */
[----:B------:R-:W-:Y:S02]  /*67c0*/  ISETP.LT.OR P1, PT, R16, R202, P1 ;  /* 0x000000ca1000720c */ /* 0x000fe40000f21670 */
[----:B------:R-:W-:Y:S02]  /*67d0*/  I2FP.F32.S32 R33, R33 ;  /* 0x0000002100217245 */ /* 0x000fe40000201400 */
[----:B------:R-:W-:Y:S02]  /*67e0*/  I2FP.F32.S32 R32, R32 ;  /* 0x0000002000207245 */ /* 0x000fe40000201400 */
[----:B------:R-:W-:Y:S01]  /*67f0*/  ISETP.LT.OR P5, PT, R18, R202, P5 ;  /* 0x000000ca1200720c */ /* 0x000fe20002fa1670 */
[----:B------:R-:W-:Y:S01]  /*6800*/  FFMA.FTZ R68, R33, -UR20, R68 ;  /* 0x8000001421447c23 */ /* 0x000fe20008010044 */
[----:B------:R-:W-:Y:S01]  /*6810*/  FSEL R221, R24, -INF , !P2 ;  /* 0xff80000018dd7808 */ /* 0x000fe20005000000 */
[----:B------:R-:W-:Y:S01]  /*6820*/  FFMA.FTZ R69, R32, -UR20, R69 ;  /* 0x8000001420457c23 */ /* 0x000fe20008010045 */
[----:B------:R-:W-:-:S02]  /*6830*/  ISETP.GE.AND P2, PT, R12, R201, PT ;  /* 0x000000c90c00720c */ /* 0x000fc40003f46270 */
[----:B------:R-:W-:Y:S02]  /*6840*/  ISETP.LT.OR P4, PT, R14, R202, P4 ;  /* 0x000000ca0e00720c */ /* 0x000fe40002781670 */
[----:B------:R-:W-:Y:S02]  /*6850*/  FSEL R219, R20, -INF , !P1 ;  /* 0xff80000014db7808 */ /* 0x000fe40004800000 */
[----:B------:R-:W-:Y:S02]  /*6860*/  ISETP.GE.AND P1, PT, R2, R201, PT ;  /* 0x000000c90200720c */ /* 0x000fe40003f26270 */
[----:B------:R-:W-:Y:S02]  /*6870*/  FSEL R205, R205, -INF , !P5 ;  /* 0xff800000cdcd7808 */ /* 0x000fe40006800000 */
[----:B------:R-:W-:Y:S02]  /*6880*/  ISETP.GE.AND P5, PT, R13, R198, PT ;  /* 0x000000c60d00720c */ /* 0x000fe40003fa6270 */
[----:B------:R-:W-:-:S02]  /*6890*/  FSEL R217, R217, -INF , !P4 ;  /* 0xff800000d9d97808 */ /* 0x000fc40006000000 */
[----:B------:R-:W-:Y:S02]  /*68a0*/  ISETP.LT.OR P2, PT, R12, R202, P2 ;  /* 0x000000ca0c00720c */ /* 0x000fe40001741670 */
[----:B------:R-:W-:Y:S02]  /*68b0*/  ISETP.GE.AND P4, PT, R44, R198, PT ;  /* 0x000000c62c00720c */ /* 0x000fe40003f86270 */
[----:B------:R-:W-:Y:S02]  /*68c0*/  ISETP.LT.OR P1, PT, R2, R202, P1 ;  /* 0x000000ca0200720c */ /* 0x000fe40000f21670 */
[-C--:B------:R-:W-:Y:S01]  /*68d0*/  ISETP.LT.OR P5, PT, R13, R199.reuse, P5 ;  /* 0x000000c70d00720c */ /* 0x080fe20002fa1670 */
[----:B------:R-:W-:Y:S01]  /*68e0*/  IMAD.IADD R13, R200, 0x1, -R13 ;  /* 0x00000001c80d7824 */ /* 0x000fe200078e0a0d */
[----:B------:R-:W-:Y:S02]  /*68f0*/  FSEL R151, R68, -INF , !P2 ;  /* 0xff80000044977808 */ /* 0x000fe40005000000 */
[----:B------:R-:W-:Y:S01]  /*6900*/  ISETP.LT.OR P4, PT, R44, R199, P4 ;  /* 0x000000c72c00720c */ /* 0x000fe20002781670 */
[----:B------:R-:W-:Y:S01]  /*6910*/  IMAD.IADD R44, R200, 0x1, -R44 ;  /* 0x00000001c82c7824 */ /* 0x000fe200078e0a2c */
[----:B------:R-:W-:-:S02]  /*6920*/  ISETP.GE.AND P2, PT, R11, R198, PT ;  /* 0x000000c60b00720c */ /* 0x000fc40003f46270 */
[----:B------:R-:W-:Y:S02]  /*6930*/  FSEL R149, R69, -INF , !P1 ;  /* 0xff80000045957808 */ /* 0x000fe40004800000 */
[-C--:B------:R-:W-:Y:S02]  /*6940*/  ISETP.GE.AND P1, PT, R10, R198.reuse, PT ;  /* 0x000000c60a00720c */ /* 0x080fe40003f26270 */
[----:B------:R-:W-:Y:S02]  /*6950*/  FSEL R41, R46, -INF , !P0 ;  /* 0xff8000002e297808 */ /* 0x000fe40004000000 */
[----:B------:R-:W-:Y:S02]  /*6960*/  ISETP.GE.AND P0, PT, R9, R198, PT ;  /* 0x000000c60900720c */ /* 0x000fe40003f06270 */
[-C--:B------:R-:W-:Y:S01]  /*6970*/  ISETP.LT.OR P2, PT, R11, R199.reuse, P2 ;  /* 0x000000c70b00720c */ /* 0x080fe20001741670 */
[----:B------:R-:W-:Y:S01]  /*6980*/  IMAD.IADD R11, R200, 0x1, -R11 ;  /* 0x00000001c80b7824 */ /* 0x000fe200078e0a0b */
[----:B------:R-:W-:Y:S01]  /*6990*/  ISETP.LT.OR P1, PT, R10, R199, P1 ;  /* 0x000000c70a00720c */ /* 0x000fe20000f21670 */
[----:B------:R-:W-:Y:S01]  /*69a0*/  IMAD.IADD R10, R200, 0x1, -R10 ;  /* 0x00000001c80a7824 */ /* 0x000fe200078e0a0a */
[----:B------:R-:W-:-:S02]  /*69b0*/  IABS R13, R13 ;  /* 0x0000000d000d7213 */ /* 0x000fc40000000000 */
[----:B------:R-:W-:Y:S01]  /*69c0*/  ISETP.LT.OR P0, PT, R9, R199, P0 ;  /* 0x000000c70900720c */ /* 0x000fe20000701670 */
[----:B------:R-:W-:Y:S01]  /*69d0*/  IMAD.IADD R9, R200, 0x1, -R9 ;  /* 0x00000001c8097824 */ /* 0x000fe200078e0a09 */
[----:B------:R-:W-:Y:S02]  /*69e0*/  IABS R44, R44 ;  /* 0x0000002c002c7213 */ /* 0x000fe40000000000 */
[----:B------:R-:W-:Y:S02]  /*69f0*/  I2FP.F32.S32 R20, R13 ;  /* 0x0000000d00147245 */ /* 0x000fe40000201400 */
[----:B------:R-:W-:Y:S02]  /*6a00*/  IABS R11, R11 ;  /* 0x0000000b000b7213 */ /* 0x000fe40000000000 */
[----:B------:R-:W-:Y:S01]  /*6a10*/  I2FP.F32.S32 R13, R44 ;  /* 0x0000002c000d7245 */ /* 0x000fe20000201400 */
[----:B------:R-:W-:Y:S01]  /*6a20*/  FFMA.FTZ R20, R20, -UR20, R47 ;  /* 0x8000001414147c23 */ /* 0x000fe2000801002f */
[----:B------:R-:W-:-:S02]  /*6a30*/  IABS R10, R10 ;  /* 0x0000000a000a7213 */ /* 0x000fc40000000000 */
[----:B------:R-:W-:Y:S01]  /*6a40*/  IABS R9, R9 ;  /* 0x0000000900097213 */ /* 0x000fe20000000000 */
[----:B------:R-:W-:Y:S01]  /*6a50*/  FFMA.FTZ R13, R13, -UR20, R42 ;  /* 0x800000140d0d7c23 */ /* 0x000fe2000801002a */
[----:B------:R-:W-:Y:S02]  /*6a60*/  I2FP.F32.S32 R24, R11 ;  /* 0x0000000b00187245 */ /* 0x000fe40000201400 */
[----:B------:R-:W-:Y:S02]  /*6a70*/  I2FP.F32.S32 R11, R10 ;  /* 0x0000000a000b7245 */ /* 0x000fe40000201400 */
        /* <DEDUP_REMOVED lines=8> */
[----:B------:R-:W-:-:S02]  /*6b00*/  ISETP.GE.AND P2, PT, R8, R198, PT ;  /* 0x000000c60800720c */ /* 0x000fc40003f46270 */
[----:B------:R-:W-:Y:S02]  /*6b10*/  FSEL R13, R13, -INF , !P0 ;  /* 0xff8000000d0d7808 */ /* 0x000fe40004000000 */
        /* <DEDUP_REMOVED lines=23> */
[----:B------:R-:W-:-:S02]  /*6c90*/  FSEL R15, R11, -INF , !P1 ;  /* 0xff8000000b0f7808 */ /* 0x000fc40004800000 */
[----:B------:R-:W-:Y:S01]  /*6ca0*/  FMNMX.FTZ R4, R21, R4, !PT ;  /* 0x0000000415047209 */ /* 0x000fe20007810000 */
[----:B------:R-:W-:Y:S01]  /*6cb0*/  FFMA.FTZ R30, R9, -UR20, R30 ;  /* 0x80000014091e7c23 */ /* 0x000fe2000801001e */
[----:B------:R-:W-:Y:S02]  /*6cc0*/  FMNMX.FTZ R8, R41, R37, !PT ;  /* 0x0000002529087209 */ /* 0x000fe40007810000 */
[----:B------:R-:W-:Y:S02]  /*6cd0*/  I2FP.F32.S32 R11, R36 ;  /* 0x00000024000b7245 */ /* 0x000fe40000201400 */
[----:B------:R-:W-:Y:S02]  /*6ce0*/  ISETP.GE.AND P1, PT, R6, R198, PT ;  /* 0x000000c60600720c */ /* 0x000fe40003f26270 */
[----:B------:R-:W-:Y:S01]  /*6cf0*/  FMNMX.FTZ R4, R19, R4, !PT ;  /* 0x0000000413047209 */ /* 0x000fe20007810000 */
[----:B------:R-:W-:Y:S01]  /*6d00*/  FFMA.FTZ R11, R11, -UR20, R34 ;  /* 0x800000140b0b7c23 */ /* 0x000fe20008010022 */
[----:B------:R-:W-:-:S02]  /*6d10*/  FMNMX.FTZ R8, R33, R8, !PT ;  /* 0x0000000821087209 */ /* 0x000fc40007810000 */
[----:B------:R-:W-:Y:S01]  /*6d20*/  ISETP.LT.OR P1, PT, R6, R199, P1 ;  /* 0x000000c70600720c */ /* 0x000fe20000f21670 */
[----:B------:R-:W-:Y:S01]  /*6d30*/  IMAD.IADD R6, R200, 0x1, -R6 ;  /* 0x00000001c8067824 */ /* 0x000fe200078e0a06 */
[----:B------:R-:W-:Y:S02]  /*6d40*/  FSEL R9, R10, -INF , !P4 ;  /* 0xff8000000a097808 */ /* 0x000fe40006000000 */
[----:B------:R-:W-:Y:S02]  /*6d50*/  FMNMX.FTZ R4, R17, R4, !PT ;  /* 0x0000000411047209 */ /* 0x000fe40007810000 */
[----:B------:R-:W-:Y:S02]  /*6d60*/  FMNMX.FTZ R8, R29, R8, !PT ;  /* 0x000000081d087209 */ /* 0x000fe40007810000 */
[----:B------:R-:W-:Y:S02]  /*6d70*/  ISETP.GE.AND P4, PT, R16, R198, PT ;  /* 0x000000c61000720c */ /* 0x000fe40003f86270 */
[----:B------:R-:W-:-:S02]  /*6d80*/  FSEL R11, R11, -INF , !P5 ;  /* 0xff8000000b0b7808 */ /* 0x000fc40006800000 */
[----:B------:R-:W-:Y:S02]  /*6d90*/  ISETP.GE.AND P5, PT, R18, R198, PT ;  /* 0x000000c61200720c */ /* 0x000fe40003fa6270 */
[----:B------:R-:W-:Y:S02]  /*6da0*/  FMNMX.FTZ R4, R223, R4, !PT ;  /* 0x00000004df047209 */ /* 0x000fe40007810000 */
[----:B------:R-:W-:Y:S02]  /*6db0*/  FMNMX.FTZ R8, R15, R8, !PT ;  /* 0x000000080f087209 */ /* 0x000fe40007810000 */
[----:B------:R-:W-:Y:S02]  /*6dc0*/  IABS R6, R6 ;  /* 0x0000000600067213 */ /* 0x000fe40000000000 */
[-C--:B------:R-:W-:Y:S01]  /*6dd0*/  ISETP.LT.OR P4, PT, R16, R199.reuse, P4 ;  /* 0x000000c71000720c */ /* 0x080fe20002781670 */
[----:B------:R-:W-:Y:S01]  /*6de0*/  IMAD.IADD R16, R200, 0x1, -R16 ;  /* 0x00000001c8107824 */ /* 0x000fe200078e0a10 */
[----:B------:R-:W-:Y:S01]  /*6df0*/  ISETP.LT.OR P5, PT, R18, R199, P5 ;  /* 0x000000c71200720c */ /* 0x000fe20002fa1670 */
[----:B------:R-:W-:Y:S01]  /*6e00*/  IMAD.IADD R18, R200, 0x1, -R18 ;  /* 0x00000001c8127824 */ /* 0x000fe200078e0a12 */
[----:B------:R-:W-:-:S02]  /*6e10*/  FMNMX.FTZ R4, R171, R4, !PT ;  /* 0x00000004ab047209 */ /* 0x000fc40007810000 */
[----:B------:R-:W-:Y:S02]  /*6e20*/  FMNMX.FTZ R8, R13, R8, !PT ;  /* 0x000000080d087209 */ /* 0x000fe40007810000 */
[----:B------:R-:W-:Y:S02]  /*6e30*/  I2FP.F32.S32 R6, R6 ;  /* 0x0000000600067245 */ /* 0x000fe40000201400 */
[----:B------:R-:W-:Y:S02]  /*6e40*/  FSEL R211, R30, -INF , !P2 ;  /* 0xff8000001ed37808 */ /* 0x000fe40005000000 */
[----:B------:R-:W-:Y:S01]  /*6e50*/  IABS R16, R16 ;  /* 0x0000001000107213 */ /* 0x000fe20000000000 */
[----:B------:R-:W-:Y:S01]  /*6e60*/  FFMA.FTZ R6, R6, -UR20, R31 ;  /* 0x8000001406067c23 */ /* 0x000fe2000801001f */
[----:B------:R-:W-:Y:S02]  /*6e70*/  ISETP.GE.AND P2, PT, R14, R198, PT ;  /* 0x000000c60e00720c */ /* 0x000fe40003f46270 */
[----:B------:R-:W-:-:S02]  /*6e80*/  FMNMX.FTZ R4, R221, R4, !PT ;  /* 0x00000004dd047209 */ /* 0x000fc40007810000 */
[----:B------:R-:W-:Y:S02]  /*6e90*/  FMNMX.FTZ R8, R11, R8, !PT ;  /* 0x000000080b087209 */ /* 0x000fe40007810000 */
[----:B------:R-:W-:Y:S02]  /*6ea0*/  IABS R18, R18 ;  /* 0x0000001200127213 */ /* 0x000fe40000000000 */
[----:B------:R-:W-:Y:S02]  /*6eb0*/  I2FP.F32.S32 R31, R16 ;  /* 0x00000010001f7245 */ /* 0x000fe40000201400 */
[----:B------:R-:W-:Y:S01]  /*6ec0*/  ISETP.LT.OR P2, PT, R14, R199, P2 ;  /* 0x000000c70e00720c */ /* 0x000fe20001741670 */
[C---:B------:R-:W-:Y:S01]  /*6ed0*/  IMAD.IADD R14, R200.reuse, 0x1, -R14 ;  /* 0x00000001c80e7824 */ /* 0x040fe200078e0a0e */
[----:B------:R-:W-:Y:S01]  /*6ee0*/  FMNMX.FTZ R4, R205, R4, !PT ;  /* 0x00000004cd047209 */ /* 0x000fe20007810000 */
[----:B------:R-:W-:Y:S01]  /*6ef0*/  FFMA.FTZ R22, R31, -UR20, R22 ;  /* 0x800000141f167c23 */ /* 0x000fe20008010016 */
[----:B------:R-:W-:Y:S01]  /*6f00*/  FMNMX.FTZ R8, R9, R8, !PT ;  /* 0x0000000809087209 */ /* 0x000fe20007810000 */
[----:B------:R-:W-:Y:S01]  /*6f10*/  IMAD.IADD R31, R200, 0x1, -R12 ;  /* 0x00000001c81f7824 */ /* 0x000fe200078e0a0c */
[----:B------:R-:W-:-:S02]  /*6f20*/  I2FP.F32.S32 R18, R18 ;  /* 0x0000001200127245 */ /* 0x000fc40000201400 */
[----:B------:R-:W-:Y:S01]  /*6f30*/  FSEL R207, R6, -INF , !P1 ;  /* 0xff80000006cf7808 */ /* 0x000fe20004800000 */
[----:B------:R-:W-:Y:S01]  /*6f40*/  IMAD.IADD R6, R200, 0x1, -R2 ;  /* 0x00000001c8067824 */ /* 0x000fe200078e0a02 */
[----:B------:R-:W-:Y:S01]  /*6f50*/  FMNMX.FTZ R4, R219, R4, !PT ;  /* 0x00000004db047209 */ /* 0x000fe20007810000 */
[----:B------:R-:W-:Y:S01]  /*6f60*/  FFMA.FTZ R18, R18, -UR20, R27 ;  /* 0x8000001412127c23 */ /* 0x000fe2000801001b */
[----:B------:R-:W-:Y:S02]  /*6f70*/  FMNMX.FTZ R8, R211, R8, !PT ;  /* 0x00000008d3087209 */ /* 0x000fe40007810000 */
[----:B------:R-:W-:Y:S02]  /*6f80*/  IABS R14, R14 ;  /* 0x0000000e000e7213 */ /* 0x000fe40000000000 */
[----:B------:R-:W-:Y:S02]  /*6f90*/  FSEL R147, R26, -INF , !P0 ;  /* 0xff8000001a937808 */ /* 0x000fe40004000000 */
[----:B------:R-:W-:-:S02]  /*6fa0*/  FMNMX.FTZ R4, R217, R4, !PT ;  /* 0x00000004d9047209 */ /* 0x000fc40007810000 */
[----:B------:R-:W-:Y:S02]  /*6fb0*/  FMNMX.FTZ R8, R207, R8, !PT ;  /* 0x00000008cf087209 */ /* 0x000fe40007810000 */
[----:B------:R-:W-:Y:S02]  /*6fc0*/  I2FP.F32.S32 R14, R14 ;  /* 0x0000000e000e7245 */ /* 0x000fe40000201400 */
[----:B------:R-:W-:Y:S02]  /*6fd0*/  IABS R31, R31 ;  /* 0x0000001f001f7213 */ /* 0x000fe40000000000 */
[----:B------:R-:W-:Y:S01]  /*6fe0*/  FMNMX.FTZ R4, R151, R4, !PT ;  /* 0x0000000497047209 */ /* 0x000fe20007810000 */
[----:B------:R-:W-:Y:S01]  /*6ff0*/  FFMA.FTZ R23, R14, -UR20, R23 ;  /* 0x800000140e177c23 */ /* 0x000fe20008010017 */
[----:B------:R-:W-:Y:S02]  /*7000*/  FSEL R145, R18, -INF , !P5 ;  /* 0xff80000012917808 */ /* 0x000fe40006800000 */
[----:B------:R-:W-:-:S02]  /*7010*/  FMNMX.FTZ R8, R147, R8, !PT ;  /* 0x0000000893087209 */ /* 0x000fc40007810000 */
[----:B------:R-:W-:Y:S02]  /*7020*/  IABS R6, R6 ;  /* 0x0000000600067213 */ /* 0x000fe40000000000 */
[----:B------:R-:W-:Y:S02]  /*7030*/  I2FP.F32.S32 R31, R31 ;  /* 0x0000001f001f7245 */ /* 0x000fe40000201400 */
[----:B------:R-:W-:Y:S02]  /*7040*/  ISETP.GE.AND P1, PT, R12, R198, PT ;  /* 0x000000c60c00720c */ /* 0x000fe40003f26270 */
[----:B------:R-:W-:Y:S01]  /*7050*/  FMNMX.FTZ R4, R149, R4, !PT ;  /* 0x0000000495047209 */ /* 0x000fe20007810000 */
[----:B------:R-:W-:Y:S01]  /*7060*/  FFMA.FTZ R31, R31, -UR20, R70 ;  /* 0x800000141f1f7c23 */ /* 0x000fe20008010046 */
[----:B------:R-:W-:Y:S02]  /*7070*/  FSEL R143, R22, -INF , !P4 ;  /* 0xff800000168f7808 */ /* 0x000fe40006000000 */
[----:B------:R-:W-:Y:S01]  /*7080*/  FMNMX.FTZ R8, R145, R8, !PT ;  /* 0x0000000891087209 */ /* 0x000fe20007810000 */
[----:B------:R-:W1:Y:S01]  /*7090*/  SHFL.BFLY PT, R27, R4, 0x2, 0x1f ;  /* 0x0c401f00041b7f89 */ /* 0x000e6200000e0000 */
[----:B------:R-:W-:-:S02]  /*70a0*/  I2FP.F32.S32 R6, R6 ;  /* 0x0000000600067245 */ /* 0x000fc40000201400 */
[----:B------:R-:W-:Y:S02]  /*70b0*/  ISETP.GE.AND P0, PT, R2, R198, PT ;  /* 0x000000c60200720c */ /* 0x000fe40003f06270 */
[-C--:B------:R-:W-:Y:S01]  /*70c0*/  ISETP.LT.OR P1, PT, R12, R199.reuse, P1 ;  /* 0x000000c70c00720c */ /* 0x080fe20000f21670 */
[----:B------:R-:W-:Y:S01]  /*70d0*/  FFMA.FTZ R6, R6, -UR20, R71 ;  /* 0x8000001406067c23 */ /* 0x000fe20008010047 */
[----:B------:R-:W-:Y:S02]  /*70e0*/  FSEL R141, R23, -INF , !P2 ;  /* 0xff800000178d7808 */ /* 0x000fe40005000000 */
[----:B------:R-:W-:Y:S02]  /*70f0*/  FMNMX.FTZ R8, R143, R8, !PT ;  /* 0x000000088f087209 */ /* 0x000fe40007810000 */
[----:B------:R-:W-:Y:S02]  /*7100*/  ISETP.LT.OR P0, PT, R2, R199, P0 ;  /* 0x000000c70200720c */ /* 0x000fe40000701670 */
[----:B------:R-:W-:-:S02]  /*7110*/  FSEL R215, R31, -INF , !P1 ;  /* 0xff8000001fd77808 */ /* 0x000fc40004800000 */
        /* <DEDUP_REMOVED lines=26> */
[----:B------:R-:W-:Y:S01]  /*72c0*/  LDSM.16.MT88.4 R48, [R186+0xe000] ;  /* 0x00e00000ba30783b */ /* 0x000fe20000004200 */
[--C-:B------:R-:W-:Y:S01]  /*72d0*/  FFMA.FTZ R171, R171, UR16, -R140.reuse ;  /* 0x00000010abab7c23 */ /* 0x100fe2000801088c */
[----:B------:R-:W1:Y:S01]  /*72e0*/  MUFU.EX2 R162, R162 ;  /* 0x000000a200a27308 */ /* 0x000e620000000800 */
[C---:B------:R-:W-:Y:S01]  /*72f0*/  FSETP.NEU.FTZ.AND P0, PT, R3.reuse, -INF , PT ;  /* 0xff8000000300780b */ /* 0x040fe20003f1d000 */
[----:B------:R-:W-:Y:S01]  /*7300*/  FMUL.FTZ R208, R3, UR16 ;  /* 0x0000001003d07c20 */ /* 0x000fe20008410000 */
[--C-:B------:R-:W-:Y:S01]  /*7310*/  FFMA.FTZ R168, R221, UR16, -R140.reuse ;  /* 0x00000010dda87c23 */ /* 0x100fe2000801088c */
[--C-:B------:R-:W-:Y:S01]  /*7320*/  FFMA.FTZ R205, R205, UR16, -R140.reuse ;  /* 0x00000010cdcd7c23 */ /* 0x100fe2000801088c */
[----:B------:R-:W-:Y:S01]  /*7330*/  LDSM.16.MT88.4 R24, [R184+0xc800] ;  /* 0x00c80000b818783b */ /* 0x000fe20000004200 */
        /* <DEDUP_REMOVED lines=23> */
[----:B------:R-:W-:Y:S01]  /*74b0*/  FFMA.FTZ R211, R145, UR16, -R208 ;  /* 0x0000001091d37c23 */ /* 0x000fe200080108d0 */
[----:B------:R-:W-:Y:S01]  /*74c0*/  LDSM.16.MT88.4 R28, [R185+0xc800] ;  /* 0x00c80000b91c783b */ /* 0x000fe20000004200 */
[----:B------:R-:W-:Y:S01]  /*74d0*/  FFMA.FTZ R219, R149, UR16, -R140 ;  /* 0x0000001095db7c23 */ /* 0x000fe2000801088c */
[--C-:B------:R-:W-:Y:S01]  /*74e0*/  FFMA.FTZ R216, R143, UR16, -R208.reuse ;  /* 0x000000108fd87c23 */ /* 0x100fe200080108d0 */
[----:B------:R-:W5:Y:S01]  /*74f0*/  MUFU.EX2 R169, R169 ;  /* 0x000000a900a97308 */ /* 0x000f620000000800 */
[----:B---3--:R-:W-:Y:S01]  /*7500*/  F2FP.F16.F32.PACK_AB R98, R158, R165 ;  /* 0x000000a59e62723e */ /* 0x008fe200000000ff */
[--C-:B------:R-:W-:Y:S01]  /*7510*/  FFMA.FTZ R221, R141, UR16, -R208.reuse ;  /* 0x000000108ddd7c23 */ /* 0x100fe200080108d0 */
[--C-:B------:R-:W-:Y:S01]  /*7520*/  FFMA.FTZ R215, R215, UR16, -R208.reuse ;  /* 0x00000010d7d77c23 */ /* 0x100fe200080108d0 */
[----:B------:R-:W-:Y:S01]  /*7530*/  FFMA.FTZ R218, R209, UR16, -R208 ;  /* 0x00000010d1da7c23 */ /* 0x000fe200080108d0 */
[----:B------:R-:W-:Y:S01]  /*7540*/  LDSM.16.MT88.4 R148, [R184+0x11000] ;  /* 0x01100000b894783b */ /* 0x000fe20000004200 */
[----:B------:R-:W-:Y:S01]  /*7550*/  FADD.FTZ R162, R167, R162 ;  /* 0x000000a2a7a27221 */ /* 0x000fe20000010000 */
[----:B------:R-:W-:Y:S01]  /*7560*/  LEA R208, P0, R133, UR12, 0x1 ;  /* 0x0000000c85d07c11 */ /* 0x000fe2000f8008ff */
[----:B------:R-:W-:Y:S01]  /*7570*/  MUFU.EX2 R163, R163 ;  /* 0x000000a300a37308 */ /* 0x000fe20000000800 */
[----:B------:R-:W-:Y:S01]  /*7580*/  LDSM.16.MT88.4 R140, [R188+0xd800] ;  /* 0x00d80000bc8c783b */ /* 0x000fe20000004200 */
[----:B------:R-:W-:-:S04]  /*7590*/  FADD.FTZ R165, R165, R162 ;  /* 0x000000a2a5a57221 */ /* 0x000fc80000010000 */
[----:B------:R-:W-:Y:S02]  /*75a0*/  FADD.FTZ R158, R158, R165 ;  /* 0x000000a59e9e7221 */ /* 0x000fe40000010000 */
        /* <DEDUP_REMOVED lines=247> */
[----:B------:R-:W-:Y:S02]  /*8520*/  IMAD.U32 R4, RZ, RZ, UR32 ;  /* 0x00000020ff047e24 */ /* 0x000fe4000f8e00ff */
[----:B------:R-:W-:Y:S02]  /*8530*/  IMAD.U32 R6, RZ, RZ, UR36 ;  /* 0x00000024ff067e24 */ /* 0x000fe4000f8e00ff */
[----:B------:R-:W-:Y:S01]  /*8540*/  IMAD.U32 R7, RZ, RZ, UR37 ;  /* 0x00000025ff077e24 */ /* 0x000fe2000f8e00ff */
[----:B------:R1:W2:Y:S04]  /*8550*/  LDG.E R5, desc[UR26][R4.64] ;  /* 0x0000001a04057981 */ /* 0x0002a8000c1e1900 */
        /* <DEDUP_REMOVED lines=9> */
[----:B-1----:R-:W-:-:S05]  /*85f0*/  IMAD.U32 R4, RZ, RZ, UR32 ;  /* 0x00000020ff047e24 */ /* 0x002fca000f8e00ff */
[----:B---3--:R-:W-:Y:S01]  /*8600*/  MOV R6, R4 ;  /* 0x0000000400067202 */ /* 0x008fe20000000f00 */
[----:B------:R-:W-:Y:S01]  /*8610*/  IMAD.U32 R7, RZ, RZ, UR4 ;  /* 0x00000004ff077e24 */ /* 0x000fe2000f8e00ff */
[----:B--2---:R-:W-:Y:S02]  /*8620*/  IADD3 R0, -R5, R0, RZ ;  /* 0x0000000005007210 */ /* 0x004fe40007ffe1ff */
        /* <DEDUP_REMOVED lines=8> */
.L_x_6467:
[----:B------:R-:W-:-:S04]  /*86b0*/  ULEA UR4, -UR6, URZ, 0x6 ;  /* 0x0000003f06047291 */ /* 0x000fc8000f8e313f */
[----:B------:R-:W-:Y:S02]  /*86c0*/  USHF.R.S32.HI UR7, URZ, 0x1f, UR4 ;  /* 0x0000001f3f077899 */ /* 0x000fe40008011404 */
[----:B------:R-:W-:-:S04]  /*86d0*/  MOV R5, UR4 ;  /* 0x0000000400057c02 */ /* 0x000fc80008000f00 */
[----:B------:R-:W-:-:S07]  /*86e0*/  MOV R2, UR7 ;  /* 0x0000000700027c02 */ /* 0x000fce0008000f00 */
.L_x_6468:
        /* <DEDUP_REMOVED lines=12> */
[C---:B------:R-:W-:Y:S02]  /*87b0*/  IADD3 R7, P1, R5.reuse, UR30, RZ ;  /* 0x0000001e05077c10 */ /* 0x040fe4000ff3e0ff */
[C---:B------:R-:W-:Y:S02]  /*87c0*/  LEA.HI.X R221, R5.reuse, R213, R2, 0x1, P0 ;  /* 0x000000d505dd7211 */ /* 0x040fe400000f0c02 */
[----:B------:R-:W-:Y:S02]  /*87d0*/  IADD3.X R0, R2, UR29, RZ, P1, !PT ;  /* 0x0000001d02007c10 */ /* 0x000fe40008ffe4ff */
[-C--:B------:R-:W-:Y:S01]  /*87e0*/  @!P2 IADD3 R5, P0, R5, R152.reuse, RZ ;  /* 0x000000980505a210 */ /* 0x080fe20007f1e0ff */
[----:B------:R-:W-:Y:S01]  /*87f0*/  @!PT LDS RZ, [RZ] ;  /* 0x00000000fffff984 */ /* 0x000fe20000000800 */
[----:B------:R-:W-:Y:S01]  /*8800*/  @!PT LDS RZ, [RZ] ;  /* 0x00000000fffff984 */ /* 0x000fe20000000800 */
[----:B------:R-:W-:Y:S01]  /*8810*/  @!PT LDS RZ, [RZ] ;  /* 0x00000000fffff984 */ /* 0x000fe20000000800 */
[----:B------:R-:W-:Y:S01]  /*8820*/  @!P5 LDGSTS.E.BYPASS.LTC128B.128 [R196+0xc000], desc[UR26][R220.64] ;  /* 0x0c000000dcc4dfae */ /* 0x000fe2000b901d5a */
[----:B------:R-:W-:-:S02]  /*8830*/  @!P4 IADD3 R9, P1, R7, R152, RZ ;  /* 0x000000980709c210 */ /* 0x000fc40007f3e0ff */
[----:B------:R-:W-:Y:S01]  /*8840*/  @!P5 LEA R18, P6, R7, R210, 0x1 ;  /* 0x000000d20712d211 */ /* 0x000fe200078c08ff */
[--C-:B------:R-:W-:Y:S01]  /*8850*/  @!P2 IMAD.X R2, R2, 0x1, R135.reuse, P0 ;  /* 0x000000010202a824 */ /* 0x100fe200000e0687 */
        /* <DEDUP_REMOVED lines=9> */
[----:B------:R1:W-:Y:S01]  /*88f0*/  @!P4 LDGSTS.E.BYPASS.LTC128B.128 [R196+0xe000], desc[UR26][R20.64+0x80] ;  /* 0x0e00008014c4cfae */ /* 0x0003e2000b901d5a */
[----:B------:R-:W-:-:S02]  /*8900*/  IADD3 R9, P1, R7, UR30, RZ ;  /* 0x0000001e07097c10 */ /* 0x000fc4000ff3e0ff */
[CC--:B------:R-:W-:Y:S01]  /*8910*/  @!P2 IADD3 R5, P0, R7.reuse, R152.reuse, RZ ;  /* 0x000000980705a210 */ /* 0x0c0fe20007f1e0ff */
[----:B------:R-:W-:Y:S01]  /*8920*/  @P2 STS.128 [R196+0x10000], RZ ;  /* 0x010000ffc4002388 */ /* 0x000fe20000000c00 */
[C---:B------:R-:W-:Y:S02]  /*8930*/  IADD3.X R2, R0.reuse, UR29, RZ, P1, !PT ;  /* 0x0000001d00027c10 */ /* 0x040fe40008ffe4ff */
[----:B------:R-:W-:Y:S01]  /*8940*/  @!P5 LEA.HI.X R19, R7, R213, R0, 0x1, P6 ;  /* 0x000000d50713d211 */ /* 0x000fe200030f0c00 */
[--C-:B------:R-:W-:Y:S01]  /*8950*/  @!P2 IMAD.X R0, R0, 0x1, R135.reuse, P0 ;  /* 0x000000010000a824 */ /* 0x100fe200000e0687 */
[----:B------:R-:W-:Y:S01]  /*8960*/  @!P2 LEA R10, P0, R5, UR24, 0x1 ;  /* 0x00000018050aac11 */ /* 0x000fe2000f8008ff */
[----:B------:R-:W-:Y:S01]  /*8970*/  @!PT LDS RZ, [RZ] ;  /* 0x00000000fffff984 */ /* 0x000fe20000000800 */
[----:B------:R-:W-:Y:S01]  /*8980*/  @!PT LDS RZ, [RZ] ;  /* 0x00000000fffff984 */ /* 0x000fe20000000800 */
[----:B------:R-:W-:Y:S01]  /*8990*/  @!PT LDS RZ, [RZ] ;  /* 0x00000000fffff984 */ /* 0x000fe20000000800 */
[----:B------:R-:W-:Y:S01]  /*89a0*/  @!P2 LDGSTS.E.BYPASS.LTC128B.128 [R196+0x10000], desc[UR26][R12.64+0x100] ;  /* 0x100001000cc4afae */ /* 0x000fe2000b901d5a */
[-C--:B------:R-:W-:Y:S02]  /*89b0*/  @!P4 IADD3 R7, P1, R9, R152.reuse, RZ ;  /* 0x000000980907c210 */ /* 0x080fe40007f3e0ff */
[----:B------:R-:W-:Y:S01]  /*89c0*/  @!P2 LEA.HI.X R11, R5, UR25, R0, 0x1, P0 ;  /* 0x00000019050bac11 */ /* 0x000fe200080f0c00 */
[----:B------:R-:W-:Y:S01]  /*89d0*/  @P5 STS.128 [R196+0xc800], RZ ;  /* 0x00c800ffc4005388 */ /* 0x000fe20000000c00 */
        /* <DEDUP_REMOVED lines=9> */
[C---:B------:R-:W-:Y:S01]  /*8a70*/  @!P2 IMAD.X R0, R2.reuse, 0x1, R135, P0 ;  /* 0x000000010200a824 */ /* 0x040fe200000e0687 */
[----:B------:R-:W-:Y:S01]  /*8a80*/  @!P2 LEA R4, P0, R5, UR24, 0x1 ;  /* 0x000000180504ac11 */ /* 0x000fe2000f8008ff */
[----:B------:R-:W-:Y:S01]  /*8a90*/  @P4 STS.128 [R196+0xe800], RZ ;  /* 0x00e800ffc4004388 */ /* 0x000fe20000000c00 */
[C---:B------:R-:W-:Y:S02]  /*8aa0*/  IADD3 R7, P1, R9.reuse, UR30, RZ ;  /* 0x0000001e09077c10 */ /* 0x040fe4000ff3e0ff */
[----:B------:R-:W-:Y:S01]  /*8ab0*/  @!P5 LEA.HI.X R9, R9, R213, R2, 0x1, P6 ;  /* 0x000000d50909d211 */ /* 0x000fe200030f0c02 */
[----:B------:R-:W-:Y:S01]  /*8ac0*/  @!PT LDS RZ, [RZ] ;  /* 0x00000000fffff984 */ /* 0x000fe20000000800 */
[----:B------:R-:W-:Y:S01]  /*8ad0*/  @!PT LDS RZ, [RZ] ;  /* 0x00000000fffff984 */ /* 0x000fe20000000800 */
[----:B------:R-:W-:Y:S01]  /*8ae0*/  @!PT LDS RZ, [RZ] ;  /* 0x00000000fffff984 */ /* 0x000fe20000000800 */
[----:B------:R-:W-:Y:S01]  /*8af0*/  @!P4 LDGSTS.E.BYPASS.LTC128B.128 [R196+0xe800], desc[UR26][R16.64+0x80] ;  /* 0x0e80008010c4cfae */ /* 0x000fe2000b901d5a */
[----:B------:R-:W-:Y:S02]  /*8b00*/  @!P2 LEA.HI.X R5, R5, UR25, R0, 0x1, P0 ;  /* 0x000000190505ac11 */ /* 0x000fe400080f0c00 */
[----:B------:R-:W-:Y:S01]  /*8b10*/  IADD3.X R2, R2, UR29, RZ, P1, !PT ;  /* 0x0000001d02027c10 */ /* 0x000fe20008ffe4ff */
[----:B------:R-:W-:Y:S01]  /*8b20*/  @P2 STS.128 [R196+0x10800], RZ ;  /* 0x010800ffc4002388 */ /* 0x000fe20000000c00 */
[C---:B------:R-:W-:Y:S01]  /*8b30*/  @!P5 LEA R24, P6, R7.reuse, R210, 0x1 ;  /* 0x000000d20718d211 */ /* 0x040fe200078c08ff */
[----:B------:R-:W-:Y:S01]  /*8b40*/  IMAD.MOV.U32 R210, RZ, RZ, R220 ;  /* 0x000000ffffd27224 */ /* 0x000fe200078e00dc */
[CC--:B------:R-:W-:Y:S01]  /*8b50*/  @!P4 IADD3 R0, P1, R7.reuse, R152.reuse, RZ ;  /* 0x000000980700c210 */ /* 0x0c0fe20007f3e0ff */
[----:B------:R-:W-:Y:S01]  /*8b60*/  @!PT LDS RZ, [RZ] ;  /* 0x00000000fffff984 */ /* 0x000fe20000000800 */
[----:B------:R-:W-:Y:S01]  /*8b70*/  @!PT LDS RZ, [RZ] ;  /* 0x00000000fffff984 */ /* 0x000fe20000000800 */
[----:B------:R-:W-:Y:S01]  /*8b80*/  @!PT LDS RZ, [RZ] ;  /* 0x00000000fffff984 */ /* 0x000fe20000000800 */
[----:B------:R-:W-:Y:S01]  /*8b90*/  @!P2 LDGSTS.E.BYPASS.LTC128B.128 [R196+0x10800], desc[UR26][R10.64+0x100] ;  /* 0x108001000ac4afae */ /* 0x000fe2000b901d5a */
[----:B------:R-:W-:-:S02]  /*8ba0*/  @!P2 IADD3 R152, P0, R7, R152, RZ ;  /* 0x000000980798a210 */ /* 0x000fc40007f1e0ff */
[----:B------:R-:W-:Y:S01]  /*8bb0*/  @!P5 LEA.HI.X R25, R7, R213, R2, 0x1, P6 ;  /* 0x000000d50719d211 */ /* 0x000fe200030f0c02 */
[--C-:B------:R-:W-:Y:S01]  /*8bc0*/  @!P4 IMAD.X R7, R2, 0x1, R135.reuse, P1 ;  /* 0x000000010207c824 */ /* 0x100fe200008e0687 */
[----:B------:R-:W-:Y:S01]  /*8bd0*/  @!P4 LEA R6, P1, R0, UR24, 0x1 ;  /* 0x000000180006cc11 */ /* 0x000fe2000f8208ff */
[----:B------:R-:W-:Y:S01]  /*8be0*/  @P5 STS.128 [R196+0xd000], RZ ;  /* 0x00d000ffc4005388 */ /* 0x000fe20000000c00 */
[----:B------:R-:W-:Y:S01]  /*8bf0*/  @!P2 IMAD.X R135, R2, 0x1, R135, P0 ;  /* 0x000000010287a824 */ /* 0x000fe200000e0687 */
[----:B------:R-:W-:Y:S02]  /*8c00*/  @!P2 LEA R28, P0, R152, UR24, 0x1 ;  /* 0x00000018981cac11 */ /* 0x000fe4000f8008ff */
[----:B------:R-:W-:Y:S01]  /*8c10*/  @!PT LDS RZ, [RZ] ;  /* 0x00000000fffff984 */ /* 0x000fe20000000800 */
[----:B------:R-:W-:Y:S01]  /*8c20*/  @!PT LDS RZ, [RZ] ;  /* 0x00000000fffff984 */ /* 0x000fe20000000800 */
[----:B------:R-:W-:Y:S01]  /*8c30*/  @!PT LDS RZ, [RZ] ;  /* 0x00000000fffff984 */ /* 0x000fe20000000800 */
[----:B------:R-:W-:Y:S01]  /*8c40*/  @!P5 LDGSTS.E.BYPASS.LTC128B.128 [R196+0xd000], desc[UR26][R8.64] ;  /* 0x0d00000008c4dfae */ /* 0x000fe2000b901d5a */
[----:B------:R-:W-:Y:S02]  /*8c50*/  @!P4 LEA.HI.X R7, R0, UR25, R7, 0x1, P1 ;  /* 0x000000190007cc11 */ /* 0x000fe400088f0c07 */
[----:B------:R-:W-:Y:S01]  /*8c60*/  @!P2 LEA.HI.X R29, R152, UR25, R135, 0x1, P0 ;  /* 0x00000019981dac11 */ /* 0x000fe200080f0c87 */
        /* <DEDUP_REMOVED lines=27> */
[----:B--2---:R-:W2:Y:S04]  /*8e20*/  LDSM.16.M88.4 R12, [R193+0x6800] ;  /* 0x00680000c10c783b */ /* 0x004ea80000000200 */
[----:B------:R-:W5:Y:S04]  /*8e30*/  LDSM.16.M88.4 R156, [R193+0x7000] ;  /* 0x00700000c19c783b */ /* 0x000f680000000200 */
[----:B------:R-:W5:Y:S04]  /*8e40*/  LDSM.16.M88.4 R8, [R193+0x7800] ;  /* 0x00780000c108783b */ /* 0x000f680000000200 */
[----:B------:R-:W-:Y:S04]  /*8e50*/  LDSM.16.M88.4 R32, [R192] ;  /* 0x00000000c020783b */ /* 0x000fe80000000200 */
[----:B------:R-:W5:Y:S04]  /*8e60*/  LDSM.16.M88.4 R144, [R191] ;  /* 0x00000000bf90783b */ /* 0x000f680000000200 */
[----:B------:R-:W5:Y:S04]  /*8e70*/  LDSM.16.M88.4 R140, [R183] ;  /* 0x00000000b78c783b */ /* 0x000f680000000200 */
[----:B---3--:R-:W3:Y:S04]  /*8e80*/  LDSM.16.M88.4 R4, [R182] ;  /* 0x00000000b604783b */ /* 0x008ee80000000200 */
[----:B------:R-:W3:Y:S04]  /*8e90*/  LDSM.16.M88.4 R168, [R181] ;  /* 0x00000000b5a8783b */ /* 0x000ee80000000200 */
[----:B------:R-:W-:Y:S01]  /*8ea0*/  LDSM.16.M88.4 R164, [R190] ;  /* 0x00000000bea4783b */ /* 0x000fe20000000200 */
[C---:B-1----:R-:W-:Y:S03]  /*8eb0*/  HMMA.16816.F32 R24, R148.reuse, R20, RZ ;  /* 0x000000149418723c */ /* 0x042fe600000018ff */
[----:B------:R-:W1:Y:S04]  /*8ec0*/  LDSM.16.M88.4 R136, [R187+0x6000] ;  /* 0x00600000bb88783b */ /* 0x000e680000000200 */
[----:B----4-:R-:W4:Y:S01]  /*8ed0*/  LDSM.16.M88.4 R28, [R187+0x6800] ;  /* 0x00680000bb1c783b */ /* 0x010f220000000200 */
[C---:B------:R-:W-:Y:S03]  /*8ee0*/  HMMA.16816.F32 R20, R148.reuse, R22, RZ ;  /* 0x000000169414723c */ /* 0x040fe600000018ff */
[----:B------:R-:W-:Y:S03]  /*8ef0*/  LDSM.16.M88.4 R212, [R187+0x7800] ;  /* 0x00780000bbd4783b */ /* 0x000fe60000000200 */
[C---:B--2---:R-:W-:Y:S01]  /*8f00*/  HMMA.16816.F32 R16, R148.reuse, R12, RZ ;  /* 0x0000000c9410723c */ /* 0x044fe200000018ff */
[----:B------:R-:W-:Y:S04]  /*8f10*/  LDSM.16.M88.4 R216, [R193+0x9000] ;  /* 0x00900000c1d8783b */ /* 0x000fe80000000200 */
[----:B------:R-:W0:Y:S01]  /*8f20*/  LDGDEPBAR ;  /* 0x00000000000079af */ /* 0x000e220000000000 */
[C---:B-----5:R-:W-:Y:S06]  /*8f30*/  HMMA.16816.F32 R160, R148.reuse, R156, RZ ;  /* 0x0000009c94a0723c */ /* 0x060fec00000018ff */
[C---:B------:R-:W-:Y:S06]  /*8f40*/  HMMA.16816.F32 R12, R148.reuse, R14, RZ ;  /* 0x0000000e940c723c */ /* 0x040fec00000018ff */
[C---:B------:R-:W-:Y:S06]  /*8f50*/  HMMA.16816.F32 R156, R148.reuse, R158, RZ ;  /* 0x0000009e949c723c */ /* 0x040fec00000018ff */
[C---:B------:R-:W-:Y:S06]  /*8f60*/  HMMA.16816.F32 R152, R148.reuse, R8, RZ ;  /* 0x000000089498723c */ /* 0x040fec00000018ff */
[----:B------:R-:W-:Y:S01]  /*8f70*/  HMMA.16816.F32 R148, R148, R10, RZ ;  /* 0x0000000a9494723c */ /* 0x000fe200000018ff */
[----:B------:R-:W2:Y:S05]  /*8f80*/  LDSM.16.M88.4 R8, [R187+0x7000] ;  /* 0x00700000bb08783b */ /* 0x000eaa0000000200 */
        /* <DEDUP_REMOVED lines=8> */
[----:B------:R-:W3:Y:S05]  /*9010*/  LDSM.16.M88.4 R4, [R189] ;  /* 0x00000000bd04783b */ /* 0x000eea0000000200 */
[C---:B------:R-:W-:Y:S06]  /*9020*/  HMMA.16816.F32 R152, R32.reuse, R168, R152 ;  /* 0x000000a82098723c */ /* 0x040fec0000001898 */
[----:B------:R-:W-:Y:S01]  /*9030*/  HMMA.16816.F32 R148, R32, R170, R148 ;  /* 0x000000aa2094723c */ /* 0x000fe20000001894 */
[----:B------:R-:W5:Y:S04]  /*9040*/  LDSM.16.M88.4 R32, [R180+0x1000] ;  /* 0x00100000b420783b */ /* 0x000f680000000200 */
[----:B------:R-:W-:Y:S01]  /*9050*/  LDSM.16.M88.4 R168, [R194+0x2000] ;  /* 0x00200000c2a8783b */ /* 0x000fe20000000200 */
[C---:B-1----:R-:W-:Y:S06]  /*9060*/  HMMA.16816.F32 R24, R164.reuse, R136, R24 ;  /* 0x00000088a418723c */ /* 0x042fec0000001818 */
[C---:B------:R-:W-:Y:S01]  /*9070*/  HMMA.16816.F32 R20, R164.reuse, R138, R20 ;  /* 0x0000008aa414723c */ /* 0x040fe20000001814 */
[----:B------:R-:W-:Y:S05]  /*9080*/  LDSM.16.M88.4 R136, [R180+0x1800] ;  /* 0x00180000b488783b */ /* 0x000fea0000000200 */
[C---:B----4-:R-:W-:Y:S06]  /*9090*/  HMMA.16816.F32 R16, R164.reuse, R28, R16 ;  /* 0x0000001ca410723c */ /* 0x050fec0000001810 */
[C---:B------:R-:W-:Y:S01]  /*90a0*/  HMMA.16816.F32 R12, R164.reuse, R30, R12 ;  /* 0x0000001ea40c723c */ /* 0x040fe2000000180c */
[----:B------:R-:W1:Y:S05]  /*90b0*/  LDSM.16.M88.4 R28, [R193+0x8000] ;  /* 0x00800000c11c783b */ /* 0x000e6a0000000200 */
[C---:B--2---:R-:W-:Y:S06]  /*90c0*/  HMMA.16816.F32 R160, R164.reuse, R8, R160 ;  /* 0x00000008a4a0723c */ /* 0x044fec00000018a0 */
[----:B------:R-:W-:Y:S01]  /*90d0*/  HMMA.16816.F32 R156, R164, R10, R156 ;  /* 0x0000000aa49c723c */ /* 0x000fe2000000189c */
[----:B------:R-:W2:Y:S05]  /*90e0*/  LDSM.16.M88.4 R8, [R193+0x8800] ;  /* 0x00880000c108783b */ /* 0x000eaa0000000200 */
[C---:B---3--:R-:W-:Y:S06]  /*90f0*/  HMMA.16816.F32 R24, R4.reuse, R144, R24 ;  /* 0x000000900418723c */ /* 0x048fec0000001818 */
        /* <DEDUP_REMOVED lines=8> */
[----:B------:R-:W3:Y:S05]  /*9180*/  LDSM.16.M88.4 R140, [R192+0x2000] ;  /* 0x00200000c08c783b */ /* 0x000eea0000000200 */
[C---:B-----5:R-:W-:Y:S06]  /*9190*/  HMMA.16816.F32 R160, R4.reuse, R32, R160 ;  /* 0x0000002004a0723c */ /* 0x060fec00000018a0 */
[----:B------:R-:W-:Y:S01]  /*91a0*/  HMMA.16816.F32 R156, R4, R34, R156 ;  /* 0x00000022049c723c */ /* 0x000fe2000000189c */
[----:B------:R-:W4:Y:S05]  /*91b0*/  LDSM.16.M88.4 R32, [R178] ;  /* 0x00000000b220783b */ /* 0x000f2a0000000200 */
[C---:B-1----:R-:W-:Y:S06]  /*91c0*/  HMMA.16816.F32 R24, R168.reuse, R28, R24 ;  /* 0x0000001ca818723c */ /* 0x042fec0000001818 */
[----:B------:R-:W-:Y:S01]  /*91d0*/  HMMA.16816.F32 R20, R168, R30, R20 ;  /* 0x0000001ea814723c */ /* 0x000fe20000001814 */
[----:B------:R-:W-:Y:S05]  /*91e0*/  LDSM.16.M88.4 R28, [R187+0x8000] ;  /* 0x00800000bb1c783b */ /* 0x000fea0000000200 */
[C---:B------:R-:W-:Y:S06]  /*91f0*/  HMMA.16816.F32 R152, R4.reuse, R136, R152 ;  /* 0x000000880498723c */ /* 0x040fec0000001898 */
[----:B------:R-:W-:Y:S01]  /*9200*/  HMMA.16816.F32 R148, R4, R138, R148 ;  /* 0x0000008a0494723c */ /* 0x000fe20000001894 */
[----:B------:R-:W1:Y:S04]  /*9210*/  LDSM.16.M88.4 R4, [R177] ;  /* 0x00000000b104783b */ /* 0x000e680000000200 */
[----:B------:R-:W5:Y:S01]  /*9220*/  LDSM.16.M88.4 R136, [R190+0x2000] ;  /* 0x00200000be88783b */ /* 0x000f620000000200 */
[C---:B--2---:R-:W-:Y:S06]  /*9230*/  HMMA.16816.F32 R16, R168.reuse, R8, R16 ;  /* 0x00000008a810723c */ /* 0x044fec0000001810 */
[C---:B------:R-:W-:Y:S01]  /*9240*/  HMMA.16816.F32 R12, R168.reuse, R10, R12 ;  /* 0x0000000aa80c723c */ /* 0x040fe2000000180c */
[----:B------:R-:W2:Y:S05]  /*9250*/  LDSM.16.M88.4 R8, [R187+0x8800] ;  /* 0x00880000bb08783b */ /* 0x000eaa0000000200 */
        /* <DEDUP_REMOVED lines=13> */
[C---:B-1----:R-:W-:Y:S06]  /*9330*/  HMMA.16816.F32 R160, R140.reuse, R4, R160 ;  /* 0x000000048ca0723c */ /* 0x042fec00000018a0 */
[----:B------:R-:W-:Y:S01]  /*9340*/  HMMA.16816.F32 R156, R140, R6, R156 ;  /* 0x000000068c9c723c */ /* 0x000fe2000000189c */
[----:B------:R-:W1:Y:S05]  /*9350*/  LDSM.16.M88.4 R4, [R180+0x2800] ;  /* 0x00280000b404783b */ /* 0x000e6a0000000200 */
[C---:B-----5:R-:W-:Y:S06]  /*9360*/  HMMA.16816.F32 R24, R136.reuse, R28, R24 ;  /* 0x0000001c8818723c */ /* 0x060fec0000001818 */
        /* <DEDUP_REMOVED lines=9> */
[----:B------:R-:W-:Y:S06]  /*9400*/  HMMA.16816.F32 R160, R136, R216, R160 ;  /* 0x000000d888a0723c */ /* 0x000fec00000018a0 */
[C---:B---3--:R-:W-:Y:S06]  /*9410*/  HMMA.16816.F32 R24, R144.reuse, R32, R24 ;  /* 0x000000209018723c */ /* 0x048fec0000001818 */
[----:B------:R-:W-:Y:S01]  /*9420*/  HMMA.16816.F32 R20, R144, R34, R20 ;  /* 0x000000229014723c */ /* 0x000fe20000001814 */
[----:B------:R-:W-:Y:S05]  /*9430*/  LDSM.16.M88.4 R32, [R193+0xb800] ;  /* 0x00b80000c120783b */ /* 0x000fea0000000200 */
[C---:B------:R-:W-:Y:S06]  /*9440*/  HMMA.16816.F32 R156, R136.reuse, R218, R156 ;  /* 0x000000da889c723c */ /* 0x040fec000000189c */
[C---:B------:R-:W-:Y:S06]  /*9450*/  HMMA.16816.F32 R152, R136.reuse, R212, R152 ;  /* 0x000000d48898723c */ /* 0x040fec0000001898 */
[----:B------:R-:W-:Y:S01]  /*9460*/  HMMA.16816.F32 R148, R136, R214, R148 ;  /* 0x000000d68894723c */ /* 0x000fe20000001894 */
[----:B------:R-:W3:Y:S04]  /*9470*/  LDSM.16.M88.4 R136, [R193+0xb000] ;  /* 0x00b00000c188783b */ /* 0x000ee80000000200 */
[----:B------:R-:W-:Y:S01]  /*9480*/  LDSM.16.M88.4 R212, [R192+0x4000] ;  /* 0x00400000c0d4783b */ /* 0x000fe20000000200 */
[C---:B-1----:R-:W-:Y:S06]  /*9490*/  HMMA.16816.F32 R16, R144.reuse, R4, R16 ;  /* 0x000000049010723c */ /* 0x042fec0000001810 */
[C---:B------:R-:W-:Y:S01]  /*94a0*/  HMMA.16816.F32 R12, R144.reuse, R6, R12 ;  /* 0x00000006900c723c */ /* 0x040fe2000000180c */
[----:B------:R-:W1:Y:S05]  /*94b0*/  LDSM.16.M88.4 R4, [R175] ;  /* 0x00000000af04783b */ /* 0x000e6a0000000200 */
[----:B------:R-:W-:Y:S06]  /*94c0*/  HMMA.16816.F32 R160, R144, R168, R160 ;  /* 0x000000a890a0723c */ /* 0x000fec00000018a0 */
[C---:B--2---:R-:W-:Y:S06]  /*94d0*/  HMMA.16816.F32 R24, R8.reuse, R28, R24 ;  /* 0x0000001c0818723c */ /* 0x044fec0000001818 */
[----:B------:R-:W-:Y:S01]  /*94e0*/  HMMA.16816.F32 R20, R8, R30, R20 ;  /* 0x0000001e0814723c */ /* 0x000fe20000001814 */
[----:B------:R-:W2:Y:S05]  /*94f0*/  LDSM.16.M88.4 R28, [R174] ;  /* 0x00000000ae1c783b */ /* 0x000eaa0000000200 */
        /* <DEDUP_REMOVED lines=9> */
[C---:B---3--:R-:W-:Y:S06]  /*9590*/  HMMA.16816.F32 R160, R8.reuse, R136, R160 ;  /* 0x0000008808a0723c */ /* 0x048fec00000018a0 */
[C---:B------:R-:W-:Y:S06]  /*95a0*/  HMMA.16816.F32 R152, R8.reuse, R32, R152 ;  /* 0x000000200898723c */ /* 0x040fec0000001898 */
[----:B------:R-:W-:Y:S01]  /*95b0*/  HMMA.16816.F32 R148, R8, R34, R148 ;  /* 0x000000220894723c */ /* 0x000fe20000001894 */
[----:B------:R-:W3:Y:S05]  /*95c0*/  LDSM.16.M88.4 R32, [R187+0xb000] ;  /* 0x00b00000bb20783b */ /* 0x000eea0000000200 */
[----:B-1----:R-:W-:Y:S06]  /*95d0*/  HMMA.16816.F32 R24, R212, R4, R24 ;  /* 0x00000004d418723c */ /* 0x002fec0000001818 */
[----:B------:R-:W-:Y:S01]  /*95e0*/  HMMA.16816.F32 R156, R8, R138, R156 ;  /* 0x0000008a089c723c */ /* 0x000fe2000000189c */
[----:B------:R-:W-:Y:S04]  /*95f0*/  LDSM.16.M88.4 R8, [R189+0x4000] ;  /* 0x00400000bd08783b */ /* 0x000fe80000000200 */
[----:B------:R-:W-:Y:S01]  /*9600*/  LDSM.16.M88.4 R136, [R187+0xa800] ;  /* 0x00a80000bb88783b */ /* 0x000fe20000000200 */
[C---:B------:R-:W-:Y:S03]  /*9610*/  HMMA.16816.F32 R20, R212.reuse, R6, R20 ;  /* 0x00000006d414723c */ /* 0x040fe60000001814 */
[----:B------:R-:W1:Y:S03]  /*9620*/  LDSM.16.M88.4 R4, [R180+0x4000] ;  /* 0x00400000b404783b */ /* 0x000e660000000200 */
[C---:B--2---:R-:W-:Y:S06]  /*9630*/  HMMA.16816.F32 R16, R212.reuse, R28, R16 ;  /* 0x0000001cd410723c */ /* 0x044fec0000001810 */
[C---:B------:R-:W-:Y:S01]  /*9640*/  HMMA.16816.F32 R12, R212.reuse, R30, R12 ;  /* 0x0000001ed40c723c */ /* 0x040fe2000000180c */
[----:B------:R-:W2:Y:S05]  /*9650*/  LDSM.16.M88.4 R28, [R187+0xb800] ;  /* 0x00b80000bb1c783b */ /* 0x000eaa0000000200 */
[----:B----4-:R-:W-:Y:S06]  /*9660*/  HMMA.16816.F32 R160, R212, R168, R160 ;  /* 0x000000a8d4a0723c */ /* 0x010fec00000018a0 */
[----:B-----5:R-:W-:Y:S06]  /*9670*/  HMMA.16816.F32 R24, R144, R140, R24 ;  /* 0x0000008c9018723c */ /* 0x020fec0000001818 */
[C---:B------:R-:W-:Y:S06]  /*9680*/  HMMA.16816.F32 R152, R212.reuse, R164, R152 ;  /* 0x000000a4d498723c */ /* 0x040fec0000001898 */
[----:B------:R-:W-:Y:S06]  /*9690*/  HMMA.16816.F32 R148, R212, R166, R148 ;  /* 0x000000a6d494723c */ /* 0x000fec0000001894 */
[----:B---3--:R-:W-:Y:S06]  /*96a0*/  HMMA.16816.F32 R160, R144, R32, R160 ;  /* 0x0000002090a0723c */ /* 0x008fec00000018a0 */
[----:B-1----:R-:W-:Y:S01]  /*96b0*/  HMMA.16816.F32 R24, R8, R4, R24 ;  /* 0x000000040818723c */ /* 0x002fe20000001818 */
[----:B------:R-:W-:-:S04]  /*96c0*/  IMAD.U32 R33, RZ, RZ, UR10 ;  /* 0x0000000aff217e24 */ /* 0x000fc8000f8e00ff */
[----:B------:R-:W-:Y:S01]  /*96d0*/  IMAD R0, R33, 0x40, R204 ;  /* 0x0000004021007824 */ /* 0x000fe200078e02cc */
[C---:B--2---:R-:W-:Y:S03]  /*96e0*/  HMMA.16816.F32 R152, R144.reuse, R28, R152 ;  /* 0x0000001c9098723c */ /* 0x044fe60000001898 */
[C-C-:B------:R-:W-:Y:S01]  /*96f0*/  IMAD.IADD R5, R203.reuse, 0x1, -R0.reuse ;  /* 0x00000001cb057824 */ /* 0x140fe200078e0a00 */
[C---:B------:R-:W-:Y:S01]  /*9700*/  ISETP.GE.AND P1, PT, R0.reuse, R201, PT ;  /* 0x000000c90000720c */ /* 0x040fe20003f26270 */
[----:B------:R-:W-:Y:S01]  /*9710*/  VIADD R2, R0, 0x1 ;  /* 0x0000000100027836 */ /* 0x000fe20000000000 */
[C---:B------:R-:W-:Y:S01]  /*9720*/  HMMA.16816.F32 R20, R144.reuse, R142, R20 ;  /* 0x0000008e9014723c */ /* 0x040fe20000001814 */
[----:B------:R-:W-:Y:S01]  /*9730*/  IMAD.IADD R4, R200, 0x1, -R0 ;  /* 0x00000001c8047824 */ /* 0x000fe200078e0a00 */
[----:B------:R-:W-:Y:S01]  /*9740*/  IABS R28, R5 ;  /* 0x00000005001c7213 */ /* 0x000fe20000000000 */
[----:B------:R-:W-:Y:S01]  /*9750*/  IMAD.IADD R29, R203, 0x1, -R2 ;  /* 0x00000001cb1d7824 */ /* 0x000fe200078e0a02 */
[C---:B------:R-:W-:Y:S01]  /*9760*/  ISETP.LT.OR P1, PT, R0.reuse, R202, P1 ;  /* 0x000000ca0000720c */ /* 0x040fe20000f21670 */
[----:B------:R-:W-:Y:S01]  /*9770*/  VIADD R32, R0, 0x10 ;  /* 0x0000001000207836 */ /* 0x000fe20000000000 */
[----:B------:R-:W-:Y:S01]  /*9780*/  IABS R5, R4 ;  /* 0x0000000400057213 */ /* 0x000fe20000000000 */
[----:B------:R-:W-:Y:S01]  /*9790*/  HMMA.16816.F32 R148, R144, R30, R148 ;  /* 0x0000001e9094723c */ /* 0x000fe20000001894 */
[----:B------:R-:W-:-:S02]  /*97a0*/  IABS R4, R29 ;  /* 0x0000001d00047213 */ /* 0x000fc40000000000 */
[----:B------:R-:W-:Y:S02]  /*97b0*/  I2FP.F32.S32 R33, R28 ;  /* 0x0000001c00217245 */ /* 0x000fe40000201400 */
[----:B------:R-:W1:Y:S01]  /*97c0*/  LDSM.16.M88.4 R28, [R180+0x4800] ;  /* 0x00480000b41c783b */ /* 0x000e620000000200 */
[----:B------:R-:W-:Y:S01]  /*97d0*/  HMMA.16816.F32 R16, R144, R136, R16 ;  /* 0x000000889010723c */ /* 0x000fe20000001810 */
[----:B------:R-:W-:Y:S01]  /*97e0*/  I2FP.F32.S32 R5, R5 ;  /* 0x0000000500057245 */ /* 0x000fe20000201400 */
[----:B------:R-:W-:Y:S01]  /*97f0*/  FFMA.FTZ R33, R33, -UR20, R24 ;  /* 0x8000001421217c23 */ /* 0x000fe20008010018 */
[----:B------:R-:W-:Y:S01]  /*9800*/  I2FP.F32.S32 R4, R4 ;  /* 0x0000000400047245 */ /* 0x000fe20000201400 */
[----:B------:R-:W-:Y:S01]  /*9810*/  IMAD.IADD R24, R200, 0x1, -R2 ;  /* 0x00000001c8187824 */ /* 0x000fe200078e0a02 */
[-C--:B------:R-:W-:Y:S01]  /*9820*/  ISETP.GE.AND P0, PT, R0, R198.reuse, PT ;  /* 0x000000c60000720c */ /* 0x080fe20003f06270 */
[----:B------:R-:W-:Y:S01]  /*9830*/  FFMA.FTZ R5, R5, -UR20, R26 ;  /* 0x8000001405057c23 */ /* 0x000fe2000801001a */
[----:B------:R-:W-:Y:S01]  /*9840*/  ISETP.GE.AND P6, PT, R2, R201, PT ;  /* 0x000000c90200720c */ /* 0x000fe20003fc6270 */
[----:B------:R-:W-:Y:S01]  /*9850*/  FFMA.FTZ R25, R4, -UR20, R25 ;  /* 0x8000001404197c23 */ /* 0x000fe20008010019 */
[----:B------:R-:W-:Y:S01]  /*9860*/  FSEL R33, R33, -INF , !P1 ;  /* 0xff80000021217808 */ /* 0x000fe20004800000 */
[----:B------:R-:W-:Y:S01]  /*9870*/  HMMA.16816.F32 R156, R212, R170, R156 ;  /* 0x000000aad49c723c */ /* 0x000fe2000000189c */
[----:B------:R-:W-:Y:S01]  /*9880*/  ISETP.GE.AND P1, PT, R2, R198, PT ;  /* 0x000000c60200720c */ /* 0x000fe20003f26270 */
[C---:B------:R-:W-:Y:S01]  /*9890*/  VIADD R4, R0.reuse, 0x9 ;  /* 0x0000000900047836 */ /* 0x040fe20000000000 */
[----:B------:R-:W-:-:S02]  /*98a0*/  ISETP.LT.OR P0, PT, R0, R199, P0 ;  /* 0x000000c70000720c */ /* 0x000fc40000701670 */
[C---:B------:R-:W-:Y:S01]  /*98b0*/  ISETP.LT.OR P6, PT, R2.reuse, R202, P6 ;  /* 0x000000ca0200720c */ /* 0x040fe200037c1670 */
[----:B------:R-:W-:Y:S01]  /*98c0*/  HMMA.16816.F32 R20, R8, R6, R20 ;  /* 0x000000060814723c */ /* 0x000fe20000001814 */
[----:B------:R-:W-:Y:S01]  /*98d0*/  ISETP.LT.OR P1, PT, R2, R199, P1 ;  /* 0x000000c70200720c */ /* 0x000fe20000f21670 */
[----:B------:R-:W-:Y:S01]  /*98e0*/  IMAD.MOV.U32 R213, RZ, RZ, R221 ;  /* 0x000000ffffd57224 */ /* 0x000fe200078e00dd */
[----:B------:R-:W-:Y:S02]  /*98f0*/  FSEL R2, R5, -INF , !P0 ;  /* 0xff80000005027808 */ /* 0x000fe40004000000 */
[----:B------:R-:W-:Y:S01]  /*9900*/  FSEL R25, R25, -INF , !P6 ;  /* 0xff80000019197808 */ /* 0x000fe20007000000 */
[----:B------:R-:W-:Y:S01]  /*9910*/  HMMA.16816.F32 R12, R144, R138, R12 ;  /* 0x0000008a900c723c */ /* 0x000fe2000000180c */
[----:B------:R-:W-:Y:S01]  /*9920*/  VIADD R7, R0, 0x8 ;  /* 0x0000000800077836 */ /* 0x000fe20000000000 */
[----:B------:R-:W-:Y:S01]  /*9930*/  IABS R24, R24 ;  /* 0x0000001800187213 */ /* 0x000fe20000000000 */
[----:B------:R-:W-:-:S02]  /*9940*/  IMAD.IADD R6, R203, 0x1, -R4 ;  /* 0x00000001cb067824 */ /* 0x000fc400078e0a04 */
[--C-:B------:R-:W-:Y:S01]  /*9950*/  IMAD.IADD R26, R203, 0x1, -R7.reuse ;  /* 0x00000001cb1a7824 */ /* 0x100fe200078e0a07 */
[C---:B------:R-:W-:Y:S01]  /*9960*/  ISETP.GE.AND P0, PT, R7.reuse, R201, PT ;  /* 0x000000c90700720c */ /* 0x040fe20003f06270 */
[----:B------:R-:W-:Y:S01]  /*9970*/  IMAD.IADD R5, R200, 0x1, -R7 ;  /* 0x00000001c8057824 */ /* 0x000fe200078e0a07 */
[C---:B------:R-:W-:Y:S02]  /*9980*/  ISETP.GE.AND P6, PT, R7.reuse, R198, PT ;  /* 0x000000c60700720c */ /* 0x040fe40003fc6270 */
[----:B------:R-:W-:Y:S02]  /*9990*/  IABS R26, R26 ;  /* 0x0000001a001a7213 */ /* 0x000fe40000000000 */
[----:B------:R-:W-:Y:S01]  /*99a0*/  ISETP.LT.OR P0, PT, R7, R202, P0 ;  /* 0x000000ca0700720c */ /* 0x000fe20000701670 */
[----:B------:R-:W-:Y:S01]  /*99b0*/  HMMA.16816.F32 R156, R144, R34, R156 ;  /* 0x00000022909c723c */ /* 0x000fe2000000189c */
[----:B------:R-:W-:Y:S02]  /*99c0*/  IABS R5, R5 ;  /* 0x0000000500057213 */ /* 0x000fe40000000000 */
[----:B------:R-:W-:-:S02]  /*99d0*/  I2FP.F32.S32 R24, R24 ;  /* 0x0000001800187245 */ /* 0x000fc40000201400 */
[----:B------:R-:W-:Y:S01]  /*99e0*/  ISETP.LT.OR P6, PT, R7, R199, P6 ;  /* 0x000000c70700720c */ /* 0x000fe200037c1670 */
[C---:B-1----:R-:W-:Y:S01]  /*99f0*/  HMMA.16816.F32 R16, R8.reuse, R28, R16 ;  /* 0x0000001c0810723c */ /* 0x042fe20000001810 */
[----:B------:R-:W-:Y:S01]  /*9a00*/  I2FP.F32.S32 R7, R26 ;  /* 0x0000001a00077245 */ /* 0x000fe20000201400 */
[----:B------:R-:W-:Y:S01]  /*9a10*/  FFMA.FTZ R27, R24, -UR20, R27 ;  /* 0x80000014181b7c23 */ /* 0x000fe2000801001b */
[----:B------:R-:W-:Y:S01]  /*9a20*/  I2FP.F32.S32 R5, R5 ;  /* 0x0000000500057245 */ /* 0x000fe20000201400 */
[----:B------:R-:W-:Y:S01]  /*9a30*/  VIADD R26, R0, 0x11 ;  /* 0x00000011001a7836 */ /* 0x000fe20000000000 */
[----:B------:R-:W-:Y:S01]  /*9a40*/  IABS R6, R6 ;  /* 0x0000000600067213 */ /* 0x000fe20000000000 */
[----:B------:R-:W-:Y:S01]  /*9a50*/  FFMA.FTZ R7, R7, -UR20, R20 ;  /* 0x8000001407077c23 */ /* 0x000fe20008010014 */
[C---:B------:R-:W-:Y:S02]  /*9a60*/  IMAD.IADD R29, R200.reuse, 0x1, -R32 ;  /* 0x00000001c81d7824 */ /* 0x040fe400078e0a20 */
[----:B------:R-:W-:Y:S01]  /*9a70*/  FFMA.FTZ R5, R5, -UR20, R22 ;  /* 0x8000001405057c23 */ /* 0x000fe20008010016 */
[----:B------:R-:W-:Y:S01]  /*9a80*/  FSEL R22, R27, -INF , !P1 ;  /* 0xff8000001b167808 */ /* 0x000fe20004800000 */
[----:B------:R-:W-:Y:S01]  /*9a90*/  IMAD.IADD R24, R203, 0x1, -R26 ;  /* 0x00000001cb187824 */ /* 0x000fe200078e0a1a */
[----:B------:R-:W-:Y:S01]  /*9aa0*/  I2FP.F32.S32 R6, R6 ;  /* 0x0000000600067245 */ /* 0x000fe20000201400 */
[----:B------:R-:W-:Y:S01]  /*9ab0*/  IMAD.IADD R28, R200, 0x1, -R4 ;  /* 0x00000001c81c7824 */ /* 0x000fe200078e0a04 */
[----:B------:R-:W-:Y:S01]  /*9ac0*/  FSEL R27, R7, -INF , !P0 ;  /* 0xff800000071b7808 */ /* 0x000fe20004000000 */
[----:B------:R-:W-:Y:S01]  /*9ad0*/  IMAD.IADD R35, R203, 0x1, -R32 ;  /* 0x00000001cb237824 */ /* 0x000fe200078e0a20 */
[----:B------:R-:W-:Y:S01]  /*9ae0*/  ISETP.GE.AND P1, PT, R4, R201, PT ;  /* 0x000000c90400720c */ /* 0x000fe20003f26270 */
[----:B------:R-:W-:Y:S01]  /*9af0*/  FFMA.FTZ R21, R6, -UR20, R21 ;  /* 0x8000001406157c23 */ /* 0x000fe20008010015 */
[C---:B------:R-:W-:Y:S01]  /*9b00*/  ISETP.GE.AND P0, PT, R4.reuse, R198, PT ;  /* 0x000000c60400720c */ /* 0x040fe20003f06270 */
[----:B------:R-:W-:Y:S01]  /*9b10*/  HMMA.16816.F32 R12, R8, R30, R12 ;  /* 0x0000001e080c723c */ /* 0x000fe2000000180c */
[----:B------:R-:W-:-:S02]  /*9b20*/  ISETP.LT.OR P1, PT, R4, R202, P1 ;  /* 0x000000ca0400720c */ /* 0x000fc40000f21670 */
[----:B------:R-:W-:Y:S02]  /*9b30*/  ISETP.LT.OR P0, PT, R4, R199, P0 ;  /* 0x000000c70400720c */ /* 0x000fe40000701670 */
[----:B------:R-:W-:Y:S02]  /*9b40*/  FSEL R20, R5, -INF , !P6 ;  /* 0xff80000005147808 */ /* 0x000fe40007000000 */
[----:B------:R-:W1:Y:S01]  /*9b50*/  LDSM.16.M88.4 R4, [R180+0x5000] ;  /* 0x00500000b404783b */ /* 0x000e620000000200 */
[----:B------:R-:W-:Y:S02]  /*9b60*/  IABS R29, R29 ;  /* 0x0000001d001d7213 */ /* 0x000fe40000000000 */
[----:B------:R-:W-:Y:S02]  /*9b70*/  IABS R24, R24 ;  /* 0x0000001800187213 */ /* 0x000fe40000000000 */
[----:B------:R-:W-:Y:S02]  /*9b80*/  IABS R28, R28 ;  /* 0x0000001c001c7213 */ /* 0x000fe40000000000 */
[----:B------:R-:W-:-:S02]  /*9b90*/  IABS R35, R35 ;  /* 0x0000002300237213 */ /* 0x000fc40000000000 */
[----:B------:R-:W-:Y:S02]  /*9ba0*/  I2FP.F32.S32 R29, R29 ;  /* 0x0000001d001d7245 */ /* 0x000fe40000201400 */
[----:B------:R-:W-:Y:S02]  /*9bb0*/  FSEL R21, R21, -INF , !P1 ;  /* 0xff80000015157808 */ /* 0x000fe40004800000 */
        /* <DEDUP_REMOVED lines=36> */
[----:B------:R-:W-:Y:S01]  /*9e00*/  I2FP.F32.S32 R23, R23 ;  /* 0x0000001700177245 */ /* 0x000fe20000201400 */
[----:B------:R-:W-:Y:S01]  /*9e10*/  VIADD R6, R0, 0x28 ;  /* 0x0000002800067836 */ /* 0x000fe20000000000 */
[----:B------:R-:W-:Y:S02]  /*9e20*/  ISETP.GE.AND P0, PT, R17, R198, PT ;  /* 0x000000c61100720c */ /* 0x000fe40003f06270 */
[----:B------:R-:W-:Y:S01]  /*9e30*/  IABS R26, R26 ;  /* 0x0000001a001a7213 */ /* 0x000fe20000000000 */
[----:B------:R-:W-:Y:S01]  /*9e40*/  FFMA.FTZ R14, R23, -UR20, R14 ;  /* 0x80000014170e7c23 */ /* 0x000fe2000801000e */
[C---:B------:R-:W-:Y:S01]  /*9e50*/  ISETP.LT.OR P1, PT, R17.reuse, R202, P1 ;  /* 0x000000ca1100720c */ /* 0x040fe20000f21670 */
[----:B------:R-:W-:Y:S01]  /*9e60*/  IMAD.IADD R7, R200, 0x1, -R6 ;  /* 0x00000001c8077824 */ /* 0x000fe200078e0a06 */
[----:B------:R-:W-:Y:S01]  /*9e70*/  ISETP.LT.OR P0, PT, R17, R199, P0 ;  /* 0x000000c71100720c */ /* 0x000fe20000701670 */
[----:B------:R-:W-:Y:S01]  /*9e80*/  IMAD.MOV.U32 R17, RZ, RZ, R26 ;  /* 0x000000ffff117224 */ /* 0x000fe200078e001a */
[----:B------:R-:W-:-:S02]  /*9e90*/  FSEL R218, R19, -INF , !P6 ;  /* 0xff80000013da7808 */ /* 0x000fc40007000000 */
[----:B------:R-:W-:Y:S02]  /*9ea0*/  FSEL R139, R12, -INF , !P1 ;  /* 0xff8000000c8b7808 */ /* 0x000fe40004800000 */
[C---:B------:R-:W-:Y:S02]  /*9eb0*/  ISETP.GE.AND P6, PT, R16.reuse, R201, PT ;  /* 0x000000c91000720c */ /* 0x040fe40003fc6270 */
[----:B------:R-:W-:Y:S02]  /*9ec0*/  ISETP.GE.AND P1, PT, R16, R198, PT ;  /* 0x000000c61000720c */ /* 0x000fe40003f26270 */
[----:B------:R-:W-:Y:S01]  /*9ed0*/  FSEL R214, R14, -INF , !P0 ;  /* 0xff8000000ed67808 */ /* 0x000fe20004000000 */
[----:B------:R-:W-:Y:S01]  /*9ee0*/  IMAD.IADD R14, R200, 0x1, -R16 ;  /* 0x00000001c80e7824 */ /* 0x000fe200078e0a10 */
[----:B------:R-:W-:Y:S02]  /*9ef0*/  I2FP.F32.S32 R4, R17 ;  /* 0x0000001100047245 */ /* 0x000fe40000201400 */
[----:B------:R-:W-:-:S02]  /*9f00*/  ISETP.LT.OR P6, PT, R16, R202, P6 ;  /* 0x000000ca1000720c */ /* 0x000fc400037c1670 */
[----:B------:R-:W-:Y:S01]  /*9f10*/  ISETP.LT.OR P1, PT, R16, R199, P1 ;  /* 0x000000c71000720c */ /* 0x000fe20000f21670 */
[----:B------:R-:W-:Y:S01]  /*9f20*/  FFMA.FTZ R13, R4, -UR20, R13 ;  /* 0x80000014040d7c23 */ /* 0x000fe2000801000d */
[----:B------:R-:W1:Y:S01]  /*9f30*/  LDSM.16.M88.4 R16, [R180+0x5800] ;  /* 0x00580000b410783b */ /* 0x000e620000000200 */
[----:B------:R-:W-:Y:S01]  /*9f40*/  ISETP.GE.AND P0, PT, R5, R201, PT ;  /* 0x000000c90500720c */ /* 0x000fe20003f06270 */
[----:B------:R-:W-:Y:S01]  /*9f50*/  VIADD R4, R0, 0x21 ;  /* 0x0000002100047836 */ /* 0x000fe20000000000 */
[----:B------:R-:W-:Y:S01]  /*9f60*/  IABS R14, R14 ;  /* 0x0000000e000e7213 */ /* 0x000fe20000000000 */
        /* <DEDUP_REMOVED lines=9> */
[----:B------:R-:W-:Y:S02]  /*a000*/  I2FP.F32.S32 R14, R14 ;  /* 0x0000000e000e7245 */ /* 0x000fe40000201400 */
[----:B------:R-:W-:-:S02]  /*a010*/  IABS R13, R13 ;  /* 0x0000000d000d7213 */ /* 0x000fc40000000000 */
[----:B------:R-:W-:Y:S01]  /*a020*/  IABS R5, R5 ;  /* 0x0000000500057213 */ /* 0x000fe20000000000 */
[----:B------:R-:W-:Y:S01]  /*a030*/  FFMA.FTZ R15, R14, -UR20, R15 ;  /* 0x800000140e0f7c23 */ /* 0x000fe2000801000f */
[----:B------:R-:W-:Y:S02]  /*a040*/  IABS R12, R12 ;  /* 0x0000000c000c7213 */ /* 0x000fe40000000000 */
[----:B------:R-:W-:Y:S02]  /*a050*/  I2FP.F32.S32 R13, R13 ;  /* 0x0000000d000d7245 */ /* 0x000fe40000201400 */
[----:B------:R-:W-:Y:S02]  /*a060*/  I2FP.F32.S32 R5, R5 ;  /* 0x0000000500057245 */ /* 0x000fe40000201400 */
[----:B------:R-:W-:Y:S01]  /*a070*/  I2FP.F32.S32 R12, R12 ;  /* 0x0000000c000c7245 */ /* 0x000fe20000201400 */
[----:B------:R-:W-:Y:S01]  /*a080*/  FFMA.FTZ R13, R13, -UR20, R160 ;  /* 0x800000140d0d7c23 */ /* 0x000fe200080100a0 */
[----:B------:R-:W-:Y:S01]  /*a090*/  FSEL R216, R15, -INF , !P1 ;  /* 0xff8000000fd87808 */ /* 0x000fe20004800000 */
[----:B------:R-:W-:Y:S01]  /*a0a0*/  FFMA.FTZ R144, R5, -UR20, R162 ;  /* 0x8000001405907c23 */ /* 0x000fe200080100a2 */
[----:B------:R-:W-:Y:S01]  /*a0b0*/  ISETP.GE.AND P1, PT, R4, R201, PT ;  /* 0x000000c90400720c */ /* 0x000fe20003f26270 */
[----:B------:R-:W-:Y:S01]  /*a0c0*/  FFMA.FTZ R12, R12, -UR20, R161 ;  /* 0x800000140c0c7c23 */ /* 0x000fe200080100a1 */
[----:B------:R-:W-:Y:S01]  /*a0d0*/  IABS R7, R7 ;  /* 0x0000000700077213 */ /* 0x000fe20000000000 */
[----:B------:R-:W-:Y:S01]  /*a0e0*/  VIADD R5, R0, 0x29 ;  /* 0x0000002900057836 */ /* 0x000fe20000000000 */
[----:B------:R-:W-:-:S02]  /*a0f0*/  ISETP.LT.OR P1, PT, R4, R202, P1 ;  /* 0x000000ca0400720c */ /* 0x000fc40000f21670 */
[----:B------:R-:W-:Y:S01]  /*a100*/  FSEL R147, R13, -INF , !P0 ;  /* 0xff8000000d937808 */ /* 0x000fe20004000000 */
[----:B------:R-:W-:Y:S01]  /*a110*/  IMAD.IADD R13, R203, 0x1, -R6 ;  /* 0x00000001cb0d7824 */ /* 0x000fe200078e0a06 */
[----:B------:R-:W-:Y:S01]  /*a120*/  ISETP.GE.AND P0, PT, R4, R198, PT ;  /* 0x000000c60400720c */ /* 0x000fe20003f06270 */
[C---:B-1----:R-:W-:Y:S01]  /*a130*/  HMMA.16816.F32 R152, R8.reuse, R16, R152 ;  /* 0x000000100898723c */ /* 0x042fe20000001898 */
[----:B------:R-:W-:Y:S01]  /*a140*/  I2FP.F32.S32 R7, R7 ;  /* 0x0000000700077245 */ /* 0x000fe20000201400 */
[----:B------:R-:W-:Y:S01]  /*a150*/  IMAD.IADD R142, R200, 0x1, -R5 ;  /* 0x00000001c88e7824 */ /* 0x000fe200078e0a05 */
[----:B------:R-:W-:Y:S02]  /*a160*/  FSEL R144, R144, -INF , !P6 ;  /* 0xff80000090907808 */ /* 0x000fe40007000000 */
[----:B------:R-:W-:Y:S01]  /*a170*/  FSEL R143, R12, -INF , !P1 ;  /* 0xff8000000c8f7808 */ /* 0x000fe20004800000 */
[----:B------:R-:W-:Y:S01]  /*a180*/  FFMA.FTZ R7, R7, -UR20, R158 ;  /* 0x8000001407077c23 */ /* 0x000fe2000801009e */
[----:B------:R-:W-:Y:S01]  /*a190*/  IABS R146, R146 ;  /* 0x0000009200927213 */ /* 0x000fe20000000000 */
[----:B------:R-:W-:Y:S01]  /*a1a0*/  HMMA.16816.F32 R148, R8, R18, R148 ;  /* 0x000000120894723c */ /* 0x000fe20000001894 */
[----:B------:R-:W-:Y:S01]  /*a1b0*/  BAR.SYNC.DEFER_BLOCKING 0x0 ;  /* 0x0000000000007b1d */ /* 0x000fe20000010000 */
[----:B------:R-:W-:-:S02]  /*a1c0*/  ISETP.GE.AND P6, PT, R6, R201, PT ;  /* 0x000000c90600720c */ /* 0x000fc40003fc6270 */
[----:B------:R-:W-:Y:S02]  /*a1d0*/  ISETP.GE.AND P1, PT, R6, R198, PT ;  /* 0x000000c60600720c */ /* 0x000fe40003f26270 */
[-C--:B------:R-:W-:Y:S01]  /*a1e0*/  ISETP.LT.OR P0, PT, R4, R199.reuse, P0 ;  /* 0x000000c70400720c */ /* 0x080fe20000701670 */
[----:B------:R-:W-:Y:S01]  /*a1f0*/  IMAD.IADD R4, R203, 0x1, -R5 ;  /* 0x00000001cb047824 */ /* 0x000fe200078e0a05 */
[----:B------:R-:W-:Y:S02]  /*a200*/  I2FP.F32.S32 R146, R146 ;  /* 0x0000009200927245 */ /* 0x000fe40000201400 */
[C---:B------:R-:W-:Y:S02]  /*a210*/  ISETP.LT.OR P6, PT, R6.reuse, R202, P6 ;  /* 0x000000ca0600720c */ /* 0x040fe400037c1670 */
[----:B------:R-:W-:Y:S01]  /*a220*/  ISETP.LT.OR P1, PT, R6, R199, P1 ;  /* 0x000000c70600720c */ /* 0x000fe20000f21670 */
[----:B------:R-:W-:Y:S01]  /*a230*/  VIADD R6, R0, 0x30 ;  /* 0x0000003000067836 */ /* 0x000fe20000000000 */
[----:B------:R-:W-:Y:S01]  /*a240*/  IABS R13, R13 ;  /* 0x0000000d000d7213 */ /* 0x000fe20000000000 */
[----:B------:R-:W-:Y:S01]  /*a250*/  FFMA.FTZ R146, R146, -UR20, R163 ;  /* 0x8000001492927c23 */ /* 0x000fe200080100a3 */
[----:B------:R-:W-:-:S02]  /*a260*/  IABS R4, R4 ;  /* 0x0000000400047213 */ /* 0x000fc40000000000 */
[----:B------:R-:W-:Y:S01]  /*a270*/  FSEL R140, R7, -INF , !P1 ;  /* 0xff800000078c7808 */ /* 0x000fe20004800000 */
[----:B------:R-:W-:Y:S01]  /*a280*/  IMAD.IADD R7, R203, 0x1, -R6 ;  /* 0x00000001cb077824 */ /* 0x000fe200078e0a06 */
[----:B------:R-:W-:Y:S02]  /*a290*/  I2FP.F32.S32 R13, R13 ;  /* 0x0000000d000d7245 */ /* 0x000fe40000201400 */
[----:B------:R-:W-:Y:S02]  /*a2a0*/  I2FP.F32.S32 R4, R4 ;  /* 0x0000000400047245 */ /* 0x000fe40000201400 */
[----:B------:R-:W-:Y:S01]  /*a2b0*/  FSEL R146, R146, -INF , !P0 ;  /* 0xff80000092927808 */ /* 0x000fe20004000000 */
[----:B------:R-:W-:Y:S01]  /*a2c0*/  FFMA.FTZ R13, R13, -UR20, R156 ;  /* 0x800000140d0d7c23 */ /* 0x000fe2000801009c */
[----:B------:R-:W-:Y:S01]  /*a2d0*/  ISETP.GE.AND P0, PT, R5, R201, PT ;  /* 0x000000c90500720c */ /* 0x000fe20003f06270 */
[----:B------:R-:W-:Y:S01]  /*a2e0*/  FFMA.FTZ R141, R4, -UR20, R157 ;  /* 0x80000014048d7c23 */ /* 0x000fe2000801009d */
[----:B------:R-:W-:Y:S01]  /*a2f0*/  IABS R142, R142 ;  /* 0x0000008e008e7213 */ /* 0x000fe20000000000 */
[----:B------:R-:W-:Y:S01]  /*a300*/  VIADD R4, R0, 0x31 ;  /* 0x0000003100047836 */ /* 0x000fe20000000000 */
[----:B------:R-:W-:-:S02]  /*a310*/  IABS R7, R7 ;  /* 0x0000000700077213 */ /* 0x000fc40000000000 */
[----:B------:R-:W-:Y:S02]  /*a320*/  ISETP.LT.OR P0, PT, R5, R202, P0 ;  /* 0x000000ca0500720c */ /* 0x000fe40000701670 */
[----:B------:R-:W-:Y:S02]  /*a330*/  I2FP.F32.S32 R142, R142 ;  /* 0x0000008e008e7245 */ /* 0x000fe40000201400 */
[----:B------:R-:W-:Y:S02]  /*a340*/  I2FP.F32.S32 R7, R7 ;  /* 0x0000000700077245 */ /* 0x000fe40000201400 */
[----:B------:R-:W-:Y:S01]  /*a350*/  FSEL R145, R13, -INF , !P6 ;  /* 0xff8000000d917808 */ /* 0x000fe20007000000 */
[----:B------:R-:W-:Y:S01]  /*a360*/  FFMA.FTZ R142, R142, -UR20, R159 ;  /* 0x800000148e8e7c23 */ /* 0x000fe2000801009f */
[----:B------:R-:W-:Y:S01]  /*a370*/  ISETP.GE.AND P6, PT, R5, R198, PT ;  /* 0x000000c60500720c */ /* 0x000fe20003fc6270 */
[----:B------:R-:W-:Y:S01]  /*a380*/  FFMA.FTZ R7, R7, -UR20, R152 ;  /* 0x8000001407077c23 */ /* 0x000fe20008010098 */
[----:B------:R-:W-:-:S02]  /*a390*/  ISETP.GE.AND P1, PT, R6, R201, PT ;  /* 0x000000c90600720c */ /* 0x000fc40003f26270 */
[----:B------:R-:W-:Y:S02]  /*a3a0*/  FSEL R141, R141, -INF , !P0 ;  /* 0xff8000008d8d7808 */ /* 0x000fe40004000000 */
[----:B------:R-:W-:Y:S02]  /*a3b0*/  ISETP.GE.AND P0, PT, R6, R198, PT ;  /* 0x000000c60600720c */ /* 0x000fe40003f06270 */
[-C--:B------:R-:W-:Y:S01]  /*a3c0*/  ISETP.LT.OR P6, PT, R5, R199.reuse, P6 ;  /* 0x000000c70500720c */ /* 0x080fe200037c1670 */
[----:B------:R-:W-:Y:S01]  /*a3d0*/  IMAD.IADD R5, R200, 0x1, -R6 ;  /* 0x00000001c8057824 */ /* 0x000fe200078e0a06 */
[C---:B------:R-:W-:Y:S02]  /*a3e0*/  ISETP.LT.OR P1, PT, R6.reuse, R202, P1 ;  /* 0x000000ca0600720c */ /* 0x040fe40000f21670 */
[----:B------:R-:W-:Y:S01]  /*a3f0*/  ISETP.LT.OR P0, PT, R6, R199, P0 ;  /* 0x000000c70600720c */ /* 0x000fe20000701670 */
[----:B------:R-:W-:Y:S01]  /*a400*/  IMAD.IADD R6, R203, 0x1, -R4 ;  /* 0x00000001cb067824 */ /* 0x000fe200078e0a04 */
[----:B------:R-:W-:-:S02]  /*a410*/  FSEL R142, R142, -INF , !P6 ;  /* 0xff8000008e8e7808 */ /* 0x000fc40007000000 */
[----:B------:R-:W-:Y:S02]  /*a420*/  FSEL R171, R7, -INF , !P1 ;  /* 0xff80000007ab7808 */ /* 0x000fe40004800000 */
[C---:B------:R-:W-:Y:S02]  /*a430*/  ISETP.GE.AND P6, PT, R4.reuse, R201, PT ;  /* 0x000000c90400720c */ /* 0x040fe40003fc6270 */
[C---:B------:R-:W-:Y:S02]  /*a440*/  ISETP.GE.AND P1, PT, R4.reuse, R198, PT ;  /* 0x000000c60400720c */ /* 0x040fe40003f26270 */
[----:B------:R-:W-:Y:S02]  /*a450*/  IABS R6, R6 ;  /* 0x0000000600067213 */ /* 0x000fe40000000000 */
[C---:B------:R-:W-:Y:S02]  /*a460*/  ISETP.LT.OR P6, PT, R4.reuse, R202, P6 ;  /* 0x000000ca0400720c */ /* 0x040fe400037c1670 */
[----:B------:R-:W-:Y:S01]  /*a470*/  ISETP.LT.OR P1, PT, R4, R199, P1 ;  /* 0x000000c70400720c */ /* 0x000fe20000f21670 */
[----:B------:R-:W-:Y:S01]  /*a480*/  IMAD.IADD R4, R200, 0x1, -R4 ;  /* 0x00000001c8047824 */ /* 0x000fe200078e0a04 */
[----:B------:R-:W-:Y:S01]  /*a490*/  I2FP.F32.S32 R8, R6 ;  /* 0x0000000600087245 */ /* 0x000fe20000201400 */
[C---:B------:R-:W-:Y:S01]  /*a4a0*/  VIADD R6, R0.reuse, 0x38 ;  /* 0x0000003800067836 */ /* 0x040fe20000000000 */
[----:B------:R-:W-:Y:S01]  /*a4b0*/  IABS R5, R5 ;  /* 0x0000000500057213 */ /* 0x000fe20000000000 */
[----:B------:R-:W-:Y:S01]  /*a4c0*/  VIADD R0, R0, 0x39 ;  /* 0x0000003900007836 */ /* 0x000fe20000000000 */
[----:B------:R-:W-:Y:S01]  /*a4d0*/  IABS R4, R4 ;  /* 0x0000000400047213 */ /* 0x000fe20000000000 */
[----:B------:R-:W-:Y:S01]  /*a4e0*/  FFMA.FTZ R153, R8, -UR20, R153 ;  /* 0x8000001408997c23 */ /* 0x000fe20008010099 */
[----:B------:R-:W-:Y:S01]  /*a4f0*/  I2FP.F32.S32 R5, R5 ;  /* 0x0000000500057245 */ /* 0x000fe20000201400 */
[--C-:B------:R-:W-:Y:S01]  /*a500*/  IMAD.IADD R7, R203, 0x1, -R6.reuse ;  /* 0x00000001cb077824 */ /* 0x100fe200078e0a06 */
[----:B------:R-:W-:Y:S01]  /*a510*/  I2FP.F32.S32 R8, R4 ;  /* 0x0000000400087245 */ /* 0x000fe20000201400 */
[----:B------:R-:W-:Y:S01]  /*a520*/  IMAD.IADD R4, R200, 0x1, -R6 ;  /* 0x00000001c8047824 */ /* 0x000fe200078e0a06 */
[----:B------:R-:W-:Y:S01]  /*a530*/  FSEL R169, R153, -INF , !P6 ;  /* 0xff80000099a97808 */ /* 0x000fe20007000000 */
[----:B------:R-:W-:Y:S01]  /*a540*/  FFMA.FTZ R5, R5, -UR20, R154 ;  /* 0x8000001405057c23 */ /* 0x000fe2000801009a */
[----:B------:R-:W-:Y:S01]  /*a550*/  ISETP.GE.AND P6, PT, R6, R198, PT ;  /* 0x000000c60600720c */ /* 0x000fe20003fc6270 */
[----:B------:R-:W-:Y:S01]  /*a560*/  FFMA.FTZ R8, R8, -UR20, R155 ;  /* 0x8000001408087c23 */ /* 0x000fe2000801009b */
[----:B------:R-:W-:-:S02]  /*a570*/  IABS R4, R4 ;  /* 0x0000000400047213 */ /* 0x000fc40000000000 */
[----:B------:R-:W-:Y:S01]  /*a580*/  FSEL R166, R5, -INF , !P0 ;  /* 0xff80000005a67808 */ /* 0x000fe20004000000 */
[----:B------:R-:W-:Y:S01]  /*a590*/  IMAD.IADD R5, R203, 0x1, -R0 ;  /* 0x00000001cb057824 */ /* 0x000fe200078e0a00 */
[----:B------:R-:W-:Y:S02]  /*a5a0*/  I2FP.F32.S32 R9, R4 ;  /* 0x0000000400097245 */ /* 0x000fe40000201400 */
[C---:B------:R-:W-:Y:S02]  /*a5b0*/  ISETP.GE.AND P0, PT, R6.reuse, R201, PT ;  /* 0x000000c90600720c */ /* 0x040fe40003f06270 */
[----:B------:R-:W-:Y:S01]  /*a5c0*/  IABS R7, R7 ;  /* 0x0000000700077213 */ /* 0x000fe20000000000 */
[----:B------:R-:W-:Y:S01]  /*a5d0*/  FFMA.FTZ R9, R9, -UR20, R150 ;  /* 0x8000001409097c23 */ /* 0x000fe20008010096 */
[C---:B------:R-:W-:Y:S02]  /*a5e0*/  ISETP.LT.OR P0, PT, R6.reuse, R202, P0 ;  /* 0x000000ca0600720c */ /* 0x040fe40000701670 */
[----:B------:R-:W-:Y:S01]  /*a5f0*/  ISETP.LT.OR P6, PT, R6, R199, P6 ;  /* 0x000000c70600720c */ /* 0x000fe200037c1670 */
[----:B------:R-:W-:Y:S01]  /*a600*/  IMAD.IADD R6, R200, 0x1, -R0 ;  /* 0x00000001c8067824 */ /* 0x000fe200078e0a00 */
[----:B------:R-:W-:-:S02]  /*a610*/  I2FP.F32.S32 R7, R7 ;  /* 0x0000000700077245 */ /* 0x000fc40000201400 */
[----:B------:R-:W-:Y:S02]  /*a620*/  FSEL R162, R9, -INF , !P6 ;  /* 0xff80000009a27808 */ /* 0x000fe40007000000 */
[----:B------:R-:W-:Y:S01]  /*a630*/  ISETP.LT.AND P6, PT, R195, UR10, PT ;  /* 0x0000000ac3007c0c */ /* 0x000fe2000bfc1270 */
[----:B------:R-:W-:Y:S01]  /*a640*/  FFMA.FTZ R7, R7, -UR20, R148 ;  /* 0x8000001407077c23 */ /* 0x000fe20008010094 */
[----:B------:R-:W-:Y:S02]  /*a650*/  IABS R5, R5 ;  /* 0x0000000500057213 */ /* 0x000fe40000000000 */
[----:B------:R-:W-:Y:S02]  /*a660*/  IABS R6, R6 ;  /* 0x0000000600067213 */ /* 0x000fe40000000000 */
[----:B------:R-:W-:Y:S02]  /*a670*/  I2FP.F32.S32 R4, R5 ;  /* 0x0000000500047245 */ /* 0x000fe40000201400 */
[----:B------:R-:W-:-:S02]  /*a680*/  I2FP.F32.S32 R6, R6 ;  /* 0x0000000600067245 */ /* 0x000fc40000201400 */
[----:B------:R-:W-:Y:S01]  /*a690*/  FSEL R164, R8, -INF , !P1 ;  /* 0xff80000008a47808 */ /* 0x000fe20004800000 */
[----:B------:R-:W-:Y:S01]  /*a6a0*/  FFMA.FTZ R4, R4, -UR20, R149 ;  /* 0x8000001404047c23 */ /* 0x000fe20008010095 */
[----:B------:R-:W-:Y:S01]  /*a6b0*/  FSEL R167, R7, -INF , !P0 ;  /* 0xff80000007a77808 */ /* 0x000fe20004000000 */
[----:B------:R-:W-:Y:S01]  /*a6c0*/  FFMA.FTZ R6, R6, -UR20, R151 ;  /* 0x8000001406067c23 */ /* 0x000fe20008010097 */
[C---:B------:R-:W-:Y:S02]  /*a6d0*/  ISETP.GE.AND P1, PT, R0.reuse, R201, PT ;  /* 0x000000c90000720c */ /* 0x040fe40003f26270 */
[C---:B------:R-:W-:Y:S02]  /*a6e0*/  ISETP.GE.AND P0, PT, R0.reuse, R198, PT ;  /* 0x000000c60000720c */ /* 0x040fe40003f06270 */
[C---:B------:R-:W-:Y:S02]  /*a6f0*/  ISETP.LT.OR P1, PT, R0.reuse, R202, P1 ;  /* 0x000000ca0000720c */ /* 0x040fe40000f21670 */
[----:B------:R-:W-:-:S02]  /*a700*/  ISETP.LT.OR P0, PT, R0, R199, P0 ;  /* 0x000000c70000720c */ /* 0x000fc40000701670 */
        /* <DEDUP_REMOVED lines=76> */
.L_x_6470:
[----:B------:R-:W-:-:S04]  /*abd0*/  ULEA UR14, -UR8, URZ, 0x6 ;  /* 0x0000003f080e7291 */ /* 0x000fc8000f8e313f */
[----:B------:R-:W-:-:S12]  /*abe0*/  USHF.R.S32.HI UR9, URZ, 0x1f, UR14 ;  /* 0x0000001f3f097899 */ /* 0x000fd8000801140e */
.L_x_6471:
        /* <DEDUP_REMOVED lines=122> */
.L_x_6473:
[----:B------:R-:W-:Y:S05]  /*b390*/  BSYNC B0 ;  /* 0x0000000000007941 */ /* 0x000fea0003800000 */
.L_x_6472:
[----:B------:R-:W0:Y:S01]  /*b3a0*/  LDGDEPBAR ;  /* 0x00000000000079af */ /* 0x000e220000000000 */
[----:B-12---:R-:W-:Y:S01]  /*b3b0*/  IMAD.U32 R5, RZ, RZ, UR14 ;  /* 0x0000000eff057e24 */ /* 0x006fe2000f8e00ff */
[----:B------:R-:W-:Y:S01]  /*b3c0*/  MOV R0, UR9 ;  /* 0x0000000900007c02 */ /* 0x000fe20008000f00 */
[----:B------:R-:W-:-:S03]  /*b3d0*/  IMAD.U32 R4, RZ, RZ, UR14 ;  /* 0x0000000eff047e24 */ /* 0x000fc6000f8e00ff */
[----:B------:R-:W-:-:S04]  /*b3e0*/  LEA R208, P0, R5, R208, 0x1 ;  /* 0x000000d005d07211 */ /* 0x000fc800078008ff */
[----:B------:R-:W-:-:S09]  /*b3f0*/  LEA.HI.X R207, R4, R207, R0, 0x1, P0 ;  /* 0x000000cf04cf7211 */ /* 0x000fd200000f0c00 */
.L_x_6469:
        /* <DEDUP_REMOVED lines=409> */
.L_x_6466:
        /* <DEDUP_REMOVED lines=41> */
.L_x_6478:
        /* <DEDUP_REMOVED lines=53> */
[----:B------:R-:W-:Y:S02]  /*d370*/  R2UR UR24, R4 ;  /* 0x00000000041872ca */ /* 0x000fe400000e0000 */
[----:B------:R-:W-:Y:S01]  /*d380*/  LEA.HI.X.SX32 R7, R5, UR19, 0x2, P1 ;  /* 0x0000001305077c11 */ /* 0x000fe200088f16ff */
[----:B------:R-:W-:Y:S01]  /*d390*/  USHF.R.S32.HI UR8, URZ, 0x1f, UR22 ;  /* 0x0000001f3f087899 */ /* 0x000fe20008011416 */
[----:B------:R-:W-:Y:S02]  /*d3a0*/  LEA.HI.X.SX32 R5, R3, UR19, 0x2, P0 ;  /* 0x0000001303057c11 */ /* 0x000fe400080f16ff */
[----:B------:R-:W-:Y:S02]  /*d3b0*/  R2UR UR36, R6 ;  /* 0x00000000062472ca */ /* 0x000fe400000e0000 */
[----:B------:R-:W-:Y:S02]  /*d3c0*/  R2UR UR37, R7 ;  /* 0x00000000072572ca */ /* 0x000fe400000e0000 */
[----:B------:R-:W-:Y:S01]  /*d3d0*/  R2UR UR25, R5 ;  /* 0x00000000051972ca */ /* 0x000fe200000e0000 */
[----:B------:R-:W1:Y:S02]  /*d3e0*/  LDC.64 R6, c[0x0][0x250] ;  /* 0x00009400ff067b82 */ /* 0x000e640000000a00 */
[----:B------:R-:W-:Y:S06]  /*d3f0*/  MOV R12, UR24 ;  /* 0x00000018000c7c02 */ /* 0x000fec0008000f00 */
[----:B------:R-:W2:Y:S01]  /*d400*/  LDC.64 R4, c[0x0][0x238] ;  /* 0x00008e00ff047b82 */ /* 0x000ea20000000a00 */
[----:B------:R-:W-:Y:S02]  /*d410*/  IMAD.U32 R14, RZ, RZ, UR36 ;  /* 0x00000024ff0e7e24 */ /* 0x000fe4000f8e00ff */
[----:B------:R-:W-:Y:S02]  /*d420*/  IMAD.U32 R15, RZ, RZ, UR37 ;  /* 0x00000025ff0f7e24 */ /* 0x000fe4000f8e00ff */
        /* <DEDUP_REMOVED lines=14> */
.L_x_6475:
[CC--:B------:R-:W-:Y:S01]  /*d510*/  LEA R214, P0, R215.reuse, R210.reuse, 0x1 ;  /* 0x000000d2d7d67211 */ /* 0x0c0fe200078008ff */
[----:B------:R-:W-:Y:S01]  /*d520*/  @P5 STS.128 [R196+0xc000], RZ ;  /* 0x00c000ffc4005388 */ /* 0x000fe20000000c00 */
        /* <DEDUP_REMOVED lines=285> */
[----:B------:R-:W-:Y:S01]  /*e700*/  LEA R134, P0, R134, UR18, 0x2 ;  /* 0x0000001286867c11 */ /* 0x000fe2000f8010ff */
[----:B------:R-:W-:Y:S01]  /*e710*/  UIADD3 UR22, UR35, -UR33, URZ ;  /* 0x8000002123167290 */ /* 0x000fe2000fffe03f */
[----:B------:R-:W-:Y:S01]  /*e720*/  IMAD.U32 R133, RZ, RZ, UR33 ;  /* 0x00000021ff857e24 */ /* 0x000fe2000f8e00ff */
[----:B------:R-:W-:Y:S02]  /*e730*/  MOV R132, UR33 ;  /* 0x0000002100847c02 */ /* 0x000fe40008000f00 */
[----:B------:R-:W-:Y:S01]  /*e740*/  LEA.HI.X.SX32 R135, R3, UR19, 0x2, P0 ;  /* 0x0000001303877c11 */ /* 0x000fe200080f16ff */
[----:B------:R-:W-:Y:S01]  /*e750*/  UIMAD UR22, UR22, UR12, -0x40 ;  /* 0xffffffc0161674a4 */ /* 0x000fe2000f8e020c */
[----:B------:R-:W-:Y:S02]  /*e760*/  LEA R136, P1, R133, UR18, 0x2 ;  /* 0x0000001285887c11 */ /* 0x000fe4000f8210ff */
[----:B------:R-:W-:Y:S01]  /*e770*/  R2UR UR24, R134 ;  /* 0x00000000861872ca */ /* 0x000fe200000e0000 */
[----:B------:R-:W-:Y:S01]  /*e780*/  USHF.R.S32.HI UR8, URZ, 0x1f, UR22 ;  /* 0x0000001f3f087899 */ /* 0x000fe20008011416 */
[----:B------:R-:W-:Y:S02]  /*e790*/  LEA.HI.X.SX32 R137, R132, UR19, 0x2, P1 ;  /* 0x0000001384897c11 */ /* 0x000fe400088f16ff */
[----:B------:R-:W-:Y:S01]  /*e7a0*/  R2UR UR25, R135 ;  /* 0x00000000871972ca */ /* 0x000fe200000e0000 */
[----:B------:R-:W1:Y:S01]  /*e7b0*/  LDC.64 R132, c[0x0][0x230] ;  /* 0x00008c00ff847b82 */ /* 0x000e620000000a00 */
[----:B------:R-:W-:Y:S02]  /*e7c0*/  R2UR UR36, R136 ;  /* 0x00000000882472ca */ /* 0x000fe400000e0000 */
[----:B------:R-:W-:Y:S05]  /*e7d0*/  R2UR UR37, R137 ;  /* 0x00000000892572ca */ /* 0x000fea00000e0000 */
[----:B------:R-:W2:Y:S01]  /*e7e0*/  LDC.64 R134, c[0x0][0x248] ;  /* 0x00009200ff867b82 */ /* 0x000ea20000000a00 */
[----:B------:R-:W-:Y:S03]  /*e7f0*/  IMAD.U32 R142, RZ, RZ, UR24 ;  /* 0x00000018ff8e7e24 */ /* 0x000fe6000f8e00ff */
        /* <DEDUP_REMOVED lines=16> */
.L_x_6477:
        /* <DEDUP_REMOVED lines=89> */
.L_x_6476:
[----:B------:R-:W-:Y:S04]  /*ee90*/  IMAD.U32 R3, RZ, RZ, UR10 ;  /* 0x0000000aff037e24 */ /* 0x000fe8000f8e00ff */
        /* <DEDUP_REMOVED lines=9> */
[C---:B------:R-:W-:Y:S01]  /*ef30*/  VIADD R142, R3.reuse, 0x11 ;  /* 0x00000011038e7836 */ /* 0x040fe20000000000 */
[----:B------:R-:W-:Y:S01]  /*ef40*/  I2FP.F32.S32 R133, R132 ;  /* 0x0000008400857245 */ /* 0x000fe20000201400 */
[----:B------:R-:W-:Y:S01]  /*ef50*/  VIADD R132, R3, 0x1 ;  /* 0x0000000103847836 */ /* 0x000fe20000000000 */
[----:B------:R-:W-:Y:S02]  /*ef60*/  IABS R134, R134 ;  /* 0x0000008600867213 */ /* 0x000fe40000000000 */
[----:B------:R-:W-:Y:S01]  /*ef70*/  IABS R135, R135 ;  /* 0x0000008700877213 */ /* 0x000fe20000000000 */
[----:B------:R-:W-:Y:S01]  /*ef80*/  FFMA.FTZ R4, R133, -UR20, R4 ;  /* 0x8000001485047c23 */ /* 0x000fe20008010004 */
[----:B------:R-:W-:Y:S01]  /*ef90*/  VIADD R133, R3, 0x8 ;  /* 0x0000000803857836 */ /* 0x000fe20000000000 */
[----:B------:R-:W-:Y:S01]  /*efa0*/  I2FP.F32.S32 R134, R134 ;  /* 0x0000008600867245 */ /* 0x000fe20000201400 */
[C-C-:B------:R-:W-:Y:S01]  /*efb0*/  IMAD.IADD R136, R203.reuse, 0x1, -R132.reuse ;  /* 0x00000001cb887824 */ /* 0x140fe200078e0a84 */
[C---:B------:R-:W-:Y:S01]  /*efc0*/  ISETP.GE.AND P6, PT, R132.reuse, R202, PT ;  /* 0x000000ca8400720c */ /* 0x040fe20003fc6270 */
[C---:B------:R-:W-:Y:S01]  /*efd0*/  IMAD.IADD R141, R203.reuse, 0x1, -R133 ;  /* 0x00000001cb8d7824 */ /* 0x040fe200078e0a85 */
[----:B------:R-:W-:Y:S01]  /*efe0*/  ISETP.GE.AND P1, PT, R132, R199, PT ;  /* 0x000000c78400720c */ /* 0x000fe20003f26270 */
[----:B------:R-:W-:Y:S01]  /*eff0*/  FFMA.FTZ R9, R134, -UR20, R9 ;  /* 0x8000001486097c23 */ /* 0x000fe20008010009 */
[----:B------:R-:W-:Y:S01]  /*f000*/  ISETP.GE.OR P6, PT, R132, R201, !P6 ;  /* 0x000000c98400720c */ /* 0x000fe200077c6670 */
[----:B------:R-:W-:Y:S01]  /*f010*/  IMAD.IADD R134, R200, 0x1, -R132 ;  /* 0x00000001c8867824 */ /* 0x000fe200078e0a84 */
[----:B------:R-:W-:Y:S02]  /*f020*/  ISETP.GE.OR P1, PT, R132, R198, !P1 ;  /* 0x000000c68400720c */ /* 0x000fe40004f26670 */
[----:B------:R-:W-:Y:S02]  /*f030*/  IADD3 R132, R203, -R140, RZ ;  /* 0x8000008ccb847210 */ /* 0x000fe40007ffe0ff */
[----:B------:R-:W-:Y:S02]  /*f040*/  IABS R141, R141 ;  /* 0x0000008d008d7213 */ /* 0x000fe40000000000 */
[----:B------:R-:W-:Y:S02]  /*f050*/  IABS R132, R132 ;  /* 0x0000008400847213 */ /* 0x000fe40000000000 */
[----:B------:R-:W-:Y:S02]  /*f060*/  I2FP.F32.S32 R141, R141 ;  /* 0x0000008d008d7245 */ /* 0x000fe40000201400 */
[----:B------:R-:W-:Y:S02]  /*f070*/  I2FP.F32.S32 R132, R132 ;  /* 0x0000008400847245 */ /* 0x000fe40000201400 */
[----:B------:R-:W-:Y:S01]  /*f080*/  ISETP.GE.OR P4, PT, R3, R201, !P4 ;  /* 0x000000c90300720c */ /* 0x000fe20006786670 */
[----:B------:R-:W-:Y:S01]  /*f090*/  FFMA.FTZ R8, R141, -UR20, R8 ;  /* 0x800000148d087c23 */ /* 0x000fe20008010008 */
        /* <DEDUP_REMOVED lines=11> */
[----:B------:R-:W-:Y:S02]  /*f150*/  IADD3 R143, R200, -R3, RZ ;  /* 0x80000003c88f7210 */ /* 0x000fe40007ffe0ff */
        /* <DEDUP_REMOVED lines=608> */
.L_x_6474:
        /* <DEDUP_REMOVED lines=267> */
.L_x_6480:
[----:B------:R-:W-:Y:S05]  /*12810*/  BSYNC B0 ;  /* 0x0000000000007941 */ /* 0x000fea0003800000 */
.L_x_6479:
        /* <DEDUP_REMOVED lines=37> */
.L_x_6482:
[----:B------:R-:W-:Y:S05]  /*12a70*/  BSYNC B0 ;  /* 0x0000000000007941 */ /* 0x000fea0003800000 */
.L_x_6481:
        /* <DEDUP_REMOVED lines=14> */
.L_x_6484:
[----:B------:R-:W-:Y:S05]  /*12b60*/  BSYNC B0 ;  /* 0x0000000000007941 */ /* 0x000fea0003800000 */
.L_x_6483:
        /* <DEDUP_REMOVED lines=13> */
.L_x_6486:
[----:B------:R-:W-:Y:S05]  /*12c40*/  BSYNC B0 ;  /* 0x0000000000007941 */ /* 0x000fea0003800000 */
.L_x_6485:
        /* <DEDUP_REMOVED lines=13> */
.L_x_6488:
[----:B------:R-:W-:Y:S05]  /*12d20*/  BSYNC B0 ;  /* 0x0000000000007941 */ /* 0x000fea0003800000 */
.L_x_6487:
        /* <DEDUP_REMOVED lines=13> */
.L_x_6490:
[----:B------:R-:W-:Y:S05]  /*12e00*/  BSYNC B0 ;  /* 0x0000000000007941 */ /* 0x000fea0003800000 */
.L_x_6489:
        /* <DEDUP_REMOVED lines=13> */
.L_x_6492:
[----:B------:R-:W-:Y:S05]  /*12ee0*/  BSYNC B0 ;  /* 0x0000000000007941 */ /* 0x000fea0003800000 */
.L_x_6491:
        /* <DEDUP_REMOVED lines=13> */
.L_x_6494:
[----:B------:R-:W-:Y:S05]  /*12fc0*/  BSYNC B0 ;  /* 0x0000000000007941 */ /* 0x000fea0003800000 */
.L_x_6493:
        /* <DEDUP_REMOVED lines=11> */
.L_x_6495:
        /* <DEDUP_REMOVED lines=16> */
.L_x_7490:


//--------------------- .text._ZN5flash24flash_fwd_splitkv_kernelI23Flash_fwd_kernel_traitsILi192ELi64ELi64ELi4ELb0ELb0EN7cutlass6half_tE19Flash_kernel_traitsILi192ELi64ELi64ELi4ES3_EELb0ELb1ELb1ELb0ELb0ELb1ELb1ELb0EEEvNS_16Flash_fwd_paramsE --------------------------
	.section	.text._ZN5flash24flash_fwd_splitkv_kernelI23Flash_fwd_kernel_traitsILi192ELi64ELi64ELi4ELb0ELb0EN7cutlass6half_tE19Flash_kernel_traitsILi192ELi64ELi64ELi4ES3_EELb0ELb1ELb1ELb0ELb0ELb1ELb1ELb0EEEvNS_16Flash_fwd_paramsE,"ax",@progbits
	.align	128
        .global         _ZN5flash24flash_fwd_splitkv_kernelI23Flash_fwd_kernel_traitsILi192ELi64ELi64ELi4ELb0ELb0EN7cutlass6half_tE19Flash_kernel_traitsILi192ELi64ELi64ELi4ES3_EELb0ELb1ELb1ELb0ELb0ELb1ELb1ELb0EEEvNS_16Flash_fwd_paramsE
        .type           _ZN5flash24flash_fwd_splitkv_kernelI23Flash_fwd_kernel_traitsILi192ELi64ELi64ELi4ELb0ELb0EN7cutlass6half_tE19Flash_kernel_traitsILi192ELi64ELi64ELi4ES3_EELb0ELb1ELb1ELb0ELb0ELb1ELb1ELb0EEEvNS_16Flash_fwd_paramsE,@function
        .size           _ZN5flash24flash_fwd_splitkv_kernelI23Flash_fwd_kernel_traitsILi192ELi64ELi64ELi4ELb0ELb0EN7cutlass6half_tE19Flash_kernel_traitsILi192ELi64ELi64ELi4ES3_EELb0ELb1ELb1ELb0ELb0ELb1ELb1ELb0EEEvNS_16Flash_fwd_paramsE,(.L_x_7491 - _ZN5flash24flash_fwd_splitkv_kernelI23Flash_fwd_kernel_traitsILi192ELi64ELi64ELi4ELb0ELb0EN7cutlass6half_tE19Flash_kernel_traitsILi192ELi64ELi64ELi4ES3_EELb0ELb1ELb1ELb0ELb0ELb1ELb1ELb0EEEvNS_16Flash_fwd_paramsE)
        .other          _ZN5flash24flash_fwd_splitkv_kernelI23Flash_fwd_kernel_traitsILi192ELi64ELi64ELi4ELb0ELb0EN7cutlass6half_tE19Flash_kernel_traitsILi192ELi64ELi64ELi4ES3_EELb0ELb1ELb1ELb0ELb0ELb1ELb1ELb0EEEvNS_16Flash_fwd_paramsE,@"STO_CUDA_ENTRY STV_DEFAULT"
_ZN5flash24flash_fwd_splitkv_kernelI23Flash_fwd_kernel_traitsILi192ELi64ELi64ELi4ELb0ELb0EN7cutlass6half_tE19Flash_kernel_traitsILi192ELi64ELi64ELi4ES3_EELb0ELb1ELb1ELb0ELb0ELb1ELb1ELb0EEEvNS_16Flash_fwd_paramsE:
.text._ZN5flash24flash_fwd_splitkv_kernelI23Flash_fwd_kernel_traitsILi192ELi64ELi64ELi4ELb0ELb0EN7cutlass6half_tE19Flash_kernel_traitsILi192ELi64ELi64ELi4ES3_EELb0ELb1ELb1ELb0ELb0ELb1ELb1ELb0EEEvNS_16Flash_fwd_paramsE:
        /* <DEDUP_REMOVED lines=76> */
.L_x_6496:
[----:B------:R-:W-:-:S04]  /*04c0*/  ULDC UR8, c[0x0][0x2c8] ;  /* 0x0000b20000087ab9 */ /* 0x000fc80000000800 */
.L_x_6497:
        /* <DEDUP_REMOVED lines=122> */
.L_x_6500:
[----:B------:R-:W-:Y:S05]  /*0c70*/  BSYNC B0 ;  /* 0x0000000000007941 */ /* 0x000fea0003800000 */
.L_x_6499:
        /* <DEDUP_REMOVED lines=11> */
.L_x_6502:
[----:B------:R-:W-:Y:S05]  /*0d30*/  BSYNC B0 ;  /* 0x0000000000007941 */ /* 0x000fea0003800000 */
.L_x_6501:
        /* <DEDUP_REMOVED lines=10> */
.L_x_6504:
[----:B------:R-:W-:Y:S05]  /*0de0*/  BSYNC B0 ;  /* 0x0000000000007941 */ /* 0x000fea0003800000 */
.L_x_6503:
        /* <DEDUP_REMOVED lines=10> */
.L_x_6506:
[----:B------:R-:W-:Y:S05]  /*0e90*/  BSYNC B0 ;  /* 0x0000000000007941 */ /* 0x000fea0003800000 */
.L_x_6505:
        /* <DEDUP_REMOVED lines=9> */
.L_x_6508:
[----:B------:R-:W-:Y:S05]  /*0f30*/  BSYNC B0 ;  /* 0x0000000000007941 */ /* 0x000fea0003800000 */
.L_x_6507:
        /* <DEDUP_REMOVED lines=9> */
.L_x_6510:
[----:B------:R-:W-:Y:S05]  /*0fd0*/  BSYNC B0 ;  /* 0x0000000000007941 */ /* 0x000fea0003800000 */
.L_x_6509:
        /* <DEDUP_REMOVED lines=9> */
.L_x_6512:
[----:B------:R-:W-:Y:S05]  /*1070*/  BSYNC B0 ;  /* 0x0000000000007941 */ /* 0x000fea0003800000 */
.L_x_6511:
        /* <DEDUP_REMOVED lines=9> */
.L_x_6514:
[----:B------:R-:W-:Y:S05]  /*1110*/  BSYNC B0 ;  /* 0x0000000000007941 */ /* 0x000fea0003800000 */
.L_x_6513:
        /* <DEDUP_REMOVED lines=31> */
.L_x_6498:
        /* <DEDUP_REMOVED lines=29> */
.L_x_6515:
        /* <DEDUP_REMOVED lines=95> */
.L_x_6516:
        /* <DEDUP_REMOVED lines=46> */
.L_x_6518:
        /* <DEDUP_REMOVED lines=33> */
.L_x_6517:
        /* <DEDUP_REMOVED lines=110> */
.L_x_6520:
[----:B------:R-:W-:Y:S05]  /*26a0*/  BSYNC B0 ;  /* 0x0000000000007941 */ /* 0x000fea0003800000 */
.L_x_6519:
        /* <DEDUP_REMOVED lines=41> */
.L_x_6522:
[----:B------:R-:W-:Y:S05]  /*2940*/  BSYNC B0 ;  /* 0x0000000000007941 */ /* 0x000fea0003800000 */
.L_x_6521:
        /* <DEDUP_REMOVED lines=42> */
.L_x_6524:
[----:B------:R-:W-:Y:S05]  /*2bf0*/  BSYNC B0 ;  /* 0x0000000000007941 */ /* 0x000fea0003800000 */
.L_x_6523:
        /* <DEDUP_REMOVED lines=45> */
.L_x_6526:
[----:B------:R-:W-:Y:S05]  /*2ed0*/  BSYNC B0 ;  /* 0x0000000000007941 */ /* 0x000fea0003800000 */
.L_x_6525:
        /* <DEDUP_REMOVED lines=37> */
.L_x_6528:
[----:B------:R-:W-:Y:S05]  /*3130*/  BSYNC B0 ;  /* 0x0000000000007941 */ /* 0x000fea0003800000 */
.L_x_6527:
        /* <DEDUP_REMOVED lines=33> */
.L_x_6530:
[----:B------:R-:W-:Y:S05]  /*3350*/  BSYNC B0 ;  /* 0x0000000000007941 */ /* 0x000fea0003800000 */
.L_x_6529:
        /* <DEDUP_REMOVED lines=39> */
.L_x_6532:
[----:B------:R-:W-:Y:S05]  /*35d0*/  BSYNC B0 ;  /* 0x0000000000007941 */ /* 0x000fea0003800000 */
.L_x_6531:
        /* <DEDUP_REMOVED lines=42> */
.L_x_6534:
[----:B------:R-:W-:Y:S05]  /*3880*/  BSYNC B0 ;  /* 0x0000000000007941 */ /* 0x000fea0003800000 */
.L_x_6533:
        /* <DEDUP_REMOVED lines=78> */
.L_x_6536:
[----:B------:R-:W-:Y:S05]  /*3d70*/  BSYNC B0 ;  /* 0x0000000000007941 */ /* 0x000fea0003800000 */
.L_x_6535:
        /* <DEDUP_REMOVED lines=38> */
.L_x_6538:
[----:B------:R-:W-:Y:S05]  /*3fe0*/  BSYNC B0 ;  /* 0x0000000000007941 */ /* 0x000fea0003800000 */
.L_x_6537:
        /* <DEDUP_REMOVED lines=36> */
.L_x_6540:
[----:B------:R-:W-:Y:S05]  /*4230*/  BSYNC B0 ;  /* 0x0000000000007941 */ /* 0x000fea0003800000 */
.L_x_6539:
        /* <DEDUP_REMOVED lines=42> */
.L_x_6542:
[----:B------:R-:W-:Y:S05]  /*44e0*/  BSYNC B0 ;  /* 0x0000000000007941 */ /* 0x000fea0003800000 */
.L_x_6541:
        /* <DEDUP_REMOVED lines=8> */
[----:B------:R-:W3:Y:S01]  /*4570*/  LDSM.16.M88.4 R52, [R201+0x7000] ;  /* 0x00700000c934783b */ /* 0x000ee20000000200 */
[C---:B------:R-:W-:Y:S01]  /*4580*/  LEA R198, R5.reuse, R202, 0x1 ;  /* 0x000000ca05c67211 */ /* 0x040fe200078e08ff */
[----:B------:R-:W-:Y:S01]  /*4590*/  UIADD3 UR12, UR17, UR15, URZ ;  /* 0x0000000f110c7290 */ /* 0x000fe2000fffe03f */
[----:B------:R-:W-:Y:S01]  /*45a0*/  LEA R197, R5, R200, 0x1 ;  /* 0x000000c805c57211 */ /* 0x000fe200078e08ff */
[----:B------:R-:W-:Y:S01]  /*45b0*/  LDSM.16.M88.4 R72, [R200] ;  /* 0x00000000c848783b */ /* 0x000fe20000000200 */
[----:B------:R-:W-:Y:S01]  /*45c0*/  LEA R211, R105, UR20, 0x4 ;  /* 0x0000001469d37c11 */ /* 0x000fe2000f8e20ff */
[----:B------:R-:W-:Y:S01]  /*45d0*/  UIADD3 UR22, UR21, -UR22, URZ ;  /* 0x8000001615167290 */ /* 0x000fe2000fffe03f */
[----:B------:R-:W-:Y:S01]  /*45e0*/  @P1 IADD3 R199, R2, -0x20, RZ ;  /* 0xffffffe002c71810 */ /* 0x000fe20007ffe0ff */
[----:B------:R-:W-:Y:S01]  /*45f0*/  IMAD.MOV.U32 R2, RZ, RZ, 0x40 ;  /* 0x00000040ff027424 */ /* 0x000fe200078e00ff */
[----:B------:R-:W-:Y:S01]  /*4600*/  LDSM.16.M88.4 R60, [R201+0x6800] ;  /* 0x00680000c93c783b */ /* 0x000fe20000000200 */
[----:B------:R-:W-:Y:S01]  /*4610*/  SHF.L.U32 R212, R6, 0x1, RZ ;  /* 0x0000000106d47819 */ /* 0x000fe200000006ff */
[----:B--2--5:R-:W-:Y:S01]  /*4620*/  FMUL.FTZ R104, R104, R107 ;  /* 0x0000006b68687220 */ /* 0x024fe20000410000 */
[----:B------:R-:W-:Y:S01]  /*4630*/  ISETP.LT.AND P6, PT, R203, UR10, PT ;  /* 0x0000000acb007c0c */ /* 0x000fe2000bfc1270 */
[----:B------:R-:W2:Y:S01]  /*4640*/  LDSM.16.M88.4 R68, [R199] ;  /* 0x00000000c744783b */ /* 0x000ea20000000200 */
[----:B------:R-:W-:Y:S01]  /*4650*/  SEL R2, R2, 0xffffffc0, !P2 ;  /* 0xffffffc002027807 */ /* 0x000fe20005000000 */
[----:B------:R-:W-:Y:S01]  /*4660*/  VIADD R190, R199, 0x1000 ;  /* 0x00001000c7be7836 */ /* 0x000fe20000000000 */
[----:B------:R-:W-:Y:S01]  /*4670*/  R2UR UR20, R104 ;  /* 0x00000000681472ca */ /* 0x000fe200000e0000 */
[----:B------:R-:W-:Y:S01]  /*4680*/  LDSM.16.M88.4 R76, [R198] ;  /* 0x00000000c64c783b */ /* 0x000fe20000000200 */
[----:B------:R-:W-:Y:S01]  /*4690*/  IADD3 R195, R201, R2, RZ ;  /* 0x00000002c9c37210 */ /* 0x000fe20007ffe0ff */
[----:B------:R-:W-:Y:S01]  /*46a0*/  IMAD.IADD R188, R2, 0x1, R199 ;  /* 0x0000000102bc7824 */ /* 0x000fe200078e02c7 */
[----:B------:R-:W-:Y:S01]  /*46b0*/  LOP3.LUT R212, R212, 0x6, RZ, 0xc0, !PT ;  /* 0x00000006d4d47812 */ /* 0x000fe200078ec0ff */
[----:B------:R-:W2:Y:S01]  /*46c0*/  LDSM.16.M88.4 R44, [R201+0x7800] ;  /* 0x00780000c92c783b */ /* 0x000ea20000000200 */
[C---:B------:R-:W-:Y:S01]  /*46d0*/  IADD3 R191, R199.reuse, 0x800, RZ ;  /* 0x00000800c7bf7810 */ /* 0x040fe20007ffe0ff */
[C---:B------:R-:W-:Y:S01]  /*46e0*/  VIADD R184, R199.reuse, 0x3800 ;  /* 0x00003800c7b87836 */ /* 0x040fe20000000000 */
[C---:B------:R-:W-:Y:S01]  /*46f0*/  IADD3 R189, R199.reuse, 0x1800, RZ ;  /* 0x00001800c7bd7810 */ /* 0x040fe20007ffe0ff */
[----:B------:R-:W2:Y:S01]  /*4700*/  LDSM.16.M88.4 R64, [R195+0x6000] ;  /* 0x00600000c340783b */ /* 0x000ea20000000200 */
[----:B------:R-:W-:-:S02]  /*4710*/  IADD3 R187, R199, 0x2000, RZ ;  /* 0x00002000c7bb7810 */ /* 0x000fc40007ffe0ff */
[C---:B------:R-:W-:Y:S01]  /*4720*/  IADD3 R186, R199.reuse, 0x2800, RZ ;  /* 0x00002800c7ba7810 */ /* 0x040fe20007ffe0ff */
[----:B------:R-:W2:Y:S01]  /*4730*/  LDSM.16.M88.4 R32, [R199+0x1000] ;  /* 0x00100000c720783b */ /* 0x000ea20000000200 */
[C---:B------:R-:W-:Y:S02]  /*4740*/  IADD3 R185, R199.reuse, 0x3000, RZ ;  /* 0x00003000c7b97810 */ /* 0x040fe40007ffe0ff */
[C---:B------:R-:W-:Y:S01]  /*4750*/  IADD3 R183, R199.reuse, 0x4000, RZ ;  /* 0x00004000c7b77810 */ /* 0x040fe20007ffe0ff */
[----:B------:R-:W2:Y:S01]  /*4760*/  LDSM.16.M88.4 R36, [R199+0x800] ;  /* 0x00080000c724783b */ /* 0x000ea20000000200 */
[C---:B------:R-:W-:Y:S01]  /*4770*/  IADD3 R182, R199.reuse, 0x4800, RZ ;  /* 0x00004800c7b67810 */ /* 0x040fe20007ffe0ff */
[----:B----4-:R-:W-:Y:S02]  /*4780*/  HMMA.16816.F32 R16, R20, R28, RZ ;  /* 0x0000001c1410723c */ /* 0x010fe400000018ff */
[----:B------:R-:W-:Y:S01]  /*4790*/  LDSM.16.M88.4 R24, [R197] ;  /* 0x00000000c518783b */ /* 0x000fe20000000200 */
[----:B------:R-:W-:-:S02]  /*47a0*/  IADD3 R181, R199, 0x5000, RZ ;  /* 0x00005000c7b57810 */ /* 0x000fc40007ffe0ff */
[----:B------:R-:W-:Y:S01]  /*47b0*/  IADD3 R180, R199, 0x5800, RZ ;  /* 0x00005800c7b47810 */ /* 0x000fe20007ffe0ff */
[----:B------:R-:W4:Y:S01]  /*47c0*/  LDSM.16.M88.4 R88, [R188] ;  /* 0x00000000bc58783b */ /* 0x000f220000000200 */
[C---:B---3--:R-:W-:Y:S03]  /*47d0*/  HMMA.16816.F32 R56, R20.reuse, R52, RZ ;  /* 0x000000341438723c */ /* 0x048fe600000018ff */
[----:B------:R-:W3:Y:S03]  /*47e0*/  LDSM.16.M88.4 R48, [R199+0x1800] ;  /* 0x00180000c730783b */ /* 0x000ee60000000200 */
[C---:B------:R-:W-:Y:S01]  /*47f0*/  HMMA.16816.F32 R28, R20.reuse, R30, RZ ;  /* 0x0000001e141c723c */ /* 0x040fe200000018ff */
[----:B-1----:R-:W1:Y:S04]  /*4800*/  LDSM.16.M88.4 R8, [R195+0x7000] ;  /* 0x00700000c308783b */ /* 0x002e680000000200 */
[----:B------:R-:W1:Y:S01]  /*4810*/  LDSM.16.M88.4 R12, [R195+0x6800] ;  /* 0x00680000c30c783b */ /* 0x000e620000000200 */
[----:B------:R-:W-:Y:S03]  /*4820*/  HMMA.16816.F32 R52, R20, R54, RZ ;  /* 0x000000361434723c */ /* 0x000fe600000018ff */
[----:B------:R-:W-:Y:S03]  /*4830*/  LDSM.16.M88.4 R84, [R195+0x7800] ;  /* 0x00780000c354783b */ /* 0x000fe60000000200 */
[----:B--2---:R-:W-:Y:S01]  /*4840*/  HMMA.16816.F32 R16, R72, R68, R16 ;  /* 0x000000444810723c */ /* 0x004fe20000001810 */
        /* <DEDUP_REMOVED lines=17> */
[----:B------:R-:W2:Y:S05]  /*4960*/  LDSM.16.M88.4 R36, [R188+0x1000] ;  /* 0x00100000bc24783b */ /* 0x000eaa0000000200 */
[----:B----4-:R-:W-:Y:S06]  /*4970*/  HMMA.16816.F32 R16, R24, R88, R16 ;  /* 0x000000581810723c */ /* 0x010fec0000001810 */
        /* <DEDUP_REMOVED lines=121> */
[C---:B------:R-:W-:Y:S06]  /*5110*/  HMMA.16816.F32 R40, R12.reuse, R44, R40 ;  /* 0x0000002c0c28723c */ /* 0x040fec0000001828 */
        /* <DEDUP_REMOVED lines=30> */
[----:B------:R-:W-:Y:S01]  /*5300*/  MOV R6, UR21 ;  /* 0x0000001500067c02 */ /* 0x000fe20008000f00 */
[----:B------:R-:W-:Y:S01]  /*5310*/  FMUL.FTZ R52, R52, UR31 ;  /* 0x0000001f34347c20 */ /* 0x000fe20008410000 */
[----:B------:R-:W-:Y:S01]  /*5320*/  SHF.R.S32.HI R8, RZ, 0x2, R9 ;  /* 0x00000002ff087819 */ /* 0x000fe20000011409 */
[----:B------:R-:W-:Y:S01]  /*5330*/  FMUL.FTZ R35, R80, UR31 ;  /* 0x0000001f50237c20 */ /* 0x000fe20008410000 */
        /* <DEDUP_REMOVED lines=8> */
[C---:B------:R-:W-:Y:S01]  /*53c0*/  VIADDMNMX R209, R211.reuse, UR12, R6, PT ;  /* 0x0000000cd3d17c46 */ /* 0x040fe2000b800106 */
[----:B------:R-:W4:Y:S01]  /*53d0*/  MUFU.TANH R31, R31 ;  /* 0x0000001f001f7308 */ /* 0x000f220000002400 */
[----:B------:R-:W-:Y:S01]  /*53e0*/  VIADD R208, R211, 0x8 ;  /* 0x00000008d3d07836 */ /* 0x000fe20000000000 */
[----:B------:R-:W-:-:S02]  /*53f0*/  MOV R9, UR17 ;  /* 0x0000001100097c02 */ /* 0x000fc40008000f00 */
[----:B------:R-:W-:Y:S02]  /*5400*/  IADD3 R211, R211, UR22, RZ ;  /* 0x00000016d3d37c10 */ /* 0x000fe4000fffe0ff */
[C---:B------:R-:W-:Y:S02]  /*5410*/  IADD3 R206, R208.reuse, UR15, R9 ;  /* 0x0000000fd0ce7c10 */ /* 0x040fe4000fffe009 */
[----:B------:R-:W1:Y:S01]  /*5420*/  MUFU.TANH R40, R40 ;  /* 0x0000002800287308 */ /* 0x000e620000002400 */
[----:B------:R-:W-:Y:S02]  /*5430*/  IADD3 R208, R208, UR22, RZ ;  /* 0x00000016d0d07c10 */ /* 0x000fe4000fffe0ff */
[----:B------:R-:W-:Y:S02]  /*5440*/  VIADDMNMX R210, R211, -UR16, RZ, !PT ;  /* 0x80000010d3d27c46 */ /* 0x000fe4000f8001ff */
[----:B------:R-:W-:Y:S02]  /*5450*/  VIADDMNMX R207, R208, -UR16, RZ, !PT ;  /* 0x80000010d0cf7c46 */ /* 0x000fe4000f8001ff */
[----:B------:R-:W-:Y:S01]  /*5460*/  VIMNMX R206, R206, UR21, PT ;  /* 0x00000015cece7c48 */ /* 0x000fe2000bfe0100 */
        /* <DEDUP_REMOVED lines=99> */
.L_x_6544:
[----:B------:R-:W-:-:S04]  /*5aa0*/  ULEA UR12, -UR8, URZ, 0x6 ;  /* 0x0000003f080c7291 */ /* 0x000fc8000f8e313f */
[----:B------:R-:W-:Y:S02]  /*5ab0*/  USHF.R.S32.HI UR15, URZ, 0x1f, UR12 ;  /* 0x0000001f3f0f7899 */ /* 0x000fe4000801140c */
[----:B------:R-:W-:-:S04]  /*5ac0*/  MOV R42, UR12 ;  /* 0x0000000c002a7c02 */ /* 0x000fc80008000f00 */
[----:B------:R-:W-:-:S07]  /*5ad0*/  MOV R43, UR15 ;  /* 0x0000000f002b7c02 */ /* 0x000fce0008000f00 */
.L_x_6545:
        /* <DEDUP_REMOVED lines=9> */
[C-C-:B------:R-:W-:Y:S02]  /*5b70*/  @!P2 IMAD.X R46, R43.reuse, 0x1, R134.reuse, P0 ;  /* 0x000000012b2ea824 */ /* 0x140fe400000e0686 */
[----:B------:R-:W1:Y:S01]  /*5b80*/  @!P4 LDC.64 R10, c[0x0][0x218] ;  /* 0x00008600ff0acb82 */ /* 0x000e620000000a00 */
[----:B------:R-:W-:-:S07]  /*5b90*/  @!P4 IMAD.X R45, R43, 0x1, R134, P5 ;  /* 0x000000012b2dc824 */ /* 0x000fce00028e0686 */
[----:B------:R-:W4:Y:S01]  /*5ba0*/  @!P1 LDC.64 R8, c[0x0][0x218] ;  /* 0x00008600ff089b82 */ /* 0x000f220000000a00 */
[----:B--2---:R-:W-:-:S07]  /*5bb0*/  @!P2 LEA R48, P0, R3, R12, 0x1 ;  /* 0x0000000c0330a211 */ /* 0x004fce00078008ff */
[----:B------:R-:W2:Y:S01]  /*5bc0*/  @!P4 LDC.64 R14, c[0x0][0x218] ;  /* 0x00008600ff0ecb82 */ /* 0x000ea20000000a00 */
[----:B------:R-:W-:Y:S02]  /*5bd0*/  @!P2 LEA.HI.X R49, R3, R13, R46, 0x1, P0 ;  /* 0x0000000d0331a211 */ /* 0x000fe400000f0c2e */
[----:B------:R-:W-:Y:S02]  /*5be0*/  @!P1 IADD3 R3, P0, R42, R133, RZ ;  /* 0x000000852a039210 */ /* 0x000fe40007f1e0ff */
[----:B-1----:R-:W-:-:S03]  /*5bf0*/  @!P4 LEA R52, P5, R4, R10, 0x1 ;  /* 0x0000000a0434c211 */ /* 0x002fc600078a08ff */
[----:B------:R-:W1:Y:S01]  /*5c00*/  @!P2 LDC.64 R12, c[0x0][0x218] ;  /* 0x00008600ff0cab82 */ /* 0x000e620000000a00 */
[----:B------:R-:W-:Y:S01]  /*5c10*/  @!P1 IMAD.X R50, R43, 0x1, R134, P0 ;  /* 0x000000012b329824 */ /* 0x000fe200000e0686 */
[----:B------:R-:W-:Y:S02]  /*5c20*/  @!P4 LEA.HI.X R53, R4, R11, R45, 0x1, P5 ;  /* 0x0000000b0435c211 */ /* 0x000fe400028f0c2d */
[----:B------:R-:W-:Y:S02]  /*5c30*/  IADD3 R4, P5, R42, UR28, RZ ;  /* 0x0000001c2a047c10 */ /* 0x000fe4000ffbe0ff */
[C---:B----4-:R-:W-:Y:S02]  /*5c40*/  @!P1 LEA R46, P0, R3.reuse, R8, 0x1 ;  /* 0x00000008032e9211 */ /* 0x050fe400078008ff */
[----:B------:R-:W4:Y:S01]  /*5c50*/  @!P1 LDC.64 R10, c[0x0][0x218] ;  /* 0x00008600ff0a9b82 */ /* 0x000f220000000a00 */
[----:B------:R-:W-:Y:S01]  /*5c60*/  @!PT LDS RZ, [RZ] ;  /* 0x00000000fffff984 */ /* 0x000fe20000000800 */
[----:B------:R-:W-:Y:S01]  /*5c70*/  @!PT LDS RZ, [RZ] ;  /* 0x00000000fffff984 */ /* 0x000fe20000000800 */
[----:B------:R-:W-:Y:S01]  /*5c80*/  @!PT LDS RZ, [RZ] ;  /* 0x00000000fffff984 */ /* 0x000fe20000000800 */
[----:B------:R5:W-:Y:S01]  /*5c90*/  @!P4 LDGSTS.E.BYPASS.LTC128B.128 [R204+0x6000], desc[UR26][R52.64] ;  /* 0x0600000034cccfae */ /* 0x000be2000b901d5a */
[----:B------:R-:W-:-:S02]  /*5ca0*/  @!P1 LEA.HI.X R47, R3, R9, R50, 0x1, P0 ;  /* 0x00000009032f9211 */ /* 0x000fc400000f0c32 */
[----:B------:R-:W-:Y:S01]  /*5cb0*/  IADD3.X R3, R43, UR23, RZ, P5, !PT ;  /* 0x000000172b037c10 */ /* 0x000fe2000affe4ff */
[----:B------:R3:W-:Y:S01]  /*5cc0*/  @P2 STS.128 [R204+0x8000], RZ ;  /* 0x008000ffcc002388 */ /* 0x0007e20000000c00 */
[CC--:B------:R-:W-:Y:S02]  /*5cd0*/  @!P4 IADD3 R51, P5, R4.reuse, R133.reuse, RZ ;  /* 0x000000850433c210 */ /* 0x0c0fe40007fbe0ff */
[----:B------:R-:W3:Y:S01]  /*5ce0*/  @!P4 LDC.64 R8, c[0x0][0x218] ;  /* 0x00008600ff08cb82 */ /* 0x000ee20000000a00 */
[----:B------:R-:W-:Y:S01]  /*5cf0*/  @!P2 IADD3 R45, P0, R4, R133, RZ ;  /* 0x00000085042da210 */ /* 0x000fe20007f1e0ff */
[----:B------:R-:W-:Y:S01]  /*5d00*/  @!PT LDS RZ, [RZ] ;  /* 0x00000000fffff984 */ /* 0x000fe20000000800 */
[----:B------:R-:W-:Y:S01]  /*5d10*/  @!PT LDS RZ, [RZ] ;  /* 0x00000000fffff984 */ /* 0x000fe20000000800 */
[----:B------:R-:W-:Y:S01]  /*5d20*/  @!PT LDS RZ, [RZ] ;  /* 0x00000000fffff984 */ /* 0x000fe20000000800 */
[----:B------:R1:W-:Y:S01]  /*5d30*/  @!P2 LDGSTS.E.BYPASS.LTC128B.128 [R204+0x8000], desc[UR26][R48.64+0x80] ;  /* 0x0800008030ccafae */ /* 0x0003e2000b901d5a */
[--C-:B------:R-:W-:Y:S01]  /*5d40*/  @!P4 IMAD.X R54, R3, 0x1, R134.reuse, P5 ;  /* 0x000000010336c824 */ /* 0x100fe200028e0686 */
[----:B--2---:R-:W-:Y:S02]  /*5d50*/  @!P4 LEA R50, P5, R51, R14, 0x1 ;  /* 0x0000000e3332c211 */ /* 0x004fe400078a08ff */
[----:B------:R-:W-:Y:S01]  /*5d60*/  @!P2 IMAD.X R14, R3, 0x1, R134, P0 ;  /* 0x00000001030ea824 */ /* 0x000fe200000e0686 */
[----:B------:R2:W-:Y:S01]  /*5d70*/  @P1 STS.128 [R204+0xa000], RZ ;  /* 0x00a000ffcc001388 */ /* 0x0005e20000000c00 */
[----:B------:R-:W-:-:S02]  /*5d80*/  @!P4 LEA.HI.X R51, R51, R15, R54, 0x1, P5 ;  /* 0x0000000f3333c211 */ /* 0x000fc400028f0c36 */
[C---:B-1----:R-:W-:Y:S01]  /*5d90*/  @!P2 LEA R54, P5, R45.reuse, R12, 0x1 ;  /* 0x0000000c2d36a211 */ /* 0x042fe200078a08ff */
[----:B------:R-:W-:Y:S01]  /*5da0*/  @!PT LDS RZ, [RZ] ;  /* 0x00000000fffff984 */ /* 0x000fe20000000800 */
[----:B------:R-:W-:Y:S01]  /*5db0*/  @!PT LDS RZ, [RZ] ;  /* 0x00000000fffff984 */ /* 0x000fe20000000800 */
[----:B------:R-:W-:Y:S01]  /*5dc0*/  @!PT LDS RZ, [RZ] ;  /* 0x00000000fffff984 */ /* 0x000fe20000000800 */
[----:B------:R2:W-:Y:S01]  /*5dd0*/  @!P1 LDGSTS.E.BYPASS.LTC128B.128 [R204+0xa000], desc[UR26][R46.64+0x100] ;  /* 0x0a0001002ecc9fae */ /* 0x0005e2000b901d5a */
[----:B------:R-:W-:Y:S02]  /*5de0*/  @!P1 IADD3 R12, P0, R4, R133, RZ ;  /* 0x00000085040c9210 */ /* 0x000fe40007f1e0ff */
[----:B------:R-:W-:Y:S01]  /*5df0*/  @!P2 LEA.HI.X R55, R45, R13, R14, 0x1, P5 ;  /* 0x0000000d2d37a211 */ /* 0x000fe200028f0c0e */
[----:B------:R2:W-:Y:S01]  /*5e00*/  @P4 STS.128 [R204+0x6800], RZ ;  /* 0x006800ffcc004388 */ /* 0x0005e20000000c00 */
[----:B------:R-:W5:Y:S01]  /*5e10*/  @!P2 LDC.64 R14, c[0x0][0x218] ;  /* 0x00008600ff0eab82 */ /* 0x000f620000000a00 */
[----:B------:R-:W-:Y:S01]  /*5e20*/  @!P1 IMAD.X R13, R3, 0x1, R134, P0 ;  /* 0x00000001030d9824 */ /* 0x000fe200000e0686 */
[----:B----4-:R-:W-:Y:S01]  /*5e30*/  @!P1 LEA R56, P0, R12, R10, 0x1 ;  /* 0x0000000a0c389211 */ /* 0x010fe200078008ff */
[----:B------:R-:W-:Y:S01]  /*5e40*/  @!PT LDS RZ, [RZ] ;  /* 0x00000000fffff984 */ /* 0x000fe20000000800 */
[----:B------:R-:W-:Y:S01]  /*5e50*/  @!PT LDS RZ, [RZ] ;  /* 0x00000000fffff984 */ /* 0x000fe20000000800 */
[----:B------:R-:W-:Y:S01]  /*5e60*/  @!PT LDS RZ, [RZ] ;  /* 0x00000000fffff984 */ /* 0x000fe20000000800 */
[----:B------:R2:W-:Y:S01]  /*5e70*/  @!P4 LDGSTS.E.BYPASS.LTC128B.128 [R204+0x6800], desc[UR26][R50.64] ;  /* 0x0680000032cccfae */ /* 0x0005e2000b901d5a */
[----:B------:R-:W-:-:S02]  /*5e80*/  IADD3 R4, P5, R4, UR28, RZ ;  /* 0x0000001c04047c10 */ /* 0x000fc4000ffbe0ff */
[----:B------:R-:W-:Y:S01]  /*5e90*/  @!P1 LEA.HI.X R57, R12, R11, R13, 0x1, P0 ;  /* 0x0000000b0c399211 */ /* 0x000fe200000f0c0d */
[----:B------:R2:W-:Y:S01]  /*5ea0*/  @P2 STS.128 [R204+0x8800], RZ ;  /* 0x008800ffcc002388 */ /* 0x0005e20000000c00 */
[----:B------:R-:W1:Y:S01]  /*5eb0*/  @!P1 LDC.64 R12, c[0x0][0x218] ;  /* 0x00008600ff0c9b82 */ /* 0x000e620000000a00 */
[----:B------:R-:W-:Y:S02]  /*5ec0*/  IADD3.X R3, R3, UR23, RZ, P5, !PT ;  /* 0x0000001703037c10 */ /* 0x000fe4000affe4ff */
[CC--:B------:R-:W-:Y:S01]  /*5ed0*/  @!P4 IADD3 R45, P0, R4.reuse, R133.reuse, RZ ;  /* 0x00000085042dc210 */ /* 0x0c0fe20007f1e0ff */
[----:B------:R-:W-:Y:S01]  /*5ee0*/  @!PT LDS RZ, [RZ] ;  /* 0x00000000fffff984 */ /* 0x000fe20000000800 */
[----:B------:R-:W-:Y:S01]  /*5ef0*/  @!PT LDS RZ, [RZ] ;  /* 0x00000000fffff984 */ /* 0x000fe20000000800 */
[----:B------:R-:W-:Y:S01]  /*5f00*/  @!PT LDS RZ, [RZ] ;  /* 0x00000000fffff984 */ /* 0x000fe20000000800 */
[----:B------:R2:W-:Y:S01]  /*5f10*/  @!P2 LDGSTS.E.BYPASS.LTC128B.128 [R204+0x8800], desc[UR26][R54.64+0x80] ;  /* 0x0880008036ccafae */ /* 0x0005e2000b901d5a */
[----:B------:R-:W-:-:S03]  /*5f20*/  @!P2 IADD3 R59, P5, R4, R133, RZ ;  /* 0x00000085043ba210 */ /* 0x000fc60007fbe0ff */
[----:B------:R-:W-:Y:S01]  /*5f30*/  @!P4 IMAD.X R58, R3, 0x1, R134, P0 ;  /* 0x00000001033ac824 */ /* 0x000fe200000e0686 */
[C---:B---3--:R-:W-:Y:S01]  /*5f40*/  @!P4 LEA R60, P0, R45.reuse, R8, 0x1 ;  /* 0x000000082d3cc211 */ /* 0x048fe200078008ff */
[----:B------:R-:W3:Y:S01]  /*5f50*/  @!P4 LDC.64 R10, c[0x0][0x218] ;  /* 0x00008600ff0acb82 */ /* 0x000ee20000000a00 */
[----:B------:R2:W-:Y:S02]  /*5f60*/  @P1 STS.128 [R204+0xa800], RZ ;  /* 0x00a800ffcc001388 */ /* 0x0005e40000000c00 */
[----:B------:R-:W-:Y:S01]  /*5f70*/  @!P4 LEA.HI.X R61, R45, R9, R58, 0x1, P0 ;  /* 0x000000092d3dc211 */ /* 0x000fe200000f0c3a */
[----:B------:R-:W-:Y:S01]  /*5f80*/  @!P2 IMAD.X R58, R3, 0x1, R134, P5 ;  /* 0x00000001033aa824 */ /* 0x000fe200028e0686 */
[----:B------:R-:W-:Y:S01]  /*5f90*/  @!P1 IADD3 R45, P0, R4, R133, RZ ;  /* 0x00000085042d9210 */ /* 0x000fe20007f1e0ff */
[----:B------:R-:W-:Y:S01]  /*5fa0*/  @!PT LDS RZ, [RZ] ;  /* 0x00000000fffff984 */ /* 0x000fe20000000800 */
[----:B------:R-:W-:Y:S01]  /*5fb0*/  @!PT LDS RZ, [RZ] ;  /* 0x00000000fffff984 */ /* 0x000fe20000000800 */
[----:B------:R-:W-:Y:S01]  /*5fc0*/  @!PT LDS RZ, [RZ] ;  /* 0x00000000fffff984 */ /* 0x000fe20000000800 */
[----:B------:R2:W-:Y:S01]  /*5fd0*/  @!P1 LDGSTS.E.BYPASS.LTC128B.128 [R204+0xa800], desc[UR26][R56.64+0x100] ;  /* 0x0a80010038cc9fae */ /* 0x0005e2000b901d5a */
[C---:B-----5:R-:W-:Y:S01]  /*5fe0*/  @!P2 LEA R52, P5, R59.reuse, R14, 0x1 ;  /* 0x0000000e3b34a211 */ /* 0x060fe200078a08ff */
[----:B------:R-:W4:Y:S02]  /*5ff0*/  @!P2 LDC.64 R8, c[0x0][0x218] ;  /* 0x00008600ff08ab82 */ /* 0x000f240000000a00 */
[----:B------:R2:W-:Y:S01]  /*6000*/  @P4 STS.128 [R204+0x7000], RZ ;  /* 0x007000ffcc004388 */ /* 0x0005e20000000c00 */
[----:B------:R-:W-:-:S02]  /*6010*/  @!P2 LEA.HI.X R53, R59, R15, R58, 0x1, P5 ;  /* 0x0000000f3b35a211 */ /* 0x000fc400028f0c3a */
[----:B------:R-:W-:Y:S01]  /*6020*/  IADD3 R14, P5, R4, UR28, RZ ;  /* 0x0000001c040e7c10 */ /* 0x000fe2000ffbe0ff */
[----:B------:R-:W-:Y:S01]  /*6030*/  @!P1 IMAD.X R4, R3, 0x1, R134, P0 ;  /* 0x0000000103049824 */ /* 0x000fe200000e0686 */
[----:B-1----:R-:W-:Y:S01]  /*6040*/  @!P1 LEA R12, P0, R45, R12, 0x1 ;  /* 0x0000000c2d0c9211 */ /* 0x002fe200078008ff */
[----:B------:R-:W-:Y:S01]  /*6050*/  @!PT LDS RZ, [RZ] ;  /* 0x00000000fffff984 */ /* 0x000fe20000000800 */
[----:B------:R-:W-:Y:S01]  /*6060*/  @!PT LDS RZ, [RZ] ;  /* 0x00000000fffff984 */ /* 0x000fe20000000800 */
[----:B------:R-:W-:Y:S01]  /*6070*/  @!PT LDS RZ, [RZ] ;  /* 0x00000000fffff984 */ /* 0x000fe20000000800 */
[----:B------:R2:W-:Y:S01]  /*6080*/  @!P4 LDGSTS.E.BYPASS.LTC128B.128 [R204+0x7000], desc[UR26][R60.64] ;  /* 0x070000003ccccfae */ /* 0x0005e2000b901d5a */
[----:B------:R-:W-:Y:S02]  /*6090*/  IADD3.X R3, R3, UR23, RZ, P5, !PT ;  /* 0x0000001703037c10 */ /* 0x000fe4000affe4ff */
[----:B------:R-:W-:Y:S01]  /*60a0*/  @!P1 LEA.HI.X R13, R45, R13, R4, 0x1, P0 ;  /* 0x0000000d2d0d9211 */ /* 0x000fe200000f0c04 */
[----:B------:R2:W-:Y:S01]  /*60b0*/  @P2 STS.128 [R204+0x9000], RZ ;  /* 0x009000ffcc002388 */ /* 0x0005e20000000c00 */
[CC--:B------:R-:W-:Y:S02]  /*60c0*/  @!P4 IADD3 R4, P5, R14.reuse, R133.reuse, RZ ;  /* 0x000000850e04c210 */ /* 0x0c0fe40007fbe0ff */
[----:B------:R-:W-:Y:S01]  /*60d0*/  @!P2 IADD3 R15, P0, R14, R133, RZ ;  /* 0x000000850e0fa210 */ /* 0x000fe20007f1e0ff */
[----:B------:R-:W-:Y:S01]  /*60e0*/  @!PT LDS RZ, [RZ] ;  /* 0x00000000fffff984 */ /* 0x000fe20000000800 */
[----:B------:R-:W-:Y:S01]  /*60f0*/  @!PT LDS RZ, [RZ] ;  /* 0x00000000fffff984 */ /* 0x000fe20000000800 */
[----:B------:R-:W-:Y:S01]  /*6100*/  @!PT LDS RZ, [RZ] ;  /* 0x00000000fffff984 */ /* 0x000fe20000000800 */
[----:B------:R2:W-:Y:S02]  /*6110*/  @!P2 LDGSTS.E.BYPASS.LTC128B.128 [R204+0x9000], desc[UR26][R52.64+0x80] ;  /* 0x0900008034ccafae */ /* 0x0005e4000b901d5a */
[C-C-:B------:R-:W-:Y:S01]  /*6120*/  @!P4 IMAD.X R45, R3.reuse, 0x1, R134.reuse, P5 ;  /* 0x00000001032dc824 */ /* 0x140fe200028e0686 */
        /* <DEDUP_REMOVED lines=31> */
.L_x_6547:
[----:B------:R-:W-:Y:S05]  /*6320*/  BSYNC B0 ;  /* 0x0000000000007941 */ /* 0x000fea0003800000 */
.L_x_6546:
[----:B------:R-:W0:Y:S01]  /*6330*/  LDGDEPBAR ;  /* 0x00000000000079af */ /* 0x000e220000000000 */
[----:B------:R-:W-:-:S04]  /*6340*/  IADD3 R133, P0, R42, R133, RZ ;  /* 0x000000852a857210 */ /* 0x000fc80007f1e0ff */
[----:B------:R-:W-:-:S09]  /*6350*/  IADD3.X R134, R43, R134, RZ, P0, !PT ;  /* 0x000000862b867210 */ /* 0x000fd200007fe4ff */
.L_x_6543:
[----:B--2---:R-:W-:Y:S01]  /*6360*/  VIADD R50, R212, UR13 ;  /* 0x0000000dd4327c36 */ /* 0x004fe20008000000 */
[----:B------:R-:W-:Y:S01]  /*6370*/  ULDC UR16, c[0x0][0x2ec] ;  /* 0x0000bb0000107ab9 */ /* 0x000fe20000000800 */
[----:B------:R-:W-:Y:S01]  /*6380*/  LEA R196, R0, UR4, 0x1 ;  /* 0x0000000400c47c11 */ /* 0x000fe2000f8e08ff */
[----:B------:R-:W-:Y:S01]  /*6390*/  ULDC.64 UR12, c[0x0][0x218] ;  /* 0x00008600000c7ab9 */ /* 0x000fe20000000a00 */
[--C-:B-1----:R-:W-:Y:S01]  /*63a0*/  IMAD.IADD R9, R208, 0x1, -R50.reuse ;  /* 0x00000001d0097824 */ /* 0x102fe200078e0a32 */
        /* <DEDUP_REMOVED lines=9> */
[----:B------:R-:W-:Y:S01]  /*6440*/  IMAD.IADD R15, R211, 0x1, -R12 ;  /* 0x00000001d30f7824 */ /* 0x000fe200078e0a0c */
[----:B------:R-:W-:Y:S01]  /*6450*/  I2FP.F32.S32 R3, R3 ;  /* 0x0000000300037245 */ /* 0x000fe20000201400 */
[C---:B------:R-:W-:Y:S01]  /*6460*/  VIADD R45, R50.reuse, 0x8 ;  /* 0x00000008322d7836 */ /* 0x040fe20000000000 */
[----:B------:R-:W-:Y:S01]  /*6470*/  ISETP.LT.OR P1, PT, R50, R210, P1 ;  /* 0x000000d23200720c */ /* 0x000fe20000f21670 */
[----:B------:R-:W-:Y:S01]  /*6480*/  FFMA.FTZ R70, R9, -UR20, R70 ;  /* 0x8000001409467c23 */ /* 0x000fe20008010046 */
[----:B------:R-:W-:-:S02]  /*6490*/  IMAD.IADD R9, R211, 0x1, -R10 ;  /* 0x00000001d3097824 */ /* 0x000fc400078e0a0a */
[----:B------:R-:W-:Y:S01]  /*64a0*/  FFMA.FTZ R3, R3, -UR20, R2 ;  /* 0x8000001403037c23 */ /* 0x000fe20008010002 */
[C---:B------:R-:W-:Y:S01]  /*64b0*/  IMAD.IADD R2, R211.reuse, 0x1, -R11 ;  /* 0x00000001d3027824 */ /* 0x040fe200078e0a0b */
[----:B------:R-:W-:Y:S01]  /*64c0*/  IABS R15, R15 ;  /* 0x0000000f000f7213 */ /* 0x000fe20000000000 */
[C---:B------:R-:W-:Y:S01]  /*64d0*/  IMAD.IADD R49, R211.reuse, 0x1, -R45 ;  /* 0x00000001d3317824 */ /* 0x040fe200078e0a2d */
[----:B------:R-:W-:Y:S01]  /*64e0*/  IABS R9, R9 ;  /* 0x0000000900097213 */ /* 0x000fe20000000000 */
[C---:B------:R-:W-:Y:S01]  /*64f0*/  VIADD R4, R50.reuse, 0x28 ;  /* 0x0000002832047836 */ /* 0x040fe20000000000 */
        /* <DEDUP_REMOVED lines=14> */
[C---:B------:R-:W-:Y:S02]  /*65e0*/  VIADD R9, R50.reuse, 0x20 ;  /* 0x0000002032097836 */ /* 0x040fe40000000000 */
[----:B------:R-:W-:Y:S01]  /*65f0*/  FFMA.FTZ R49, R49, -UR20, R28 ;  /* 0x8000001431317c23 */ /* 0x000fe2000801001c */
[C---:B------:R-:W-:Y:S01]  /*6600*/  IMAD.IADD R2, R211.reuse, 0x1, -R4 ;  /* 0x00000001d3027824 */ /* 0x040fe200078e0a04 */
[----:B------:R-:W-:Y:S01]  /*6610*/  IABS R14, R14 ;  /* 0x0000000e000e7213 */ /* 0x000fe20000000000 */
[C---:B------:R-:W-:Y:S01]  /*6620*/  IMAD.IADD R42, R211.reuse, 0x1, -R44 ;  /* 0x00000001d32a7824 */ /* 0x040fe200078e0a2c */
[----:B------:R-:W-:Y:S01]  /*6630*/  ISETP.LT.OR P0, PT, R50, R207, P0 ;  /* 0x000000cf3200720c */ /* 0x000fe20000701670 */
        /* <DEDUP_REMOVED lines=9> */
[----:B------:R-:W-:Y:S01]  /*66d0*/  I2FP.F32.S32 R2, R2 ;  /* 0x0000000200027245 */ /* 0x000fe20000201400 */
[----:B------:R-:W-:Y:S01]  /*66e0*/  IMAD R192, R5, 0x2, R194 ;  /* 0x0000000205c07824 */ /* 0x000fe200078e02c2 */
[----:B------:R-:W-:Y:S01]  /*66f0*/  I2FP.F32.S32 R42, R42 ;  /* 0x0000002a002a7245 */ /* 0x000fe20000201400 */
[----:B------:R-:W-:Y:S01]  /*6700*/  LDSM.16.MT88.4 R116, [R194+0xc000] ;  /* 0x00c00000c274783b */ /* 0x000fe20000004200 */
[----:B------:R-:W-:Y:S01]  /*6710*/  I2FP.F32.S32 R40, R40 ;  /* 0x0000002800287245 */ /* 0x000fe20000201400 */
[----:B------:R-:W-:Y:S01]  /*6720*/  FFMA.FTZ R219, R2, -UR20, R23 ;  /* 0x8000001402db7c23 */ /* 0x000fe20008010017 */
[----:B------:R-:W-:Y:S01]  /*6730*/  I2FP.F32.S32 R28, R28 ;  /* 0x0000001c001c7245 */ /* 0x000fe20000201400 */
[----:B------:R-:W-:Y:S01]  /*6740*/  VIADD R2, R50, 0x39 ;  /* 0x0000003932027836 */ /* 0x000fe20000000000 */
[----:B------:R-:W-:Y:S01]  /*6750*/  I2FP.F32.S32 R14, R14 ;  /* 0x0000000e000e7245 */ /* 0x000fe20000201400 */
[----:B------:R-:W-:Y:S01]  /*6760*/  FFMA.FTZ R31, R42, -UR20, R17 ;  /* 0x800000142a1f7c23 */ /* 0x000fe20008010011 */
[----:B------:R-:W-:Y:S01]  /*6770*/  FFMA.FTZ R17, R40, -UR20, R33 ;  /* 0x8000001428117c23 */ /* 0x000fe20008010021 */
[----:B------:R-:W-:Y:S01]  /*6780*/  FFMA.FTZ R223, R28, -UR20, R19 ;  /* 0x800000141cdf7c23 */ /* 0x000fe20008010013 */
[----:B------:R-:W-:-:S02]  /*6790*/  VIADD R42, R50, 0x29 ;  /* 0x00000029322a7836 */ /* 0x000fc40000000000 */
[----:B------:R-:W-:Y:S01]  /*67a0*/  FFMA.FTZ R171, R14, -UR20, R21 ;  /* 0x800000140eab7c23 */ /* 0x000fe20008010015 */
[C---:B------:R-:W-:Y:S01]  /*67b0*/  VIADD R40, R50.reuse, 0x30 ;  /* 0x0000003032287836 */ /* 0x040fe20000000000 */
[----:B------:R-:W-:Y:S01]  /*67c0*/  IABS R43, R43 ;  /* 0x0000002b002b7213 */ /* 0x000fe20000000000 */
[C---:B------:R-:W-:Y:S01]  /*67d0*/  VIADD R28, R50.reuse, 0x31 ;  /* 0x00000031321c7836 */ /* 0x040fe20000000000 */
[----:B------:R-:W-:Y:S01]  /*67e0*/  ISETP.GE.AND P4, PT, R13, R209, PT ;  /* 0x000000d10d00720c */ /* 0x000fe20003f86270 */
[----:B------:R-:W-:Y:S01]  /*67f0*/  VIADD R14, R50, 0x38 ;  /* 0x00000038320e7836 */ /* 0x000fe20000000000 */
[----:B------:R-:W-:Y:S01]  /*6800*/  I2FP.F32.S32 R43, R43 ;  /* 0x0000002b002b7245 */ /* 0x000fe20000201400 */
[----:B------:R-:W-:Y:S01]  /*6810*/  IMAD.IADD R50, R211, 0x1, -R2 ;  /* 0x00000001d3327824 */ /* 0x000fe200078e0a02 */
[----:B------:R-:W-:Y:S01]  /*6820*/  ISETP.GE.AND P2, PT, R45, R209, PT ;  /* 0x000000d12d00720c */ /* 0x000fe20003f46270 */
[----:B------:R-:W-:Y:S01]  /*6830*/  IMAD.IADD R21, R211, 0x1, -R42 ;  /* 0x00000001d3157824 */ /* 0x000fe200078e0a2a */
[----:B------:R-:W-:Y:S01]  /*6840*/  ISETP.LT.OR P4, PT, R13, R210, P4 ;  /* 0x000000d20d00720c */ /* 0x000fe20002781670 */
[----:B------:R-:W-:Y:S01]  /*6850*/  IMAD.IADD R52, R211, 0x1, -R28 ;  /* 0x00000001d3347824 */ /* 0x000fe200078e0a1c */
[----:B------:R-:W-:Y:S01]  /*6860*/  IABS R50, R50 ;  /* 0x0000003200327213 */ /* 0x000fe20000000000 */
[----:B------:R-:W-:Y:S01]  /*6870*/  FFMA.FTZ R43, R43, -UR20, R68 ;  /* 0x800000142b2b7c23 */ /* 0x000fe20008010044 */
[----:B------:R-:W-:Y:S01]  /*6880*/  IMAD.IADD R19, R211, 0x1, -R14 ;  /* 0x00000001d3137824 */ /* 0x000fe200078e0a0e */
[----:B------:R-:W-:Y:S01]  /*6890*/  ISETP.LT.OR P2, PT, R45, R210, P2 ;  /* 0x000000d22d00720c */ /* 0x000fe20001741670 */
[----:B------:R-:W-:Y:S01]  /*68a0*/  IMAD.IADD R54, R211, 0x1, -R40 ;  /* 0x00000001d3367824 */ /* 0x000fe200078e0a28 */
[----:B------:R-:W-:Y:S01]  /*68b0*/  I2FP.F32.S32 R50, R50 ;  /* 0x0000003200327245 */ /* 0x000fe20000201400 */
[----:B------:R-:W-:Y:S01]  /*68c0*/  LDSM.16.MT88.4 R64, [R192+0xe000] ;  /* 0x00e00000c040783b */ /* 0x000fe20000004200 */
[----:B------:R-:W-:Y:S01]  /*68d0*/  IABS R21, R21 ;  /* 0x0000001500157213 */ /* 0x000fe20000000000 */
[----:B------:R-:W-:Y:S01]  /*68e0*/  IMAD R193, R5, 0x2, R196 ;  /* 0x0000000205c17824 */ /* 0x000fe200078e02c4 */
[----:B------:R-:W-:Y:S01]  /*68f0*/  IABS R52, R52 ;  /* 0x0000003400347213 */ /* 0x000fe20000000000 */
[----:B------:R-:W-:Y:S01]  /*6900*/  FFMA.FTZ R149, R50, -UR20, R39 ;  /* 0x8000001432957c23 */ /* 0x000fe20008010027 */
[----:B------:R-:W-:Y:S01]  /*6910*/  IABS R19, R19 ;  /* 0x0000001300137213 */ /* 0x000fe20000000000 */
[----:B------:R-:W-:Y:S01]  /*6920*/  LDSM.16.MT88.4 R72, [R196+0x10000] ;  /* 0x01000000c448783b */ /* 0x000fe20000004200 */
[----:B------:R-:W-:-:S02]  /*6930*/  FSEL R43, R43, -INF , !P4 ;  /* 0xff8000002b2b7808 */ /* 0x000fc40006000000 */
[-C--:B------:R-:W-:Y:S01]  /*6940*/  ISETP.GE.AND P5, PT, R12, R209.reuse, PT ;  /* 0x000000d10c00720c */ /* 0x080fe20003fa6270 */
[----:B------:R-:W-:Y:S01]  /*6950*/  LDSM.16.MT88.4 R80, [R194+0x10000] ;  /* 0x01000000c250783b */ /* 0x000fe20000004200 */
[----:B------:R-:W-:Y:S02]  /*6960*/  FSEL R3, R3, -INF , !P1 ;  /* 0xff80000003037808 */ /* 0x000fe40004800000 */
[-C--:B------:R-:W-:Y:S01]  /*6970*/  ISETP.GE.AND P4, PT, R10, R209.reuse, PT ;  /* 0x000000d10a00720c */ /* 0x080fe20003f86270 */
[----:B------:R-:W-:Y:S01]  /*6980*/  LDSM.16.MT88.4 R88, [R193+0x10000] ;  /* 0x01000000c158783b */ /* 0x000fe20000004200 */
[----:B------:R-:W-:Y:S02]  /*6990*/  FSEL R39, R49, -INF , !P2 ;  /* 0xff80000031277808 */ /* 0x000fe40005000000 */
[-C--:B------:R-:W-:Y:S01]  /*69a0*/  ISETP.GE.AND P1, PT, R11, R209.reuse, PT ;  /* 0x000000d10b00720c */ /* 0x080fe20003f26270 */
[----:B------:R-:W-:Y:S01]  /*69b0*/  LDSM.16.MT88.4 R108, [R193+0xc000] ;  /* 0x00c00000c16c783b */ /* 0x000fe20000004200 */
[----:B------:R-:W-:-:S02]  /*69c0*/  ISETP.GE.AND P2, PT, R44, R209, PT ;  /* 0x000000d12c00720c */ /* 0x000fc40003f46270 */
[----:B------:R-:W-:Y:S01]  /*69d0*/  I2FP.F32.S32 R21, R21 ;  /* 0x0000001500157245 */ /* 0x000fe20000201400 */
[----:B------:R-:W-:Y:S01]  /*69e0*/  LDSM.16.MT88.4 R100, [R192+0xc000] ;  /* 0x00c00000c064783b */ /* 0x000fe20000004200 */
[----:B------:R-:W-:Y:S02]  /*69f0*/  I2FP.F32.S32 R52, R52 ;  /* 0x0000003400347245 */ /* 0x000fe40000201400 */
[----:B------:R-:W-:Y:S01]  /*6a00*/  I2FP.F32.S32 R19, R19 ;  /* 0x0000001300137245 */ /* 0x000fe20000201400 */
[----:B------:R-:W-:Y:S01]  /*6a10*/  FFMA.FTZ R26, R21, -UR20, R26 ;  /* 0x80000014151a7c23 */ /* 0x000fe2000801001a */
[-C--:B------:R-:W-:Y:S01]  /*6a20*/  ISETP.LT.OR P5, PT, R12, R210.reuse, P5 ;  /* 0x000000d20c00720c */ /* 0x080fe20002fa1670 */
[----:B------:R-:W-:Y:S01]  /*6a30*/  FFMA.FTZ R215, R52, -UR20, R37 ;  /* 0x8000001434d77c23 */ /* 0x000fe20008010025 */
[-C--:B------:R-:W-:Y:S01]  /*6a40*/  ISETP.LT.OR P4, PT, R10, R210.reuse, P4 ;  /* 0x000000d20a00720c */ /* 0x080fe20002781670 */
[----:B------:R-:W-:Y:S01]  /*6a50*/  FFMA.FTZ R38, R19, -UR20, R38 ;  /* 0x8000001413267c23 */ /* 0x000fe20008010026 */
[-C--:B------:R-:W-:Y:S01]  /*6a60*/  ISETP.LT.OR P1, PT, R11, R210.reuse, P1 ;  /* 0x000000d20b00720c */ /* 0x080fe20000f21670 */
[----:B------:R-:W-:Y:S01]  /*6a70*/  LDSM.16.MT88.4 R56, [R193+0xe000] ;  /* 0x00e00000c138783b */ /* 0x000fe20000004200 */
[----:B------:R-:W-:-:S02]  /*6a80*/  ISETP.LT.OR P2, PT, R44, R210, P2 ;  /* 0x000000d22c00720c */ /* 0x000fc40001741670 */
[----:B------:R-:W-:Y:S01]  /*6a90*/  FSEL R37, R48, -INF , !P5 ;  /* 0xff80000030257808 */ /* 0x000fe20006800000 */
[----:B------:R-:W-:Y:S01]  /*6aa0*/  LDSM.16.MT88.4 R136, [R192+0x10000] ;  /* 0x01000000c088783b */ /* 0x000fe20000004200 */
[----:B------:R-:W-:Y:S02]  /*6ab0*/  FSEL R21, R46, -INF , !P4 ;  /* 0xff8000002e157808 */ /* 0x000fe40006000000 */
[-C--:B------:R-:W-:Y:S01]  /*6ac0*/  ISETP.GE.AND P5, PT, R15, R209.reuse, PT ;  /* 0x000000d10f00720c */ /* 0x080fe20003fa6270 */
[----:B------:R-:W-:Y:S01]  /*6ad0*/  LDSM.16.MT88.4 R48, [R194+0xe000] ;  /* 0x00e00000c230783b */ /* 0x000fe20000004200 */
[----:B------:R-:W-:Y:S02]  /*6ae0*/  FSEL R23, R47, -INF , !P1 ;  /* 0xff8000002f177808 */ /* 0x000fe40004800000 */
[----:B------:R-:W-:Y:S02]  /*6af0*/  ISETP.GE.AND P4, PT, R8, R209, PT ;  /* 0x000000d10800720c */ /* 0x000fe40003f86270 */
[----:B------:R-:W-:-:S02]  /*6b00*/  FSEL R19, R31, -INF , !P2 ;  /* 0xff8000001f137808 */ /* 0x000fc40005000000 */
[-C--:B------:R-:W-:Y:S02]  /*6b10*/  ISETP.GE.AND P1, PT, R9, R209.reuse, PT ;  /* 0x000000d10900720c */ /* 0x080fe40003f26270 */
[----:B------:R-:W-:Y:S02]  /*6b20*/  ISETP.GE.AND P2, PT, R4, R209, PT ;  /* 0x000000d10400720c */ /* 0x000fe40003f46270 */
[----:B------:R-:W-:Y:S02]  /*6b30*/  IABS R54, R54 ;  /* 0x0000003600367213 */ /* 0x000fe40000000000 */
[-C--:B------:R-:W-:Y:S02]  /*6b40*/  ISETP.LT.OR P5, PT, R15, R210.reuse, P5 ;  /* 0x000000d20f00720c */ /* 0x080fe40002fa1670 */
[-C--:B------:R-:W-:Y:S02]  /*6b50*/  ISETP.LT.OR P4, PT, R8, R210.reuse, P4 ;  /* 0x000000d20800720c */ /* 0x080fe40002781670 */
[----:B------:R-:W-:-:S02]  /*6b60*/  ISETP.LT.OR P1, PT, R9, R210, P1 ;  /* 0x000000d20900720c */ /* 0x000fc40000f21670 */
[----:B------:R-:W-:Y:S02]  /*6b70*/  ISETP.LT.OR P2, PT, R4, R210, P2 ;  /* 0x000000d20400720c */ /* 0x000fe40001741670 */
[----:B------:R-:W-:Y:S02]  /*6b80*/  I2FP.F32.S32 R54, R54 ;  /* 0x0000003600367245 */ /* 0x000fe40000201400 */
[----:B------:R-:W-:Y:S02]  /*6b90*/  FSEL R17, R17, -INF , !P5 ;  /* 0xff80000011117808 */ /* 0x000fe40006800000 */
[----:B------:R-:W-:Y:S01]  /*6ba0*/  FSEL R171, R171, -INF , !P4 ;  /* 0xff800000abab7808 */ /* 0x000fe20006000000 */
[----:B------:R-:W-:Y:S01]  /*6bb0*/  FFMA.FTZ R35, R54, -UR20, R35 ;  /* 0x8000001436237c23 */ /* 0x000fe20008010023 */
[----:B------:R-:W-:Y:S02]  /*6bc0*/  ISETP.GE.AND P5, PT, R42, R209, PT ;  /* 0x000000d12a00720c */ /* 0x000fe40003fa6270 */
[----:B------:R-:W-:-:S02]  /*6bd0*/  FSEL R223, R223, -INF , !P1 ;  /* 0xff800000dfdf7808 */ /* 0x000fc40004800000 */
[-C--:B------:R-:W-:Y:S02]  /*6be0*/  ISETP.GE.AND P4, PT, R28, R209.reuse, PT ;  /* 0x000000d11c00720c */ /* 0x080fe40003f86270 */
[----:B------:R-:W-:Y:S02]  /*6bf0*/  FSEL R219, R219, -INF , !P2 ;  /* 0xff800000dbdb7808 */ /* 0x000fe40005000000 */
[-C--:B------:R-:W-:Y:S02]  /*6c00*/  ISETP.GE.AND P1, PT, R40, R209.reuse, PT ;  /* 0x000000d12800720c */ /* 0x080fe40003f26270 */
[----:B------:R-:W-:Y:S02]  /*6c10*/  ISETP.GE.AND P2, PT, R14, R209, PT ;  /* 0x000000d10e00720c */ /* 0x000fe40003f46270 */
[-C--:B------:R-:W-:Y:S02]  /*6c20*/  ISETP.LT.OR P5, PT, R42, R210.reuse, P5 ;  /* 0x000000d22a00720c */ /* 0x080fe40002fa1670 */
[----:B------:R-:W-:-:S02]  /*6c30*/  ISETP.LT.OR P4, PT, R28, R210, P4 ;  /* 0x000000d21c00720c */ /* 0x000fc40002781670 */
[-C--:B------:R-:W-:Y:S02]  /*6c40*/  ISETP.LT.OR P1, PT, R40, R210.reuse, P1 ;  /* 0x000000d22800720c */ /* 0x080fe40000f21670 */
[----:B------:R-:W-:Y:S02]  /*6c50*/  ISETP.LT.OR P2, PT, R14, R210, P2 ;  /* 0x000000d20e00720c */ /* 0x000fe40001741670 */
[----:B------:R-:W-:Y:S02]  /*6c60*/  FSEL R173, R26, -INF , !P5 ;  /* 0xff8000001aad7808 */ /* 0x000fe40006800000 */
[----:B------:R-:W-:Y:S02]  /*6c70*/  FSEL R215, R215, -INF , !P4 ;  /* 0xff800000d7d77808 */ /* 0x000fe40006000000 */
[----:B------:R-:W-:Y:S02]  /*6c80*/  ISETP.GE.AND P5, PT, R13, R206, PT ;  /* 0x000000ce0d00720c */ /* 0x000fe40003fa6270 */
[----:B------:R-:W-:-:S02]  /*6c90*/  FSEL R217, R35, -INF , !P1 ;  /* 0xff80000023d97808 */ /* 0x000fc40004800000 */
[-C--:B------:R-:W-:Y:S02]  /*6ca0*/  ISETP.GE.AND P4, PT, R45, R206.reuse, PT ;  /* 0x000000ce2d00720c */ /* 0x080fe40003f86270 */
[----:B------:R-:W-:Y:S02]  /*6cb0*/  FSEL R151, R38, -INF , !P2 ;  /* 0xff80000026977808 */ /* 0x000fe40005000000 */
[-C--:B------:R-:W-:Y:S02]  /*6cc0*/  ISETP.GE.AND P2, PT, R12, R206.reuse, PT ;  /* 0x000000ce0c00720c */ /* 0x080fe40003f46270 */
[----:B------:R-:W-:Y:S02]  /*6cd0*/  FSEL R35, R70, -INF , !P0 ;  /* 0xff80000046237808 */ /* 0x000fe40004000000 */
[----:B------:R-:W-:Y:S02]  /*6ce0*/  ISETP.GE.AND P0, PT, R10, R206, PT ;  /* 0x000000ce0a00720c */ /* 0x000fe40003f06270 */
[-C--:B------:R-:W-:Y:S01]  /*6cf0*/  ISETP.LT.OR P5, PT, R13, R207.reuse, P5 ;  /* 0x000000cf0d00720c */ /* 0x080fe20002fa1670 */
[C---:B------:R-:W-:Y:S01]  /*6d00*/  IMAD.IADD R13, R208.reuse, 0x1, -R13 ;  /* 0x00000001d00d7824 */ /* 0x040fe200078e0a0d */
[-C--:B------:R-:W-:Y:S01]  /*6d10*/  ISETP.LT.OR P4, PT, R45, R207.reuse, P4 ;  /* 0x000000cf2d00720c */ /* 0x080fe20002781670 */
[----:B------:R-:W-:Y:S01]  /*6d20*/  IMAD.IADD R45, R208, 0x1, -R45 ;  /* 0x00000001d02d7824 */ /* 0x000fe200078e0a2d */
[-C--:B------:R-:W-:Y:S01]  /*6d30*/  ISETP.LT.OR P2, PT, R12, R207.reuse, P2 ;  /* 0x000000cf0c00720c */ /* 0x080fe20001741670 */
[----:B------:R-:W-:Y:S01]  /*6d40*/  IMAD.IADD R12, R208, 0x1, -R12 ;  /* 0x00000001d00c7824 */ /* 0x000fe200078e0a0c */
[----:B------:R-:W-:Y:S01]  /*6d50*/  ISETP.LT.OR P0, PT, R10, R207, P0 ;  /* 0x000000cf0a00720c */ /* 0x000fe20000701670 */
[----:B------:R-:W-:Y:S01]  /*6d60*/  IMAD.IADD R10, R208, 0x1, -R10 ;  /* 0x00000001d00a7824 */ /* 0x000fe200078e0a0a */
[----:B------:R-:W-:-:S02]  /*6d70*/  ISETP.GE.AND P1, PT, R2, R209, PT ;  /* 0x000000d10200720c */ /* 0x000fc40003f26270 */
[----:B------:R-:W-:Y:S02]  /*6d80*/  IABS R13, R13 ;  /* 0x0000000d000d7213 */ /* 0x000fe40000000000 */
[----:B------:R-:W-:Y:S02]  /*6d90*/  IABS R45, R45 ;  /* 0x0000002d002d7213 */ /* 0x000fe40000000000 */
[----:B------:R-:W-:Y:S02]  /*6da0*/  IABS R12, R12 ;  /* 0x0000000c000c7213 */ /* 0x000fe40000000000 */
[----:B------:R-:W-:Y:S02]  /*6db0*/  IABS R10, R10 ;  /* 0x0000000a000a7213 */ /* 0x000fe40000000000 */
[----:B------:R-:W-:Y:S02]  /*6dc0*/  ISETP.LT.OR P1, PT, R2, R210, P1 ;  /* 0x000000d20200720c */ /* 0x000fe40000f21670 */
        /* <DEDUP_REMOVED lines=8> */
[----:B------:R-:W-:Y:S01]  /*6e50*/  ISETP.GE.AND P1, PT, R11, R206, PT ;  /* 0x000000ce0b00720c */ /* 0x000fe20003f26270 */
[----:B------:R-:W-:Y:S01]  /*6e60*/  FFMA.FTZ R41, R10, -UR20, R41 ;  /* 0x800000140a297c23 */ /* 0x000fe20008010029 */
[----:B------:R-:W-:Y:S01]  /*6e70*/  FSEL R31, R29, -INF , !P4 ;  /* 0xff8000001d1f7808 */ /* 0x000fe20006000000 */
[C---:B------:R-:W-:Y:S01]  /*6e80*/  IMAD.IADD R10, R208.reuse, 0x1, -R15 ;  /* 0x00000001d00a7824 */ /* 0x040fe200078e0a0f */
[----:B------:R-:W-:Y:S01]  /*6e90*/  ISETP.LT.OR P1, PT, R11, R207, P1 ;  /* 0x000000cf0b00720c */ /* 0x000fe20000f21670 */
[----:B------:R-:W-:Y:S01]  /*6ea0*/  IMAD.IADD R11, R208, 0x1, -R11 ;  /* 0x00000001d00b7824 */ /* 0x000fe200078e0a0b */
[----:B------:R-:W-:-:S02]  /*6eb0*/  FSEL R29, R13, -INF , !P2 ;  /* 0xff8000000d1d7808 */ /* 0x000fc40005000000 */
[----:B------:R-:W-:Y:S02]  /*6ec0*/  FSEL R13, R41, -INF , !P0 ;  /* 0xff800000290d7808 */ /* 0x000fe40004000000 */
[CC--:B------:R-:W-:Y:S02]  /*6ed0*/  ISETP.GE.AND P0, PT, R4.reuse, R206.reuse, PT ;  /* 0x000000ce0400720c */ /* 0x0c0fe40003f06270 */
[----:B------:R-:W-:Y:S02]  /*6ee0*/  IABS R11, R11 ;  /* 0x0000000b000b7213 */ /* 0x000fe40000000000 */
[----:B------:R-:W-:Y:S01]  /*6ef0*/  ISETP.LT.OR P0, PT, R4, R207, P0 ;  /* 0x000000cf0400720c */ /* 0x000fe20000701670 */
[----:B------:R-:W-:Y:S01]  /*6f00*/  IMAD.IADD R4, R208, 0x1, -R4 ;  /* 0x00000001d0047824 */ /* 0x000fe200078e0a04 */
[----:B------:R-:W-:Y:S02]  /*6f10*/  I2FP.F32.S32 R11, R11 ;  /* 0x0000000b000b7245 */ /* 0x000fe40000201400 */
[----:B------:R-:W-:-:S02]  /*6f20*/  ISETP.GE.AND P4, PT, R15, R206, PT ;  /* 0x000000ce0f00720c */ /* 0x000fc40003f86270 */
[----:B------:R-:W-:Y:S01]  /*6f30*/  IABS R4, R4 ;  /* 0x0000000400047213 */ /* 0x000fe20000000000 */
[----:B------:R-:W-:Y:S01]  /*6f40*/  FFMA.FTZ R11, R11, -UR20, R16 ;  /* 0x800000140b0b7c23 */ /* 0x000fe20008010010 */
[----:B------:R-:W-:Y:S02]  /*6f50*/  ISETP.LT.OR P4, PT, R15, R207, P4 ;  /* 0x000000cf0f00720c */ /* 0x000fe40002781670 */
[----:B------:R-:W-:Y:S02]  /*6f60*/  I2FP.F32.S32 R47, R4 ;  /* 0x00000004002f7245 */ /* 0x000fe40000201400 */
[----:B------:R-:W-:Y:S02]  /*6f70*/  FSEL R15, R11, -INF , !P1 ;  /* 0xff8000000b0f7808 */ /* 0x000fe40004800000 */
[----:B------:R-:W-:Y:S01]  /*6f80*/  FMNMX.FTZ R4, R3, R43, !PT ;  /* 0x0000002b03047209 */ /* 0x000fe20007810000 */
[----:B------:R-:W-:Y:S01]  /*6f90*/  FFMA.FTZ R24, R47, -UR20, R24 ;  /* 0x800000142f187c23 */ /* 0x000fe20008010018 */
[----:B------:R-:W-:-:S02]  /*6fa0*/  ISETP.GE.AND P1, PT, R8, R206, PT ;  /* 0x000000ce0800720c */ /* 0x000fc40003f26270 */
[----:B------:R-:W-:Y:S02]  /*6fb0*/  FSEL R33, R26, -INF , !P5 ;  /* 0xff8000001a217808 */ /* 0x000fe40006800000 */
[----:B------:R-:W-:Y:S02]  /*6fc0*/  ISETP.GE.AND P5, PT, R44, R206, PT ;  /* 0x000000ce2c00720c */ /* 0x000fe40003fa6270 */
[----:B------:R-:W-:Y:S02]  /*6fd0*/  FMNMX.FTZ R4, R39, R4, !PT ;  /* 0x0000000427047209 */ /* 0x000fe40007810000 */
[-C--:B------:R-:W-:Y:S01]  /*6fe0*/  ISETP.LT.OR P1, PT, R8, R207.reuse, P1 ;  /* 0x000000cf0800720c */ /* 0x080fe20000f21670 */
[----:B------:R-:W-:Y:S01]  /*6ff0*/  IMAD.IADD R8, R208, 0x1, -R8 ;  /* 0x00000001d0087824 */ /* 0x000fe200078e0a08 */
[----:B------:R-:W-:Y:S01]  /*7000*/  ISETP.LT.OR P5, PT, R44, R207, P5 ;  /* 0x000000cf2c00720c */ /* 0x000fe20002fa1670 */
[----:B------:R-:W-:Y:S01]  /*7010*/  IMAD.IADD R44, R208, 0x1, -R44 ;  /* 0x00000001d02c7824 */ /* 0x000fe200078e0a2c */
[----:B------:R-:W-:-:S02]  /*7020*/  FMNMX.FTZ R4, R37, R4, !PT ;  /* 0x0000000425047209 */ /* 0x000fc40007810000 */
[----:B------:R-:W-:Y:S02]  /*7030*/  ISETP.GE.AND P2, PT, R9, R206, PT ;  /* 0x000000ce0900720c */ /* 0x000fe40003f46270 */
[----:B------:R-:W-:Y:S02]  /*7040*/  IABS R8, R8 ;  /* 0x0000000800087213 */ /* 0x000fe40000000000 */
[----:B------:R-:W-:Y:S02]  /*7050*/  FMNMX.FTZ R4, R23, R4, !PT ;  /* 0x0000000417047209 */ /* 0x000fe40007810000 */
[----:B------:R-:W-:Y:S02]  /*7060*/  IABS R44, R44 ;  /* 0x0000002c002c7213 */ /* 0x000fe40000000000 */
[----:B------:R-:W-:Y:S01]  /*7070*/  ISETP.LT.OR P2, PT, R9, R207, P2 ;  /* 0x000000cf0900720c */ /* 0x000fe20001741670 */
[----:B------:R-:W-:Y:S01]  /*7080*/  IMAD.IADD R9, R208, 0x1, -R9 ;  /* 0x00000001d0097824 */ /* 0x000fe200078e0a09 */
[----:B------:R-:W-:-:S02]  /*7090*/  I2FP.F32.S32 R45, R8 ;  /* 0x00000008002d7245 */ /* 0x000fc40000201400 */
[----:B------:R-:W-:Y:S02]  /*70a0*/  FMNMX.FTZ R4, R21, R4, !PT ;  /* 0x0000000415047209 */ /* 0x000fe40007810000 */
[----:B------:R-:W-:Y:S01]  /*70b0*/  FMNMX.FTZ R8, R35, R33, !PT ;  /* 0x0000002123087209 */ /* 0x000fe20007810000 */
[----:B------:R-:W-:Y:S01]  /*70c0*/  FFMA.FTZ R34, R45, -UR20, R34 ;  /* 0x800000142d227c23 */ /* 0x000fe20008010022 */
[----:B------:R-:W-:Y:S01]  /*70d0*/  IABS R10, R10 ;  /* 0x0000000a000a7213 */ /* 0x000fe20000000000 */
[----:B------:R-:W-:Y:S01]  /*70e0*/  IMAD.IADD R45, R208, 0x1, -R14 ;  /* 0x00000001d02d7824 */ /* 0x000fe200078e0a0e */
[----:B------:R-:W-:Y:S02]  /*70f0*/  I2FP.F32.S32 R11, R44 ;  /* 0x0000002c000b7245 */ /* 0x000fe40000201400 */
[----:B------:R-:W-:Y:S02]  /*7100*/  FMNMX.FTZ R4, R19, R4, !PT ;  /* 0x0000000413047209 */ /* 0x000fe40007810000 */
[----:B------:R-:W-:Y:S01]  /*7110*/  FMNMX.FTZ R8, R31, R8, !PT ;  /* 0x000000081f087209 */ /* 0x000fe20007810000 */
[----:B------:R-:W-:Y:S01]  /*7120*/  FFMA.FTZ R11, R11, -UR20, R20 ;  /* 0x800000140b0b7c23 */ /* 0x000fe20008010014 */
[----:B------:R-:W-:-:S02]  /*7130*/  IABS R9, R9 ;  /* 0x0000000900097213 */ /* 0x000fc40000000000 */
[----:B------:R-:W-:Y:S02]  /*7140*/  I2FP.F32.S32 R41, R10 ;  /* 0x0000000a00297245 */ /* 0x000fe40000201400 */
[----:B------:R-:W-:Y:S02]  /*7150*/  FMNMX.FTZ R4, R17, R4, !PT ;  /* 0x0000000411047209 */ /* 0x000fe40007810000 */
[----:B------:R-:W-:Y:S01]  /*7160*/  FMNMX.FTZ R8, R29, R8, !PT ;  /* 0x000000081d087209 */ /* 0x000fe20007810000 */
[----:B------:R-:W-:Y:S01]  /*7170*/  FFMA.FTZ R32, R41, -UR20, R32 ;  /* 0x8000001429207c23 */ /* 0x000fe20008010020 */
[----:B------:R-:W-:Y:S02]  /*7180*/  I2FP.F32.S32 R9, R9 ;  /* 0x0000000900097245 */ /* 0x000fe40000201400 */
[----:B------:R-:W-:Y:S02]  /*7190*/  FSEL R11, R11, -INF , !P5 ;  /* 0xff8000000b0b7808 */ /* 0x000fe40006800000 */
[----:B------:R-:W-:Y:S01]  /*71a0*/  ISETP.GE.AND P5, PT, R42, R206, PT ;  /* 0x000000ce2a00720c */ /* 0x000fe20003fa6270 */
[----:B------:R-:W-:Y:S01]  /*71b0*/  FFMA.FTZ R18, R9, -UR20, R18 ;  /* 0x8000001409127c23 */ /* 0x000fe20008010012 */
[----:B------:R-:W-:-:S02]  /*71c0*/  FMNMX.FTZ R4, R223, R4, !PT ;  /* 0x00000004df047209 */ /* 0x000fc40007810000 */
[----:B------:R-:W-:Y:S02]  /*71d0*/  FMNMX.FTZ R8, R15, R8, !PT ;  /* 0x000000080f087209 */ /* 0x000fe40007810000 */
[----:B------:R-:W-:Y:S02]  /*71e0*/  FSEL R9, R32, -INF , !P4 ;  /* 0xff80000020097808 */ /* 0x000fe40006000000 */
[----:B------:R-:W-:Y:S02]  /*71f0*/  ISETP.GE.AND P4, PT, R40, R206, PT ;  /* 0x000000ce2800720c */ /* 0x000fe40003f86270 */
[----:B------:R-:W-:Y:S01]  /*7200*/  ISETP.LT.OR P5, PT, R42, R207, P5 ;  /* 0x000000cf2a00720c */ /* 0x000fe20002fa1670 */
[----:B------:R-:W-:Y:S01]  /*7210*/  IMAD.IADD R42, R208, 0x1, -R42 ;  /* 0x00000001d02a7824 */ /* 0x000fe200078e0a2a */
[----:B------:R-:W-:Y:S02]  /*7220*/  FMNMX.FTZ R4, R171, R4, !PT ;  /* 0x00000004ab047209 */ /* 0x000fe40007810000 */
[----:B------:R-:W-:-:S02]  /*7230*/  FMNMX.FTZ R8, R13, R8, !PT ;  /* 0x000000080d087209 */ /* 0x000fc40007810000 */
[----:B------:R-:W-:Y:S02]  /*7240*/  FSEL R179, R18, -INF , !P2 ;  /* 0xff80000012b37808 */ /* 0x000fe40005000000 */
[----:B------:R-:W-:Y:S01]  /*7250*/  ISETP.LT.OR P4, PT, R40, R207, P4 ;  /* 0x000000cf2800720c */ /* 0x000fe20002781670 */
[----:B------:R-:W-:Y:S01]  /*7260*/  IMAD.IADD R40, R208, 0x1, -R40 ;  /* 0x00000001d0287824 */ /* 0x000fe200078e0a28 */
[----:B------:R-:W-:Y:S02]  /*7270*/  ISETP.GE.AND P2, PT, R28, R206, PT ;  /* 0x000000ce1c00720c */ /* 0x000fe40003f46270 */
        /* <DEDUP_REMOVED lines=12> */
[----:B------:R-:W-:Y:S01]  /*7340*/  FMNMX.FTZ R8, R179, R8, !PT ;  /* 0x00000008b3087209 */ /* 0x000fe20007810000 */
[----:B------:R-:W-:Y:S01]  /*7350*/  IMAD.IADD R41, R208, 0x1, -R2 ;  /* 0x00000001d0297824 */ /* 0x000fe200078e0a02 */
[----:B------:R-:W-:Y:S02]  /*7360*/  IABS R28, R28 ;  /* 0x0000001c001c7213 */ /* 0x000fe40000000000 */
[----:B------:R-:W-:Y:S02]  /*7370*/  I2FP.F32.S32 R40, R40 ;  /* 0x0000002800287245 */ /* 0x000fe40000201400 */
[----:B------:R-:W-:Y:S02]  /*7380*/  FSEL R147, R24, -INF , !P0 ;  /* 0xff80000018937808 */ /* 0x000fe40004000000 */
[----:B------:R-:W-:Y:S01]  /*7390*/  FMNMX.FTZ R4, R215, R4, !PT ;  /* 0x00000004d7047209 */ /* 0x000fe20007810000 */
[----:B------:R-:W-:Y:S01]  /*73a0*/  FFMA.FTZ R25, R40, -UR20, R25 ;  /* 0x8000001428197c23 */ /* 0x000fe20008010019 */
[----:B------:R-:W-:-:S02]  /*73b0*/  FMNMX.FTZ R8, R175, R8, !PT ;  /* 0x00000008af087209 */ /* 0x000fc40007810000 */
[----:B------:R-:W-:Y:S02]  /*73c0*/  I2FP.F32.S32 R28, R28 ;  /* 0x0000001c001c7245 */ /* 0x000fe40000201400 */
[----:B------:R-:W-:Y:S02]  /*73d0*/  IABS R45, R45 ;  /* 0x0000002d002d7213 */ /* 0x000fe40000000000 */
[----:B------:R-:W-:Y:S01]  /*73e0*/  FMNMX.FTZ R4, R151, R4, !PT ;  /* 0x0000000497047209 */ /* 0x000fe20007810000 */
[----:B------:R-:W-:Y:S01]  /*73f0*/  FFMA.FTZ R27, R28, -UR20, R27 ;  /* 0x800000141c1b7c23 */ /* 0x000fe2000801001b */
[----:B------:R-:W-:Y:S02]  /*7400*/  FSEL R145, R22, -INF , !P5 ;  /* 0xff80000016917808 */ /* 0x000fe40006800000 */
[----:B------:R-:W-:Y:S02]  /*7410*/  FMNMX.FTZ R8, R147, R8, !PT ;  /* 0x0000000893087209 */ /* 0x000fe40007810000 */
[----:B------:R-:W-:-:S02]  /*7420*/  IABS R41, R41 ;  /* 0x0000002900297213 */ /* 0x000fc40000000000 */
        /* <DEDUP_REMOVED lines=8> */
[-C--:B------:R-:W-:Y:S02]  /*74b0*/  ISETP.LT.OR P1, PT, R14, R207.reuse, P1 ;  /* 0x000000cf0e00720c */ /* 0x080fe40000f21670 */
[C---:B------:R-:W-:Y:S01]  /*74c0*/  ISETP.GE.AND P0, PT, R2.reuse, R206, PT ;  /* 0x000000ce0200720c */ /* 0x040fe20003f06270 */
        /* <DEDUP_REMOVED lines=22> */
[----:B------:R-:W2:Y:S01]  /*7630*/  LDSM.16.MT88.4 R40, [R196+0xe000] ;  /* 0x00e00000c428783b */ /* 0x000ea20000004200 */
[--C-:B------:R-:W-:Y:S01]  /*7640*/  FFMA.FTZ R158, R37, UR16, -R140.reuse ;  /* 0x00000010259e7c23 */ /* 0x100fe2000801088c */
[--C-:B------:R-:W-:Y:S01]  /*7650*/  FFMA.FTZ R157, R19, UR16, -R140.reuse ;  /* 0x00000010139d7c23 */ /* 0x100fe2000801088c */
[----:B------:R-:W-:Y:S01]  /*7660*/  MUFU.EX2 R167, R167 ;  /* 0x000000a700a77308 */ /* 0x000fe20000000800 */
[--C-:B------:R-:W-:Y:S01]  /*7670*/  FFMA.FTZ R0, R17, UR16, -R140.reuse ;  /* 0x0000001011007c23 */ /* 0x100fe2000801088c */
[--C-:B------:R-:W-:Y:S01]  /*7680*/  FFMA.FTZ R161, R23, UR16, -R140.reuse ;  /* 0x0000001017a17c23 */ /* 0x100fe2000801088c */
[----:B------:R-:W3:Y:S01]  /*7690*/  LDSM.16.MT88.4 R16, [R196+0xc800] ;  /* 0x00c80000c410783b */ /* 0x000ee20000004200 */
[----:B-1----:R-:W-:Y:S01]  /*76a0*/  FMNMX.FTZ R3, R25, R2, !PT ;  /* 0x0000000219037209 */ /* 0x002fe20007810000 */
[--C-:B------:R-:W-:Y:S01]  /*76b0*/  FFMA.FTZ R156, R21, UR16, -R140.reuse ;  /* 0x00000010159c7c23 */ /* 0x100fe2000801088c */
        /* <DEDUP_REMOVED lines=21> */
[--C-:B------:R-:W-:Y:S01]  /*7810*/  FFMA.FTZ R2, R9, UR16, -R174.reuse ;  /* 0x0000001009027c23 */ /* 0x100fe200080108ae */
[----:B------:R-:W5:Y:S01]  /*7820*/  LDSM.16.MT88.4 R12, [R194+0xc800] ;  /* 0x00c80000c20c783b */ /* 0x000f620000004200 */
[----:B-1----:R-:W-:Y:S01]  /*7830*/  F2FP.F16.F32.PACK_AB R96, R162, R167 ;  /* 0x000000a7a260723e */ /* 0x002fe200000000ff */
[--C-:B------:R-:W-:Y:S01]  /*7840*/  FFMA.FTZ R170, R179, UR16, -R174.reuse ;  /* 0x00000010b3aa7c23 */ /* 0x100fe200080108ae */
[--C-:B------:R-:W-:Y:S01]  /*7850*/  FFMA.FTZ R175, R175, UR16, -R174.reuse ;  /* 0x00000010afaf7c23 */ /* 0x100fe200080108ae */
[----:B------:R-:W1:Y:S01]  /*7860*/  LDSM.16.MT88.4 R8, [R196+0xe800] ;  /* 0x00e80000c408783b */ /* 0x000e620000004200 */
[--C-:B------:R-:W-:Y:S01]  /*7870*/  FFMA.FTZ R172, R147, UR16, -R174.reuse ;  /* 0x0000001093ac7c23 */ /* 0x100fe200080108ae */
[----:B------:R-:W-:Y:S01]  /*7880*/  MUFU.EX2 R164, R164 ;  /* 0x000000a400a47308 */ /* 0x000fe20000000800 */
[--C-:B------:R-:W-:Y:S01]  /*7890*/  FFMA.FTZ R179, R145, UR16, -R174.reuse ;  /* 0x0000001091b37c23 */ /* 0x100fe200080108ae */
[----:B------:R-:W-:Y:S01]  /*78a0*/  LDSM.16.MT88.4 R28, [R193+0xc800] ;  /* 0x00c80000c11c783b */ /* 0x000fe20000004200 */
[--C-:B------:R-:W-:Y:S01]  /*78b0*/  FFMA.FTZ R214, R143, UR16, -R174.reuse ;  /* 0x000000108fd67c23 */ /* 0x100fe200080108ae */
[--C-:B------:R-:W-:Y:S01]  /*78c0*/  FFMA.FTZ R217, R141, UR16, -R174.reuse ;  /* 0x000000108dd97c23 */ /* 0x100fe200080108ae */
[----:B------:R-:W-:Y:S01]  /*78d0*/  FFMA.FTZ R213, R213, UR16, -R174 ;  /* 0x00000010d5d57c23 */ /* 0x000fe200080108ae */
[--C-:B------:R-:W-:Y:S01]  /*78e0*/  FFMA.FTZ R178, R151, UR16, -R140.reuse ;  /* 0x0000001097b27c23 */ /* 0x100fe2000801088c */
[----:B------:R-:W-:Y:S01]  /*78f0*/  FFMA.FTZ R219, R149, UR16, -R140 ;  /* 0x0000001095db7c23 */ /* 0x000fe2000801088c */
[----:B------:R-:W2:Y:S01]  /*7900*/  MUFU.EX2 R169, R169 ;  /* 0x000000a900a97308 */ /* 0x000ea20000000800 */
[----:B----4-:R-:W-:Y:S01]  /*7910*/  F2FP.F16.F32.PACK_AB R98, R158, R165 ;  /* 0x000000a59e62723e */ /* 0x010fe200000000ff */
[----:B------:R-:W-:Y:S01]  /*7920*/  FFMA.FTZ R174, R177, UR16, -R174 ;  /* 0x00000010b1ae7c23 */ /* 0x000fe200080108ae */
[----:B------:R-:W-:Y:S01]  /*7930*/  LDSM.16.MT88.4 R148, [R192+0x11000] ;  /* 0x01100000c094783b */ /* 0x000fe20000004200 */
[----:B------:R-:W-:Y:S01]  /*7940*/  FADD.FTZ R162, R167, R162 ;  /* 0x000000a2a7a27221 */ /* 0x000fe20000010000 */
[----:B------:R-:W-:-:S02]  /*7950*/  LEA R216, P0, R133, UR12, 0x1 ;  /* 0x0000000c85d87c11 */ /* 0x000fc4000f8008ff */
[----:B------:R-:W-:Y:S01]  /*7960*/  LDSM.16.MT88.4 R140, [R196+0xd800] ;  /* 0x00d80000c48c783b */ /* 0x000fe20000004200 */
[----:B------:R-:W-:Y:S01]  /*7970*/  MUFU.EX2 R163, R163 ;  /* 0x000000a300a37308 */ /* 0x000fe20000000800 */
[----:B------:R-:W-:-:S04]  /*7980*/  FADD.FTZ R165, R165, R162 ;  /* 0x000000a2a5a57221 */ /* 0x000fc80000010000 */
[----:B------:R-:W-:-:S03]  /*7990*/  FADD.FTZ R158, R158, R165 ;  /* 0x000000a59e9e7221 */ /* 0x000fc60000010000 */
        /* <DEDUP_REMOVED lines=22> */
[C---:B------:R-:W-:Y:S01]  /*7b00*/  HMMA.16816.F32 R40, R96.reuse, R42, RZ ;  /* 0x0000002a6028723c */ /* 0x040fe200000018ff */
[----:B------:R-:W-:Y:S02]  /*7b10*/  FADD.FTZ R157, R0, R157 ;  /* 0x0000009d009d7221 */ /* 0x000fe40000010000 */
[----:B------:R-:W-:Y:S03]  /*7b20*/  MUFU.EX2 R155, R155 ;  /* 0x0000009b009b7308 */ /* 0x000fe60000000800 */
[C---:B------:R-:W-:Y:S05]  /*7b30*/  HMMA.16816.F32 R44, R96.reuse, R48, RZ ;  /* 0x00000030602c723c */ /* 0x040fea00000018ff */
[----:B------:R-:W4:Y:S01]  /*7b40*/  MUFU.EX2 R2, R2 ;  /* 0x0000000200027308 */ /* 0x000f220000000800 */
[----:B--2---:R-:W-:Y:S01]  /*7b50*/  F2FP.F16.F32.PACK_AB R33, R154, R159 ;  /* 0x0000009f9a21723e */ /* 0x004fe200000000ff */
[----:B------:R-:W-:Y:S01]  /*7b60*/  HMMA.16816.F32 R48, R96, R50, RZ ;  /* 0x000000326030723c */ /* 0x000fe200000018ff */
[----:B------:R-:W-:-:S04]  /*7b70*/  FADD.FTZ R159, R159, R160 ;  /* 0x000000a09f9f7221 */ /* 0x000fc80000010000 */
[----:B------:R-:W-:Y:S01]  /*7b80*/  FADD.FTZ R154, R154, R159 ;  /* 0x0000009f9a9a7221 */ /* 0x000fe20000010000 */
[C---:B------:R-:W-:Y:S01]  /*7b90*/  HMMA.16816.F32 R60, R96.reuse, R64, RZ ;  /* 0x00000040603c723c */ /* 0x040fe200000018ff */
[----:B------:R-:W-:Y:S05]  /*7ba0*/  MUFU.EX2 R166, R166 ;  /* 0x000000a600a67308 */ /* 0x000fea0000000800 */
[----:B------:R-:W-:Y:S01]  /*7bb0*/  HMMA.16816.F32 R68, R96, R72, RZ ;  /* 0x000000486044723c */ /* 0x000fe200000018ff */
[----:B----4-:R-:W-:Y:S02]  /*7bc0*/  F2FP.F16.F32.PACK_AB R35, R2, R155 ;  /* 0x0000009b0223723e */ /* 0x010fe400000000ff */
[----:B------:R-:W2:Y:S01]  /*7bd0*/  MUFU.EX2 R171, R171 ;  /* 0x000000ab00ab7308 */ /* 0x000ea20000000800 */
[----:B------:R-:W-:-:S02]  /*7be0*/  FADD.FTZ R155, R155, R154 ;  /* 0x0000009a9b9b7221 */ /* 0x000fc40000010000 */
[----:B------:R-:W-:Y:S02]  /*7bf0*/  HMMA.16816.F32 R76, R96, R80, RZ ;  /* 0x00000050604c723c */ /* 0x000fe400000018ff */
[----:B------:R-:W-:-:S04]  /*7c00*/  FADD.FTZ R155, R2, R155 ;  /* 0x0000009b029b7221 */ /* 0x000fc80000010000 */
[C---:B---3--:R-:W-:Y:S01]  /*7c10*/  HMMA.16816.F32 R128, R32.reuse, R16, R128 ;  /* 0x000000102080723c */ /* 0x048fe20000001880 */
[----:B------:R-:W-:Y:S05]  /*7c20*/  MUFU.EX2 R168, R168 ;  /* 0x000000a800a87308 */ /* 0x000fea0000000800 */
[C---:B------:R-:W-:Y:S01]  /*7c30*/  HMMA.16816.F32 R124, R32.reuse, R18, R124 ;  /* 0x00000012207c723c */ /* 0x040fe2000000187c */
[----:B------:R-:W3:Y:S02]  /*7c40*/  LDSM.16.MT88.4 R16, [R192+0xe800] ;  /* 0x00e80000c010783b */ /* 0x000ee40000004200 */
[----:B------:R-:W4:Y:S01]  /*7c50*/  MUFU.EX2 R173, R173 ;  /* 0x000000ad00ad7308 */ /* 0x000f220000000800 */
[C---:B--2---:R-:W-:Y:S01]  /*7c60*/  F2FP.F16.F32.PACK_AB R144, R171.reuse, R166 ;  /* 0x000000a6ab90723e */ /* 0x044fe200000000ff */
[----:B------:R-:W-:Y:S01]  /*7c70*/  FADD.FTZ R166, R166, R157 ;  /* 0x0000009da6a67221 */ /* 0x000fe20000010000 */
[----:B-----5:R-:W-:Y:S03]  /*7c80*/  HMMA.16816.F32 R120, R32, R12, R120 ;  /* 0x0000000c2078723c */ /* 0x020fe60000001878 */
[----:B------:R-:W-:-:S02]  /*7c90*/  FADD.FTZ R171, R171, R166 ;  /* 0x000000a6abab7221 */ /* 0x000fc40000010000 */
[----:B------:R-:W-:Y:S01]  /*7ca0*/  MUFU.EX2 R170, R170 ;  /* 0x000000aa00aa7308 */ /* 0x000fe20000000800 */
[C---:B------:R-:W-:Y:S01]  /*7cb0*/  HMMA.16816.F32 R116, R32.reuse, R14, R116 ;  /* 0x0000000e2074723c */ /* 0x040fe20000001874 */
[----:B------:R-:W2:Y:S05]  /*7cc0*/  LDSM.16.MT88.4 R12, [R196+0x10800] ;  /* 0x01080000c40c783b */ /* 0x000eaa0000004200 */
[----:B-1----:R-:W-:Y:S01]  /*7cd0*/  HMMA.16816.F32 R36, R32, R8, R36 ;  /* 0x000000082024723c */ /* 0x002fe20000001824 */
[----:B------:R-:W1:Y:S01]  /*7ce0*/  MUFU.EX2 R175, R175 ;  /* 0x000000af00af7308 */ /* 0x000e620000000800 */
[----:B----4-:R-:W-:Y:S01]  /*7cf0*/  F2FP.F16.F32.PACK_AB R146, R173, R168 ;  /* 0x000000a8ad92723e */ /* 0x010fe200000000ff */
        /* <DEDUP_REMOVED lines=219> */
.L_x_6549:
[----:B------:R-:W-:-:S04]  /*8ab0*/  ULEA UR4, -UR6, URZ, 0x6 ;  /* 0x0000003f06047291 */ /* 0x000fc8000f8e313f */
[----:B------:R-:W-:Y:S02]  /*8ac0*/  USHF.R.S32.HI UR7, URZ, 0x1f, UR4 ;  /* 0x0000001f3f077899 */ /* 0x000fe40008011404 */
[----:B------:R-:W-:-:S04]  /*8ad0*/  MOV R5, UR4 ;  /* 0x0000000400057c02 */ /* 0x000fc80008000f00 */
[----:B------:R-:W-:-:S07]  /*8ae0*/  MOV R2, UR7 ;  /* 0x0000000700027c02 */ /* 0x000fce0008000f00 */
.L_x_6550:
        /* <DEDUP_REMOVED lines=32> */
[----:B------:R-:W-:Y:S01]  /*8cf0*/  @!P4 LDGSTS.E.BYPASS.LTC128B.128 [R204+0xe000], desc[UR26][R20.64+0x80] ;  /* 0x0e00008014cccfae */ /* 0x000fe2000b901d5a */
        /* <DEDUP_REMOVED lines=52> */
[----:B------:R1:W-:Y:S01]  /*9040*/  @!P5 LDGSTS.E.BYPASS.LTC128B.128 [R204+0xd000], desc[UR26][R8.64] ;  /* 0x0d00000008ccdfae */ /* 0x0003e2000b901d5a */
[----:B------:R-:W-:Y:S02]  /*9050*/  @!P4 LEA.HI.X R27, R0, UR25, R7, 0x1, P1 ;  /* 0x00000019001bcc11 */ /* 0x000fe400088f0c07 */
[----:B------:R-:W-:Y:S01]  /*9060*/  @!P2 LEA.HI.X R7, R152, UR25, R135, 0x1, P0 ;  /* 0x000000199807ac11 */ /* 0x000fe200080f0c87 */
        /* <DEDUP_REMOVED lines=31> */
[----:B------:R-:W5:Y:S04]  /*9260*/  LDSM.16.M88.4 R20, [R201+0x7800] ;  /* 0x00780000c914783b */ /* 0x000f680000000200 */
[----:B--2---:R-:W-:Y:S04]  /*9270*/  LDSM.16.M88.4 R24, [R198] ;  /* 0x00000000c618783b */ /* 0x004fe80000000200 */
[----:B---3--:R-:W2:Y:S04]  /*9280*/  LDSM.16.M88.4 R4, [R195+0x6000] ;  /* 0x00600000c304783b */ /* 0x008ea80000000200 */
[----:B------:R-:W3:Y:S04]  /*9290*/  LDSM.16.M88.4 R176, [R191] ;  /* 0x00000000bfb0783b */ /* 0x000ee80000000200 */
[----:B------:R-:W3:Y:S01]  /*92a0*/  LDSM.16.M88.4 R156, [R190] ;  /* 0x00000000be9c783b */ /* 0x000ee20000000200 */
[C---:B----4-:R-:W-:Y:S03]  /*92b0*/  HMMA.16816.F32 R12, R172.reuse, R152, RZ ;  /* 0x00000098ac0c723c */ /* 0x050fe600000018ff */
[----:B------:R-:W4:Y:S04]  /*92c0*/  LDSM.16.M88.4 R28, [R189] ;  /* 0x00000000bd1c783b */ /* 0x000f280000000200 */
        /* <DEDUP_REMOVED lines=10> */
[C---:B-----5:R-:W-:Y:S06]  /*9370*/  HMMA.16816.F32 R140, R172.reuse, R136, RZ ;  /* 0x00000088ac8c723c */ /* 0x060fec00000018ff */
[C---:B------:R-:W-:Y:S06]  /*9380*/  HMMA.16816.F32 R136, R172.reuse, R138, RZ ;  /* 0x0000008aac88723c */ /* 0x040fec00000018ff */
[C---:B------:R-:W-:Y:S06]  /*9390*/  HMMA.16816.F32 R32, R172.reuse, R20, RZ ;  /* 0x00000014ac20723c */ /* 0x040fec00000018ff */
[----:B------:R-:W-:Y:S01]  /*93a0*/  HMMA.16816.F32 R172, R172, R22, RZ ;  /* 0x00000016acac723c */ /* 0x000fe200000018ff */
[----:B------:R-:W-:Y:S05]  /*93b0*/  LDSM.16.M88.4 R20, [R188] ;  /* 0x00000000bc14783b */ /* 0x000fea0000000200 */
[----:B------:R-:W-:Y:S01]  /*93c0*/  HMMA.16816.F32 R152, R8, R18, R152 ;  /* 0x000000120898723c */ /* 0x000fe20000001898 */
[----:B------:R-:W1:Y:S05]  /*93d0*/  LDSM.16.M88.4 R16, [R197] ;  /* 0x00000000c510783b */ /* 0x000e6a0000000200 */
[----:B--2---:R-:W-:Y:S06]  /*93e0*/  HMMA.16816.F32 R12, R24, R4, R12 ;  /* 0x00000004180c723c */ /* 0x004fec000000180c */
[C---:B---3--:R-:W-:Y:S06]  /*93f0*/  HMMA.16816.F32 R148, R8.reuse, R176, R148 ;  /* 0x000000b00894723c */ /* 0x048fec0000001894 */
[C---:B------:R-:W-:Y:S01]  /*9400*/  HMMA.16816.F32 R144, R8.reuse, R178, R144 ;  /* 0x000000b20890723c */ /* 0x040fe20000001890 */
[----:B------:R-:W-:Y:S05]  /*9410*/  LDSM.16.M88.4 R176, [R188+0x800] ;  /* 0x00080000bcb0783b */ /* 0x000fea0000000200 */
[C---:B------:R-:W-:Y:S06]  /*9420*/  HMMA.16816.F32 R140, R8.reuse, R156, R140 ;  /* 0x0000009c088c723c */ /* 0x040fec000000188c */
[C---:B------:R-:W-:Y:S01]  /*9430*/  HMMA.16816.F32 R136, R8.reuse, R158, R136 ;  /* 0x0000009e0888723c */ /* 0x040fe20000001888 */
[----:B------:R-:W-:Y:S05]  /*9440*/  LDSM.16.M88.4 R156, [R188+0x1000] ;  /* 0x00100000bc9c783b */ /* 0x000fea0000000200 */
[C---:B----4-:R-:W-:Y:S06]  /*9450*/  HMMA.16816.F32 R32, R8.reuse, R28, R32 ;  /* 0x0000001c0820723c */ /* 0x050fec0000001820 */
        /* <DEDUP_REMOVED lines=88> */
[C---:B------:R-:W-:Y:S01]  /*99e0*/  HMMA.16816.F32 R136, R176.reuse, R6, R136 ;  /* 0x00000006b088723c */ /* 0x040fe20000001888 */
[----:B------:R-:W1:Y:S05]  /*99f0*/  LDSM.16.M88.4 R4, [R188+0x4000] ;  /* 0x00400000bc04783b */ /* 0x000e6a0000000200 */
[C---:B------:R-:W-:Y:S06]  /*9a00*/  HMMA.16816.F32 R32, R176.reuse, R220, R32 ;  /* 0x000000dcb020723c */ /* 0x040fec0000001820 */
[----:B------:R-:W-:Y:S01]  /*9a10*/  HMMA.16816.F32 R172, R176, R222, R172 ;  /* 0x000000deb0ac723c */ /* 0x000fe200000018ac */
[----:B------:R-:W-:-:S05]  /*9a20*/  IMAD.MOV.U32 R221, RZ, RZ, R229 ;  /* 0x000000ffffdd7224 */ /* 0x000fca00078e00e5 */
[----:B--2---:R-:W-:Y:S06]  /*9a30*/  HMMA.16816.F32 R12, R28, R24, R12 ;  /* 0x000000181c0c723c */ /* 0x004fec000000180c */
[C---:B------:R-:W-:Y:S06]  /*9a40*/  HMMA.16816.F32 R152, R168.reuse, R226, R152 ;  /* 0x000000e2a898723c */ /* 0x040fec0000001898 */
[C---:B------:R-:W-:Y:S06]  /*9a50*/  HMMA.16816.F32 R148, R168.reuse, R164, R148 ;  /* 0x000000a4a894723c */ /* 0x040fec0000001894 */
[C---:B------:R-:W-:Y:S01]  /*9a60*/  HMMA.16816.F32 R144, R168.reuse, R166, R144 ;  /* 0x000000a6a890723c */ /* 0x040fe20000001890 */
[----:B------:R-:W2:Y:S05]  /*9a70*/  LDSM.16.M88.4 R164, [R195+0xb800] ;  /* 0x00b80000c3a4783b */ /* 0x000eaa0000000200 */
[C---:B------:R-:W-:Y:S01]  /*9a80*/  HMMA.16816.F32 R176, R168.reuse, R160, R140 ;  /* 0x000000a0a8b0723c */ /* 0x040fe2000000188c */
[----:B------:R-:W3:Y:S05]  /*9a90*/  LDSM.16.M88.4 R140, [R188+0x4800] ;  /* 0x00480000bc8c783b */ /* 0x000eea0000000200 */
[C---:B------:R-:W-:Y:S06]  /*9aa0*/  HMMA.16816.F32 R136, R168.reuse, R162, R136 ;  /* 0x000000a2a888723c */ /* 0x040fec0000001888 */
[C---:B------:R-:W-:Y:S01]  /*9ab0*/  HMMA.16816.F32 R160, R168.reuse, R156, R32 ;  /* 0x0000009ca8a0723c */ /* 0x040fe20000001820 */
[----:B------:R-:W4:Y:S05]  /*9ac0*/  LDSM.16.M88.4 R32, [R188+0x5000] ;  /* 0x00500000bc20783b */ /* 0x000f2a0000000200 */
[----:B------:R-:W-:Y:S06]  /*9ad0*/  HMMA.16816.F32 R172, R168, R158, R172 ;  /* 0x0000009ea8ac723c */ /* 0x000fec00000018ac */
[----:B-1----:R-:W-:Y:S06]  /*9ae0*/  HMMA.16816.F32 R12, R8, R4, R12 ;  /* 0x00000004080c723c */ /* 0x002fec000000180c */
[----:B------:R-:W-:Y:S01]  /*9af0*/  HMMA.16816.F32 R152, R28, R26, R152 ;  /* 0x0000001a1c98723c */ /* 0x000fe20000001898 */
[----:B------:R-:W-:-:S04]  /*9b00*/  IMAD.U32 R5, RZ, RZ, UR10 ;  /* 0x0000000aff057e24 */ /* 0x000fc8000f8e00ff */
[----:B------:R-:W-:Y:S01]  /*9b10*/  IMAD R0, R5, 0x40, R212 ;  /* 0x0000004005007824 */ /* 0x000fe200078e02d4 */
[C---:B------:R-:W-:Y:S03]  /*9b20*/  HMMA.16816.F32 R148, R28.reuse, R20, R148 ;  /* 0x000000141c94723c */ /* 0x040fe60000001894 */
[C---:B------:R-:W-:Y:S01]  /*9b30*/  VIADD R5, R0.reuse, 0x1 ;  /* 0x0000000100057836 */ /* 0x040fe20000000000 */
[C---:B------:R-:W-:Y:S02]  /*9b40*/  ISETP.GE.AND P1, PT, R0.reuse, R209, PT ;  /* 0x000000d10000720c */ /* 0x040fe40003f26270 */
[----:B------:R-:W-:Y:S01]  /*9b50*/  HMMA.16816.F32 R144, R28, R22, R144 ;  /* 0x000000161c90723c */ /* 0x000fe20000001890 */
[----:B------:R-:W1:Y:S01]  /*9b60*/  LDSM.16.M88.4 R20, [R188+0x5800] ;  /* 0x00580000bc14783b */ /* 0x000e620000000200 */
[----:B------:R-:W-:Y:S01]  /*9b70*/  ISETP.LT.OR P1, PT, R0, R210, P1 ;  /* 0x000000d20000720c */ /* 0x000fe20000f21670 */
[----:B------:R-:W-:-:S04]  /*9b80*/  DEPBAR.LE SB0, 0x0 ;  /* 0x000080000000791a */ /* 0x000fc80000000000 */
[C---:B------:R-:W-:Y:S01]  /*9b90*/  HMMA.16816.F32 R176, R28.reuse, R16, R176 ;  /* 0x000000101cb0723c */ /* 0x040fe200000018b0 */
[----:B------:R-:W-:Y:S01]  /*9ba0*/  FMUL.FTZ R2, R12, UR31 ;  /* 0x0000001f0c027c20 */ /* 0x000fe20008410000 */
[----:B------:R-:W-:Y:S01]  /*9bb0*/  FMUL.FTZ R4, R14, UR31 ;  /* 0x0000001f0e047c20 */ /* 0x000fe20008410000 */
[----:B------:R-:W-:Y:S01]  /*9bc0*/  IMAD.IADD R12, R211, 0x1, -R5 ;  /* 0x00000001d30c7824 */ /* 0x000fe200078e0a05 */
[C---:B------:R-:W-:Y:S01]  /*9bd0*/  ISETP.GE.AND P0, PT, R0.reuse, R206, PT ;  /* 0x000000ce0000720c */ /* 0x040fe20003f06270 */
[----:B------:R-:W-:Y:S01]  /*9be0*/  FMUL.FTZ R15, R15, UR31 ;  /* 0x0000001f0f0f7c20 */ /* 0x000fe20008410000 */
[----:B------:R-:W-:Y:S01]  /*9bf0*/  HMMA.16816.F32 R136, R28, R18, R136 ;  /* 0x000000121c88723c */ /* 0x000fe20000001888 */
[----:B------:R-:W5:Y:S01]  /*9c00*/  MUFU.TANH R2, R2 ;  /* 0x0000000200027308 */ /* 0x000f620000002400 */
[----:B------:R-:W-:Y:S01]  /*9c10*/  IABS R12, R12 ;  /* 0x0000000c000c7213 */ /* 0x000fe20000000000 */
[----:B------:R-:W-:Y:S01]  /*9c20*/  VIADD R16, R0, 0x30 ;  /* 0x0000003000107836 */ /* 0x000fe20000000000 */
[----:B------:R-:W-:-:S02]  /*9c30*/  ISETP.GE.AND P6, PT, R5, R209, PT ;  /* 0x000000d10500720c */ /* 0x000fc40003fc6270 */
[C---:B--2---:R-:W-:Y:S01]  /*9c40*/  HMMA.16816.F32 R160, R28.reuse, R164, R160 ;  /* 0x000000a41ca0723c */ /* 0x044fe200000018a0 */
[C---:B------:R-:W-:Y:S01]  /*9c50*/  ISETP.LT.OR P0, PT, R0.reuse, R207, P0 ;  /* 0x000000cf0000720c */ /* 0x040fe20000701670 */
[----:B------:R-:W-:Y:S01]  /*9c60*/  VIADD R19, R0, 0x29 ;  /* 0x0000002900137836 */ /* 0x000fe20000000000 */
[----:B------:R-:W2:Y:S01]  /*9c70*/  MUFU.TANH R4, R4 ;  /* 0x0000000400047308 */ /* 0x000ea20000002400 */
[----:B------:R-:W-:Y:S02]  /*9c80*/  ISETP.LT.OR P6, PT, R5, R210, P6 ;  /* 0x000000d20500720c */ /* 0x000fe400037c1670 */
[----:B------:R-:W-:Y:S06]  /*9c90*/  HMMA.16816.F32 R172, R28, R166, R172 ;  /* 0x000000a61cac723c */ /* 0x000fec00000018ac */
[C---:B------:R-:W-:Y:S06]  /*9ca0*/  HMMA.16816.F32 R152, R8.reuse, R6, R152 ;  /* 0x000000060898723c */ /* 0x040fec0000001898 */
[----:B---3--:R-:W-:Y:S01]  /*9cb0*/  HMMA.16816.F32 R148, R8, R140, R148 ;  /* 0x0000008c0894723c */ /* 0x008fe20000001894 */
[----:B------:R-:W-:Y:S01]  /*9cc0*/  FMUL.FTZ R6, R13, UR31 ;  /* 0x0000001f0d067c20 */ /* 0x000fe20008410000 */
[----:B------:R-:W-:-:S02]  /*9cd0*/  IMAD.IADD R13, R211, 0x1, -R0 ;  /* 0x00000001d30d7824 */ /* 0x000fc400078e0a00 */
[----:B------:R-:W-:Y:S02]  /*9ce0*/  IMAD.IADD R7, R208, 0x1, -R0 ;  /* 0x00000001d0077824 */ /* 0x000fe400078e0a00 */
[C---:B------:R-:W-:Y:S01]  /*9cf0*/  HMMA.16816.F32 R144, R8.reuse, R142, R144 ;  /* 0x0000008e0890723c */ /* 0x040fe20000001890 */
[----:B------:R-:W3:Y:S01]  /*9d00*/  MUFU.TANH R6, R6 ;  /* 0x0000000600067308 */ /* 0x000ee20000002400 */
[----:B------:R-:W-:Y:S01]  /*9d10*/  IABS R13, R13 ;  /* 0x0000000d000d7213 */ /* 0x000fe20000000000 */
[----:B------:R-:W-:Y:S01]  /*9d20*/  IMAD.IADD R141, R211, 0x1, -R19 ;  /* 0x00000001d38d7824 */ /* 0x000fe200078e0a13 */
[----:B------:R-:W-:Y:S02]  /*9d30*/  IABS R7, R7 ;  /* 0x0000000700077213 */ /* 0x000fe40000000000 */
[----:B------:R-:W-:Y:S01]  /*9d40*/  I2FP.F32.S32 R17, R13 ;  /* 0x0000000d00117245 */ /* 0x000fe20000201400 */
[----:B----4-:R-:W-:Y:S01]  /*9d50*/  HMMA.16816.F32 R176, R8, R32, R176 ;  /* 0x0000002008b0723c */ /* 0x010fe200000018b0 */
[----:B------:R-:W-:-:S02]  /*9d60*/  I2FP.F32.S32 R7, R7 ;  /* 0x0000000700077245 */ /* 0x000fc40000201400 */
[----:B------:R-:W-:Y:S02]  /*9d70*/  I2FP.F32.S32 R13, R12 ;  /* 0x0000000c000d7245 */ /* 0x000fe40000201400 */
[----:B------:R-:W-:Y:S01]  /*9d80*/  IABS R141, R141 ;  /* 0x0000008d008d7213 */ /* 0x000fe20000000000 */
[C---:B------:R-:W-:Y:S03]  /*9d90*/  HMMA.16816.F32 R136, R8.reuse, R34, R136 ;  /* 0x000000220888723c */ /* 0x040fe60000001888 */
[----:B------:R-:W-:Y:S02]  /*9da0*/  I2FP.F32.S32 R141, R141 ;  /* 0x0000008d008d7245 */ /* 0x000fe40000201400 */
[----:B------:R-:W-:Y:S01]  /*9db0*/  FMUL.FTZ R148, R148, UR31 ;  /* 0x0000001f94947c20 */ /* 0x000fe20008410000 */
[C---:B-1----:R-:W-:Y:S01]  /*9dc0*/  HMMA.16816.F32 R160, R8.reuse, R20, R160 ;  /* 0x0000001408a0723c */ /* 0x042fe200000018a0 */
[----:B------:R-:W-:Y:S01]  /*9dd0*/  FMUL.FTZ R150, R150, UR31 ;  /* 0x0000001f96967c20 */ /* 0x000fe20008410000 */
[----:B------:R-:W-:Y:S01]  /*9de0*/  FMUL.FTZ R214, R151, UR31 ;  /* 0x0000001f97d67c20 */ /* 0x000fe20008410000 */
[----:B------:R1:W-:Y:S02]  /*9df0*/  MUFU.TANH R213, R148 ;  /* 0x0000009400d57308 */ /* 0x0003e40000002400 */
[----:B------:R-:W-:Y:S01]  /*9e00*/  FMUL.FTZ R144, R144, UR31 ;  /* 0x0000001f90907c20 */ /* 0x000fe20008410000 */
[----:B------:R-:W-:Y:S01]  /*9e10*/  HMMA.16816.F32 R172, R8, R22, R172 ;  /* 0x0000001608ac723c */ /* 0x000fe200000018ac */
[----:B------:R-:W-:-:S04]  /*9e20*/  FMUL.FTZ R146, R146, UR31 ;  /* 0x0000001f92927c20 */ /* 0x000fc80008410000 */
[----:B------:R-:W-:Y:S02]  /*9e30*/  MUFU.TANH R220, R150 ;  /* 0x0000009600dc7308 */ /* 0x000fe40000002400 */
[----:B-----5:R-:W-:Y:S01]  /*9e40*/  FFMA.FTZ R9, R17, -UR20, R2 ;  /* 0x8000001411097c23 */ /* 0x020fe20008010002 */
[----:B------:R-:W-:Y:S01]  /*9e50*/  FMUL.FTZ R11, R152, UR31 ;  /* 0x0000001f980b7c20 */ /* 0x000fe20008410000 */
[----:B--2---:R-:W-:Y:S01]  /*9e60*/  FFMA.FTZ R2, R7, -UR20, R4 ;  /* 0x8000001407027c23 */ /* 0x004fe20008010004 */
[----:B---3--:R-:W-:Y:S01]  /*9e70*/  FFMA.FTZ R4, R13, -UR20, R6 ;  /* 0x800000140d047c23 */ /* 0x008fe20008010006 */
[----:B------:R-:W-:Y:S01]  /*9e80*/  VIADD R13, R0, 0x8 ;  /* 0x00000008000d7836 */ /* 0x000fe20000000000 */
[----:B------:R-:W-:Y:S01]  /*9e90*/  FSEL R9, R9, -INF , !P1 ;  /* 0xff80000009097808 */ /* 0x000fe20004800000 */
[----:B------:R2:W-:Y:S01]  /*9ea0*/  MUFU.TANH R6, R15 ;  /* 0x0000000f00067308 */ /* 0x0005e20000002400 */
[----:B------:R-:W-:Y:S01]  /*9eb0*/  ISETP.GE.AND P1, PT, R5, R206, PT ;  /* 0x000000ce0500720c */ /* 0x000fe20003f26270 */
[----:B------:R-:W-:Y:S01]  /*9ec0*/  FMUL.FTZ R8, R154, UR31 ;  /* 0x0000001f9a087c20 */ /* 0x000fe20008410000 */
[----:B------:R-:W-:Y:S01]  /*9ed0*/  FSEL R2, R2, -INF , !P0 ;  /* 0xff80000002027808 */ /* 0x000fe20004000000 */
[----:B------:R-:W-:Y:S01]  /*9ee0*/  IMAD.IADD R12, R211, 0x1, -R13 ;  /* 0x00000001d30c7824 */ /* 0x000fe200078e0a0d */
[----:B------:R-:W-:Y:S01]  /*9ef0*/  ISETP.LT.OR P1, PT, R5, R207, P1 ;  /* 0x000000cf0500720c */ /* 0x000fe20000f21670 */
[----:B------:R-:W-:Y:S01]  /*9f00*/  FMUL.FTZ R10, R153, UR31 ;  /* 0x0000001f990a7c20 */ /* 0x000fe20008410000 */
[----:B------:R-:W-:Y:S01]  /*9f10*/  ISETP.GE.AND P0, PT, R13, R209, PT ;  /* 0x000000d10d00720c */ /* 0x000fe20003f06270 */
[----:B------:R-:W3:Y:S01]  /*9f20*/  MUFU.TANH R11, R11 ;  /* 0x0000000b000b7308 */ /* 0x000ee20000002400 */
[----:B------:R-:W-:Y:S01]  /*9f30*/  VIADD R17, R0, 0x9 ;  /* 0x0000000900117836 */ /* 0x000fe20000000000 */
[----:B------:R-:W-:Y:S01]  /*9f40*/  IABS R12, R12 ;  /* 0x0000000c000c7213 */ /* 0x000fe20000000000 */
[----:B-1----:R-:W-:Y:S01]  /*9f50*/  FMUL.FTZ R148, R147, UR31 ;  /* 0x0000001f93947c20 */ /* 0x002fe20008410000 */
[----:B------:R-:W-:Y:S01]  /*9f60*/  ISETP.LT.OR P0, PT, R13, R210, P0 ;  /* 0x000000d20d00720c */ /* 0x000fe20000701670 */
[----:B------:R-:W-:Y:S01]  /*9f70*/  IMAD.IADD R7, R211, 0x1, -R17 ;  /* 0x00000001d3077824 */ /* 0x000fe200078e0a11 */
[----:B------:R-:W-:Y:S01]  /*9f80*/  I2FP.F32.S32 R12, R12 ;  /* 0x0000000c000c7245 */ /* 0x000fe20000201400 */
[----:B------:R-:W-:Y:S01]  /*9f90*/  FMUL.FTZ R147, R176, UR31 ;  /* 0x0000001fb0937c20 */ /* 0x000fe20008410000 */
[----:B------:R-:W1:Y:S01]  /*9fa0*/  MUFU.TANH R8, R8 ;  /* 0x0000000800087308 */ /* 0x000e620000002400 */
[----:B--2---:R-:W-:Y:S01]  /*9fb0*/  IMAD.IADD R15, R208, 0x1, -R5 ;  /* 0x00000001d00f7824 */ /* 0x004fe200078e0a05 */
[----:B------:R-:W-:Y:S01]  /*9fc0*/  FSEL R5, R4, -INF , !P6 ;  /* 0xff80000004057808 */ /* 0x000fe20007000000 */
[----:B------:R-:W-:Y:S01]  /*9fd0*/  FMUL.FTZ R4, R155, UR31 ;  /* 0x0000001f9b047c20 */ /* 0x000fe20008410000 */
[CC--:B------:R-:W-:Y:S01]  /*9fe0*/  ISETP.GE.AND P6, PT, R13.reuse, R206.reuse, PT ;  /* 0x000000ce0d00720c */ /* 0x0c0fe20003fc6270 */
[----:B------:R-:W-:Y:S01]  /*9ff0*/  FMUL.FTZ R136, R136, UR31 ;  /* 0x0000001f88887c20 */ /* 0x000fe20008410000 */
[----:B------:R-:W-:Y:S01]  /*a000*/  IABS R15, R15 ;  /* 0x0000000f000f7213 */ /* 0x000fe20000000000 */
[----:B------:R-:W-:Y:S01]  /*a010*/  FMUL.FTZ R138, R138, UR31 ;  /* 0x0000001f8a8a7c20 */ /* 0x000fe20008410000 */
[----:B------:R-:W-:Y:S01]  /*a020*/  ISETP.LT.OR P6, PT, R13, R207, P6 ;  /* 0x000000cf0d00720c */ /* 0x000fe200037c1670 */
[----:B------:R-:W-:Y:S01]  /*a030*/  IMAD.IADD R13, R208, 0x1, -R13 ;  /* 0x00000001d00d7824 */ /* 0x000fe200078e0a0d */
[----:B------:R-:W2:Y:S01]  /*a040*/  MUFU.TANH R10, R10 ;  /* 0x0000000a000a7308 */ /* 0x000ea20000002400 */
[----:B------:R-:W-:Y:S01]  /*a050*/  I2FP.F32.S32 R15, R15 ;  /* 0x0000000f000f7245 */ /* 0x000fe20000201400 */
[----:B---3--:R-:W-:Y:S01]  /*a060*/  FFMA.FTZ R11, R12, -UR20, R11 ;  /* 0x800000140c0b7c23 */ /* 0x008fe2000801000b */
[----:B------:R-:W-:Y:S01]  /*a070*/  IABS R7, R7 ;  /* 0x0000000700077213 */ /* 0x000fe20000000000 */
[----:B------:R-:W-:Y:S01]  /*a080*/  FMUL.FTZ R139, R139, UR31 ;  /* 0x0000001f8b8b7c20 */ /* 0x000fe20008410000 */
[----:B------:R-:W-:Y:S01]  /*a090*/  IABS R13, R13 ;  /* 0x0000000d000d7213 */ /* 0x000fe20000000000 */
[----:B------:R-:W-:Y:S01]  /*a0a0*/  FFMA.FTZ R6, R15, -UR20, R6 ;  /* 0x800000140f067c23 */ /* 0x000fe20008010006 */
[----:B------:R-:W-:Y:S01]  /*a0b0*/  I2FP.F32.S32 R7, R7 ;  /* 0x0000000700077245 */ /* 0x000fe20000201400 */
[----:B------:R-:W3:Y:S01]  /*a0c0*/  MUFU.TANH R4, R4 ;  /* 0x0000000400047308 */ /* 0x000ee20000002400 */
[----:B------:R-:W-:Y:S01]  /*a0d0*/  I2FP.F32.S32 R13, R13 ;  /* 0x0000000d000d7245 */ /* 0x000fe20000201400 */
[----:B------:R-:W-:Y:S01]  /*a0e0*/  VIADD R15, R0, 0x11 ;  /* 0x00000011000f7836 */ /* 0x000fe20000000000 */
[----:B------:R-:W-:Y:S01]  /*a0f0*/  FSEL R6, R6, -INF , !P1 ;  /* 0xff80000006067808 */ /* 0x000fe20004800000 */
[----:B------:R-:W-:Y:S01]  /*a100*/  FMUL.FTZ R174, R174, UR31 ;  /* 0x0000001faeae7c20 */ /* 0x000fe20008410000 */
[----:B------:R-:W-:Y:S01]  /*a110*/  FSEL R11, R11, -INF , !P0 ;  /* 0xff8000000b0b7808 */ /* 0x000fe20004000000 */
[----:B-1----:R-:W-:Y:S01]  /*a120*/  FFMA.FTZ R8, R13, -UR20, R8 ;  /* 0x800000140d087c23 */ /* 0x002fe20008010008 */
[C---:B------:R-:W-:Y:S01]  /*a130*/  ISETP.GE.AND P1, PT, R17.reuse, R209, PT ;  /* 0x000000d11100720c */ /* 0x040fe20003f26270 */
[----:B------:R-:W-:Y:S01]  /*a140*/  VIADD R13, R0, 0x10 ;  /* 0x00000010000d7836 */ /* 0x000fe20000000000 */
[----:B------:R-:W-:Y:S01]  /*a150*/  ISETP.GE.AND P0, PT, R17, R206, PT ;  /* 0x000000ce1100720c */ /* 0x000fe20003f06270 */
[----:B--2---:R-:W-:Y:S01]  /*a160*/  FFMA.FTZ R7, R7, -UR20, R10 ;  /* 0x8000001407077c23 */ /* 0x004fe2000801000a */
[----:B------:R-:W-:Y:S01]  /*a170*/  ISETP.LT.OR P1, PT, R17, R210, P1 ;  /* 0x000000d21100720c */ /* 0x000fe20000f21670 */
[----:B------:R-:W-:Y:S01]  /*a180*/  IMAD.IADD R12, R211, 0x1, -R13 ;  /* 0x00000001d30c7824 */ /* 0x000fe200078e0a0d */
[----:B------:R-:W-:Y:S01]  /*a190*/  ISETP.LT.OR P0, PT, R17, R207, P0 ;  /* 0x000000cf1100720c */ /* 0x000fe20000701670 */
[----:B------:R-:W-:-:S02]  /*a1a0*/  IMAD.IADD R17, R208, 0x1, -R17 ;  /* 0x00000001d0117824 */ /* 0x000fc400078e0a11 */
[----:B------:R-:W-:Y:S01]  /*a1b0*/  FMUL.FTZ R10, R149, UR31 ;  /* 0x0000001f950a7c20 */ /* 0x000fe20008410000 */
[----:B------:R-:W-:Y:S01]  /*a1c0*/  FSEL R8, R8, -INF , !P6 ;  /* 0xff80000008087808 */ /* 0x000fe20007000000 */
[----:B------:R-:W-:Y:S01]  /*a1d0*/  IMAD.IADD R14, R211, 0x1, -R15 ;  /* 0x00000001d30e7824 */ /* 0x000fe200078e0a0f */
[----:B------:R-:W-:Y:S01]  /*a1e0*/  FSEL R7, R7, -INF , !P1 ;  /* 0xff80000007077808 */ /* 0x000fe20004800000 */
[----:B------:R-:W-:Y:S01]  /*a1f0*/  MUFU.TANH R214, R214 ;  /* 0x000000d600d67308 */ /* 0x000fe20000002400 */
[----:B------:R-:W-:Y:S01]  /*a200*/  ISETP.GE.AND P6, PT, R13, R209, PT ;  /* 0x000000d10d00720c */ /* 0x000fe20003fc6270 */
[----:B------:R-:W-:Y:S01]  /*a210*/  FMUL.FTZ R163, R163, UR31 ;  /* 0x0000001fa3a37c20 */ /* 0x000fe20008410000 */
[----:B------:R-:W-:Y:S01]  /*a220*/  ISETP.GE.AND P1, PT, R13, R206, PT ;  /* 0x000000ce0d00720c */ /* 0x000fe20003f26270 */
[----:B------:R-:W-:Y:S01]  /*a230*/  FMUL.FTZ R172, R172, UR31 ;  /* 0x0000001facac7c20 */ /* 0x000fe20008410000 */
[----:B------:R-:W-:Y:S01]  /*a240*/  IABS R17, R17 ;  /* 0x0000001100117213 */ /* 0x000fe20000000000 */
[----:B------:R-:W-:Y:S01]  /*a250*/  FMUL.FTZ R173, R173, UR31 ;  /* 0x0000001fadad7c20 */ /* 0x000fe20008410000 */
[----:B------:R-:W-:Y:S01]  /*a260*/  IABS R12, R12 ;  /* 0x0000000c000c7213 */ /* 0x000fe20000000000 */
[----:B------:R-:W1:Y:S01]  /*a270*/  MUFU.TANH R10, R10 ;  /* 0x0000000a000a7308 */ /* 0x000e620000002400 */
[----:B------:R-:W-:Y:S01]  /*a280*/  ISETP.LT.OR P6, PT, R13, R210, P6 ;  /* 0x000000d20d00720c */ /* 0x000fe200037c1670 */
[----:B------:R-:W-:Y:S01]  /*a290*/  FMUL.FTZ R175, R175, UR31 ;  /* 0x0000001fafaf7c20 */ /* 0x000fe20008410000 */
[----:B------:R-:W-:Y:S01]  /*a2a0*/  ISETP.LT.OR P1, PT, R13, R207, P1 ;  /* 0x000000cf0d00720c */ /* 0x000fe20000f21670 */
[----:B------:R-:W-:Y:S01]  /*a2b0*/  IMAD.IADD R13, R208, 0x1, -R13 ;  /* 0x00000001d00d7824 */ /* 0x000fe200078e0a0d */
[----:B------:R-:W-:-:S02]  /*a2c0*/  I2FP.F32.S32 R17, R17 ;  /* 0x0000001100117245 */ /* 0x000fc40000201400 */
[----:B------:R-:W-:Y:S01]  /*a2d0*/  I2FP.F32.S32 R12, R12 ;  /* 0x0000000c000c7245 */ /* 0x000fe20000201400 */
[----:B------:R-:W2:Y:S01]  /*a2e0*/  MUFU.TANH R149, R144 ;  /* 0x0000009000957308 */ /* 0x000ea20000002400 */
[----:B------:R-:W-:Y:S01]  /*a2f0*/  IABS R13, R13 ;  /* 0x0000000d000d7213 */ /* 0x000fe20000000000 */
[----:B---3--:R-:W-:Y:S01]  /*a300*/  FFMA.FTZ R4, R17, -UR20, R4 ;  /* 0x8000001411047c23 */ /* 0x008fe20008010004 */
[----:B------:R-:W-:Y:S01]  /*a310*/  IABS R14, R14 ;  /* 0x0000000e000e7213 */ /* 0x000fe20000000000 */
[----:B------:R-:W-:Y:S01]  /*a320*/  FFMA.FTZ R213, R12, -UR20, R213 ;  /* 0x800000140cd57c23 */ /* 0x000fe200080100d5 */
[----:B------:R-:W-:Y:S01]  /*a330*/  I2FP.F32.S32 R13, R13 ;  /* 0x0000000d000d7245 */ /* 0x000fe20000201400 */
[----:B------:R-:W-:Y:S01]  /*a340*/  VIADD R17, R0, 0x19 ;  /* 0x0000001900117836 */ /* 0x000fe20000000000 */
[----:B------:R-:W-:Y:S01]  /*a350*/  I2FP.F32.S32 R151, R14 ;  /* 0x0000000e00977245 */ /* 0x000fe20000201400 */
[----:B------:R3:W4:Y:S01]  /*a360*/  MUFU.TANH R150, R146 ;  /* 0x0000009200967308 */ /* 0x0007220000002400 */
[----:B------:R-:W-:Y:S01]  /*a370*/  FSEL R4, R4, -INF , !P0 ;  /* 0xff80000004047808 */ /* 0x000fe20004000000 */
[----:B------:R-:W-:Y:S01]  /*a380*/  FFMA.FTZ R220, R13, -UR20, R220 ;  /* 0x800000140ddc7c23 */ /* 0x000fe200080100dc */
[----:B------:R-:W-:Y:S01]  /*a390*/  FSEL R213, R213, -INF , !P6 ;  /* 0xff800000d5d57808 */ /* 0x000fe20007000000 */
[----:B-1----:R-:W-:Y:S01]  /*a3a0*/  FFMA.FTZ R151, R151, -UR20, R10 ;  /* 0x8000001497977c23 */ /* 0x002fe2000801000a */
[C---:B------:R-:W-:Y:S01]  /*a3b0*/  ISETP.GE.AND P0, PT, R15.reuse, R209, PT ;  /* 0x000000d10f00720c */ /* 0x040fe20003f06270 */
[----:B------:R-:W-:Y:S01]  /*a3c0*/  VIADD R13, R0, 0x18 ;  /* 0x00000018000d7836 */ /* 0x000fe20000000000 */
[----:B------:R-:W-:Y:S01]  /*a3d0*/  ISETP.GE.AND P6, PT, R15, R206, PT ;  /* 0x000000ce0f00720c */ /* 0x000fe20003fc6270 */
[----:B------:R-:W-:Y:S01]  /*a3e0*/  FMUL.FTZ R10, R145, UR31 ;  /* 0x0000001f910a7c20 */ /* 0x000fe20008410000 */
[----:B------:R-:W-:Y:S01]  /*a3f0*/  ISETP.LT.OR P0, PT, R15, R210, P0 ;  /* 0x000000d20f00720c */ /* 0x000fe20000701670 */
        /* <DEDUP_REMOVED lines=8> */
[----:B---3--:R-:W-:Y:S01]  /*a480*/  FMUL.FTZ R146, R178, UR31 ;  /* 0x0000001fb2927c20 */ /* 0x008fe20008410000 */
[----:B------:R-:W-:Y:S01]  /*a490*/  ISETP.GE.AND P0, PT, R13, R206, PT ;  /* 0x000000ce0d00720c */ /* 0x000fe20003f06270 */
[----:B------:R-:W-:Y:S01]  /*a4a0*/  FMUL.FTZ R145, R177, UR31 ;  /* 0x0000001fb1917c20 */ /* 0x000fe20008410000 */
[----:B------:R-:W-:Y:S01]  /*a4b0*/  IABS R15, R15 ;  /* 0x0000000f000f7213 */ /* 0x000fe20000000000 */
[----:B------:R-:W3:Y:S01]  /*a4c0*/  MUFU.TANH R148, R148 ;  /* 0x0000009400947308 */ /* 0x000ee20000002400 */
[----:B------:R-:W-:Y:S01]  /*a4d0*/  ISETP.LT.OR P1, PT, R13, R210, P1 ;  /* 0x000000d20d00720c */ /* 0x000fe20000f21670 */
[----:B------:R-:W-:Y:S01]  /*a4e0*/  FMUL.FTZ R144, R179, UR31 ;  /* 0x0000001fb3907c20 */ /* 0x000fe20008410000 */
[----:B------:R-:W-:Y:S01]  /*a4f0*/  ISETP.LT.OR P0, PT, R13, R207, P0 ;  /* 0x000000cf0d00720c */ /* 0x000fe20000701670 */
[----:B------:R-:W-:Y:S01]  /*a500*/  IMAD.IADD R13, R208, 0x1, -R13 ;  /* 0x00000001d00d7824 */ /* 0x000fe200078e0a0d */
[----:B------:R-:W-:Y:S01]  /*a510*/  IABS R12, R12 ;  /* 0x0000000c000c7213 */ /* 0x000fe20000000000 */
[----:B------:R-:W-:Y:S01]  /*a520*/  FMUL.FTZ R14, R161, UR31 ;  /* 0x0000001fa10e7c20 */ /* 0x000fe20008410000 */
[----:B------:R-:W-:Y:S01]  /*a530*/  I2FP.F32.S32 R15, R15 ;  /* 0x0000000f000f7245 */ /* 0x000fe20000201400 */
[----:B------:R-:W5:Y:S01]  /*a540*/  MUFU.TANH R147, R147 ;  /* 0x0000009300937308 */ /* 0x000f620000002400 */
[----:B------:R-:W-:-:S02]  /*a550*/  I2FP.F32.S32 R12, R12 ;  /* 0x0000000c000c7245 */ /* 0x000fc40000201400 */
[----:B------:R-:W-:Y:S01]  /*a560*/  IABS R13, R13 ;  /* 0x0000000d000d7213 */ /* 0x000fe20000000000 */
[----:B------:R-:W-:Y:S01]  /*a570*/  FFMA.FTZ R214, R15, -UR20, R214 ;  /* 0x800000140fd67c23 */ /* 0x000fe200080100d6 */
[----:B------:R-:W-:Y:S01]  /*a580*/  IABS R135, R135 ;  /* 0x0000008700877213 */ /* 0x000fe20000000000 */
[----:B--2---:R-:W-:Y:S01]  /*a590*/  FFMA.FTZ R149, R12, -UR20, R149 ;  /* 0x800000140c957c23 */ /* 0x004fe20008010095 */
[----:B------:R-:W-:Y:S01]  /*a5a0*/  I2FP.F32.S32 R13, R13 ;  /* 0x0000000d000d7245 */ /* 0x000fe20000201400 */
[----:B------:R-:W2:Y:S01]  /*a5b0*/  MUFU.TANH R146, R146 ;  /* 0x0000009200927308 */ /* 0x000ea20000002400 */
[----:B------:R-:W-:Y:S01]  /*a5c0*/  I2FP.F32.S32 R135, R135 ;  /* 0x0000008700877245 */ /* 0x000fe20000201400 */
[----:B------:R-:W-:Y:S01]  /*a5d0*/  VIADD R15, R0, 0x21 ;  /* 0x00000021000f7836 */ /* 0x000fe20000000000 */
[----:B------:R-:W-:Y:S01]  /*a5e0*/  FSEL R214, R214, -INF , !P6 ;  /* 0xff800000d6d67808 */ /* 0x000fe20007000000 */
[----:B----4-:R-:W-:Y:S01]  /*a5f0*/  FFMA.FTZ R150, R13, -UR20, R150 ;  /* 0x800000140d967c23 */ /* 0x010fe20008010096 */
[----:B------:R-:W-:Y:S01]  /*a600*/  ISETP.GE.AND P6, PT, R17, R209, PT ;  /* 0x000000d11100720c */ /* 0x000fe20003fc6270 */
[----:B-1----:R-:W-:Y:S01]  /*a610*/  FFMA.FTZ R135, R135, -UR20, R10 ;  /* 0x8000001487877c23 */ /* 0x002fe2000801000a */
[----:B------:R-:W-:Y:S01]  /*a620*/  FSEL R149, R149, -INF , !P1 ;  /* 0xff80000095957808 */ /* 0x000fe20004800000 */
[----:B------:R-:W-:Y:S01]  /*a630*/  VIADD R13, R0, 0x20 ;  /* 0x00000020000d7836 */ /* 0x000fe20000000000 */
[C---:B------:R-:W-:Y:S01]  /*a640*/  ISETP.GE.AND P1, PT, R17.reuse, R206, PT ;  /* 0x000000ce1100720c */ /* 0x040fe20003f26270 */
[----:B------:R-:W1:Y:S01]  /*a650*/  MUFU.TANH R145, R145 ;  /* 0x0000009100917308 */ /* 0x000e620000002400 */
[----:B------:R-:W-:Y:S01]  /*a660*/  ISETP.LT.OR P6, PT, R17, R210, P6 ;  /* 0x000000d21100720c */ /* 0x000fe200037c1670 */
[----:B------:R-:W-:Y:S01]  /*a670*/  IMAD.IADD R12, R211, 0x1, -R13 ;  /* 0x00000001d30c7824 */ /* 0x000fe200078e0a0d */
[----:B------:R-:W-:Y:S01]  /*a680*/  ISETP.LT.OR P1, PT, R17, R207, P1 ;  /* 0x000000cf1100720c */ /* 0x000fe20000f21670 */
[----:B------:R-:W-:Y:S01]  /*a690*/  IMAD.IADD R17, R208, 0x1, -R17 ;  /* 0x00000001d0117824 */ /* 0x000fe200078e0a11 */
[----:B------:R-:W-:Y:S01]  /*a6a0*/  FSEL R150, R150, -INF , !P0 ;  /* 0xff80000096967808 */ /* 0x000fe20004000000 */
[----:B------:R-:W-:Y:S01]  /*a6b0*/  IMAD.IADD R10, R211, 0x1, -R15 ;  /* 0x00000001d30a7824 */ /* 0x000fe200078e0a0f */
[----:B------:R-:W-:Y:S01]  /*a6c0*/  FSEL R135, R135, -INF , !P6 ;  /* 0xff80000087877808 */ /* 0x000fe20007000000 */
[----:B------:R-:W4:Y:S01]  /*a6d0*/  MUFU.TANH R144, R144 ;  /* 0x0000009000907308 */ /* 0x000f220000002400 */
[----:B------:R-:W-:-:S02]  /*a6e0*/  ISETP.GE.AND P0, PT, R13, R209, PT ;  /* 0x000000d10d00720c */ /* 0x000fc40003f06270 */
[C---:B------:R-:W-:Y:S02]  /*a6f0*/  ISETP.GE.AND P6, PT, R13.reuse, R206, PT ;  /* 0x000000ce0d00720c */ /* 0x040fe40003fc6270 */
[C---:B------:R-:W-:Y:S02]  /*a700*/  ISETP.LT.OR P0, PT, R13.reuse, R210, P0 ;  /* 0x000000d20d00720c */ /* 0x040fe40000701670 */
[----:B------:R-:W-:Y:S01]  /*a710*/  ISETP.LT.OR P6, PT, R13, R207, P6 ;  /* 0x000000cf0d00720c */ /* 0x000fe200037c1670 */
[----:B------:R-:W-:Y:S01]  /*a720*/  IMAD.IADD R13, R208, 0x1, -R13 ;  /* 0x00000001d00d7824 */ /* 0x000fe200078e0a0d */
[----:B------:R-:W-:Y:S01]  /*a730*/  IABS R17, R17 ;  /* 0x0000001100117213 */ /* 0x000fe20000000000 */
[----:B------:R-:W4:Y:S01]  /*a740*/  MUFU.TANH R143, R136 ;  /* 0x00000088008f7308 */ /* 0x000f220000002400 */
[----:B------:R-:W-:Y:S02]  /*a750*/  IABS R12, R12 ;  /* 0x0000000c000c7213 */ /* 0x000fe40000000000 */
[----:B------:R-:W-:-:S02]  /*a760*/  I2FP.F32.S32 R17, R17 ;  /* 0x0000001100117245 */ /* 0x000fc40000201400 */
[----:B------:R-:W-:Y:S02]  /*a770*/  I2FP.F32.S32 R12, R12 ;  /* 0x0000000c000c7245 */ /* 0x000fe40000201400 */
[----:B------:R-:W-:Y:S01]  /*a780*/  IABS R13, R13 ;  /* 0x0000000d000d7213 */ /* 0x000fe20000000000 */
[----:B---3--:R-:W-:Y:S01]  /*a790*/  FFMA.FTZ R148, R17, -UR20, R148 ;  /* 0x8000001411947c23 */ /* 0x008fe20008010094 */
[----:B------:R-:W-:Y:S01]  /*a7a0*/  IABS R10, R10 ;  /* 0x0000000a000a7213 */ /* 0x000fe20000000000 */
[----:B-----5:R-:W-:Y:S01]  /*a7b0*/  FFMA.FTZ R147, R12, -UR20, R147 ;  /* 0x800000140c937c23 */ /* 0x020fe20008010093 */
[----:B------:R-:W-:Y:S01]  /*a7c0*/  I2FP.F32.S32 R13, R13 ;  /* 0x0000000d000d7245 */ /* 0x000fe20000201400 */
[----:B------:R-:W-:Y:S01]  /*a7d0*/  MUFU.TANH R142, R138 ;  /* 0x0000008a008e7308 */ /* 0x000fe20000002400 */
[----:B------:R-:W-:Y:S01]  /*a7e0*/  I2FP.F32.S32 R10, R10 ;  /* 0x0000000a000a7245 */ /* 0x000fe20000201400 */
[----:B------:R-:W-:Y:S01]  /*a7f0*/  IMAD.IADD R17, R211, 0x1, -R16 ;  /* 0x00000001d3117824 */ /* 0x000fe200078e0a10 */
[----:B------:R-:W-:Y:S01]  /*a800*/  FSEL R148, R148, -INF , !P1 ;  /* 0xff80000094947808 */ /* 0x000fe20004800000 */
[----:B--2---:R-:W-:Y:S01]  /*a810*/  FFMA.FTZ R146, R13, -UR20, R146 ;  /* 0x800000140d927c23 */ /* 0x004fe20008010092 */
[----:B------:R-:W-:Y:S01]  /*a820*/  FSEL R147, R147, -INF , !P0 ;  /* 0xff80000093937808 */ /* 0x000fe20004000000 */
[----:B------:R-:W-:Y:S01]  /*a830*/  VIADD R13, R0, 0x28 ;  /* 0x00000028000d7836 */ /* 0x000fe20000000000 */
[C---:B------:R-:W-:Y:S01]  /*a840*/  ISETP.GE.AND P1, PT, R15.reuse, R209, PT ;  /* 0x000000d10f00720c */ /* 0x040fe20003f26270 */
[----:B-1----:R-:W-:Y:S01]  /*a850*/  FFMA.FTZ R145, R10, -UR20, R145 ;  /* 0x800000140a917c23 */ /* 0x002fe20008010091 */
[----:B------:R-:W-:Y:S01]  /*a860*/  ISETP.GE.AND P0, PT, R15, R206, PT ;  /* 0x000000ce0f00720c */ /* 0x000fe20003f06270 */
[----:B------:R-:W-:Y:S01]  /*a870*/  IMAD.IADD R12, R211, 0x1, -R13 ;  /* 0x00000001d30c7824 */ /* 0x000fe200078e0a0d */
[----:B------:R-:W-:Y:S01]  /*a880*/  ISETP.LT.OR P1, PT, R15, R210, P1 ;  /* 0x000000d20f00720c */ /* 0x000fe20000f21670 */
[----:B------:R-:W-:Y:S01]  /*a890*/  FMUL.FTZ R10, R137, UR31 ;  /* 0x0000001f890a7c20 */ /* 0x000fe20008410000 */
[----:B------:R-:W-:Y:S01]  /*a8a0*/  ISETP.LT.OR P0, PT, R15, R207, P0 ;  /* 0x000000cf0f00720c */ /* 0x000fe20000701670 */
[----:B------:R-:W-:Y:S01]  /*a8b0*/  IMAD.IADD R15, R208, 0x1, -R15 ;  /* 0x00000001d00f7824 */ /* 0x000fe200078e0a0f */
[----:B------:R-:W-:Y:S01]  /*a8c0*/  FSEL R146, R146, -INF , !P6 ;  /* 0xff80000092927808 */ /* 0x000fe20007000000 */
[----:B------:R-:W-:Y:S01]  /*a8d0*/  MUFU.TANH R140, R139 ;  /* 0x0000008b008c7308 */ /* 0x000fe20000002400 */
[----:B------:R-:W-:-:S02]  /*a8e0*/  FSEL R145, R145, -INF , !P1 ;  /* 0xff80000091917808 */ /* 0x000fc40004800000 */
[C---:B------:R-:W-:Y:S02]  /*a8f0*/  ISETP.GE.AND P6, PT, R13.reuse, R209, PT ;  /* 0x000000d10d00720c */ /* 0x040fe40003fc6270 */
[C---:B------:R-:W-:Y:S02]  /*a900*/  ISETP.GE.AND P1, PT, R13.reuse, R206, PT ;  /* 0x000000ce0d00720c */ /* 0x040fe40003f26270 */
[----:B------:R-:W-:Y:S01]  /*a910*/  IABS R15, R15 ;  /* 0x0000000f000f7213 */ /* 0x000fe20000000000 */
[----:B------:R-:W1:Y:S01]  /*a920*/  MUFU.TANH R10, R10 ;  /* 0x0000000a000a7308 */ /* 0x000e620000002400 */
[----:B------:R-:W-:Y:S02]  /*a930*/  IABS R12, R12 ;  /* 0x0000000c000c7213 */ /* 0x000fe40000000000 */
[C---:B------:R-:W-:Y:S02]  /*a940*/  ISETP.LT.OR P6, PT, R13.reuse, R210, P6 ;  /* 0x000000d20d00720c */ /* 0x040fe400037c1670 */
[----:B------:R-:W-:Y:S01]  /*a950*/  ISETP.LT.OR P1, PT, R13, R207, P1 ;  /* 0x000000cf0d00720c */ /* 0x000fe20000f21670 */
[----:B------:R-:W-:Y:S01]  /*a960*/  IMAD.IADD R13, R208, 0x1, -R13 ;  /* 0x00000001d00d7824 */ /* 0x000fe200078e0a0d */
[----:B------:R-:W-:Y:S01]  /*a970*/  I2FP.F32.S32 R15, R15 ;  /* 0x0000000f000f7245 */ /* 0x000fe20000201400 */
[----:B------:R-:W-:Y:S01]  /*a980*/  MUFU.TANH R14, R14 ;  /* 0x0000000e000e7308 */ /* 0x000fe20000002400 */
[----:B------:R-:W-:-:S02]  /*a990*/  I2FP.F32.S32 R12, R12 ;  /* 0x0000000c000c7245 */ /* 0x000fc40000201400 */
[----:B------:R-:W-:Y:S01]  /*a9a0*/  IABS R13, R13 ;  /* 0x0000000d000d7213 */ /* 0x000fe20000000000 */
[----:B----4-:R-:W-:Y:S01]  /*a9b0*/  FFMA.FTZ R144, R15, -UR20, R144 ;  /* 0x800000140f907c23 */ /* 0x010fe20008010090 */
[----:B------:R-:W-:Y:S01]  /*a9c0*/  IABS R17, R17 ;  /* 0x0000001100117213 */ /* 0x000fe20000000000 */
[----:B------:R-:W-:Y:S01]  /*a9d0*/  FFMA.FTZ R143, R12, -UR20, R143 ;  /* 0x800000140c8f7c23 */ /* 0x000fe2000801008f */
[----:B------:R-:W-:Y:S01]  /*a9e0*/  I2FP.F32.S32 R13, R13 ;  /* 0x0000000d000d7245 */ /* 0x000fe20000201400 */
[----:B------:R-:W-:Y:S01]  /*a9f0*/  FMUL.FTZ R12, R160, UR31 ;  /* 0x0000001fa00c7c20 */ /* 0x000fe20008410000 */
[----:B------:R-:W-:Y:S01]  /*aa00*/  FSEL R144, R144, -INF , !P0 ;  /* 0xff80000090907808 */ /* 0x000fe20004000000 */
[----:B-1----:R-:W-:Y:S01]  /*aa10*/  FFMA.FTZ R141, R141, -UR20, R10 ;  /* 0x800000148d8d7c23 */ /* 0x002fe2000801000a */
[----:B------:R-:W-:Y:S01]  /*aa20*/  FSEL R143, R143, -INF , !P6 ;  /* 0xff8000008f8f7808 */ /* 0x000fe20007000000 */
[----:B------:R-:W-:Y:S01]  /*aa30*/  FFMA.FTZ R142, R13, -UR20, R142 ;  /* 0x800000140d8e7c23 */ /* 0x000fe2000801008e */
[C---:B------:R-:W-:Y:S01]  /*aa40*/  ISETP.GE.AND P0, PT, R19.reuse, R209, PT ;  /* 0x000000d11300720c */ /* 0x040fe20003f06270 */
[----:B------:R-:W-:Y:S01]  /*aa50*/  FMUL.FTZ R13, R162, UR31 ;  /* 0x0000001fa20d7c20 */ /* 0x000fe20008410000 */
[C---:B------:R-:W-:Y:S01]  /*aa60*/  ISETP.GE.AND P6, PT, R19.reuse, R206, PT ;  /* 0x000000ce1300720c */ /* 0x040fe20003fc6270 */
[----:B------:R-:W1:Y:S01]  /*aa70*/  MUFU.TANH R12, R12 ;  /* 0x0000000c000c7308 */ /* 0x000e620000002400 */
[C---:B------:R-:W-:Y:S01]  /*aa80*/  ISETP.LT.OR P0, PT, R19.reuse, R210, P0 ;  /* 0x000000d21300720c */ /* 0x040fe20000701670 */
[----:B------:R-:W-:Y:S01]  /*aa90*/  VIADD R10, R0, 0x31 ;  /* 0x00000031000a7836 */ /* 0x000fe20000000000 */
[----:B------:R-:W-:Y:S01]  /*aaa0*/  ISETP.LT.OR P6, PT, R19, R207, P6 ;  /* 0x000000cf1300720c */ /* 0x000fe200037c1670 */
[----:B------:R-:W-:Y:S01]  /*aab0*/  IMAD.IADD R19, R208, 0x1, -R19 ;  /* 0x00000001d0137824 */ /* 0x000fe200078e0a13 */
[----:B------:R-:W-:Y:S01]  /*aac0*/  FSEL R142, R142, -INF , !P1 ;  /* 0xff8000008e8e7808 */ /* 0x000fe20004800000 */
[----:B------:R-:W-:Y:S01]  /*aad0*/  IMAD.IADD R15, R211, 0x1, -R10 ;  /* 0x00000001d30f7824 */ /* 0x000fe200078e0a0a */
[----:B------:R-:W-:Y:S01]  /*aae0*/  FSEL R141, R141, -INF , !P0 ;  /* 0xff8000008d8d7808 */ /* 0x000fe20004000000 */
[----:B------:R-:W2:Y:S01]  /*aaf0*/  MUFU.TANH R13, R13 ;  /* 0x0000000d000d7308 */ /* 0x000ea20000002400 */
[----:B------:R-:W-:-:S02]  /*ab00*/  ISETP.GE.AND P1, PT, R16, R209, PT ;  /* 0x000000d11000720c */ /* 0x000fc40003f26270 */
[C---:B------:R-:W-:Y:S02]  /*ab10*/  ISETP.GE.AND P0, PT, R16.reuse, R206, PT ;  /* 0x000000ce1000720c */ /* 0x040fe40003f06270 */
[----:B------:R-:W-:Y:S02]  /*ab20*/  IABS R19, R19 ;  /* 0x0000001300137213 */ /* 0x000fe40000000000 */
[C---:B------:R-:W-:Y:S01]  /*ab30*/  ISETP.LT.OR P1, PT, R16.reuse, R210, P1 ;  /* 0x000000d21000720c */ /* 0x040fe20000f21670 */
[----:B------:R-:W-:Y:S01]  /*ab40*/  MUFU.TANH R174, R174 ;  /* 0x000000ae00ae7308 */ /* 0x000fe20000002400 */
[----:B------:R-:W-:Y:S01]  /*ab50*/  ISETP.LT.OR P0, PT, R16, R207, P0 ;  /* 0x000000cf1000720c */ /* 0x000fe20000701670 */
[----:B------:R-:W-:Y:S01]  /*ab60*/  IMAD.IADD R16, R208, 0x1, -R16 ;  /* 0x00000001d0107824 */ /* 0x000fe200078e0a10 */
[----:B------:R-:W-:Y:S02]  /*ab70*/  I2FP.F32.S32 R19, R19 ;  /* 0x0000001300137245 */ /* 0x000fe40000201400 */
[----:B------:R-:W-:-:S02]  /*ab80*/  I2FP.F32.S32 R17, R17 ;  /* 0x0000001100117245 */ /* 0x000fc40000201400 */
[----:B------:R-:W-:Y:S01]  /*ab90*/  IABS R16, R16 ;  /* 0x0000001000107213 */ /* 0x000fe20000000000 */
[----:B------:R-:W-:Y:S01]  /*aba0*/  FFMA.FTZ R140, R19, -UR20, R140 ;  /* 0x80000014138c7c23 */ /* 0x000fe2000801008c */
[----:B------:R-:W-:Y:S01]  /*abb0*/  IABS R15, R15 ;  /* 0x0000000f000f7213 */ /* 0x000fe20000000000 */
[----:B-1----:R-:W-:Y:S01]  /*abc0*/  FFMA.FTZ R12, R17, -UR20, R12 ;  /* 0x80000014110c7c23 */ /* 0x002fe2000801000c */
[----:B------:R-:W-:Y:S01]  /*abd0*/  I2FP.F32.S32 R16, R16 ;  /* 0x0000001000107245 */ /* 0x000fe20000201400 */
[----:B------:R-:W-:Y:S01]  /*abe0*/  MUFU.TANH R163, R163 ;  /* 0x000000a300a37308 */ /* 0x000fe20000002400 */
[----:B------:R-:W-:Y:S02]  /*abf0*/  I2FP.F32.S32 R15, R15 ;  /* 0x0000000f000f7245 */ /* 0x000fe40000201400 */
[----:B------:R-:W-:Y:S01]  /*ac00*/  FSEL R140, R140, -INF , !P6 ;  /* 0xff8000008c8c7808 */ /* 0x000fe20007000000 */
[----:B--2---:R-:W-:Y:S01]  /*ac10*/  FFMA.FTZ R13, R16, -UR20, R13 ;  /* 0x80000014100d7c23 */ /* 0x004fe2000801000d */
[----:B------:R-:W-:Y:S01]  /*ac20*/  BAR.SYNC.DEFER_BLOCKING 0x0 ;  /* 0x0000000000007b1d */ /* 0x000fe20000010000 */
[-C--:B------:R-:W-:Y:S01]  /*ac30*/  ISETP.GE.AND P6, PT, R10, R209.reuse, PT ;  /* 0x000000d10a00720c */ /* 0x080fe20003fc6270 */
[----:B------:R-:W-:Y:S01]  /*ac40*/  FFMA.FTZ R14, R15, -UR20, R14 ;  /* 0x800000140f0e7c23 */ /* 0x000fe2000801000e */
[----:B------:R-:W-:Y:S01]  /*ac50*/  FSEL R171, R12, -INF , !P1 ;  /* 0xff8000000cab7808 */ /* 0x000fe20004800000 */
[----:B------:R-:W-:Y:S01]  /*ac60*/  VIADD R12, R0, 0x38 ;  /* 0x00000038000c7836 */ /* 0x000fe20000000000 */
[----:B------:R-:W-:Y:S01]  /*ac70*/  ISETP.LT.OR P6, PT, R10, R210, P6 ;  /* 0x000000d20a00720c */ /* 0x000fe200037c1670 */
[----:B------:R-:W1:Y:S01]  /*ac80*/  MUFU.TANH R172, R172 ;  /* 0x000000ac00ac7308 */ /* 0x000e620000002400 */
[----:B------:R-:W-:Y:S01]  /*ac90*/  FSEL R166, R13, -INF , !P0 ;  /* 0xff8000000da67808 */ /* 0x000fe20004000000 */
[----:B------:R-:W-:Y:S01]  /*aca0*/  IMAD.IADD R15, R211, 0x1, -R12 ;  /* 0x00000001d30f7824 */ /* 0x000fe200078e0a0c */
[----:B------:R-:W-:Y:S01]  /*acb0*/  FSEL R169, R14, -INF , !P6 ;  /* 0xff8000000ea97808 */ /* 0x000fe20007000000 */
[----:B------:R-:W-:Y:S01]  /*acc0*/  VIADD R0, R0, 0x39 ;  /* 0x0000003900007836 */ /* 0x000fe20000000000 */
[----:B------:R-:W-:-:S02]  /*acd0*/  ISETP.GE.AND P0, PT, R12, R209, PT ;  /* 0x000000d10c00720c */ /* 0x000fc40003f06270 */
[C---:B------:R-:W-:Y:S01]  /*ace0*/  ISETP.GE.AND P6, PT, R12.reuse, R206, PT ;  /* 0x000000ce0c00720c */ /* 0x040fe20003fc6270 */
[----:B------:R-:W2:Y:S01]  /*acf0*/  MUFU.TANH R173, R173 ;  /* 0x000000ad00ad7308 */ /* 0x000ea20000002400 */
[C---:B------:R-:W-:Y:S01]  /*ad00*/  ISETP.LT.OR P0, PT, R12.reuse, R210, P0 ;  /* 0x000000d20c00720c */ /* 0x040fe20000701670 */
[----:B------:R-:W-:Y:S01]  /*ad10*/  IMAD.IADD R14, R211, 0x1, -R0 ;  /* 0x00000001d30e7824 */ /* 0x000fe200078e0a00 */
[----:B------:R-:W-:Y:S01]  /*ad20*/  ISETP.LT.OR P6, PT, R12, R207, P6 ;  /* 0x000000cf0c00720c */ /* 0x000fe200037c1670 */
[----:B------:R-:W-:Y:S01]  /*ad30*/  IMAD.IADD R12, R208, 0x1, -R12 ;  /* 0x00000001d00c7824 */ /* 0x000fe200078e0a0c */
[----:B------:R-:W-:Y:S02]  /*ad40*/  IABS R15, R15 ;  /* 0x0000000f000f7213 */ /* 0x000fe40000000000 */
[----:B------:R-:W-:Y:S01]  /*ad50*/  ISETP.GE.AND P1, PT, R10, R206, PT ;  /* 0x000000ce0a00720c */ /* 0x000fe20003f26270 */
[----:B------:R-:W3:Y:S01]  /*ad60*/  MUFU.TANH R175, R175 ;  /* 0x000000af00af7308 */ /* 0x000ee20000002400 */
[----:B------:R-:W-:-:S02]  /*ad70*/  I2FP.F32.S32 R13, R15 ;  /* 0x0000000f000d7245 */ /* 0x000fc40000201400 */
[----:B------:R-:W-:Y:S01]  /*ad80*/  IABS R15, R12 ;  /* 0x0000000c000f7213 */ /* 0x000fe20000000000 */
[----:B------:R-:W-:Y:S01]  /*ad90*/  IMAD.IADD R12, R208, 0x1, -R0 ;  /* 0x00000001d00c7824 */ /* 0x000fe200078e0a00 */
[----:B------:R-:W-:Y:S01]  /*ada0*/  ISETP.LT.OR P1, PT, R10, R207, P1 ;  /* 0x000000cf0a00720c */ /* 0x000fe20000f21670 */
[----:B------:R-:W-:Y:S01]  /*adb0*/  IMAD.IADD R10, R208, 0x1, -R10 ;  /* 0x00000001d00a7824 */ /* 0x000fe200078e0a0a */
[----:B------:R-:W-:Y:S01]  /*adc0*/  I2FP.F32.S32 R15, R15 ;  /* 0x0000000f000f7245 */ /* 0x000fe20000201400 */
[----:B-1----:R-:W-:Y:S01]  /*add0*/  FFMA.FTZ R13, R13, -UR20, R172 ;  /* 0x800000140d0d7c23 */ /* 0x002fe200080100ac */
[----:B------:R-:W-:Y:S02]  /*ade0*/  IABS R14, R14 ;  /* 0x0000000e000e7213 */ /* 0x000fe40000000000 */
[----:B------:R-:W-:Y:S01]  /*adf0*/  IABS R10, R10 ;  /* 0x0000000a000a7213 */ /* 0x000fe20000000000 */
[----:B------:R-:W-:Y:S01]  /*ae00*/  FFMA.FTZ R15, R15, -UR20, R174 ;  /* 0x800000140f0f7c23 */ /* 0x000fe200080100ae */
[----:B------:R-:W-:-:S02]  /*ae10*/  IABS R12, R12 ;  /* 0x0000000c000c7213 */ /* 0x000fc40000000000 */
[----:B------:R-:W-:Y:S02]  /*ae20*/  I2FP.F32.S32 R10, R10 ;  /* 0x0000000a000a7245 */ /* 0x000fe40000201400 */
[----:B------:R-:W-:Y:S02]  /*ae30*/  FSEL R162, R15, -INF , !P6 ;  /* 0xff8000000fa27808 */ /* 0x000fe40007000000 */
[----:B------:R-:W-:Y:S01]  /*ae40*/  ISETP.LT.AND P6, PT, R203, UR10, PT ;  /* 0x0000000acb007c0c */ /* 0x000fe2000bfc1270 */
[----:B------:R-:W-:Y:S01]  /*ae50*/  FFMA.FTZ R10, R10, -UR20, R163 ;  /* 0x800000140a0a7c23 */ /* 0x000fe200080100a3 */
[----:B------:R-:W-:Y:S02]  /*ae60*/  I2FP.F32.S32 R14, R14 ;  /* 0x0000000e000e7245 */ /* 0x000fe40000201400 */
[----:B------:R-:W-:Y:S02]  /*ae70*/  I2FP.F32.S32 R12, R12 ;  /* 0x0000000c000c7245 */ /* 0x000fe40000201400 */
[----:B------:R-:W-:Y:S01]  /*ae80*/  FSEL R164, R10, -INF , !P1 ;  /* 0xff8000000aa47808 */ /* 0x000fe20004800000 */
[----:B--2---:R-:W-:Y:S01]  /*ae90*/  FFMA.FTZ R14, R14, -UR20, R173 ;  /* 0x800000140e0e7c23 */ /* 0x004fe200080100ad */
[----:B------:R-:W-:Y:S01]  /*aea0*/  FSEL R167, R13, -INF , !P0 ;  /* 0xff8000000da77808 */ /* 0x000fe20004000000 */
[----:B---3--:R-:W-:Y:S01]  /*aeb0*/  FFMA.FTZ R12, R12, -UR20, R175 ;  /* 0x800000140c0c7c23 */ /* 0x008fe200080100af */
[----:B------:R-:W-:-:S02]  /*aec0*/  ISETP.GE.AND P1, PT, R0, R209, PT ;  /* 0x000000d10000720c */ /* 0x000fc40003f26270 */
        /* <DEDUP_REMOVED lines=79> */
.L_x_6552:
[----:B------:R-:W-:-:S04]  /*b3c0*/  ULEA UR14, -UR8, URZ, 0x6 ;  /* 0x0000003f080e7291 */ /* 0x000fc8000f8e313f */
[----:B------:R-:W-:-:S12]  /*b3d0*/  USHF.R.S32.HI UR9, URZ, 0x1f, UR14 ;  /* 0x0000001f3f097899 */ /* 0x000fd8000801140e */
.L_x_6553:
        /* <DEDUP_REMOVED lines=122> */
.L_x_6555:
[----:B------:R-:W-:Y:S05]  /*bb80*/  BSYNC B0 ;  /* 0x0000000000007941 */ /* 0x000fea0003800000 */
.L_x_6554:
[----:B------:R-:W0:Y:S01]  /*bb90*/  LDGDEPBAR ;  /* 0x00000000000079af */ /* 0x000e220000000000 */
[----:B--2---:R-:W-:Y:S01]  /*bba0*/  IMAD.U32 R13, RZ, RZ, UR14 ;  /* 0x0000000eff0d7e24 */ /* 0x004fe2000f8e00ff */
[----:B------:R-:W-:Y:S01]  /*bbb0*/  MOV R0, UR9 ;  /* 0x0000000900007c02 */ /* 0x000fe20008000f00 */
[----:B------:R-:W-:-:S03]  /*bbc0*/  IMAD.U32 R10, RZ, RZ, UR14 ;  /* 0x0000000eff0a7e24 */ /* 0x000fc6000f8e00ff */
[----:B------:R-:W-:-:S04]  /*bbd0*/  LEA R216, P0, R13, R216, 0x1 ;  /* 0x000000d80dd87211 */ /* 0x000fc800078008ff */
[----:B------:R-:W-:-:S09]  /*bbe0*/  LEA.HI.X R215, R10, R215, R0, 0x1, P0 ;  /* 0x000000d70ad77211 */ /* 0x000fd200000f0c00 */
.L_x_6551:
        /* <DEDUP_REMOVED lines=409> */
.L_x_6548:
        /* <DEDUP_REMOVED lines=42> */
.L_x_6560:
        /* <DEDUP_REMOVED lines=52> */
[----:B------:R-:W-:Y:S02]  /*db60*/  LEA.HI.X.SX32 R7, R5, UR19, 0x2, P1 ;  /* 0x0000001305077c11 */ /* 0x000fe400088f16ff */
[----:B------:R-:W-:Y:S02]  /*db70*/  LEA.HI.X.SX32 R5, R3, UR19, 0x2, P0 ;  /* 0x0000001303057c11 */ /* 0x000fe400080f16ff */
        /* <DEDUP_REMOVED lines=8> */
[----:B------:R-:W-:Y:S01]  /*dc00*/  MOV R12, UR24 ;  /* 0x00000018000c7c02 */ /* 0x000fe20008000f00 */
[----:B------:R-:W-:Y:S01]  /*dc10*/  UIADD3 UR24, UR35, -UR33, URZ ;  /* 0x8000002123187290 */ /* 0x000fe2000fffe03f */
[----:B------:R-:W-:Y:S02]  /*dc20*/  IMAD.U32 R13, RZ, RZ, UR25 ;  /* 0x00000019ff0d7e24 */ /* 0x000fe4000f8e00ff */
[----:B------:R-:W3:Y:S01]  /*dc30*/  LDG.E R3, desc[UR26][R14.64] ;  /* 0x0000001a0e037981 */ /* 0x000ee2000c1e1900 */
[----:B------:R-:W-:Y:S03]  /*dc40*/  UIMAD UR24, UR24, UR12, -0x40 ;  /* 0xffffffc0181874a4 */ /* 0x000fe6000f8e020c */
[----:B------:R-:W3:Y:S01]  /*dc50*/  LDG.E R10, desc[UR26][R12.64] ;  /* 0x0000001a0c0a7981 */ /* 0x000ee2000c1e1900 */
[----:B------:R-:W-:Y:S06]  /*dc60*/  USHF.R.S32.HI UR8, URZ, 0x1f, UR24 ;  /* 0x0000001f3f087899 */ /* 0x000fec0008011418 */
        /* <DEDUP_REMOVED lines=11> */
.L_x_6557:
        /* <DEDUP_REMOVED lines=57> */
[----:B------:R-:W-:Y:S02]  /*e0b0*/  ISETP.LT.AND P0, PT, R203, UR10, PT ;  /* 0x0000000acb007c0c */ /* 0x000fe4000bf01270 */
[----:B------:R-:W-:Y:S01]  /*e0c0*/  MOV R221, R223 ;  /* 0x000000df00dd7202 */ /* 0x000fe20000000f00 */
        /* <DEDUP_REMOVED lines=289> */
[----:B------:R-:W-:Y:S02]  /*f2e0*/  IMAD.U32 R8, RZ, RZ, UR35 ;  /* 0x00000023ff087e24 */ /* 0x000fe4000f8e00ff */
[----:B------:R-:W-:Y:S01]  /*f2f0*/  IMAD.U32 R6, RZ, RZ, UR33 ;  /* 0x00000021ff067e24 */ /* 0x000fe2000f8e00ff */
[----:B------:R-:W-:Y:S01]  /*f300*/  MOV R5, UR33 ;  /* 0x0000002100057c02 */ /* 0x000fe20008000f00 */
[----:B------:R-:W-:Y:S01]  /*f310*/  IMAD.U32 R4, RZ, RZ, UR35 ;  /* 0x00000023ff047e24 */ /* 0x000fe2000f8e00ff */
[----:B------:R-:W-:Y:S02]  /*f320*/  LEA R8, P0, R8, UR18, 0x2 ;  /* 0x0000001208087c11 */ /* 0x000fe4000f8010ff */
[----:B------:R-:W-:Y:S02]  /*f330*/  LEA R6, P1, R6, UR18, 0x2 ;  /* 0x0000001206067c11 */ /* 0x000fe4000f8210ff */
[----:B------:R-:W-:Y:S02]  /*f340*/  LEA.HI.X.SX32 R9, R4, UR19, 0x2, P0 ;  /* 0x0000001304097c11 */ /* 0x000fe400080f16ff */
        /* <DEDUP_REMOVED lines=27> */
.L_x_6559:
        /* <DEDUP_REMOVED lines=89> */
.L_x_6558:
[----:B------:R-:W-:Y:S01]  /*fa90*/  IMAD.U32 R5, RZ, RZ, UR10 ;  /* 0x0000000aff057e24 */ /* 0x000fe2000f8e00ff */
[----:B--2---:R-:W-:Y:S03]  /*faa0*/  LDSM.16.MT88.4 R24, [R194+0xc000] ;  /* 0x00c00000c218783b */ /* 0x004fe60000004200 */
        /* <DEDUP_REMOVED lines=9> */
[----:B------:R-:W-:Y:S01]  /*fb40*/  LDSM.16.MT88.4 R28, [R193+0xc000] ;  /* 0x00c00000c11c783b */ /* 0x000fe20000004200 */
[----:B------:R-:W-:Y:S01]  /*fb50*/  I2FP.F32.S32 R6, R5 ;  /* 0x0000000500067245 */ /* 0x000fe20000201400 */
[----:B------:R-:W-:Y:S01]  /*fb60*/  VIADD R5, R4, 0x1 ;  /* 0x0000000104057836 */ /* 0x000fe20000000000 */
[----:B------:R-:W-:Y:S02]  /*fb70*/  IABS R8, R8 ;  /* 0x0000000800087213 */ /* 0x000fe40000000000 */
[----:B------:R-:W-:Y:S01]  /*fb80*/  IADD3 R19, R208, -R4, RZ ;  /* 0x80000004d0137210 */ /* 0x000fe20007ffe0ff */
[----:B------:R-:W-:Y:S01]  /*fb90*/  FFMA.FTZ R3, R6, -UR20, R3 ;  /* 0x8000001406037c23 */ /* 0x000fe20008010003 */
[----:B------:R-:W-:Y:S01]  /*fba0*/  VIADD R6, R4, 0x8 ;  /* 0x0000000804067836 */ /* 0x000fe20000000000 */
[----:B------:R-:W-:Y:S01]  /*fbb0*/  I2FP.F32.S32 R8, R8 ;  /* 0x0000000800087245 */ /* 0x000fe20000201400 */
[----:B------:R-:W-:Y:S01]  /*fbc0*/  IMAD.IADD R15, R211, 0x1, -R5 ;  /* 0x00000001d30f7824 */ /* 0x000fe200078e0a05 */
[----:B------:R-:W-:Y:S01]  /*fbd0*/  ISETP.GE.AND P6, PT, R5, R210, PT ;  /* 0x000000d20500720c */ /* 0x000fe20003fc6270 */
[--C-:B------:R-:W-:Y:S01]  /*fbe0*/  IMAD.IADD R13, R211, 0x1, -R6.reuse ;  /* 0x00000001d30d7824 */ /* 0x100fe200078e0a06 */
[----:B------:R-:W-:Y:S01]  /*fbf0*/  ISETP.GE.AND P1, PT, R5, R207, PT ;  /* 0x000000cf0500720c */ /* 0x000fe20003f26270 */
[----:B-1----:R-:W-:Y:S01]  /*fc00*/  FFMA.FTZ R227, R8, -UR20, R227 ;  /* 0x8000001408e37c23 */ /* 0x002fe200080100e3 */
[----:B------:R-:W-:Y:S01]  /*fc10*/  IADD3 R10, R211, -R14, RZ ;  /* 0x8000000ed30a7210 */ /* 0x000fe20007ffe0ff */
[----:B------:R-:W-:Y:S01]  /*fc20*/  IMAD.IADD R8, R208, 0x1, -R5 ;  /* 0x00000001d0087824 */ /* 0x000fe200078e0a05 */
[----:B------:R-:W-:Y:S02]  /*fc30*/  IABS R13, R13 ;  /* 0x0000000d000d7213 */ /* 0x000fe40000000000 */
[-C--:B------:R-:W-:Y:S02]  /*fc40*/  ISETP.GE.OR P4, PT, R4, R209.reuse, !P4 ;  /* 0x000000d10400720c */ /* 0x080fe40006786670 */
[C---:B------:R-:W-:Y:S02]  /*fc50*/  ISETP.GE.OR P6, PT, R5.reuse, R209, !P6 ;  /* 0x000000d10500720c */ /* 0x040fe400077c6670 */
[----:B------:R-:W-:Y:S01]  /*fc60*/  ISETP.GE.OR P1, PT, R5, R206, !P1 ;  /* 0x000000ce0500720c */ /* 0x000fe20004f26670 */
[----:B------:R-:W-:Y:S01]  /*fc70*/  IMAD.IADD R5, R208, 0x1, -R6 ;  /* 0x00000001d0057824 */ /* 0x000fe200078e0a06 */
[----:B------:R-:W-:Y:S02]  /*fc80*/  I2FP.F32.S32 R13, R13 ;  /* 0x0000000d000d7245 */ /* 0x000fe40000201400 */
[----:B------:R-:W-:Y:S02]  /*fc90*/  IABS R15, R15 ;  /* 0x0000000f000f7213 */ /* 0x000fe40000000000 */
[----:B------:R-:W-:Y:S01]  /*fca0*/  IABS R19, R19 ;  /* 0x0000001300137213 */ /* 0x000fe20000000000 */
[----:B------:R-:W-:Y:S01]  /*fcb0*/  FFMA.FTZ R226, R13, -UR20, R226 ;  /* 0x800000140de27c23 */ /* 0x000fe200080100e2 */
[----:B------:R-:W-:Y:S02]  /*fcc0*/  IABS R10, R10 ;  /* 0x0000000a000a7213 */ /* 0x000fe40000000000 */
[----:B------:R-:W-:Y:S02]  /*fcd0*/  FSEL R12, R3, -INF , !P4 ;  /* 0xff800000030c7808 */ /* 0x000fe40006000000 */
[----:B------:R-:W-:Y:S02]  /*fce0*/  ISETP.GE.AND P4, PT, R9, R210, PT ;  /* 0x000000d20900720c */ /* 0x000fe40003f86270 */
[----:B------:R-:W-:Y:S02]  /*fcf0*/  IABS R11, R11 ;  /* 0x0000000b000b7213 */ /* 0x000fe40000000000 */
[----:B------:R-:W-:Y:S02]  /*fd00*/  I2FP.F32.S32 R15, R15 ;  /* 0x0000000f000f7245 */ /* 0x000fe40000201400 */
[----:B------:R-:W-:Y:S02]  /*fd10*/  I2FP.F32.S32 R19, R19 ;  /* 0x0000001300137245 */ /* 0x000fe40000201400 */
[----:B------:R-:W-:Y:S01]  /*fd20*/  IADD3 R13, R4, 0x18, RZ ;  /* 0x00000018040d7810 */ /* 0x000fe20007ffe0ff */
[----:B------:R-:W-:Y:S01]  /*fd30*/  FFMA.FTZ R220, R15, -UR20, R220 ;  /* 0x800000140fdc7c23 */ /* 0x000fe200080100dc */
[----:B------:R-:W-:Y:S01]  /*fd40*/  I2FP.F32.S32 R10, R10 ;  /* 0x0000000a000a7245 */ /* 0x000fe20000201400 */
[----:B------:R-:W-:Y:S01]  /*fd50*/  FFMA.FTZ R224, R19, -UR20, R224 ;  /* 0x8000001413e07c23 */ /* 0x000fe200080100e0 */
[----:B------:R-:W-:Y:S01]  /*fd60*/  IABS R5, R5 ;  /* 0x0000000500057213 */ /* 0x000fe20000000000 */
[----:B------:R-:W-:Y:S01]  /*fd70*/  IMAD.IADD R15, R211, 0x1, -R13 ;  /* 0x00000001d30f7824 */ /* 0x000fe200078e0a0d */
[----:B------:R-:W-:Y:S01]  /*fd80*/  ISETP.GE.OR P4, PT, R9, R209, !P4 ;  /* 0x000000d10900720c */ /* 0x000fe20006786670 */
[----:B------:R-:W-:Y:S01]  /*fd90*/  FFMA.FTZ R233, R10, -UR20, R233 ;  /* 0x800000140ae97c23 */ /* 0x000fe200080100e9 */
[----:B------:R-:W-:Y:S02]  /*fda0*/  I2FP.F32.S32 R11, R11 ;  /* 0x0000000b000b7245 */ /* 0x000fe40000201400 */
[C---:B------:R-:W-:Y:S02]  /*fdb0*/  ISETP.GE.AND P0, PT, R4.reuse, R207, PT ;  /* 0x000000cf0400720c */ /* 0x040fe40003f06270 */
[----:B------:R-:W-:Y:S01]  /*fdc0*/  I2FP.F32.S32 R5, R5 ;  /* 0x0000000500057245 */ /* 0x000fe20000201400 */
[----:B------:R-:W-:Y:S01]  /*fdd0*/  FFMA.FTZ R230, R11, -UR20, R230 ;  /* 0x800000140be67c23 */ /* 0x000fe200080100e6 */
[----:B------:R-:W-:Y:S01]  /*fde0*/  FSEL R10, R227, -INF , !P4 ;  /* 0xff800000e30a7808 */ /* 0x000fe20006000000 */
[C---:B------:R-:W-:Y:S01]  /*fdf0*/  VIADD R11, R4.reuse, 0x19 ;  /* 0x00000019040b7836 */ /* 0x040fe20000000000 */
[----:B------:R-:W-:Y:S01]  /*fe00*/  ISETP.GE.OR P0, PT, R4, R206, !P0 ;  /* 0x000000ce0400720c */ /* 0x000fe20004706670 */
[----:B------:R-:W-:Y:S01]  /*fe10*/  FFMA.FTZ R228, R5, -UR20, R228 ;  /* 0x8000001405e47c23 */ /* 0x000fe200080100e4 */
[----:B------:R-:W-:Y:S02]  /*fe20*/  IABS R8, R8 ;  /* 0x0000000800087213 */ /* 0x000fe40000000000 */
[-C--:B------:R-:W-:Y:S02]  /*fe30*/  ISETP.GE.AND P4, PT, R14, R210.reuse, PT ;  /* 0x000000d20e00720c */ /* 0x080fe40003f86270 */
[C---:B------:R-:W-:Y:S02]  /*fe40*/  ISETP.GE.AND P5, PT, R6.reuse, R207, PT ;  /* 0x000000cf0600720c */ /* 0x040fe40003fa6270 */
[----:B------:R-:W-:Y:S02]  /*fe50*/  ISETP.GE.AND P2, PT, R6, R210, PT ;  /* 0x000000d20600720c */ /* 0x000fe40003f46270 */
[----:B------:R-:W-:Y:S02]  /*fe60*/  FSEL R5, R224, -INF , !P0 ;  /* 0xff800000e0057808 */ /* 0x000fe40004000000 */
[----:B------:R-:W-:Y:S02]  /*fe70*/  IABS R15, R15 ;  /* 0x0000000f000f7213 */ /* 0x000fe40000000000 */
[----:B------:R-:W-:Y:S02]  /*fe80*/  I2FP.F32.S32 R8, R8 ;  /* 0x0000000800087245 */ /* 0x000fe40000201400 */
[-C--:B------:R-:W-:Y:S02]  /*fe90*/  ISETP.GE.OR P4, PT, R14, R209.reuse, !P4 ;  /* 0x000000d10e00720c */ /* 0x080fe40006786670 */
[----:B------:R-:W-:Y:S01]  /*fea0*/  ISETP.GE.AND P0, PT, R7, R210, PT ;  /* 0x000000d20700720c */ /* 0x000fe20003f06270 */
[----:B------:R-:W-:Y:S01]  /*feb0*/  FFMA.FTZ R225, R8, -UR20, R225 ;  /* 0x8000001408e17c23 */ /* 0x000fe200080100e1 */
[----:B------:R-:W-:Y:S01]  /*fec0*/  ISETP.GE.OR P5, PT, R6, R206, !P5 ;  /* 0x000000ce0600720c */ /* 0x000fe20006fa6670 */
[----:B------:R-:W-:Y:S01]  /*fed0*/  VIADD R8, R4, 0x20 ;  /* 0x0000002004087836 */ /* 0x000fe20000000000 */
[----:B------:R-:W-:Y:S02]  /*fee0*/  ISETP.GE.OR P2, PT, R6, R209, !P2 ;  /* 0x000000d10600720c */ /* 0x000fe40005746670 */
[----:B------:R-:W-:Y:S02]  /*fef0*/  IADD3 R6, R211, -R11, RZ ;  /* 0x8000000bd3067210 */ /* 0x000fe40007ffe0ff */
[----:B------:R-:W-:Y:S02]  /*ff00*/  I2FP.F32.S32 R15, R15 ;  /* 0x0000000f000f7245 */ /* 0x000fe40000201400 */
[----:B------:R-:W-:Y:S02]  /*ff10*/  FSEL R160, R233, -INF , !P4 ;  /* 0xff800000e9a07808 */ /* 0x000fe40006000000 */
[----:B------:R-:W-:Y:S01]  /*ff20*/  ISETP.GE.OR P0, PT, R7, R209, !P0 ;  /* 0x000000d10700720c */ /* 0x000fe20004706670 */
[----:B------:R-:W-:Y:S01]  /*ff30*/  FFMA.FTZ R236, R15, -UR20, R236 ;  /* 0x800000140fec7c23 */ /* 0x000fe200080100ec */
[----:B------:R-:W-:Y:S01]  /*ff40*/  ISETP.GE.AND P4, PT, R13, R210, PT ;  /* 0x000000d20d00720c */ /* 0x000fe20003f86270 */
[----:B------:R-:W-:Y:S01]  /*ff50*/  IMAD.IADD R15, R211, 0x1, -R8 ;  /* 0x00000001d30f7824 */ /* 0x000fe200078e0a08 */
[----:B------:R-:W-:Y:S02]  /*ff60*/  FSEL R220, R220, -INF , !P6 ;  /* 0xff800000dcdc7808 */ /* 0x000fe40007000000 */
[----:B------:R-:W-:Y:S02]  /*ff70*/  IABS R6, R6 ;  /* 0x0000000600067213 */ /* 0x000fe40000000000 */
[----:B------:R-:W-:Y:S02]  /*ff80*/  FSEL R226, R226, -INF , !P2 ;  /* 0xff800000e2e27808 */ /* 0x000fe40005000000 */
[-C--:B------:R-:W-:Y:S02]  /*ff90*/  ISETP.GE.AND P6, PT, R9, R207.reuse, PT ;  /* 0x000000cf0900720c */ /* 0x080fe40003fc6270 */
[----:B------:R-:W-:Y:S02]  /*ffa0*/  FSEL R162, R230, -INF , !P0 ;  /* 0xff800000e6a27808 */ /* 0x000fe40004000000 */
[----:B------:R-:W-:Y:S02]  /*ffb0*/  ISETP.GE.AND P2, PT, R7, R207, PT ;  /* 0x000000cf0700720c */ /* 0x000fe40003f46270 */
[----:B------:R-:W-:Y:S02]  /*ffc0*/  ISETP.GE.OR P4, PT, R13, R209, !P4 ;  /* 0x000000d10d00720c */ /* 0x000fe40006786670 */
[----:B------:R-:W-:Y:S02]  /*ffd0*/  ISETP.GE.AND P0, PT, R14, R207, PT ;  /* 0x000000cf0e00720c */ /* 0x000fe40003f06270 */
[----:B------:R-:W-:Y:S02]  /*ffe0*/  I2FP.F32.S32 R6, R6 ;  /* 0x0000000600067245 */ /* 0x000fe40000201400 */
[-C--:B------:R-:W-:Y:S02]  /*fff0*/  ISETP.GE.OR P6, PT, R9, R206.reuse, !P6 ;  /* 0x000000ce0900720c */ /* 0x080fe400077c6670 */
[C---:B------:R-:W-:Y:S01]  /*10000*/  IADD3 R16, R208.reuse, -R9, RZ ;  /* 0x80000009d0107210 */ /* 0x040fe20007ffe0ff */
[----:B------:R-:W-:Y:S01]  /*10010*/  IMAD.IADD R9, R208, 0x1, -R7 ;  /* 0x00000001d0097824 */ /* 0x000fe200078e0a07 */
[-C--:B------:R-:W-:Y:S01]  /*10020*/  ISETP.GE.OR P2, PT, R7, R206.reuse, !P2 ;  /* 0x000000ce0700720c */ /* 0x080fe20005746670 */
[----:B------:R-:W-:Y:S01]  /*10030*/  FFMA.FTZ R237, R6, -UR20, R237 ;  /* 0x8000001406ed7c23 */ /* 0x000fe200080100ed */
[----:B------:R-:W-:Y:S01]  /*10040*/  FSEL R142, R236, -INF , !P4 ;  /* 0xff800000ec8e7808 */ /* 0x000fe20006000000 */
[----:B------:R-:W-:Y:S01]  /*10050*/  VIADD R6, R4, 0x21 ;  /* 0x0000002104067836 */ /* 0x000fe20000000000 */
[----:B------:R-:W-:Y:S02]  /*10060*/  ISETP.GE.OR P0, PT, R14, R206, !P0 ;  /* 0x000000ce0e00720c */ /* 0x000fe40004706670 */
[C---:B------:R-:W-:Y:S01]  /*10070*/  IADD3 R7, R208.reuse, -R14, RZ ;  /* 0x8000000ed0077210 */ /* 0x040fe20007ffe0ff */
[----:B------:R-:W-:Y:S01]  /*10080*/  IMAD.IADD R3, R211, 0x1, -R6 ;  /* 0x00000001d3037824 */ /* 0x000fe200078e0a06 */
[C---:B------:R-:W-:Y:S02]  /*10090*/  ISETP.GE.AND P4, PT, R11.reuse, R210, PT ;  /* 0x000000d20b00720c */ /* 0x040fe40003f86270 */
[----:B------:R-:W-:Y:S01]  /*100a0*/  IABS R14, R15 ;  /* 0x0000000f000e7213 */ /* 0x000fe20000000000 */
[----:B------:R-:W-:Y:S01]  /*100b0*/  IMAD.IADD R15, R208, 0x1, -R13 ;  /* 0x00000001d00f7824 */ /* 0x000fe200078e0a0d */
[----:B------:R-:W-:Y:S02]  /*100c0*/  IABS R16, R16 ;  /* 0x0000001000107213 */ /* 0x000fe40000000000 */
[----:B------:R-:W-:Y:S02]  /*100d0*/  ISETP.GE.OR P4, PT, R11, R209, !P4 ;  /* 0x000000d10b00720c */ /* 0x000fe40006786670 */
[----:B------:R-:W-:Y:S02]  /*100e0*/  I2FP.F32.S32 R14, R14 ;  /* 0x0000000e000e7245 */ /* 0x000fe40000201400 */
[----:B------:R-:W-:Y:S02]  /*100f0*/  IABS R7, R7 ;  /* 0x0000000700077213 */ /* 0x000fe40000000000 */
[----:B------:R-:W-:Y:S01]  /*10100*/  I2FP.F32.S32 R16, R16 ;  /* 0x0000001000107245 */ /* 0x000fe20000201400 */
[----:B------:R-:W-:Y:S01]  /*10110*/  FFMA.FTZ R241, R14, -UR20, R241 ;  /* 0x800000140ef17c23 */ /* 0x000fe200080100f1 */
[----:B------:R-:W-:Y:S02]  /*10120*/  FSEL R140, R237, -INF , !P4 ;  /* 0xff800000ed8c7808 */ /* 0x000fe40006000000 */
[----:B------:R-:W-:Y:S01]  /*10130*/  ISETP.GE.AND P4, PT, R8, R210, PT ;  /* 0x000000d20800720c */ /* 0x000fe20003f86270 */
[----:B------:R-:W-:Y:S01]  /*10140*/  FFMA.FTZ R229, R16, -UR20, R229 ;  /* 0x8000001410e57c23 */ /* 0x000fe200080100e5 */
[----:B------:R-:W-:Y:S01]  /*10150*/  I2FP.F32.S32 R14, R7 ;  /* 0x00000007000e7245 */ /* 0x000fe20000201400 */
[----:B------:R-:W-:Y:S01]  /*10160*/  IMAD.IADD R16, R208, 0x1, -R11 ;  /* 0x00000001d0107824 */ /* 0x000fe200078e0a0b */
[----:B------:R-:W-:Y:S02]  /*10170*/  IABS R9, R9 ;  /* 0x0000000900097213 */ /* 0x000fe40000000000 */
[----:B------:R-:W-:Y:S01]  /*10180*/  FSEL R7, R228, -INF , !P5 ;  /* 0xff800000e4077808 */ /* 0x000fe20006800000 */
[----:B------:R-:W-:Y:S01]  /*10190*/  FFMA.FTZ R231, R14, -UR20, R231 ;  /* 0x800000140ee77c23 */ /* 0x000fe200080100e7 */
[----:B------:R-:W-:Y:S01]  /*101a0*/  IABS R3, R3 ;  /* 0x0000000300037213 */ /* 0x000fe20000000000 */
[----:B------:R-:W-:Y:S01]  /*101b0*/  VIADD R14, R4, 0x28 ;  /* 0x00000028040e7836 */ /* 0x000fe20000000000 */
[C---:B------:R-:W-:Y:S02]  /*101c0*/  ISETP.GE.AND P5, PT, R11.reuse, R207, PT ;  /* 0x000000cf0b00720c */ /* 0x040fe40003fa6270 */
[----:B------:R-:W-:Y:S02]  /*101d0*/  ISETP.GE.OR P4, PT, R8, R209, !P4 ;  /* 0x000000d10800720c */ /* 0x000fe40006786670 */
[----:B------:R-:W-:Y:S02]  /*101e0*/  I2FP.F32.S32 R9, R9 ;  /* 0x0000000900097245 */ /* 0x000fe40000201400 */
[----:B------:R-:W-:Y:S02]  /*101f0*/  I2FP.F32.S32 R3, R3 ;  /* 0x0000000300037245 */ /* 0x000fe40000201400 */
[----:B------:R-:W-:Y:S01]  /*10200*/  ISETP.GE.OR P5, PT, R11, R206, !P5 ;  /* 0x000000ce0b00720c */ /* 0x000fe20006fa6670 */
[----:B------:R-:W-:Y:S01]  /*10210*/  FFMA.FTZ R232, R9, -UR20, R232 ;  /* 0x8000001409e87c23 */ /* 0x000fe200080100e8 */
[----:B------:R-:W-:Y:S01]  /*10220*/  FSEL R229, R229, -INF , !P6 ;  /* 0xff800000e5e57808 */ /* 0x000fe20007000000 */
[----:B------:R-:W-:Y:S01]  /*10230*/  FFMA.FTZ R242, R3, -UR20, R242 ;  /* 0x8000001403f27c23 */ /* 0x000fe200080100f2 */
[----:B------:R-:W-:Y:S01]  /*10240*/  FSEL R170, R241, -INF , !P4 ;  /* 0xff800000f1aa7808 */ /* 0x000fe20006000000 */
[----:B------:R-:W-:Y:S01]  /*10250*/  VIADD R3, R4, 0x30 ;  /* 0x0000003004037836 */ /* 0x000fe20000000000 */
[----:B------:R-:W-:Y:S02]  /*10260*/  IABS R11, R15 ;  /* 0x0000000f000b7213 */ /* 0x000fe40000000000 */
[----:B------:R-:W-:Y:S02]  /*10270*/  ISETP.GE.AND P6, PT, R6, R210, PT ;  /* 0x000000d20600720c */ /* 0x000fe40003fc6270 */
[----:B------:R-:W-:Y:S02]  /*10280*/  ISETP.GE.AND P4, PT, R8, R207, PT ;  /* 0x000000cf0800720c */ /* 0x000fe40003f86270 */
[----:B------:R-:W-:Y:S02]  /*10290*/  FSEL R225, R225, -INF , !P1 ;  /* 0xff800000e1e17808 */ /* 0x000fe40004800000 */
[----:B------:R-:W-:Y:S02]  /*102a0*/  I2FP.F32.S32 R11, R11 ;  /* 0x0000000b000b7245 */ /* 0x000fe40000201400 */
[----:B------:R-:W-:Y:S02]  /*102b0*/  ISETP.GE.OR P6, PT, R6, R209, !P6 ;  /* 0x000000d10600720c */ /* 0x000fe400077c6670 */
[-C--:B------:R-:W-:Y:S01]  /*102c0*/  ISETP.GE.AND P1, PT, R13, R207.reuse, PT ;  /* 0x000000cf0d00720c */ /* 0x080fe20003f26270 */
[----:B------:R-:W-:Y:S01]  /*102d0*/  FFMA.FTZ R234, R11, -UR20, R234 ;  /* 0x800000140bea7c23 */ /* 0x000fe200080100ea */
[----:B------:R-:W-:Y:S01]  /*102e0*/  ISETP.GE.OR P4, PT, R8, R206, !P4 ;  /* 0x000000ce0800720c */ /* 0x000fe20006786670 */
[----:B------:R-:W-:Y:S01]  /*102f0*/  VIADD R11, R4, 0x38 ;  /* 0x00000038040b7836 */ /* 0x000fe20000000000 */
[C---:B------:R-:W-:Y:S01]  /*10300*/  IADD3 R15, R208.reuse, -R8, RZ ;  /* 0x80000008d00f7210 */ /* 0x040fe20007ffe0ff */
[----:B------:R-:W-:Y:S01]  /*10310*/  IMAD.IADD R8, R208, 0x1, -R6 ;  /* 0x00000001d0087824 */ /* 0x000fe200078e0a06 */
[----:B------:R-:W-:Y:S02]  /*10320*/  FSEL R171, R232, -INF , !P2 ;  /* 0xff800000e8ab7808 */ /* 0x000fe40005000000 */
[----:B------:R-:W-:Y:S02]  /*10330*/  FSEL R172, R242, -INF , !P6 ;  /* 0xff800000f2ac7808 */ /* 0x000fe40007000000 */
[----:B------:R-:W-:Y:S02]  /*10340*/  FSEL R169, R231, -INF , !P0 ;  /* 0xff800000e7a97808 */ /* 0x000fe40004000000 */
[-C--:B------:R-:W-:Y:S02]  /*10350*/  ISETP.GE.AND P2, PT, R6, R207.reuse, PT ;  /* 0x000000cf0600720c */ /* 0x080fe40003f46270 */
[----:B------:R-:W-:Y:S02]  /*10360*/  ISETP.GE.OR P1, PT, R13, R206, !P1 ;  /* 0x000000ce0d00720c */ /* 0x000fe40004f26670 */
[C---:B------:R-:W-:Y:S02]  /*10370*/  ISETP.GE.AND P6, PT, R14.reuse, R210, PT ;  /* 0x000000d20e00720c */ /* 0x040fe40003fc6270 */
[----:B------:R-:W-:Y:S02]  /*10380*/  ISETP.GE.AND P0, PT, R14, R207, PT ;  /* 0x000000cf0e00720c */ /* 0x000fe40003f06270 */
[C---:B------:R-:W-:Y:S02]  /*10390*/  IADD3 R13, R211.reuse, -R14, RZ ;  /* 0x8000000ed30d7210 */ /* 0x040fe40007ffe0ff */
[----:B------:R-:W-:Y:S02]  /*103a0*/  IABS R8, R8 ;  /* 0x0000000800087213 */ /* 0x000fe40000000000 */
[-C--:B------:R-:W-:Y:S02]  /*103b0*/  ISETP.GE.OR P2, PT, R6, R206.reuse, !P2 ;  /* 0x000000ce0600720c */ /* 0x080fe40005746670 */
[C---:B------:R-:W-:Y:S02]  /*103c0*/  ISETP.GE.OR P6, PT, R14.reuse, R209, !P6 ;  /* 0x000000d10e00720c */ /* 0x040fe400077c6670 */
[----:B------:R-:W-:Y:S02]  /*103d0*/  ISETP.GE.OR P0, PT, R14, R206, !P0 ;  /* 0x000000ce0e00720c */ /* 0x000fe40004706670 */
[----:B------:R-:W-:Y:S02]  /*103e0*/  IADD3 R9, R4, 0x29, RZ ;  /* 0x0000002904097810 */ /* 0x000fe40007ffe0ff */
[----:B------:R-:W-:Y:S01]  /*103f0*/  IADD3 R6, R208, -R14, RZ ;  /* 0x8000000ed0067210 */ /* 0x000fe20007ffe0ff */
[C---:B------:R-:W-:Y:S01]  /*10400*/  IMAD.IADD R14, R211.reuse, 0x1, -R11 ;  /* 0x00000001d30e7824 */ /* 0x040fe200078e0a0b */
[----:B------:R-:W-:Y:S01]  /*10410*/  IABS R15, R15 ;  /* 0x0000000f000f7213 */ /* 0x000fe20000000000 */
[C---:B------:R-:W-:Y:S01]  /*10420*/  IMAD.IADD R20, R211.reuse, 0x1, -R9 ;  /* 0x00000001d3147824 */ /* 0x040fe200078e0a09 */
[----:B------:R-:W-:Y:S02]  /*10430*/  IABS R13, R13 ;  /* 0x0000000d000d7213 */ /* 0x000fe40000000000 */
[----:B------:R-:W-:Y:S02]  /*10440*/  I2FP.F32.S32 R8, R8 ;  /* 0x0000000800087245 */ /* 0x000fe40000201400 */
[----:B------:R-:W-:Y:S02]  /*10450*/  IADD3 R18, R211, -R3, RZ ;  /* 0x80000003d3127210 */ /* 0x000fe40007ffe0ff */
[----:B------:R-:W-:Y:S01]  /*10460*/  I2FP.F32.S32 R15, R15 ;  /* 0x0000000f000f7245 */ /* 0x000fe20000201400 */
[----:B------:R-:W-:Y:S01]  /*10470*/  FFMA.FTZ R239, R8, -UR20, R239 ;  /* 0x8000001408ef7c23 */ /* 0x000fe200080100ef */
[----:B------:R-:W-:Y:S02]  /*10480*/  I2FP.F32.S32 R13, R13 ;  /* 0x0000000d000d7245 */ /* 0x000fe40000201400 */
[----:B------:R-:W-:Y:S01]  /*10490*/  IABS R14, R14 ;  /* 0x0000000e000e7213 */ /* 0x000fe20000000000 */
[----:B------:R-:W-:Y:S01]  /*104a0*/  FFMA.FTZ R238, R15, -UR20, R238 ;  /* 0x800000140fee7c23 */ /* 0x000fe200080100ee */
[----:B------:R-:W-:Y:S01]  /*104b0*/  IABS R18, R18 ;  /* 0x0000001200127213 */ /* 0x000fe20000000000 */
[----:B------:R-:W-:Y:S01]  /*104c0*/  FFMA.FTZ R244, R13, -UR20, R244 ;  /* 0x800000140df47c23 */ /* 0x000fe200080100f4 */
[----:B------:R-:W-:Y:S01]  /*104d0*/  FMNMX.FTZ R8, R5, R2, !PT ;  /* 0x0000000205087209 */ /* 0x000fe20007810000 */
[C---:B------:R-:W-:Y:S01]  /*104e0*/  VIADD R13, R4.reuse, 0x31 ;  /* 0x00000031040d7836 */ /* 0x040fe20000000000 */
[----:B------:R-:W-:Y:S01]  /*104f0*/  I2FP.F32.S32 R15, R14 ;  /* 0x0000000e000f7245 */ /* 0x000fe20000201400 */
[----:B------:R-:W-:Y:S01]  /*10500*/  VIADD R4, R4, 0x39 ;  /* 0x0000003904047836 */ /* 0x000fe20000000000 */
[----:B------:R-:W-:Y:S02]  /*10510*/  IABS R20, R20 ;  /* 0x0000001400147213 */ /* 0x000fe40000000000 */
[----:B------:R-:W-:Y:S01]  /*10520*/  IABS R16, R16 ;  /* 0x0000001000107213 */ /* 0x000fe20000000000 */
[----:B------:R-:W-:Y:S01]  /*10530*/  FFMA.FTZ R252, R15, -UR20, R252 ;  /* 0x800000140ffc7c23 */ /* 0x000fe200080100fc */
[----:B------:R-:W-:Y:S02]  /*10540*/  I2FP.F32.S32 R18, R18 ;  /* 0x0000001200127245 */ /* 0x000fe40000201400 */
[----:B------:R-:W-:Y:S02]  /*10550*/  FSEL R143, R234, -INF , !P1 ;  /* 0xff800000ea8f7808 */ /* 0x000fe40004800000 */
[----:B------:R-:W-:Y:S01]  /*10560*/  FMNMX.FTZ R8, R225, R8, !PT ;  /* 0x00000008e1087209 */ /* 0x000fe20007810000 */
[----:B------:R-:W-:Y:S01]  /*10570*/  FFMA.FTZ R17, R18, -UR20, R17 ;  /* 0x8000001412117c23 */ /* 0x000fe20008010011 */
[----:B------:R-:W-:Y:S02]  /*10580*/  ISETP.GE.AND P1, PT, R3, R210, PT ;  /* 0x000000d20300720c */ /* 0x000fe40003f26270 */
[----:B------:R-:W-:Y:S02]  /*10590*/  I2FP.F32.S32 R20, R20 ;  /* 0x0000001400147245 */ /* 0x000fe40000201400 */
[----:B------:R-:W-:Y:S02]  /*105a0*/  I2FP.F32.S32 R16, R16 ;  /* 0x0000001000107245 */ /* 0x000fe40000201400 */
[----:B------:R-:W-:Y:S01]  /*105b0*/  FSEL R146, R244, -INF , !P6 ;  /* 0xff800000f4927808 */ /* 0x000fe20007000000 */
[----:B------:R-:W-:Y:S01]  /*105c0*/  FFMA.FTZ R245, R20, -UR20, R245 ;  /* 0x8000001414f57c23 */ /* 0x000fe200080100f5 */
[----:B------:R-:W-:Y:S01]  /*105d0*/  IABS R6, R6 ;  /* 0x0000000600067213 */ /* 0x000fe20000000000 */
[----:B------:R-:W-:Y:S01]  /*105e0*/  FFMA.FTZ R235, R16, -UR20, R235 ;  /* 0x8000001410eb7c23 */ /* 0x000fe200080100eb */
[----:B------:R-:W-:Y:S01]  /*105f0*/  FMNMX.FTZ R15, R12, R0, !PT ;  /* 0x000000000c0f7209 */ /* 0x000fe20007810000 */
[----:B------:R-:W-:Y:S01]  /*10600*/  IMAD.IADD R16, R211, 0x1, -R13 ;  /* 0x00000001d3107824 */ /* 0x000fe200078e0a0d */
[----:B------:R-:W-:Y:S02]  /*10610*/  FMNMX.FTZ R8, R7, R8, !PT ;  /* 0x0000000807087209 */ /* 0x000fe40007810000 */
[----:B------:R-:W-:Y:S02]  /*10620*/  ISETP.GE.AND P6, PT, R9, R210, PT ;  /* 0x000000d20900720c */ /* 0x000fe40003fc6270 */
[-C--:B------:R-:W-:Y:S02]  /*10630*/  ISETP.GE.OR P1, PT, R3, R209.reuse, !P1 ;  /* 0x000000d10300720c */ /* 0x080fe40004f26670 */
[----:B------:R-:W-:Y:S02]  /*10640*/  I2FP.F32.S32 R6, R6 ;  /* 0x0000000600067245 */ /* 0x000fe40000201400 */
[----:B------:R-:W-:Y:S02]  /*10650*/  ISETP.GE.OR P6, PT, R9, R209, !P6 ;  /* 0x000000d10900720c */ /* 0x000fe400077c6670 */
[----:B------:R-:W-:Y:S01]  /*10660*/  FMNMX.FTZ R15, R220, R15, !PT ;  /* 0x0000000fdc0f7209 */ /* 0x000fe20007810000 */
[----:B------:R-:W-:Y:S01]  /*10670*/  FFMA.FTZ R243, R6, -UR20, R243 ;  /* 0x8000001406f37c23 */ /* 0x000fe200080100f3 */
[----:B------:R-:W-:Y:S01]  /*10680*/  FMNMX.FTZ R8, R229, R8, !PT ;  /* 0x00000008e5087209 */ /* 0x000fe20007810000 */
[----:B------:R-:W-:Y:S01]  /*10690*/  IMAD.IADD R6, R211, 0x1, -R4 ;  /* 0x00000001d3067824 */ /* 0x000fe200078e0a04 */
[----:B------:R-:W-:Y:S02]  /*106a0*/  FSEL R164, R17, -INF , !P1 ;  /* 0xff80000011a47808 */ /* 0x000fe40004800000 */
[----:B------:R-:W-:Y:S02]  /*106b0*/  FSEL R175, R238, -INF , !P4 ;  /* 0xff800000eeaf7808 */ /* 0x000fe40006000000 */
[C---:B------:R-:W-:Y:S02]  /*106c0*/  ISETP.GE.AND P1, PT, R13.reuse, R210, PT ;  /* 0x000000d20d00720c */ /* 0x040fe40003f26270 */
[----:B------:R-:W-:Y:S02]  /*106d0*/  ISETP.GE.AND P4, PT, R13, R207, PT ;  /* 0x000000cf0d00720c */ /* 0x000fe40003f86270 */
[----:B------:R-:W-:Y:S02]  /*106e0*/  FSEL R144, R245, -INF , !P6 ;  /* 0xff800000f5907808 */ /* 0x000fe40007000000 */
[----:B------:R-:W-:Y:S02]  /*106f0*/  FSEL R141, R235, -INF , !P5 ;  /* 0xff800000eb8d7808 */ /* 0x000fe40006800000 */
[----:B------:R-:W-:Y:S02]  /*10700*/  FMNMX.FTZ R8, R171, R8, !PT ;  /* 0x00000008ab087209 */ /* 0x000fe40007810000 */
[----:B------:R-:W-:Y:S02]  /*10710*/  FMNMX.FTZ R15, R226, R15, !PT ;  /* 0x0000000fe20f7209 */ /* 0x000fe40007810000 */
[-C--:B------:R-:W-:Y:S02]  /*10720*/  ISETP.GE.AND P6, PT, R9, R207.reuse, PT ;  /* 0x000000cf0900720c */ /* 0x080fe40003fc6270 */
[----:B------:R-:W-:Y:S02]  /*10730*/  ISETP.GE.AND P5, PT, R3, R207, PT ;  /* 0x000000cf0300720c */ /* 0x000fe40003fa6270 */
[C---:B------:R-:W-:Y:S02]  /*10740*/  ISETP.GE.OR P1, PT, R13.reuse, R209, !P1 ;  /* 0x000000d10d00720c */ /* 0x040fe40004f26670 */
[----:B------:R-:W-:Y:S02]  /*10750*/  ISETP.GE.OR P4, PT, R13, R206, !P4 ;  /* 0x000000ce0d00720c */ /* 0x000fe40006786670 */
[----:B------:R-:W-:Y:S02]  /*10760*/  IADD3 R13, R208, -R13, RZ ;  /* 0x8000000dd00d7210 */ /* 0x000fe40007ffe0ff */
[----:B------:R-:W-:Y:S02]  /*10770*/  FMNMX.FTZ R15, R10, R15, !PT ;  /* 0x0000000f0a0f7209 */ /* 0x000fe40007810000 */
[----:B------:R-:W-:Y:S02]  /*10780*/  FMNMX.FTZ R8, R169, R8, !PT ;  /* 0x00000008a9087209 */ /* 0x000fe40007810000 */
[-C--:B------:R-:W-:Y:S02]  /*10790*/  ISETP.GE.OR P6, PT, R9, R206.reuse, !P6 ;  /* 0x000000ce0900720c */ /* 0x080fe400077c6670 */
[----:B------:R-:W-:Y:S01]  /*107a0*/  ISETP.GE.OR P5, PT, R3, R206, !P5 ;  /* 0x000000ce0300720c */ /* 0x000fe20006fa6670 */
[C---:B------:R-:W-:Y:S01]  /*107b0*/  IMAD.IADD R3, R208.reuse, 0x1, -R3 ;  /* 0x00000001d0037824 */ /* 0x040fe200078e0a03 */
[----:B------:R-:W-:Y:S02]  /*107c0*/  IABS R6, R6 ;  /* 0x0000000600067213 */ /* 0x000fe40000000000 */
[----:B------:R-:W-:Y:S02]  /*107d0*/  IADD3 R9, R208, -R9, RZ ;  /* 0x80000009d0097210 */ /* 0x000fe40007ffe0ff */
[----:B------:R-:W-:Y:S02]  /*107e0*/  IABS R13, R13 ;  /* 0x0000000d000d7213 */ /* 0x000fe40000000000 */
[----:B------:R-:W-:Y:S02]  /*107f0*/  FMNMX.FTZ R8, R143, R8, !PT ;  /* 0x000000088f087209 */ /* 0x000fe40007810000 */
[----:B------:R-:W-:Y:S02]  /*10800*/  FMNMX.FTZ R15, R162, R15, !PT ;  /* 0x0000000fa20f7209 */ /* 0x000fe40007810000 */
[----:B------:R-:W-:Y:S02]  /*10810*/  I2FP.F32.S32 R17, R6 ;  /* 0x0000000600117245 */ /* 0x000fe40000201400 */
[----:B------:R-:W-:Y:S02]  /*10820*/  IABS R9, R9 ;  /* 0x0000000900097213 */ /* 0x000fe40000000000 */
[----:B------:R-:W-:Y:S01]  /*10830*/  I2FP.F32.S32 R6, R13 ;  /* 0x0000000d00067245 */ /* 0x000fe20000201400 */
[----:B------:R-:W-:Y:S01]  /*10840*/  FFMA.FTZ R250, R17, -UR20, R250 ;  /* 0x8000001411fa7c23 */ /* 0x000fe200080100fa */
[----:B------:R-:W-:Y:S02]  /*10850*/  IABS R3, R3 ;  /* 0x0000000300037213 */ /* 0x000fe40000000000 */
[----:B------:R-:W-:Y:S01]  /*10860*/  FMNMX.FTZ R8, R141, R8, !PT ;  /* 0x000000088d087209 */ /* 0x000fe20007810000 */
[----:B------:R-:W-:Y:S01]  /*10870*/  FFMA.FTZ R249, R6, -UR20, R249 ;  /* 0x8000001406f97c23 */ /* 0x000fe200080100f9 */
[----:B------:R-:W-:Y:S01]  /*10880*/  FMNMX.FTZ R15, R160, R15, !PT ;  /* 0x0000000fa00f7209 */ /* 0x000fe20007810000 */
[----:B------:R-:W-:Y:S01]  /*10890*/  IMAD.IADD R6, R208, 0x1, -R11 ;  /* 0x00000001d0067824 */ /* 0x000fe200078e0a0b */
[----:B------:R-:W-:Y:S02]  /*108a0*/  I2FP.F32.S32 R9, R9 ;  /* 0x0000000900097245 */ /* 0x000fe40000201400 */
[----:B------:R-:W-:Y:S02]  /*108b0*/  I2FP.F32.S32 R3, R3 ;  /* 0x0000000300037245 */ /* 0x000fe40000201400 */
[----:B------:R-:W-:Y:S01]  /*108c0*/  FMNMX.FTZ R15, R142, R15, !PT ;  /* 0x0000000f8e0f7209 */ /* 0x000fe20007810000 */
[----:B------:R-:W-:Y:S01]  /*108d0*/  FFMA.FTZ R240, R9, -UR20, R240 ;  /* 0x8000001409f07c23 */ /* 0x000fe200080100f0 */
[----:B------:R-:W-:Y:S01]  /*108e0*/  IABS R16, R16 ;  /* 0x0000001000107213 */ /* 0x000fe20000000000 */
[----:B------:R-:W-:Y:S01]  /*108f0*/  FFMA.FTZ R248, R3, -UR20, R248 ;  /* 0x8000001403f87c23 */ /* 0x000fe200080100f8 */
[----:B------:R-:W-:Y:S01]  /*10900*/  FMNMX.FTZ R8, R175, R8, !PT ;  /* 0x00000008af087209 */ /* 0x000fe20007810000 */
[----:B------:R-:W-:Y:S01]  /*10910*/  IMAD.IADD R3, R208, 0x1, -R4 ;  /* 0x00000001d0037824 */ /* 0x000fe200078e0a04 */
[----:B------:R-:W-:Y:S02]  /*10920*/  FSEL R173, R239, -INF , !P2 ;  /* 0xff800000efad7808 */ /* 0x000fe40005000000 */
[----:B------:R-:W-:Y:S02]  /*10930*/  I2FP.F32.S32 R16, R16 ;  /* 0x0000001000107245 */ /* 0x000fe40000201400 */
[----:B------:R-:W-:Y:S02]  /*10940*/  FMNMX.FTZ R9, R140, R15, !PT ;  /* 0x0000000f8c097209 */ /* 0x000fe40007810000 */
[----:B------:R-:W-:Y:S01]  /*10950*/  FSEL R147, R243, -INF , !P0 ;  /* 0xff800000f3937808 */ /* 0x000fe20004000000 */
[----:B------:R-:W-:Y:S01]  /*10960*/  FFMA.FTZ R251, R16, -UR20, R251 ;  /* 0x8000001410fb7c23 */ /* 0x000fe200080100fb */
[----:B------:R-:W-:Y:S01]  /*10970*/  FMNMX.FTZ R8, R173, R8, !PT ;  /* 0x00000008ad087209 */ /* 0x000fe20007810000 */
[----:B------:R-:W-:Y:S01]  /*10980*/  LDSM.16.MT88.4 R16, [R196+0xc000] ;  /* 0x00c00000c410783b */ /* 0x000fe20000004200 */
[----:B------:R-:W-:Y:S02]  /*10990*/  IABS R6, R6 ;  /* 0x0000000600067213 */ /* 0x000fe40000000000 */
[----:B------:R-:W-:Y:S02]  /*109a0*/  FSEL R145, R240, -INF , !P6 ;  /* 0xff800000f0917808 */ /* 0x000fe40007000000 */
[----:B------:R-:W-:Y:S02]  /*109b0*/  FMNMX.FTZ R8, R147, R8, !PT ;  /* 0x0000000893087209 */ /* 0x000fe40007810000 */
[----:B------:R-:W-:Y:S02]  /*109c0*/  FMNMX.FTZ R9, R170, R9, !PT ;  /* 0x00000009aa097209 */ /* 0x000fe40007810000 */
[----:B------:R-:W-:Y:S02]  /*109d0*/  I2FP.F32.S32 R6, R6 ;  /* 0x0000000600067245 */ /* 0x000fe40000201400 */
[----:B------:R-:W-:Y:S02]  /*109e0*/  IABS R3, R3 ;  /* 0x0000000300037213 */ /* 0x000fe40000000000 */
[----:B------:R-:W-:Y:S01]  /*109f0*/  FSEL R153, R248, -INF , !P5 ;  /* 0xff800000f8997808 */ /* 0x000fe20006800000 */
[----:B------:R-:W-:Y:S01]  /*10a00*/  FFMA.FTZ R247, R6, -UR20, R247 ;  /* 0x8000001406f77c23 */ /* 0x000fe200080100f7 */
[----:B------:R-:W-:Y:S02]  /*10a10*/  FMNMX.FTZ R8, R145, R8, !PT ;  /* 0x0000000891087209 */ /* 0x000fe40007810000 */
[----:B------:R-:W-:Y:S02]  /*10a20*/  ISETP.GE.AND P2, PT, R11, R207, PT ;  /* 0x000000cf0b00720c */ /* 0x000fe40003f46270 */
[----:B------:R-:W-:Y:S02]  /*10a30*/  FMNMX.FTZ R9, R172, R9, !PT ;  /* 0x00000009ac097209 */ /* 0x000fe40007810000 */
[----:B------:R-:W-:Y:S02]  /*10a40*/  FSEL R154, R251, -INF , !P1 ;  /* 0xff800000fb9a7808 */ /* 0x000fe40004800000 */
[----:B------:R-:W-:Y:S02]  /*10a50*/  I2FP.F32.S32 R3, R3 ;  /* 0x0000000300037245 */ /* 0x000fe40000201400 */
[----:B------:R-:W-:Y:S02]  /*10a60*/  ISETP.GE.AND P1, PT, R11, R210, PT ;  /* 0x000000d20b00720c */ /* 0x000fe40003f26270 */
[----:B------:R-:W-:Y:S01]  /*10a70*/  FMNMX.FTZ R9, R146, R9, !PT ;  /* 0x0000000992097209 */ /* 0x000fe20007810000 */
[----:B------:R-:W-:Y:S01]  /*10a80*/  FFMA.FTZ R246, R3, -UR20, R246 ;  /* 0x8000001403f67c23 */ /* 0x000fe200080100f6 */
[----:B------:R-:W-:Y:S02]  /*10a90*/  FSEL R151, R249, -INF , !P4 ;  /* 0xff800000f9977808 */ /* 0x000fe40006000000 */
[----:B------:R-:W-:Y:S02]  /*10aa0*/  FMNMX.FTZ R8, R153, R8, !PT ;  /* 0x0000000899087209 */ /* 0x000fe40007810000 */
[C---:B------:R-:W-:Y:S02]  /*10ab0*/  ISETP.GE.OR P2, PT, R11.reuse, R206, !P2 ;  /* 0x000000ce0b00720c */ /* 0x040fe40005746670 */
[----:B------:R-:W-:Y:S02]  /*10ac0*/  ISETP.GE.AND P0, PT, R4, R207, PT ;  /* 0x000000cf0400720c */ /* 0x000fe40003f06270 */
[----:B------:R-:W-:Y:S02]  /*10ad0*/  ISETP.GE.OR P1, PT, R11, R209, !P1 ;  /* 0x000000d10b00720c */ /* 0x000fe40004f26670 */
[----:B------:R-:W-:Y:S02]  /*10ae0*/  FMNMX.FTZ R9, R144, R9, !PT ;  /* 0x0000000990097209 */ /* 0x000fe40007810000 */
[----:B------:R-:W-:Y:S02]  /*10af0*/  FSEL R149, R247, -INF , !P2 ;  /* 0xff800000f7957808 */ /* 0x000fe40005000000 */
        /* <DEDUP_REMOVED lines=390> */
.L_x_6556:
        /* <DEDUP_REMOVED lines=267> */
.L_x_6562:
[----:B------:R-:W-:Y:S05]  /*13410*/  BSYNC B0 ;  /* 0x0000000000007941 */ /* 0x000fea0003800000 */
.L_x_6561:
        /* <DEDUP_REMOVED lines=37> */
.L_x_6564:
[----:B------:R-:W-:Y:S05]  /*13670*/  BSYNC B0 ;  /* 0x0000000000007941 */ /* 0x000fea0003800000 */
.L_x_6563:
        /* <DEDUP_REMOVED lines=14> */
.L_x_6566:
[----:B------:R-:W-:Y:S05]  /*13760*/  BSYNC B0 ;  /* 0x0000000000007941 */ /* 0x000fea0003800000 */
.L_x_6565:
        /* <DEDUP_REMOVED lines=13> */
.L_x_6568:
[----:B------:R-:W-:Y:S05]  /*13840*/  BSYNC B0 ;  /* 0x0000000000007941 */ /* 0x000fea0003800000 */
.L_x_6567:
        /* <DEDUP_REMOVED lines=13> */
.L_x_6570:
[----:B------:R-:W-:Y:S05]  /*13920*/  BSYNC B0 ;  /* 0x0000000000007941 */ /* 0x000fea0003800000 */
.L_x_6569:
        /* <DEDUP_REMOVED lines=13> */
.L_x_6572:
[----:B------:R-:W-:Y:S05]  /*13a00*/  BSYNC B0 ;  /* 0x0000000000007941 */ /* 0x000fea0003800000 */
.L_x_6571:
        /* <DEDUP_REMOVED lines=13> */
.L_x_6574:
[----:B------:R-:W-:Y:S05]  /*13ae0*/  BSYNC B0 ;  /* 0x0000000000007941 */ /* 0x000fea0003800000 */
.L_x_6573:
        /* <DEDUP_REMOVED lines=13> */
.L_x_6576:
[----:B------:R-:W-:Y:S05]  /*13bc0*/  BSYNC B0 ;  /* 0x0000000000007941 */ /* 0x000fea0003800000 */
.L_x_6575:
        /* <DEDUP_REMOVED lines=11> */
.L_x_6577:
        /* <DEDUP_REMOVED lines=16> */
.L_x_7491:


//--------------------- .text._ZN5flash24flash_fwd_splitkv_kernelI23Flash_fwd_kernel_traitsILi192ELi64ELi64ELi4ELb0ELb0EN7cutlass6half_tE19Flash_kernel_traitsILi192ELi64ELi64ELi4ES3_EELb0ELb1ELb0ELb0ELb1ELb0ELb1ELb1EEEvNS_16Flash_fwd_paramsE --------------------------
	.section	.text._ZN5flash24flash_fwd_splitkv_kernelI23Flash_fwd_kernel_traitsILi192ELi64ELi64ELi4ELb0ELb0EN7cutlass6half_tE19Flash_kernel_traitsILi192ELi64ELi64ELi4ES3_EELb0ELb1ELb0ELb0ELb1ELb0ELb1ELb1EEEvNS_16Flash_fwd_paramsE,"ax",@progbits
	.align	128
        .global         _ZN5flash24flash_fwd_splitkv_kernelI23Flash_fwd_kernel_traitsILi192ELi64ELi64ELi4ELb0ELb0EN7cutlass6half_tE19Flash_kernel_traitsILi192ELi64ELi64ELi4ES3_EELb0ELb1ELb0ELb0ELb1ELb0ELb1ELb1EEEvNS_16Flash_fwd_paramsE
        .type           _ZN5flash24flash_fwd_splitkv_kernelI23Flash_fwd_kernel_traitsILi192ELi64ELi64ELi4ELb0ELb0EN7cutlass6half_tE19Flash_kernel_traitsILi192ELi64ELi64ELi4ES3_EELb0ELb1ELb0ELb0ELb1ELb0ELb1ELb1EEEvNS_16Flash_fwd_paramsE,@function
        .size           _ZN5flash24flash_fwd_splitkv_kernelI23Flash_fwd_kernel_traitsILi192ELi64ELi64ELi4ELb0ELb0EN7cutlass6half_tE19Flash_kernel_traitsILi192ELi64ELi64ELi4ES3_EELb0ELb1ELb0ELb0ELb1ELb0ELb1ELb1EEEvNS_16Flash_fwd_paramsE,(.L_x_7492 - _ZN5flash24flash_fwd_splitkv_kernelI23Flash_fwd_kernel_traitsILi192ELi64ELi64ELi4ELb0ELb0EN7cutlass6half_tE19Flash_kernel_traitsILi192ELi64ELi64ELi4ES3_EELb0ELb1ELb0ELb0ELb1ELb0ELb1ELb1EEEvNS_16Flash_fwd_paramsE)
        .other          _ZN5flash24flash_fwd_splitkv_kernelI23Flash_fwd_kernel_traitsILi192ELi64ELi64ELi4ELb0ELb0EN7cutlass6half_tE19Flash_kernel_traitsILi192ELi64ELi64ELi4ES3_EELb0ELb1ELb0ELb0ELb1ELb0ELb1ELb1EEEvNS_16Flash_fwd_paramsE,@"STO_CUDA_ENTRY STV_DEFAULT"
_ZN5flash24flash_fwd_splitkv_kernelI23Flash_fwd_kernel_traitsILi192ELi64ELi64ELi4ELb0ELb0EN7cutlass6half_tE19Flash_kernel_traitsILi192ELi64ELi64ELi4ES3_EELb0ELb1ELb0ELb0ELb1ELb0ELb1ELb1EEEvNS_16Flash_fwd_paramsE:
.text._ZN5flash24flash_fwd_splitkv_kernelI23Flash_fwd_kernel_traitsILi192ELi64ELi64ELi4ELb0ELb0EN7cutlass6half_tE19Flash_kernel_traitsILi192ELi64ELi64ELi4ES3_EELb0ELb1ELb0ELb0ELb1ELb0ELb1ELb1EEEvNS_16Flash_fwd_paramsE:
[----:B------:R-:W-:Y:S08]  /*0000*/  LDC R1, c[0x0][0x28] ;  /* 0x00000a00ff017b82 */ /* 0x000ff00000000800 */
[----:B------:R-:W1:Y:S01]  /*0010*/  LDC R5, c[0x0][0x270] ;  /* 0x00009c00ff057b82 */ /* 0x000e620000000800 */
[----:B------:R-:W2:Y:S01]  /*0020*/  S2R R142, SR_CTAID.Z ;  /* 0x00000000008e7919 */ /* 0x000ea20000002700 */
[----:B------:R-:W-:Y:S01]  /*0030*/  MOV R2, RZ ;  /* 0x000000ff00027202 */ /* 0x000fe20000000f00 */
[----:B------:R-:W-:Y:S01]  /*0040*/  ULDC.64 UR6, c[0x0][0x208] ;  /* 0x0000820000067ab9 */ /* 0x000fe20000000a00 */
[----:B------:R-:W-:Y:S01]  /*0050*/  MOV R8, 0xffffffff ;  /* 0xffffffff00087802 */ /* 0x000fe20000000f00 */
[----:B------:R-:W-:-:S03]  /*0060*/  ULDC.64 UR8, c[0x0][0x300] ;  /* 0x0000c00000087ab9 */ /* 0x000fc60000000a00 */
        /* <DEDUP_REMOVED lines=10> */
[----:B--2---:R-:W-:-:S04]  /*0110*/  IMAD.HI.U32 R197, R7, R142, RZ ;  /* 0x0000008e07c57227 */ /* 0x004fc800078e00ff */
[----:B------:R-:W-:Y:S01]  /*0120*/  IMAD.MOV R0, RZ, RZ, -R197 ;  /* 0x000000ffff007224 */ /* 0x000fe200078e0ac5 */
[----:B------:R-:W2:Y:S03]  /*0130*/  LDC.64 R6, c[0x0][0x2f0] ;  /* 0x0000bc00ff067b82 */ /* 0x000ea60000000a00 */
        /* <DEDUP_REMOVED lines=10> */
[----:B------:R-:W-:-:S05]  /*01e0*/  @!P1 LOP3.LUT R197, RZ, R5, RZ, 0x33, !PT ;  /* 0x00000005ffc59212 */ /* 0x000fca00078e33ff */
[C---:B--2---:R-:W-:Y:S02]  /*01f0*/  IMAD.WIDE R10, R197.reuse, 0x4, R6 ;  /* 0x00000004c50a7825 */ /* 0x044fe400078e0206 */
[----:B------:R-:W2:Y:S03]  /*0200*/  LDC.64 R6, c[0x0][0x2f8] ;  /* 0x0000be00ff067b82 */ /* 0x000ea60000000a00 */
[----:B------:R-:W2:Y:S04]  /*0210*/  @P0 LDG.E R8, desc[UR6][R10.64] ;  /* 0x000000060a080981 */ /* 0x000ea8000c1e1900 */
[----:B------:R-:W2:Y:S01]  /*0220*/  @P0 LDG.E R9, desc[UR6][R10.64+0x4] ;  /* 0x000004060a090981 */ /* 0x000ea2000c1e1900 */
[----:B----4-:R-:W-:Y:S01]  /*0230*/  ISETP.NE.AND P1, PT, R0, RZ, PT ;  /* 0x000000ff0000720c */ /* 0x010fe20003f25270 */
[----:B------:R-:W-:Y:S01]  /*0240*/  IMAD.MOV.U32 R13, RZ, RZ, -0x1 ;  /* 0xffffffffff0d7424 */ /* 0x000fe200078e00ff */
[----:B-1----:R-:W-:Y:S01]  /*0250*/  ISETP.EQ.U32.AND P2, PT, R2, RZ, PT ;  /* 0x000000ff0200720c */ /* 0x002fe20003f42070 */
[----:B---3--:R-:W-:Y:S01]  /*0260*/  IMAD.WIDE R144, R197, 0x4, R144 ;  /* 0x00000004c5907825 */ /* 0x008fe200078e0290 */
[----:B------:R-:W-:-:S02]  /*0270*/  ISETP.NE.U32.AND P5, PT, RZ, UR8, PT ;  /* 0x00000008ff007c0c */ /* 0x000fc4000bfa5070 */
[----:B------:R-:W-:Y:S02]  /*0280*/  ISETP.EQ.OR.EX P2, PT, R3, RZ, !P1, P2 ;  /* 0x000000ff0300720c */ /* 0x000fe40004f42720 */
[----:B------:R-:W-:Y:S02]  /*0290*/  ISETP.NE.AND.EX P5, PT, RZ, UR9, PT, P5 ;  /* 0x00000009ff007c0c */ /* 0x000fe4000bfa5350 */
[----:B------:R-:W-:Y:S01]  /*02a0*/  MOV R14, RZ ;  /* 0x000000ff000e7202 */ /* 0x000fe20000000f00 */
[----:B--2---:R-:W-:-:S08]  /*02b0*/  IMAD.WIDE R6, R197, 0x4, R6 ;  /* 0x00000004c5067825 */ /* 0x004fd000078e0206 */
[----:B------:R1:W5:Y:S04]  /*02c0*/  @!P2 LDG.E R13, desc[UR6][R6.64] ;  /* 0x00000006060da981 */ /* 0x000368000c1e1900 */
[----:B------:R1:W5:Y:S01]  /*02d0*/  @P5 LDG.E R14, desc[UR6][R144.64] ;  /* 0x00000006900e5981 */ /* 0x000362000c1e1900 */
[----:B------:R-:W2:Y:S01]  /*02e0*/  S2R R19, SR_CTAID.X ;  /* 0x0000000000137919 */ /* 0x000ea20000002500 */
[----:B------:R-:W3:Y:S01]  /*02f0*/  S2R R0, SR_CTAID.Y ;  /* 0x0000000000007919 */ /* 0x000ee20000002600 */
[----:B------:R-:W4:Y:S01]  /*0300*/  S2R R55, SR_TID.X ;  /* 0x0000000000377919 */ /* 0x000f220000002100 */
[----:B------:R-:W-:-:S06]  /*0310*/  @P0 IMAD.IADD R196, R9, 0x1, -R8 ;  /* 0x0000000109c40824 */ /* 0x000fcc00078e0a08 */
[----:B------:R-:W1:Y:S01]  /*0320*/  @!P0 LDC R196, c[0x0][0x2c4] ;  /* 0x0000b100ffc48b82 */ /* 0x000e620000000800 */
[----:B------:R-:W-:Y:S02]  /*0330*/  ISETP.NE.U32.AND P0, PT, R2, RZ, PT ;  /* 0x000000ff0200720c */ /* 0x000fe40003f05070 */
[----:B------:R-:W-:Y:S02]  /*0340*/  IADD3 R2, -R197, RZ, RZ ;  /* 0x000000ffc5027210 */ /* 0x000fe40007ffe1ff */
[----:B------:R-:W-:-:S03]  /*0350*/  ISETP.NE.AND.EX P0, PT, R3, RZ, PT, P0 ;  /* 0x000000ff0300720c */ /* 0x000fc60003f05300 */
[----:B------:R-:W-:-:S10]  /*0360*/  IMAD R142, R5, R2, R142 ;  /* 0x00000002058e7224 */ /* 0x000fd400078e028e */
[----:B--234-:R-:W-:Y:S05]  /*0370*/  @!P0 BRA `(.L_x_6578) ;  /* 0x0000000000108947 */ /* 0x01cfea0003800000 */
[----:B------:R-:W2:Y:S02]  /*0380*/  @P1 LDG.E R2, desc[UR6][R6.64+0x4] ;  /* 0x0000040606021981 */ /* 0x000ea4000c1e1900 */
[----:B--2--5:R-:W-:-:S06]  /*0390*/  @P1 IADD3 R11, R2, -R13, RZ ;  /* 0x8000000d020b1210 */ /* 0x024fcc0007ffe0ff */
[----:B------:R3:W5:Y:S01]  /*03a0*/  @!P1 LDG.E R11, desc[UR6][R6.64] ;  /* 0x00000006060b9981 */ /* 0x000762000c1e1900 */
[----:B------:R-:W-:Y:S05]  /*03b0*/  BRA `(.L_x_6579) ;  /* 0x0000000000047947 */ /* 0x000fea0003800000 */
.L_x_6578:
[----:B------:R-:W2:Y:S02]  /*03c0*/  LDC R11, c[0x0][0x2c8] ;  /* 0x0000b200ff0b7b82 */ /* 0x000ea40000000800 */
.L_x_6579:
[----:B------:R-:W4:Y:S02]  /*03d0*/  LDC.64 R2, c[0x0][0x308] ;  /* 0x0000c200ff027b82 */ /* 0x000f240000000a00 */
[----:B----4-:R-:W-:-:S04]  /*03e0*/  ISETP.NE.U32.AND P3, PT, R2, RZ, PT ;  /* 0x000000ff0200720c */ /* 0x010fc80003f65070 */
[----:B------:R-:W-:-:S13]  /*03f0*/  ISETP.NE.AND.EX P3, PT, R3, RZ, PT, P3 ;  /* 0x000000ff0300720c */ /* 0x000fda0003f65330 */
[----:B------:R-:W4:Y:S02]  /*0400*/  @P3 LDC.64 R2, c[0x0][0x308] ;  /* 0x0000c200ff023b82 */ /* 0x000f240000000a00 */
[----:B----4-:R-:W-:-:S05]  /*0410*/  @P3 IMAD.WIDE R2, R197, 0x4, R2 ;  /* 0x00000004c5023825 */ /* 0x010fca00078e0202 */
[----:B------:R4:W5:Y:S01]  /*0420*/  @P3 LDG.E R59, desc[UR6][R2.64] ;  /* 0x00000006023b3981 */ /* 0x000962000c1e1900 */
[----:B------:R-:W-:-:S05]  /*0430*/  IMAD.SHL.U32 R57, R19, 0x40, RZ ;  /* 0x0000004013397824 */ /* 0x000fca00078e00ff */
[----:B-1----:R-:W-:-:S13]  /*0440*/  ISETP.GT.AND P0, PT, R196, R57, PT ;  /* 0x00000039c400720c */ /* 0x002fda0003f04270 */
[----:B------:R-:W-:Y:S05]  /*0450*/  @!P0 EXIT ;  /* 0x000000000000894d */ /* 0x000fea0003800000 */
[----:B---3--:R-:W1:Y:S01]  /*0460*/  LDC R7, c[0x0][0x10] ;  /* 0x00000400ff077b82 */ /* 0x008e620000000800 */
[--C-:B--2--5:R-:W-:Y:S01]  /*0470*/  IMAD.IADD R62, R11, 0x1, -R14.reuse ;  /* 0x000000010b3e7824 */ /* 0x124fe200078e0a0e */
[----:B------:R-:W-:Y:S01]  /*0480*/  ULDC UR4, c[0x0][0x394] ;  /* 0x0000e50000047ab9 */ /* 0x000fe20000000800 */
[----:B------:R-:W-:-:S05]  /*0490*/  @P3 IMAD.IADD R59, R59, 0x1, -R14 ;  /* 0x000000013b3b3824 */ /* 0x000fca00078e0a0e */
[----:B----4-:R-:W2:Y:S01]  /*04a0*/  LDC R3, c[0x0][0x2c8] ;  /* 0x0000b200ff037b82 */ /* 0x010ea20000000800 */
[----:B-1----:R-:W-:-:S04]  /*04b0*/  IABS R4, R7 ;  /* 0x0000000700047213 */ /* 0x002fc80000000000 */
[----:B------:R-:W1:Y:S01]  /*04c0*/  I2F.RP R2, R4 ;  /* 0x0000000400027306 */ /* 0x000e620000209400 */
        /* <DEDUP_REMOVED lines=17> */
[----:B------:R-:W-:Y:S02]  /*05e0*/  IMAD.HI.U32 R9, R6, R15, RZ ;  /* 0x0000000f06097227 */ /* 0x000fe400078e00ff */
[----:B------:R-:W1:Y:S02]  /*05f0*/  @!P3 LDC R6, c[0x0][0x2cc] ;  /* 0x0000b300ff06bb82 */ /* 0x000e640000000800 */
[----:B------:R-:W-:-:S05]  /*0600*/  IMAD R15, R9, R2, R15 ;  /* 0x00000002090f7224 */ /* 0x000fca00078e020f */
[----:B------:R-:W-:Y:S01]  /*0610*/  ISETP.GT.U32.AND P1, PT, R4, R15, PT ;  /* 0x0000000f0400720c */ /* 0x000fe20003f24070 */
[----:B------:R-:W2:-:S12]  /*0620*/  @!P3 LDC.64 R2, c[0x0][0x318] ;  /* 0x0000c600ff02bb82 */ /* 0x000e980000000a00 */
[----:B------:R-:W-:Y:S02]  /*0630*/  @!P1 IMAD.IADD R15, R15, 0x1, -R4 ;  /* 0x000000010f0f9824 */ /* 0x000fe400078e0a04 */
[----:B------:R-:W-:Y:S01]  /*0640*/  @!P1 VIADD R9, R9, 0x1 ;  /* 0x0000000109099836 */ /* 0x000fe20000000000 */
[----:B------:R-:W-:Y:S02]  /*0650*/  ISETP.NE.AND P1, PT, R7, RZ, PT ;  /* 0x000000ff0700720c */ /* 0x000fe40003f25270 */
[----:B------:R-:W-:Y:S02]  /*0660*/  ISETP.GE.U32.AND P4, PT, R15, R4, PT ;  /* 0x000000040f00720c */ /* 0x000fe40003f86070 */
[----:B------:R-:W3:Y:S01]  /*0670*/  LDC R4, c[0x0][0x398] ;  /* 0x0000e600ff047b82 */ /* 0x000ee20000000800 */
[----:B--2---:R-:W-:-:S04]  /*0680*/  @!P3 ISETP.NE.U32.AND P2, PT, R2, RZ, PT ;  /* 0x000000ff0200b20c */ /* 0x004fc80003f45070 */
[----:B------:R-:W-:-:S06]  /*0690*/  @!P3 ISETP.NE.AND.EX P2, PT, R3, RZ, PT, P2 ;  /* 0x000000ff0300b20c */ /* 0x000fcc0003f45320 */
[----:B------:R-:W-:Y:S01]  /*06a0*/  @P4 VIADD R9, R9, 0x1 ;  /* 0x0000000109094836 */ /* 0x000fe20000000000 */
[----:B-1----:R-:W-:Y:S02]  /*06b0*/  @!P3 SEL R3, R6, RZ, P2 ;  /* 0x000000ff0603b207 */ /* 0x002fe40001000000 */
[----:B------:R-:W-:Y:S01]  /*06c0*/  IADD3 R6, -R196, 0x7f, R57 ;  /* 0x0000007fc4067810 */ /* 0x000fe20007ffe139 */
[----:B------:R-:W-:Y:S01]  /*06d0*/  @!P0 IMAD.MOV R9, RZ, RZ, -R9 ;  /* 0x000000ffff098224 */ /* 0x000fe200078e0a09 */
[----:B------:R-:W-:Y:S01]  /*06e0*/  @!P1 LOP3.LUT R9, RZ, R7, RZ, 0x33, !PT ;  /* 0x00000007ff099212 */ /* 0x000fe200078e33ff */
[----:B------:R-:W-:-:S04]  /*06f0*/  @!P3 IMAD.IADD R59, R62, 0x1, R3 ;  /* 0x000000013e3bb824 */ /* 0x000fc800078e0203 */
[C---:B------:R-:W-:Y:S01]  /*0700*/  VIADD R2, R59.reuse, 0x3f ;  /* 0x0000003f3b027836 */ /* 0x040fe20000000000 */
[----:B------:R-:W-:Y:S02]  /*0710*/  IADD3 R3, R59, R57, -R196 ;  /* 0x000000393b037210 */ /* 0x000fe40007ffe8c4 */
[----:B---3--:R-:W-:Y:S02]  /*0720*/  IADD3 R4, R6, R4, R59 ;  /* 0x0000000406047210 */ /* 0x008fe40007ffe03b */
[----:B------:R-:W-:Y:S01]  /*0730*/  SHF.R.S32.HI R11, RZ, 0x1f, R2 ;  /* 0x0000001fff0b7819 */ /* 0x000fe20000011402 */
[----:B------:R-:W-:Y:S01]  /*0740*/  VIADD R3, R3, -UR4 ;  /* 0x8000000403037c36 */ /* 0x000fe20008000000 */
[----:B------:R-:W-:Y:S02]  /*0750*/  SHF.R.S32.HI R7, RZ, 0x1f, R4 ;  /* 0x0000001fff077819 */ /* 0x000fe40000011404 */
[----:B------:R-:W-:Y:S01]  /*0760*/  LEA.HI R11, R11, R2, RZ, 0x6 ;  /* 0x000000020b0b7211 */ /* 0x000fe200078f30ff */
[----:B------:R-:W-:Y:S01]  /*0770*/  IMAD R2, R9, R0, RZ ;  /* 0x0000000009027224 */ /* 0x000fe200078e02ff */
[----:B------:R-:W-:-:S02]  /*0780*/  SHF.R.S32.HI R6, RZ, 0x1f, R3 ;  /* 0x0000001fff067819 */ /* 0x000fc40000011403 */
[----:B------:R-:W-:Y:S02]  /*0790*/  LEA.HI R7, R7, R4, RZ, 0x6 ;  /* 0x0000000407077211 */ /* 0x000fe400078f30ff */
[----:B------:R-:W-:Y:S02]  /*07a0*/  LEA.HI R6, R6, R3, RZ, 0x6 ;  /* 0x0000000306067211 */ /* 0x000fe400078f30ff */
[----:B------:R-:W-:Y:S02]  /*07b0*/  SHF.R.S32.HI R11, RZ, 0x6, R11 ;  /* 0x00000006ff0b7819 */ /* 0x000fe4000001140b */
[----:B------:R-:W-:Y:S02]  /*07c0*/  SHF.R.S32.HI R134, RZ, 0x6, R7 ;  /* 0x00000006ff867819 */ /* 0x000fe40000011407 */
[----:B------:R-:W-:Y:S02]  /*07d0*/  SHF.R.S32.HI R195, RZ, 0x6, R6 ;  /* 0x00000006ffc37819 */ /* 0x000fe40000011406 */
[----:B------:R-:W-:-:S02]  /*07e0*/  VIADDMNMX R11, R2, R9, R11, PT ;  /* 0x00000009020b7246 */ /* 0x000fc4000380010b */
[----:B------:R-:W-:Y:S02]  /*07f0*/  VIMNMX R195, R2, R195, !PT ;  /* 0x000000c302c37248 */ /* 0x000fe40007fe0100 */
[----:B------:R-:W-:-:S04]  /*0800*/  VIMNMX R134, R11, R134, PT ;  /* 0x000000860b867248 */ /* 0x000fc80003fe0100 */
        /* <DEDUP_REMOVED lines=9> */
[----:B------:R-:W-:-:S05]  /*08a0*/  IMAD.SHL.U32 R6, R6, 0x4, RZ ;  /* 0x0000000406067824 */ /* 0x000fca00078e00ff */
[----:B------:R-:W-:Y:S01]  /*08b0*/  SHF.R.S32.HI R7, RZ, 0x1f, R6 ;  /* 0x0000001fff077819 */ /* 0x000fe20000011406 */
[----:B-1----:R-:W-:Y:S01]  /*08c0*/  IMAD R2, R0, R2, R197 ;  /* 0x0000000200027224 */ /* 0x002fe200078e02c5 */
[----:B------:R-:W-:-:S03]  /*08d0*/  SHF.R.S32.HI R0, RZ, 0x4, R4 ;  /* 0x00000004ff007819 */ /* 0x000fc60000011404 */
[----:B------:R-:W-:Y:S02]  /*08e0*/  IMAD R2, R2, R5, R142 ;  /* 0x0000000502027224 */ /* 0x000fe400078e028e */
[----:B------:R-:W-:-:S04]  /*08f0*/  IMAD.WIDE R6, R0, 0xc0, R6 ;  /* 0x000000c000067825 */ /* 0x000fc800078e0206 */
[--C-:B------:R-:W-:Y:S02]  /*0900*/  IMAD R3, R2, R3, R57.reuse ;  /* 0x0000000302037224 */ /* 0x100fe400078e0239 */
[----:B------:R-:W-:Y:S02]  /*0910*/  IMAD.IADD R57, R196, 0x1, -R57 ;  /* 0x00000001c4397824 */ /* 0x000fe400078e0a39 */
[----:B------:R-:W-:Y:S01]  /*0920*/  IMAD R5, R3, UR4, RZ ;  /* 0x0000000403057c24 */ /* 0x000fe2000f8e02ff */
[----:B------:R-:W-:Y:S01]  /*0930*/  ULDC.64 UR4, c[0x0][0x288] ;  /* 0x0000a20000047ab9 */ /* 0x000fe20000000a00 */
[C---:B------:R-:W-:Y:S01]  /*0940*/  VIADD R10, R0.reuse, 0x18 ;  /* 0x00000018000a7836 */ /* 0x040fe20000000000 */
[C---:B------:R-:W-:Y:S01]  /*0950*/  ISETP.GE.AND P3, PT, R0.reuse, R57, PT ;  /* 0x000000390000720c */ /* 0x040fe20003f66270 */
[C---:B------:R-:W-:Y:S01]  /*0960*/  VIADD R4, R0.reuse, 0x10 ;  /* 0x0000001000047836 */ /* 0x040fe20000000000 */
[----:B------:R-:W-:Y:S01]  /*0970*/  IADD3 R2, P0, R5, R6, RZ ;  /* 0x0000000605027210 */ /* 0x000fe20007f1e0ff */
[----:B------:R-:W-:-:S02]  /*0980*/  VIADD R6, R0, 0x8 ;  /* 0x0000000800067836 */ /* 0x000fc40000000000 */
[----:B------:R-:W-:Y:S01]  /*0990*/  VIADD R8, R0, 0x20 ;  /* 0x0000002000087836 */ /* 0x000fe20000000000 */
[----:B------:R-:W-:Y:S02]  /*09a0*/  LEA.HI.X.SX32 R5, R5, R7, 0x1, P0 ;  /* 0x0000000705057211 */ /* 0x000fe400000f0eff */
        /* <DEDUP_REMOVED lines=68> */
.L_x_6580:
        /* <DEDUP_REMOVED lines=24> */
.L_x_6581:
        /* <DEDUP_REMOVED lines=31> */
[----:B-1----:R-:W-:Y:S02]  /*1160*/  IABS R2, R5 ;  /* 0x0000000500027213 */ /* 0x002fe40000000000 */
[----:B------:R-:W-:Y:S02]  /*1170*/  MOV R6, RZ ;  /* 0x000000ff00067202 */ /* 0x000fe40000000f00 */
[----:B-----5:R-:W1:Y:S08]  /*1180*/  I2F.RP R12, R2 ;  /* 0x00000002000c7306 */ /* 0x020e700000209400 */
[----:B-1----:R-:W1:Y:S02]  /*1190*/  MUFU.RCP R7, R12 ;  /* 0x0000000c00077308 */ /* 0x002e640000001000 */
[----:B-1----:R-:W-:-:S06]  /*11a0*/  IADD3 R7, R7, 0xffffffe, RZ ;  /* 0x0ffffffe07077810 */ /* 0x002fcc0007ffe0ff */
[----:B------:R-:W1:Y:S02]  /*11b0*/  F2I.FTZ.U32.TRUNC.NTZ R7, R7 ;  /* 0x0000000700077305 */ /* 0x000e64000021f000 */
[----:B-1----:R-:W-:-:S04]  /*11c0*/  IMAD.MOV R0, RZ, RZ, -R7 ;  /* 0x000000ffff007224 */ /* 0x002fc800078e0a07 */
        /* <DEDUP_REMOVED lines=44> */
.L_x_6582:
        /* <DEDUP_REMOVED lines=49> */
.L_x_6584:
        /* <DEDUP_REMOVED lines=32> */
.L_x_6583:
[----:B------:R1:W5:Y:S01]  /*19a0*/  @P5 LDG.E R44, desc[UR6][R144.64] ;  /* 0x00000006902c5981 */ /* 0x000362000c1e1900 */
[----:B------:R-:W-:Y:S01]  /*19b0*/  ISETP.NE.AND P0, PT, R8, -0x1, PT ;  /* 0xffffffff0800780c */ /* 0x000fe20003f05270 */
[----:B------:R-:W2:Y:S01]  /*19c0*/  LDC.64 R2, c[0x0][0x240] ;  /* 0x00009000ff027b82 */ /* 0x000ea20000000a00 */
[----:B------:R-:W-:Y:S01]  /*19d0*/  SHF.R.S32.HI R60, RZ, 0x1f, R55 ;  /* 0x0000001fff3c7819 */ /* 0x000fe20000011437 */
[----:B------:R-:W-:Y:S01]  /*19e0*/  ULDC.64 UR4, c[0x0][0x268] ;  /* 0x00009a0000047ab9 */ /* 0x000fe20000000a00 */
[----:B------:R-:W-:Y:S02]  /*19f0*/  SHF.L.U64.HI R53, R148, 0x4, R149 ;  /* 0x0000000494357819 */ /* 0x000fe40000010295 */
[CC--:B-----5:R-:W-:Y:S02]  /*1a00*/  LEA.HI R12, R60.reuse, R55.reuse, RZ, 0x3 ;  /* 0x000000373c0c7211 */ /* 0x0e0fe400078f18ff */
[----:B------:R-:W-:Y:S01]  /*1a10*/  LEA.HI R56, R60, R55, RZ, 0x5 ;  /* 0x000000373c387211 */ /* 0x000fe200078f28ff */
[----:B------:R-:W3:Y:S01]  /*1a20*/  LDC R126, c[0x0][0x2e0] ;  /* 0x0000b800ff7e7b82 */ /* 0x000ee20000000800 */
[----:B------:R-:W-:-:S02]  /*1a30*/  LOP3.LUT R58, R12, 0xfffffff8, RZ, 0xc0, !PT ;  /* 0xfffffff80c3a7812 */ /* 0x000fc400078ec0ff */
[----:B------:R-:W-:Y:S02]  /*1a40*/  SHF.R.S32.HI R140, RZ, 0x3, R12 ;  /* 0x00000003ff8c7819 */ /* 0x000fe4000001140c */
[----:B------:R-:W-:Y:S01]  /*1a50*/  SHF.L.U32 R54, R148, 0x4, RZ ;  /* 0x0000000494367819 */ /* 0x000fe200000006ff */
[----:B------:R-:W-:Y:S01]  /*1a60*/  IMAD.IADD R58, R55, 0x1, -R58 ;  /* 0x00000001373a7824 */ /* 0x000fe200078e0a3a */
[----:B------:R-:W-:Y:S01]  /*1a70*/  SHF.R.S32.HI R141, RZ, 0x1f, R140 ;  /* 0x0000001fff8d7819 */ /* 0x000fe2000001148c */
[----:B------:R-:W4:Y:S01]  /*1a80*/  @!P0 LDC.64 R6, c[0x0][0x228] ;  /* 0x00008a00ff068b82 */ /* 0x000f220000000a00 */
[----:B------:R-:W-:Y:S01]  /*1a90*/  SHF.R.S32.HI R56, RZ, 0x5, R56 ;  /* 0x00000005ff387819 */ /* 0x000fe20000011438 */
[C---:B------:R-:W-:Y:S01]  /*1aa0*/  IMAD.SHL.U32 R18, R58.reuse, 0x8, RZ ;  /* 0x000000083a127824 */ /* 0x040fe200078e00ff */
[----:B------:R-:W-:Y:S01]  /*1ab0*/  SHF.L.U32 R122, R58, 0x2, RZ ;  /* 0x000000023a7a7819 */ /* 0x000fe200000006ff */
[----:B------:R-:W-:-:S03]  /*1ac0*/  IMAD.WIDE R24, R19, 0x40, R140 ;  /* 0x0000004013187825 */ /* 0x000fc600078e028c */
[----:B------:R-:W-:Y:S01]  /*1ad0*/  SHF.R.S32.HI R19, RZ, 0x1f, R18 ;  /* 0x0000001fff137819 */ /* 0x000fe20000011412 */
[C---:B--2---:R-:W-:Y:S01]  /*1ae0*/  @P0 IMAD.WIDE.U32 R22, R8.reuse, R2, RZ ;  /* 0x0000000208160225 */ /* 0x044fe200078e00ff */
[----:B------:R-:W2:Y:S03]  /*1af0*/  LDC.64 R146, c[0x0][0x250] ;  /* 0x00009400ff927b82 */ /* 0x000ea60000000a00 */
[----:B------:R-:W-:Y:S02]  /*1b00*/  @P0 IMAD R23, R8, R3, R23 ;  /* 0x0000000308170224 */ /* 0x000fe400078e0217 */
[----:B------:R-:W-:Y:S01]  /*1b10*/  @P0 IMAD.MOV.U32 R8, RZ, RZ, R22 ;  /* 0x000000ffff080224 */ /* 0x000fe200078e0016 */
[----:B---3--:R-:W-:-:S04]  /*1b20*/  LEA.HI R126, R126, R126, RZ, 0x1 ;  /* 0x0000007e7e7e7211 */ /* 0x008fc800078f08ff */
[----:B------:R-:W-:Y:S01]  /*1b30*/  SHF.R.S32.HI R125, RZ, 0x1, R126 ;  /* 0x00000001ff7d7819 */ /* 0x000fe2000001147e */
[----:B----4-:R-:W-:-:S04]  /*1b40*/  @!P0 IMAD.WIDE.U32 R26, R197, R6, RZ ;  /* 0x00000006c51a8225 */ /* 0x010fc800078e00ff */
[----:B------:R-:W-:Y:S01]  /*1b50*/  @!P0 IMAD R14, R11, R6, RZ ;  /* 0x000000060b0e8224 */ /* 0x000fe200078e02ff */
[----:B------:R-:W-:Y:S01]  /*1b60*/  @!P0 MOV R8, R26 ;  /* 0x0000001a00088202 */ /* 0x000fe20000000f00 */
[----:B------:R-:W-:Y:S02]  /*1b70*/  IMAD.SHL.U32 R6, R140, 0x40, RZ ;  /* 0x000000408c067824 */ /* 0x000fe400078e00ff */
[----:B------:R-:W-:Y:S01]  /*1b80*/  @!P0 IMAD R7, R197, R7, R14 ;  /* 0x00000007c5078224 */ /* 0x000fe200078e020e */
[----:B------:R-:W-:Y:S01]  /*1b90*/  IADD3 R22, P1, R18, R8, RZ ;  /* 0x0000000812167210 */ /* 0x000fe20007f3e0ff */
[----:B------:R-:W-:Y:S01]  /*1ba0*/  IMAD R8, R25, R2, RZ ;  /* 0x0000000219087224 */ /* 0x000fe200078e02ff */
[----:B--2---:R-:W-:Y:S01]  /*1bb0*/  SHF.L.U64.HI R136, R146, 0x4, R147 ;  /* 0x0000000492887819 */ /* 0x004fe20000010293 */
[----:B------:R-:W-:Y:S01]  /*1bc0*/  @!P0 IMAD.IADD R23, R27, 0x1, R7 ;  /* 0x000000011b178824 */ /* 0x000fe200078e0207 */
[----:B------:R-:W-:Y:S01]  /*1bd0*/  LOP3.LUT R7, R6, 0x1c0, RZ, 0xc0, !PT ;  /* 0x000001c006077812 */ /* 0x000fe200078ec0ff */
[----:B------:R-:W-:Y:S01]  /*1be0*/  IMAD R8, R24, R3, R8 ;  /* 0x0000000318087224 */ /* 0x000fe200078e0208 */
[----:B------:R-:W-:Y:S01]  /*1bf0*/  LEA.HI R3, R60, R55, RZ, 0x6 ;  /* 0x000000373c037211 */ /* 0x000fe200078f30ff */
[----:B------:R-:W-:Y:S01]  /*1c00*/  IMAD.X R23, R19, 0x1, R23, P1 ;  /* 0x0000000113177824 */ /* 0x000fe200008e0617 */
[----:B------:R-:W-:Y:S01]  /*1c10*/  LOP3.LUT R6, R7, 0x38, R18, 0xf8, !PT ;  /* 0x0000003807067812 */ /* 0x000fe200078ef812 */
[----:B------:R-:W-:Y:S01]  /*1c20*/  IMAD R123, R140, R125, R122 ;  /* 0x0000007d8c7b7224 */ /* 0x000fe200078e027a */
[----:B------:R-:W-:Y:S01]  /*1c30*/  SHF.R.U32.HI R7, RZ, 0x3, R7 ;  /* 0x00000003ff077819 */ /* 0x000fe20000011607 */
[----:B------:R-:W-:Y:S01]  /*1c40*/  IMAD.SHL.U32 R3, R3, 0x8, RZ ;  /* 0x0000000803037824 */ /* 0x000fe200078e00ff */
[----:B------:R-:W-:Y:S01]  /*1c50*/  IADD3 R20, P0, R18, R10, RZ ;  /* 0x0000000a12147210 */ /* 0x000fe20007f1e0ff */
[----:B------:R-:W-:Y:S01]  /*1c60*/  IMAD.WIDE.U32 R22, R24, R2, R22 ;  /* 0x0000000218167225 */ /* 0x000fe200078e0016 */
[----:B------:R-:W-:-:S02]  /*1c70*/  LOP3.LUT R6, R6, R7, RZ, 0x3c, !PT ;  /* 0x0000000706067212 */ /* 0x000fc400078e3cff */
[----:B------:R-:W-:Y:S01]  /*1c80*/  IADD3.X R21, R19, R21, RZ, P0, !PT ;  /* 0x0000001513157210 */ /* 0x000fe200007fe4ff */
[----:B------:R-:W-:Y:S01]  /*1c90*/  IMAD R7, R5, UR4, RZ ;  /* 0x0000000405077c24 */ /* 0x000fe2000f8e02ff */
[----:B------:R-:W-:Y:S01]  /*1ca0*/  SHF.R.S32.HI R2, RZ, 0x1f, R142 ;  /* 0x0000001fff027819 */ /* 0x000fe2000001148e */
[----:B------:R-:W-:Y:S01]  /*1cb0*/  IMAD.IADD R23, R23, 0x1, R8 ;  /* 0x0000000117177824 */ /* 0x000fe200078e0208 */
[----:B------:R-:W-:Y:S01]  /*1cc0*/  LOP3.LUT R128, R6, 0xfffffe00, R3, 0xf8, !PT ;  /* 0xfffffe0006807812 */ /* 0x000fe200078ef803 */
[C---:B------:R-:W-:Y:S01]  /*1cd0*/  IMAD R7, R0.reuse, UR5, R7 ;  /* 0x0000000500077c24 */ /* 0x040fe2000f8e0207 */
[----:B------:R-:W-:Y:S01]  /*1ce0*/  SHF.R.S32.HI R3, RZ, 0x1f, R62 ;  /* 0x0000001fff037819 */ /* 0x000fe2000001143e */
[----:B------:R-:W-:Y:S01]  /*1cf0*/  IMAD.WIDE.U32 R20, R0, UR4, R20 ;  /* 0x0000000400147c25 */ /* 0x000fe2000f8e0014 */
[----:B------:R-:W-:Y:S01]  /*1d00*/  ULDC.64 UR4, c[0x0][0x258] ;  /* 0x0000960000047ab9 */ /* 0x000fe20000000a00 */
[----:B------:R-:W-:Y:S02]  /*1d10*/  IADD3 R138, P0, R140, R17, RZ ;  /* 0x000000118c8a7210 */ /* 0x000fe40007f1e0ff */
[----:B------:R-:W-:Y:S01]  /*1d20*/  IMAD R129, R2, UR4, RZ ;  /* 0x0000000402817c24 */ /* 0x000fe2000f8e02ff */
[----:B------:R-:W-:Y:S01]  /*1d30*/  LEA.HI R2, R3, R62, RZ, 0x6 ;  /* 0x0000003e03027211 */ /* 0x000fe200078f30ff */
[----:B------:R-:W-:Y:S01]  /*1d40*/  IMAD.IADD R7, R21, 0x1, R7 ;  /* 0x0000000115077824 */ /* 0x000fe200078e0207 */
[C---:B------:R-:W-:Y:S01]  /*1d50*/  IADD3.X R15, R141.reuse, R15, RZ, P0, !PT ;  /* 0x0000000f8d0f7210 */ /* 0x040fe200007fe4ff */
[----:B------:R-:W-:Y:S01]  /*1d60*/  IMAD.MOV.U32 R6, RZ, RZ, R20 ;  /* 0x000000ffff067224 */ /* 0x000fe200078e0014 */
[----:B------:R-:W-:Y:S01]  /*1d70*/  SHF.R.S32.HI R2, RZ, 0x6, R2 ;  /* 0x00000006ff027819 */ /* 0x000fe20000011402 */
[----:B------:R-:W-:Y:S01]  /*1d80*/  IMAD R3, R141, R148, RZ ;  /* 0x000000948d037224 */ /* 0x000fe200078e02ff */
[----:B------:R-:W-:Y:S01]  /*1d90*/  IADD3 R130, P0, R18, R4, RZ ;  /* 0x0000000412827210 */ /* 0x000fe20007f1e0ff */
[----:B------:R-:W-:Y:S01]  /*1da0*/  IMAD R15, R15, R146, RZ ;  /* 0x000000920f0f7224 */ /* 0x000fe200078e02ff */
[----:B------:R-:W-:Y:S01]  /*1db0*/  VIMNMX R61, R195, R2, !PT ;  /* 0x00000002c33d7248 */ /* 0x000fe20007fe0100 */
[----:B------:R-:W-:Y:S01]  /*1dc0*/  IMAD R129, R142, UR5, R129 ;  /* 0x000000058e817c24 */ /* 0x000fe2000f8e0281 */
[----:B------:R-:W-:Y:S01]  /*1dd0*/  LEA.HI R60, R60, R55, RZ, 0x4 ;  /* 0x000000373c3c7211 */ /* 0x000fe200078f20ff */
[----:B------:R-:W-:Y:S01]  /*1de0*/  IMAD.X R131, R19, 0x1, R13, P0 ;  /* 0x0000000113837824 */ /* 0x000fe200000e060d */
[----:B------:R-:W-:Y:S01]  /*1df0*/  ISETP.GT.AND P0, PT, R134, R61, PT ;  /* 0x0000003d8600720c */ /* 0x000fe20003f04270 */
[----:B------:R-:W-:Y:S01]  /*1e00*/  IMAD R133, R138, R147, R15 ;  /* 0x000000938a857224 */ /* 0x000fe200078e020f */
[----:B------:R-:W-:Y:S01]  /*1e10*/  IADD3 R122, R122, R123, RZ ;  /* 0x0000007b7a7a7210 */ /* 0x000fe20007ffe0ff */
[----:B------:R-:W-:Y:S01]  /*1e20*/  IMAD.WIDE.U32 R138, R138, R146, R6 ;  /* 0x000000928a8a7225 */ /* 0x000fe200078e0006 */
[----:B------:R-:W-:-:S02]  /*1e30*/  LOP3.LUT R6, R60, 0xfffffff0, RZ, 0xc0, !PT ;  /* 0xfffffff03c067812 */ /* 0x000fc400078ec0ff */
[----:B------:R-:W-:Y:S01]  /*1e40*/  SHF.R.S32.HI R60, RZ, 0x4, R60 ;  /* 0x00000004ff3c7819 */ /* 0x000fe2000001143c */
[----:B------:R-:W-:Y:S01]  /*1e50*/  IMAD.WIDE.U32 R142, R142, UR4, R22 ;  /* 0x000000048e8e7c25 */ /* 0x000fe2000f8e0016 */
[----:B------:R-:W-:Y:S02]  /*1e60*/  SHF.R.S32.HI R110, RZ, 0x1f, R123 ;  /* 0x0000001fff6e7819 */ /* 0x000fe4000001147b */
[----:B------:R-:W-:Y:S01]  /*1e70*/  SHF.R.S32.HI R109, RZ, 0x1f, R122 ;  /* 0x0000001fff6d7819 */ /* 0x000fe2000001147a */
[C---:B------:R-:W-:Y:S01]  /*1e80*/  IMAD R3, R140.reuse, R149, R3 ;  /* 0x000000958c037224 */ /* 0x040fe200078e0203 */
[----:B------:R-:W-:Y:S01]  /*1e90*/  IADD3 R129, R143, R129, RZ ;  /* 0x000000818f817210 */ /* 0x000fe20007ffe0ff */
[----:B------:R-:W-:-:S04]  /*1ea0*/  IMAD.WIDE.U32 R130, R140, R148, R130 ;  /* 0x000000948c827225 */ /* 0x000fc800078e0082 */
[----:B------:R-:W-:Y:S02]  /*1eb0*/  IMAD.SHL.U32 R135, R146, 0x10, RZ ;  /* 0x0000001092877824 */ /* 0x000fe400078e00ff */
[----:B------:R-:W-:Y:S02]  /*1ec0*/  IMAD.IADD R127, R55, 0x1, -R6 ;  /* 0x00000001377f7824 */ /* 0x000fe400078e0a06 */
[----:B------:R-:W-:Y:S02]  /*1ed0*/  IMAD.SHL.U32 R124, R125, 0x10, RZ ;  /* 0x000000107d7c7824 */ /* 0x000fe400078e00ff */
[----:B------:R-:W-:Y:S02]  /*1ee0*/  IMAD.IADD R52, R131, 0x1, R3 ;  /* 0x0000000183347824 */ /* 0x000fe400078e0203 */
[----:B------:R-:W-:Y:S02]  /*1ef0*/  IMAD.IADD R133, R139, 0x1, R133 ;  /* 0x000000018b857824 */ /* 0x000fe400078e0285 */
[----:B------:R-:W-:Y:S01]  /*1f00*/  @!P5 IMAD.MOV.U32 R44, RZ, RZ, RZ ;  /* 0x000000ffff2cd224 */ /* 0x000fe200078e00ff */
[----:B-1----:R-:W-:Y:S06]  /*1f10*/  @!P0 BRA `(.L_x_6585) ;  /* 0x00000088008c8947 */ /* 0x002fec0003800000 */
        /* <DEDUP_REMOVED lines=10> */
[----:B------:R-:W-:Y:S01]  /*1fc0*/  IADD3 R44, R44, R9, RZ ;  /* 0x000000092c2c7210 */ /* 0x000fe20007ffe0ff */
[----:B------:R-:W2:Y:S01]  /*1fd0*/  LDC R63, c[0x0][0x340] ;  /* 0x0000d000ff3f7b82 */ /* 0x000ea20000000800 */
[----:B------:R-:W-:Y:S01]  /*1fe0*/  IADD3.X R7, R7, R141, ~R10, P1, P0 ;  /* 0x0000008d07077210 */ /* 0x000fe20000fe0c0a */
[C---:B------:R-:W-:Y:S01]  /*1ff0*/  IMAD R4, R197.reuse, UR5, R4 ;  /* 0x00000005c5047c24 */ /* 0x040fe2000f8e0204 */
[----:B------:R-:W-:Y:S01]  /*2000*/  ULDC.64 UR4, c[0x0][0x340] ;  /* 0x0000d00000047ab9 */ /* 0x000fe20000000a00 */
[C---:B------:R-:W-:Y:S01]  /*2010*/  IMAD.WIDE.U32 R12, R197.reuse, UR10, R18 ;  /* 0x0000000ac50c7c25 */ /* 0x040fe2000f8e0012 */
[----:B------:R-:W-:Y:S01]  /*2020*/  USHF.L.U32 UR14, UR4, 0x5, URZ ;  /* 0x00000005040e7899 */ /* 0x000fe2000800063f */
[----:B------:R-:W-:Y:S01]  /*2030*/  IADD3 R117, R124, 0x40, RZ ;  /* 0x000000407c757810 */ /* 0x000fe20007ffe0ff */
        /* <DEDUP_REMOVED lines=11> */
[----:B------:R-:W-:Y:S01]  /*20f0*/  IMAD R11, R8, UR5, R11 ;  /* 0x00000005080b7c24 */ /* 0x000fe2000f8e020b */
[----:B------:R-:W-:Y:S01]  /*2100*/  SHF.L.U64.HI R66, R2, 0x5, R3 ;  /* 0x0000000502427819 */ /* 0x000fe20000010203 */
[----:B------:R-:W-:Y:S01]  /*2110*/  IMAD.WIDE.U32 R12, R8, UR4, R12 ;  /* 0x00000004080c7c25 */ /* 0x000fe2000f8e000c */
[----:B------:R-:W-:Y:S01]  /*2120*/  IADD3 R119, R140, 0x30, RZ ;  /* 0x000000308c777810 */ /* 0x000fe20007ffe0ff */
[----:B------:R-:W-:Y:S01]  /*2130*/  USHF.L.U64.HI UR23, UR20, 0x1, UR15 ;  /* 0x0000000114177899 */ /* 0x000fe2000801020f */
[----:B------:R-:W-:Y:S01]  /*2140*/  SHF.R.S32.HI R108, RZ, 0x1f, R124 ;  /* 0x0000001fff6c7819 */ /* 0x000fe2000001147c */
[C---:B------:R-:W-:Y:S01]  /*2150*/  IMAD R4, R8.reuse, R3, R4 ;  /* 0x0000000308047224 */ /* 0x040fe200078e0204 */
[----:B------:R-:W-:Y:S01]  /*2160*/  SHF.R.S32.HI R106, RZ, 0x1f, R117 ;  /* 0x0000001fff6a7819 */ /* 0x000fe20000011475 */
[----:B------:R-:W-:Y:S01]  /*2170*/  IMAD.WIDE.U32 R6, R8, R2, R14 ;  /* 0x0000000208067225 */ /* 0x000fe200078e000e */
[----:B--2---:R-:W-:Y:S01]  /*2180*/  LEA R63, -R63, RZ, 0x6 ;  /* 0x000000ff3f3f7211 */ /* 0x004fe200078e31ff */
[----:B------:R-:W-:-:S02]  /*2190*/  USHF.L.U32 UR25, UR14, 0x1, URZ ;  /* 0x000000010e197899 */ /* 0x000fc4000800063f */
[----:B------:R-:W-:Y:S01]  /*21a0*/  IMAD.IADD R13, R13, 0x1, R11 ;  /* 0x000000010d0d7824 */ /* 0x000fe200078e020b */
[----:B------:R-:W-:Y:S01]  /*21b0*/  ULDC.U8 UR22, c[0x0][0x3c3] ;  /* 0x0000f0c000167ab9 */ /* 0x000fe20000000000 */
[----:B------:R-:W-:Y:S01]  /*21c0*/  IMAD.IADD R7, R7, 0x1, R4 ;  /* 0x0000000107077824 */ /* 0x000fe200078e0204 */
[----:B------:R-:W-:Y:S01]  /*21d0*/  ULDC UR21, c[0x0][0x2e0] ;  /* 0x0000b80000157ab9 */ /* 0x000fe20000000800 */
[C---:B------:R-:W-:Y:S01]  /*21e0*/  IMAD R93, R5.reuse, UR12, RZ ;  /* 0x0000000c055d7c24 */ /* 0x040fe2000f8e02ff */
[----:B------:R-:W-:Y:S01]  /*21f0*/  ULDC.64 UR16, c[0x0][0x250] ;  /* 0x0000940000107ab9 */ /* 0x000fe20000000a00 */
[----:B------:R-:W-:Y:S01]  /*2200*/  IMAD R95, R5, UR10, RZ ;  /* 0x0000000a055f7c24 */ /* 0x000fe2000f8e02ff */
[----:B------:R-:W-:Y:S01]  /*2210*/  USHF.L.U32 UR20, UR20, 0x1, URZ ;  /* 0x0000000114147899 */ /* 0x000fe2000800063f */
[C---:B------:R-:W-:Y:S02]  /*2220*/  IMAD R93, R0.reuse, UR13, R93 ;  /* 0x0000000d005d7c24 */ /* 0x040fe4000f8e025d */
[----:B------:R-:W-:Y:S01]  /*2230*/  IMAD.WIDE.U32 R4, R0, UR12, R12 ;  /* 0x0000000c00047c25 */ /* 0x000fe2000f8e000c */
[----:B------:R-:W-:-:S03]  /*2240*/  ULDC.64 UR12, c[0x0][0x320] ;  /* 0x0000c800000c7ab9 */ /* 0x000fc60000000a00 */
[C---:B------:R-:W-:Y:S01]  /*2250*/  IMAD R95, R0.reuse, UR11, R95 ;  /* 0x0000000b005f7c24 */ /* 0x040fe2000f8e025f */
[----:B------:R-:W-:Y:S01]  /*2260*/  IADD3 R93, R5, R93, RZ ;  /* 0x0000005d055d7210 */ /* 0x000fe20007ffe0ff */
[----:B------:R-:W-:Y:S01]  /*2270*/  IMAD.WIDE.U32 R6, R0, UR10, R6 ;  /* 0x0000000a00067c25 */ /* 0x000fe2000f8e0006 */
[----:B------:R-:W-:Y:S01]  /*2280*/  ULDC.64 UR10, c[0x0][0x318] ;  /* 0x0000c600000a7ab9 */ /* 0x000fe20000000a00 */
[----:B------:R-:W-:Y:S01]  /*2290*/  LEA R92, P1, R4, UR12, 0x1 ;  /* 0x0000000c045c7c11 */ /* 0x000fe2000f8208ff */
[----:B------:R-:W-:Y:S01]  /*22a0*/  UIMAD UR12, UR5, 0x60, URZ ;  /* 0x00000060050c78a4 */ /* 0x000fe2000f8e023f */
[----:B------:R-:W-:Y:S01]  /*22b0*/  IMAD R44, R125, R44, RZ ;  /* 0x0000002c7d2c7224 */ /* 0x000fe200078e02ff */
[----:B------:R-:W-:Y:S01]  /*22c0*/  LEA R94, P0, R6, UR10, 0x1 ;  /* 0x0000000a065e7c11 */ /* 0x000fe2000f8008ff */
[----:B------:R-:W-:Y:S01]  /*22d0*/  IMAD.IADD R95, R7, 0x1, R95 ;  /* 0x00000001075f7824 */ /* 0x000fe200078e025f */
[----:B------:R-:W-:Y:S01]  /*22e0*/  LEA.HI.X R93, R4, UR13, R93, 0x1, P1 ;  /* 0x0000000d045d7c11 */ /* 0x000fe200088f0c5d */
[----:B------:R-:W-:Y:S01]  /*22f0*/  USHF.L.U64.HI UR13, UR4, 0x5, UR5 ;  /* 0x00000005040d7899 */ /* 0x000fe20008010205 */
[----:B------:R-:W-:Y:S01]  /*2300*/  SHF.R.S32.HI R45, RZ, 0x1f, R44 ;  /* 0x0000001fff2d7819 */ /* 0x000fe2000001142c */
[----:B------:R-:W-:Y:S01]  /*2310*/  VIADD R115, R124, 0x80 ;  /* 0x000000807c737836 */ /* 0x000fe20000000000 */
[-C--:B------:R-:W-:Y:S01]  /*2320*/  IADD3 R98, P2, R122, R44.reuse, RZ ;  /* 0x0000002c7a627210 */ /* 0x080fe20007f5e0ff */
[----:B------:R-:W-:Y:S01]  /*2330*/  ULDC.64 UR4, c[0x0][0x220] ;  /* 0x0000880000047ab9 */ /* 0x000fe20000000a00 */
[----:B------:R-:W-:Y:S01]  /*2340*/  IADD3 R44, P4, R123, R44, RZ ;  /* 0x0000002c7b2c7210 */ /* 0x000fe20007f9e0ff */
[----:B------:R-:W-:Y:S01]  /*2350*/  IMAD.SHL.U32 R85, R147, 0x20, RZ ;  /* 0x0000002093557824 */ /* 0x000fe200078e00ff */
[----:B------:R-:W-:Y:S01]  /*2360*/  LEA.HI.X R95, R6, UR11, R95, 0x1, P0 ;  /* 0x0000000b065f7c11 */ /* 0x000fe200080f0c5f */
[----:B------:R-:W-:Y:S01]  /*2370*/  ULDC.64 UR10, c[0x0][0x218] ;  /* 0x00008600000a7ab9 */ /* 0x000fe20000000a00 */
[----:B------:R-:W-:Y:S01]  /*2380*/  IADD3.X R99, R109, R45, RZ, P2, !PT ;  /* 0x0000002d6d637210 */ /* 0x000fe200017fe4ff */
[----:B------:R-:W-:Y:S01]  /*2390*/  IMAD.X R45, R110, 0x1, R45, P4 ;  /* 0x000000016e2d7824 */ /* 0x000fe200020e062d */
[----:B------:R-:W-:Y:S01]  /*23a0*/  LEA R88, P1, R130, UR10, 0x1 ;  /* 0x0000000a82587c11 */ /* 0x000fe2000f8208ff */
[----:B------:R-:W-:Y:S01]  /*23b0*/  IMAD.WIDE.U32 R8, R146, 0x20, RZ ;  /* 0x0000002092087825 */ /* 0x000fe200078e00ff */
[----:B------:R-:W-:Y:S01]  /*23c0*/  LEA R91, P0, R138, UR4, 0x1 ;  /* 0x000000048a5b7c11 */ /* 0x000fe2000f8008ff */
[----:B------:R-:W-:Y:S01]  /*23d0*/  USHF.L.U64.HI UR24, UR14, 0x1, UR13 ;  /* 0x000000010e187899 */ /* 0x000fe2000801020d */
[C---:B------:R-:W-:Y:S01]  /*23e0*/  SHF.L.U64.HI R99, R98.reuse, 0x1, R99 ;  /* 0x0000000162637819 */ /* 0x040fe20000010263 */
[----:B------:R-:W-:Y:S01]  /*23f0*/  IMAD.SHL.U32 R98, R98, 0x2, RZ ;  /* 0x0000000262627824 */ /* 0x000fe200078e00ff */
[----:B------:R-:W-:Y:S01]  /*2400*/  LEA.HI.X R89, R130, UR11, R52, 0x1, P1 ;  /* 0x0000000b82597c11 */ /* 0x000fe200088f0c34 */
[----:B------:R-:W-:Y:S01]  /*2410*/  ULDC.64 UR10, c[0x0][0x360] ;  /* 0x0000d800000a7ab9 */ /* 0x000fe20000000a00 */
[----:B------:R-:W-:Y:S01]  /*2420*/  LEA.HI.X R90, R138, UR5, R133, 0x1, P0 ;  /* 0x000000058a5a7c11 */ /* 0x000fe200080f0c85 */
[----:B------:R-:W-:Y:S01]  /*2430*/  ULDC.64 UR4, c[0x0][0x358] ;  /* 0x0000d60000047ab9 */ /* 0x000fe20000000a00 */
[C---:B------:R-:W-:Y:S01]  /*2440*/  SHF.L.U64.HI R45, R44.reuse, 0x1, R45 ;  /* 0x000000012c2d7819 */ /* 0x040fe2000001022d */
[----:B------:R-:W-:Y:S01]  /*2450*/  IMAD.SHL.U32 R44, R44, 0x2, RZ ;  /* 0x000000022c2c7824 */ /* 0x000fe200078e00ff */
[----:B------:R-:W-:Y:S01]  /*2460*/  IADD3 R96, P4, R98, UR10, RZ ;  /* 0x0000000a62607c10 */ /* 0x000fe2000ff9e0ff */
[----:B------:R-:W-:Y:S01]  /*2470*/  IMAD.IADD R114, R124, 0x1, R117 ;  /* 0x000000017c727824 */ /* 0x000fe200078e0275 */
[----:B------:R-:W-:Y:S01]  /*2480*/  IADD3 R98, P2, R98, UR4, RZ ;  /* 0x0000000462627c10 */ /* 0x000fe2000ff5e0ff */
[----:B------:R-:W-:Y:S01]  /*2490*/  IMAD.IADD R113, R124, 0x1, R115 ;  /* 0x000000017c717824 */ /* 0x000fe200078e0273 */
[----:B------:R-:W-:Y:S01]  /*24a0*/  IADD3.X R97, R99, UR11, RZ, P4, !PT ;  /* 0x0000000b63617c10 */ /* 0x000fe2000a7fe4ff */
[----:B------:R-:W-:Y:S01]  /*24b0*/  IMAD R87, R147, 0x60, RZ ;  /* 0x0000006093577824 */ /* 0x000fe200078e02ff */
[----:B------:R-:W-:Y:S01]  /*24c0*/  IADD3 R20, P1, R44, UR10, RZ ;  /* 0x0000000a2c147c10 */ /* 0x000fe2000ff3e0ff */
[----:B------:R-:W-:Y:S01]  /*24d0*/  IMAD.IADD R85, R9, 0x1, R85 ;  /* 0x0000000109557824 */ /* 0x000fe200078e0255 */
[----:B------:R-:W-:Y:S01]  /*24e0*/  IADD3.X R99, R99, UR5, RZ, P2, !PT ;  /* 0x0000000563637c10 */ /* 0x000fe200097fe4ff */
[----:B------:R-:W-:Y:S01]  /*24f0*/  IMAD.SHL.U32 R5, R149, 0x20, RZ ;  /* 0x0000002095057824 */ /* 0x000fe200078e00ff */
[----:B------:R-:W-:Y:S01]  /*2500*/  IADD3 R75, P2, R54, R54, RZ ;  /* 0x00000036364b7210 */ /* 0x000fe20007f5e0ff */
[----:B------:R-:W-:Y:S01]  /*2510*/  IMAD.WIDE.U32 R146, R146, 0x60, RZ ;  /* 0x0000006092927825 */ /* 0x000fe200078e00ff */
[----:B------:R-:W-:Y:S01]  /*2520*/  IADD3 R44, P0, R44, UR4, RZ ;  /* 0x000000042c2c7c10 */ /* 0x000fe2000ff1e0ff */
[----:B------:R-:W-:Y:S01]  /*2530*/  UIADD3 UR27, UR19, UR12, URZ ;  /* 0x0000000c131b7290 */ /* 0x000fe2000fffe03f */
[----:B------:R-:W-:Y:S01]  /*2540*/  IADD3.X R21, R45, UR11, RZ, P1, !PT ;  /* 0x0000000b2d157c10 */ /* 0x000fe20008ffe4ff */
[----:B------:R-:W-:Y:S01]  /*2550*/  IMAD.X R76, R53, 0x1, R53, P2 ;  /* 0x00000001354c7824 */ /* 0x000fe200010e0635 */
[----:B------:R-:W-:Y:S01]  /*2560*/  IADD3 R71, P1, R75, 0x40, RZ ;  /* 0x000000404b477810 */ /* 0x000fe20007f3e0ff */
[----:B------:R-:W-:Y:S01]  /*2570*/  IMAD.SHL.U32 R118, R125, 0x20, RZ ;  /* 0x000000207d767824 */ /* 0x000fe200078e00ff */
[----:B------:R-:W-:Y:S01]  /*2580*/  IADD3.X R45, R45, UR5, RZ, P0, !PT ;  /* 0x000000052d2d7c10 */ /* 0x000fe200087fe4ff */
[----:B------:R-:W-:Y:S01]  /*2590*/  IMAD R116, R125, 0x30, RZ ;  /* 0x000000307d747824 */ /* 0x000fe200078e02ff */
[----:B------:R-:W-:Y:S01]  /*25a0*/  IADD3 R75, P0, R75, 0x80, RZ ;  /* 0x000000804b4b7810 */ /* 0x000fe20007f1e0ff */
[----:B------:R-:W-:Y:S01]  /*25b0*/  IMAD.X R72, RZ, RZ, R76, P1 ;  /* 0x000000ffff487224 */ /* 0x000fe200008e064c */
[----:B------:R-:W-:Y:S01]  /*25c0*/  IADD3 R80, P2, R54, R71, RZ ;  /* 0x0000004736507210 */ /* 0x000fe20007f5e0ff */
[----:B------:R-:W-:Y:S01]  /*25d0*/  IMAD.IADD R112, R124, 0x1, R114 ;  /* 0x000000017c707824 */ /* 0x000fe200078e0272 */
[----:B------:R-:W-:Y:S01]  /*25e0*/  IADD3 R74, P1, R65, R65, RZ ;  /* 0x00000041414a7210 */ /* 0x000fe20007f3e0ff */
[----:B------:R-:W-:Y:S01]  /*25f0*/  IMAD.X R76, RZ, RZ, R76, P0 ;  /* 0x000000ffff4c7224 */ /* 0x000fe200000e064c */
[----:B------:R-:W-:Y:S01]  /*2600*/  IADD3 R84, P0, R54, R75, RZ ;  /* 0x0000004b36547210 */ /* 0x000fe20007f1e0ff */
[C---:B------:R-:W-:Y:S01]  /*2610*/  IMAD.X R79, R53.reuse, 0x1, R72, P2 ;  /* 0x00000001354f7824 */ /* 0x040fe200010e0648 */
[----:B------:R-:W-:Y:S01]  /*2620*/  IADD3 R70, P4, R74, 0x40, RZ ;  /* 0x000000404a467810 */ /* 0x000fe20007f9e0ff */
[----:B------:R-:W-:Y:S01]  /*2630*/  IMAD.X R73, R64, 0x1, R64, P1 ;  /* 0x0000000140497824 */ /* 0x000fe200008e0640 */
[----:B------:R-:W-:Y:S01]  /*2640*/  IADD3 R74, P2, R74, 0x80, RZ ;  /* 0x000000804a4a7810 */ /* 0x000fe20007f5e0ff */
[----:B------:R-:W-:Y:S01]  /*2650*/  IMAD.WIDE.U32 R148, R148, 0x20, RZ ;  /* 0x0000002094947825 */ /* 0x000fe200078e00ff */
[----:B------:R-:W-:Y:S01]  /*2660*/  IADD3.X R83, R53, R76, RZ, P0, !PT ;  /* 0x0000004c35537210 */ /* 0x000fe200007fe4ff */
[----:B------:R-:W-:Y:S01]  /*2670*/  ULDC UR4, c[0x0][0x2e0] ;  /* 0x0000b80000047ab9 */ /* 0x000fe20000000800 */
[----:B------:R-:W-:Y:S01]  /*2680*/  IADD3 R82, P0, R74, R65, RZ ;  /* 0x000000414a527210 */ /* 0x000fe20007f1e0ff */
[--C-:B------:R-:W-:Y:S01]  /*2690*/  IMAD.X R69, RZ, RZ, R73.reuse, P4 ;  /* 0x000000ffff457224 */ /* 0x100fe200020e0649 */
[----:B------:R-:W-:Y:S01]  /*26a0*/  IADD3 R111, R124, R113, RZ ;  /* 0x000000717c6f7210 */ /* 0x000fe20007ffe0ff */
[----:B------:R-:W-:Y:S01]  /*26b0*/  IMAD.X R73, RZ, RZ, R73, P2 ;  /* 0x000000ffff497224 */ /* 0x000fe200010e0649 */
[----:B------:R-:W-:Y:S01]  /*26c0*/  IADD3 R78, P1, R70, R65, RZ ;  /* 0x00000041464e7210 */ /* 0x000fe20007f3e0ff */
[C---:B------:R-:W-:Y:S01]  /*26d0*/  IMAD.SHL.U32 R86, R8.reuse, 0x2, RZ ;  /* 0x0000000208567824 */ /* 0x040fe200078e00ff */
[----:B------:R-:W-:Y:S01]  /*26e0*/  SHF.L.U64.HI R85, R8, 0x1, R85 ;  /* 0x0000000108557819 */ /* 0x000fe20000010255 */
[----:B------:R-:W-:Y:S01]  /*26f0*/  IMAD.SHL.U32 R67, R2, 0x20, RZ ;  /* 0x0000002002437824 */ /* 0x000fe200078e00ff */
[----:B------:R-:W-:Y:S01]  /*2700*/  IADD3 R87, R147, R87, RZ ;  /* 0x0000005793577210 */ /* 0x000fe20007ffe0ff */
[C---:B------:R-:W-:Y:S01]  /*2710*/  VIADD R121, R140.reuse, 0x10 ;  /* 0x000000108c797836 */ /* 0x040fe20000000000 */
[----:B------:R-:W-:Y:S01]  /*2720*/  SHF.R.S32.HI R107, RZ, 0x1f, R118 ;  /* 0x0000001fff6b7819 */ /* 0x000fe20000011476 */
[----:B------:R-:W-:Y:S01]  /*2730*/  VIADD R120, R140, 0x20 ;  /* 0x000000208c787836 */ /* 0x000fe20000000000 */
[----:B------:R-:W-:Y:S01]  /*2740*/  SHF.R.S32.HI R105, RZ, 0x1f, R116 ;  /* 0x0000001fff697819 */ /* 0x000fe20000011474 */
[C---:B------:R-:W-:Y:S01]  /*2750*/  VIADD R15, R18.reuse, 0x40 ;  /* 0x00000040120f7836 */ /* 0x040fe20000000000 */
[----:B------:R-:W-:Y:S01]  /*2760*/  SHF.R.S32.HI R104, RZ, 0x1f, R115 ;  /* 0x0000001fff687819 */ /* 0x000fe20000011473 */
[----:B------:R-:W-:Y:S01]  /*2770*/  VIADD R14, R18, 0x80 ;  /* 0x00000080120e7836 */ /* 0x000fe20000000000 */
[----:B------:R-:W-:Y:S01]  /*2780*/  SHF.R.S32.HI R103, RZ, 0x1f, R114 ;  /* 0x0000001fff677819 */ /* 0x000fe20000011472 */
[----:B------:R-:W-:Y:S01]  /*2790*/  IMAD.MOV.U32 R13, RZ, RZ, R134 ;  /* 0x000000ffff0d7224 */ /* 0x000fe200078e0086 */
[----:B------:R-:W-:Y:S01]  /*27a0*/  SHF.R.S32.HI R102, RZ, 0x1f, R113 ;  /* 0x0000001fff667819 */ /* 0x000fe20000011471 */
[----:B------:R-:W-:Y:S01]  /*27b0*/  IMAD.IADD R68, R149, 0x1, R5 ;  /* 0x0000000195447824 */ /* 0x000fe200078e0205 */
[----:B------:R-:W-:Y:S01]  /*27c0*/  SHF.R.S32.HI R101, RZ, 0x1f, R112 ;  /* 0x0000001fff657819 */ /* 0x000fe20000011470 */
[----:B------:R-:W-:Y:S01]  /*27d0*/  IMAD.X R81, R73, 0x1, R64, P0 ;  /* 0x0000000149517824 */ /* 0x000fe200000e0640 */
[----:B------:R-:W-:Y:S01]  /*27e0*/  SHF.R.S32.HI R100, RZ, 0x1f, R111 ;  /* 0x0000001fff647819 */ /* 0x000fe2000001146f */
[----:B------:R-:W-:Y:S01]  /*27f0*/  ULDC UR5, c[0x0][0x2e0] ;  /* 0x0000b80000057ab9 */ /* 0x000fe20000000800 */
[----:B------:R-:W-:Y:S01]  /*2800*/  IADD3.X R77, R69, R64, RZ, P1, !PT ;  /* 0x00000040454d7210 */ /* 0x000fe20000ffe4ff */
[----:B------:R-:W-:Y:S01]  /*2810*/  ULDC.64 UR10, c[0x0][0x248] ;  /* 0x00009200000a7ab9 */ /* 0x000fe20000000a00 */
[----:B------:R-:W-:Y:S01]  /*2820*/  ULDC.64 UR12, c[0x0][0x230] ;  /* 0x00008c00000c7ab9 */ /* 0x000fe20000000a00 */
[----:B------:R-:W-:-:S05]  /*2830*/  ULDC.64 UR14, c[0x0][0x238] ;  /* 0x00008e00000e7ab9 */ /* 0x000fca0000000a00 */
.L_x_6631:
[----:B------:R-:W-:Y:S04]  /*2840*/  IMAD.SHL.U32 R17, R13, 0x40, RZ ;  /* 0x000000400d117824 */ /* 0x000fe800078e00ff */
[----:B------:R-:W-:Y:S04]  /*2850*/  VIADD R16, R17, 0xffffffc0 ;  /* 0xffffffc011107836 */ /* 0x000fe80000000000 */
[--C-:B------:R-:W-:Y:S02]  /*2860*/  IMAD.IADD R137, R59, 0x1, -R16.reuse ;  /* 0x000000013b897824 */ /* 0x100fe400078e0a10 */
[----:B------:R-:W-:Y:S03]  /*2870*/  IMAD.IADD R132, R62, 0x1, -R16 ;  /* 0x000000013e847824 */ /* 0x000fe600078e0a10 */
[CC--:B------:R-:W-:Y:S02]  /*2880*/  ISETP.GE.AND P6, PT, R140.reuse, R137.reuse, PT ;  /* 0x000000898c00720c */ /* 0x0c0fe40003fc6270 */
[CC--:B------:R-:W-:Y:S02]  /*2890*/  ISETP.GE.AND P5, PT, R121.reuse, R137.reuse, PT ;  /* 0x000000897900720c */ /* 0x0c0fe40003fa6270 */
[-C--:B------:R-:W-:Y:S02]  /*28a0*/  ISETP.GE.AND P6, PT, R140, R132.reuse, !P6 ;  /* 0x000000848c00720c */ /* 0x080fe400077c6270 */
[-C--:B------:R-:W-:Y:S02]  /*28b0*/  ISETP.GE.AND P5, PT, R121, R132.reuse, !P5 ;  /* 0x000000847900720c */ /* 0x080fe40006fa6270 */
        /* <DEDUP_REMOVED lines=208> */
.L_x_6589:
[----:B------:R-:W-:Y:S05]  /*35c0*/  BSYNC B0 ;  /* 0x0000000000007941 */ /* 0x000fea0003800000 */
.L_x_6588:
        /* <DEDUP_REMOVED lines=159> */
.L_x_6591:
[----:B------:R-:W-:Y:S05]  /*3fc0*/  BSYNC B0 ;  /* 0x0000000000007941 */ /* 0x000fea0003800000 */
.L_x_6590:
        /* <DEDUP_REMOVED lines=167> */
.L_x_6593:
[----:B------:R-:W-:Y:S05]  /*4a40*/  BSYNC B0 ;  /* 0x0000000000007941 */ /* 0x000fea0003800000 */
.L_x_6592:
        /* <DEDUP_REMOVED lines=171> */
.L_x_6595:
[----:B------:R-:W-:Y:S05]  /*5500*/  BSYNC B0 ;  /* 0x0000000000007941 */ /* 0x000fea0003800000 */
.L_x_6594:
[----:B----4-:R-:W-:Y:S01]  /*5510*/  MOV R20, R49 ;  /* 0x0000003100147202 */ /* 0x010fe20000000f00 */
[----:B------:R-:W-:Y:S01]  /*5520*/  IMAD.MOV.U32 R44, RZ, RZ, R51 ;  /* 0x000000ffff2c7224 */ /* 0x000fe200078e0033 */
[----:B------:R-:W-:Y:S01]  /*5530*/  MOV R21, R48 ;  /* 0x0000003000157202 */ /* 0x000fe20000000f00 */
[----:B------:R-:W-:Y:S01]  /*5540*/  IMAD.MOV.U32 R45, RZ, RZ, R50 ;  /* 0x000000ffff2d7224 */ /* 0x000fe200078e0032 */
[----:B------:R-:W-:Y:S01]  /*5550*/  UMOV UR4, UR21 ;  /* 0x0000001500047c82 */ /* 0x000fe20008000000 */
[----:B------:R-:W-:Y:S05]  /*5560*/  BRA `(.L_x_6596) ;  /* 0x0000004c00787947 */ /* 0x000fea0003800000 */
.L_x_6587:
        /* <DEDUP_REMOVED lines=93> */
.L_x_6600:
[----:B------:R-:W-:Y:S05]  /*5b40*/  BSYNC B0 ;  /* 0x0000000000007941 */ /* 0x000fea0003800000 */
.L_x_6599:
        /* <DEDUP_REMOVED lines=88> */
.L_x_6602:
[----:B------:R-:W-:Y:S05]  /*60d0*/  BSYNC B0 ;  /* 0x0000000000007941 */ /* 0x000fea0003800000 */
.L_x_6601:
        /* <DEDUP_REMOVED lines=91> */
.L_x_6604:
[----:B------:R-:W-:Y:S05]  /*6690*/  BSYNC B0 ;  /* 0x0000000000007941 */ /* 0x000fea0003800000 */
.L_x_6603:
[----:B-----5:R1:W-:Y:S02]  /*66a0*/  STG.E.128 desc[UR6][R88.64+0x100], R48 ;  /* 0x0001003058007986 */ /* 0x0203e4000c101d06 */
.L_x_6598:
[----:B------:R-:W-:Y:S05]  /*66b0*/  BSYNC B1 ;  /* 0x0000000000017941 */ /* 0x000fea0003800000 */
.L_x_6597:
        /* <DEDUP_REMOVED lines=28> */
[----:B------:R-:W-:Y:S02]  /*6880*/  LEA.HI.X.SX32 R152, R161, R108, 0x1, P4 ;  /* 0x0000006ca1987211 */ /* 0x000fe400020f0eff */
[C---:B------:R-:W-:Y:S01]  /*6890*/  LEA R164, P1, R153.reuse, R96, 0x1 ;  /* 0x0000006099a47211 */ /* 0x040fe200078208ff */
        /* <DEDUP_REMOVED lines=71> */
.L_x_6608:
[----:B------:R-:W-:Y:S05]  /*6d10*/  BSYNC B0 ;  /* 0x0000000000007941 */ /* 0x000fea0003800000 */
.L_x_6607:
        /* <DEDUP_REMOVED lines=18> */
[----:B------:R-:W-:Y:S02]  /*6e40*/  LEA.HI.X.SX32 R153, R153, R106, 0x1, P2 ;  /* 0x0000006a99997211 */ /* 0x000fe400010f0eff */
[C---:B------:R-:W-:Y:S01]  /*6e50*/  LEA R160, P0, R152.reuse, R96, 0x1 ;  /* 0x0000006098a07211 */ /* 0x040fe200078008ff */
[----:B------:R-:W4:Y:S01]  /*6e60*/  LDG.E.128 R28, desc[UR6][R10.64] ;  /* 0x000000060a1c7981 */ /* 0x000f22000c1e1d00 */
[----:B------:R-:W-:Y:S02]  /*6e70*/  MOV R158, RZ ;  /* 0x000000ff009e7202 */ /* 0x000fe40000000f00 */
[----:B------:R-:W-:Y:S02]  /*6e80*/  @P1 IADD3 R158, RZ, -UR26, RZ ;  /* 0x8000001aff9e1c10 */ /* 0x000fe4000fffe0ff */
[----:B------:R-:W-:Y:S02]  /*6e90*/  LEA.HI.X R161, R152, R97, R153, 0x1, P0 ;  /* 0x0000006198a17211 */ /* 0x000fe400000f0c99 */
[----:B------:R-:W-:Y:S03]  /*6ea0*/  IADD3 R159, P0, R117, R158, RZ ;  /* 0x0000009e759f7210 */ /* 0x000fe60007f1e0ff */
[----:B------:R-:W3:Y:S01]  /*6eb0*/  LDG.E.128 R152, desc[UR6][R160.64] ;  /* 0x00000006a0987981 */ /* 0x000ee2000c1e1d00 */
        /* <DEDUP_REMOVED lines=66> */
.L_x_6610:
[----:B------:R-:W-:Y:S05]  /*72e0*/  BSYNC B0 ;  /* 0x0000000000007941 */ /* 0x000fea0003800000 */
.L_x_6609:
        /* <DEDUP_REMOVED lines=97> */
.L_x_6612:
[----:B------:R-:W-:Y:S05]  /*7900*/  BSYNC B0 ;  /* 0x0000000000007941 */ /* 0x000fea0003800000 */
.L_x_6611:
[----:B-----5:R4:W-:Y:S02]  /*7910*/  STG.E.128 desc[UR6][R150.64+0x100], R24 ;  /* 0x0001001896007986 */ /* 0x0209e4000c101d06 */
.L_x_6606:
[----:B------:R-:W-:Y:S05]  /*7920*/  BSYNC B1 ;  /* 0x0000000000017941 */ /* 0x000fea0003800000 */
.L_x_6605:
        /* <DEDUP_REMOVED lines=104> */
.L_x_6616:
[----:B------:R-:W-:Y:S05]  /*7fb0*/  BSYNC B0 ;  /* 0x0000000000007941 */ /* 0x000fea0003800000 */
.L_x_6615:
        /* <DEDUP_REMOVED lines=101> */
.L_x_6618:
[----:B------:R-:W-:Y:S05]  /*8610*/  BSYNC B0 ;  /* 0x0000000000007941 */ /* 0x000fea0003800000 */
.L_x_6617:
        /* <DEDUP_REMOVED lines=98> */
.L_x_6620:
[----:B------:R-:W-:Y:S05]  /*8c40*/  BSYNC B0 ;  /* 0x0000000000007941 */ /* 0x000fea0003800000 */
.L_x_6619:
[----:B-----5:R4:W-:Y:S02]  /*8c50*/  STG.E.128 desc[UR6][R46.64], R8 ;  /* 0x000000082e007986 */ /* 0x0209e4000c101d06 */
.L_x_6614:
[----:B------:R-:W-:Y:S05]  /*8c60*/  BSYNC B1 ;  /* 0x0000000000017941 */ /* 0x000fea0003800000 */
.L_x_6613:
        /* <DEDUP_REMOVED lines=107> */
.L_x_6624:
[----:B------:R-:W-:Y:S05]  /*9320*/  BSYNC B0 ;  /* 0x0000000000007941 */ /* 0x000fea0003800000 */
.L_x_6623:
        /* <DEDUP_REMOVED lines=102> */
.L_x_6626:
[----:B------:R-:W-:Y:S05]  /*9990*/  BSYNC B0 ;  /* 0x0000000000007941 */ /* 0x000fea0003800000 */
.L_x_6625:
        /* <DEDUP_REMOVED lines=98> */
.L_x_6628:
[----:B------:R-:W-:Y:S05]  /*9fc0*/  BSYNC B0 ;  /* 0x0000000000007941 */ /* 0x000fea0003800000 */
.L_x_6627:
[----:B-----5:R4:W-:Y:S02]  /*9fd0*/  STG.E.128 desc[UR6][R46.64], R8 ;  /* 0x000000082e007986 */ /* 0x0209e4000c101d06 */
.L_x_6622:
[----:B------:R-:W-:Y:S05]  /*9fe0*/  BSYNC B1 ;  /* 0x0000000000017941 */ /* 0x000fea0003800000 */
.L_x_6621:
        /* <DEDUP_REMOVED lines=8> */
.L_x_6586:
        /* <DEDUP_REMOVED lines=46> */
.L_x_6596:
        /* <DEDUP_REMOVED lines=82> */
.L_x_6629:
        /* <DEDUP_REMOVED lines=10> */
.L_x_6630:
[----:B------:R-:W-:Y:S04]  /*a910*/  IADD3 R13, R13, -0x1, RZ ;  /* 0xffffffff0d0d7810 */ /* 0x000fe80007ffe0ff */
[----:B------:R-:W-:Y:S11]  /*a920*/  ISETP.GT.AND P0, PT, R13, R61, PT ;  /* 0x0000003d0d00720c */ /* 0x000ff60003f04270 */
[----:B------:R-:W-:Y:S02]  /*a930*/  @!UPT UIADD3 URZ, URZ, URZ, URZ ;  /* 0x0000003f3f3ff290 */ /* 0x000fe4000fffe03f */
[----:B------:R-:W-:Y:S05]  /*a940*/  @P0 BRA `(.L_x_6631) ;  /* 0xffffff7c00bc0947 */ /* 0x000fea000383ffff */
.L_x_6585:
        /* <DEDUP_REMOVED lines=102> */
.L_x_6638:
[----:B------:R-:W-:Y:S05]  /*afb0*/  BSYNC B0 ;  /* 0x0000000000007941 */ /* 0x000fea0003800000 */
.L_x_6637:
        /* <DEDUP_REMOVED lines=45> */
.L_x_6640:
[----:B------:R-:W-:Y:S05]  /*b290*/  BSYNC B0 ;  /* 0x0000000000007941 */ /* 0x000fea0003800000 */
.L_x_6639:
        /* <DEDUP_REMOVED lines=46> */
.L_x_6642:
[----:B------:R-:W-:Y:S05]  /*b580*/  BSYNC B0 ;  /* 0x0000000000007941 */ /* 0x000fea0003800000 */
.L_x_6641:
[----:B------:R4:W-:Y:S02]  /*b590*/  STS.128 [R200+0x4000], R8 ;  /* 0x00400008c8007388 */ /* 0x0009e40000000c00 */
.L_x_6636:
[----:B------:R-:W-:Y:S05]  /*b5a0*/  BSYNC B1 ;  /* 0x0000000000017941 */ /* 0x000fea0003800000 */
.L_x_6635:
        /* <DEDUP_REMOVED lines=61> */
.L_x_6646:
[----:B------:R-:W-:Y:S05]  /*b980*/  BSYNC B0 ;  /* 0x0000000000007941 */ /* 0x000fea0003800000 */
.L_x_6645:
        /* <DEDUP_REMOVED lines=44> */
.L_x_6648:
[----:B------:R-:W-:Y:S05]  /*bc50*/  BSYNC B0 ;  /* 0x0000000000007941 */ /* 0x000fea0003800000 */
.L_x_6647:
        /* <DEDUP_REMOVED lines=46> */
.L_x_6650:
[----:B------:R-:W-:Y:S05]  /*bf40*/  BSYNC B0 ;  /* 0x0000000000007941 */ /* 0x000fea0003800000 */
.L_x_6649:
[----:B------:R1:W-:Y:S02]  /*bf50*/  STS.128 [R200+0x4800], R8 ;  /* 0x00480008c8007388 */ /* 0x0003e40000000c00 */
.L_x_6644:
[----:B------:R-:W-:Y:S05]  /*bf60*/  BSYNC B1 ;  /* 0x0000000000017941 */ /* 0x000fea0003800000 */
.L_x_6643:
        /* <DEDUP_REMOVED lines=64> */
.L_x_6654:
[----:B------:R-:W-:Y:S05]  /*c370*/  BSYNC B0 ;  /* 0x0000000000007941 */ /* 0x000fea0003800000 */
.L_x_6653:
        /* <DEDUP_REMOVED lines=44> */
.L_x_6656:
[----:B------:R-:W-:Y:S05]  /*c640*/  BSYNC B0 ;  /* 0x0000000000007941 */ /* 0x000fea0003800000 */
.L_x_6655:
        /* <DEDUP_REMOVED lines=46> */
.L_x_6658:
[----:B------:R-:W-:Y:S05]  /*c930*/  BSYNC B0 ;  /* 0x0000000000007941 */ /* 0x000fea0003800000 */
.L_x_6657:
[----:B------:R3:W-:Y:S02]  /*c940*/  STS.128 [R200+0x5000], R8 ;  /* 0x00500008c8007388 */ /* 0x0007e40000000c00 */
.L_x_6652:
[----:B------:R-:W-:Y:S05]  /*c950*/  BSYNC B1 ;  /* 0x0000000000017941 */ /* 0x000fea0003800000 */
.L_x_6651:
        /* <DEDUP_REMOVED lines=63> */
.L_x_6661:
[----:B------:R-:W-:Y:S05]  /*cd50*/  BSYNC B0 ;  /* 0x0000000000007941 */ /* 0x000fea0003800000 */
.L_x_6660:
        /* <DEDUP_REMOVED lines=47> */
.L_x_6663:
[----:B------:R-:W-:Y:S05]  /*d050*/  BSYNC B0 ;  /* 0x0000000000007941 */ /* 0x000fea0003800000 */
.L_x_6662:
        /* <DEDUP_REMOVED lines=44> */
.L_x_6665:
[----:B------:R-:W-:Y:S05]  /*d320*/  BSYNC B0 ;  /* 0x0000000000007941 */ /* 0x000fea0003800000 */
.L_x_6664:
[----:B------:R3:W-:Y:S01]  /*d330*/  STS.128 [R200+0x5800], R8 ;  /* 0x00580008c8007388 */ /* 0x0007e20000000c00 */
[----:B------:R-:W-:Y:S05]  /*d340*/  BRA `(.L_x_6659) ;  /* 0x00000048002c7947 */ /* 0x000fea0003800000 */
.L_x_6634:
        /* <DEDUP_REMOVED lines=90> */
.L_x_6669:
[----:B------:R-:W-:Y:S05]  /*d8f0*/  BSYNC B0 ;  /* 0x0000000000007941 */ /* 0x000fea0003800000 */
.L_x_6668:
        /* <DEDUP_REMOVED lines=88> */
.L_x_6671:
[----:B------:R-:W-:Y:S05]  /*de80*/  BSYNC B0 ;  /* 0x0000000000007941 */ /* 0x000fea0003800000 */
.L_x_6670:
        /* <DEDUP_REMOVED lines=88> */
.L_x_6673:
[----:B------:R-:W-:Y:S05]  /*e410*/  BSYNC B0 ;  /* 0x0000000000007941 */ /* 0x000fea0003800000 */
.L_x_6672:
[----:B------:R4:W-:Y:S02]  /*e420*/  STS.128 [R200+0x4000], R20 ;  /* 0x00400014c8007388 */ /* 0x0009e40000000c00 */
.L_x_6667:
[----:B------:R-:W-:Y:S05]  /*e430*/  BSYNC B1 ;  /* 0x0000000000017941 */ /* 0x000fea0003800000 */
.L_x_6666:
        /* <DEDUP_REMOVED lines=95> */
.L_x_6677:
[----:B------:R-:W-:Y:S05]  /*ea30*/  BSYNC B0 ;  /* 0x0000000000007941 */ /* 0x000fea0003800000 */
.L_x_6676:
        /* <DEDUP_REMOVED lines=91> */
.L_x_6679:
[----:B------:R-:W-:Y:S05]  /*eff0*/  BSYNC B0 ;  /* 0x0000000000007941 */ /* 0x000fea0003800000 */
.L_x_6678:
        /* <DEDUP_REMOVED lines=91> */
.L_x_6681:
[----:B------:R-:W-:Y:S05]  /*f5b0*/  BSYNC B0 ;  /* 0x0000000000007941 */ /* 0x000fea0003800000 */
.L_x_6680:
[----:B------:R1:W-:Y:S02]  /*f5c0*/  STS.128 [R200+0x4800], R20 ;  /* 0x00480014c8007388 */ /* 0x0003e40000000c00 */
.L_x_6675:
[----:B------:R-:W-:Y:S05]  /*f5d0*/  BSYNC B1 ;  /* 0x0000000000017941 */ /* 0x000fea0003800000 */
.L_x_6674:
        /* <DEDUP_REMOVED lines=96> */
.L_x_6685:
[----:B------:R-:W-:Y:S05]  /*fbe0*/  BSYNC B0 ;  /* 0x0000000000007941 */ /* 0x000fea0003800000 */
.L_x_6684:
        /* <DEDUP_REMOVED lines=90> */
.L_x_6687:
[----:B------:R-:W-:Y:S05]  /*10190*/  BSYNC B0 ;  /* 0x0000000000007941 */ /* 0x000fea0003800000 */
.L_x_6686:
        /* <DEDUP_REMOVED lines=90> */
.L_x_6689:
[----:B------:R-:W-:Y:S05]  /*10740*/  BSYNC B0 ;  /* 0x0000000000007941 */ /* 0x000fea0003800000 */
.L_x_6688:
[----:B------:R4:W-:Y:S02]  /*10750*/  STS.128 [R200+0x5000], R20 ;  /* 0x00500014c8007388 */ /* 0x0009e40000000c00 */
.L_x_6683:
[----:B------:R-:W-:Y:S05]  /*10760*/  BSYNC B1 ;  /* 0x0000000000017941 */ /* 0x000fea0003800000 */
.L_x_6682:
        /* <DEDUP_REMOVED lines=95> */
.L_x_6691:
[----:B------:R-:W-:Y:S05]  /*10d60*/  BSYNC B0 ;  /* 0x0000000000007941 */ /* 0x000fea0003800000 */
.L_x_6690:
        /* <DEDUP_REMOVED lines=91> */
.L_x_6693:
[----:B------:R-:W-:Y:S05]  /*11320*/  BSYNC B0 ;  /* 0x0000000000007941 */ /* 0x000fea0003800000 */
.L_x_6692:
        /* <DEDUP_REMOVED lines=94> */
.L_x_6695:
[----:B------:R-:W-:Y:S05]  /*11910*/  BSYNC B0 ;  /* 0x0000000000007941 */ /* 0x000fea0003800000 */
.L_x_6694:
[----:B------:R1:W-:Y:S01]  /*11920*/  STS.128 [R200+0x5800], R20 ;  /* 0x00580014c8007388 */ /* 0x0003e20000000c00 */
[----:B------:R-:W-:Y:S05]  /*11930*/  BRA `(.L_x_6659) ;  /* 0x0000000000b07947 */ /* 0x000fea0003800000 */
.L_x_6633:
        /* <DEDUP_REMOVED lines=44> */
.L_x_6659:
[----:B------:R-:W-:Y:S05]  /*11c00*/  BSYNC B2 ;  /* 0x0000000000027941 */ /* 0x000fea0003800000 */
.L_x_6632:
[----:B------:R-:W-:Y:S01]  /*11c10*/  VIADD R204, R134, 0xffffffff ;  /* 0xffffffff86cc7836 */ /* 0x000fe20000000000 */
[----:B------:R-:W-:Y:S01]  /*11c20*/  ULDC.64 UR10, c[0x0][0x218] ;  /* 0x00008600000a7ab9 */ /* 0x000fe20000000a00 */
[----:B------:R-:W-:Y:S01]  /*11c30*/  IMAD.SHL.U32 R193, R140, 0x8, RZ ;  /* 0x000000088cc17824 */ /* 0x000fe200078e00ff */
[----:B------:R-:W-:Y:S01]  /*11c40*/  LEA R202, P0, R130, UR10, 0x1 ;  /* 0x0000000a82ca7c11 */ /* 0x000fe2000f8008ff */
[----:B------:R-:W-:Y:S01]  /*11c50*/  IMAD.SHL.U32 R2, R204, 0x40, RZ ;  /* 0x00000040cc027824 */ /* 0x000fe200078e00ff */
[----:B------:R-:W-:Y:S01]  /*11c60*/  ULDC.64 UR14, c[0x0][0x220] ;  /* 0x00008800000e7ab9 */ /* 0x000fe20000000a00 */
[----:B------:R-:W-:Y:S01]  /*11c70*/  IMAD R210, R56, 0x10, R57 ;  /* 0x0000001038d27824 */ /* 0x000fe200078e0239 */
[----:B------:R-:W-:Y:S01]  /*11c80*/  LEA.HI.X R201, R130, UR11, R52, 0x1, P0 ;  /* 0x0000000b82c97c11 */ /* 0x000fe200080f0c34 */
[----:B------:R-:W-:Y:S01]  /*11c90*/  IMAD.IADD R3, R59, 0x1, -R2 ;  /* 0x000000013b037824 */ /* 0x000fe200078e0a02 */
[----:B------:R-:W-:-:S04]  /*11ca0*/  ULDC UR5, c[0x0][0x398] ;  /* 0x0000e60000057ab9 */ /* 0x000fc80000000800 */
[-C--:B------:R-:W-:Y:S02]  /*11cb0*/  ISETP.GE.AND P5, PT, R12, R3.reuse, PT ;  /* 0x000000030c00720c */ /* 0x080fe40003fa6270 */
[-C--:B------:R-:W-:Y:S02]  /*11cc0*/  ISETP.GE.AND P2, PT, R16, R3.reuse, PT ;  /* 0x000000031000720c */ /* 0x080fe40003f46270 */
[-C--:B------:R-:W-:Y:S02]  /*11cd0*/  ISETP.GE.AND P1, PT, R140, R3.reuse, PT ;  /* 0x000000038c00720c */ /* 0x080fe40003f26270 */
[-C--:B------:R-:W-:Y:S02]  /*11ce0*/  ISETP.GE.AND P6, PT, R0, R3.reuse, PT ;  /* 0x000000030000720c */ /* 0x080fe40003fc6270 */
[----:B------:R-:W-:-:S05]  /*11cf0*/  ISETP.GE.AND P4, PT, R12, R3, PT ;  /* 0x000000030c00720c */ /* 0x000fca0003f86270 */
[----:B--2---:R-:W2:Y:S04]  /*11d00*/  @!P5 LDC.64 R6, c[0x0][0x248] ;  /* 0x00009200ff06db82 */ /* 0x004ea80000000a00 */
[----:B------:R-:W-:Y:S02]  /*11d10*/  @!P1 IMAD.MOV.U32 R203, RZ, RZ, R201 ;  /* 0x000000ffffcb9224 */ /* 0x000fe400078e00c9 */
[C---:B-1-34-:R-:W-:Y:S02]  /*11d20*/  @!P6 LEA R10, P0, R54.reuse, R202, 0x1 ;  /* 0x000000ca360ae211 */ /* 0x05afe400078008ff */
[----:B------:R-:W1:Y:S01]  /*11d30*/  @!P2 LDC.64 R4, c[0x0][0x248] ;  /* 0x00009200ff04ab82 */ /* 0x000e620000000a00 */
[----:B------:R-:W-:Y:S01]  /*11d40*/  @!PT LDS RZ, [RZ] ;  /* 0x00000000fffff984 */ /* 0x000fe20000000800 */
[----:B------:R-:W-:Y:S01]  /*11d50*/  @!PT LDS RZ, [RZ] ;  /* 0x00000000fffff984 */ /* 0x000fe20000000800 */
[----:B------:R-:W-:Y:S01]  /*11d60*/  @!PT LDS RZ, [RZ] ;  /* 0x00000000fffff984 */ /* 0x000fe20000000800 */
[----:B------:R-:W-:Y:S01]  /*11d70*/  @!P1 LDGSTS.E.BYPASS.LTC128B.128 [R200+0x6000], desc[UR6][R202.64] ;  /* 0x06000000cac89fae */ /* 0x000fe2000b901d46 */
[----:B------:R-:W-:-:S02]  /*11d80*/  @!P6 LEA.HI.X R11, R54, R201, R53, 0x1, P0 ;  /* 0x000000c9360be211 */ /* 0x000fc400000f0c35 */
[----:B------:R-:W-:Y:S01]  /*11d90*/  ISETP.GE.AND P0, PT, R16, R3, PT ;  /* 0x000000031000720c */ /* 0x000fe20003f06270 */
[----:B------:R-:W-:Y:S04]  /*11da0*/  @!P1 LDGSTS.E.BYPASS.LTC128B.128 [R200+0x8000], desc[UR6][R202.64+0x80] ;  /* 0x08000080cac89fae */ /* 0x000fe8000b901d46 */
        /* <DEDUP_REMOVED lines=9> */
[----:B------:R-:W-:-:S03]  /*11e40*/  ISETP.GE.AND P6, PT, R0, R3, PT ;  /* 0x000000030000720c */ /* 0x000fc60003fc6270 */
[----:B------:R-:W-:Y:S04]  /*11e50*/  @!P5 LDGSTS.E.BYPASS.LTC128B.128 [R200+0x9000], desc[UR6][R8.64+0x80] ;  /* 0x0900008008c8dfae */ /* 0x000fe8000b901d46 */
[----:B------:R1:W-:Y:S01]  /*11e60*/  @!P5 LDGSTS.E.BYPASS.LTC128B.128 [R200+0xb000], desc[UR6][R8.64+0x100] ;  /* 0x0b00010008c8dfae */ /* 0x0003e2000b901d46 */
[----:B---3--:R-:W-:Y:S02]  /*11e70*/  @!P2 IMAD.MOV.U32 R203, RZ, RZ, R201 ;  /* 0x000000ffffcba224 */ /* 0x008fe400078e00c9 */
[----:B------:R-:W-:Y:S01]  /*11e80*/  @!P2 IMAD.WIDE.U32 R6, R4, 0x60, R202 ;  /* 0x000000600406a825 */ /* 0x000fe200078e00ca */
[----:B------:R-:W-:-:S03]  /*11e90*/  SHF.R.S32.HI R4, RZ, 0x1f, R127 ;  /* 0x0000001fff047819 */ /* 0x000fc6000001147f */
[----:B------:R-:W-:Y:S01]  /*11ea0*/  @!P2 IMAD.IADD R13, R5, 0x1, R7 ;  /* 0x00000001050da824 */ /* 0x000fe200078e0207 */
[----:B------:R-:W-:Y:S01]  /*11eb0*/  LEA.HI R5, R60, R60, RZ, 0x1 ;  /* 0x0000003c3c057211 */ /* 0x000fe200078f08ff */
[----:B------:R-:W-:Y:S02]  /*11ec0*/  @!P2 IMAD.MOV.U32 R12, RZ, RZ, R6 ;  /* 0x000000ffff0ca224 */ /* 0x000fe400078e0006 */
[----:B------:R-:W-:Y:S01]  /*11ed0*/  IMAD.SHL.U32 R6, R58, 0x40, RZ ;  /* 0x000000403a067824 */ /* 0x000fe200078e00ff */
[----:B------:R-:W-:Y:S01]  /*11ee0*/  LOP3.LUT R5, R5, 0xfffffffe, RZ, 0xc0, !PT ;  /* 0xfffffffe05057812 */ /* 0x000fe200078ec0ff */
[----:B------:R-:W-:Y:S01]  /*11ef0*/  IMAD.SHL.U32 R203, R55, 0x2, RZ ;  /* 0x0000000237cb7824 */ /* 0x000fe200078e00ff */
[----:B------:R-:W-:Y:S02]  /*11f00*/  @!P2 LDGSTS.E.BYPASS.LTC128B.128 [R200+0x7800], desc[UR6][R12.64] ;  /* 0x078000000cc8afae */ /* 0x000fe4000b901d46 */
[----:B------:R-:W-:Y:S01]  /*11f10*/  LOP3.LUT R6, R6, 0x1c0, RZ, 0xc0, !PT ;  /* 0x000001c006067812 */ /* 0x000fe200078ec0ff */
[----:B------:R-:W-:Y:S01]  /*11f20*/  IMAD.IADD R60, R60, 0x1, -R5 ;  /* 0x000000013c3c7824 */ /* 0x000fe200078e0a05 */
[----:B------:R-:W-:Y:S01]  /*11f30*/  @!P2 LDGSTS.E.BYPASS.LTC128B.128 [R200+0x9800], desc[UR6][R12.64+0x80] ;  /* 0x098000800cc8afae */ /* 0x000fe2000b901d46 */
[----:B------:R-:W-:-:S02]  /*11f40*/  LOP3.LUT R203, R203, 0x6, RZ, 0xc0, !PT ;  /* 0x00000006cbcb7812 */ /* 0x000fc400078ec0ff */
[----:B------:R-:W-:Y:S01]  /*11f50*/  LOP3.LUT R193, R6, 0x8, R193, 0xf8, !PT ;  /* 0x0000000806c17812 */ /* 0x000fe200078ef8c1 */
[----:B------:R2:W-:Y:S01]  /*11f60*/  @!P2 LDGSTS.E.BYPASS.LTC128B.128 [R200+0xb800], desc[UR6][R12.64+0x100] ;  /* 0x0b8001000cc8afae */ /* 0x0005e2000b901d46 */
[----:B-1----:R-:W-:Y:S01]  /*11f70*/  LEA.HI R8, R4, R127, RZ, 0x3 ;  /* 0x0000007f04087211 */ /* 0x002fe200078f18ff */
[----:B------:R-:W-:Y:S01]  /*11f80*/  IMAD.SHL.U32 R0, R60, 0x8, RZ ;  /* 0x000000083c007824 */ /* 0x000fe200078e00ff */
[----:B------:R-:W-:Y:S01]  /*11f90*/  SHF.R.U32.HI R6, RZ, 0x3, R6 ;  /* 0x00000003ff067819 */ /* 0x000fe20000011606 */
[----:B------:R-:W0:Y:S01]  /*11fa0*/  LDGDEPBAR ;  /* 0x00000000000079af */ /* 0x000e220000000000 */
[C---:B------:R-:W-:Y:S01]  /*11fb0*/  LOP3.LUT R4, R8.reuse, 0xfffffff8, RZ, 0xc0, !PT ;  /* 0xfffffff808047812 */ /* 0x040fe200078ec0ff */
[----:B------:R-:W-:Y:S01]  /*11fc0*/  IMAD.SHL.U32 R8, R8, 0x40, RZ ;  /* 0x0000004008087824 */ /* 0x000fe200078e00ff */
[----:B------:R-:W-:Y:S02]  /*11fd0*/  LOP3.LUT R193, R193, R6, RZ, 0x3c, !PT ;  /* 0x00000006c1c17212 */ /* 0x000fe400078e3cff */
[----:B------:R-:W1:Y:S01]  /*11fe0*/  @!P0 LDC.64 R6, c[0x0][0x250] ;  /* 0x00009400ff068b82 */ /* 0x000e620000000a00 */
[----:B------:R-:W-:Y:S01]  /*11ff0*/  IMAD.IADD R127, R127, 0x1, -R4 ;  /* 0x000000017f7f7824 */ /* 0x000fe200078e0a04 */
[----:B------:R-:W-:Y:S01]  /*12000*/  LEA R206, P2, R138, UR14, 0x1 ;  /* 0x0000000e8ace7c11 */ /* 0x000fe2000f8408ff */
[----:B------:R-:W-:-:S02]  /*12010*/  IMAD R193, R60, 0x200, R193 ;  /* 0x000002003cc17824 */ /* 0x000fc400078e02c1 */
[----:B------:R-:W-:Y:S01]  /*12020*/  IMAD.SHL.U32 R3, R127, 0x40, RZ ;  /* 0x000000407f037824 */ /* 0x000fe200078e00ff */
[----:B------:R-:W-:Y:S02]  /*12030*/  LEA.HI.X R207, R138, UR15, R133, 0x1, P2 ;  /* 0x0000000f8acf7c11 */ /* 0x000fe400090f0c85 */
[----:B------:R-:W2:Y:S01]  /*12040*/  @!P4 LDC.64 R4, c[0x0][0x250] ;  /* 0x00009400ff04cb82 */ /* 0x000ea20000000a00 */
[----:B------:R-:W-:Y:S02]  /*12050*/  LEA R193, R193, UR4, 0x1 ;  /* 0x00000004c1c17c11 */ /* 0x000fe4000f8e08ff */
[----:B------:R-:W-:-:S03]  /*12060*/  LOP3.LUT R3, R3, 0x1c0, RZ, 0xc0, !PT ;  /* 0x000001c003037812 */ /* 0x000fc600078ec0ff */
[----:B------:R-:W-:Y:S01]  /*12070*/  VIADD R191, R193, 0x6020 ;  /* 0x00006020c1bf7836 */ /* 0x000fe20000000000 */
[----:B------:R-:W-:Y:S02]  /*12080*/  LOP3.LUT R0, R3, 0x8, R0, 0xf8, !PT ;  /* 0x0000000803007812 */ /* 0x000fe400078ef800 */
[----:B------:R-:W-:Y:S01]  /*12090*/  SHF.R.U32.HI R3, RZ, 0x3, R3 ;  /* 0x00000003ff037819 */ /* 0x000fe20000011603 */
[----:B------:R-:W-:-:S04]  /*120a0*/  DEPBAR.LE SB0, 0x0 ;  /* 0x000080000000791a */ /* 0x000fc80000000000 */
[----:B------:R-:W-:Y:S01]  /*120b0*/  BAR.SYNC.DEFER_BLOCKING 0x0 ;  /* 0x0000000000007b1d */ /* 0x000fe20000010000 */
[----:B------:R-:W-:Y:S01]  /*120c0*/  LOP3.LUT R3, R0, R3, RZ, 0x3c, !PT ;  /* 0x0000000300037212 */ /* 0x000fe200078e3cff */
[----:B-1----:R-:W-:Y:S02]  /*120d0*/  @!P0 IMAD R7, R7, 0x60, RZ ;  /* 0x0000006007078824 */ /* 0x002fe400078e02ff */
[----:B------:R-:W-:Y:S01]  /*120e0*/  VIADD R0, R193, 0x6000 ;  /* 0x00006000c1007836 */ /* 0x000fe20000000000 */
[----:B--2---:R-:W-:-:S04]  /*120f0*/  @!P4 LEA R12, P5, R4, R206, 0x6 ;  /* 0x000000ce040cc211 */ /* 0x004fc800078a30ff */
[----:B------:R-:W-:Y:S01]  /*12100*/  @!P4 LEA.HI.X R13, R4, R207, R5, 0x6, P5 ;  /* 0x000000cf040dc211 */ /* 0x000fe200028f3405 */
[----:B------:R-:W-:Y:S01]  /*12110*/  IMAD.MOV.U32 R5, RZ, RZ, 0x20 ;  /* 0x00000020ff057424 */ /* 0x000fe200078e00ff */
[----:B------:R-:W-:Y:S01]  /*12120*/  LOP3.LUT R4, R8, 0xfffffe00, RZ, 0xc0, !PT ;  /* 0xfffffe0008047812 */ /* 0x000fe200078ec0ff */
[----:B------:R-:W-:-:S04]  /*12130*/  @!P0 IMAD.WIDE.U32 R8, R6, 0x60, R206 ;  /* 0x0000006006088825 */ /* 0x000fc800078e00ce */
[----:B------:R-:W-:Y:S02]  /*12140*/  IMAD R194, R56, 0x400, R4 ;  /* 0x0000040038c27824 */ /* 0x000fe400078e0204 */
[----:B------:R-:W-:Y:S01]  /*12150*/  @!P0 IMAD.IADD R15, R7, 0x1, R9 ;  /* 0x00000001070f8824 */ /* 0x000fe200078e0209 */
[----:B------:R-:W-:Y:S01]  /*12160*/  @P1 STS.128 [R200+0xc000], RZ ;  /* 0x00c000ffc8001388 */ /* 0x000fe20000000c00 */
[----:B------:R-:W-:Y:S02]  /*12170*/  IMAD.IADD R194, R3, 0x1, R194 ;  /* 0x0000000103c27824 */ /* 0x000fe400078e02c2 */
[----:B------:R-:W-:Y:S01]  /*12180*/  @!P0 IMAD.MOV.U32 R14, RZ, RZ, R8 ;  /* 0x000000ffff0e8224 */ /* 0x000fe200078e0008 */
[----:B------:R-:W-:Y:S01]  /*12190*/  @P1 STS.128 [R200+0xe000], RZ ;  /* 0x00e000ffc8001388 */ /* 0x000fe20000000c00 */
[----:B------:R-:W-:Y:S01]  /*121a0*/  IMAD.MOV.U32 R7, RZ, RZ, 0x10 ;  /* 0x00000010ff077424 */ /* 0x000fe200078e00ff */
[----:B------:R-:W-:Y:S02]  /*121b0*/  LEA R194, R194, UR4, 0x1 ;  /* 0x00000004c2c27c11 */ /* 0x000fe4000f8e08ff */
[----:B------:R-:W-:Y:S04]  /*121c0*/  @P1 STS.128 [R200+0x10000], RZ ;  /* 0x010000ffc8001388 */ /* 0x000fe80000000c00 */
[----:B------:R-:W-:Y:S01]  /*121d0*/  @!PT LDS RZ, [RZ] ;  /* 0x00000000fffff984 */ /* 0x000fe20000000800 */
[----:B------:R-:W-:Y:S01]  /*121e0*/  @!PT LDS RZ, [RZ] ;  /* 0x00000000fffff984 */ /* 0x000fe20000000800 */
[----:B------:R-:W-:Y:S01]  /*121f0*/  @!PT LDS RZ, [RZ] ;  /* 0x00000000fffff984 */ /* 0x000fe20000000800 */
[----:B------:R-:W-:Y:S04]  /*12200*/  @!P1 LDGSTS.E.BYPASS.LTC128B.128 [R200+0xc000], desc[UR6][R206.64] ;  /* 0x0c000000cec89fae */ /* 0x000fe8000b901d46 */
[----:B------:R-:W-:Y:S04]  /*12210*/  @!P1 LDGSTS.E.BYPASS.LTC128B.128 [R200+0xe000], desc[UR6][R206.64+0x80] ;  /* 0x0e000080cec89fae */ /* 0x000fe8000b901d46 */
[----:B------:R-:W-:Y:S01]  /*12220*/  @!P1 LDGSTS.E.BYPASS.LTC128B.128 [R200+0x10000], desc[UR6][R206.64+0x100] ;  /* 0x10000100cec89fae */ /* 0x000fe2000b901d46 */
[----:B------:R-:W-:-:S03]  /*12230*/  @!P6 LEA R10, P1, R135, R206, 0x1 ;  /* 0x000000ce870ae211 */ /* 0x000fc600078208ff */
[----:B------:R-:W-:Y:S01]  /*12240*/  @P6 STS.128 [R200+0xc800], RZ ;  /* 0x00c800ffc8006388 */ /* 0x000fe20000000c00 */
[----:B------:R-:W-:Y:S02]  /*12250*/  @!P6 LEA.HI.X R11, R135, R207, R136, 0x1, P1 ;  /* 0x000000cf870be211 */ /* 0x000fe400008f0c88 */
[----:B------:R-:W-:Y:S01]  /*12260*/  R2P PR, R127, 0x6 ;  /* 0x000000067f007804 */ /* 0x000fe20000000000 */
[----:B------:R-:W-:Y:S04]  /*12270*/  @P6 STS.128 [R200+0xe800], RZ ;  /* 0x00e800ffc8006388 */ /* 0x000fe80000000c00 */
[----:B------:R-:W-:Y:S01]  /*12280*/  @P6 STS.128 [R200+0x10800], RZ ;  /* 0x010800ffc8006388 */ /* 0x000fe20000000c00 */
[----:B------:R-:W-:Y:S02]  /*12290*/  SEL R7, R7, 0xfffffff0, !P1 ;  /* 0xfffffff007077807 */ /* 0x000fe40004800000 */
[----:B------:R-:W-:Y:S01]  /*122a0*/  SEL R5, R5, 0xffffffe0, !P2 ;  /* 0xffffffe005057807 */ /* 0x000fe20005000000 */
[----:B------:R-:W-:Y:S01]  /*122b0*/  @!PT LDS RZ, [RZ] ;  /* 0x00000000fffff984 */ /* 0x000fe20000000800 */
[----:B------:R-:W-:Y:S01]  /*122c0*/  @!PT LDS RZ, [RZ] ;  /* 0x00000000fffff984 */ /* 0x000fe20000000800 */
[----:B------:R-:W-:Y:S01]  /*122d0*/  @!PT LDS RZ, [RZ] ;  /* 0x00000000fffff984 */ /* 0x000fe20000000800 */
[----:B------:R-:W-:Y:S01]  /*122e0*/  @!P6 LDGSTS.E.BYPASS.LTC128B.128 [R200+0xc800], desc[UR6][R10.64] ;  /* 0x0c8000000ac8efae */ /* 0x000fe2000b901d46 */
[----:B------:R-:W-:Y:S01]  /*122f0*/  R2P PR, R58, 0x6 ;  /* 0x000000063a007804 */ /* 0x000fe20000000000 */
[----:B------:R-:W-:-:S02]  /*12300*/  IMAD R192, R7, 0x2, R194 ;  /* 0x0000000207c07824 */ /* 0x000fc400078e02c2 */
[----:B------:R-:W-:Y:S01]  /*12310*/  @!P6 LDGSTS.E.BYPASS.LTC128B.128 [R200+0xe800], desc[UR6][R10.64+0x80] ;  /* 0x0e8000800ac8efae */ /* 0x000fe2000b901d46 */
[C---:B------:R-:W-:Y:S02]  /*12320*/  IMAD R190, R5.reuse, 0x2, R194 ;  /* 0x0000000205be7824 */ /* 0x040fe400078e02c2 */
[----:B------:R-:W-:Y:S01]  /*12330*/  IMAD R189, R5, 0x2, R192 ;  /* 0x0000000205bd7824 */ /* 0x000fe200078e02c0 */
[----:B------:R1:W-:Y:S04]  /*12340*/  @!P6 LDGSTS.E.BYPASS.LTC128B.128 [R200+0x10800], desc[UR6][R10.64+0x100] ;  /* 0x108001000ac8efae */ /* 0x0003e8000b901d46 */
[----:B------:R-:W-:Y:S02]  /*12350*/  @P4 STS.128 [R200+0xd000], RZ ;  /* 0x00d000ffc8004388 */ /* 0x000fe40000000c00 */
[----:B------:R-:W-:-:S02]  /*12360*/  @P1 VIADD R191, R0, 0xffffffe0 ;  /* 0xffffffe000bf1836 */ /* 0x000fc40000000000 */
[----:B------:R-:W-:Y:S01]  /*12370*/  @P4 STS.128 [R200+0xf000], RZ ;  /* 0x00f000ffc8004388 */ /* 0x000fe20000000c00 */
[----:B------:R-:W-:Y:S02]  /*12380*/  IMAD.MOV.U32 R0, RZ, RZ, 0x40 ;  /* 0x00000040ff007424 */ /* 0x000fe400078e00ff */
[C---:B------:R-:W-:Y:S01]  /*12390*/  VIADD R183, R191.reuse, 0x800 ;  /* 0x00000800bfb77836 */ /* 0x040fe20000000000 */
[----:B------:R-:W-:Y:S01]  /*123a0*/  @P4 STS.128 [R200+0x11000], RZ ;  /* 0x011000ffc8004388 */ /* 0x000fe20000000c00 */
[C---:B------:R-:W-:Y:S01]  /*123b0*/  VIADD R182, R191.reuse, 0x1000 ;  /* 0x00001000bfb67836 */ /* 0x040fe20000000000 */
[----:B------:R-:W-:Y:S01]  /*123c0*/  SEL R0, R0, 0xffffffc0, !P2 ;  /* 0xffffffc000007807 */ /* 0x000fe20005000000 */
[C---:B------:R-:W-:Y:S01]  /*123d0*/  VIADD R181, R191.reuse, 0x1800 ;  /* 0x00001800bfb57836 */ /* 0x040fe20000000000 */
[----:B------:R-:W-:Y:S01]  /*123e0*/  @!PT LDS RZ, [RZ] ;  /* 0x00000000fffff984 */ /* 0x000fe20000000800 */
[----:B------:R-:W-:Y:S01]  /*123f0*/  @!PT LDS RZ, [RZ] ;  /* 0x00000000fffff984 */ /* 0x000fe20000000800 */
[----:B------:R-:W-:Y:S01]  /*12400*/  @!PT LDS RZ, [RZ] ;  /* 0x00000000fffff984 */ /* 0x000fe20000000800 */
[----:B------:R-:W-:Y:S01]  /*12410*/  @!P4 LDGSTS.E.BYPASS.LTC128B.128 [R200+0xd000], desc[UR6][R12.64] ;  /* 0x0d0000000cc8cfae */ /* 0x000fe2000b901d46 */
[----:B------:R-:W-:Y:S02]  /*12420*/  VIADD R179, R191, 0x2000 ;  /* 0x00002000bfb37836 */ /* 0x000fe40000000000 */
[----:B------:R-:W-:Y:S01]  /*12430*/  IMAD.IADD R187, R193, 0x1, R0 ;  /* 0x00000001c1bb7824 */ /* 0x000fe200078e0200 */
[----:B------:R-:W-:Y:S01]  /*12440*/  @!P4 LDGSTS.E.BYPASS.LTC128B.128 [R200+0xf000], desc[UR6][R12.64+0x80] ;  /* 0x0f0000800cc8cfae */ /* 0x000fe2000b901d46 */
[----:B------:R-:W-:Y:S01]  /*12450*/  IMAD.IADD R180, R0, 0x1, R191 ;  /* 0x0000000100b47824 */ /* 0x000fe200078e02bf */
[----:B------:R-:W-:Y:S01]  /*12460*/  SHF.R.S32.HI R0, RZ, 0x1f, R55 ;  /* 0x0000001fff007819 */ /* 0x000fe20000011437 */
[C---:B------:R-:W-:Y:S01]  /*12470*/  VIADD R178, R191.reuse, 0x2800 ;  /* 0x00002800bfb27836 */ /* 0x040fe20000000000 */
[----:B------:R-:W-:Y:S01]  /*12480*/  @!P4 LDGSTS.E.BYPASS.LTC128B.128 [R200+0x11000], desc[UR6][R12.64+0x100] ;  /* 0x110001000cc8cfae */ /* 0x000fe2000b901d46 */
[C---:B------:R-:W-:Y:S01]  /*12490*/  VIADD R177, R191.reuse, 0x3000 ;  /* 0x00003000bfb17836 */ /* 0x040fe20000000000 */
[----:B------:R-:W-:Y:S01]  /*124a0*/  LEA.HI R0, R0, R55, RZ, 0x5 ;  /* 0x0000003700007211 */ /* 0x000fe200078f28ff */
[C---:B------:R-:W-:Y:S01]  /*124b0*/  VIADD R176, R191.reuse, 0x3800 ;  /* 0x00003800bfb07836 */ /* 0x040fe20000000000 */
[----:B------:R-:W-:Y:S01]  /*124c0*/  @P0 STS.128 [R200+0xd800], RZ ;  /* 0x00d800ffc8000388 */ /* 0x000fe20000000c00 */
[C---:B------:R-:W-:Y:S01]  /*124d0*/  VIADD R175, R191.reuse, 0x4000 ;  /* 0x00004000bfaf7836 */ /* 0x040fe20000000000 */
[----:B------:R-:W-:Y:S01]  /*124e0*/  LOP3.LUT R0, R0, 0xffffffe0, RZ, 0xc0, !PT ;  /* 0xffffffe000007812 */ /* 0x000fe200078ec0ff */
[C---:B------:R-:W-:Y:S01]  /*124f0*/  VIADD R174, R191.reuse, 0x4800 ;  /* 0x00004800bfae7836 */ /* 0x040fe20000000000 */
[----:B------:R-:W-:Y:S01]  /*12500*/  @P0 STS.128 [R200+0xf800], RZ ;  /* 0x00f800ffc8000388 */ /* 0x000fe20000000c00 */
[----:B------:R-:W-:-:S02]  /*12510*/  VIADD R173, R191, 0x5000 ;  /* 0x00005000bfad7836 */ /* 0x000fc40000000000 */
[----:B------:R-:W-:Y:S01]  /*12520*/  IMAD.IADD R6, R55, 0x1, -R0 ;  /* 0x0000000137067824 */ /* 0x000fe200078e0a00 */
[----:B------:R-:W-:Y:S01]  /*12530*/  @P0 STS.128 [R200+0x11800], RZ ;  /* 0x011800ffc8000388 */ /* 0x000fe20000000c00 */
[----:B------:R-:W2:Y:S01]  /*12540*/  LDC R0, c[0x0][0x394] ;  /* 0x0000e500ff007b82 */ /* 0x000ea20000000800 */
[----:B------:R-:W-:Y:S02]  /*12550*/  VIADD R172, R191, 0x5800 ;  /* 0x00005800bfac7836 */ /* 0x000fe40000000000 */
[----:B------:R-:W-:Y:S01]  /*12560*/  @!PT LDS RZ, [RZ] ;  /* 0x00000000fffff984 */ /* 0x000fe20000000800 */
[----:B------:R-:W-:Y:S01]  /*12570*/  @!PT LDS RZ, [RZ] ;  /* 0x00000000fffff984 */ /* 0x000fe20000000800 */
[----:B------:R-:W-:Y:S01]  /*12580*/  @!PT LDS RZ, [RZ] ;  /* 0x00000000fffff984 */ /* 0x000fe20000000800 */
[----:B------:R-:W-:Y:S04]  /*12590*/  @!P0 LDGSTS.E.BYPASS.LTC128B.128 [R200+0xd800], desc[UR6][R14.64] ;  /* 0x0d8000000ec88fae */ /* 0x000fe8000b901d46 */
[----:B------:R-:W-:Y:S04]  /*125a0*/  @!P0 LDGSTS.E.BYPASS.LTC128B.128 [R200+0xf800], desc[UR6][R14.64+0x80] ;  /* 0x0f8000800ec88fae */ /* 0x000fe8000b901d46 */
[----:B------:R3:W-:Y:S04]  /*125b0*/  @!P0 LDGSTS.E.BYPASS.LTC128B.128 [R200+0x11800], desc[UR6][R14.64+0x100] ;  /* 0x118001000ec88fae */ /* 0x0007e8000b901d46 */
[----:B------:R-:W-:Y:S04]  /*125c0*/  LDSM.16.M88.4 R28, [R194] ;  /* 0x00000000c21c783b */ /* 0x000fe80000000200 */
[----:B-1----:R-:W3:Y:S04]  /*125d0*/  LDSM.16.M88.4 R8, [R193+0x6000] ;  /* 0x00600000c108783b */ /* 0x002ee80000000200 */
[----:B------:R-:W1:Y:S01]  /*125e0*/  LDSM.16.M88.4 R76, [R193+0x6800] ;  /* 0x00680000c14c783b */ /* 0x000e620000000200 */
[----:B--2---:R-:W-:-:S03]  /*125f0*/  IADD3 R0, R59, -R0, -R196 ;  /* 0x800000003b007210 */ /* 0x004fc60007ffe8c4 */
[----:B------:R-:W2:Y:S04]  /*12600*/  LDSM.16.M88.4 R36, [R193+0x7000] ;  /* 0x00700000c124783b */ /* 0x000ea80000000200 */
[----:B------:R-:W-:Y:S04]  /*12610*/  LDSM.16.M88.4 R60, [R192] ;  /* 0x00000000c03c783b */ /* 0x000fe80000000200 */
[----:B------:R-:W4:Y:S04]  /*12620*/  LDSM.16.M88.4 R68, [R191] ;  /* 0x00000000bf44783b */ /* 0x000f280000000200 */
[----:B------:R-:W5:Y:S04]  /*12630*/  LDSM.16.M88.4 R72, [R193+0x7800] ;  /* 0x00780000c148783b */ /* 0x000f680000000200 */
[----:B------:R-:W5:Y:S04]  /*12640*/  LDSM.16.M88.4 R64, [R191+0x800] ;  /* 0x00080000bf40783b */ /* 0x000f680000000200 */
[----:B------:R-:W5:Y:S04]  /*12650*/  LDSM.16.M88.4 R48, [R191+0x1000] ;  /* 0x00100000bf30783b */ /* 0x000f680000000200 */
[----:B------:R-:W-:Y:S04]  /*12660*/  LDSM.16.M88.4 R24, [R190] ;  /* 0x00000000be18783b */ /* 0x000fe80000000200 */
[----:B------:R-:W5:Y:S01]  /*12670*/  LDSM.16.M88.4 R20, [R187+0x6000] ;  /* 0x00600000bb14783b */ /* 0x000f620000000200 */
[C---:B---3--:R-:W-:Y:S03]  /*12680*/  HMMA.16816.F32 R12, R28.reuse, R8, RZ ;  /* 0x000000081c0c723c */ /* 0x048fe600000018ff */
[----:B------:R-:W3:Y:S04]  /*12690*/  LDSM.16.M88.4 R44, [R191+0x1800] ;  /* 0x00180000bf2c783b */ /* 0x000ee80000000200 */
[----:B------:R-:W3:Y:S01]  /*126a0*/  LDSM.16.M88.4 R16, [R187+0x6800] ;  /* 0x00680000bb10783b */ /* 0x000ee20000000200 */
[C---:B------:R-:W-:Y:S03]  /*126b0*/  HMMA.16816.F32 R8, R28.reuse, R10, RZ ;  /* 0x0000000a1c08723c */ /* 0x040fe600000018ff */
[----:B------:R-:W3:Y:S03]  /*126c0*/  LDSM.16.M88.4 R88, [R187+0x7000] ;  /* 0x00700000bb58783b */ /* 0x000ee60000000200 */
[C---:B-1----:R-:W-:Y:S01]  /*126d0*/  HMMA.16816.F32 R80, R28.reuse, R76, RZ ;  /* 0x0000004c1c50723c */ /* 0x042fe200000018ff */
[----:B------:R-:W-:Y:S04]  /*126e0*/  LDSM.16.M88.4 R84, [R187+0x7800] ;  /* 0x00780000bb54783b */ /* 0x000fe80000000200 */
[----:B------:R-:W0:Y:S01]  /*126f0*/  LDGDEPBAR ;  /* 0x00000000000079af */ /* 0x000e220000000000 */
[C---:B------:R-:W-:Y:S06]  /*12700*/  HMMA.16816.F32 R76, R28.reuse, R78, RZ ;  /* 0x0000004e1c4c723c */ /* 0x040fec00000018ff */
[C---:B--2---:R-:W-:Y:S06]  /*12710*/  HMMA.16816.F32 R40, R28.reuse, R36, RZ ;  /* 0x000000241c28723c */ /* 0x044fec00000018ff */
[----:B------:R-:W-:Y:S06]  /*12720*/  HMMA.16816.F32 R36, R28, R38, RZ ;  /* 0x000000261c24723c */ /* 0x000fec00000018ff */
[C---:B----4-:R-:W-:Y:S06]  /*12730*/  HMMA.16816.F32 R12, R60.reuse, R68, R12 ;  /* 0x000000443c0c723c */ /* 0x050fec000000180c */
[----:B------:R-:W-:Y:S01]  /*12740*/  HMMA.16816.F32 R8, R60, R70, R8 ;  /* 0x000000463c08723c */ /* 0x000fe20000001808 */
[----:B------:R-:W-:Y:S05]  /*12750*/  LDSM.16.M88.4 R68, [R180] ;  /* 0x00000000b444783b */ /* 0x000fea0000000200 */
[C---:B-----5:R-:W-:Y:S06]  /*12760*/  HMMA.16816.F32 R32, R28.reuse, R72, RZ ;  /* 0x000000481c20723c */ /* 0x060fec00000018ff */
[----:B------:R-:W-:Y:S01]  /*12770*/  HMMA.16816.F32 R28, R28, R74, RZ ;  /* 0x0000004a1c1c723c */ /* 0x000fe200000018ff */
[----:B------:R-:W1:Y:S05]  /*12780*/  LDSM.16.M88.4 R72, [R189] ;  /* 0x00000000bd48783b */ /* 0x000e6a0000000200 */
[C---:B------:R-:W-:Y:S06]  /*12790*/  HMMA.16816.F32 R80, R60.reuse, R64, R80 ;  /* 0x000000403c50723c */ /* 0x040fec0000001850 */
[C---:B------:R-:W-:Y:S01]  /*127a0*/  HMMA.16816.F32 R76, R60.reuse, R66, R76 ;  /* 0x000000423c4c723c */ /* 0x040fe2000000184c */
[----:B------:R-:W2:Y:S05]  /*127b0*/  LDSM.16.M88.4 R64, [R180+0x800] ;  /* 0x00080000b440783b */ /* 0x000eaa0000000200 */
[C---:B------:R-:W-:Y:S06]  /*127c0*/  HMMA.16816.F32 R40, R60.reuse, R48, R40 ;  /* 0x000000303c28723c */ /* 0x040fec0000001828 */
[----:B------:R-:W-:Y:S01]  /*127d0*/  HMMA.16816.F32 R36, R60, R50, R36 ;  /* 0x000000323c24723c */ /* 0x000fe20000001824 */
[----:B------:R-:W-:Y:S05]  /*127e0*/  LDSM.16.M88.4 R48, [R194+0x2000] ;  /* 0x00200000c230783b */ /* 0x000fea0000000200 */
[C---:B------:R-:W-:Y:S06]  /*127f0*/  HMMA.16816.F32 R12, R24.reuse, R20, R12 ;  /* 0x00000014180c723c */ /* 0x040fec000000180c */
[----:B------:R-:W-:Y:S01]  /*12800*/  HMMA.16816.F32 R8, R24, R22, R8 ;  /* 0x000000161808723c */ /* 0x000fe20000001808 */
[----:B------:R-:W4:Y:S05]  /*12810*/  LDSM.16.M88.4 R20, [R180+0x1000] ;  /* 0x00100000b414783b */ /* 0x000f2a0000000200 */
[C---:B---3--:R-:W-:Y:S06]  /*12820*/  HMMA.16816.F32 R32, R60.reuse, R44, R32 ;  /* 0x0000002c3c20723c */ /* 0x048fec0000001820 */
[----:B------:R-:W-:Y:S01]  /*12830*/  HMMA.16816.F32 R28, R60, R46, R28 ;  /* 0x0000002e3c1c723c */ /* 0x000fe2000000181c */
[----:B------:R-:W3:Y:S04]  /*12840*/  LDSM.16.M88.4 R44, [R193+0x8000] ;  /* 0x00800000c12c783b */ /* 0x000ee80000000200 */
[----:B------:R-:W5:Y:S01]  /*12850*/  LDSM.16.M88.4 R60, [R180+0x1800] ;  /* 0x00180000b43c783b */ /* 0x000f620000000200 */
[C---:B------:R-:W-:Y:S06]  /*12860*/  HMMA.16816.F32 R80, R24.reuse, R16, R80 ;  /* 0x000000101850723c */ /* 0x040fec0000001850 */
[C---:B------:R-:W-:Y:S01]  /*12870*/  HMMA.16816.F32 R76, R24.reuse, R18, R76 ;  /* 0x00000012184c723c */ /* 0x040fe2000000184c */
[----:B------:R-:W5:Y:S05]  /*12880*/  LDSM.16.M88.4 R16, [R193+0x8800] ;  /* 0x00880000c110783b */ /* 0x000f6a0000000200 */
[C---:B------:R-:W-:Y:S06]  /*12890*/  HMMA.16816.F32 R40, R24.reuse, R88, R40 ;  /* 0x000000581828723c */ /* 0x040fec0000001828 */
[----:B------:R-:W-:Y:S01]  /*128a0*/  HMMA.16816.F32 R36, R24, R90, R36 ;  /* 0x0000005a1824723c */ /* 0x000fe20000001824 */
[----:B------:R-:W-:Y:S05]  /*128b0*/  LDSM.16.M88.4 R88, [R193+0x9800] ;  /* 0x00980000c158783b */ /* 0x000fea0000000200 */
[C---:B-1----:R-:W-:Y:S06]  /*128c0*/  HMMA.16816.F32 R12, R72.reuse, R68, R12 ;  /* 0x00000044480c723c */ /* 0x042fec000000180c */
[----:B------:R-:W-:Y:S01]  /*128d0*/  HMMA.16816.F32 R8, R72, R70, R8 ;  /* 0x000000464808723c */ /* 0x000fe20000001808 */
[----:B------:R-:W-:Y:S05]  /*128e0*/  LDSM.16.M88.4 R68, [R191+0x2000] ;  /* 0x00200000bf44783b */ /* 0x000fea0000000200 */
[C---:B------:R-:W-:Y:S06]  /*128f0*/  HMMA.16816.F32 R32, R24.reuse, R84, R32 ;  /* 0x000000541820723c */ /* 0x040fec0000001820 */
[----:B------:R-:W-:Y:S01]  /*12900*/  HMMA.16816.F32 R28, R24, R86, R28 ;  /* 0x00000056181c723c */ /* 0x000fe2000000181c */
[----:B------:R-:W1:Y:S05]  /*12910*/  LDSM.16.M88.4 R24, [R193+0x9000] ;  /* 0x00900000c118783b */ /* 0x000e6a0000000200 */
[C---:B--2---:R-:W-:Y:S01]  /*12920*/  HMMA.16816.F32 R84, R72.reuse, R64, R80 ;  /* 0x000000404854723c */ /* 0x044fe20000001850 */
[----:B------:R-:W2:Y:S05]  /*12930*/  LDSM.16.M88.4 R80, [R192+0x2000] ;  /* 0x00200000c050783b */ /* 0x000eaa0000000200 */
[C---:B------:R-:W-:Y:S01]  /*12940*/  HMMA.16816.F32 R76, R72.reuse, R66, R76 ;  /* 0x00000042484c723c */ /* 0x040fe2000000184c */
[----:B------:R-:W2:Y:S05]  /*12950*/  LDSM.16.M88.4 R64, [R191+0x2800] ;  /* 0x00280000bf40783b */ /* 0x000eaa0000000200 */
[C---:B----4-:R-:W-:Y:S06]  /*12960*/  HMMA.16816.F32 R40, R72.reuse, R20, R40 ;  /* 0x000000144828723c */ /* 0x050fec0000001828 */
[----:B------:R-:W-:Y:S01]  /*12970*/  HMMA.16816.F32 R36, R72, R22, R36 ;  /* 0x000000164824723c */ /* 0x000fe20000001824 */
[----:B------:R-:W4:Y:S05]  /*12980*/  LDSM.16.M88.4 R20, [R191+0x3000] ;  /* 0x00300000bf14783b */ /* 0x000f2a0000000200 */
[C---:B---3--:R-:W-:Y:S06]  /*12990*/  HMMA.16816.F32 R12, R48.reuse, R44, R12 ;  /* 0x0000002c300c723c */ /* 0x048fec000000180c */
[----:B------:R-:W-:Y:S01]  /*129a0*/  HMMA.16816.F32 R8, R48, R46, R8 ;  /* 0x0000002e3008723c */ /* 0x000fe20000001808 */
[----:B------:R-:W-:Y:S05]  /*129b0*/  LDSM.16.M88.4 R44, [R187+0x8000] ;  /* 0x00800000bb2c783b */ /* 0x000fea0000000200 */
[C---:B-----5:R-:W-:Y:S06]  /*129c0*/  HMMA.16816.F32 R32, R72.reuse, R60, R32 ;  /* 0x0000003c4820723c */ /* 0x060fec0000001820 */
[----:B------:R-:W-:Y:S01]  /*129d0*/  HMMA.16816.F32 R28, R72, R62, R28 ;  /* 0x0000003e481c723c */ /* 0x000fe2000000181c */
[----:B------:R-:W3:Y:S04]  /*129e0*/  LDSM.16.M88.4 R60, [R190+0x2000] ;  /* 0x00200000be3c783b */ /* 0x000ee80000000200 */
[----:B------:R-:W5:Y:S01]  /*129f0*/  LDSM.16.M88.4 R72, [R191+0x3800] ;  /* 0x00380000bf48783b */ /* 0x000f620000000200 */
[C---:B------:R-:W-:Y:S06]  /*12a00*/  HMMA.16816.F32 R84, R48.reuse, R16, R84 ;  /* 0x000000103054723c */ /* 0x040fec0000001854 */
[C---:B------:R-:W-:Y:S01]  /*12a10*/  HMMA.16816.F32 R76, R48.reuse, R18, R76 ;  /* 0x00000012304c723c */ /* 0x040fe2000000184c */
[----:B------:R-:W5:Y:S05]  /*12a20*/  LDSM.16.M88.4 R16, [R187+0x8800] ;  /* 0x00880000bb10783b */ /* 0x000f6a0000000200 */
[C---:B-1----:R-:W-:Y:S06]  /*12a30*/  HMMA.16816.F32 R40, R48.reuse, R24, R40 ;  /* 0x000000183028723c */ /* 0x042fec0000001828 */
[----:B------:R-:W-:Y:S01]  /*12a40*/  HMMA.16816.F32 R36, R48, R26, R36 ;  /* 0x0000001a3024723c */ /* 0x000fe20000001824 */
[----:B------:R-:W1:Y:S05]  /*12a50*/  LDSM.16.M88.4 R24, [R187+0x9000] ;  /* 0x00900000bb18783b */ /* 0x000e6a0000000200 */
[C---:B--2---:R-:W-:Y:S06]  /*12a60*/  HMMA.16816.F32 R12, R80.reuse, R68, R12 ;  /* 0x00000044500c723c */ /* 0x044fec000000180c */
[----:B------:R-:W-:Y:S01]  /*12a70*/  HMMA.16816.F32 R8, R80, R70, R8 ;  /* 0x000000465008723c */ /* 0x000fe20000001808 */
[----:B------:R-:W-:Y:S05]  /*12a80*/  LDSM.16.M88.4 R68, [R189+0x2000] ;  /* 0x00200000bd44783b */ /* 0x000fea0000000200 */
[C---:B------:R-:W-:Y:S06]  /*12a90*/  HMMA.16816.F32 R32, R48.reuse, R88, R32 ;  /* 0x000000583020723c */ /* 0x040fec0000001820 */
[----:B------:R-:W-:Y:S01]  /*12aa0*/  HMMA.16816.F32 R28, R48, R90, R28 ;  /* 0x0000005a301c723c */ /* 0x000fe2000000181c */
[----:B------:R-:W2:Y:S04]  /*12ab0*/  LDSM.16.M88.4 R48, [R180+0x2000] ;  /* 0x00200000b430783b */ /* 0x000ea80000000200 */
[----:B------:R-:W2:Y:S01]  /*12ac0*/  LDSM.16.M88.4 R88, [R187+0x9800] ;  /* 0x00980000bb58783b */ /* 0x000ea20000000200 */
[C---:B------:R-:W-:Y:S06]  /*12ad0*/  HMMA.16816.F32 R84, R80.reuse, R64, R84 ;  /* 0x000000405054723c */ /* 0x040fec0000001854 */
        /* <DEDUP_REMOVED lines=24> */
[----:B------:R-:W-:Y:S01]  /*12c60*/  LDSM.16.M88.4 R88, [R193+0xb800] ;  /* 0x00b80000c158783b */ /* 0x000fe20000000200 */
        /* <DEDUP_REMOVED lines=11> */
[----:B------:R-:W-:Y:S05]  /*12d20*/  LDSM.16.M88.4 R68, [R190+0x4000] ;  /* 0x00400000be44783b */ /* 0x000fea0000000200 */
[C---:B------:R-:W-:Y:S06]  /*12d30*/  HMMA.16816.F32 R84, R72.reuse, R16, R84 ;  /* 0x000000104854723c */ /* 0x040fec0000001854 */
[C---:B------:R-:W-:Y:S01]  /*12d40*/  HMMA.16816.F32 R76, R72.reuse, R18, R76 ;  /* 0x00000012484c723c */ /* 0x040fe2000000184c */
[----:B------:R-:W3:Y:S05]  /*12d50*/  LDSM.16.M88.4 R16, [R187+0xa000] ;  /* 0x00a00000bb10783b */ /* 0x000eea0000000200 */
[C---:B-1----:R-:W-:Y:S06]  /*12d60*/  HMMA.16816.F32 R40, R72.reuse, R24, R40 ;  /* 0x000000184828723c */ /* 0x042fec0000001828 */
[----:B------:R-:W-:Y:S01]  /*12d70*/  HMMA.16816.F32 R36, R72, R26, R36 ;  /* 0x0000001a4824723c */ /* 0x000fe20000001824 */
[----:B------:R-:W-:Y:S05]  /*12d80*/  LDSM.16.M88.4 R24, [R187+0xb000] ;  /* 0x00b00000bb18783b */ /* 0x000fea0000000200 */
[C---:B--2---:R-:W-:Y:S06]  /*12d90*/  HMMA.16816.F32 R12, R60.reuse, R48, R12 ;  /* 0x000000303c0c723c */ /* 0x044fec000000180c */
[C---:B------:R-:W-:Y:S01]  /*12da0*/  HMMA.16816.F32 R8, R60.reuse, R50, R8 ;  /* 0x000000323c08723c */ /* 0x040fe20000001808 */
[----:B------:R-:W1:Y:S05]  /*12db0*/  LDSM.16.M88.4 R48, [R187+0xa800] ;  /* 0x00a80000bb30783b */ /* 0x000e6a0000000200 */
[C---:B------:R-:W-:Y:S06]  /*12dc0*/  HMMA.16816.F32 R84, R60.reuse, R64, R84 ;  /* 0x000000403c54723c */ /* 0x040fec0000001854 */
[----:B------:R-:W-:Y:S01]  /*12dd0*/  HMMA.16816.F32 R80, R60, R66, R76 ;  /* 0x000000423c50723c */ /* 0x000fe2000000184c */
[----:B------:R-:W-:Y:S04]  /*12de0*/  LDSM.16.M88.4 R64, [R189+0x4000] ;  /* 0x00400000bd40783b */ /* 0x000fe80000000200 */
[----:B------:R-:W2:Y:S01]  /*12df0*/  LDSM.16.M88.4 R76, [R180+0x4000] ;  /* 0x00400000b44c783b */ /* 0x000ea20000000200 */
[----:B------:R-:W-:Y:S06]  /*12e00*/  HMMA.16816.F32 R32, R72, R88, R32 ;  /* 0x000000584820723c */ /* 0x000fec0000001820 */
[C---:B----4-:R-:W-:Y:S06]  /*12e10*/  HMMA.16816.F32 R40, R60.reuse, R20, R40 ;  /* 0x000000143c28723c */ /* 0x050fec0000001828 */
[----:B------:R-:W-:Y:S01]  /*12e20*/  HMMA.16816.F32 R36, R60, R22, R36 ;  /* 0x000000163c24723c */ /* 0x000fe20000001824 */
[----:B------:R-:W4:Y:S05]  /*12e30*/  LDSM.16.M88.4 R20, [R180+0x4800] ;  /* 0x00480000b414783b */ /* 0x000f2a0000000200 */
[----:B---3--:R-:W-:Y:S06]  /*12e40*/  HMMA.16816.F32 R12, R68, R16, R12 ;  /* 0x00000010440c723c */ /* 0x008fec000000180c */
[----:B------:R-:W-:Y:S06]  /*12e50*/  HMMA.16816.F32 R32, R60, R44, R32 ;  /* 0x0000002c3c20723c */ /* 0x000fec0000001820 */
[C---:B------:R-:W-:Y:S01]  /*12e60*/  HMMA.16816.F32 R16, R68.reuse, R18, R8 ;  /* 0x000000124410723c */ /* 0x040fe20000001808 */
[----:B------:R-:W-:Y:S01]  /*12e70*/  SHF.R.S32.HI R45, RZ, 0x1f, R6 ;  /* 0x0000001fff2d7819 */ /* 0x000fe20000011406 */
[----:B------:R-:W3:Y:S03]  /*12e80*/  LDSM.16.M88.4 R8, [R180+0x5000] ;  /* 0x00500000b408783b */ /* 0x000ee60000000200 */
[----:B------:R-:W-:Y:S01]  /*12e90*/  LEA.HI R45, R45, R6, RZ, 0x2 ;  /* 0x000000062d2d7211 */ /* 0x000fe200078f10ff */
[----:B-1----:R-:W-:Y:S01]  /*12ea0*/  HMMA.16816.F32 R84, R68, R48, R84 ;  /* 0x000000304454723c */ /* 0x002fe20000001854 */
[----:B------:R-:W-:-:S02]  /*12eb0*/  IADD3 R6, R59, 0x1, -R196 ;  /* 0x000000013b067810 */ /* 0x000fc40007ffe8c4 */
[----:B------:R-:W-:-:S03]  /*12ec0*/  SHF.R.S32.HI R45, RZ, 0x2, R45 ;  /* 0x00000002ff2d7819 */ /* 0x000fc6000001142d */
[----:B------:R-:W-:Y:S01]  /*12ed0*/  HMMA.16816.F32 R28, R72, R90, R28 ;  /* 0x0000005a481c723c */ /* 0x000fe2000000181c */
[----:B------:R-:W1:Y:S01]  /*12ee0*/  LDSM.16.M88.4 R72, [R187+0xb800] ;  /* 0x00b80000bb48783b */ /* 0x000e620000000200 */
[----:B------:R-:W-:Y:S02]  /*12ef0*/  IMAD.IADD R210, R45, 0x1, R210 ;  /* 0x000000012dd27824 */ /* 0x000fe400078e02d2 */
[----:B------:R-:W-:Y:S02]  /*12f00*/  VIADD R205, R6, UR5 ;  /* 0x0000000506cd7c36 */ /* 0x000fe40008000000 */
[----:B------:R-:W-:Y:S01]  /*12f10*/  HMMA.16816.F32 R80, R68, R50, R80 ;  /* 0x000000324450723c */ /* 0x000fe20000001850 */
[----:B------:R-:W-:Y:S02]  /*12f20*/  VIADD R209, R210, 0x8 ;  /* 0x00000008d2d17836 */ /* 0x000fe40000000000 */
[-C--:B------:R-:W-:Y:S02]  /*12f30*/  VIADDMNMX R205, R205, R210.reuse, R59, PT ;  /* 0x000000d2cdcd7246 */ /* 0x080fe4000380013b */
[----:B------:R-:W-:Y:S01]  /*12f40*/  VIADDMNMX R210, R0, R210, RZ, !PT ;  /* 0x000000d200d27246 */ /* 0x000fe200078001ff */
[----:B--2---:R-:W-:Y:S01]  /*12f50*/  HMMA.16816.F32 R12, R64, R76, R12 ;  /* 0x0000004c400c723c */ /* 0x004fe2000000180c */
[----:B------:R-:W-:-:S02]  /*12f60*/  IADD3 R208, R209, UR5, R6 ;  /* 0x00000005d1d07c10 */ /* 0x000fc4000fffe006 */
[----:B------:R-:W-:Y:S02]  /*12f70*/  VIADDMNMX R209, R0, R209, RZ, !PT ;  /* 0x000000d100d17246 */ /* 0x000fe400078001ff */
[----:B------:R-:W-:Y:S01]  /*12f80*/  VIMNMX R208, R208, R59, PT ;  /* 0x0000003bd0d07248 */ /* 0x000fe20003fe0100 */
[----:B------:R-:W-:Y:S01]  /*12f90*/  HMMA.16816.F32 R36, R68, R26, R36 ;  /* 0x0000001a4424723c */ /* 0x000fe20000001824 */
[----:B------:R-:W-:-:S05]  /*12fa0*/  LOP3.LUT R0, R3, R4, RZ, 0xfc, !PT ;  /* 0x0000000403007212 */ /* 0x000fca00078efcff */
[C---:B------:R-:W-:Y:S06]  /*12fb0*/  HMMA.16816.F32 R16, R64.reuse, R78, R16 ;  /* 0x0000004e4010723c */ /* 0x040fec0000001810 */
[----:B----4-:R-:W-:Y:S06]  /*12fc0*/  HMMA.16816.F32 R84, R64, R20, R84 ;  /* 0x000000144054723c */ /* 0x010fec0000001854 */
[----:B------:R-:W-:Y:S01]  /*12fd0*/  HMMA.16816.F32 R40, R68, R24, R40 ;  /* 0x000000184428723c */ /* 0x000fe20000001828 */
[----:B------:R-:W-:Y:S01]  /*12fe0*/  IMAD.IADD R20, R2, 0x1, R203 ;  /* 0x0000000102147824 */ /* 0x000fe200078e02cb */
[----:B------:R-:W2:Y:S01]  /*12ff0*/  LDSM.16.M88.4 R24, [R180+0x5800] ;  /* 0x00580000b418783b */ /* 0x000ea20000000200 */
[----:B------:R-:W-:-:S04]  /*13000*/  DEPBAR.LE SB0, 0x0 ;  /* 0x000080000000791a */ /* 0x000fc80000000000 */
[C---:B------:R-:W-:Y:S01]  /*13010*/  ISETP.GE.AND P4, PT, R20.reuse, R208, PT ;  /* 0x000000d01400720c */ /* 0x040fe20003f86270 */
[C---:B------:R-:W-:Y:S01]  /*13020*/  VIADD R6, R20.reuse, 0x1 ;  /* 0x0000000114067836 */ /* 0x040fe20000000000 */
[C---:B------:R-:W-:Y:S01]  /*13030*/  ISETP.GE.AND P2, PT, R20.reuse, R205, PT ;  /* 0x000000cd1400720c */ /* 0x040fe20003f46270 */
[C---:B------:R-:W-:Y:S01]  /*13040*/  VIADD R3, R20.reuse, 0x9 ;  /* 0x0000000914037836 */ /* 0x040fe20000000000 */
[C---:B------:R-:W-:Y:S01]  /*13050*/  ISETP.LT.OR P4, PT, R20.reuse, R209, P4 ;  /* 0x000000d11400720c */ /* 0x040fe20002781670 */
[C---:B------:R-:W-:Y:S01]  /*13060*/  VIADD R4, R20.reuse, 0x8 ;  /* 0x0000000814047836 */ /* 0x040fe20000000000 */
[----:B------:R-:W-:Y:S01]  /*13070*/  ISETP.LT.OR P2, PT, R20, R210, P2 ;  /* 0x000000d21400720c */ /* 0x000fe20001741670 */
[----:B------:R-:W-:Y:S01]  /*13080*/  HMMA.16816.F32 R28, R60, R46, R28 ;  /* 0x0000002e3c1c723c */ /* 0x000fe2000000181c */
[----:B------:R-:W-:Y:S02]  /*13090*/  ISETP.GE.AND P1, PT, R6, R208, PT ;  /* 0x000000d00600720c */ /* 0x000fe40003f26270 */
[----:B------:R-:W-:-:S02]  /*130a0*/  ISETP.GE.AND P5, PT, R3, R205, PT ;  /* 0x000000cd0300720c */ /* 0x000fc40003fa6270 */
[----:B------:R-:W-:Y:S01]  /*130b0*/  FSEL R12, R12, -INF , !P2 ;  /* 0xff8000000c0c7808 */ /* 0x000fe20005000000 */
[C---:B------:R-:W-:Y:S01]  /*130c0*/  HMMA.16816.F32 R80, R64.reuse, R22, R80 ;  /* 0x000000164050723c */ /* 0x040fe20000001850 */
[-C--:B------:R-:W-:Y:S02]  /*130d0*/  ISETP.GE.AND P6, PT, R6, R205.reuse, PT ;  /* 0x000000cd0600720c */ /* 0x080fe40003fc6270 */
[C---:B------:R-:W-:Y:S02]  /*130e0*/  ISETP.GE.AND P0, PT, R4.reuse, R205, PT ;  /* 0x000000cd0400720c */ /* 0x040fe40003f06270 */
[-C--:B------:R-:W-:Y:S01]  /*130f0*/  ISETP.GE.AND P2, PT, R4, R208.reuse, PT ;  /* 0x000000d00400720c */ /* 0x080fe20003f46270 */
[----:B---3--:R-:W-:Y:S01]  /*13100*/  HMMA.16816.F32 R36, R64, R10, R36 ;  /* 0x0000000a4024723c */ /* 0x008fe20000001824 */
[----:B------:R-:W-:Y:S02]  /*13110*/  FSEL R23, R14, -INF , !P4 ;  /* 0xff8000000e177808 */ /* 0x000fe40006000000 */
[----:B------:R-:W-:-:S02]  /*13120*/  ISETP.GE.AND P4, PT, R3, R208, PT ;  /* 0x000000d00300720c */ /* 0x000fc40003f86270 */
[-C--:B------:R-:W-:Y:S01]  /*13130*/  ISETP.LT.OR P1, PT, R6, R209.reuse, P1 ;  /* 0x000000d10600720c */ /* 0x080fe20000f21670 */
[----:B-1----:R-:W-:Y:S01]  /*13140*/  HMMA.16816.F32 R32, R68, R72, R32 ;  /* 0x000000484420723c */ /* 0x002fe20000001820 */
[CC--:B------:R-:W-:Y:S02]  /*13150*/  ISETP.LT.OR P5, PT, R3.reuse, R210.reuse, P5 ;  /* 0x000000d20300720c */ /* 0x0c0fe40002fa1670 */
[-C--:B------:R-:W-:Y:S01]  /*13160*/  ISETP.LT.OR P4, PT, R3, R209.reuse, P4 ;  /* 0x000000d10300720c */ /* 0x080fe20002781670 */
[----:B------:R-:W-:Y:S01]  /*13170*/  VIADD R3, R20, 0x11 ;  /* 0x0000001114037836 */ /* 0x000fe20000000000 */
[-C--:B------:R-:W-:Y:S01]  /*13180*/  ISETP.LT.OR P6, PT, R6, R210.reuse, P6 ;  /* 0x000000d20600720c */ /* 0x080fe200037c1670 */
[----:B------:R-:W-:Y:S01]  /*13190*/  HMMA.16816.F32 R40, R64, R8, R40 ;  /* 0x000000084028723c */ /* 0x000fe20000001828 */
[C---:B------:R-:W-:Y:S02]  /*131a0*/  ISETP.LT.OR P0, PT, R4.reuse, R210, P0 ;  /* 0x000000d20400720c */ /* 0x040fe40000701670 */
[----:B------:R-:W-:Y:S01]  /*131b0*/  ISETP.LT.OR P2, PT, R4, R209, P2 ;  /* 0x000000d10400720c */ /* 0x000fe20001741670 */
[----:B------:R-:W-:Y:S01]  /*131c0*/  VIADD R4, R20, 0x10 ;  /* 0x0000001014047836 */ /* 0x000fe20000000000 */
[----:B------:R-:W-:Y:S01]  /*131d0*/  FSEL R21, R15, -INF , !P1 ;  /* 0xff8000000f157808 */ /* 0x000fe20004800000 */
[----:B------:R-:W-:Y:S01]  /*131e0*/  HMMA.16816.F32 R28, R68, R74, R28 ;  /* 0x0000004a441c723c */ /* 0x000fe2000000181c */
[----:B------:R-:W-:-:S02]  /*131f0*/  FSEL R10, R13, -INF , !P6 ;  /* 0xff8000000d0a7808 */ /* 0x000fc40007000000 */
[----:B------:R-:W-:Y:S02]  /*13200*/  FSEL R15, R18, -INF , !P2 ;  /* 0xff800000120f7808 */ /* 0x000fe40005000000 */
[CC--:B------:R-:W-:Y:S02]  /*13210*/  ISETP.GE.AND P6, PT, R3.reuse, R205.reuse, PT ;  /* 0x000000cd0300720c */ /* 0x0c0fe40003fc6270 */
[----:B------:R-:W-:Y:S02]  /*13220*/  FSEL R16, R16, -INF , !P0 ;  /* 0xff80000010107808 */ /* 0x000fe40004000000 */
[-C--:B------:R-:W-:Y:S02]  /*13230*/  ISETP.GE.AND P2, PT, R3, R208.reuse, PT ;  /* 0x000000d00300720c */ /* 0x080fe40003f46270 */
[C---:B------:R-:W-:Y:S01]  /*13240*/  ISETP.GE.AND P1, PT, R4.reuse, R205, PT ;  /* 0x000000cd0400720c */ /* 0x040fe20003f26270 */
[----:B--2---:R-:W-:Y:S01]  /*13250*/  HMMA.16816.F32 R32, R64, R24, R32 ;  /* 0x000000184020723c */ /* 0x004fe20000001820 */
[----:B------:R-:W-:Y:S01]  /*13260*/  BAR.SYNC.DEFER_BLOCKING 0x0 ;  /* 0x0000000000007b1d */ /* 0x000fe20000010000 */
        /* <DEDUP_REMOVED lines=9> */
[----:B------:R-:W-:Y:S01]  /*13300*/  FSEL R13, R86, -INF , !P0 ;  /* 0xff800000560d7808 */ /* 0x000fe20004000000 */
[----:B------:R-:W-:Y:S01]  /*13310*/  HMMA.16816.F32 R28, R64, R26, R28 ;  /* 0x0000001a401c723c */ /* 0x000fe2000000181c */
[----:B------:R-:W-:-:S02]  /*13320*/  FSEL R19, R19, -INF , !P4 ;  /* 0xff80000013137808 */ /* 0x000fc40006000000 */
[CC--:B------:R-:W-:Y:S02]  /*13330*/  ISETP.GE.AND P5, PT, R3.reuse, R205.reuse, PT ;  /* 0x000000cd0300720c */ /* 0x0c0fe40003fa6270 */
[----:B------:R-:W-:Y:S02]  /*13340*/  FSEL R84, R84, -INF , !P1 ;  /* 0xff80000054547808 */ /* 0x000fe40004800000 */
[CC--:B------:R-:W-:Y:S02]  /*13350*/  ISETP.GE.AND P0, PT, R3.reuse, R208.reuse, PT ;  /* 0x000000d00300720c */ /* 0x0c0fe40003f06270 */
[C---:B------:R-:W-:Y:S02]  /*13360*/  ISETP.GE.AND P4, PT, R4.reuse, R205, PT ;  /* 0x000000cd0400720c */ /* 0x040fe40003f86270 */
[----:B------:R-:W-:Y:S02]  /*13370*/  ISETP.GE.AND P1, PT, R4, R208, PT ;  /* 0x000000d00400720c */ /* 0x000fe40003f26270 */
[----:B------:R-:W-:-:S02]  /*13380*/  ISETP.LT.OR P5, PT, R3, R210, P5 ;  /* 0x000000d20300720c */ /* 0x000fc40002fa1670 */
[-C--:B------:R-:W-:Y:S01]  /*13390*/  ISETP.LT.OR P0, PT, R3, R209.reuse, P0 ;  /* 0x000000d10300720c */ /* 0x080fe20000701670 */
[----:B------:R-:W-:Y:S01]  /*133a0*/  VIADD R3, R20, 0x21 ;  /* 0x0000002114037836 */ /* 0x000fe20000000000 */
[C---:B------:R-:W-:Y:S02]  /*133b0*/  ISETP.LT.OR P4, PT, R4.reuse, R210, P4 ;  /* 0x000000d20400720c */ /* 0x040fe40002781670 */
[----:B------:R-:W-:Y:S01]  /*133c0*/  ISETP.LT.OR P1, PT, R4, R209, P1 ;  /* 0x000000d10400720c */ /* 0x000fe20000f21670 */
[----:B------:R-:W-:Y:S01]  /*133d0*/  VIADD R4, R20, 0x20 ;  /* 0x0000002014047836 */ /* 0x000fe20000000000 */
[----:B------:R-:W-:Y:S02]  /*133e0*/  FSEL R8, R85, -INF , !P6 ;  /* 0xff80000055087808 */ /* 0x000fe40007000000 */
[----:B------:R-:W-:Y:S02]  /*133f0*/  FSEL R11, R82, -INF , !P1 ;  /* 0xff800000520b7808 */ /* 0x000fe40004800000 */
[----:B------:R-:W-:-:S02]  /*13400*/  ISETP.GE.AND P6, PT, R3, R205, PT ;  /* 0x000000cd0300720c */ /* 0x000fc40003fc6270 */
[----:B------:R-:W-:Y:S02]  /*13410*/  FSEL R6, R80, -INF , !P4 ;  /* 0xff80000050067808 */ /* 0x000fe40006000000 */
[-C--:B------:R-:W-:Y:S02]  /*13420*/  ISETP.GE.AND P1, PT, R3, R208.reuse, PT ;  /* 0x000000d00300720c */ /* 0x080fe40003f26270 */
        /* <DEDUP_REMOVED lines=18> */
[C---:B------:R-:W-:Y:S01]  /*13550*/  VIADD R3, R20.reuse, 0x31 ;  /* 0x0000003114037836 */ /* 0x040fe20000000000 */
[C---:B------:R-:W-:Y:S02]  /*13560*/  ISETP.LT.OR P2, PT, R17.reuse, R209, P2 ;  /* 0x000000d11100720c */ /* 0x040fe40001741670 */
[----:B------:R-:W-:Y:S01]  /*13570*/  ISETP.LT.OR P0, PT, R17, R210, P0 ;  /* 0x000000d21100720c */ /* 0x000fe20000701670 */
[----:B------:R-:W-:Y:S01]  /*13580*/  VIADD R17, R20, 0x30 ;  /* 0x0000003014117836 */ /* 0x000fe20000000000 */
[----:B------:R-:W-:Y:S02]  /*13590*/  FSEL R170, R41, -INF , !P6 ;  /* 0xff80000029aa7808 */ /* 0x000fe40007000000 */
[----:B------:R-:W-:Y:S02]  /*135a0*/  FSEL R217, R38, -INF , !P2 ;  /* 0xff80000026d97808 */ /* 0x000fe40005000000 */
[----:B------:R-:W-:-:S02]  /*135b0*/  ISETP.GE.AND P6, PT, R3, R205, PT ;  /* 0x000000cd0300720c */ /* 0x000fc40003fc6270 */
        /* <DEDUP_REMOVED lines=92> */
.L_x_6697:
[----:B------:R-:W-:Y:S02]  /*13b80*/  ULDC UR12, c[0x0][0x248] ;  /* 0x00009200000c7ab9 */ /* 0x000fe40000000800 */
[----:B------:R-:W-:-:S06]  /*13b90*/  USHF.L.U32 UR5, UR12, 0x6, URZ ;  /* 0x000000060c057899 */ /* 0x000fcc000800063f */
[----:B------:R-:W-:-:S04]  /*13ba0*/  IADD3 R17, RZ, -UR5, RZ ;  /* 0x80000005ff117c10 */ /* 0x000fc8000fffe0ff */
[----:B------:R-:W-:-:S07]  /*13bb0*/  SHF.R.S32.HI R3, RZ, 0x1f, R17 ;  /* 0x0000001fff037819 */ /* 0x000fce0000011411 */
.L_x_6698:
        /* <DEDUP_REMOVED lines=41> */
.L_x_6696:
        /* <DEDUP_REMOVED lines=370> */
.L_x_6700:
[----:B------:R-:W-:Y:S02]  /*15570*/  ULDC UR8, c[0x0][0x250] ;  /* 0x0000940000087ab9 */ /* 0x000fe40000000800 */
[----:B------:R-:W-:-:S06]  /*15580*/  USHF.L.U32 UR4, UR8, 0x6, URZ ;  /* 0x0000000608047899 */ /* 0x000fcc000800063f */
[----:B------:R-:W-:-:S04]  /*15590*/  IADD3 R5, RZ, -UR4, RZ ;  /* 0x80000004ff057c10 */ /* 0x000fc8000fffe0ff */
[----:B------:R-:W-:-:S07]  /*155a0*/  SHF.R.S32.HI R0, RZ, 0x1f, R5 ;  /* 0x0000001fff007819 */ /* 0x000fce0000011405 */
.L_x_6701:
        /* <DEDUP_REMOVED lines=14> */
[----:B------:R-:W-:Y:S01]  /*15690*/  @!PT LDS RZ, [RZ] ;  /* 0x00000000fffff984 */ /* 0x000fe20000000800 */
[----:B------:R-:W-:Y:S01]  /*156a0*/  @!PT LDS RZ, [RZ] ;  /* 0x00000000fffff984 */ /* 0x000fe20000000800 */
[----:B------:R-:W-:Y:S01]  /*156b0*/  @!PT LDS RZ, [RZ] ;  /* 0x00000000fffff984 */ /* 0x000fe20000000800 */
[----:B------:R-:W-:Y:S01]  /*156c0*/  LDGSTS.E.BYPASS.LTC128B.128 [R200+0xc000], desc[UR6][R206.64] ;  /* 0x0c000000cec87fae */ /* 0x000fe2000b901d46 */
[----:B------:R-:W-:Y:S01]  /*156d0*/  LEA R8, P0, R135, UR4, 0x1 ;  /* 0x0000000487087c11 */ /* 0x000fe2000f8008ff */
[----:B------:R-:W-:Y:S01]  /*156e0*/  VIADD R0, R203, 0x1 ;  /* 0x00000001cb007836 */ /* 0x000fe20000000000 */
[----:B------:R-:W-:Y:S01]  /*156f0*/  IADD3.X R7, R207, UR5, RZ, P1, !PT ;  /* 0x00000005cf077c10 */ /* 0x000fe20008ffe4ff */
[----:B------:R-:W-:Y:S01]  /*15700*/  LDGSTS.E.BYPASS.LTC128B.128 [R200+0xe000], desc[UR6][R4.64+0x80] ;  /* 0x0e00008004c87fae */ /* 0x000fe2000b901d46 */
[----:B------:R-:W-:Y:S01]  /*15710*/  LEA.HI.X R9, R135, UR15, R136, 0x1, P0 ;  /* 0x0000000f87097c11 */ /* 0x000fe200080f0c88 */
[----:B------:R-:W-:Y:S01]  /*15720*/  VIADD R2, R203, 0x9 ;  /* 0x00000009cb027836 */ /* 0x000fe20000000000 */
[----:B------:R-:W-:Y:S01]  /*15730*/  IADD3 R16, P1, R6, UR9, RZ ;  /* 0x0000000906107c10 */ /* 0x000fe2000ff3e0ff */
[----:B------:R-:W-:Y:S01]  /*15740*/  LDGSTS.E.BYPASS.LTC128B.128 [R200+0x10000], desc[UR6][R4.64+0x100] ;  /* 0x1000010004c87fae */ /* 0x000fe2000b901d46 */
[----:B------:R-:W-:-:S02]  /*15750*/  IADD3 R10, P0, R8, UR9, RZ ;  /* 0x00000009080a7c10 */ /* 0x000fc4000ff1e0ff */
[----:B------:R-:W-:Y:S01]  /*15760*/  IADD3.X R17, R7, UR5, RZ, P1, !PT ;  /* 0x0000000507117c10 */ /* 0x000fe20008ffe4ff */
[----:B------:R1:W-:Y:S01]  /*15770*/  LDGSTS.E.BYPASS.LTC128B.128 [R200+0xc800], desc[UR6][R6.64] ;  /* 0x0c80000006c87fae */ /* 0x0003e2000b901d46 */
[----:B------:R-:W-:Y:S02]  /*15780*/  IADD3.X R11, R9, UR5, RZ, P0, !PT ;  /* 0x00000005090b7c10 */ /* 0x000fe400087fe4ff */
[----:B------:R-:W-:Y:S01]  /*15790*/  IADD3 R20, P1, R16, UR9, RZ ;  /* 0x0000000910147c10 */ /* 0x000fe2000ff3e0ff */
[----:B------:R-:W-:Y:S01]  /*157a0*/  LDGSTS.E.BYPASS.LTC128B.128 [R200+0xe800], desc[UR6][R8.64+0x80] ;  /* 0x0e80008008c87fae */ /* 0x000fe2000b901d46 */
[----:B------:R-:W-:Y:S02]  /*157b0*/  IADD3 R22, P0, R10, UR9, RZ ;  /* 0x000000090a167c10 */ /* 0x000fe4000ff1e0ff */
[----:B------:R-:W-:Y:S01]  /*157c0*/  IADD3.X R21, R17, UR5, RZ, P1, !PT ;  /* 0x0000000511157c10 */ /* 0x000fe20008ffe4ff */
[----:B------:R-:W-:Y:S01]  /*157d0*/  LDGSTS.E.BYPASS.LTC128B.128 [R200+0x10800], desc[UR6][R8.64+0x100] ;  /* 0x1080010008c87fae */ /* 0x000fe2000b901d46 */
[----:B------:R-:W-:-:S02]  /*157e0*/  IADD3.X R23, R11, UR5, RZ, P0, !PT ;  /* 0x000000050b177c10 */ /* 0x000fc400087fe4ff */
[CC--:B------:R-:W-:Y:S01]  /*157f0*/  ISETP.GE.AND P0, PT, R203.reuse, R205.reuse, PT ;  /* 0x000000cdcb00720c */ /* 0x0c0fe20003f06270 */
[----:B------:R2:W-:Y:S01]  /*15800*/  LDGSTS.E.BYPASS.LTC128B.128 [R200+0xd000], desc[UR6][R16.64] ;  /* 0x0d00000010c87fae */ /* 0x0005e2000b901d46 */
[C---:B------:R-:W-:Y:S02]  /*15810*/  ISETP.GE.AND P4, PT, R0.reuse, R205, PT ;  /* 0x000000cd0000720c */ /* 0x040fe40003f86270 */
[C---:B------:R-:W-:Y:S01]  /*15820*/  ISETP.LT.OR P0, PT, R203.reuse, R210, P0 ;  /* 0x000000d2cb00720c */ /* 0x040fe20000701670 */
[----:B------:R-:W-:Y:S01]  /*15830*/  LDGSTS.E.BYPASS.LTC128B.128 [R200+0xf000], desc[UR6][R10.64+0x80] ;  /* 0x0f0000800ac87fae */ /* 0x000fe2000b901d46 */
[C---:B------:R-:W-:Y:S02]  /*15840*/  ISETP.GE.AND P2, PT, R0.reuse, R208, PT ;  /* 0x000000d00000720c */ /* 0x040fe40003f46270 */
[----:B------:R-:W-:Y:S01]  /*15850*/  ISETP.LT.OR P4, PT, R0, R210, P4 ;  /* 0x000000d20000720c */ /* 0x000fe20002781670 */
[----:B------:R-:W-:Y:S01]  /*15860*/  LDGSTS.E.BYPASS.LTC128B.128 [R200+0x11000], desc[UR6][R10.64+0x100] ;  /* 0x110001000ac87fae */ /* 0x000fe2000b901d46 */
[----:B------:R-:W-:-:S02]  /*15870*/  ISETP.GE.AND P5, PT, R203, R208, PT ;  /* 0x000000d0cb00720c */ /* 0x000fc40003fa6270 */
[-C--:B------:R-:W-:Y:S01]  /*15880*/  ISETP.LT.OR P2, PT, R0, R209.reuse, P2 ;  /* 0x000000d10000720c */ /* 0x080fe20001741670 */
[----:B------:R-:W-:Y:S01]  /*15890*/  LDGSTS.E.BYPASS.LTC128B.128 [R200+0xd800], desc[UR6][R20.64] ;  /* 0x0d80000014c87fae */ /* 0x000fe2000b901d46 */
[----:B------:R-:W-:-:S03]  /*158a0*/  ISETP.LT.OR P5, PT, R203, R209, P5 ;  /* 0x000000d1cb00720c */ /* 0x000fc60002fa1670 */
        /* <DEDUP_REMOVED lines=237> */
[----:B------:R-:W-:Y:S01]  /*16780*/  ISETP.LT.OR P1, PT, R4, R209, P1 ;  /* 0x000000d10400720c */ /* 0x000fe20000f21670 */
        /* <DEDUP_REMOVED lines=87> */
.L_x_6703:
[----:B------:R-:W-:Y:S02]  /*16d00*/  ULDC UR8, c[0x0][0x248] ;  /* 0x0000920000087ab9 */ /* 0x000fe40000000800 */
[----:B------:R-:W-:-:S06]  /*16d10*/  USHF.L.U32 UR4, UR8, 0x6, URZ ;  /* 0x0000000608047899 */ /* 0x000fcc000800063f */
[----:B------:R-:W-:-:S04]  /*16d20*/  IADD3 R6, RZ, -UR4, RZ ;  /* 0x80000004ff067c10 */ /* 0x000fc8000fffe0ff */
[----:B------:R-:W-:-:S07]  /*16d30*/  SHF.R.S32.HI R4, RZ, 0x1f, R6 ;  /* 0x0000001fff047819 */ /* 0x000fce0000011406 */
.L_x_6704:
        /* <DEDUP_REMOVED lines=28> */
.L_x_6702:
        /* <DEDUP_REMOVED lines=409> */
.L_x_6699:
        /* <DEDUP_REMOVED lines=20> */
.L_x_6709:
        /* <DEDUP_REMOVED lines=67> */
.L_x_6706:
        /* <DEDUP_REMOVED lines=250> */
.L_x_6708:
        /* <DEDUP_REMOVED lines=25> */
.L_x_6707:
        /* <DEDUP_REMOVED lines=524> */
.L_x_6705:
[----:B------:R-:W1:Y:S01]  /*1bff0*/  SHFL.BFLY PT, R0, R213, 0x2, 0x1f ;  /* 0x0c401f00d5007f89 */ /* 0x000e6200000e0000 */
[----:B------:R-:W-:Y:S01]  /*1c000*/  MOV R11, 0x3f800000 ;  /* 0x3f800000000b7802 */ /* 0x000fe20000000f00 */
[----:B------:R-:W2:Y:S01]  /*1c010*/  S2UR UR4, SR_CgaCtaId ;  /* 0x00000000000479c3 */ /* 0x000ea20000008800 */
[----:B------:R-:W-:Y:S01]  /*1c020*/  UMOV UR5, 0x400 ;  /* 0x0000040000057882 */ /* 0x000fe20000000000 */
[----:B------:R-:W3:Y:S01]  /*1c030*/  SHFL.BFLY PT, R2, R211, 0x2, 0x1f ;  /* 0x0c401f00d3027f89 */ /* 0x000ee200000e0000 */
[----:B------:R-:W-:Y:S01]  /*1c040*/  IADD3 R22, -R197, RZ, RZ ;  /* 0x000000ffc5167210 */ /* 0x000fe20007ffe1ff */
[----:B------:R-:W-:Y:S01]  /*1c050*/  ULDC.64 UR6, c[0x0][0x208] ;  /* 0x0000820000067ab9 */ /* 0x000fe20000000a00 */
[----:B------:R-:W-:Y:S01]  /*1c060*/  BSSY B0, `(.L_x_6710) ;  /* 0x0000103000007945 */ /* 0x000fe20003800000 */
[----:B------:R-:W4:Y:S02]  /*1c070*/  S2R R7, SR_TID.X ;  /* 0x0000000000077919 */ /* 0x000f240000002100 */
[----:B------:R-:W5:Y:S01]  /*1c080*/  LDC R19, c[0x0][0x270] ;  /* 0x00009c00ff137b82 */ /* 0x000f620000000800 */
[----:B------:R-:W5:Y:S01]  /*1c090*/  S2R R18, SR_CTAID.Y ;  /* 0x0000000000127919 */ /* 0x000f620000002600 */
[----:B-1----:R-:W-:-:S02]  /*1c0a0*/  FADD.FTZ R9, R0, R213 ;  /* 0x000000d500097221 */ /* 0x002fc40000010000 */
[----:B------:R-:W1:Y:S01]  /*1c0b0*/  S2R R0, SR_TID.X ;  /* 0x0000000000007919 */ /* 0x000e620000002100 */
[----:B--2---:R-:W-:Y:S01]  /*1c0c0*/  ULEA UR4, UR4, UR5, 0x18 ;  /* 0x0000000504047291 */ /* 0x004fe2000f8ec03f */
[----:B---3--:R-:W-:Y:S02]  /*1c0d0*/  FADD.FTZ R2, R2, R211 ;  /* 0x000000d302027221 */ /* 0x008fe40000010000 */
[----:B------:R-:W5:Y:S01]  /*1c0e0*/  S2UR UR5, SR_CTAID.Z ;  /* 0x00000000000579c3 */ /* 0x000f620000002700 */
[----:B------:R-:W2:Y:S04]  /*1c0f0*/  SHFL.BFLY PT, R6, R9, 0x1, 0x1f ;  /* 0x0c201f0009067f89 */ /* 0x000ea800000e0000 */
[----:B------:R-:W3:Y:S01]  /*1c100*/  SHFL.BFLY PT, R5, R2, 0x1, 0x1f ;  /* 0x0c201f0002057f89 */ /* 0x000ee200000e0000 */
[----:B----4-:R-:W-:-:S04]  /*1c110*/  SHF.R.S32.HI R10, RZ, 0x1f, R7 ;  /* 0x0000001fff0a7819 */ /* 0x010fc80000011407 */
[CC--:B------:R-:W-:Y:S02]  /*1c120*/  LEA.HI R4, R10.reuse, R7.reuse, RZ, 0x2 ;  /* 0x000000070a047211 */ /* 0x0c0fe400078f10ff */
[----:B------:R-:W-:Y:S02]  /*1c130*/  LEA.HI R10, R10, R7, RZ, 0x5 ;  /* 0x000000070a0a7211 */ /* 0x000fe400078f28ff */
[--C-:B------:R-:W-:Y:S02]  /*1c140*/  SHF.R.S32.HI R13, RZ, 0x2, R4.reuse ;  /* 0x00000002ff0d7819 */ /* 0x100fe40000011404 */
[----:B------:R-:W-:Y:S02]  /*1c150*/  SHF.R.S32.HI R12, RZ, 0x1f, R4 ;  /* 0x0000001fff0c7819 */ /* 0x000fe40000011404 */
[----:B------:R-:W-:Y:S01]  /*1c160*/  LOP3.LUT R8, R10, 0xffffffe0, RZ, 0xc0, !PT ;  /* 0xffffffe00a087812 */ /* 0x000fe200078ec0ff */
[----:B-----5:R-:W-:Y:S02]  /*1c170*/  IMAD R22, R19, R22, UR5 ;  /* 0x0000000513167e24 */ /* 0x020fe4000f8e0216 */
[----:B--2---:R-:W-:Y:S01]  /*1c180*/  FADD.FTZ R6, R9, R6 ;  /* 0x0000000609067221 */ /* 0x004fe20000010000 */
[----:B------:R-:W-:-:S02]  /*1c190*/  LEA.HI R12, R12, R13, RZ, 0x3 ;  /* 0x0000000d0c0c7211 */ /* 0x000fc400078f18ff */
[----:B------:R-:W-:Y:S01]  /*1c1a0*/  IADD3 R8, R7, -R8, RZ ;  /* 0x8000000807087210 */ /* 0x000fe20007ffe0ff */
[----:B---3--:R-:W-:Y:S01]  /*1c1b0*/  FADD.FTZ R5, R2, R5 ;  /* 0x0000000502057221 */ /* 0x008fe20000010000 */
[----:B------:R-:W-:Y:S02]  /*1c1c0*/  FSETP.NE.FTZ.AND P5, PT, R6, RZ, PT ;  /* 0x000000ff0600720b */ /* 0x000fe40003fb5000 */
[----:B-1----:R-:W-:Y:S02]  /*1c1d0*/  SHF.R.S32.HI R9, RZ, 0x1f, R0 ;  /* 0x0000001fff097819 */ /* 0x002fe40000011400 */
[----:B------:R-:W-:Y:S02]  /*1c1e0*/  FSETP.NE.FTZ.AND P4, PT, R5, RZ, PT ;  /* 0x000000ff0500720b */ /* 0x000fe40003f95000 */
[----:B------:R-:W-:Y:S02]  /*1c1f0*/  LEA.HI R2, R9, R0, RZ, 0x4 ;  /* 0x0000000009027211 */ /* 0x000fe400078f20ff */
[----:B------:R-:W-:-:S02]  /*1c200*/  MOV R9, 0x3f800000 ;  /* 0x3f80000000097802 */ /* 0x000fc40000000f00 */
[----:B------:R-:W-:Y:S02]  /*1c210*/  LOP3.LUT R12, R12, 0xfffffff8, RZ, 0xc0, !PT ;  /* 0xfffffff80c0c7812 */ /* 0x000fe400078ec0ff */
[----:B------:R-:W-:Y:S01]  /*1c220*/  SHF.R.S32.HI R10, RZ, 0x5, R10 ;  /* 0x00000005ff0a7819 */ /* 0x000fe2000001140a */
[----:B------:R-:W1:Y:S01]  /*1c230*/  @P5 MUFU.RCP R11, R6 ;  /* 0x00000006000b5308 */ /* 0x000e620000001000 */
[----:B------:R-:W-:Y:S01]  /*1c240*/  SHF.R.S32.HI R17, RZ, 0x1f, R0 ;  /* 0x0000001fff117819 */ /* 0x000fe20000011400 */
[----:B------:R-:W2:Y:S01]  /*1c250*/  @P5 LDC R21, c[0x0][0x2e8] ;  /* 0x0000ba00ff155b82 */ /* 0x000ea20000000800 */
[----:B------:R-:W-:Y:S02]  /*1c260*/  LOP3.LUT P0, RZ, R8, 0x3, RZ, 0xc0, !PT ;  /* 0x0000000308ff7812 */ /* 0x000fe4000780c0ff */
[----:B------:R-:W-:Y:S02]  /*1c270*/  IADD3 R8, R13, -R12, RZ ;  /* 0x8000000c0d087210 */ /* 0x000fe40007ffe0ff */
[----:B------:R-:W-:Y:S01]  /*1c280*/  SHF.R.S32.HI R13, RZ, 0x1f, R10 ;  /* 0x0000001fff0d7819 */ /* 0x000fe2000001140a */
[----:B------:R-:W3:Y:S01]  /*1c290*/  @P4 MUFU.RCP R9, R5 ;  /* 0x0000000500094308 */ /* 0x000ee20000001000 */
[----:B------:R-:W-:Y:S01]  /*1c2a0*/  LEA.HI R17, R17, R0, RZ, 0x5 ;  /* 0x0000000011117211 */ /* 0x000fe200078f28ff */
[----:B------:R-:W4:Y:S01]  /*1c2b0*/  @P4 LDC R20, c[0x0][0x2e8] ;  /* 0x0000ba00ff144b82 */ /* 0x000f220000000800 */
[----:B------:R-:W-:-:S02]  /*1c2c0*/  LOP3.LUT R4, R4, 0x1ffffffc, RZ, 0xc0, !PT ;  /* 0x1ffffffc04047812 */ /* 0x000fc400078ec0ff */
[----:B------:R-:W-:Y:S02]  /*1c2d0*/  LEA.HI R13, R13, R10, RZ, 0x2 ;  /* 0x0000000a0d0d7211 */ /* 0x000fe400078f10ff */
[----:B------:R-:W-:Y:S01]  /*1c2e0*/  LOP3.LUT R17, R17, 0xffffffe0, RZ, 0xc0, !PT ;  /* 0xffffffe011117812 */ /* 0x000fe200078ec0ff */
[----:B------:R-:W-:Y:S01]  /*1c2f0*/  @P5 MUFU.LG2 R6, R6 ;  /* 0x0000000600065308 */ /* 0x000fe20000000c00 */
[----:B------:R-:W-:Y:S01]  /*1c300*/  IADD3 R7, -R4, R7, RZ ;  /* 0x0000000704077210 */ /* 0x000fe20007ffe1ff */
[----:B-1----:R-:W-:Y:S01]  /*1c310*/  FMUL.FTZ R128, R11, R128 ;  /* 0x000000800b807220 */ /* 0x002fe20000410000 */
[----:B------:R-:W-:Y:S01]  /*1c320*/  LOP3.LUT R13, R13, 0xffffffc, RZ, 0xc0, !PT ;  /* 0x0ffffffc0d0d7812 */ /* 0x000fe200078ec0ff */
[C---:B------:R-:W-:Y:S01]  /*1c330*/  FMUL.FTZ R129, R11.reuse, R129 ;  /* 0x000000810b817220 */ /* 0x040fe20000410000 */
[----:B------:R-:W-:Y:S01]  /*1c340*/  IADD3 R4, R0, -R17, RZ ;  /* 0x8000001100047210 */ /* 0x000fe20007ffe0ff */
[C---:B------:R-:W-:Y:S01]  /*1c350*/  FMUL.FTZ R124, R11.reuse, R124 ;  /* 0x0000007c0b7c7220 */ /* 0x040fe20000410000 */
[----:B------:R-:W-:Y:S01]  /*1c360*/  LOP3.LUT R15, R2, 0xfffffff0, RZ, 0xc0, !PT ;  /* 0xfffffff0020f7812 */ /* 0x000fe200078ec0ff */
[C---:B------:R-:W-:Y:S01]  /*1c370*/  FMUL.FTZ R125, R11.reuse, R125 ;  /* 0x0000007d0b7d7220 */ /* 0x040fe20000410000 */
[C---:B------:R-:W-:Y:S01]  /*1c380*/  LEA R7, R10.reuse, R7, 0x9 ;  /* 0x000000070a077211 */ /* 0x040fe200078e48ff */
[C---:B------:R-:W-:Y:S01]  /*1c390*/  FMUL.FTZ R120, R11.reuse, R120 ;  /* 0x000000780b787220 */ /* 0x040fe20000410000 */
[----:B------:R-:W-:Y:S01]  /*1c3a0*/  IADD3 R13, R10, -R13, RZ ;  /* 0x8000000d0a0d7210 */ /* 0x000fe20007ffe0ff */
        /* <DEDUP_REMOVED lines=43> */
[C---:B------:R-:W-:Y:S01]  /*1c660*/  SHF.L.U32 R10, R8.reuse, 0x6, RZ ;  /* 0x00000006080a7819 */ /* 0x040fe200000006ff */
[C---:B---3--:R-:W-:Y:S01]  /*1c670*/  FMUL.FTZ R131, R9.reuse, R131 ;  /* 0x0000008309837220 */ /* 0x048fe20000410000 */
[----:B------:R-:W-:Y:S01]  /*1c680*/  SHF.R.S32.HI R11, RZ, 0x1f, R4 ;  /* 0x0000001fff0b7819 */ /* 0x000fe20000011404 */
[----:B------:R-:W-:Y:S01]  /*1c690*/  FMUL.FTZ R130, R9, R130 ;  /* 0x0000008209827220 */ /* 0x000fe20000410000 */
[----:B------:R-:W-:Y:S01]  /*1c6a0*/  IADD3 R0, -R15, R0, RZ ;  /* 0x000000000f007210 */ /* 0x000fe20007ffe1ff */
        /* <DEDUP_REMOVED lines=48> */
[----:B------:R-:W1:Y:S01]  /*1c9b0*/  LDC.64 R16, c[0x0][0x2c0] ;  /* 0x0000b000ff107b82 */ /* 0x000e620000000a00 */
[----:B------:R-:W-:Y:S01]  /*1c9c0*/  LOP3.LUT R10, R10, 0x1c0, RZ, 0xc0, !PT ;  /* 0x000001c00a0a7812 */ /* 0x000fe200078ec0ff */
[----:B------:R-:W3:Y:S01]  /*1c9d0*/  @P4 MUFU.LG2 R5, R5 ;  /* 0x0000000500054308 */ /* 0x000ee20000000c00 */
[----:B------:R-:W-:-:S05]  /*1c9e0*/  LEA.HI R11, R11, R4, RZ, 0x2 ;  /* 0x000000040b0b7211 */ /* 0x000fca00078f10ff */
[----:B------:R-:W-:Y:S01]  /*1c9f0*/  BAR.SYNC.DEFER_BLOCKING 0x0 ;  /* 0x0000000000007b1d */ /* 0x000fe20000010000 */
        /* <DEDUP_REMOVED lines=9> */
[----:B------:R-:W-:Y:S01]  /*1ca90*/  LEA R7, R7, R10, 0x1 ;  /* 0x0000000a07077211 */ /* 0x000fe200078e08ff */
[----:B-1----:R-:W-:Y:S01]  /*1caa0*/  IMAD R16, R18, R16, R197 ;  /* 0x0000001012107224 */ /* 0x002fe200078e02c5 */
[----:B------:R-:W-:Y:S02]  /*1cab0*/  LOP3.LUT R9, R4, 0x38, R9, 0xf8, !PT ;  /* 0x0000003804097812 */ /* 0x000fe400078ef809 */
[----:B------:R-:W-:Y:S01]  /*1cac0*/  SHF.R.U32.HI R4, RZ, 0x3, R4 ;  /* 0x00000003ff047819 */ /* 0x000fe20000011604 */
[----:B------:R-:W-:Y:S01]  /*1cad0*/  IMAD R16, R16, R19, R22 ;  /* 0x0000001310107224 */ /* 0x000fe200078e0216 */
[----:B------:R-:W-:-:S02]  /*1cae0*/  LEA R13, R13, R8, 0x4 ;  /* 0x000000080d0d7211 */ /* 0x000fc400078e20ff */
[----:B------:R-:W-:Y:S02]  /*1caf0*/  LEA R7, R7, UR4, 0x2 ;  /* 0x0000000407077c11 */ /* 0x000fe4000f8e10ff */
[----:B------:R-:W-:Y:S02]  /*1cb00*/  MOV R8, 0x40 ;  /* 0x0000004000087802 */ /* 0x000fe40000000f00 */
[----:B------:R-:W-:Y:S01]  /*1cb10*/  MOV R10, 0x80 ;  /* 0x00000080000a7802 */ /* 0x000fe20000000f00 */
[----:B------:R-:W-:Y:S01]  /*1cb20*/  STS.64 [R7], R128 ;  /* 0x0000008007007388 */ /* 0x000fe20000000a00 */
[----:B------:R-:W-:Y:S02]  /*1cb30*/  LOP3.LUT R4, R9, R4, RZ, 0x3c, !PT ;  /* 0x0000000409047212 */ /* 0x000fe400078e3cff */
[----:B------:R-:W-:Y:S01]  /*1cb40*/  IADD3 R15, R0, -R15, RZ ;  /* 0x8000000f000f7210 */ /* 0x000fe20007ffe0ff */
[----:B------:R-:W-:Y:S01]  /*1cb50*/  STS.64 [R7+0x800], R130 ;  /* 0x0008008207007388 */ /* 0x000fe20000000a00 */
[----:B------:R-:W-:-:S02]  /*1cb60*/  IADD3 R9, R7, -0x20, RZ ;  /* 0xffffffe007097810 */ /* 0x000fc40007ffe0ff */
[----:B------:R-:W-:Y:S02]  /*1cb70*/  SEL R8, R8, 0xffffffc0, !P1 ;  /* 0xffffffc008087807 */ /* 0x000fe40004800000 */
        /* <DEDUP_REMOVED lines=13> */
[----:B------:R-:W-:Y:S01]  /*1cc50*/  SHF.L.U32 R18, R0, 0x2, RZ ;  /* 0x0000000200127819 */ /* 0x000fe200000006ff */
[----:B---3--:R-:W-:Y:S02]  /*1cc60*/  @P4 FMUL.FTZ R0, R5, 0.69314718246459960938 ;  /* 0x3f31721805004820 */ /* 0x008fe40000410000 */
[----:B------:R-:W-:Y:S01]  /*1cc70*/  STS.64 [R15], R116 ;  /* 0x000000740f007388 */ /* 0x000fe20000000a00 */
[----:B------:R-:W-:-:S03]  /*1cc80*/  SHF.R.S32.HI R19, RZ, 0x1f, R18 ;  /* 0x0000001fff137819 */ /* 0x000fc60000011412 */
[----:B------:R-:W-:Y:S04]  /*1cc90*/  STS.64 [R15+0x800], R118 ;  /* 0x000800760f007388 */ /* 0x000fe80000000a00 */
[----:B------:R-:W-:Y:S04]  /*1cca0*/  STS.64 [R8], R112 ;  /* 0x0000007008007388 */ /* 0x000fe80000000a00 */
[----:B------:R-:W-:Y:S04]  /*1ccb0*/  STS.64 [R8+0x800], R114 ;  /* 0x0008007208007388 */ /* 0x000fe80000000a00 */
[----:B------:R-:W-:Y:S04]  /*1ccc0*/  STS.64 [R12], R108 ;  /* 0x0000006c0c007388 */ /* 0x000fe80000000a00 */
[----:B------:R-:W-:Y:S04]  /*1ccd0*/  STS.64 [R12+0x800], R110 ;  /* 0x0008006e0c007388 */ /* 0x000fe80000000a00 */
[----:B------:R-:W-:Y:S04]  /*1cce0*/  STS.64 [R14], R104 ;  /* 0x000000680e007388 */ /* 0x000fe80000000a00 */
        /* <DEDUP_REMOVED lines=29> */
[----:B---3--:R-:W-:-:S03]  /*1cec0*/  MOV R7, 0xff800000 ;  /* 0xff80000000077802 */ /* 0x008fc60000000f00 */
[----:B------:R-:W-:Y:S04]  /*1ced0*/  STS.64 [R8+0x8000], R84 ;  /* 0x0080005408007388 */ /* 0x000fe80000000a00 */
[----:B------:R1:W-:Y:S01]  /*1cee0*/  STS.64 [R8+0x8800], R86 ;  /* 0x0088005608007388 */ /* 0x0003e20000000a00 */
[----:B-----5:R-:W-:-:S03]  /*1cef0*/  MOV R9, 0xff800000 ;  /* 0xff80000000097802 */ /* 0x020fc60000000f00 */
[----:B------:R3:W-:Y:S01]  /*1cf00*/  STS.64 [R12+0x8000], R88 ;  /* 0x008000580c007388 */ /* 0x0007e20000000a00 */
[----:B----4-:R-:W-:-:S03]  /*1cf10*/  @P4 FFMA.FTZ R9, R3, R20, R0 ;  /* 0x0000001403094223 */ /* 0x010fc60000010000 */
[----:B------:R3:W-:Y:S01]  /*1cf20*/  STS.64 [R12+0x8800], R90 ;  /* 0x0088005a0c007388 */ /* 0x0007e20000000a00 */
[----:B--2---:R-:W-:-:S03]  /*1cf30*/  @P5 FMUL.FTZ R11, R6, 0.69314718246459960938 ;  /* 0x3f317218060b5820 */ /* 0x004fc60000410000 */
[----:B------:R3:W-:Y:S01]  /*1cf40*/  STS.64 [R14+0x8000], R92 ;  /* 0x0080005c0e007388 */ /* 0x0007e20000000a00 */
[----:B------:R-:W-:-:S03]  /*1cf50*/  @P5 FFMA.FTZ R7, R132, R21, R11 ;  /* 0x0000001584075223 */ /* 0x000fc6000001000b */
[----:B------:R3:W-:Y:S04]  /*1cf60*/  STS.64 [R14+0x8800], R94 ;  /* 0x0088005e0e007388 */ /* 0x0007e80000000a00 */
[----:B------:R3:W-:Y:S04]  /*1cf70*/  STS.64 [R10+0x8000], R96 ;  /* 0x008000600a007388 */ /* 0x0007e80000000a00 */
[----:B------:R3:W-:Y:S01]  /*1cf80*/  STS.64 [R10+0x8800], R98 ;  /* 0x008800620a007388 */ /* 0x0007e20000000a00 */
[----:B-1----:R-:W-:-:S05]  /*1cf90*/  SHF.L.U32 R8, R103, 0x6, RZ ;  /* 0x0000000667087819 */ /* 0x002fca00000006ff */
[----:B------:R-:W-:Y:S01]  /*1cfa0*/  IMAD R8, R16, R17, R8 ;  /* 0x0000001110087224 */ /* 0x000fe200078e0208 */
[----:B------:R-:W-:Y:S06]  /*1cfb0*/  BAR.SYNC.DEFER_BLOCKING 0x0 ;  /* 0x0000000000007b1d */ /* 0x000fec0000010000 */
[----:B------:R-:W-:Y:S05]  /*1cfc0*/  @P0 BRA `(.L_x_6711) ;  /* 0x0000000000300947 */ /* 0x000fea0003800000 */
        /* <DEDUP_REMOVED lines=12> */
.L_x_6711:
[----:B------:R-:W-:Y:S05]  /*1d090*/  BSYNC B0 ;  /* 0x0000000000007941 */ /* 0x000fea0003800000 */
.L_x_6710:
[----:B---3--:R-:W2:Y:S01]  /*1d0a0*/  LDS.128 R96, [R102] ;  /* 0x0000000066607984 */ /* 0x008ea20000000c00 */
[----:B------:R-:W-:Y:S01]  /*1d0b0*/  ULDC UR4, c[0x0][0x2dc] ;  /* 0x0000b70000047ab9 */ /* 0x000fe20000000800 */
[----:B------:R-:W-:Y:S02]  /*1d0c0*/  IMAD.WIDE R18, R2, 0xc0, R18 ;  /* 0x000000c002127825 */ /* 0x000fe400078e0212 */
[----:B------:R-:W3:Y:S02]  /*1d0d0*/  LDS.128 R64, [R102+0x4000] ;  /* 0x0040000066407984 */ /* 0x000ee40000000c00 */
[----:B------:R-:W-:Y:S01]  /*1d0e0*/  IMAD R3, R8, UR4, RZ ;  /* 0x0000000408037c24 */ /* 0x000fe2000f8e02ff */
[----:B------:R-:W-:Y:S01]  /*1d0f0*/  ULDC.64 UR4, c[0x0][0x288] ;  /* 0x0000a20000047ab9 */ /* 0x000fe20000000a00 */
[----:B------:R-:W4:Y:S01]  /*1d100*/  LDS.128 R32, [R102+0x8000] ;  /* 0x0080000066207984 */ /* 0x000f220000000c00 */
[----:B------:R-:W-:Y:S02]  /*1d110*/  IMAD R103, R103, -0x40, R196 ;  /* 0xffffffc067677824 */ /* 0x000fe400078e02c4 */
[----:B------:R-:W-:Y:S01]  /*1d120*/  IADD3 R0, P0, R3, R18, RZ ;  /* 0x0000001203007210 */ /* 0x000fe20007f1e0ff */
[----:B------:R-:W5:Y:S01]  /*1d130*/  LDS.128 R92, [R102+0x800] ;  /* 0x00080000665c7984 */ /* 0x000f620000000c00 */
[----:B------:R-:W-:-:S02]  /*1d140*/  VIADD R6, R2, 0x8 ;  /* 0x0000000802067836 */ /* 0x000fc40000000000 */
[----:B------:R-:W-:Y:S01]  /*1d150*/  LEA.HI.X.SX32 R3, R3, R19, 0x1, P0 ;  /* 0x0000001303037211 */ /* 0x000fe200000f0eff */
[----:B------:R-:W5:Y:S01]  /*1d160*/  LDS.128 R88, [R102+0x1000] ;  /* 0x0010000066587984 */ /* 0x000f620000000c00 */
[----:B-1----:R-:W-:Y:S01]  /*1d170*/  VIADD R4, R2, 0x10 ;  /* 0x0000001002047836 */ /* 0x002fe20000000000 */
        /* <DEDUP_REMOVED lines=61> */
.L_x_6712:
        /* <DEDUP_REMOVED lines=11> */
.L_x_7492:


//--------------------- .text._ZN5flash24flash_fwd_splitkv_kernelI23Flash_fwd_kernel_traitsILi192ELi64ELi64ELi4ELb0ELb0EN7cutlass6half_tE19Flash_kernel_traitsILi192ELi64ELi64ELi4ES3_EELb0ELb1ELb0ELb0ELb1ELb1ELb1ELb1EEEvNS_16Flash_fwd_paramsE --------------------------
	.section	.text._ZN5flash24flash_fwd_splitkv_kernelI23Flash_fwd_kernel_traitsILi192ELi64ELi64ELi4ELb0ELb0EN7cutlass6half_tE19Flash_kernel_traitsILi192ELi64ELi64ELi4ES3_EELb0ELb1ELb0ELb0ELb1ELb1ELb1ELb1EEEvNS_16Flash_fwd_paramsE,"ax",@progbits
	.align	128
        .global         _ZN5flash24flash_fwd_splitkv_kernelI23Flash_fwd_kernel_traitsILi192ELi64ELi64ELi4ELb0ELb0EN7cutlass6half_tE19Flash_kernel_traitsILi192ELi64ELi64ELi4ES3_EELb0ELb1ELb0ELb0ELb1ELb1ELb1ELb1EEEvNS_16Flash_fwd_paramsE
        .type           _ZN5flash24flash_fwd_splitkv_kernelI23Flash_fwd_kernel_traitsILi192ELi64ELi64ELi4ELb0ELb0EN7cutlass6half_tE19Flash_kernel_traitsILi192ELi64ELi64ELi4ES3_EELb0ELb1ELb0ELb0ELb1ELb1ELb1ELb1EEEvNS_16Flash_fwd_paramsE,@function
        .size           _ZN5flash24flash_fwd_splitkv_kernelI23Flash_fwd_kernel_traitsILi192ELi64ELi64ELi4ELb0ELb0EN7cutlass6half_tE19Flash_kernel_traitsILi192ELi64ELi64ELi4ES3_EELb0ELb1ELb0ELb0ELb1ELb1ELb1ELb1EEEvNS_16Flash_fwd_paramsE,(.L_x_7493 - _ZN5flash24flash_fwd_splitkv_kernelI23Flash_fwd_kernel_traitsILi192ELi64ELi64ELi4ELb0ELb0EN7cutlass6half_tE19Flash_kernel_traitsILi192ELi64ELi64ELi4ES3_EELb0ELb1ELb0ELb0ELb1ELb1ELb1ELb1EEEvNS_16Flash_fwd_paramsE)
        .other          _ZN5flash24flash_fwd_splitkv_kernelI23Flash_fwd_kernel_traitsILi192ELi64ELi64ELi4ELb0ELb0EN7cutlass6half_tE19Flash_kernel_traitsILi192ELi64ELi64ELi4ES3_EELb0ELb1ELb0ELb0ELb1ELb1ELb1ELb1EEEvNS_16Flash_fwd_paramsE,@"STO_CUDA_ENTRY STV_DEFAULT"
_ZN5flash24flash_fwd_splitkv_kernelI23Flash_fwd_kernel_traitsILi192ELi64ELi64ELi4ELb0ELb0EN7cutlass6half_tE19Flash_kernel_traitsILi192ELi64ELi64ELi4ES3_EELb0ELb1ELb0ELb0ELb1ELb1ELb1ELb1EEEvNS_16Flash_fwd_paramsE:
.text._ZN5flash24flash_fwd_splitkv_kernelI23Flash_fwd_kernel_traitsILi192ELi64ELi64ELi4ELb0ELb0EN7cutlass6half_tE19Flash_kernel_traitsILi192ELi64ELi64ELi4ES3_EELb0ELb1ELb0ELb0ELb1ELb1ELb1ELb1EEEvNS_16Flash_fwd_paramsE:
        /* <DEDUP_REMOVED lines=60> */
.L_x_6713:
[----:B------:R-:W2:Y:S02]  /*03c0*/  LDC R11, c[0x0][0x2c8] ;  /* 0x0000b200ff0b7b82 */ /* 0x000ea40000000800 */
.L_x_6714:
        /* <DEDUP_REMOVED lines=162> */
.L_x_6715:
        /* <DEDUP_REMOVED lines=24> */
.L_x_6716:
        /* <DEDUP_REMOVED lines=82> */
.L_x_6717:
        /* <DEDUP_REMOVED lines=49> */
.L_x_6719:
        /* <DEDUP_REMOVED lines=32> */
.L_x_6718:
        /* <DEDUP_REMOVED lines=234> */
.L_x_6766:
        /* <DEDUP_REMOVED lines=216> */
.L_x_6724:
[----:B------:R-:W-:Y:S05]  /*35c0*/  BSYNC B0 ;  /* 0x0000000000007941 */ /* 0x000fea0003800000 */
.L_x_6723:
        /* <DEDUP_REMOVED lines=159> */
.L_x_6726:
[----:B------:R-:W-:Y:S05]  /*3fc0*/  BSYNC B0 ;  /* 0x0000000000007941 */ /* 0x000fea0003800000 */
.L_x_6725:
        /* <DEDUP_REMOVED lines=167> */
.L_x_6728:
[----:B------:R-:W-:Y:S05]  /*4a40*/  BSYNC B0 ;  /* 0x0000000000007941 */ /* 0x000fea0003800000 */
.L_x_6727:
        /* <DEDUP_REMOVED lines=171> */
.L_x_6730:
[----:B------:R-:W-:Y:S05]  /*5500*/  BSYNC B0 ;  /* 0x0000000000007941 */ /* 0x000fea0003800000 */
.L_x_6729:
[----:B----4-:R-:W-:Y:S01]  /*5510*/  MOV R20, R49 ;  /* 0x0000003100147202 */ /* 0x010fe20000000f00 */
[----:B------:R-:W-:Y:S01]  /*5520*/  IMAD.MOV.U32 R44, RZ, RZ, R51 ;  /* 0x000000ffff2c7224 */ /* 0x000fe200078e0033 */
[----:B------:R-:W-:Y:S01]  /*5530*/  MOV R21, R48 ;  /* 0x0000003000157202 */ /* 0x000fe20000000f00 */
[----:B------:R-:W-:Y:S01]  /*5540*/  IMAD.MOV.U32 R45, RZ, RZ, R50 ;  /* 0x000000ffff2d7224 */ /* 0x000fe200078e0032 */
[----:B------:R-:W-:Y:S01]  /*5550*/  UMOV UR4, UR21 ;  /* 0x0000001500047c82 */ /* 0x000fe20008000000 */
[----:B------:R-:W-:Y:S05]  /*5560*/  BRA `(.L_x_6731) ;  /* 0x0000004c00787947 */ /* 0x000fea0003800000 */
.L_x_6722:
        /* <DEDUP_REMOVED lines=93> */
.L_x_6735:
[----:B------:R-:W-:Y:S05]  /*5b40*/  BSYNC B0 ;  /* 0x0000000000007941 */ /* 0x000fea0003800000 */
.L_x_6734:
        /* <DEDUP_REMOVED lines=88> */
.L_x_6737:
[----:B------:R-:W-:Y:S05]  /*60d0*/  BSYNC B0 ;  /* 0x0000000000007941 */ /* 0x000fea0003800000 */
.L_x_6736:
        /* <DEDUP_REMOVED lines=91> */
.L_x_6739:
[----:B------:R-:W-:Y:S05]  /*6690*/  BSYNC B0 ;  /* 0x0000000000007941 */ /* 0x000fea0003800000 */
.L_x_6738:
[----:B-----5:R1:W-:Y:S02]  /*66a0*/  STG.E.128 desc[UR6][R88.64+0x100], R48 ;  /* 0x0001003058007986 */ /* 0x0203e4000c101d06 */
.L_x_6733:
[----:B------:R-:W-:Y:S05]  /*66b0*/  BSYNC B1 ;  /* 0x0000000000017941 */ /* 0x000fea0003800000 */
.L_x_6732:
        /* <DEDUP_REMOVED lines=101> */
.L_x_6743:
[----:B------:R-:W-:Y:S05]  /*6d10*/  BSYNC B0 ;  /* 0x0000000000007941 */ /* 0x000fea0003800000 */
.L_x_6742:
        /* <DEDUP_REMOVED lines=92> */
.L_x_6745:
[----:B------:R-:W-:Y:S05]  /*72e0*/  BSYNC B0 ;  /* 0x0000000000007941 */ /* 0x000fea0003800000 */
.L_x_6744:
        /* <DEDUP_REMOVED lines=97> */
.L_x_6747:
[----:B------:R-:W-:Y:S05]  /*7900*/  BSYNC B0 ;  /* 0x0000000000007941 */ /* 0x000fea0003800000 */
.L_x_6746:
[----:B-----5:R4:W-:Y:S02]  /*7910*/  STG.E.128 desc[UR6][R150.64+0x100], R24 ;  /* 0x0001001896007986 */ /* 0x0209e4000c101d06 */
.L_x_6741:
[----:B------:R-:W-:Y:S05]  /*7920*/  BSYNC B1 ;  /* 0x0000000000017941 */ /* 0x000fea0003800000 */
.L_x_6740:
        /* <DEDUP_REMOVED lines=104> */
.L_x_6751:
[----:B------:R-:W-:Y:S05]  /*7fb0*/  BSYNC B0 ;  /* 0x0000000000007941 */ /* 0x000fea0003800000 */
.L_x_6750:
        /* <DEDUP_REMOVED lines=101> */
.L_x_6753:
[----:B------:R-:W-:Y:S05]  /*8610*/  BSYNC B0 ;  /* 0x0000000000007941 */ /* 0x000fea0003800000 */
.L_x_6752:
        /* <DEDUP_REMOVED lines=98> */
.L_x_6755:
[----:B------:R-:W-:Y:S05]  /*8c40*/  BSYNC B0 ;  /* 0x0000000000007941 */ /* 0x000fea0003800000 */
.L_x_6754:
[----:B-----5:R4:W-:Y:S02]  /*8c50*/  STG.E.128 desc[UR6][R46.64], R8 ;  /* 0x000000082e007986 */ /* 0x0209e4000c101d06 */
.L_x_6749:
[----:B------:R-:W-:Y:S05]  /*8c60*/  BSYNC B1 ;  /* 0x0000000000017941 */ /* 0x000fea0003800000 */
.L_x_6748:
        /* <DEDUP_REMOVED lines=107> */
.L_x_6759:
[----:B------:R-:W-:Y:S05]  /*9320*/  BSYNC B0 ;  /* 0x0000000000007941 */ /* 0x000fea0003800000 */
.L_x_6758:
        /* <DEDUP_REMOVED lines=102> */
.L_x_6761:
[----:B------:R-:W-:Y:S05]  /*9990*/  BSYNC B0 ;  /* 0x0000000000007941 */ /* 0x000fea0003800000 */
.L_x_6760:
        /* <DEDUP_REMOVED lines=98> */
.L_x_6763:
[----:B------:R-:W-:Y:S05]  /*9fc0*/  BSYNC B0 ;  /* 0x0000000000007941 */ /* 0x000fea0003800000 */
.L_x_6762:
[----:B-----5:R4:W-:Y:S02]  /*9fd0*/  STG.E.128 desc[UR6][R46.64], R8 ;  /* 0x000000082e007986 */ /* 0x0209e4000c101d06 */
.L_x_6757:
[----:B------:R-:W-:Y:S05]  /*9fe0*/  BSYNC B1 ;  /* 0x0000000000017941 */ /* 0x000fea0003800000 */
.L_x_6756:
        /* <DEDUP_REMOVED lines=8> */
.L_x_6721:
        /* <DEDUP_REMOVED lines=46> */
.L_x_6731:
        /* <DEDUP_REMOVED lines=82> */
.L_x_6764:
        /* <DEDUP_REMOVED lines=10> */
.L_x_6765:
[----:B------:R-:W-:Y:S04]  /*a910*/  IADD3 R13, R13, -0x1, RZ ;  /* 0xffffffff0d0d7810 */ /* 0x000fe80007ffe0ff */
[----:B------:R-:W-:Y:S11]  /*a920*/  ISETP.GT.AND P0, PT, R13, R61, PT ;  /* 0x0000003d0d00720c */ /* 0x000ff60003f04270 */
[----:B------:R-:W-:Y:S02]  /*a930*/  @!UPT UIADD3 URZ, URZ, URZ, URZ ;  /* 0x0000003f3f3ff290 */ /* 0x000fe4000fffe03f */
[----:B------:R-:W-:Y:S05]  /*a940*/  @P0 BRA `(.L_x_6766) ;  /* 0xffffff7c00bc0947 */ /* 0x000fea000383ffff */
.L_x_6720:
        /* <DEDUP_REMOVED lines=102> */
.L_x_6773:
[----:B------:R-:W-:Y:S05]  /*afb0*/  BSYNC B0 ;  /* 0x0000000000007941 */ /* 0x000fea0003800000 */
.L_x_6772:
        /* <DEDUP_REMOVED lines=45> */
.L_x_6775:
[----:B------:R-:W-:Y:S05]  /*b290*/  BSYNC B0 ;  /* 0x0000000000007941 */ /* 0x000fea0003800000 */
.L_x_6774:
        /* <DEDUP_REMOVED lines=46> */
.L_x_6777:
[----:B------:R-:W-:Y:S05]  /*b580*/  BSYNC B0 ;  /* 0x0000000000007941 */ /* 0x000fea0003800000 */
.L_x_6776:
[----:B------:R4:W-:Y:S02]  /*b590*/  STS.128 [R208+0x4000], R8 ;  /* 0x00400008d0007388 */ /* 0x0009e40000000c00 */
.L_x_6771:
[----:B------:R-:W-:Y:S05]  /*b5a0*/  BSYNC B1 ;  /* 0x0000000000017941 */ /* 0x000fea0003800000 */
.L_x_6770:
        /* <DEDUP_REMOVED lines=61> */
.L_x_6781:
[----:B------:R-:W-:Y:S05]  /*b980*/  BSYNC B0 ;  /* 0x0000000000007941 */ /* 0x000fea0003800000 */
.L_x_6780:
        /* <DEDUP_REMOVED lines=44> */
.L_x_6783:
[----:B------:R-:W-:Y:S05]  /*bc50*/  BSYNC B0 ;  /* 0x0000000000007941 */ /* 0x000fea0003800000 */
.L_x_6782:
        /* <DEDUP_REMOVED lines=46> */
.L_x_6785:
[----:B------:R-:W-:Y:S05]  /*bf40*/  BSYNC B0 ;  /* 0x0000000000007941 */ /* 0x000fea0003800000 */
.L_x_6784:
[----:B------:R1:W-:Y:S02]  /*bf50*/  STS.128 [R208+0x4800], R8 ;  /* 0x00480008d0007388 */ /* 0x0003e40000000c00 */
.L_x_6779:
[----:B------:R-:W-:Y:S05]  /*bf60*/  BSYNC B1 ;  /* 0x0000000000017941 */ /* 0x000fea0003800000 */
.L_x_6778:
        /* <DEDUP_REMOVED lines=64> */
.L_x_6789:
[----:B------:R-:W-:Y:S05]  /*c370*/  BSYNC B0 ;  /* 0x0000000000007941 */ /* 0x000fea0003800000 */
.L_x_6788:
        /* <DEDUP_REMOVED lines=44> */
.L_x_6791:
[----:B------:R-:W-:Y:S05]  /*c640*/  BSYNC B0 ;  /* 0x0000000000007941 */ /* 0x000fea0003800000 */
.L_x_6790:
        /* <DEDUP_REMOVED lines=46> */
.L_x_6793:
[----:B------:R-:W-:Y:S05]  /*c930*/  BSYNC B0 ;  /* 0x0000000000007941 */ /* 0x000fea0003800000 */
.L_x_6792:
[----:B------:R3:W-:Y:S02]  /*c940*/  STS.128 [R208+0x5000], R8 ;  /* 0x00500008d0007388 */ /* 0x0007e40000000c00 */
.L_x_6787:
[----:B------:R-:W-:Y:S05]  /*c950*/  BSYNC B1 ;  /* 0x0000000000017941 */ /* 0x000fea0003800000 */
.L_x_6786:
        /* <DEDUP_REMOVED lines=63> */
.L_x_6796:
[----:B------:R-:W-:Y:S05]  /*cd50*/  BSYNC B0 ;  /* 0x0000000000007941 */ /* 0x000fea0003800000 */
.L_x_6795:
        /* <DEDUP_REMOVED lines=47> */
.L_x_6798:
[----:B------:R-:W-:Y:S05]  /*d050*/  BSYNC B0 ;  /* 0x0000000000007941 */ /* 0x000fea0003800000 */
.L_x_6797:
        /* <DEDUP_REMOVED lines=44> */
.L_x_6800:
[----:B------:R-:W-:Y:S05]  /*d320*/  BSYNC B0 ;  /* 0x0000000000007941 */ /* 0x000fea0003800000 */
.L_x_6799:
[----:B------:R3:W-:Y:S01]  /*d330*/  STS.128 [R208+0x5800], R8 ;  /* 0x00580008d0007388 */ /* 0x0007e20000000c00 */
[----:B------:R-:W-:Y:S05]  /*d340*/  BRA `(.L_x_6794) ;  /* 0x00000048002c7947 */ /* 0x000fea0003800000 */
.L_x_6769:
        /* <DEDUP_REMOVED lines=90> */
.L_x_6804:
[----:B------:R-:W-:Y:S05]  /*d8f0*/  BSYNC B0 ;  /* 0x0000000000007941 */ /* 0x000fea0003800000 */
.L_x_6803:
        /* <DEDUP_REMOVED lines=88> */
.L_x_6806:
[----:B------:R-:W-:Y:S05]  /*de80*/  BSYNC B0 ;  /* 0x0000000000007941 */ /* 0x000fea0003800000 */
.L_x_6805:
        /* <DEDUP_REMOVED lines=88> */
.L_x_6808:
[----:B------:R-:W-:Y:S05]  /*e410*/  BSYNC B0 ;  /* 0x0000000000007941 */ /* 0x000fea0003800000 */
.L_x_6807:
[----:B------:R4:W-:Y:S02]  /*e420*/  STS.128 [R208+0x4000], R20 ;  /* 0x00400014d0007388 */ /* 0x0009e40000000c00 */
.L_x_6802:
[----:B------:R-:W-:Y:S05]  /*e430*/  BSYNC B1 ;  /* 0x0000000000017941 */ /* 0x000fea0003800000 */
.L_x_6801:
        /* <DEDUP_REMOVED lines=95> */
.L_x_6812:
[----:B------:R-:W-:Y:S05]  /*ea30*/  BSYNC B0 ;  /* 0x0000000000007941 */ /* 0x000fea0003800000 */
.L_x_6811:
        /* <DEDUP_REMOVED lines=91> */
.L_x_6814:
[----:B------:R-:W-:Y:S05]  /*eff0*/  BSYNC B0 ;  /* 0x0000000000007941 */ /* 0x000fea0003800000 */
.L_x_6813:
        /* <DEDUP_REMOVED lines=91> */
.L_x_6816:
[----:B------:R-:W-:Y:S05]  /*f5b0*/  BSYNC B0 ;  /* 0x0000000000007941 */ /* 0x000fea0003800000 */
.L_x_6815:
[----:B------:R1:W-:Y:S02]  /*f5c0*/  STS.128 [R208+0x4800], R20 ;  /* 0x00480014d0007388 */ /* 0x0003e40000000c00 */
.L_x_6810:
[----:B------:R-:W-:Y:S05]  /*f5d0*/  BSYNC B1 ;  /* 0x0000000000017941 */ /* 0x000fea0003800000 */
.L_x_6809:
        /* <DEDUP_REMOVED lines=96> */
.L_x_6820:
[----:B------:R-:W-:Y:S05]  /*fbe0*/  BSYNC B0 ;  /* 0x0000000000007941 */ /* 0x000fea0003800000 */
.L_x_6819:
        /* <DEDUP_REMOVED lines=90> */
.L_x_6822:
[----:B------:R-:W-:Y:S05]  /*10190*/  BSYNC B0 ;  /* 0x0000000000007941 */ /* 0x000fea0003800000 */
.L_x_6821:
        /* <DEDUP_REMOVED lines=90> */
.L_x_6824:
[----:B------:R-:W-:Y:S05]  /*10740*/  BSYNC B0 ;  /* 0x0000000000007941 */ /* 0x000fea0003800000 */
.L_x_6823:
[----:B------:R4:W-:Y:S02]  /*10750*/  STS.128 [R208+0x5000], R20 ;  /* 0x00500014d0007388 */ /* 0x0009e40000000c00 */
.L_x_6818:
[----:B------:R-:W-:Y:S05]  /*10760*/  BSYNC B1 ;  /* 0x0000000000017941 */ /* 0x000fea0003800000 */
.L_x_6817:
        /* <DEDUP_REMOVED lines=95> */
.L_x_6826:
[----:B------:R-:W-:Y:S05]  /*10d60*/  BSYNC B0 ;  /* 0x0000000000007941 */ /* 0x000fea0003800000 */
.L_x_6825:
        /* <DEDUP_REMOVED lines=91> */
.L_x_6828:
[----:B------:R-:W-:Y:S05]  /*11320*/  BSYNC B0 ;  /* 0x0000000000007941 */ /* 0x000fea0003800000 */
.L_x_6827:
        /* <DEDUP_REMOVED lines=94> */
.L_x_6830:
[----:B------:R-:W-:Y:S05]  /*11910*/  BSYNC B0 ;  /* 0x0000000000007941 */ /* 0x000fea0003800000 */
.L_x_6829:
[----:B------:R1:W-:Y:S01]  /*11920*/  STS.128 [R208+0x5800], R20 ;  /* 0x00580014d0007388 */ /* 0x0003e20000000c00 */
[----:B------:R-:W-:Y:S05]  /*11930*/  BRA `(.L_x_6794) ;  /* 0x0000000000b07947 */ /* 0x000fea0003800000 */
.L_x_6768:
        /* <DEDUP_REMOVED lines=44> */
.L_x_6794:
[----:B------:R-:W-:Y:S05]  /*11c00*/  BSYNC B2 ;  /* 0x0000000000027941 */ /* 0x000fea0003800000 */
.L_x_6767:
[----:B------:R-:W-:Y:S01]  /*11c10*/  VIADD R212, R134, 0xffffffff ;  /* 0xffffffff86d47836 */ /* 0x000fe20000000000 */
[----:B------:R-:W-:Y:S01]  /*11c20*/  ULDC.64 UR10, c[0x0][0x218] ;  /* 0x00008600000a7ab9 */ /* 0x000fe20000000a00 */
[----:B------:R-:W-:Y:S01]  /*11c30*/  IMAD.SHL.U32 R201, R140, 0x8, RZ ;  /* 0x000000088cc97824 */ /* 0x000fe200078e00ff */
[----:B------:R-:W-:Y:S01]  /*11c40*/  LEA R210, P0, R130, UR10, 0x1 ;  /* 0x0000000a82d27c11 */ /* 0x000fe2000f8008ff */
[----:B------:R-:W-:Y:S01]  /*11c50*/  IMAD.SHL.U32 R2, R212, 0x40, RZ ;  /* 0x00000040d4027824 */ /* 0x000fe200078e00ff */
[----:B------:R-:W-:Y:S01]  /*11c60*/  ULDC.64 UR8, c[0x0][0x220] ;  /* 0x0000880000087ab9 */ /* 0x000fe20000000a00 */
[----:B------:R-:W-:Y:S01]  /*11c70*/  ULDC.64 UR14, c[0x0][0x398] ;  /* 0x0000e600000e7ab9 */ /* 0x000fe20000000a00 */
[----:B------:R-:W-:Y:S01]  /*11c80*/  LEA.HI.X R209, R130, UR11, R52, 0x1, P0 ;  /* 0x0000000b82d17c11 */ /* 0x000fe200080f0c34 */
[----:B------:R-:W-:Y:S02]  /*11c90*/  IMAD.IADD R3, R57, 0x1, -R2 ;  /* 0x0000000139037824 */ /* 0x000fe400078e0a02 */
[----:B------:R-:W-:-:S03]  /*11ca0*/  IMAD R218, R56, 0x10, R59 ;  /* 0x0000001038da7824 */ /* 0x000fc600078e023b */
        /* <DEDUP_REMOVED lines=137> */
[----:B------:R-:W-:-:S03]  /*12540*/  VIADD R180, R199, 0x5800 ;  /* 0x00005800c7b47836 */ /* 0x000fc60000000000 */
[----:B------:R-:W-:Y:S01]  /*12550*/  @!PT LDS RZ, [RZ] ;  /* 0x00000000fffff984 */ /* 0x000fe20000000800 */
[----:B------:R-:W-:Y:S01]  /*12560*/  @!PT LDS RZ, [RZ] ;  /* 0x00000000fffff984 */ /* 0x000fe20000000800 */
[----:B------:R-:W-:Y:S01]  /*12570*/  @!PT LDS RZ, [RZ] ;  /* 0x00000000fffff984 */ /* 0x000fe20000000800 */
[----:B------:R-:W-:Y:S04]  /*12580*/  @!P0 LDGSTS.E.BYPASS.LTC128B.128 [R208+0xd800], desc[UR6][R14.64] ;  /* 0x0d8000000ed08fae */ /* 0x000fe8000b901d46 */
[----:B------:R-:W-:Y:S04]  /*12590*/  @!P0 LDGSTS.E.BYPASS.LTC128B.128 [R208+0xf800], desc[UR6][R14.64+0x80] ;  /* 0x0f8000800ed08fae */ /* 0x000fe8000b901d46 */
[----:B------:R2:W-:Y:S04]  /*125a0*/  @!P0 LDGSTS.E.BYPASS.LTC128B.128 [R208+0x11800], desc[UR6][R14.64+0x100] ;  /* 0x118001000ed08fae */ /* 0x0005e8000b901d46 */
[----:B-1----:R-:W-:Y:S04]  /*125b0*/  LDSM.16.M88.4 R8, [R202] ;  /* 0x00000000ca08783b */ /* 0x002fe80000000200 */
[----:B------:R-:W2:Y:S04]  /*125c0*/  LDSM.16.M88.4 R20, [R201+0x6000] ;  /* 0x00600000c914783b */ /* 0x000ea80000000200 */
[----:B------:R-:W-:Y:S04]  /*125d0*/  LDSM.16.M88.4 R84, [R200] ;  /* 0x00000000c854783b */ /* 0x000fe80000000200 */
[----:B------:R-:W-:Y:S04]  /*125e0*/  LDSM.16.M88.4 R24, [R199] ;  /* 0x00000000c718783b */ /* 0x000fe80000000200 */
[----:B------:R-:W-:Y:S04]  /*125f0*/  LDSM.16.M88.4 R88, [R198] ;  /* 0x00000000c658783b */ /* 0x000fe80000000200 */
[----:B------:R-:W-:Y:S04]  /*12600*/  LDSM.16.M88.4 R16, [R195+0x6000] ;  /* 0x00600000c310783b */ /* 0x000fe80000000200 */
[----:B------:R-:W1:Y:S04]  /*12610*/  LDSM.16.M88.4 R72, [R201+0x6800] ;  /* 0x00680000c948783b */ /* 0x000e680000000200 */
[----:B------:R-:W3:Y:S04]  /*12620*/  LDSM.16.M88.4 R64, [R201+0x7000] ;  /* 0x00700000c940783b */ /* 0x000ee80000000200 */
[----:B------:R-:W4:Y:S04]  /*12630*/  LDSM.16.M88.4 R28, [R201+0x7800] ;  /* 0x00780000c91c783b */ /* 0x000f280000000200 */
[----:B------:R-:W-:Y:S04]  /*12640*/  LDSM.16.M88.4 R44, [R197] ;  /* 0x00000000c52c783b */ /* 0x000fe80000000200 */
[----:B------:R-:W5:Y:S01]  /*12650*/  LDSM.16.M88.4 R76, [R188] ;  /* 0x00000000bc4c783b */ /* 0x000f620000000200 */
[C---:B--2---:R-:W-:Y:S03]  /*12660*/  HMMA.16816.F32 R12, R8.reuse, R20, RZ ;  /* 0x00000014080c723c */ /* 0x044fe600000018ff */
[----:B------:R-:W2:Y:S04]  /*12670*/  LDSM.16.M88.4 R104, [R199+0x800] ;  /* 0x00080000c768783b */ /* 0x000ea80000000200 */
[----:B------:R-:W-:Y:S01]  /*12680*/  LDSM.16.M88.4 R40, [R199+0x1800] ;  /* 0x00180000c728783b */ /* 0x000fe20000000200 */
[C---:B------:R-:W-:Y:S03]  /*12690*/  HMMA.16816.F32 R20, R8.reuse, R22, RZ ;  /* 0x000000160814723c */ /* 0x040fe600000018ff */
[----:B------:R-:W-:Y:S04]  /*126a0*/  LDSM.16.M88.4 R36, [R202+0x2000] ;  /* 0x00200000ca24783b */ /* 0x000fe80000000200 */
[----:B------:R-:W-:Y:S04]  /*126b0*/  LDSM.16.M88.4 R48, [R201+0x8000] ;  /* 0x00800000c930783b */ /* 0x000fe80000000200 */
[----:B------:R-:W-:Y:S01]  /*126c0*/  LDSM.16.M88.4 R100, [R195+0x6800] ;  /* 0x00680000c364783b */ /* 0x000fe20000000200 */
[----:B-1----:R-:W-:Y:S03]  /*126d0*/  HMMA.16816.F32 R32, R8, R72, RZ ;  /* 0x000000480820723c */ /* 0x002fe600000018ff */
[----:B------:R-:W-:Y:S04]  /*126e0*/  LDSM.16.M88.4 R92, [R195+0x7800] ;  /* 0x00780000c35c783b */ /* 0x000fe80000000200 */
[----:B------:R-:W-:Y:S01]  /*126f0*/  LDSM.16.M88.4 R80, [R199+0x2000] ;  /* 0x00200000c750783b */ /* 0x000fe20000000200 */
[C---:B------:R-:W-:Y:S03]  /*12700*/  HMMA.16816.F32 R12, R84.reuse, R24, R12 ;  /* 0x00000018540c723c */ /* 0x040fe6000000180c */
[----:B------:R-:W-:Y:S03]  /*12710*/  LDSM.16.M88.4 R96, [R188+0x800] ;  /* 0x00080000bc60783b */ /* 0x000fe60000000200 */
[----:B------:R-:W-:Y:S01]  /*12720*/  HMMA.16816.F32 R20, R84, R26, R20 ;  /* 0x0000001a5414723c */ /* 0x000fe20000001814 */
[----:B------:R-:W1:Y:S04]  /*12730*/  LDSM.16.M88.4 R24, [R199+0x1000] ;  /* 0x00100000c718783b */ /* 0x000e680000000200 */
[----:B------:R-:W-:Y:S01]  /*12740*/  LDSM.16.M88.4 R108, [R201+0x8800] ;  /* 0x00880000c96c783b */ /* 0x000fe20000000200 */
[C---:B------:R-:W-:Y:S03]  /*12750*/  HMMA.16816.F32 R72, R8.reuse, R74, RZ ;  /* 0x0000004a0848723c */ /* 0x040fe600000018ff */
[----:B------:R-:W0:Y:S03]  /*12760*/  LDGDEPBAR ;  /* 0x00000000000079af */ /* 0x000e260000000000 */
[----:B---3--:R-:W-:Y:S06]  /*12770*/  HMMA.16816.F32 R68, R8, R64, RZ ;  /* 0x000000400844723c */ /* 0x008fec00000018ff */
[----:B------:R-:W-:Y:S06]  /*12780*/  HMMA.16816.F32 R12, R88, R16, R12 ;  /* 0x00000010580c723c */ /* 0x000fec000000180c */
[----:B------:R-:W-:Y:S06]  /*12790*/  HMMA.16816.F32 R64, R8, R66, RZ ;  /* 0x000000420840723c */ /* 0x000fec00000018ff */
[----:B------:R-:W-:Y:S01]  /*127a0*/  HMMA.16816.F32 R20, R88, R18, R20 ;  /* 0x000000125814723c */ /* 0x000fe20000001814 */
[----:B------:R-:W3:Y:S05]  /*127b0*/  LDSM.16.M88.4 R16, [R195+0x7000] ;  /* 0x00700000c310783b */ /* 0x000eea0000000200 */
[C---:B----4-:R-:W-:Y:S06]  /*127c0*/  HMMA.16816.F32 R60, R8.reuse, R28, RZ ;  /* 0x0000001c083c723c */ /* 0x050fec00000018ff */
[----:B------:R-:W-:Y:S01]  /*127d0*/  HMMA.16816.F32 R8, R8, R30, RZ ;  /* 0x0000001e0808723c */ /* 0x000fe200000018ff */
[----:B------:R-:W4:Y:S05]  /*127e0*/  LDSM.16.M88.4 R28, [R200+0x2000] ;  /* 0x00200000c81c783b */ /* 0x000f2a0000000200 */
[----:B-----5:R-:W-:Y:S06]  /*127f0*/  HMMA.16816.F32 R12, R44, R76, R12 ;  /* 0x0000004c2c0c723c */ /* 0x020fec000000180c */
        /* <DEDUP_REMOVED lines=8> */
[----:B------:R-:W-:Y:S04]  /*12880*/  LDSM.16.M88.4 R8, [R198+0x2000] ;  /* 0x00200000c608783b */ /* 0x000fe80000000200 */
[----:B------:R-:W-:Y:S01]  /*12890*/  LDSM.16.M88.4 R40, [R195+0x8000] ;  /* 0x00800000c328783b */ /* 0x000fe20000000200 */
[----:B------:R-:W-:Y:S06]  /*128a0*/  HMMA.16816.F32 R12, R36, R48, R12 ;  /* 0x00000030240c723c */ /* 0x000fec000000180c */
[----:B------:R-:W-:Y:S01]  /*128b0*/  HMMA.16816.F32 R20, R44, R78, R20 ;  /* 0x0000004e2c14723c */ /* 0x000fe20000001814 */
[----:B------:R-:W2:Y:S05]  /*128c0*/  LDSM.16.M88.4 R76, [R188+0x1800] ;  /* 0x00180000bc4c783b */ /* 0x000eaa0000000200 */
        /* <DEDUP_REMOVED lines=8> */
[----:B------:R-:W-:Y:S04]  /*12950*/  LDSM.16.M88.4 R92, [R197+0x2000] ;  /* 0x00200000c55c783b */ /* 0x000fe80000000200 */
[----:B------:R-:W-:Y:S01]  /*12960*/  LDSM.16.M88.4 R84, [R202+0x4000] ;  /* 0x00400000ca54783b */ /* 0x000fe20000000200 */
[----:B----4-:R-:W-:Y:S06]  /*12970*/  HMMA.16816.F32 R12, R28, R80, R12 ;  /* 0x000000501c0c723c */ /* 0x010fec000000180c */
[----:B------:R-:W-:Y:S01]  /*12980*/  HMMA.16816.F32 R20, R36, R50, R20 ;  /* 0x000000322414723c */ /* 0x000fe20000001814 */
[----:B------:R-:W4:Y:S05]  /*12990*/  LDSM.16.M88.4 R48, [R201+0x9800] ;  /* 0x00980000c930783b */ /* 0x000f2a0000000200 */
        /* <DEDUP_REMOVED lines=9> */
[----:B------:R-:W-:Y:S01]  /*12a30*/  LDSM.16.M88.4 R44, [R195+0x9000] ;  /* 0x00900000c32c783b */ /* 0x000fe20000000200 */
[----:B------:R-:W-:Y:S06]  /*12a40*/  HMMA.16816.F32 R12, R8, R40, R12 ;  /* 0x00000028080c723c */ /* 0x000fec000000180c */
[----:B------:R-:W-:Y:S01]  /*12a50*/  HMMA.16816.F32 R20, R28, R82, R20 ;  /* 0x000000521c14723c */ /* 0x000fe20000001814 */
[----:B------:R-:W5:Y:S05]  /*12a60*/  LDSM.16.M88.4 R80, [R195+0x8800] ;  /* 0x00880000c350783b */ /* 0x000f6a0000000200 */
[C---:B------:R-:W-:Y:S06]  /*12a70*/  HMMA.16816.F32 R32, R36.reuse, R108, R32 ;  /* 0x0000006c2420723c */ /* 0x040fec0000001820 */
[C---:B------:R-:W-:Y:S06]  /*12a80*/  HMMA.16816.F32 R72, R36.reuse, R110, R72 ;  /* 0x0000006e2448723c */ /* 0x040fec0000001848 */
[C---:B---3--:R-:W-:Y:S06]  /*12a90*/  HMMA.16816.F32 R68, R36.reuse, R16, R68 ;  /* 0x000000102444723c */ /* 0x048fec0000001844 */
[C---:B------:R-:W-:Y:S01]  /*12aa0*/  HMMA.16816.F32 R64, R36.reuse, R18, R64 ;  /* 0x000000122440723c */ /* 0x040fe20000001840 */
[----:B------:R-:W3:Y:S05]  /*12ab0*/  LDSM.16.M88.4 R16, [R195+0x9800] ;  /* 0x00980000c310783b */ /* 0x000eea0000000200 */
[C---:B----4-:R-:W-:Y:S06]  /*12ac0*/  HMMA.16816.F32 R60, R36.reuse, R48, R60 ;  /* 0x00000030243c723c */ /* 0x050fec000000183c */
[----:B------:R-:W-:Y:S01]  /*12ad0*/  HMMA.16816.F32 R88, R36, R50, R88 ;  /* 0x000000322458723c */ /* 0x000fe20000001858 */
[----:B------:R-:W-:Y:S04]  /*12ae0*/  LDSM.16.M88.4 R48, [R200+0x4000] ;  /* 0x00400000c830783b */ /* 0x000fe80000000200 */
[----:B------:R-:W4:Y:S01]  /*12af0*/  LDSM.16.M88.4 R36, [R199+0x4000] ;  /* 0x00400000c724783b */ /* 0x000f220000000200 */
[----:B------:R-:W-:Y:S06]  /*12b00*/  HMMA.16816.F32 R12, R92, R100, R12 ;  /* 0x000000645c0c723c */ /* 0x000fec000000180c */
        /* <DEDUP_REMOVED lines=11> */
[----:B------:R-:W1:Y:S01]  /*12bc0*/  LDSM.16.M88.4 R96, [R195+0xa000] ;  /* 0x00a00000c360783b */ /* 0x000e620000000200 */
[----:B--2---:R-:W-:Y:S06]  /*12bd0*/  HMMA.16816.F32 R12, R84, R76, R12 ;  /* 0x0000004c540c723c */ /* 0x004fec000000180c */
[----:B------:R-:W-:Y:S01]  /*12be0*/  HMMA.16816.F32 R20, R92, R102, R20 ;  /* 0x000000665c14723c */ /* 0x000fe20000001814 */
[----:B------:R-:W2:Y:S05]  /*12bf0*/  LDSM.16.M88.4 R100, [R201+0xa800] ;  /* 0x00a80000c964783b */ /* 0x000eaa0000000200 */
[C---:B-----5:R-:W-:Y:S06]  /*12c00*/  HMMA.16816.F32 R32, R8.reuse, R80, R32 ;  /* 0x000000500820723c */ /* 0x060fec0000001820 */
[C---:B------:R-:W-:Y:S01]  /*12c10*/  HMMA.16816.F32 R72, R8.reuse, R82, R72 ;  /* 0x000000520848723c */ /* 0x040fe20000001848 */
[----:B------:R-:W5:Y:S05]  /*12c20*/  LDSM.16.M88.4 R80, [R201+0xb000] ;  /* 0x00b00000c950783b */ /* 0x000f6a0000000200 */
[C---:B------:R-:W-:Y:S06]  /*12c30*/  HMMA.16816.F32 R68, R8.reuse, R44, R68 ;  /* 0x0000002c0844723c */ /* 0x040fec0000001844 */
[C---:B------:R-:W-:Y:S01]  /*12c40*/  HMMA.16816.F32 R64, R8.reuse, R46, R64 ;  /* 0x0000002e0840723c */ /* 0x040fe20000001840 */
[----:B------:R-:W-:Y:S05]  /*12c50*/  LDSM.16.M88.4 R44, [R199+0x4800] ;  /* 0x00480000c72c783b */ /* 0x000fea0000000200 */
[C---:B---3--:R-:W-:Y:S06]  /*12c60*/  HMMA.16816.F32 R60, R8.reuse, R16, R60 ;  /* 0x00000010083c723c */ /* 0x048fec000000183c */
[----:B------:R-:W-:Y:S01]  /*12c70*/  HMMA.16816.F32 R88, R8, R18, R88 ;  /* 0x000000120858723c */ /* 0x000fe20000001858 */
[----:B------:R-:W-:Y:S04]  /*12c80*/  LDSM.16.M88.4 R8, [R197+0x4000] ;  /* 0x00400000c508783b */ /* 0x000fe80000000200 */
[----:B------:R-:W-:Y:S01]  /*12c90*/  LDSM.16.M88.4 R16, [R188+0x4000] ;  /* 0x00400000bc10783b */ /* 0x000fe20000000200 */
[----:B----4-:R-:W-:Y:S06]  /*12ca0*/  HMMA.16816.F32 R12, R48, R36, R12 ;  /* 0x00000024300c723c */ /* 0x010fec000000180c */
[----:B------:R-:W-:Y:S01]  /*12cb0*/  HMMA.16816.F32 R20, R84, R78, R20 ;  /* 0x0000004e5414723c */ /* 0x000fe20000001814 */
[----:B------:R-:W3:Y:S05]  /*12cc0*/  LDSM.16.M88.4 R76, [R201+0xb800] ;  /* 0x00b80000c94c783b */ /* 0x000eea0000000200 */
[C---:B------:R-:W-:Y:S06]  /*12cd0*/  HMMA.16816.F32 R32, R92.reuse, R40, R32 ;  /* 0x000000285c20723c */ /* 0x040fec0000001820 */
[C---:B------:R-:W-:Y:S01]  /*12ce0*/  HMMA.16816.F32 R72, R92.reuse, R42, R72 ;  /* 0x0000002a5c48723c */ /* 0x040fe20000001848 */
[----:B------:R-:W4:Y:S05]  /*12cf0*/  LDSM.16.M88.4 R40, [R199+0x5000] ;  /* 0x00500000c728783b */ /* 0x000f2a0000000200 */
[C---:B-1----:R-:W-:Y:S06]  /*12d00*/  HMMA.16816.F32 R68, R92.reuse, R24, R68 ;  /* 0x000000185c44723c */ /* 0x042fec0000001844 */
[C---:B------:R-:W-:Y:S01]  /*12d10*/  HMMA.16816.F32 R64, R92.reuse, R26, R64 ;  /* 0x0000001a5c40723c */ /* 0x040fe20000001840 */
[----:B------:R-:W-:Y:S05]  /*12d20*/  LDSM.16.M88.4 R24, [R195+0xa800] ;  /* 0x00a80000c318783b */ /* 0x000fea0000000200 */
[C---:B------:R-:W-:Y:S06]  /*12d30*/  HMMA.16816.F32 R60, R92.reuse, R104, R60 ;  /* 0x000000685c3c723c */ /* 0x040fec000000183c */
[----:B------:R-:W-:Y:S06]  /*12d40*/  HMMA.16816.F32 R88, R92, R106, R88 ;  /* 0x0000006a5c58723c */ /* 0x000fec0000001858 */
[----:B------:R-:W-:Y:S06]  /*12d50*/  HMMA.16816.F32 R12, R28, R96, R12 ;  /* 0x000000601c0c723c */ /* 0x000fec000000180c */
[----:B------:R-:W-:Y:S01]  /*12d60*/  HMMA.16816.F32 R20, R48, R38, R20 ;  /* 0x000000263014723c */ /* 0x000fe20000001814 */
[----:B------:R-:W1:Y:S05]  /*12d70*/  LDSM.16.M88.4 R36, [R199+0x5800] ;  /* 0x00580000c724783b */ /* 0x000e6a0000000200 */
[C---:B--2---:R-:W-:Y:S06]  /*12d80*/  HMMA.16816.F32 R32, R84.reuse, R100, R32 ;  /* 0x000000645420723c */ /* 0x044fec0000001820 */
[C---:B------:R-:W-:Y:S06]  /*12d90*/  HMMA.16816.F32 R72, R84.reuse, R102, R72 ;  /* 0x000000665448723c */ /* 0x040fec0000001848 */
[C---:B-----5:R-:W-:Y:S06]  /*12da0*/  HMMA.16816.F32 R68, R84.reuse, R80, R68 ;  /* 0x000000505444723c */ /* 0x060fec0000001844 */
[C---:B------:R-:W-:Y:S01]  /*12db0*/  HMMA.16816.F32 R64, R84.reuse, R82, R64 ;  /* 0x000000525440723c */ /* 0x040fe20000001840 */
[----:B------:R-:W2:Y:S05]  /*12dc0*/  LDSM.16.M88.4 R80, [R195+0xb000] ;  /* 0x00b00000c350783b */ /* 0x000eaa0000000200 */
[C---:B---3--:R-:W-:Y:S06]  /*12dd0*/  HMMA.16816.F32 R60, R84.reuse, R76, R60 ;  /* 0x0000004c543c723c */ /* 0x048fec000000183c */
[----:B------:R-:W-:Y:S01]  /*12de0*/  HMMA.16816.F32 R88, R84, R78, R88 ;  /* 0x0000004e5458723c */ /* 0x000fe20000001858 */
[----:B------:R-:W-:Y:S05]  /*12df0*/  LDSM.16.M88.4 R76, [R188+0x4800] ;  /* 0x00480000bc4c783b */ /* 0x000fea0000000200 */
[----:B------:R-:W-:Y:S06]  /*12e00*/  HMMA.16816.F32 R12, R8, R16, R12 ;  /* 0x00000010080c723c */ /* 0x000fec000000180c */
[----:B------:R-:W-:Y:S06]  /*12e10*/  HMMA.16816.F32 R20, R28, R98, R20 ;  /* 0x000000621c14723c */ /* 0x000fec0000001814 */
[C---:B------:R-:W-:Y:S06]  /*12e20*/  HMMA.16816.F32 R32, R48.reuse, R44, R32 ;  /* 0x0000002c3020723c */ /* 0x040fec0000001820 */
[C---:B------:R-:W-:Y:S06]  /*12e30*/  HMMA.16816.F32 R72, R48.reuse, R46, R72 ;  /* 0x0000002e3048723c */ /* 0x040fec0000001848 */
[----:B----4-:R-:W-:Y:S01]  /*12e40*/  HMMA.16816.F32 R68, R48, R40, R68 ;  /* 0x000000283044723c */ /* 0x010fe20000001844 */
[----:B------:R-:W-:Y:S01]  /*12e50*/  FMUL.FTZ R13, R13, UR15 ;  /* 0x0000000f0d0d7c20 */ /* 0x000fe20008410000 */
[----:B------:R-:W-:-:S04]  /*12e60*/  FMUL.FTZ R6, R12, UR15 ;  /* 0x0000000f0c067c20 */ /* 0x000fc80008410000 */
[C---:B------:R-:W-:Y:S01]  /*12e70*/  HMMA.16816.F32 R64, R48.reuse, R42, R64 ;  /* 0x0000002a3040723c */ /* 0x040fe20000001840 */
[----:B------:R-:W3:Y:S01]  /*12e80*/  LDSM.16.M88.4 R40, [R195+0xb800] ;  /* 0x00b80000c328783b */ /* 0x000ee20000000200 */
[----:B------:R-:W4:Y:S04]  /*12e90*/  MUFU.TANH R6, R6 ;  /* 0x0000000600067308 */ /* 0x000f280000002400 */
[C---:B-1----:R-:W-:Y:S06]  /*12ea0*/  HMMA.16816.F32 R60, R48.reuse, R36, R60 ;  /* 0x00000024303c723c */ /* 0x042fec000000183c */
[----:B------:R-:W-:Y:S06]  /*12eb0*/  HMMA.16816.F32 R88, R48, R38, R88 ;  /* 0x000000263058723c */ /* 0x000fec0000001858 */
[----:B------:R-:W-:Y:S01]  /*12ec0*/  HMMA.16816.F32 R20, R8, R18, R20 ;  /* 0x000000120814723c */ /* 0x000fe20000001814 */
[----:B------:R-:W1:Y:S05]  /*12ed0*/  LDSM.16.M88.4 R16, [R188+0x5000] ;  /* 0x00500000bc10783b */ /* 0x000e6a0000000200 */
[C---:B------:R-:W-:Y:S01]  /*12ee0*/  HMMA.16816.F32 R32, R28.reuse, R24, R32 ;  /* 0x000000181c20723c */ /* 0x040fe20000001820 */
[----:B------:R5:W4:Y:S05]  /*12ef0*/  MUFU.TANH R24, R13 ;  /* 0x0000000d00187308 */ /* 0x000b2a0000002400 */
[----:B------:R-:W-:Y:S01]  /*12f00*/  HMMA.16816.F32 R72, R28, R26, R72 ;  /* 0x0000001a1c48723c */ /* 0x000fe20000001848 */
[----:B------:R-:W-:-:S05]  /*12f10*/  FMUL.FTZ R25, R14, UR15 ;  /* 0x0000000f0e197c20 */ /* 0x000fca0008410000 */
[C---:B--2---:R-:W-:Y:S01]  /*12f20*/  HMMA.16816.F32 R68, R28.reuse, R80, R68 ;  /* 0x000000501c44723c */ /* 0x044fe20000001844 */
[----:B------:R-:W-:Y:S01]  /*12f30*/  FMUL.FTZ R26, R15, UR15 ;  /* 0x0000000f0f1a7c20 */ /* 0x000fe20008410000 */
[----:B------:R-:W-:Y:S01]  /*12f40*/  MUFU.TANH R25, R25 ;  /* 0x0000001900197308 */ /* 0x000fe20000002400 */
[----:B-----5:R-:W2:Y:S03]  /*12f50*/  LDSM.16.M88.4 R12, [R188+0x5800] ;  /* 0x00580000bc0c783b */ /* 0x020ea60000000200 */
[C---:B------:R-:W-:Y:S01]  /*12f60*/  HMMA.16816.F32 R64, R28.reuse, R82, R64 ;  /* 0x000000521c40723c */ /* 0x040fe20000001840 */
[----:B------:R-:W-:Y:S01]  /*12f70*/  FMUL.FTZ R20, R20, UR15 ;  /* 0x0000000f14147c20 */ /* 0x000fe20008410000 */
[----:B------:R-:W-:Y:S02]  /*12f80*/  FMUL.FTZ R22, R22, UR15 ;  /* 0x0000000f16167c20 */ /* 0x000fe40008410000 */
[----:B------:R-:W-:Y:S01]  /*12f90*/  MUFU.TANH R26, R26 ;  /* 0x0000001a001a7308 */ /* 0x000fe20000002400 */
[----:B------:R-:W-:Y:S01]  /*12fa0*/  FMUL.FTZ R21, R21, UR15 ;  /* 0x0000000f15157c20 */ /* 0x000fe20008410000 */
[----:B------:R-:W-:Y:S01]  /*12fb0*/  FMUL.FTZ R23, R23, UR15 ;  /* 0x0000000f17177c20 */ /* 0x000fe20008410000 */
[----:B---3--:R-:W-:Y:S01]  /*12fc0*/  HMMA.16816.F32 R60, R28, R40, R60 ;  /* 0x000000281c3c723c */ /* 0x008fe2000000183c */
[----:B------:R-:W-:-:S04]  /*12fd0*/  DEPBAR.LE SB0, 0x0 ;  /* 0x000080000000791a */ /* 0x000fc80000000000 */
[----:B------:R-:W3:Y:S01]  /*12fe0*/  MUFU.TANH R20, R20 ;  /* 0x0000001400147308 */ /* 0x000ee20000002400 */
[----:B------:R-:W-:Y:S06]  /*12ff0*/  HMMA.16816.F32 R88, R28, R42, R88 ;  /* 0x0000002a1c58723c */ /* 0x000fec0000001858 */
[C---:B-1----:R-:W-:Y:S01]  /*13000*/  HMMA.16816.F32 R68, R8.reuse, R16, R68 ;  /* 0x000000100844723c */ /* 0x042fe20000001844 */
[----:B------:R-:W-:Y:S01]  /*13010*/  IMAD.IADD R28, R2, 0x1, R211 ;  /* 0x00000001021c7824 */ /* 0x000fe200078e02d3 */
[----:B------:R-:W1:Y:S04]  /*13020*/  MUFU.TANH R22, R22 ;  /* 0x0000001600167308 */ /* 0x000e680000002400 */
[----:B------:R-:W-:Y:S01]  /*13030*/  HMMA.16816.F32 R32, R8, R76, R32 ;  /* 0x0000004c0820723c */ /* 0x000fe20000001820 */
[----:B------:R-:W-:-:S03]  /*13040*/  SHF.R.S32.HI R17, RZ, 0x1f, R0 ;  /* 0x0000001fff117819 */ /* 0x000fc60000011400 */
[----:B------:R-:W5:Y:S01]  /*13050*/  MUFU.TANH R21, R21 ;  /* 0x0000001500157308 */ /* 0x000f620000002400 */
[----:B------:R-:W-:Y:S01]  /*13060*/  LEA.HI R17, R17, R0, RZ, 0x2 ;  /* 0x0000000011117211 */ /* 0x000fe200078f10ff */
[----:B------:R-:W-:Y:S01]  /*13070*/  HMMA.16816.F32 R72, R8, R78, R72 ;  /* 0x0000004e0848723c */ /* 0x000fe20000001848 */
[----:B------:R-:W-:Y:S02]  /*13080*/  LOP3.LUT R0, R3, R4, RZ, 0xfc, !PT ;  /* 0x0000000403007212 */ /* 0x000fe400078efcff */
[----:B------:R-:W-:-:S03]  /*13090*/  SHF.R.S32.HI R17, RZ, 0x2, R17 ;  /* 0x00000002ff117819 */ /* 0x000fc60000011411 */
[----:B------:R-:W-:Y:S01]  /*130a0*/  HMMA.16816.F32 R64, R8, R18, R64 ;  /* 0x000000120840723c */ /* 0x000fe20000001840 */
[----:B------:R-:W5:Y:S01]  /*130b0*/  MUFU.TANH R23, R23 ;  /* 0x0000001700177308 */ /* 0x000f620000002400 */
[----:B------:R-:W-:-:S04]  /*130c0*/  IMAD.IADD R218, R17, 0x1, R218 ;  /* 0x0000000111da7824 */ /* 0x000fc800078e02da */
[C---:B--2---:R-:W-:Y:S01]  /*130d0*/  HMMA.16816.F32 R60, R8.reuse, R12, R60 ;  /* 0x0000000c083c723c */ /* 0x044fe2000000183c */
[----:B------:R-:W-:Y:S02]  /*130e0*/  VIADD R217, R218, 0x8 ;  /* 0x00000008dad97836 */ /* 0x000fe40000000000 */
[----:B------:R-:W-:Y:S01]  /*130f0*/  FMUL.FTZ R70, R70, UR15 ;  /* 0x0000000f46467c20 */ /* 0x000fe20008410000 */
[----:B------:R-:W-:Y:S01]  /*13100*/  FMUL.FTZ R68, R68, UR15 ;  /* 0x0000000f44447c20 */ /* 0x000fe20008410000 */
[----:B------:R-:W-:Y:S01]  /*13110*/  FMUL.FTZ R71, R71, UR15 ;  /* 0x0000000f47477c20 */ /* 0x000fe20008410000 */
[----:B------:R-:W-:Y:S01]  /*13120*/  FMUL.FTZ R69, R69, UR15 ;  /* 0x0000000f45457c20 */ /* 0x000fe20008410000 */
[----:B------:R-:W-:Y:S01]  /*13130*/  HMMA.16816.F32 R88, R8, R14, R88 ;  /* 0x0000000e0858723c */ /* 0x000fe20000001858 */
[----:B------:R-:W2:Y:S01]  /*13140*/  LDC R8, c[0x0][0x394] ;  /* 0x0000e500ff087b82 */ /* 0x000ea20000000800 */
[----:B------:R-:W-:Y:S01]  /*13150*/  FMUL.FTZ R34, R34, UR15 ;  /* 0x0000000f22227c20 */ /* 0x000fe20008410000 */
[----:B------:R-:W-:Y:S01]  /*13160*/  FMUL.FTZ R32, R32, UR15 ;  /* 0x0000000f20207c20 */ /* 0x000fe20008410000 */
[----:B------:R-:W-:Y:S01]  /*13170*/  FMUL.FTZ R3, R35, UR15 ;  /* 0x0000000f23037c20 */ /* 0x000fe20008410000 */
[----:B------:R-:W-:Y:S01]  /*13180*/  FMUL.FTZ R33, R33, UR15 ;  /* 0x0000000f21217c20 */ /* 0x000fe20008410000 */
[----:B------:R-:W5:Y:S01]  /*13190*/  MUFU.TANH R13, R34 ;  /* 0x00000022000d7308 */ /* 0x000f620000002400 */
[----:B------:R-:W-:Y:S01]  /*131a0*/  IADD3 R10, R57, 0x1, -R204 ;  /* 0x00000001390a7810 */ /* 0x000fe20007ffe8cc */
[----:B------:R-:W-:Y:S01]  /*131b0*/  FMUL.FTZ R4, R72, UR15 ;  /* 0x0000000f48047c20 */ /* 0x000fe20008410000 */
[----:B------:R-:W-:-:S02]  /*131c0*/  VIADD R14, R28, 0x9 ;  /* 0x000000091c0e7836 */ /* 0x000fc40000000000 */
[----:B------:R-:W-:Y:S01]  /*131d0*/  FMUL.FTZ R9, R73, UR15 ;  /* 0x0000000f49097c20 */ /* 0x000fe20008410000 */
[----:B------:R-:W-:Y:S01]  /*131e0*/  FMUL.FTZ R29, R75, UR15 ;  /* 0x0000000f4b1d7c20 */ /* 0x000fe20008410000 */
[----:B------:R-:W-:Y:S01]  /*131f0*/  VIADD R216, R10, UR14 ;  /* 0x0000000e0ad87c36 */ /* 0x000fe20008000000 */
[----:B------:R-:W-:Y:S01]  /*13200*/  IADD3 R10, R217, UR14, R10 ;  /* 0x0000000ed90a7c10 */ /* 0x000fe2000fffe00a */
[----:B------:R-:W5:Y:S01]  /*13210*/  MUFU.TANH R16, R32 ;  /* 0x0000002000107308 */ /* 0x000f620000002400 */
[----:B------:R-:W-:Y:S01]  /*13220*/  FMUL.FTZ R11, R74, UR15 ;  /* 0x0000000f4a0b7c20 */ /* 0x000fe20008410000 */
[----:B------:R-:W-:Y:S01]  /*13230*/  FMUL.FTZ R64, R64, UR15 ;  /* 0x0000000f40407c20 */ /* 0x000fe20008410000 */
[----:B------:R-:W-:Y:S01]  /*13240*/  VIADDMNMX R216, R216, R218, R57, PT ;  /* 0x000000dad8d87246 */ /* 0x000fe20003800139 */
[----:B------:R-:W-:Y:S01]  /*13250*/  FMUL.FTZ R61, R61, UR15 ;  /* 0x0000000f3d3d7c20 */ /* 0x000fe20008410000 */
[----:B------:R-:W-:Y:S01]  /*13260*/  VIMNMX R213, R10, R57, PT ;  /* 0x000000390ad57248 */ /* 0x000fe20003fe0100 */
[C---:B------:R-:W-:Y:S01]  /*13270*/  VIADD R10, R28.reuse, 0x8 ;  /* 0x000000081c0a7836 */ /* 0x040fe20000000000 */
[C---:B------:R-:W-:Y:S01]  /*13280*/  ISETP.GE.AND P2, PT, R28.reuse, R216, PT ;  /* 0x000000d81c00720c */ /* 0x040fe20003f46270 */
[----:B------:R-:W5:Y:S01]  /*13290*/  MUFU.TANH R4, R4 ;  /* 0x0000000400047308 */ /* 0x000f620000002400 */
[C---:B------:R-:W-:Y:S01]  /*132a0*/  ISETP.GE.AND P1, PT, R28.reuse, R213, PT ;  /* 0x000000d51c00720c */ /* 0x040fe20003f26270 */
[----:B------:R-:W-:Y:S01]  /*132b0*/  FMUL.FTZ R65, R65, UR15 ;  /* 0x0000000f41417c20 */ /* 0x000fe20008410000 */
[----:B--2---:R-:W-:Y:S01]  /*132c0*/  IADD3 R57, R57, -R8, -R204 ;  /* 0x8000000839397210 */ /* 0x004fe20007ffe8cc */
[----:B------:R-:W-:Y:S01]  /*132d0*/  VIADD R8, R28, 0x1 ;  /* 0x000000011c087836 */ /* 0x000fe20000000000 */
[----:B------:R-:W-:Y:S01]  /*132e0*/  ISETP.GE.AND P6, PT, R10, R216, PT ;  /* 0x000000d80a00720c */ /* 0x000fe20003fc6270 */
[----:B------:R-:W-:Y:S01]  /*132f0*/  FMUL.FTZ R66, R66, UR15 ;  /* 0x0000000f42427c20 */ /* 0x000fe20008410000 */
[C---:B------:R-:W-:Y:S01]  /*13300*/  VIADDMNMX R218, R57.reuse, R218, RZ, !PT ;  /* 0x000000da39da7246 */ /* 0x040fe200078001ff */
[----:B------:R-:W2:Y:S01]  /*13310*/  MUFU.TANH R18, R33 ;  /* 0x0000002100127308 */ /* 0x000ea20000002400 */
[----:B------:R-:W-:Y:S01]  /*13320*/  VIADDMNMX R217, R57, R217, RZ, !PT ;  /* 0x000000d939d97246 */ /* 0x000fe200078001ff */
[----:B------:R-:W-:Y:S01]  /*13330*/  FMUL.FTZ R67, R67, UR15 ;  /* 0x0000000f43437c20 */ /* 0x000fe20008410000 */
[----:B------:R-:W-:Y:S01]  /*13340*/  ISETP.LT.OR P2, PT, R28, R218, P2 ;  /* 0x000000da1c00720c */ /* 0x000fe20001741670 */
[----:B------:R-:W-:Y:S01]  /*13350*/  FMUL.FTZ R60, R60, UR15 ;  /* 0x0000000f3c3c7c20 */ /* 0x000fe20008410000 */
[----:B------:R-:W-:Y:S01]  /*13360*/  ISETP.GE.AND P0, PT, R8, R216, PT ;  /* 0x000000d80800720c */ /* 0x000fe20003f06270 */
[----:B------:R-:W-:Y:S01]  /*13370*/  FMUL.FTZ R62, R62, UR15 ;  /* 0x0000000f3e3e7c20 */ /* 0x000fe20008410000 */
[----:B------:R-:W-:Y:S01]  /*13380*/  ISETP.GE.AND P4, PT, R8, R213, PT ;  /* 0x000000d50800720c */ /* 0x000fe20003f86270 */
[----:B------:R-:W2:Y:S01]  /*13390*/  MUFU.TANH R3, R3 ;  /* 0x0000000300037308 */ /* 0x000ea20000002400 */
[----:B----4-:R-:W-:Y:S01]  /*133a0*/  FSEL R12, R6, -INF , !P2 ;  /* 0xff800000060c7808 */ /* 0x010fe20005000000 */
[----:B------:R-:W-:Y:S01]  /*133b0*/  VIADD R6, R28, 0x11 ;  /* 0x000000111c067836 */ /* 0x000fe20000000000 */
[CC--:B------:R-:W-:Y:S01]  /*133c0*/  ISETP.LT.OR P0, PT, R8.reuse, R218.reuse, P0 ;  /* 0x000000da0800720c */ /* 0x0c0fe20000701670 */
[----:B------:R-:W-:Y:S01]  /*133d0*/  FMUL.FTZ R63, R63, UR15 ;  /* 0x0000000f3f3f7c20 */ /* 0x000fe20008410000 */
[----:B------:R-:W-:Y:S01]  /*133e0*/  ISETP.LT.OR P4, PT, R8, R217, P4 ;  /* 0x000000d90800720c */ /* 0x000fe20002781670 */
[----:B------:R-:W-:Y:S01]  /*133f0*/  VIADD R8, R28, 0x10 ;  /* 0x000000101c087836 */ /* 0x000fe20000000000 */
[C---:B------:R-:W-:Y:S01]  /*13400*/  ISETP.GE.AND P2, PT, R10.reuse, R213, PT ;  /* 0x000000d50a00720c */ /* 0x040fe20003f46270 */
[----:B------:R-:W4:Y:S01]  /*13410*/  MUFU.TANH R9, R9 ;  /* 0x0000000900097308 */ /* 0x000f220000002400 */
[----:B------:R-:W-:Y:S01]  /*13420*/  ISETP.LT.OR P6, PT, R10, R218, P6 ;  /* 0x000000da0a00720c */ /* 0x000fe200037c1670 */
[----:B------:R-:W-:Y:S01]  /*13430*/  FMUL.FTZ R88, R88, UR15 ;  /* 0x0000000f58587c20 */ /* 0x000fe20008410000 */
[-C--:B------:R-:W-:Y:S01]  /*13440*/  ISETP.LT.OR P1, PT, R28, R217.reuse, P1 ;  /* 0x000000d91c00720c */ /* 0x080fe20000f21670 */
[----:B------:R-:W-:Y:S01]  /*13450*/  FMUL.FTZ R89, R89, UR15 ;  /* 0x0000000f59597c20 */ /* 0x000fe20008410000 */
[----:B------:R-:W-:Y:S01]  /*13460*/  ISETP.LT.OR P2, PT, R10, R217, P2 ;  /* 0x000000d90a00720c */ /* 0x000fe20001741670 */
[----:B------:R-:W-:Y:S01]  /*13470*/  FMUL.FTZ R90, R90, UR15 ;  /* 0x0000000f5a5a7c20 */ /* 0x000fe20008410000 */
[----:B------:R-:W-:Y:S01]  /*13480*/  FSEL R24, R24, -INF , !P0 ;  /* 0xff80000018187808 */ /* 0x000fe20004000000 */
[----:B------:R-:W4:Y:S01]  /*13490*/  MUFU.TANH R29, R29 ;  /* 0x0000001d001d7308 */ /* 0x000f220000002400 */
[----:B---3--:R-:W-:Y:S01]  /*134a0*/  FSEL R20, R20, -INF , !P6 ;  /* 0xff80000014147808 */ /* 0x008fe20007000000 */
[----:B------:R-:W-:Y:S01]  /*134b0*/  FMUL.FTZ R91, R91, UR15 ;  /* 0x0000000f5b5b7c20 */ /* 0x000fe20008410000 */
[----:B------:R-:W-:-:S02]  /*134c0*/  ISETP.GE.AND P0, PT, R8, R216, PT ;  /* 0x000000d80800720c */ /* 0x000fc40003f06270 */
[-C--:B------:R-:W-:Y:S02]  /*134d0*/  ISETP.GE.AND P6, PT, R8, R213.reuse, PT ;  /* 0x000000d50800720c */ /* 0x080fe40003fc6270 */
[-C--:B------:R-:W-:Y:S01]  /*134e0*/  ISETP.GE.AND P5, PT, R14, R216.reuse, PT ;  /* 0x000000d80e00720c */ /* 0x080fe20003fa6270 */
[----:B------:R-:W3:Y:S01]  /*134f0*/  MUFU.TANH R70, R70 ;  /* 0x0000004600467308 */ /* 0x000ee20000002400 */
[----:B------:R-:W-:Y:S02]  /*13500*/  FSEL R27, R25, -INF , !P1 ;  /* 0xff800000191b7808 */ /* 0x000fe40004800000 */
[----:B------:R-:W-:Y:S02]  /*13510*/  FSEL R25, R26, -INF , !P4 ;  /* 0xff8000001a197808 */ /* 0x000fe40006000000 */
[----:B-1----:R-:W-:Y:S02]  /*13520*/  FSEL R19, R22, -INF , !P2 ;  /* 0xff80000016137808 */ /* 0x002fe40005000000 */
[C---:B------:R-:W-:Y:S01]  /*13530*/  ISETP.GE.AND P4, PT, R6.reuse, R216, PT ;  /* 0x000000d80600720c */ /* 0x040fe20003f86270 */
[----:B------:R-:W1:Y:S01]  /*13540*/  MUFU.TANH R11, R11 ;  /* 0x0000000b000b7308 */ /* 0x000e620000002400 */
[----:B------:R-:W-:-:S02]  /*13550*/  ISETP.GE.AND P2, PT, R6, R213, PT ;  /* 0x000000d50600720c */ /* 0x000fc40003f46270 */
[----:B------:R-:W-:Y:S02]  /*13560*/  ISETP.GE.AND P1, PT, R14, R213, PT ;  /* 0x000000d50e00720c */ /* 0x000fe40003f26270 */
[CC--:B------:R-:W-:Y:S02]  /*13570*/  ISETP.LT.OR P0, PT, R8.reuse, R218.reuse, P0 ;  /* 0x000000da0800720c */ /* 0x0c0fe40000701670 */
[-C--:B------:R-:W-:Y:S01]  /*13580*/  ISETP.LT.OR P6, PT, R8, R217.reuse, P6 ;  /* 0x000000d90800720c */ /* 0x080fe200037c1670 */
[----:B------:R-:W-:Y:S01]  /*13590*/  VIADD R8, R28, 0x18 ;  /* 0x000000181c087836 */ /* 0x000fe20000000000 */
[-C--:B------:R-:W-:Y:S01]  /*135a0*/  ISETP.LT.OR P5, PT, R14, R218.reuse, P5 ;  /* 0x000000da0e00720c */ /* 0x080fe20002fa1670 */
[----:B------:R-:W1:Y:S01]  /*135b0*/  MUFU.TANH R68, R68 ;  /* 0x0000004400447308 */ /* 0x000e620000002400 */
[C---:B------:R-:W-:Y:S02]  /*135c0*/  ISETP.LT.OR P4, PT, R6.reuse, R218, P4 ;  /* 0x000000da0600720c */ /* 0x040fe40002781670 */
[-C--:B------:R-:W-:Y:S01]  /*135d0*/  ISETP.LT.OR P2, PT, R6, R217.reuse, P2 ;  /* 0x000000d90600720c */ /* 0x080fe20001741670 */
[----:B------:R-:W-:Y:S01]  /*135e0*/  VIADD R6, R28, 0x19 ;  /* 0x000000191c067836 */ /* 0x000fe20000000000 */
[----:B------:R-:W-:-:S02]  /*135f0*/  ISETP.LT.OR P1, PT, R14, R217, P1 ;  /* 0x000000d90e00720c */ /* 0x000fc40000f21670 */
[----:B-----5:R-:W-:Y:S01]  /*13600*/  FSEL R14, R21, -INF , !P5 ;  /* 0xff800000150e7808 */ /* 0x020fe20006800000 */
[----:B------:R-:W5:Y:S01]  /*13610*/  MUFU.TANH R71, R71 ;  /* 0x0000004700477308 */ /* 0x000f620000002400 */
[-C--:B------:R-:W-:Y:S01]  /*13620*/  ISETP.GE.AND P5, PT, R8, R216.reuse, PT ;  /* 0x000000d80800720c */ /* 0x080fe20003fa6270 */
[----:B------:R-:W-:Y:S01]  /*13630*/  VIADD R21, R28, 0x21 ;  /* 0x000000211c157836 */ /* 0x000fe20000000000 */
[----:B------:R-:W-:Y:S02]  /*13640*/  FSEL R17, R23, -INF , !P1 ;  /* 0xff80000017117808 */ /* 0x000fe40004800000 */
[----:B------:R-:W-:Y:S02]  /*13650*/  FSEL R15, R13, -INF , !P6 ;  /* 0xff8000000d0f7808 */ /* 0x000fe40007000000 */
[----:B------:R-:W-:Y:S01]  /*13660*/  ISETP.GE.AND P1, PT, R6, R216, PT ;  /* 0x000000d80600720c */ /* 0x000fe20003f26270 */
[----:B------:R-:W5:Y:S01]  /*13670*/  MUFU.TANH R170, R69 ;  /* 0x0000004500aa7308 */ /* 0x000f620000002400 */
[----:B------:R-:W-:Y:S01]  /*13680*/  FSEL R10, R16, -INF , !P0 ;  /* 0xff800000100a7808 */ /* 0x000fe20004000000 */
[----:B------:R-:W-:Y:S01]  /*13690*/  VIADD R16, R28, 0x20 ;  /* 0x000000201c107836 */ /* 0x000fe20000000000 */
[----:B------:R-:W-:-:S02]  /*136a0*/  ISETP.GE.AND P6, PT, R6, R213, PT ;  /* 0x000000d50600720c */ /* 0x000fc40003fc6270 */
[CC--:B------:R-:W-:Y:S02]  /*136b0*/  ISETP.LT.OR P5, PT, R8.reuse, R218.reuse, P5 ;  /* 0x000000da0800720c */ /* 0x0c0fe40002fa1670 */
[----:B------:R-:W-:Y:S01]  /*136c0*/  ISETP.GE.AND P0, PT, R8, R213, PT ;  /* 0x000000d50800720c */ /* 0x000fe20003f06270 */
[----:B------:R-:W5:Y:S01]  /*136d0*/  MUFU.TANH R64, R64 ;  /* 0x0000004000407308 */ /* 0x000f620000002400 */
[C---:B------:R-:W-:Y:S02]  /*136e0*/  ISETP.LT.OR P1, PT, R6.reuse, R218, P1 ;  /* 0x000000da0600720c */ /* 0x040fe40000f21670 */
[----:B------:R-:W-:Y:S02]  /*136f0*/  ISETP.LT.OR P6, PT, R6, R217, P6 ;  /* 0x000000d90600720c */ /* 0x000fe400037c1670 */
[----:B------:R-:W-:Y:S02]  /*13700*/  FSEL R6, R4, -INF , !P5 ;  /* 0xff80000004067808 */ /* 0x000fe40006800000 */
[----:B------:R-:W-:Y:S01]  /*13710*/  ISETP.GE.AND P5, PT, R16, R213, PT ;  /* 0x000000d51000720c */ /* 0x000fe20003fa6270 */
[----:B------:R-:W5:Y:S01]  /*13720*/  MUFU.TANH R61, R61 ;  /* 0x0000003d003d7308 */ /* 0x000f620000002400 */
[----:B------:R-:W-:-:S02]  /*13730*/  ISETP.LT.OR P0, PT, R8, R217, P0 ;  /* 0x000000d90800720c */ /* 0x000fc40000701670 */
[----:B--2---:R-:W-:Y:S02]  /*13740*/  FSEL R8, R18, -INF , !P4 ;  /* 0xff80000012087808 */ /* 0x004fe40006000000 */
[----:B------:R-:W-:Y:S01]  /*13750*/  FSEL R13, R3, -INF , !P2 ;  /* 0xff800000030d7808 */ /* 0x000fe20005000000 */
[----:B------:R-:W-:Y:S01]  /*13760*/  VIADD R3, R28, 0x29 ;  /* 0x000000291c037836 */ /* 0x000fe20000000000 */
[C---:B------:R-:W-:Y:S01]  /*13770*/  ISETP.GE.AND P4, PT, R16.reuse, R216, PT ;  /* 0x000000d81000720c */ /* 0x040fe20003f86270 */
[----:B------:R-:W-:Y:S01]  /*13780*/  MUFU.TANH R65, R65 ;  /* 0x0000004100417308 */ /* 0x000fe20000002400 */
[C---:B------:R-:W-:Y:S02]  /*13790*/  ISETP.LT.OR P5, PT, R16.reuse, R217, P5 ;  /* 0x000000d91000720c */ /* 0x040fe40002fa1670 */
[----:B----4-:R-:W-:Y:S02]  /*137a0*/  FSEL R4, R9, -INF , !P1 ;  /* 0xff80000009047808 */ /* 0x010fe40004800000 */
[----:B------:R-:W-:Y:S01]  /*137b0*/  ISETP.LT.OR P4, PT, R16, R218, P4 ;  /* 0x000000da1000720c */ /* 0x000fe20002781670 */
[----:B------:R-:W-:Y:S01]  /*137c0*/  VIADD R16, R28, 0x28 ;  /* 0x000000281c107836 */ /* 0x000fe20000000000 */
[----:B------:R-:W-:Y:S01]  /*137d0*/  FSEL R9, R29, -INF , !P6 ;  /* 0xff8000001d097808 */ /* 0x000fe20007000000 */
[----:B------:R-:W2:Y:S01]  /*137e0*/  MUFU.TANH R66, R66 ;  /* 0x0000004200427308 */ /* 0x000ea20000002400 */
[----:B---3--:R-:W-:-:S02]  /*137f0*/  FSEL R219, R70, -INF , !P5 ;  /* 0xff80000046db7808 */ /* 0x008fc40006800000 */
[----:B-1----:R-:W-:Y:S02]  /*13800*/  FSEL R11, R11, -INF , !P0 ;  /* 0xff8000000b0b7808 */ /* 0x002fe40004000000 */
[C---:B------:R-:W-:Y:S02]  /*13810*/  ISETP.GE.AND P6, PT, R3.reuse, R216, PT ;  /* 0x000000d80300720c */ /* 0x040fe40003fc6270 */
[-C--:B------:R-:W-:Y:S01]  /*13820*/  ISETP.GE.AND P5, PT, R3, R213.reuse, PT ;  /* 0x000000d50300720c */ /* 0x080fe20003fa6270 */
[----:B------:R-:W1:Y:S01]  /*13830*/  MUFU.TANH R67, R67 ;  /* 0x0000004300437308 */ /* 0x000e620000002400 */
[----:B------:R-:W-:Y:S02]  /*13840*/  ISETP.GE.AND P0, PT, R21, R213, PT ;  /* 0x000000d51500720c */ /* 0x000fe40003f06270 */
[----:B------:R-:W-:Y:S02]  /*13850*/  FSEL R160, R68, -INF , !P4 ;  /* 0xff80000044a07808 */ /* 0x000fe40006000000 */
[----:B------:R-:W-:-:S02]  /*13860*/  ISETP.LT.OR P6, PT, R3, R218, P6 ;  /* 0x000000da0300720c */ /* 0x000fc400037c1670 */
[-C--:B------:R-:W-:Y:S01]  /*13870*/  ISETP.LT.OR P5, PT, R3, R217.reuse, P5 ;  /* 0x000000d90300720c */ /* 0x080fe20002fa1670 */
[----:B------:R-:W-:Y:S01]  /*13880*/  VIADD R3, R28, 0x31 ;  /* 0x000000311c037836 */ /* 0x000fe20000000000 */
[C---:B------:R-:W-:Y:S01]  /*13890*/  ISETP.LT.OR P0, PT, R21.reuse, R217, P0 ;  /* 0x000000d91500720c */ /* 0x040fe20000701670 */
[----:B------:R-:W3:Y:S01]  /*138a0*/  MUFU.TANH R60, R60 ;  /* 0x0000003c003c7308 */ /* 0x000ee20000002400 */
[CC--:B------:R-:W-:Y:S02]  /*138b0*/  ISETP.GE.AND P1, PT, R16.reuse, R216.reuse, PT ;  /* 0x000000d81000720c */ /* 0x0c0fe40003f26270 */
[C---:B------:R-:W-:Y:S02]  /*138c0*/  ISETP.GE.AND P4, PT, R16.reuse, R213, PT ;  /* 0x000000d51000720c */ /* 0x040fe40003f86270 */
[----:B------:R-:W-:Y:S02]  /*138d0*/  ISETP.GE.AND P2, PT, R21, R216, PT ;  /* 0x000000d81500720c */ /* 0x000fe40003f46270 */
[C---:B------:R-:W-:Y:S01]  /*138e0*/  ISETP.LT.OR P1, PT, R16.reuse, R218, P1 ;  /* 0x000000da1000720c */ /* 0x040fe20000f21670 */
[----:B------:R-:W4:Y:S01]  /*138f0*/  MUFU.TANH R62, R62 ;  /* 0x0000003e003e7308 */ /* 0x000f220000002400 */
[----:B------:R-:W-:Y:S01]  /*13900*/  ISETP.LT.OR P4, PT, R16, R217, P4 ;  /* 0x000000d91000720c */ /* 0x000fe20002781670 */
[----:B------:R-:W-:Y:S01]  /*13910*/  VIADD R16, R28, 0x30 ;  /* 0x000000301c107836 */ /* 0x000fe20000000000 */
[----:B-----5:R-:W-:-:S02]  /*13920*/  FSEL R169, R71, -INF , !P0 ;  /* 0xff80000047a97808 */ /* 0x020fc40004000000 */
[----:B------:R-:W-:Y:S02]  /*13930*/  ISETP.LT.OR P2, PT, R21, R218, P2 ;  /* 0x000000da1500720c */ /* 0x000fe40001741670 */
[C---:B------:R-:W-:Y:S01]  /*13940*/  ISETP.GE.AND P0, PT, R3.reuse, R216, PT ;  /* 0x000000d80300720c */ /* 0x040fe20003f06270 */
[----:B------:R-:W5:Y:S01]  /*13950*/  MUFU.TANH R63, R63 ;  /* 0x0000003f003f7308 */ /* 0x000f620000002400 */
[----:B------:R-:W-:Y:S02]  /*13960*/  FSEL R170, R170, -INF , !P2 ;  /* 0xff800000aaaa7808 */ /* 0x000fe40005000000 */
[----:B------:R-:W-:Y:S02]  /*13970*/  FSEL R162, R64, -INF , !P1 ;  /* 0xff80000040a27808 */ /* 0x000fe40004800000 */
[----:B------:R-:W-:Y:S02]  /*13980*/  ISETP.LT.OR P0, PT, R3, R218, P0 ;  /* 0x000000da0300720c */ /* 0x000fe40000701670 */
[C---:B------:R-:W-:Y:S01]  /*13990*/  ISETP.GE.AND P2, PT, R16.reuse, R216, PT ;  /* 0x000000d81000720c */ /* 0x040fe20003f46270 */
[----:B------:R-:W5:Y:S01]  /*139a0*/  MUFU.TANH R88, R88 ;  /* 0x0000005800587308 */ /* 0x000f620000002400 */
[----:B------:R-:W-:-:S02]  /*139b0*/  ISETP.GE.AND P1, PT, R16, R213, PT ;  /* 0x000000d51000720c */ /* 0x000fc40003f26270 */
[----:B------:R-:W-:Y:S02]  /*139c0*/  FSEL R176, R61, -INF , !P0 ;  /* 0xff8000003db07808 */ /* 0x000fe40004000000 */
[C---:B------:R-:W-:Y:S02]  /*139d0*/  ISETP.LT.OR P2, PT, R16.reuse, R218, P2 ;  /* 0x000000da1000720c */ /* 0x040fe40001741670 */
[----:B------:R-:W-:Y:S01]  /*139e0*/  ISETP.LT.OR P1, PT, R16, R217, P1 ;  /* 0x000000d91000720c */ /* 0x000fe20000f21670 */
[----:B------:R-:W-:Y:S01]  /*139f0*/  MUFU.TANH R89, R89 ;  /* 0x0000005900597308 */ /* 0x000fe20000002400 */
[----:B------:R-:W-:Y:S01]  /*13a00*/  ISETP.GT.AND P0, PT, R212, R203, PT ;  /* 0x000000cbd400720c */ /* 0x000fe20003f04270 */
[----:B------:R-:W-:Y:S01]  /*13a10*/  VIADD R16, R28, 0x38 ;  /* 0x000000381c107836 */ /* 0x000fe20000000000 */
[----:B--2---:R-:W-:Y:S01]  /*13a20*/  FSEL R179, R66, -INF , !P4 ;  /* 0xff80000042b37808 */ /* 0x004fe20006000000 */
[----:B------:R-:W-:Y:S01]  /*13a30*/  VIADD R28, R28, 0x39 ;  /* 0x000000391c1c7836 */ /* 0x000fe20000000000 */
[----:B------:R-:W-:-:S02]  /*13a40*/  FSEL R166, R65, -INF , !P6 ;  /* 0xff80000041a67808 */ /* 0x000fc40007000000 */
[----:B-1----:R-:W-:Y:S01]  /*13a50*/  FSEL R173, R67, -INF , !P5 ;  /* 0xff80000043ad7808 */ /* 0x002fe20006800000 */
[----:B------:R-:W1:Y:S01]  /*13a60*/  MUFU.TANH R90, R90 ;  /* 0x0000005a005a7308 */ /* 0x000e620000002400 */
[----:B---3--:R-:W-:Y:S02]  /*13a70*/  FSEL R178, R60, -INF , !P2 ;  /* 0xff8000003cb27808 */ /* 0x008fe40005000000 */
[----:B----4-:R-:W-:Y:S01]  /*13a80*/  FSEL R175, R62, -INF , !P1 ;  /* 0xff8000003eaf7808 */ /* 0x010fe20004800000 */
[----:B------:R-:W-:Y:S01]  /*13a90*/  BAR.SYNC.DEFER_BLOCKING 0x0 ;  /* 0x0000000000007b1d */ /* 0x000fe20000010000 */
[-C--:B------:R-:W-:Y:S02]  /*13aa0*/  ISETP.GE.AND P4, PT, R3, R213.reuse, PT ;  /* 0x000000d50300720c */ /* 0x080fe40003f86270 */
[-C--:B------:R-:W-:Y:S02]  /*13ab0*/  ISETP.GE.AND P6, PT, R16, R216.reuse, PT ;  /* 0x000000d81000720c */ /* 0x080fe40003fc6270 */
[----:B------:R-:W-:Y:S01]  /*13ac0*/  ISETP.GE.AND P5, PT, R28, R216, PT ;  /* 0x000000d81c00720c */ /* 0x000fe20003fa6270 */
[----:B------:R-:W2:Y:S01]  /*13ad0*/  MUFU.TANH R91, R91 ;  /* 0x0000005b005b7308 */ /* 0x000ea20000002400 */
[----:B------:R-:W-:-:S02]  /*13ae0*/  ISETP.GE.AND P2, PT, R16, R213, PT ;  /* 0x000000d51000720c */ /* 0x000fc40003f46270 */
[----:B------:R-:W-:Y:S02]  /*13af0*/  ISETP.GE.AND P1, PT, R28, R213, PT ;  /* 0x000000d51c00720c */ /* 0x000fe40003f26270 */
[-C--:B------:R-:W-:Y:S02]  /*13b00*/  ISETP.LT.OR P4, PT, R3, R217.reuse, P4 ;  /* 0x000000d90300720c */ /* 0x080fe40002781670 */
[CC--:B------:R-:W-:Y:S02]  /*13b10*/  ISETP.LT.OR P6, PT, R16.reuse, R218.reuse, P6 ;  /* 0x000000da1000720c */ /* 0x0c0fe400037c1670 */
[-C--:B------:R-:W-:Y:S02]  /*13b20*/  ISETP.LT.OR P2, PT, R16, R217.reuse, P2 ;  /* 0x000000d91000720c */ /* 0x080fe40001741670 */
[C---:B------:R-:W-:Y:S02]  /*13b30*/  ISETP.LT.OR P5, PT, R28.reuse, R218, P5 ;  /* 0x000000da1c00720c */ /* 0x040fe40002fa1670 */
[----:B------:R-:W-:-:S02]  /*13b40*/  ISETP.LT.OR P1, PT, R28, R217, P1 ;  /* 0x000000d91c00720c */ /* 0x000fc40000f21670 */
[----:B-----5:R-:W-:Y:S02]  /*13b50*/  FSEL R171, R63, -INF , !P4 ;  /* 0xff8000003fab7808 */ /* 0x020fe40006000000 */
[----:B------:R-:W-:Y:S02]  /*13b60*/  FSEL R174, R88, -INF , !P6 ;  /* 0xff80000058ae7808 */ /* 0x000fe40007000000 */
[----:B-1----:R-:W-:Y:S02]  /*13b70*/  FSEL R167, R90, -INF , !P2 ;  /* 0xff8000005aa77808 */ /* 0x002fe40005000000 */
[----:B------:R-:W-:Y:S02]  /*13b80*/  FSEL R172, R89, -INF , !P5 ;  /* 0xff80000059ac7808 */ /* 0x000fe40006800000 */
[----:B--2---:R-:W-:Y:S01]  /*13b90*/  FSEL R164, R91, -INF , !P1 ;  /* 0xff8000005ba47808 */ /* 0x004fe20004800000 */
        /* <DEDUP_REMOVED lines=62> */
.L_x_6832:
[----:B------:R-:W-:Y:S02]  /*13f80*/  ULDC UR12, c[0x0][0x248] ;  /* 0x00009200000c7ab9 */ /* 0x000fe40000000800 */
[----:B------:R-:W-:-:S06]  /*13f90*/  USHF.L.U32 UR5, UR12, 0x6, URZ ;  /* 0x000000060c057899 */ /* 0x000fcc000800063f */
[----:B------:R-:W-:-:S04]  /*13fa0*/  IADD3 R21, RZ, -UR5, RZ ;  /* 0x80000005ff157c10 */ /* 0x000fc8000fffe0ff */
[----:B------:R-:W-:-:S07]  /*13fb0*/  SHF.R.S32.HI R3, RZ, 0x1f, R21 ;  /* 0x0000001fff037819 */ /* 0x000fce0000011415 */
.L_x_6833:
        /* <DEDUP_REMOVED lines=41> */
.L_x_6831:
        /* <DEDUP_REMOVED lines=370> */
.L_x_6835:
[----:B------:R-:W-:Y:S02]  /*15970*/  ULDC UR8, c[0x0][0x250] ;  /* 0x0000940000087ab9 */ /* 0x000fe40000000800 */
[----:B------:R-:W-:-:S06]  /*15980*/  USHF.L.U32 UR4, UR8, 0x6, URZ ;  /* 0x0000000608047899 */ /* 0x000fcc000800063f */
[----:B------:R-:W-:-:S04]  /*15990*/  IADD3 R5, RZ, -UR4, RZ ;  /* 0x80000004ff057c10 */ /* 0x000fc8000fffe0ff */
[----:B------:R-:W-:-:S07]  /*159a0*/  SHF.R.S32.HI R0, RZ, 0x1f, R5 ;  /* 0x0000001fff007819 */ /* 0x000fce0000011405 */
.L_x_6836:
        /* <DEDUP_REMOVED lines=18> */
[----:B------:R-:W-:Y:S02]  /*15ad0*/  LEA R8, P0, R135, UR4, 0x1 ;  /* 0x0000000487087c11 */ /* 0x000fe4000f8008ff */
[----:B------:R-:W-:Y:S01]  /*15ae0*/  IADD3.X R7, R215, UR9, RZ, P1, !PT ;  /* 0x00000009d7077c10 */ /* 0x000fe20008ffe4ff */
[----:B------:R-:W-:Y:S01]  /*15af0*/  LDGSTS.E.BYPASS.LTC128B.128 [R208+0xe000], desc[UR6][R4.64+0x80] ;  /* 0x0e00008004d07fae */ /* 0x000fe2000b901d46 */
[----:B------:R-:W-:Y:S02]  /*15b00*/  LEA.HI.X R9, R135, UR5, R136, 0x1, P0 ;  /* 0x0000000587097c11 */ /* 0x000fe400080f0c88 */
        /* <DEDUP_REMOVED lines=12> */
[C---:B------:R-:W-:Y:S01]  /*15bd0*/  ISETP.GE.AND P5, PT, R211.reuse, R216, PT ;  /* 0x000000d8d300720c */ /* 0x040fe20003fa6270 */
[----:B------:R2:W-:Y:S03]  /*15be0*/  LDGSTS.E.BYPASS.LTC128B.128 [R208+0xd000], desc[UR6][R20.64] ;  /* 0x0d00000014d07fae */ /* 0x0005e6000b901d46 */
[----:B------:R-:W-:Y:S01]  /*15bf0*/  ISETP.LT.OR P5, PT, R211, R218, P5 ;  /* 0x000000dad300720c */ /* 0x000fe20002fa1670 */
        /* <DEDUP_REMOVED lines=311> */
[----:B------:R-:W-:Y:S01]  /*16f70*/  ISETP.LT.OR P4, PT, R4, R217, P4 ;  /* 0x000000d90400720c */ /* 0x000fe20002781670 */
        /* <DEDUP_REMOVED lines=88> */
.L_x_6838:
[----:B------:R-:W-:Y:S02]  /*17500*/  ULDC UR8, c[0x0][0x248] ;  /* 0x0000920000087ab9 */ /* 0x000fe40000000800 */
[----:B------:R-:W-:-:S06]  /*17510*/  USHF.L.U32 UR4, UR8, 0x6, URZ ;  /* 0x0000000608047899 */ /* 0x000fcc000800063f */
[----:B------:R-:W-:-:S04]  /*17520*/  IADD3 R8, RZ, -UR4, RZ ;  /* 0x80000004ff087c10 */ /* 0x000fc8000fffe0ff */
[----:B------:R-:W-:-:S07]  /*17530*/  SHF.R.S32.HI R4, RZ, 0x1f, R8 ;  /* 0x0000001fff047819 */ /* 0x000fce0000011408 */
.L_x_6839:
        /* <DEDUP_REMOVED lines=28> */
.L_x_6837:
        /* <DEDUP_REMOVED lines=409> */
.L_x_6834:
        /* <DEDUP_REMOVED lines=21> */
.L_x_6844:
        /* <DEDUP_REMOVED lines=67> */
.L_x_6841:
        /* <DEDUP_REMOVED lines=312> */
.L_x_6843:
        /* <DEDUP_REMOVED lines=25> */
.L_x_6842:
        /* <DEDUP_REMOVED lines=92> */
[----:B------:R-:W-:Y:S02]  /*1b0e0*/  ISETP.GE.OR P5, PT, R3, R213, !P5 ;  /* 0x000000d50300720c */ /* 0x000fe40006fa6670 */
        /* <DEDUP_REMOVED lines=431> */
.L_x_6840:
        /* <DEDUP_REMOVED lines=21> */
[----:B------:R-:W-:Y:S01]  /*1cd30*/  SHF.R.S32.HI R12, RZ, 0x1f, R2 ;  /* 0x0000001fff0c7819 */ /* 0x000fe20000011402 */
[----:B-----5:R-:W-:Y:S02]  /*1cd40*/  IMAD R22, R19, R22, UR5 ;  /* 0x0000000513167e24 */ /* 0x020fe4000f8e0216 */
[----:B--2---:R-:W-:Y:S01]  /*1cd50*/  FADD.FTZ R6, R13, R6 ;  /* 0x000000060d067221 */ /* 0x004fe20000010000 */
[----:B------:R-:W-:Y:S02]  /*1cd60*/  SHF.R.S32.HI R13, RZ, 0x2, R2 ;  /* 0x00000002ff0d7819 */ /* 0x000fe40000011402 */
[----:B------:R-:W-:Y:S01]  /*1cd70*/  LOP3.LUT R2, R2, 0x1ffffffc, RZ, 0xc0, !PT ;  /* 0x1ffffffc02027812 */ /* 0x000fe200078ec0ff */
[----:B---3--:R-:W-:Y:S01]  /*1cd80*/  FADD.FTZ R5, R8, R5 ;  /* 0x0000000508057221 */ /* 0x008fe20000010000 */
[----:B------:R-:W-:Y:S01]  /*1cd90*/  BAR.SYNC.DEFER_BLOCKING 0x0 ;  /* 0x0000000000007b1d */ /* 0x000fe20000010000 */
[----:B------:R-:W-:-:S02]  /*1cda0*/  FSETP.NE.FTZ.AND P5, PT, R6, RZ, PT ;  /* 0x000000ff0600720b */ /* 0x000fc40003fb5000 */
[--C-:B-1----:R-:W-:Y:S02]  /*1cdb0*/  SHF.R.S32.HI R9, RZ, 0x1f, R0.reuse ;  /* 0x0000001fff097819 */ /* 0x102fe40000011400 */
[----:B------:R-:W-:Y:S02]  /*1cdc0*/  FSETP.NE.FTZ.AND P4, PT, R5, RZ, PT ;  /* 0x000000ff0500720b */ /* 0x000fe40003f95000 */
[----:B------:R-:W-:Y:S02]  /*1cdd0*/  LOP3.LUT R8, R10, 0xffffffe0, RZ, 0xc0, !PT ;  /* 0xffffffe00a087812 */ /* 0x000fe400078ec0ff */
[----:B------:R-:W-:Y:S02]  /*1cde0*/  LEA.HI R12, R12, R13, RZ, 0x3 ;  /* 0x0000000d0c0c7211 */ /* 0x000fe400078f18ff */
[----:B------:R-:W-:Y:S02]  /*1cdf0*/  LEA.HI R4, R9, R0, RZ, 0x4 ;  /* 0x0000000009047211 */ /* 0x000fe400078f20ff */
[----:B------:R-:W-:Y:S01]  /*1ce00*/  MOV R9, 0x3f800000 ;  /* 0x3f80000000097802 */ /* 0x000fe20000000f00 */
[----:B------:R-:W1:Y:S01]  /*1ce10*/  @P5 MUFU.RCP R11, R6 ;  /* 0x00000006000b5308 */ /* 0x000e620000001000 */
[----:B------:R-:W-:Y:S01]  /*1ce20*/  SHF.R.S32.HI R15, RZ, 0x1f, R0 ;  /* 0x0000001fff0f7819 */ /* 0x000fe20000011400 */
[----:B------:R-:W2:Y:S01]  /*1ce30*/  @P5 LDC R21, c[0x0][0x2e8] ;  /* 0x0000ba00ff155b82 */ /* 0x000ea20000000800 */
[----:B------:R-:W-:-:S02]  /*1ce40*/  IADD3 R8, R7, -R8, RZ ;  /* 0x8000000807087210 */ /* 0x000fc40007ffe0ff */
[----:B------:R-:W-:Y:S02]  /*1ce50*/  LOP3.LUT R12, R12, 0xfffffff8, RZ, 0xc0, !PT ;  /* 0xfffffff80c0c7812 */ /* 0x000fe400078ec0ff */
[----:B------:R-:W-:Y:S01]  /*1ce60*/  SHF.R.S32.HI R10, RZ, 0x5, R10 ;  /* 0x00000005ff0a7819 */ /* 0x000fe2000001140a */
[----:B------:R-:W3:Y:S01]  /*1ce70*/  @P4 MUFU.RCP R9, R5 ;  /* 0x0000000500094308 */ /* 0x000ee20000001000 */
[----:B------:R-:W-:Y:S01]  /*1ce80*/  LEA.HI R15, R15, R0, RZ, 0x5 ;  /* 0x000000000f0f7211 */ /* 0x000fe200078f28ff */
[----:B------:R-:W4:Y:S01]  /*1ce90*/  @P4 LDC R20, c[0x0][0x2e8] ;  /* 0x0000ba00ff144b82 */ /* 0x000f220000000800 */
[----:B------:R-:W-:Y:S02]  /*1cea0*/  LOP3.LUT P0, RZ, R8, 0x3, RZ, 0xc0, !PT ;  /* 0x0000000308ff7812 */ /* 0x000fe4000780c0ff */
[----:B------:R-:W-:Y:S02]  /*1ceb0*/  IADD3 R8, R13, -R12, RZ ;  /* 0x8000000c0d087210 */ /* 0x000fe40007ffe0ff */
[----:B------:R-:W-:Y:S01]  /*1cec0*/  SHF.R.S32.HI R13, RZ, 0x1f, R10 ;  /* 0x0000001fff0d7819 */ /* 0x000fe2000001140a */
[----:B------:R-:W-:Y:S01]  /*1ced0*/  @P5 MUFU.LG2 R6, R6 ;  /* 0x0000000600065308 */ /* 0x000fe20000000c00 */
[----:B------:R-:W-:Y:S01]  /*1cee0*/  LOP3.LUT R17, R4, 0xfffffff0, RZ, 0xc0, !PT ;  /* 0xfffffff004117812 */ /* 0x000fe200078ec0ff */
[----:B-1----:R-:W-:Y:S01]  /*1cef0*/  FMUL.FTZ R128, R11, R128 ;  /* 0x000000800b807220 */ /* 0x002fe20000410000 */
[----:B------:R-:W-:Y:S01]  /*1cf00*/  LOP3.LUT R15, R15, 0xffffffe0, RZ, 0xc0, !PT ;  /* 0xffffffe00f0f7812 */ /* 0x000fe200078ec0ff */
[C---:B------:R-:W-:Y:S01]  /*1cf10*/  FMUL.FTZ R129, R11.reuse, R129 ;  /* 0x000000810b817220 */ /* 0x040fe20000410000 */
[----:B------:R-:W-:Y:S01]  /*1cf20*/  IADD3 R7, -R2, R7, RZ ;  /* 0x0000000702077210 */ /* 0x000fe20007ffe1ff */
[----:B------:R-:W-:Y:S01]  /*1cf30*/  FMUL.FTZ R124, R11, R124 ;  /* 0x0000007c0b7c7220 */ /* 0x000fe20000410000 */
[----:B------:R-:W-:Y:S01]  /*1cf40*/  LEA.HI R13, R13, R10, RZ, 0x2 ;  /* 0x0000000a0d0d7211 */ /* 0x000fe200078f10ff */
[----:B------:R-:W-:Y:S01]  /*1cf50*/  FMUL.FTZ R125, R11, R125 ;  /* 0x0000007d0b7d7220 */ /* 0x000fe20000410000 */
        /* <DEDUP_REMOVED lines=105> */
[----:B------:R-:W-:-:S02]  /*1d5f0*/  R2P PR, R8, 0x6 ;  /* 0x0000000608007804 */ /* 0x000fc40000000000 */
[----:B------:R-:W-:Y:S02]  /*1d600*/  SHF.L.U32 R4, R0, 0x6, RZ ;  /* 0x0000000600047819 */ /* 0x000fe400000006ff */
[----:B------:R-:W-:Y:S02]  /*1d610*/  LEA.HI R8, R2, R2, RZ, 0x1 ;  /* 0x0000000202087211 */ /* 0x000fe400078f08ff */
[----:B------:R-:W-:Y:S02]  /*1d620*/  ISETP.NE.U32.AND P3, PT, R9, 0x1, PT ;  /* 0x000000010900780c */ /* 0x000fe40003f65070 */
[----:B------:R-:W-:Y:S02]  /*1d630*/  LEA.HI R10, R10, R10, RZ, 0x1d ;  /* 0x0000000a0a0a7211 */ /* 0x000fe400078fe8ff */
[----:B------:R-:W-:Y:S02]  /*1d640*/  LOP3.LUT R4, R4, 0x1c0, RZ, 0xc0, !PT ;  /* 0x000001c004047812 */ /* 0x000fe400078ec0ff */
[----:B------:R-:W-:-:S02]  /*1d650*/  SHF.L.U32 R9, R8, 0x2, RZ ;  /* 0x0000000208097819 */ /* 0x000fc400000006ff */
[----:B------:R-:W-:Y:S02]  /*1d660*/  LOP3.LUT R15, R8, 0xffffffe, RZ, 0xc0, !PT ;  /* 0x0ffffffe080f7812 */ /* 0x000fe400078ec0ff */
[----:B------:R-:W-:Y:S02]  /*1d670*/  SHF.R.S32.HI R8, RZ, 0x2, R11 ;  /* 0x00000002ff087819 */ /* 0x000fe4000001140b */
[----:B------:R-:W-:Y:S02]  /*1d680*/  LEA R7, R7, R10, 0x1 ;  /* 0x0000000a07077211 */ /* 0x000fe400078e08ff */
[----:B------:R-:W-:Y:S01]  /*1d690*/  LOP3.LUT R9, R4, 0x38, R9, 0xf8, !PT ;  /* 0x0000003804097812 */ /* 0x000fe200078ef809 */
[----:B-1----:R-:W-:Y:S01]  /*1d6a0*/  IMAD R16, R18, R16, R205 ;  /* 0x0000001012107224 */ /* 0x002fe200078e02cd */
[----:B------:R-:W-:Y:S02]  /*1d6b0*/  SHF.R.U32.HI R4, RZ, 0x3, R4 ;  /* 0x00000003ff047819 */ /* 0x000fe40000011604 */
[----:B------:R-:W-:Y:S01]  /*1d6c0*/  LEA R13, R13, R8, 0x4 ;  /* 0x000000080d0d7211 */ /* 0x000fe200078e20ff */
[----:B------:R-:W-:Y:S01]  /*1d6d0*/  IMAD R16, R16, R19, R22 ;  /* 0x0000001310107224 */ /* 0x000fe200078e0216 */
[----:B------:R-:W-:-:S02]  /*1d6e0*/  LEA R7, R7, UR4, 0x2 ;  /* 0x0000000407077c11 */ /* 0x000fc4000f8e10ff */
[----:B------:R-:W-:Y:S02]  /*1d6f0*/  MOV R8, 0x40 ;  /* 0x0000004000087802 */ /* 0x000fe40000000f00 */
[----:B------:R-:W-:Y:S01]  /*1d700*/  MOV R10, 0x80 ;  /* 0x00000080000a7802 */ /* 0x000fe20000000f00 */
[----:B------:R-:W-:Y:S01]  /*1d710*/  STS.64 [R7], R128 ;  /* 0x0000008007007388 */ /* 0x000fe20000000a00 */
[----:B------:R-:W-:Y:S02]  /*1d720*/  LOP3.LUT R4, R9, R4, RZ, 0x3c, !PT ;  /* 0x0000000409047212 */ /* 0x000fe400078e3cff */
[----:B------:R-:W-:Y:S01]  /*1d730*/  IADD3 R15, R2, -R15, RZ ;  /* 0x8000000f020f7210 */ /* 0x000fe20007ffe0ff */
[----:B------:R-:W-:Y:S01]  /*1d740*/  STS.64 [R7+0x800], R130 ;  /* 0x0008008207007388 */ /* 0x000fe20000000a00 */
[----:B------:R-:W-:Y:S02]  /*1d750*/  IADD3 R9, R7, -0x20, RZ ;  /* 0xffffffe007097810 */ /* 0x000fe40007ffe0ff */
        /* <DEDUP_REMOVED lines=82> */
.L_x_6846:
[----:B------:R-:W-:Y:S05]  /*1dc80*/  BSYNC B0 ;  /* 0x0000000000007941 */ /* 0x000fea0003800000 */
.L_x_6845:
        /* <DEDUP_REMOVED lines=75> */
.L_x_6847:
        /* <DEDUP_REMOVED lines=12> */
.L_x_7493:


//--------------------- .text._ZN5flash24flash_fwd_splitkv_kernelI23Flash_fwd_kernel_traitsILi192ELi64ELi64ELi4ELb0ELb0EN7cutlass6half_tE19Flash_kernel_traitsILi192ELi64ELi64ELi4ES3_EELb0ELb1ELb1ELb0ELb0ELb0ELb1ELb1EEEvNS_16Flash_fwd_paramsE --------------------------
	.section	.text._ZN5flash24flash_fwd_splitkv_kernelI23Flash_fwd_kernel_traitsILi192ELi64ELi64ELi4ELb0ELb0EN7cutlass6half_tE19Flash_kernel_traitsILi192ELi64ELi64ELi4ES3_EELb0ELb1ELb1ELb0ELb0ELb0ELb1ELb1EEEvNS_16Flash_fwd_paramsE,"ax",@progbits
	.align	128
        .global         _ZN5flash24flash_fwd_splitkv_kernelI23Flash_fwd_kernel_traitsILi192ELi64ELi64ELi4ELb0ELb0EN7cutlass6half_tE19Flash_kernel_traitsILi192ELi64ELi64ELi4ES3_EELb0ELb1ELb1ELb0ELb0ELb0ELb1ELb1EEEvNS_16Flash_fwd_paramsE
        .type           _ZN5flash24flash_fwd_splitkv_kernelI23Flash_fwd_kernel_traitsILi192ELi64ELi64ELi4ELb0ELb0EN7cutlass6half_tE19Flash_kernel_traitsILi192ELi64ELi64ELi4ES3_EELb0ELb1ELb1ELb0ELb0ELb0ELb1ELb1EEEvNS_16Flash_fwd_paramsE,@function
        .size           _ZN5flash24flash_fwd_splitkv_kernelI23Flash_fwd_kernel_traitsILi192ELi64ELi64ELi4ELb0ELb0EN7cutlass6half_tE19Flash_kernel_traitsILi192ELi64ELi64ELi4ES3_EELb0ELb1ELb1ELb0ELb0ELb0ELb1ELb1EEEvNS_16Flash_fwd_paramsE,(.L_x_7494 - _ZN5flash24flash_fwd_splitkv_kernelI23Flash_fwd_kernel_traitsILi192ELi64ELi64ELi4ELb0ELb0EN7cutlass6half_tE19Flash_kernel_traitsILi192ELi64ELi64ELi4ES3_EELb0ELb1ELb1ELb0ELb0ELb0ELb1ELb1EEEvNS_16Flash_fwd_paramsE)
        .other          _ZN5flash24flash_fwd_splitkv_kernelI23Flash_fwd_kernel_traitsILi192ELi64ELi64ELi4ELb0ELb0EN7cutlass6half_tE19Flash_kernel_traitsILi192ELi64ELi64ELi4ES3_EELb0ELb1ELb1ELb0ELb0ELb0ELb1ELb1EEEvNS_16Flash_fwd_paramsE,@"STO_CUDA_ENTRY STV_DEFAULT"
_ZN5flash24flash_fwd_splitkv_kernelI23Flash_fwd_kernel_traitsILi192ELi64ELi64ELi4ELb0ELb0EN7cutlass6half_tE19Flash_kernel_traitsILi192ELi64ELi64ELi4ES3_EELb0ELb1ELb1ELb0ELb0ELb0ELb1ELb1EEEvNS_16Flash_fwd_paramsE:
.text._ZN5flash24flash_fwd_splitkv_kernelI23Flash_fwd_kernel_traitsILi192ELi64ELi64ELi4ELb0ELb0EN7cutlass6half_tE19Flash_kernel_traitsILi192ELi64ELi64ELi4ES3_EELb0ELb1ELb1ELb0ELb0ELb0ELb1ELb1EEEvNS_16Flash_fwd_paramsE:
[----:B------:R-:W-:Y:S01]  /*0000*/  LDC R1, c[0x0][0x28] ;  /* 0x00000a00ff017b82 */ /* 0x000fe20000000800 */
[----:B------:R-:W-:-:S07]  /*0010*/  ULDC UR11, c[0x0][0x270] ;  /* 0x00009c00000b7ab9 */ /* 0x000fce0000000800 */
[----:B------:R-:W1:Y:S01]  /*0020*/  S2UR UR4, SR_CTAID.Z ;  /* 0x00000000000479c3 */ /* 0x000e620000002700 */
[----:B------:R-:W2:Y:S01]  /*0030*/  I2F.U32.RP R2, UR11 ;  /* 0x0000000b00027d06 */ /* 0x000ea20008209000 */
[----:B------:R-:W-:Y:S01]  /*0040*/  UMOV UR6, URZ ;  /* 0x0000003f00067c82 */ /* 0x000fe20008000000 */
[----:B------:R-:W-:Y:S01]  /*0050*/  UISETP.NE.U32.AND UP1, UPT, UR11, URZ, UPT ;  /* 0x0000003f0b00728c */ /* 0x000fe2000bf25070 */
[----:B------:R-:W-:Y:S01]  /*0060*/  ULDC.64 UR8, c[0x0][0x300] ;  /* 0x0000c00000087ab9 */ /* 0x000fe20000000a00 */
[----:B------:R-:W-:Y:S01]  /*0070*/  ULDC.64 UR12, c[0x0][0x300] ;  /* 0x0000c000000c7ab9 */ /* 0x000fe20000000a00 */
[----:B------:R-:W-:Y:S02]  /*0080*/  ISETP.NE.U32.AND P5, PT, RZ, UR8, PT ;  /* 0x00000008ff007c0c */ /* 0x000fe4000bfa5070 */
[----:B------:R-:W3:Y:S01]  /*0090*/  LDC.64 R6, c[0x0][0x2f0] ;  /* 0x0000bc00ff067b82 */ /* 0x000ee20000000a00 */
[----:B--2---:R-:W2:Y:S02]  /*00a0*/  MUFU.RCP R0, R2 ;  /* 0x0000000200007308 */ /* 0x004ea40000001000 */
[----:B--2---:R-:W-:-:S05]  /*00b0*/  VIADD R0, R0, 0xffffffe ;  /* 0x0ffffffe00007836 */ /* 0x004fca0000000000 */
[----:B------:R-:W2:Y:S01]  /*00c0*/  LDC.64 R2, c[0x0][0x2f8] ;  /* 0x0000be00ff027b82 */ /* 0x000ea20000000a00 */
[----:B------:R-:W4:Y:S02]  /*00d0*/  F2I.FTZ.U32.TRUNC.NTZ R0, R0 ;  /* 0x0000000000007305 */ /* 0x000f24000021f000 */
[----:B----4-:R-:W-:-:S05]  /*00e0*/  R2UR UR7, R0 ;  /* 0x00000000000772ca */ /* 0x010fca00000e0000 */
[----:B------:R-:W4:Y:S08]  /*00f0*/  LDC.U8 R0, c[0x0][0x3c2] ;  /* 0x0000f080ff007b82 */ /* 0x000f300000000000 */
[----:B------:R-:W-:-:S04]  /*0100*/  UIADD3 UR5, URZ, -UR7, URZ ;  /* 0x800000073f057290 */ /* 0x000fc8000fffe03f */
[----:B------:R-:W-:-:S04]  /*0110*/  UIMAD UR5, UR5, UR11, URZ ;  /* 0x0000000b050572a4 */ /* 0x000fc8000f8e023f */
[----:B------:R-:W-:-:S04]  /*0120*/  UIMAD.WIDE.U32 UR6, UR7, UR5, UR6 ;  /* 0x00000005070672a5 */ /* 0x000fc8000f8e0006 */
[----:B-1----:R-:W-:-:S03]  /*0130*/  UIMAD.WIDE.U32 UR22, UR7, UR4, URZ ;  /* 0x00000004071672a5 */ /* 0x002fc6000f8e003f */
[----:B------:R-:W-:Y:S01]  /*0140*/  ULDC.64 UR6, c[0x0][0x2f0] ;  /* 0x0000bc0000067ab9 */ /* 0x000fe20000000a00 */
[----:B------:R-:W-:-:S04]  /*0150*/  UIADD3 UR5, -UR23, URZ, URZ ;  /* 0x0000003f17057290 */ /* 0x000fc8000fffe13f */
[----:B------:R-:W-:-:S04]  /*0160*/  UIMAD UR5, UR11, UR5, UR4 ;  /* 0x000000050b0572a4 */ /* 0x000fc8000f8e0204 */
[----:B------:R-:W-:-:S11]  /*0170*/  UISETP.GE.U32.AND UP0, UPT, UR5, UR11, UPT ;  /* 0x0000000b0500728c */ /* 0x000fd6000bf06070 */
[----:B------:R-:W-:Y:S02]  /*0180*/  @UP0 UIADD3 UR5, UR5, -UR11, URZ ;  /* 0x8000000b05050290 */ /* 0x000fe4000fffe03f */
[----:B------:R-:W-:Y:S02]  /*0190*/  @UP0 UIADD3 UR23, UR23, 0x1, URZ ;  /* 0x0000000117170890 */ /* 0x000fe4000fffe03f */
[----:B------:R-:W-:Y:S02]  /*01a0*/  UISETP.GE.U32.AND UP2, UPT, UR5, UR11, UPT ;  /* 0x0000000b0500728c */ /* 0x000fe4000bf46070 */
[----:B------:R-:W-:-:S04]  /*01b0*/  UISETP.NE.U32.AND UP0, UPT, UR6, URZ, UPT ;  /* 0x0000003f0600728c */ /* 0x000fc8000bf05070 */
[----:B------:R-:W-:-:S03]  /*01c0*/  UISETP.NE.AND.EX UP0, UPT, UR7, URZ, UPT, UP0 ;  /* 0x0000003f0700728c */ /* 0x000fc6000bf05300 */
[----:B------:R-:W-:Y:S02]  /*01d0*/  ULDC.64 UR6, c[0x0][0x208] ;  /* 0x0000820000067ab9 */ /* 0x000fe40000000a00 */
[----:B------:R-:W-:Y:S01]  /*01e0*/  @UP2 UIADD3 UR23, UR23, 0x1, URZ ;  /* 0x0000000117172890 */ /* 0x000fe2000fffe03f */
[----:B------:R-:W-:Y:S01]  /*01f0*/  PLOP3.LUT P0, PT, PT, PT, UP0, 0x80, 0x0 ;  /* 0x000000000000781c */ /* 0x000fe20003f0f008 */
[----:B------:R-:W-:-:S06]  /*0200*/  @!UP1 ULOP3.LUT UR23, URZ, UR11, URZ, 0x33, !UPT ;  /* 0x0000000b3f179292 */ /* 0x000fcc000f8e333f */
[----:B------:R-:W-:-:S04]  /*0210*/  IMAD.U32 R4, RZ, RZ, UR23 ;  /* 0x00000017ff047e24 */ /* 0x000fc8000f8e00ff */
[----:B---3--:R-:W-:-:S05]  /*0220*/  IMAD.WIDE R8, R4, 0x4, R6 ;  /* 0x0000000404087825 */ /* 0x008fca00078e0206 */
[----:B------:R-:W3:Y:S04]  /*0230*/  @P0 LDG.E R6, desc[UR6][R8.64] ;  /* 0x0000000608060981 */ /* 0x000ee8000c1e1900 */
[----:B------:R1:W3:Y:S01]  /*0240*/  @P0 LDG.E R4, desc[UR6][R8.64+0x4] ;  /* 0x0000040608040981 */ /* 0x0002e2000c1e1900 */
[----:B------:R-:W-:Y:S01]  /*0250*/  ISETP.NE.AND.EX P5, PT, RZ, UR9, PT, P5 ;  /* 0x00000009ff007c0c */ /* 0x000fe2000bfa5350 */
[----:B------:R-:W-:Y:S01]  /*0260*/  UIMAD.WIDE UR12, UR23, 0x4, UR12 ;  /* 0x00000004170c78a5 */ /* 0x000fe2000f8e020c */
[----:B----4-:R-:W-:Y:S02]  /*0270*/  ISETP.NE.AND P2, PT, R0, RZ, PT ;  /* 0x000000ff0000720c */ /* 0x010fe40003f45270 */
[----:B--2---:R-:W-:-:S03]  /*0280*/  ISETP.EQ.U32.AND P1, PT, R2, RZ, PT ;  /* 0x000000ff0200720c */ /* 0x004fc60003f22070 */
[----:B------:R-:W-:Y:S01]  /*0290*/  IMAD.U32 R148, RZ, RZ, UR12 ;  /* 0x0000000cff947e24 */ /* 0x000fe2000f8e00ff */
[----:B------:R-:W-:Y:S01]  /*02a0*/  ISETP.EQ.OR.EX P1, PT, R3, RZ, !P2, P1 ;  /* 0x000000ff0300720c */ /* 0x000fe20005722710 */
[----:B------:R-:W-:Y:S01]  /*02b0*/  IMAD.U32 R149, RZ, RZ, UR13 ;  /* 0x0000000dff957e24 */ /* 0x000fe2000f8e00ff */
[----:B------:R-:W-:Y:S02]  /*02c0*/  ULDC.64 UR12, c[0x0][0x2f8] ;  /* 0x0000be00000c7ab9 */ /* 0x000fe40000000a00 */
[----:B------:R-:W-:Y:S01]  /*02d0*/  UIMAD.WIDE UR12, UR23, 0x4, UR12 ;  /* 0x00000004170c78a5 */ /* 0x000fe2000f8e020c */
[----:B------:R-:W-:Y:S01]  /*02e0*/  IMAD.MOV.U32 R0, RZ, RZ, -0x1 ;  /* 0xffffffffff007424 */ /* 0x000fe200078e00ff */
[----:B------:R-:W2:Y:S04]  /*02f0*/  @P5 LDG.E R5, desc[UR6][R148.64] ;  /* 0x0000000694055981 */ /* 0x000ea8000c1e1900 */
[----:B-1----:R-:W-:-:S02]  /*0300*/  IMAD.U32 R8, RZ, RZ, UR12 ;  /* 0x0000000cff087e24 */ /* 0x002fc4000f8e00ff */
[----:B------:R-:W-:-:S05]  /*0310*/  IMAD.U32 R9, RZ, RZ, UR13 ;  /* 0x0000000dff097e24 */ /* 0x000fca000f8e00ff */
[----:B------:R1:W5:Y:S01]  /*0320*/  @!P1 LDG.E R0, desc[UR6][R8.64] ;  /* 0x0000000608009981 */ /* 0x000362000c1e1900 */
[----:B------:R-:W-:Y:S01]  /*0330*/  UMOV UR12, 0xffffffff ;  /* 0xffffffff000c7882 */ /* 0x000fe20000000000 */
[----:B------:R-:W-:Y:S01]  /*0340*/  UIADD3 UR28, -UR23, URZ, URZ ;  /* 0x0000003f171c7290 */ /* 0x000fe2000fffe13f */
[----:B------:R-:W4:Y:S01]  /*0350*/  S2UR UR26, SR_CTAID.X ;  /* 0x00000000001a79c3 */ /* 0x000f220000002500 */
[----:B------:R-:W-:Y:S02]  /*0360*/  UMOV UR10, URZ ;  /* 0x0000003f000a7c82 */ /* 0x000fe40008000000 */
[----:B------:R-:W-:-:S05]  /*0370*/  UIMAD UR28, UR11, UR28, UR4 ;  /* 0x0000001c0b1c72a4 */ /* 0x000fca000f8e0204 */
[----:B------:R-:W1:Y:S01]  /*0380*/  S2UR UR13, SR_CTAID.Y ;  /* 0x00000000000d79c3 */ /* 0x000e620000002600 */
[----:B---3--:R-:W-:Y:S02]  /*0390*/  @P0 R2UR UR12, R6 ;  /* 0x00000000060c02ca */ /* 0x008fe400000e0000 */
[----:B------:R-:W-:Y:S02]  /*03a0*/  @P0 R2UR UR21, R4 ;  /* 0x00000000041502ca */ /* 0x000fe400000e0000 */
[----:B------:R-:W-:-:S04]  /*03b0*/  ISETP.NE.U32.AND P0, PT, R2, RZ, PT ;  /* 0x000000ff0200720c */ /* 0x000fc80003f05070 */
[----:B------:R-:W-:-:S07]  /*03c0*/  ISETP.NE.AND.EX P0, PT, R3, RZ, PT, P0 ;  /* 0x000000ff0300720c */ /* 0x000fce0003f05300 */
[----:B------:R-:W-:Y:S01]  /*03d0*/  @UP0 UIADD3 UR21, UR21, -UR12, URZ ;  /* 0x8000000c15150290 */ /* 0x000fe2000fffe03f */
[----:B--2---:R-:W-:-:S06]  /*03e0*/  @P5 R2UR UR10, R5 ;  /* 0x00000000050a52ca */ /* 0x004fcc00000e0000 */
[----:B------:R-:W-:Y:S01]  /*03f0*/  @!UP0 ULDC UR21, c[0x0][0x2c4] ;  /* 0x0000b10000158ab9 */ /* 0x000fe20000000800 */
[----:B-1--4-:R-:W-:Y:S08]  /*0400*/  @!P0 BRA `(.L_x_6848) ;  /* 0x00000000001c8947 */ /* 0x012ff00003800000 */
[----:B------:R-:W2:Y:S04]  /*0410*/  @P2 LDG.E R3, desc[UR6][R8.64+0x4] ;  /* 0x0000040608032981 */ /* 0x000ea8000c1e1900 */
[----:B------:R-:W3:Y:S01]  /*0420*/  @!P2 LDG.E R2, desc[UR6][R8.64] ;  /* 0x000000060802a981 */ /* 0x000ee2000c1e1900 */
[----:B------:R-:W-:Y:S01]  /*0430*/  VOTEU.ANY UP0, P2 ;  /* 0x00000000003f7886 */ /* 0x000fe20001000100 */
[----:B--2--5:R-:W-:-:S05]  /*0440*/  @P2 IMAD.IADD R3, R3, 0x1, -R0 ;  /* 0x0000000103032824 */ /* 0x024fca00078e0a00 */
[----:B------:R-:W-:Y:S02]  /*0450*/  @P2 R2UR UR22, R3 ;  /* 0x00000000031622ca */ /* 0x000fe400000e0000 */
[----:B---3--:R-:W-:Y:S01]  /*0460*/  @!P2 R2UR UR22, R2 ;  /* 0x000000000216a2ca */ /* 0x008fe200000e0000 */
[----:B------:R-:W-:-:S14]  /*0470*/  BRA `(.L_x_6849) ;  /* 0x0000000000047947 */ /* 0x000fdc0003800000 */
.L_x_6848:
[----:B------:R-:W-:-:S03]  /*0480*/  ULDC UR22, c[0x0][0x2c8] ;  /* 0x0000b20000167ab9 */ /* 0x000fc60000000800 */
.L_x_6849:
        /* <DEDUP_REMOVED lines=13> */
[----:B------:R-:W-:Y:S01]  /*0560*/  ULDC UR15, c[0x0][0x10] ;  /* 0x00000400000f7ab9 */ /* 0x000fe20000000800 */
[----:B------:R-:W2:Y:S01]  /*0570*/  LDC R2, c[0x0][0x10] ;  /* 0x00000400ff027b82 */ /* 0x000ea20000000800 */
[----:B------:R-:W-:Y:S01]  /*0580*/  ULDC UR5, c[0x0][0x2c8] ;  /* 0x0000b20000057ab9 */ /* 0x000fe20000000800 */
[----:B------:R-:W-:Y:S01]  /*0590*/  UMOV UR18, URZ ;  /* 0x0000003f00127c82 */ /* 0x000fe20008000000 */
[----:B------:R-:W-:Y:S01]  /*05a0*/  UIADD3 UR5, UR5, 0x3f, URZ ;  /* 0x0000003f05057890 */ /* 0x000fe2000fffe03f */
[----:B-----5:R-:W-:Y:S01]  /*05b0*/  @P1 R2UR UR27, R4 ;  /* 0x00000000041b12ca */ /* 0x020fe200000e0000 */
[----:B------:R-:W-:Y:S01]  /*05c0*/  UIADD3 UR22, UR22, -UR10, URZ ;  /* 0x8000000a16167290 */ /* 0x000fe2000fffe03f */
[----:B------:R-:W3:Y:S01]  /*05d0*/  S2R R115, SR_TID.X ;  /* 0x0000000000737919 */ /* 0x000ee20000002100 */
[----:B------:R-:W-:-:S04]  /*05e0*/  USHF.R.S32.HI UR4, URZ, 0x1f, UR5 ;  /* 0x0000001f3f047899 */ /* 0x000fc80008011405 */
[----:B------:R-:W-:-:S04]  /*05f0*/  ULEA.HI UR4, UR4, UR5, URZ, 0x6 ;  /* 0x0000000504047291 */ /* 0x000fc8000f8f303f */
[----:B------:R-:W-:Y:S02]  /*0600*/  ULEA.HI.SX32 UR16, UR4, UR15, 0x1a ;  /* 0x0000000f04107291 */ /* 0x000fe4000f8fd23f */
[----:B------:R-:W-:Y:S02]  /*0610*/  @UP1 UIADD3 UR27, UR27, -UR10, URZ ;  /* 0x8000000a1b1b1290 */ /* 0x000fe4000fffe03f */
[----:B------:R-:W-:Y:S01]  /*0620*/  UIADD3 UR16, UR16, -0x1, URZ ;  /* 0xffffffff10107890 */ /* 0x000fe2000fffe03f */
[-C--:B--2---:R-:W-:Y:S02]  /*0630*/  IABS R3, R2.reuse ;  /* 0x0000000200037213 */ /* 0x084fe40000000000 */
[----:B------:R-:W-:Y:S02]  /*0640*/  IABS R2, R2 ;  /* 0x0000000200027213 */ /* 0x000fe40000000000 */
[----:B------:R-:W-:-:S03]  /*0650*/  R2UR UR14, R3 ;  /* 0x00000000030e72ca */ /* 0x000fc600000e0000 */
[----:B------:R-:W-:-:S05]  /*0660*/  IMAD.MOV R2, RZ, RZ, -R2 ;  /* 0x000000ffff027224 */ /* 0x000fca00078e0a02 */
[----:B------:R-:W-:-:S05]  /*0670*/  R2UR UR20, R2 ;  /* 0x00000000021472ca */ /* 0x000fca00000e0000 */
        /* <DEDUP_REMOVED lines=11> */
[----:B------:R-:W-:-:S03]  /*0730*/  UIMAD.WIDE.U32 UR18, UR19, UR4, UR18 ;  /* 0x00000004131272a5 */ /* 0x000fc6000f8e0012 */
[----:B------:R-:W-:Y:S01]  /*0740*/  @!UP1 ULDC.64 UR4, c[0x0][0x318] ;  /* 0x0000c60000049ab9 */ /* 0x000fe20000000a00 */
[----:B------:R-:W-:Y:S02]  /*0750*/  UIMAD.WIDE.U32 UR24, UR19, UR17, URZ ;  /* 0x00000011131872a5 */ /* 0x000fe4000f8e003f */
[----:B------:R-:W-:Y:S02]  /*0760*/  @!UP1 UISETP.NE.U32.AND UP0, UPT, UR4, URZ, UPT ;  /* 0x0000003f0400928c */ /* 0x000fe4000bf05070 */
[----:B------:R-:W-:Y:S02]  /*0770*/  UIMAD UR20, UR25, UR20, UR17 ;  /* 0x00000014191472a4 */ /* 0x000fe4000f8e0211 */
[----:B------:R-:W-:Y:S01]  /*0780*/  @!UP1 UISETP.NE.AND.EX UP0, UPT, UR5, URZ, UPT, UP0 ;  /* 0x0000003f0500928c */ /* 0x000fe2000bf05300 */
[----:B------:R-:W-:Y:S02]  /*0790*/  @!UP1 ULDC UR4, c[0x0][0x2cc] ;  /* 0x0000b30000049ab9 */ /* 0x000fe40000000800 */
[----:B------:R-:W-:Y:S01]  /*07a0*/  ULDC UR5, c[0x0][0x394] ;  /* 0x0000e50000057ab9 */ /* 0x000fe20000000800 */
[----:B------:R-:W-:-:S02]  /*07b0*/  @!UP1 USEL UR4, UR4, URZ, UP0 ;  /* 0x0000003f04049287 */ /* 0x000fc40008000000 */
[----:B------:R-:W-:Y:S02]  /*07c0*/  UISETP.GT.U32.AND UP0, UPT, UR14, UR20, UPT ;  /* 0x000000140e00728c */ /* 0x000fe4000bf04070 */
[----:B------:R-:W-:Y:S02]  /*07d0*/  @!UP1 UIADD3 UR27, UR22, UR4, URZ ;  /* 0x00000004161b9290 */ /* 0x000fe4000fffe03f */
[----:B------:R-:W-:Y:S02]  /*07e0*/  UISETP.NE.AND UP1, UPT, UR15, URZ, UPT ;  /* 0x0000003f0f00728c */ /* 0x000fe4000bf25270 */
[----:B------:R-:W-:Y:S02]  /*07f0*/  UIADD3 UR18, UR27, 0x3f, URZ ;  /* 0x0000003f1b127890 */ /* 0x000fe4000fffe03f */
[----:B------:R-:W-:Y:S02]  /*0800*/  UIADD3 UR19, UR27, UR26, -UR21 ;  /* 0x0000001a1b137290 */ /* 0x000fe4000fffe815 */
[----:B------:R-:W-:-:S02]  /*0810*/  UIADD3 UR17, -UR21, 0x7f, UR26 ;  /* 0x0000007f15117890 */ /* 0x000fc4000fffe11a */
[----:B------:R-:W-:Y:S02]  /*0820*/  @!UP0 UIADD3 UR20, UR20, -UR14, URZ ;  /* 0x8000000e14148290 */ /* 0x000fe4000fffe03f */
[----:B------:R-:W-:Y:S02]  /*0830*/  @!UP0 UIADD3 UR25, UR25, 0x1, URZ ;  /* 0x0000000119198890 */ /* 0x000fe4000fffe03f */
[----:B------:R-:W-:Y:S02]  /*0840*/  UISETP.GE.U32.AND UP2, UPT, UR20, UR14, UPT ;  /* 0x0000000e1400728c */ /* 0x000fe4000bf46070 */
[----:B------:R-:W-:Y:S02]  /*0850*/  UISETP.GE.AND UP0, UPT, UR16, URZ, UPT ;  /* 0x0000003f1000728c */ /* 0x000fe4000bf06270 */
[----:B------:R-:W-:Y:S02]  /*0860*/  USHF.R.S32.HI UR14, URZ, 0x1f, UR18 ;  /* 0x0000001f3f0e7899 */ /* 0x000fe40008011412 */
[----:B------:R-:W-:Y:S01]  /*0870*/  UIADD3 UR19, UR19, -UR5, URZ ;  /* 0x8000000513137290 */ /* 0x000fe2000fffe03f */
[----:B------:R-:W-:Y:S01]  /*0880*/  ULDC UR4, c[0x0][0x398] ;  /* 0x0000e60000047ab9 */ /* 0x000fe20000000800 */
[----:B------:R-:W-:-:S03]  /*0890*/  ULEA.HI UR14, UR14, UR18, URZ, 0x6 ;  /* 0x000000120e0e7291 */ /* 0x000fc6000f8f303f */
[----:B------:R-:W-:Y:S02]  /*08a0*/  @UP2 UIADD3 UR25, UR25, 0x1, URZ ;  /* 0x0000000119192890 */ /* 0x000fe4000fffe03f */
[----:B------:R-:W-:Y:S02]  /*08b0*/  UIADD3 UR4, UR17, UR4, UR27 ;  /* 0x0000000411047290 */ /* 0x000fe4000fffe01b */
[----:B------:R-:W-:Y:S01]  /*08c0*/  USHF.R.S32.HI UR16, URZ, 0x1f, UR19 ;  /* 0x0000001f3f107899 */ /* 0x000fe20008011413 */
[----:B------:R-:W-:Y:S01]  /*08d0*/  IMAD.U32 R3, RZ, RZ, UR14 ;  /* 0x0000000eff037e24 */ /* 0x000fe2000f8e00ff */
[----:B------:R-:W-:Y:S02]  /*08e0*/  @!UP0 UIADD3 UR25, -UR25, URZ, URZ ;  /* 0x0000003f19198290 */ /* 0x000fe4000fffe13f */
[----:B------:R-:W-:Y:S02]  /*08f0*/  @!UP1 ULOP3.LUT UR25, URZ, UR15, URZ, 0x33, !UPT ;  /* 0x0000000f3f199292 */ /* 0x000fe4000f8e333f */
[----:B------:R-:W-:Y:S01]  /*0900*/  USHF.R.S32.HI UR5, URZ, 0x1f, UR4 ;  /* 0x0000001f3f057899 */ /* 0x000fe20008011404 */
[----:B------:R-:W-:Y:S01]  /*0910*/  SHF.R.S32.HI R3, RZ, 0x6, R3 ;  /* 0x00000006ff037819 */ /* 0x000fe20000011403 */
[----:B------:R-:W-:-:S02]  /*0920*/  ULEA.HI UR16, UR16, UR19, URZ, 0x6 ;  /* 0x0000001310107291 */ /* 0x000fc4000f8f303f */
[----:B------:R-:W-:Y:S01]  /*0930*/  ULEA.HI UR5, UR5, UR4, URZ, 0x6 ;  /* 0x0000000405057291 */ /* 0x000fe2000f8f303f */
[----:B------:R-:W-:Y:S01]  /*0940*/  IMAD.U32 R2, RZ, RZ, UR25 ;  /* 0x00000019ff027e24 */ /* 0x000fe2000f8e00ff */
[----:B------:R-:W-:Y:S02]  /*0950*/  USHF.R.S32.HI UR16, URZ, 0x6, UR16 ;  /* 0x000000063f107899 */ /* 0x000fe40008011410 */
[----:B------:R-:W-:Y:S02]  /*0960*/  UIMAD UR18, UR25, UR13, URZ ;  /* 0x0000000d191272a4 */ /* 0x000fe4000f8e023f */
[----:B------:R-:W-:Y:S02]  /*0970*/  USHF.R.S32.HI UR5, URZ, 0x6, UR5 ;  /* 0x000000063f057899 */ /* 0x000fe40008011405 */
[----:B------:R-:W-:Y:S02]  /*0980*/  UISETP.LT.AND UP0, UPT, UR18, UR16, UPT ;  /* 0x000000101200728c */ /* 0x000fe4000bf01270 */
[----:B------:R-:W-:-:S02]  /*0990*/  VIADDMNMX R2, R2, UR18, R3, PT ;  /* 0x0000001202027c46 */ /* 0x000fc4000b800103 */
[----:B------:R-:W-:Y:S02]  /*09a0*/  USEL UR18, UR18, UR16, !UP0 ;  /* 0x0000001012127287 */ /* 0x000fe4000c000000 */
[----:B------:R-:W-:-:S04]  /*09b0*/  VIMNMX R134, R2, UR5, PT ;  /* 0x0000000502867c48 */ /* 0x000fc8000bfe0100 */
[----:B------:R-:W-:-:S13]  /*09c0*/  ISETP.LE.AND P0, PT, R134, UR18, PT ;  /* 0x0000001286007c0c */ /* 0x000fda000bf03270 */
[----:B---3--:R-:W-:Y:S05]  /*09d0*/  @!P0 BRA `(.L_x_6850) ;  /* 0x00000008005c8947 */ /* 0x008fea0003800000 */
[----:B------:R-:W-:Y:S01]  /*09e0*/  SHF.R.S32.HI R10, RZ, 0x1f, R115 ;  /* 0x0000001fff0a7819 */ /* 0x000fe20000011473 */
[----:B------:R-:W-:Y:S01]  /*09f0*/  ULDC.64 UR4, c[0x0][0x2c0] ;  /* 0x0000b00000047ab9 */ /* 0x000fe20000000a00 */
[----:B------:R-:W-:Y:S01]  /*0a00*/  UIADD3 UR21, -UR26, UR21, URZ ;  /* 0x000000151a157290 */ /* 0x000fe2000fffe13f */
[----:B------:R-:W-:Y:S01]  /*0a10*/  BSSY B0, `(.L_x_6851) ;  /* 0x000002a000007945 */ /* 0x000fe20003800000 */
[----:B------:R-:W-:Y:S01]  /*0a20*/  LEA.HI R10, R10, R115, RZ, 0x4 ;  /* 0x000000730a0a7211 */ /* 0x000fe200078f20ff */
[----:B------:R-:W-:-:S03]  /*0a30*/  UIMAD UR4, UR13, UR4, UR23 ;  /* 0x000000040d0472a4 */ /* 0x000fc6000f8e0217 */
[----:B------:R-:W-:Y:S01]  /*0a40*/  LOP3.LUT R0, R10, 0xfffffff0, RZ, 0xc0, !PT ;  /* 0xfffffff00a007812 */ /* 0x000fe200078ec0ff */
[----:B------:R-:W-:Y:S01]  /*0a50*/  UIMAD UR4, UR4, UR11, UR28 ;  /* 0x0000000b040472a4 */ /* 0x000fe2000f8e021c */
[----:B------:R-:W-:-:S03]  /*0a60*/  SHF.R.S32.HI R10, RZ, 0x4, R10 ;  /* 0x00000004ff0a7819 */ /* 0x000fc6000001140a */
[----:B------:R-:W-:Y:S01]  /*0a70*/  IMAD.IADD R115, R115, 0x1, -R0 ;  /* 0x0000000173737824 */ /* 0x000fe200078e0a00 */
[----:B------:R-:W-:Y:S01]  /*0a80*/  UIMAD UR8, UR4, UR5, UR26 ;  /* 0x00000005040872a4 */ /* 0x000fe2000f8e021a */
[C---:B------:R-:W-:Y:S01]  /*0a90*/  ISETP.GE.AND P4, PT, R10.reuse, UR21, PT ;  /* 0x000000150a007c0c */ /* 0x040fe2000bf86270 */
[C---:B------:R-:W-:Y:S01]  /*0aa0*/  VIADD R7, R10.reuse, 0x8 ;  /* 0x000000080a077836 */ /* 0x040fe20000000000 */
[----:B------:R-:W-:Y:S01]  /*0ab0*/  ULDC UR4, c[0x0][0x2dc] ;  /* 0x0000b70000047ab9 */ /* 0x000fe20000000800 */
[C---:B------:R-:W-:Y:S01]  /*0ac0*/  IMAD.SHL.U32 R14, R115.reuse, 0x4, RZ ;  /* 0x00000004730e7824 */ /* 0x040fe200078e00ff */
[----:B------:R-:W-:Y:S01]  /*0ad0*/  UIMAD UR4, UR8, UR4, URZ ;  /* 0x00000004080472a4 */ /* 0x000fe2000f8e023f */
[C---:B------:R-:W-:Y:S01]  /*0ae0*/  VIADD R6, R10.reuse, 0x10 ;  /* 0x000000100a067836 */ /* 0x040fe20000000000 */
[----:B------:R-:W-:Y:S01]  /*0af0*/  ISETP.NE.AND P6, PT, R115, RZ, PT ;  /* 0x000000ff7300720c */ /* 0x000fe20003fc5270 */
[----:B------:R-:W-:Y:S01]  /*0b00*/  VIADD R2, R10, 0x30 ;  /* 0x000000300a027836 */ /* 0x000fe20000000000 */
[--C-:B------:R-:W-:Y:S01]  /*0b10*/  SHF.R.S32.HI R15, RZ, 0x1f, R14.reuse ;  /* 0x0000001fff0f7819 */ /* 0x100fe2000001140e */
[----:B------:R-:W-:Y:S01]  /*0b20*/  VIADD R9, R14, 0x40 ;  /* 0x000000400e097836 */ /* 0x000fe20000000000 */
[----:B------:R-:W-:Y:S01]  /*0b30*/  ISETP.GE.AND P3, PT, R7, UR21, PT ;  /* 0x0000001507007c0c */ /* 0x000fe2000bf66270 */
[----:B------:R-:W-:Y:S01]  /*0b40*/  IMAD.U32 R0, RZ, RZ, UR4 ;  /* 0x00000004ff007e24 */ /* 0x000fe2000f8e00ff */
        /* <DEDUP_REMOVED lines=22> */
.L_x_6852:
[----:B------:R-:W-:Y:S05]  /*0cb0*/  BSYNC B0 ;  /* 0x0000000000007941 */ /* 0x000fea0003800000 */
.L_x_6851:
        /* <DEDUP_REMOVED lines=11> */
.L_x_6854:
[----:B------:R-:W-:Y:S05]  /*0d70*/  BSYNC B0 ;  /* 0x0000000000007941 */ /* 0x000fea0003800000 */
.L_x_6853:
        /* <DEDUP_REMOVED lines=10> */
.L_x_6856:
[----:B------:R-:W-:Y:S05]  /*0e20*/  BSYNC B0 ;  /* 0x0000000000007941 */ /* 0x000fea0003800000 */
.L_x_6855:
        /* <DEDUP_REMOVED lines=10> */
.L_x_6858:
[----:B------:R-:W-:Y:S05]  /*0ed0*/  BSYNC B0 ;  /* 0x0000000000007941 */ /* 0x000fea0003800000 */
.L_x_6857:
        /* <DEDUP_REMOVED lines=9> */
.L_x_6860:
[----:B------:R-:W-:Y:S05]  /*0f70*/  BSYNC B0 ;  /* 0x0000000000007941 */ /* 0x000fea0003800000 */
.L_x_6859:
        /* <DEDUP_REMOVED lines=9> */
.L_x_6862:
[----:B------:R-:W-:Y:S05]  /*1010*/  BSYNC B0 ;  /* 0x0000000000007941 */ /* 0x000fea0003800000 */
.L_x_6861:
        /* <DEDUP_REMOVED lines=9> */
.L_x_6864:
[----:B------:R-:W-:Y:S05]  /*10b0*/  BSYNC B0 ;  /* 0x0000000000007941 */ /* 0x000fea0003800000 */
.L_x_6863:
        /* <DEDUP_REMOVED lines=9> */
.L_x_6866:
[----:B------:R-:W-:Y:S05]  /*1150*/  BSYNC B0 ;  /* 0x0000000000007941 */ /* 0x000fea0003800000 */
.L_x_6865:
        /* <DEDUP_REMOVED lines=31> */
.L_x_6850:
[----:B------:R-:W1:Y:S01]  /*1350*/  LDC.64 R2, c[0x0][0x368] ;  /* 0x0000da00ff027b82 */ /* 0x000e620000000a00 */
[----:B------:R-:W-:-:S07]  /*1360*/  IMAD.U32 R12, RZ, RZ, UR23 ;  /* 0x00000017ff0c7e24 */ /* 0x000fce000f8e00ff */
        /* <DEDUP_REMOVED lines=10> */
[----:B------:R1:W5:Y:S01]  /*1410*/  @P0 LDG.E R12, desc[UR6][R2.64] ;  /* 0x00000006020c0981 */ /* 0x000362000c1e1900 */
[----:B--2---:R-:W-:Y:S01]  /*1420*/  ISETP.NE.U32.AND P0, PT, R4, RZ, PT ;  /* 0x000000ff0400720c */ /* 0x004fe20003f05070 */
[----:B------:R-:W-:Y:S01]  /*1430*/  USHF.R.S32.HI UR24, URZ, 0x1f, UR23 ;  /* 0x0000001f3f187899 */ /* 0x000fe20008011417 */
[----:B------:R-:W-:Y:S02]  /*1440*/  PLOP3.LUT P3, PT, PT, PT, PT, 0x8, 0x0 ;  /* 0x000000000000781c */ /* 0x000fe40003f6e170 */
[----:B------:R-:W-:Y:S02]  /*1450*/  CS2R R198, SRZ ;  /* 0x0000000000c67805 */ /* 0x000fe4000001ff00 */
[----:B------:R-:W-:-:S13]  /*1460*/  ISETP.NE.AND.EX P0, PT, R5, RZ, PT, P0 ;  /* 0x000000ff0500720c */ /* 0x000fda0003f05300 */
[----:B------:R-:W-:Y:S05]  /*1470*/  @!P0 BRA `(.L_x_6867) ;  /* 0x0000000000288947 */ /* 0x000fea0003800000 */
[----:B-1----:R-:W1:Y:S02]  /*1480*/  LDC.64 R2, c[0x0][0x378] ;  /* 0x0000de00ff027b82 */ /* 0x002e640000000a00 */
        /* <DEDUP_REMOVED lines=9> */
.L_x_6867:
        /* <DEDUP_REMOVED lines=30> */
[----:B------:R3:W4:Y:S01]  /*1700*/  LDG.E R0, desc[UR6][R12.64] ;  /* 0x000000060c007981 */ /* 0x000722000c1e1900 */
[----:B-1----:R-:W-:Y:S02]  /*1710*/  IABS R6, R4 ;  /* 0x0000000400067213 */ /* 0x002fe40000000000 */
[----:B------:R-:W-:Y:S02]  /*1720*/  MOV R2, UR28 ;  /* 0x0000001c00027c02 */ /* 0x000fe40008000f00 */
[----:B------:R-:W1:Y:S02]  /*1730*/  I2F.RP R7, R6 ;  /* 0x0000000600077306 */ /* 0x000e640000209400 */
[----:B------:R-:W-:-:S06]  /*1740*/  IABS R2, R2 ;  /* 0x0000000200027213 */ /* 0x000fcc0000000000 */
[----:B-1----:R-:W1:Y:S01]  /*1750*/  MUFU.RCP R8, R7 ;  /* 0x0000000700087308 */ /* 0x002e620000001000 */
[----:B---3--:R-:W-:-:S04]  /*1760*/  IMAD.MOV R12, RZ, RZ, -R11 ;  /* 0x000000ffff0c7224 */ /* 0x008fc800078e0a0b */
[----:B------:R-:W-:-:S05]  /*1770*/  IMAD R19, R14, R12, R5 ;  /* 0x0000000c0e137224 */ /* 0x000fca00078e0205 */
[----:B------:R-:W-:Y:S02]  /*1780*/  SHF.R.S32.HI R13, RZ, 0x1f, R19 ;  /* 0x0000001fff0d7819 */ /* 0x000fe40000011413 */
[----:B-1----:R-:W-:-:S04]  /*1790*/  IADD3 R8, R8, 0xffffffe, RZ ;  /* 0x0ffffffe08087810 */ /* 0x002fc80007ffe0ff */
        /* <DEDUP_REMOVED lines=16> */
[----:B------:R-:W3:Y:S05]  /*18a0*/  LDC.64 R6, c[0x0][0x238] ;  /* 0x00008e00ff067b82 */ /* 0x000eea0000000a00 */
[----:B------:R-:W-:Y:S02]  /*18b0*/  @P2 IADD3 R10, R10, 0x1, RZ ;  /* 0x000000010a0a2810 */ /* 0x000fe40007ffe0ff */
[----:B----4-:R-:W-:Y:S01]  /*18c0*/  SHF.R.S32.HI R9, RZ, 0x1f, R0 ;  /* 0x0000001fff097819 */ /* 0x010fe20000011400 */
[----:B-1----:R-:W-:-:S04]  /*18d0*/  IMAD.WIDE.U32 R14, R0, R2, RZ ;  /* 0x00000002000e7225 */ /* 0x002fc800078e00ff */
[----:B------:R-:W-:Y:S02]  /*18e0*/  IMAD R8, R9, R2, RZ ;  /* 0x0000000209087224 */ /* 0x000fe400078e02ff */
[----:B------:R-:W-:Y:S02]  /*18f0*/  IMAD.MOV.U32 R2, RZ, RZ, R10 ;  /* 0x000000ffff027224 */ /* 0x000fe400078e000a */
[----:B------:R-:W-:Y:S02]  /*1900*/  IMAD R3, R0, R3, R8 ;  /* 0x0000000300037224 */ /* 0x000fe400078e0208 */
[----:B--2---:R-:W-:Y:S01]  /*1910*/  IMAD R8, R13, R154, RZ ;  /* 0x0000009a0d087224 */ /* 0x004fe200078e02ff */
[----:B------:R-:W-:Y:S01]  /*1920*/  @!P0 IADD3 R2, -R2, RZ, RZ ;  /* 0x000000ff02028210 */ /* 0x000fe20007ffe1ff */
[----:B------:R-:W-:Y:S01]  /*1930*/  IMAD.IADD R15, R15, 0x1, R3 ;  /* 0x000000010f0f7824 */ /* 0x000fe200078e0203 */
[----:B------:R-:W-:Y:S01]  /*1940*/  @!P1 LOP3.LUT R2, RZ, R4, RZ, 0x33, !PT ;  /* 0x00000004ff029212 */ /* 0x000fe200078e33ff */
[----:B------:R-:W-:-:S02]  /*1950*/  IMAD R4, R19, R155, R8 ;  /* 0x0000009b13047224 */ /* 0x000fc400078e0208 */
[----:B------:R-:W-:Y:S01]  /*1960*/  IMAD.WIDE.U32 R10, R19, R154, R14 ;  /* 0x0000009a130a7225 */ /* 0x000fe200078e000e */
[----:B------:R-:W-:-:S03]  /*1970*/  SHF.R.S32.HI R3, RZ, 0x1f, R2 ;  /* 0x0000001fff037819 */ /* 0x000fc60000011402 */
[----:B---3--:R-:W-:Y:S01]  /*1980*/  IMAD R9, R9, R6, RZ ;  /* 0x0000000609097224 */ /* 0x008fe200078e02ff */
        /* <DEDUP_REMOVED lines=12> */
.L_x_6868:
[----:B------:R-:W2:Y:S01]  /*1a50*/  LDC R4, c[0x0][0x278] ;  /* 0x00009e00ff047b82 */ /* 0x000ea20000000800 */
[----:B-1----:R-:W-:Y:S02]  /*1a60*/  MOV R2, UR28 ;  /* 0x0000001c00027c02 */ /* 0x002fe40008000f00 */
[----:B------:R-:W-:Y:S02]  /*1a70*/  ISETP.NE.AND P4, PT, R0, -0x1, PT ;  /* 0xffffffff0000780c */ /* 0x000fe40003f85270 */
[----:B------:R-:W-:-:S11]  /*1a80*/  IABS R2, R2 ;  /* 0x0000000200027213 */ /* 0x000fd60000000000 */
[----:B------:R-:W1:Y:S01]  /*1a90*/  @P4 LDC.64 R154, c[0x0][0x248] ;  /* 0x00009200ff9a4b82 */ /* 0x000e620000000a00 */
[----:B------:R-:W-:Y:S02]  /*1aa0*/  @P4 IADD3 R14, R0, UR10, RZ ;  /* 0x0000000a000e4c10 */ /* 0x000fe4000fffe0ff */
[----:B--2---:R-:W-:-:S04]  /*1ab0*/  IABS R3, R4 ;  /* 0x0000000400037213 */ /* 0x004fc80000000000 */
[----:B------:R-:W2:Y:S08]  /*1ac0*/  I2F.RP R8, R3 ;  /* 0x0000000300087306 */ /* 0x000eb00000209400 */
[----:B--2---:R-:W2:Y:S02]  /*1ad0*/  MUFU.RCP R7, R8 ;  /* 0x0000000800077308 */ /* 0x004ea40000001000 */
[----:B--2---:R-:W-:Y:S01]  /*1ae0*/  VIADD R7, R7, 0xffffffe ;  /* 0x0ffffffe07077836 */ /* 0x004fe20000000000 */
[----:B------:R-:W2:Y:S05]  /*1af0*/  @P4 LDC.64 R8, c[0x0][0x250] ;  /* 0x00009400ff084b82 */ /* 0x000eaa0000000a00 */
[----:B------:R-:W3:Y:S02]  /*1b00*/  F2I.FTZ.U32.TRUNC.NTZ R7, R7 ;  /* 0x0000000700077305 */ /* 0x000ee4000021f000 */
[----:B---3--:R-:W-:-:S04]  /*1b10*/  IMAD.MOV R6, RZ, RZ, -R7 ;  /* 0x000000ffff067224 */ /* 0x008fc800078e0a07 */
[----:B------:R-:W-:Y:S02]  /*1b20*/  IMAD R5, R6, R3, RZ ;  /* 0x0000000306057224 */ /* 0x000fe400078e02ff */
[----:B------:R-:W-:-:S04]  /*1b30*/  IMAD.MOV.U32 R6, RZ, RZ, RZ ;  /* 0x000000ffff067224 */ /* 0x000fc800078e00ff */
[----:B------:R-:W-:-:S04]  /*1b40*/  IMAD.HI.U32 R6, R7, R5, R6 ;  /* 0x0000000507067227 */ /* 0x000fc800078e0006 */
[----:B------:R-:W-:-:S04]  /*1b50*/  IMAD.MOV.U32 R5, RZ, RZ, R2 ;  /* 0x000000ffff057224 */ /* 0x000fc800078e0002 */
[----:B------:R-:W-:Y:S02]  /*1b60*/  IMAD.HI.U32 R10, R6, R5, RZ ;  /* 0x00000005060a7227 */ /* 0x000fe400078e00ff */
[----:B------:R-:W3:Y:S03]  /*1b70*/  LDC.64 R6, c[0x0][0x260] ;  /* 0x00009800ff067b82 */ /* 0x000ee60000000a00 */
[----:B------:R-:W-:-:S05]  /*1b80*/  IADD3 R2, -R10, RZ, RZ ;  /* 0x000000ff0a027210 */ /* 0x000fca0007ffe1ff */
[----:B------:R-:W-:Y:S01]  /*1b90*/  IMAD R2, R3, R2, R5 ;  /* 0x0000000203027224 */ /* 0x000fe200078e0205 */
[----:B------:R-:W-:-:S04]  /*1ba0*/  LEA R5, R134, 0xffffffc0, 0x6 ;  /* 0xffffffc086057811 */ /* 0x000fc800078e30ff */
[----:B------:R-:W-:Y:S02]  /*1bb0*/  ISETP.GT.U32.AND P0, PT, R3, R2, PT ;  /* 0x000000020300720c */ /* 0x000fe40003f04070 */
[----:B------:R-:W-:-:S11]  /*1bc0*/  SHF.R.S32.HI R13, RZ, 0x1f, R5 ;  /* 0x0000001fff0d7819 */ /* 0x000fd60000011405 */
[----:B------:R-:W-:Y:S02]  /*1bd0*/  @!P0 IMAD.IADD R2, R2, 0x1, -R3 ;  /* 0x0000000102028824 */ /* 0x000fe400078e0a03 */
[----:B------:R-:W-:Y:S01]  /*1be0*/  @!P0 VIADD R10, R10, 0x1 ;  /* 0x000000010a0a8836 */ /* 0x000fe20000000000 */
[----:B------:R-:W-:Y:S02]  /*1bf0*/  ISETP.NE.AND P0, PT, R4, RZ, PT ;  /* 0x000000ff0400720c */ /* 0x000fe40003f05270 */
[----:B------:R-:W-:Y:S01]  /*1c00*/  ISETP.GE.U32.AND P2, PT, R2, R3, PT ;  /* 0x000000030200720c */ /* 0x000fe20003f46070 */
[----:B-1----:R-:W-:Y:S01]  /*1c10*/  @P4 IMAD R3, R14, R155, RZ ;  /* 0x0000009b0e034224 */ /* 0x002fe200078e02ff */
[----:B------:R-:W-:Y:S01]  /*1c20*/  LOP3.LUT R2, R4, UR28, RZ, 0x3c, !PT ;  /* 0x0000001c04027c12 */ /* 0x000fe2000f8e3cff */
[----:B------:R-:W-:-:S03]  /*1c30*/  @P4 IMAD.WIDE.U32 R14, R14, R154, RZ ;  /* 0x0000009a0e0e4225 */ /* 0x000fc600078e00ff */
[----:B------:R-:W-:Y:S01]  /*1c40*/  ISETP.GE.AND P1, PT, R2, RZ, PT ;  /* 0x000000ff0200720c */ /* 0x000fe20003f26270 */
[----:B------:R-:W-:-:S06]  /*1c50*/  @P4 IMAD.IADD R3, R15, 0x1, R3 ;  /* 0x000000010f034824 */ /* 0x000fcc00078e0203 */
[----:B------:R-:W-:-:S06]  /*1c60*/  @P2 IADD3 R10, R10, 0x1, RZ ;  /* 0x000000010a0a2810 */ /* 0x000fcc0007ffe0ff */
[----:B------:R-:W-:Y:S01]  /*1c70*/  @!P1 IADD3 R10, -R10, RZ, RZ ;  /* 0x000000ff0a0a9210 */ /* 0x000fe20007ffe1ff */
[----:B--23--:R-:W-:Y:S06]  /*1c80*/  @P4 BRA `(.L_x_6870) ;  /* 0x0000000000304947 */ /* 0x00cfec0003800000 */
[----:B------:R-:W1:Y:S01]  /*1c90*/  LDC.64 R154, c[0x0][0x248] ;  /* 0x00009200ff9a7b82 */ /* 0x000e620000000a00 */
[----:B------:R-:W-:Y:S01]  /*1ca0*/  USHF.R.S32.HI UR4, URZ, 0x1f, UR10 ;  /* 0x0000001f3f047899 */ /* 0x000fe2000801140a */
[----:B-----5:R-:W-:-:S06]  /*1cb0*/  SHF.R.S32.HI R11, RZ, 0x1f, R12 ;  /* 0x0000001fff0b7819 */ /* 0x020fcc000001140c */
[----:B------:R-:W2:Y:S01]  /*1cc0*/  LDC.64 R2, c[0x0][0x230] ;  /* 0x00008c00ff027b82 */ /* 0x000ea20000000a00 */
[C---:B-1----:R-:W-:Y:S02]  /*1cd0*/  IMAD R14, R154.reuse, UR4, RZ ;  /* 0x000000049a0e7c24 */ /* 0x042fe4000f8e02ff */
[----:B------:R-:W-:-:S04]  /*1ce0*/  IMAD.WIDE.U32 R16, R154, UR10, RZ ;  /* 0x0000000a9a107c25 */ /* 0x000fc8000f8e00ff */
[----:B------:R-:W-:Y:S02]  /*1cf0*/  IMAD R14, R155, UR10, R14 ;  /* 0x0000000a9b0e7c24 */ /* 0x000fe4000f8e020e */
[----:B--2---:R-:W-:-:S03]  /*1d00*/  IMAD R11, R11, R2, RZ ;  /* 0x000000020b0b7224 */ /* 0x004fc600078e02ff */
[----:B------:R-:W-:Y:S01]  /*1d10*/  IADD3 R17, R17, R14, RZ ;  /* 0x0000000e11117210 */ /* 0x000fe20007ffe0ff */
[C---:B------:R-:W-:Y:S02]  /*1d20*/  IMAD R3, R12.reuse, R3, R11 ;  /* 0x000000030c037224 */ /* 0x040fe400078e020b */
[----:B------:R-:W-:-:S05]  /*1d30*/  IMAD.WIDE.U32 R14, R12, R2, R16 ;  /* 0x000000020c0e7225 */ /* 0x000fca00078e0010 */
[----:B------:R-:W-:-:S07]  /*1d40*/  IADD3 R3, R15, R3, RZ ;  /* 0x000000030f037210 */ /* 0x000fce0007ffe0ff */
.L_x_6870:
        /* <DEDUP_REMOVED lines=10> */
[----:B------:R-:W-:Y:S01]  /*1df0*/  IMAD R2, R3, R6, RZ ;  /* 0x0000000603027224 */ /* 0x000fe200078e02ff */
        /* <DEDUP_REMOVED lines=9> */
[----:B------:R-:W-:Y:S01]  /*1e90*/  USHF.R.S32.HI UR4, URZ, 0x1f, UR10 ;  /* 0x0000001f3f047899 */ /* 0x000fe2000801140a */
[----:B-----5:R-:W-:-:S06]  /*1ea0*/  SHF.R.S32.HI R15, RZ, 0x1f, R12 ;  /* 0x0000001fff0f7819 */ /* 0x020fcc000001140c */
[----:B------:R-:W2:Y:S01]  /*1eb0*/  LDC.64 R8, c[0x0][0x238] ;  /* 0x00008e00ff087b82 */ /* 0x000ea20000000a00 */
[----:B-1----:R-:W-:-:S04]  /*1ec0*/  IMAD R4, R10, UR4, RZ ;  /* 0x000000040a047c24 */ /* 0x002fc8000f8e02ff */
[----:B------:R-:W-:Y:S02]  /*1ed0*/  IMAD R4, R11, UR10, R4 ;  /* 0x0000000a0b047c24 */ /* 0x000fe4000f8e0204 */
[----:B------:R-:W-:-:S04]  /*1ee0*/  IMAD.WIDE.U32 R10, R10, UR10, RZ ;  /* 0x0000000a0a0a7c25 */ /* 0x000fc8000f8e00ff */
[----:B--2---:R-:W-:Y:S01]  /*1ef0*/  IMAD R15, R15, R8, RZ ;  /* 0x000000080f0f7224 */ /* 0x004fe200078e02ff */
[----:B------:R-:W-:-:S03]  /*1f00*/  IADD3 R11, R11, R4, RZ ;  /* 0x000000040b0b7210 */ /* 0x000fc60007ffe0ff */
[C---:B------:R-:W-:Y:S02]  /*1f10*/  IMAD R9, R12.reuse, R9, R15 ;  /* 0x000000090c097224 */ /* 0x040fe400078e020f */
[----:B------:R-:W-:-:S05]  /*1f20*/  IMAD.WIDE.U32 R10, R12, R8, R10 ;  /* 0x000000080c0a7225 */ /* 0x000fca00078e000a */
[----:B------:R-:W-:Y:S02]  /*1f30*/  IADD3 R21, R11, R9, RZ ;  /* 0x000000090b157210 */ /* 0x000fe40007ffe0ff */
[----:B------:R-:W-:-:S07]  /*1f40*/  MOV R4, R10 ;  /* 0x0000000a00047202 */ /* 0x000fce0000000f00 */
.L_x_6869:
        /* <DEDUP_REMOVED lines=11> */
[C---:B------:R-:W-:Y:S01]  /*2000*/  LOP3.LUT R46, R11.reuse, 0xfffffff0, RZ, 0xc0, !PT ;  /* 0xfffffff00b2e7812 */ /* 0x040fe200078ec0ff */
[----:B------:R-:W-:Y:S01]  /*2010*/  USHF.R.S32.HI UR25, URZ, 0x1f, UR28 ;  /* 0x0000001f3f197899 */ /* 0x000fe2000801141c */
[----:B------:R-:W-:Y:S01]  /*2020*/  LEA.HI R9, R11, R62, RZ, 0x1 ;  /* 0x0000003e0b097211 */ /* 0x000fe200078f08ff */
[----:B------:R-:W-:Y:S01]  /*2030*/  @!UP0 ULDC.64 UR4, c[0x0][0x228] ;  /* 0x00008a0000048ab9 */ /* 0x000fe20000000a00 */
[----:B------:R-:W-:Y:S01]  /*2040*/  SHF.R.S32.HI R146, RZ, 0x3, R60 ;  /* 0x00000003ff927819 */ /* 0x000fe2000001143c */
[----:B------:R-:W-:Y:S01]  /*2050*/  IMAD.IADD R46, R115, 0x1, -R46 ;  /* 0x00000001732e7824 */ /* 0x000fe200078e0a2e */
[----:B------:R-:W-:Y:S01]  /*2060*/  LOP3.LUT R9, R9, 0xfffffffe, RZ, 0xc0, !PT ;  /* 0xfffffffe09097812 */ /* 0x000fe200078ec0ff */
[----:B------:R-:W-:Y:S01]  /*2070*/  @!UP0 UIMAD.WIDE.U32 UR14, UR23, UR4, URZ ;  /* 0x00000004170e82a5 */ /* 0x000fe2000f8e003f */
[----:B------:R-:W-:Y:S01]  /*2080*/  LOP3.LUT R60, R60, 0xfffffff8, RZ, 0xc0, !PT ;  /* 0xfffffff83c3c7812 */ /* 0x000fe200078ec0ff */
[----:B------:R-:W-:Y:S01]  /*2090*/  @!UP0 UIMAD UR4, UR24, UR4, URZ ;  /* 0x00000004180482a4 */ /* 0x000fe2000f8e023f */
[----:B------:R-:W-:Y:S01]  /*20a0*/  SHF.R.S32.HI R147, RZ, 0x1f, R146 ;  /* 0x0000001fff937819 */ /* 0x000fe20000011492 */
[----:B------:R-:W-:Y:S01]  /*20b0*/  IMAD.IADD R62, R62, 0x1, -R9 ;  /* 0x000000013e3e7824 */ /* 0x000fe200078e0a09 */
[----:B------:R-:W-:Y:S01]  /*20c0*/  SHF.R.S32.HI R9, RZ, 0x1f, R46 ;  /* 0x0000001fff097819 */ /* 0x000fe2000001142e */
[----:B------:R-:W-:Y:S01]  /*20d0*/  IMAD.IADD R60, R115, 0x1, -R60 ;  /* 0x00000001733c7824 */ /* 0x000fe200078e0a3c */
[----:B------:R-:W-:Y:S01]  /*20e0*/  @UP0 UIMAD.WIDE.U32 UR16, UR12, UR10, URZ ;  /* 0x0000000a0c1002a5 */ /* 0x000fe2000f8e003f */
[----:B------:R-:W-:Y:S01]  /*20f0*/  IMAD.SHL.U32 R141, R146, 0x40, RZ ;  /* 0x00000040928d7824 */ /* 0x000fe200078e00ff */
[----:B------:R-:W-:Y:S01]  /*2100*/  LEA.HI R9, R9, R46, RZ, 0x3 ;  /* 0x0000002e09097211 */ /* 0x000fe200078f18ff */
[----:B------:R-:W-:Y:S01]  /*2110*/  IMAD.SHL.U32 R14, R60, 0x8, RZ ;  /* 0x000000083c0e7824 */ /* 0x000fe200078e00ff */
[----:B------:R-:W-:Y:S01]  /*2120*/  @!UP0 UIMAD UR5, UR23, UR5, UR4 ;  /* 0x00000005170582a4 */ /* 0x000fe2000f8e0204 */
[----:B--2---:R-:W-:Y:S01]  /*2130*/  LEA.HI R132, R132, R132, RZ, 0x1 ;  /* 0x0000008484847211 */ /* 0x004fe200078f08ff */
[----:B------:R-:W-:Y:S01]  /*2140*/  ULEA.HI UR30, UR30, UR22, URZ, 0x6 ;  /* 0x000000161e1e7291 */ /* 0x000fe2000f8f303f */
[----:B------:R-:W-:Y:S01]  /*2150*/  LOP3.LUT R11, R9, 0xfffffff8, RZ, 0xc0, !PT ;  /* 0xfffffff8090b7812 */ /* 0x000fe200078ec0ff */
[C---:B------:R-:W-:Y:S01]  /*2160*/  VIADD R10, R14.reuse, 0x80 ;  /* 0x000000800e0a7836 */ /* 0x040fe20000000000 */
[----:B------:R-:W-:Y:S01]  /*2170*/  SHF.R.S32.HI R15, RZ, 0x1f, R14 ;  /* 0x0000001fff0f7819 */ /* 0x000fe2000001140e */
[----:B------:R-:W-:Y:S01]  /*2180*/  @UP0 UIMAD UR12, UR12, UR11, UR17 ;  /* 0x0000000b0c0c02a4 */ /* 0x000fe2000f8e0211 */
[----:B------:R-:W-:Y:S01]  /*2190*/  IADD3 R26, P0, R14, R4, RZ ;  /* 0x000000040e1a7210 */ /* 0x000fe20007f1e0ff */
[----:B------:R-:W-:Y:S01]  /*21a0*/  IMAD.IADD R46, R46, 0x1, -R11 ;  /* 0x000000012e2e7824 */ /* 0x000fe200078e0a0b */
[----:B------:R-:W-:Y:S01]  /*21b0*/  @!UP0 UMOV UR16, UR14 ;  /* 0x0000000e00108c82 */ /* 0x000fe20008000000 */
[C---:B------:R-:W-:Y:S01]  /*21c0*/  VIADD R11, R14.reuse, 0x40 ;  /* 0x000000400e0b7836 */ /* 0x040fe20000000000 */
[----:B------:R-:W-:Y:S01]  /*21d0*/  @!UP0 UIADD3 UR12, UR15, UR5, URZ ;  /* 0x000000050f0c8290 */ /* 0x000fe2000fffe03f */
[----:B---3--:R-:W-:Y:S01]  /*21e0*/  IMAD.WIDE R22, R23, 0x40, R146 ;  /* 0x0000004017167825 */ /* 0x008fe200078e0292 */
[----:B------:R-:W-:Y:S01]  /*21f0*/  LOP3.LUT R141, R141, 0x1c0, RZ, 0xc0, !PT ;  /* 0x000001c08d8d7812 */ /* 0x000fe200078ec0ff */
[----:B------:R-:W-:Y:S01]  /*2200*/  USHF.R.S32.HI UR30, URZ, 0x6, UR30 ;  /* 0x000000063f1e7899 */ /* 0x000fe2000801141e */
[----:B------:R-:W-:Y:S01]  /*2210*/  IADD3 R24, P1, R14, UR16, RZ ;  /* 0x000000100e187c10 */ /* 0x000fe2000ff3e0ff */
[----:B------:R-:W-:Y:S01]  /*2220*/  IMAD.X R27, R15, 0x1, R21, P0 ;  /* 0x000000010f1b7824 */ /* 0x000fe200000e0615 */
[----:B------:R-:W-:Y:S01]  /*2230*/  ISETP.GE.AND P0, PT, R11, UR29, PT ;  /* 0x0000001d0b007c0c */ /* 0x000fe2000bf06270 */
[----:B------:R-:W-:Y:S01]  /*2240*/  IMAD R16, R23, UR10, RZ ;  /* 0x0000000a17107c24 */ /* 0x000fe2000f8e02ff */
[----:B------:R-:W-:Y:S01]  /*2250*/  LOP3.LUT R6, R141, 0x38, R14, 0xf8, !PT ;  /* 0x000000388d067812 */ /* 0x000fe200078ef80e */
[----:B------:R-:W-:Y:S01]  /*2260*/  UISETP.LT.AND UP0, UPT, UR18, UR30, UPT ;  /* 0x0000001e1200728c */ /* 0x000fe2000bf01270 */
[----:B------:R-:W-:Y:S01]  /*2270*/  SEL R23, RZ, 0xffffffff, P0 ;  /* 0xffffffffff177807 */ /* 0x000fe20000000000 */
[----:B------:R-:W-:Y:S01]  /*2280*/  ULDC.64 UR4, c[0x0][0x268] ;  /* 0x00009a0000047ab9 */ /* 0x000fe20000000a00 */
[----:B------:R-:W-:Y:S01]  /*2290*/  ISETP.GE.AND P0, PT, R10, UR29, PT ;  /* 0x0000001d0a007c0c */ /* 0x000fe2000bf06270 */
[----:B------:R-:W-:Y:S01]  /*22a0*/  USEL UR30, UR18, UR30, !UP0 ;  /* 0x0000001e121e7287 */ /* 0x000fe2000c000000 */
[----:B------:R-:W-:Y:S01]  /*22b0*/  SHF.R.U32.HI R141, RZ, 0x3, R141 ;  /* 0x00000003ff8d7819 */ /* 0x000fe2000001168d */
[----:B------:R-:W-:Y:S01]  /*22c0*/  IMAD R17, R3, UR4, RZ ;  /* 0x0000000403117c24 */ /* 0x000fe2000f8e02ff */
[----:B------:R-:W-:Y:S01]  /*22d0*/  SEL R138, RZ, 0x4, P0 ;  /* 0x00000004ff8a7807 */ /* 0x000fe20000000000 */
[----:B------:R-:W-:Y:S01]  /*22e0*/  IMAD R16, R22, UR11, R16 ;  /* 0x0000000b16107c24 */ /* 0x000fe2000f8e0210 */
[----:B------:R-:W-:Y:S01]  /*22f0*/  IADD3 R136, P0, R146, R19, RZ ;  /* 0x0000001392887210 */ /* 0x000fe20007f1e0ff */
[C---:B------:R-:W-:Y:S01]  /*2300*/  IMAD R20, R2.reuse, UR5, R17 ;  /* 0x0000000502147c24 */ /* 0x040fe2000f8e0211 */
[----:B------:R-:W-:Y:S01]  /*2310*/  IADD3.X R25, R15, UR12, RZ, P1, !PT ;  /* 0x0000000c0f197c10 */ /* 0x000fe20008ffe4ff */
[----:B------:R-:W-:Y:S01]  /*2320*/  IMAD.WIDE.U32 R26, R2, UR4, R26 ;  /* 0x00000004021a7c25 */ /* 0x000fe2000f8e001a */
[----:B------:R-:W-:Y:S01]  /*2330*/  ISETP.GE.AND P1, PT, R14, UR29, PT ;  /* 0x0000001d0e007c0c */ /* 0x000fe2000bf26270 */
[----:B------:R-:W-:Y:S01]  /*2340*/  ULDC.64 UR4, c[0x0][0x250] ;  /* 0x0000940000047ab9 */ /* 0x000fe20000000a00 */
[----:B------:R-:W-:Y:S01]  /*2350*/  LOP3.LUT R141, R6, R141, RZ, 0x3c, !PT ;  /* 0x0000008d068d7212 */ /* 0x000fe200078e3cff */
[----:B------:R-:W-:Y:S01]  /*2360*/  IMAD.X R133, R147, 0x1, R13, P0 ;  /* 0x0000000193857824 */ /* 0x000fe200000e060d */
[----:B------:R-:W-:Y:S01]  /*2370*/  IADD3 R142, P0, R14, R0, RZ ;  /* 0x000000000e8e7210 */ /* 0x000fe20007f1e0ff */
[----:B------:R-:W-:Y:S01]  /*2380*/  IMAD.WIDE.U32 R24, R22, UR10, R24 ;  /* 0x0000000a16187c25 */ /* 0x000fe2000f8e0018 */
[----:B------:R-:W-:Y:S01]  /*2390*/  SEL R6, RZ, 0x1, P1 ;  /* 0x00000001ff067807 */ /* 0x000fe20000800000 */
[----:B------:R-:W-:Y:S01]  /*23a0*/  ULDC.64 UR10, c[0x0][0x258] ;  /* 0x00009600000a7ab9 */ /* 0x000fe20000000a00 */
[C---:B------:R-:W-:Y:S01]  /*23b0*/  LOP3.LUT P2, RZ, R46.reuse, 0x4, RZ, 0xc0, !PT ;  /* 0x000000042eff7812 */ /* 0x040fe2000784c0ff */
[----:B------:R-:W-:Y:S01]  /*23c0*/  IMAD.X R143, R15, 0x1, R7, P0 ;  /* 0x000000010f8f7824 */ /* 0x000fe200000e0607 */
[C---:B------:R-:W-:Y:S01]  /*23d0*/  LOP3.LUT P1, RZ, R46.reuse, 0x2, RZ, 0xc0, !PT ;  /* 0x000000022eff7812 */ /* 0x040fe2000782c0ff */
[----:B------:R-:W-:Y:S01]  /*23e0*/  IMAD.SHL.U32 R46, R46, 0x40, RZ ;  /* 0x000000402e2e7824 */ /* 0x000fe200078e00ff */
[----:B------:R-:W-:Y:S01]  /*23f0*/  ISETP.GT.AND P0, PT, R134, UR30, PT ;  /* 0x0000001e86007c0c */ /* 0x000fe2000bf04270 */
[----:B------:R-:W-:Y:S01]  /*2400*/  IMAD.SHL.U32 R13, R62, 0x8, RZ ;  /* 0x000000083e0d7824 */ /* 0x000fe200078e00ff */
[----:B------:R-:W-:Y:S01]  /*2410*/  SHF.R.S32.HI R139, RZ, 0x1, R132 ;  /* 0x00000001ff8b7819 */ /* 0x000fe20000011484 */
[----:B------:R-:W-:Y:S01]  /*2420*/  IMAD.U32 R150, RZ, RZ, UR10 ;  /* 0x0000000aff967e24 */ /* 0x000fe2000f8e00ff */
[----:B------:R-:W-:Y:S01]  /*2430*/  LOP3.LUT R46, R46, 0x1c0, RZ, 0xc0, !PT ;  /* 0x000001c02e2e7812 */ /* 0x000fe200078ec0ff */
[----:B------:R-:W-:Y:S01]  /*2440*/  UIMAD UR10, UR25, UR10, URZ ;  /* 0x0000000a190a72a4 */ /* 0x000fe2000f8e023f */
[----:B------:R-:W-:Y:S01]  /*2450*/  IMAD.SHL.U32 R130, R60, 0x4, RZ ;  /* 0x000000043c827824 */ /* 0x000fe200078e00ff */
[CC--:B------:R-:W-:Y:S01]  /*2460*/  LEA.HI R4, R140.reuse, R115.reuse, RZ, 0x6 ;  /* 0x000000738c047211 */ /* 0x0c0fe200078f30ff */
[----:B------:R-:W-:Y:S01]  /*2470*/  IMAD.IADD R17, R25, 0x1, R16 ;  /* 0x0000000119117824 */ /* 0x000fe200078e0210 */
[----:B------:R-:W-:Y:S01]  /*2480*/  LEA.HI R140, R140, R115, RZ, 0x5 ;  /* 0x000000738c8c7211 */ /* 0x000fe200078f28ff */
[----:B------:R-:W-:Y:S01]  /*2490*/  IMAD.MOV.U32 R16, RZ, RZ, R24 ;  /* 0x000000ffff107224 */ /* 0x000fe200078e0018 */
[----:B------:R-:W-:Y:S01]  /*24a0*/  LOP3.LUT R13, R46, 0x8, R13, 0xf8, !PT ;  /* 0x000000082e0d7812 */ /* 0x000fe200078ef80d */
[----:B------:R-:W-:Y:S01]  /*24b0*/  IMAD.SHL.U32 R23, R23, 0x2, RZ ;  /* 0x0000000217177824 */ /* 0x000fe200078e00ff */
[----:B------:R-:W-:Y:S01]  /*24c0*/  UIMAD UR11, UR28, UR11, UR10 ;  /* 0x0000000b1c0b72a4 */ /* 0x000fe2000f8e020a */
[----:B------:R-:W-:Y:S01]  /*24d0*/  IMAD.IADD R21, R27, 0x1, R20 ;  /* 0x000000011b157824 */ /* 0x000fe200078e0214 */
[----:B------:R-:W-:Y:S01]  /*24e0*/  SHF.R.U32.HI R46, RZ, 0x3, R46 ;  /* 0x00000003ff2e7819 */ /* 0x000fe2000001162e */
[----:B------:R-:W-:Y:S01]  /*24f0*/  IMAD R133, R133, UR4, RZ ;  /* 0x0000000485857c24 */ /* 0x000fe2000f8e02ff */
[----:B------:R-:W-:Y:S01]  /*2500*/  SHF.R.S32.HI R61, RZ, 0x5, R140 ;  /* 0x00000005ff3d7819 */ /* 0x000fe2000001148c */
[----:B------:R-:W-:Y:S01]  /*2510*/  IMAD R131, R146, R139, R130 ;  /* 0x0000008b92837224 */ /* 0x000fe200078e0282 */
[----:B------:R-:W-:Y:S01]  /*2520*/  LOP3.LUT R140, R140, 0xffffffe0, RZ, 0xc0, !PT ;  /* 0xffffffe08c8c7812 */ /* 0x000fe200078ec0ff */
[----:B------:R-:W-:Y:S01]  /*2530*/  IMAD.MOV.U32 R20, RZ, RZ, R26 ;  /* 0x000000ffff147224 */ /* 0x000fe200078e001a */
[----:B------:R-:W-:Y:S01]  /*2540*/  LOP3.LUT R23, R23, 0x2, R6, 0xe2, !PT ;  /* 0x0000000217177812 */ /* 0x000fe200078ee206 */
[----:B------:R-:W-:Y:S01]  /*2550*/  IMAD R145, R147, R154, RZ ;  /* 0x0000009a93917224 */ /* 0x000fe200078e02ff */
[----:B------:R-:W-:Y:S01]  /*2560*/  LOP3.LUT R46, R13, R46, RZ, 0x3c, !PT ;  /* 0x0000002e0d2e7212 */ /* 0x000fe200078e3cff */
[----:B------:R-:W-:Y:S01]  /*2570*/  IMAD.WIDE.U32 R150, R150, UR28, R16 ;  /* 0x0000001c96967c25 */ /* 0x000fe2000f8e0010 */
[----:B------:R-:W-:Y:S01]  /*2580*/  USHF.L.U64.HI UR19, UR4, 0x4, UR5 ;  /* 0x0000000404137899 */ /* 0x000fe20008010205 */
[----:B------:R-:W-:Y:S01]  /*2590*/  LOP3.LUT R138, R23, R138, RZ, 0xfc, !PT ;  /* 0x0000008a178a7212 */ /* 0x000fe200078efcff */
[----:B------:R-:W-:Y:S01]  /*25a0*/  USHF.L.U32 UR20, UR4, 0x4, URZ ;  /* 0x0000000404147899 */ /* 0x000fe2000800063f */
[----:B------:R-:W-:Y:S01]  /*25b0*/  IMAD.SHL.U32 R4, R4, 0x8, RZ ;  /* 0x0000000804047824 */ /* 0x000fe200078e00ff */
[----:B------:R-:W-:Y:S01]  /*25c0*/  SHF.L.U64.HI R195, R154, 0x4, R155 ;  /* 0x000000049ac37819 */ /* 0x000fe2000001029b */
[----:B------:R-:W-:Y:S01]  /*25d0*/  IMAD R133, R136, UR5, R133 ;  /* 0x0000000588857c24 */ /* 0x000fe2000f8e0285 */
[----:B------:R-:W-:Y:S01]  /*25e0*/  SHF.R.S32.HI R114, RZ, 0x1f, R131 ;  /* 0x0000001fff727819 */ /* 0x000fe20000011483 */
[----:B------:R-:W-:Y:S01]  /*25f0*/  IMAD.SHL.U32 R9, R9, 0x40, RZ ;  /* 0x0000004009097824 */ /* 0x000fe200078e00ff */
[----:B------:R-:W-:Y:S01]  /*2600*/  LOP3.LUT R141, R141, 0xfffffe00, R4, 0xf8, !PT ;  /* 0xfffffe008d8d7812 */ /* 0x000fe200078ef804 */
[----:B------:R-:W-:-:S02]  /*2610*/  IMAD.MOV.U32 R47, RZ, RZ, 0x10 ;  /* 0x00000010ff2f7424 */ /* 0x000fc400078e00ff */
[----:B------:R-:W-:Y:S01]  /*2620*/  IMAD.MOV.U32 R45, RZ, RZ, 0x20 ;  /* 0x00000020ff2d7424 */ /* 0x000fe200078e00ff */
[----:B------:R-:W-:Y:S01]  /*2630*/  LOP3.LUT R46, R46, 0xfffffe00, R9, 0xf8, !PT ;  /* 0xfffffe002e2e7812 */ /* 0x000fe200078ef809 */
[----:B------:R-:W-:Y:S01]  /*2640*/  IMAD.IADD R130, R130, 0x1, R131 ;  /* 0x0000000182827824 */ /* 0x000fe200078e0283 */
[----:B------:R-:W-:Y:S01]  /*2650*/  SEL R47, R47, 0xfffffff0, !P1 ;  /* 0xfffffff02f2f7807 */ /* 0x000fe20004800000 */
[----:B------:R-:W-:Y:S01]  /*2660*/  IMAD.WIDE.U32 R136, R136, UR4, R20 ;  /* 0x0000000488887c25 */ /* 0x000fe2000f8e0014 */
[----:B------:R-:W-:Y:S02]  /*2670*/  SEL R45, R45, 0xffffffe0, !P2 ;  /* 0xffffffe02d2d7807 */ /* 0x000fe40005000000 */
        /* <DEDUP_REMOVED lines=34> */
[C---:B------:R-:W-:Y:S01]  /*28a0*/  IMAD R7, R9.reuse, UR14, RZ ;  /* 0x0000000e09077c24 */ /* 0x040fe2000f8e02ff */
[----:B-1----:R-:W-:Y:S01]  /*28b0*/  SHF.L.U64.HI R63, R66, 0x4, R67 ;  /* 0x00000004423f7819 */ /* 0x002fe20000010243 */
[-C--:B------:R-:W-:Y:S01]  /*28c0*/  IMAD R0, R9, R66.reuse, RZ ;  /* 0x0000004209007224 */ /* 0x080fe200078e02ff */
[----:B------:R-:W-:Y:S01]  /*28d0*/  USHF.L.U32 UR36, UR14, 0x5, URZ ;  /* 0x000000050e247899 */ /* 0x000fe2000800063f */
[----:B------:R-:W-:Y:S01]  /*28e0*/  VIADD R13, R13, UR11 ;  /* 0x0000000b0d0d7c36 */ /* 0x000fe20008000000 */
[----:B------:R-:W-:Y:S01]  /*28f0*/  ULDC.64 UR10, c[0x0][0x348] ;  /* 0x0000d200000a7ab9 */ /* 0x000fe20000000a00 */
[C---:B------:R-:W-:Y:S01]  /*2900*/  IMAD R4, R6.reuse, UR15, R7 ;  /* 0x0000000f06047c24 */ /* 0x040fe2000f8e0207 */
[----:B------:R-:W-:Y:S01]  /*2910*/  USHF.L.U64.HI UR37, UR14, 0x4, UR15 ;  /* 0x000000040e257899 */ /* 0x000fe2000801020f */
[----:B------:R-:W-:Y:S01]  /*2920*/  IMAD.WIDE.U32 R16, R6, UR14, R16 ;  /* 0x0000000e06107c25 */ /* 0x000fe2000f8e0010 */
[----:B------:R-:W-:Y:S01]  /*2930*/  USHF.L.U32 UR38, UR14, 0x4, URZ ;  /* 0x000000040e267899 */ /* 0x000fe2000800063f */
[----:B------:R-:W-:Y:S01]  /*2940*/  SHF.L.U64.HI R65, R66, 0x5, R67 ;  /* 0x0000000542417819 */ /* 0x000fe20000010243 */
[----:B------:R-:W-:Y:S01]  /*2950*/  UIMAD.WIDE.U32 UR40, UR14, 0x60, URZ ;  /* 0x000000600e2878a5 */ /* 0x000fe2000f8e003f */
[C---:B------:R-:W-:Y:S01]  /*2960*/  IMAD R0, R6.reuse, R67, R0 ;  /* 0x0000004306007224 */ /* 0x040fe200078e0200 */
[C---:B------:R-:W-:Y:S01]  /*2970*/  LOP3.LUT R129, R125.reuse, 0x1, RZ, 0xc0, !PT ;  /* 0x000000017d817812 */ /* 0x040fe200078ec0ff */
[----:B------:R-:W-:Y:S01]  /*2980*/  IMAD.WIDE.U32 R6, R6, R66, R12 ;  /* 0x0000004206067225 */ /* 0x000fe200078e000c */
[----:B------:R-:W-:Y:S01]  /*2990*/  LOP3.LUT R127, R125, 0x2, RZ, 0xc0, !PT ;  /* 0x000000027d7f7812 */ /* 0x000fe200078ec0ff */
        /* <DEDUP_REMOVED lines=14> */
[----:B------:R-:W-:Y:S01]  /*2a80*/  IMAD.WIDE.U32 R16, R2, UR12, R16 ;  /* 0x0000000c02107c25 */ /* 0x000fe2000f8e0010 */
[----:B------:R-:W-:Y:S01]  /*2a90*/  SHF.R.S32.HI R5, RZ, 0x1f, R48 ;  /* 0x0000001fff057819 */ /* 0x000fe20000011430 */
[----:B------:R-:W-:Y:S01]  /*2aa0*/  UIMAD UR12, UR5, 0x60, URZ ;  /* 0x00000060050c78a4 */ /* 0x000fe2000f8e023f */
[-C--:B------:R-:W-:Y:S01]  /*2ab0*/  IADD3 R102, P2, R130, R48.reuse, RZ ;  /* 0x0000003082667210 */ /* 0x080fe20007f5e0ff */
[C---:B------:R-:W-:Y:S01]  /*2ac0*/  IMAD R99, R2.reuse, UR11, R99 ;  /* 0x0000000b02637c24 */ /* 0x040fe2000f8e0263 */
        /* <DEDUP_REMOVED lines=55> */
[C---:B------:R-:W-:Y:S01]  /*2e40*/  IMAD.X R86, R195.reuse, 0x1, R74, P1 ;  /* 0x00000001c3567824 */ /* 0x040fe200008e064a */
[C---:B------:R-:W-:Y:S01]  /*2e50*/  IADD3 R69, P4, R64.reuse, 0x40, RZ ;  /* 0x0000004040457810 */ /* 0x040fe20007f9e0ff */
[----:B------:R-:W-:Y:S01]  /*2e60*/  IMAD.X R90, R195, 0x1, R82, P0 ;  /* 0x00000001c35a7824 */ /* 0x000fe200000e0652 */
[----:B------:R-:W-:Y:S01]  /*2e70*/  IADD3 R77, P2, R64, 0x80, RZ ;  /* 0x00000080404d7810 */ /* 0x000fe20007f5e0ff */
[----:B------:R-:W-:Y:S01]  /*2e80*/  IMAD.SHL.U32 R66, R66, 0x20, RZ ;  /* 0x0000002042427824 */ /* 0x000fe200078e00ff */
[-C--:B------:R-:W-:Y:S01]  /*2e90*/  IADD3 R71, P1, R69, R64.reuse, RZ ;  /* 0x0000004045477210 */ /* 0x080fe20007f3e0ff */
[C---:B------:R-:W-:Y:S01]  /*2ea0*/  VIADD R128, R146.reuse, 0x10 ;  /* 0x0000001092807836 */ /* 0x040fe20000000000 */
        /* <DEDUP_REMOVED lines=32> */
.L_x_6964:
[----:B------:R-:W-:Y:S01]  /*30b0*/  IMAD.SHL.U32 R13, R9, 0x40, RZ ;  /* 0x00000040090d7824 */ /* 0x000fe200078e00ff */
[----:B------:R-:W1:Y:S01]  /*30c0*/  LDC R0, c[0x0][0x340] ;  /* 0x0000d000ff007b82 */ /* 0x000e620000000800 */
[----:B------:R-:W-:Y:S02]  /*30d0*/  BSSY B0, `(.L_x_6872) ;  /* 0x0000013000007945 */ /* 0x000fe40003800000 */
[----:B------:R-:W-:Y:S05]  /*30e0*/  VIADD R12, R13, 0xffffffc0 ;  /* 0xffffffc00d0c7836 */ /* 0x000fea0000000000 */
[C---:B------:R-:W-:Y:S02]  /*30f0*/  IADD3 R159, -R12.reuse, UR27, RZ ;  /* 0x0000001b0c9f7c10 */ /* 0x040fe4000fffe1ff */
[----:B------:R-:W-:Y:S02]  /*3100*/  IADD3 R157, -R12, UR22, RZ ;  /* 0x000000160c9d7c10 */ /* 0x000fe4000fffe1ff */
[-C--:B------:R-:W-:Y:S02]  /*3110*/  ISETP.GE.AND P4, PT, R146, R159.reuse, PT ;  /* 0x0000009f9200720c */ /* 0x080fe40003f86270 */
[----:B------:R-:W-:Y:S02]  /*3120*/  ISETP.GE.AND P0, PT, R128, R159, PT ;  /* 0x0000009f8000720c */ /* 0x000fe40003f06270 */
        /* <DEDUP_REMOVED lines=13> */
.L_x_6873:
[----:B------:R-:W-:Y:S05]  /*3200*/  BSYNC B0 ;  /* 0x0000000000007941 */ /* 0x000fea0003800000 */
.L_x_6872:
        /* <DEDUP_REMOVED lines=18> */
.L_x_6875:
[----:B------:R-:W-:Y:S05]  /*3330*/  BSYNC B0 ;  /* 0x0000000000007941 */ /* 0x000fea0003800000 */
.L_x_6874:
        /* <DEDUP_REMOVED lines=18> */
.L_x_6877:
[----:B------:R-:W-:Y:S05]  /*3460*/  BSYNC B0 ;  /* 0x0000000000007941 */ /* 0x000fea0003800000 */
.L_x_6876:
        /* <DEDUP_REMOVED lines=17> */
.L_x_6879:
[----:B------:R-:W-:Y:S05]  /*3580*/  BSYNC B0 ;  /* 0x0000000000007941 */ /* 0x000fea0003800000 */
.L_x_6878:
        /* <DEDUP_REMOVED lines=64> */
.L_x_6885:
[----:B------:R-:W-:Y:S05]  /*3990*/  BSYNC B0 ;  /* 0x0000000000007941 */ /* 0x000fea0003800000 */
.L_x_6884:
        /* <DEDUP_REMOVED lines=52> */
.L_x_6887:
[----:B------:R-:W-:Y:S05]  /*3ce0*/  BSYNC B0 ;  /* 0x0000000000007941 */ /* 0x000fea0003800000 */
.L_x_6886:
        /* <DEDUP_REMOVED lines=51> */
.L_x_6883:
[----:B------:R-:W-:Y:S05]  /*4020*/  BSYNC B1 ;  /* 0x0000000000017941 */ /* 0x000fea0003800000 */
.L_x_6882:
        /* <DEDUP_REMOVED lines=70> */
.L_x_6891:
[----:B------:R-:W-:Y:S05]  /*4490*/  BSYNC B0 ;  /* 0x0000000000007941 */ /* 0x000fea0003800000 */
.L_x_6890:
        /* <DEDUP_REMOVED lines=55> */
.L_x_6893:
[----:B------:R-:W-:Y:S05]  /*4810*/  BSYNC B0 ;  /* 0x0000000000007941 */ /* 0x000fea0003800000 */
.L_x_6892:
        /* <DEDUP_REMOVED lines=54> */
.L_x_6889:
[----:B------:R-:W-:Y:S05]  /*4b80*/  BSYNC B1 ;  /* 0x0000000000017941 */ /* 0x000fea0003800000 */
.L_x_6888:
        /* <DEDUP_REMOVED lines=70> */
.L_x_6897:
[----:B------:R-:W-:Y:S05]  /*4ff0*/  BSYNC B0 ;  /* 0x0000000000007941 */ /* 0x000fea0003800000 */
.L_x_6896:
        /* <DEDUP_REMOVED lines=55> */
.L_x_6899:
[----:B------:R-:W-:Y:S05]  /*5370*/  BSYNC B0 ;  /* 0x0000000000007941 */ /* 0x000fea0003800000 */
.L_x_6898:
        /* <DEDUP_REMOVED lines=54> */
.L_x_6895:
[----:B------:R-:W-:Y:S05]  /*56e0*/  BSYNC B1 ;  /* 0x0000000000017941 */ /* 0x000fea0003800000 */
.L_x_6894:
        /* <DEDUP_REMOVED lines=26> */
[----:B----4-:R-:W4:Y:S01]  /*5890*/  LDG.E.128 R20, desc[UR6][R38.64] ;  /* 0x0000000626147981 */ /* 0x010f22000c1e1d00 */
        /* <DEDUP_REMOVED lines=48> */
.L_x_6903:
[----:B------:R-:W-:Y:S05]  /*5ba0*/  BSYNC B0 ;  /* 0x0000000000007941 */ /* 0x000fea0003800000 */
.L_x_6902:
        /* <DEDUP_REMOVED lines=55> */
.L_x_6905:
[----:B------:R-:W-:Y:S05]  /*5f20*/  BSYNC B0 ;  /* 0x0000000000007941 */ /* 0x000fea0003800000 */
.L_x_6904:
        /* <DEDUP_REMOVED lines=54> */
.L_x_6901:
[----:B------:R-:W-:Y:S05]  /*6290*/  BSYNC B1 ;  /* 0x0000000000017941 */ /* 0x000fea0003800000 */
.L_x_6900:
        /* <DEDUP_REMOVED lines=8> */
.L_x_6881:
[----:B------:R-:W-:Y:S04]  /*6320*/  BSSY B2, `(.L_x_6907) ;  /* 0x0000123000027945 */ /* 0x000fe80003800000 */
[----:B------:R-:W-:Y:S05]  /*6330*/  @!P4 BRA `(.L_x_6908) ;  /* 0x000000100084c947 */ /* 0x000fea0003800000 */
[----:B------:R-:W4:Y:S01]  /*6340*/  LDC R161, c[0x0][0x2d0] ;  /* 0x0000b400ffa17b82 */ /* 0x000f220000000800 */
[----:B------:R-:W-:Y:S01]  /*6350*/  BSSY B1, `(.L_x_6909) ;  /* 0x000005f000017945 */ /* 0x000fe20003800000 */
[----:B----4-:R-:W-:Y:S11]  /*6360*/  ISETP.GE.AND P0, PT, R14, R161, PT ;  /* 0x000000a10e00720c */ /* 0x010ff60003f06270 */
        /* <DEDUP_REMOVED lines=91> */
.L_x_6912:
[----:B------:R-:W-:Y:S05]  /*6920*/  BSYNC B0 ;  /* 0x0000000000007941 */ /* 0x000fea0003800000 */
.L_x_6911:
[----:B-----5:R1:W-:Y:S02]  /*6930*/  STG.E.128 desc[UR6][R92.64], R52 ;  /* 0x000000345c007986 */ /* 0x0203e4000c101d06 */
.L_x_6910:
[----:B------:R-:W-:Y:S05]  /*6940*/  BSYNC B1 ;  /* 0x0000000000017941 */ /* 0x000fea0003800000 */
.L_x_6909:
        /* <DEDUP_REMOVED lines=94> */
.L_x_6916:
[----:B------:R-:W-:Y:S05]  /*6f30*/  BSYNC B0 ;  /* 0x0000000000007941 */ /* 0x000fea0003800000 */
.L_x_6915:
[----:B-----5:R1:W-:Y:S02]  /*6f40*/  STG.E.128 desc[UR6][R92.64+0x80], R52 ;  /* 0x000080345c007986 */ /* 0x0203e4000c101d06 */
.L_x_6914:
[----:B------:R-:W-:Y:S05]  /*6f50*/  BSYNC B1 ;  /* 0x0000000000017941 */ /* 0x000fea0003800000 */
.L_x_6913:
        /* <DEDUP_REMOVED lines=93> */
.L_x_6918:
[----:B------:R-:W-:Y:S05]  /*7530*/  BSYNC B0 ;  /* 0x0000000000007941 */ /* 0x000fea0003800000 */
.L_x_6917:
[----:B-----5:R1:W-:Y:S02]  /*7540*/  STG.E.128 desc[UR6][R92.64+0x100], R52 ;  /* 0x000100345c007986 */ /* 0x0203e4000c101d06 */
.L_x_6908:
[----:B------:R-:W-:Y:S05]  /*7550*/  BSYNC B2 ;  /* 0x0000000000027941 */ /* 0x000fea0003800000 */
.L_x_6907:
        /* <DEDUP_REMOVED lines=29> */
[C---:B-1-3--:R-:W-:Y:S02]  /*7730*/  LEA R18, P0, R160.reuse, R162, 0x1 ;  /* 0x000000a2a0127211 */ /* 0x04afe400078008ff */
        /* <DEDUP_REMOVED lines=74> */
.L_x_6924:
[----:B------:R-:W-:Y:S05]  /*7be0*/  BSYNC B0 ;  /* 0x0000000000007941 */ /* 0x000fea0003800000 */
.L_x_6923:
[----:B-----5:R1:W-:Y:S02]  /*7bf0*/  STG.E.128 desc[UR6][R166.64], R56 ;  /* 0x00000038a6007986 */ /* 0x0203e4000c101d06 */
.L_x_6922:
[----:B------:R-:W-:Y:S05]  /*7c00*/  BSYNC B1 ;  /* 0x0000000000017941 */ /* 0x000fea0003800000 */
.L_x_6921:
        /* <DEDUP_REMOVED lines=98> */
.L_x_6928:
[----:B------:R-:W-:Y:S05]  /*8230*/  BSYNC B0 ;  /* 0x0000000000007941 */ /* 0x000fea0003800000 */
.L_x_6927:
[----:B-----5:R1:W-:Y:S02]  /*8240*/  STG.E.128 desc[UR6][R166.64], R56 ;  /* 0x00000038a6007986 */ /* 0x0203e4000c101d06 */
.L_x_6926:
[----:B------:R-:W-:Y:S05]  /*8250*/  BSYNC B1 ;  /* 0x0000000000017941 */ /* 0x000fea0003800000 */
.L_x_6925:
        /* <DEDUP_REMOVED lines=97> */
.L_x_6930:
[----:B------:R-:W-:Y:S05]  /*8870*/  BSYNC B0 ;  /* 0x0000000000007941 */ /* 0x000fea0003800000 */
.L_x_6929:
[----:B-----5:R1:W-:Y:S02]  /*8880*/  STG.E.128 desc[UR6][R164.64], R56 ;  /* 0x00000038a4007986 */ /* 0x0203e4000c101d06 */
.L_x_6920:
[----:B------:R-:W-:Y:S05]  /*8890*/  BSYNC B2 ;  /* 0x0000000000027941 */ /* 0x000fea0003800000 */
.L_x_6919:
        /* <DEDUP_REMOVED lines=29> */
[----:B---3--:R-:W-:Y:S02]  /*8a70*/  LEA R18, P0, R160, R162, 0x1 ;  /* 0x000000a2a0127211 */ /* 0x008fe400078008ff */
        /* <DEDUP_REMOVED lines=74> */
.L_x_6936:
[----:B------:R-:W-:Y:S05]  /*8f20*/  BSYNC B0 ;  /* 0x0000000000007941 */ /* 0x000fea0003800000 */
.L_x_6935:
[----:B-----5:R1:W-:Y:S02]  /*8f30*/  STG.E.128 desc[UR6][R166.64], R56 ;  /* 0x00000038a6007986 */ /* 0x0203e4000c101d06 */
.L_x_6934:
[----:B------:R-:W-:Y:S05]  /*8f40*/  BSYNC B1 ;  /* 0x0000000000017941 */ /* 0x000fea0003800000 */
.L_x_6933:
        /* <DEDUP_REMOVED lines=98> */
.L_x_6940:
[----:B------:R-:W-:Y:S05]  /*9570*/  BSYNC B0 ;  /* 0x0000000000007941 */ /* 0x000fea0003800000 */
.L_x_6939:
[----:B-----5:R1:W-:Y:S02]  /*9580*/  STG.E.128 desc[UR6][R166.64], R56 ;  /* 0x00000038a6007986 */ /* 0x0203e4000c101d06 */
.L_x_6938:
[----:B------:R-:W-:Y:S05]  /*9590*/  BSYNC B1 ;  /* 0x0000000000017941 */ /* 0x000fea0003800000 */
.L_x_6937:
        /* <DEDUP_REMOVED lines=97> */
.L_x_6942:
[----:B------:R-:W-:Y:S05]  /*9bb0*/  BSYNC B0 ;  /* 0x0000000000007941 */ /* 0x000fea0003800000 */
.L_x_6941:
[----:B-----5:R1:W-:Y:S02]  /*9bc0*/  STG.E.128 desc[UR6][R164.64], R56 ;  /* 0x00000038a4007986 */ /* 0x0203e4000c101d06 */
.L_x_6932:
[----:B------:R-:W-:Y:S05]  /*9bd0*/  BSYNC B2 ;  /* 0x0000000000027941 */ /* 0x000fea0003800000 */
.L_x_6931:
        /* <DEDUP_REMOVED lines=38> */
[C---:B------:R-:W-:Y:S01]  /*9e40*/  LEA R166, P0, R156.reuse, R100, 0x1 ;  /* 0x000000649ca67211 */ /* 0x040fe200078008ff */
[----:B------:R-:W3:Y:S01]  /*9e50*/  LDG.E.128 R28, desc[UR6][R18.64] ;  /* 0x00000006121c7981 */ /* 0x000ee2000c1e1d00 */
[----:B------:R-:W-:Y:S02]  /*9e60*/  @P1 IADD3 R160, RZ, -UR44, RZ ;  /* 0x8000002cffa01c10 */ /* 0x000fe4000fffe0ff */
[----:B------:R-:W-:Y:S02]  /*9e70*/  LEA.HI.X R167, R156, R101, R157, 0x1, P0 ;  /* 0x000000659ca77211 */ /* 0x000fe400000f0c9d */
[----:B------:R-:W-:Y:S03]  /*9e80*/  IADD3 R165, P0, R122, R160, RZ ;  /* 0x000000a07aa57210 */ /* 0x000fe60007f1e0ff */
[----:B------:R-:W4:Y:S01]  /*9e90*/  LDG.E.128 R156, desc[UR6][R166.64] ;  /* 0x00000006a69c7981 */ /* 0x000f22000c1e1d00 */
        /* <DEDUP_REMOVED lines=64> */
.L_x_6948:
[----:B------:R-:W-:Y:S05]  /*a2a0*/  BSYNC B0 ;  /* 0x0000000000007941 */ /* 0x000fea0003800000 */
.L_x_6947:
[----:B-----5:R1:W-:Y:S02]  /*a2b0*/  STG.E.128 desc[UR6][R162.64], R56 ;  /* 0x00000038a2007986 */ /* 0x0203e4000c101d06 */
.L_x_6946:
[----:B------:R-:W-:Y:S05]  /*a2c0*/  BSYNC B1 ;  /* 0x0000000000017941 */ /* 0x000fea0003800000 */
.L_x_6945:
        /* <DEDUP_REMOVED lines=32> */
[----:B-1----:R-:W-:Y:S03]  /*a4d0*/  IADD3 R165, P0, R117, R160, RZ ;  /* 0x000000a075a57210 */ /* 0x002fe60007f1e0ff */
        /* <DEDUP_REMOVED lines=65> */
.L_x_6952:
[----:B------:R-:W-:Y:S05]  /*a8f0*/  BSYNC B0 ;  /* 0x0000000000007941 */ /* 0x000fea0003800000 */
.L_x_6951:
[----:B-----5:R1:W-:Y:S02]  /*a900*/  STG.E.128 desc[UR6][R162.64], R56 ;  /* 0x00000038a2007986 */ /* 0x0203e4000c101d06 */
.L_x_6950:
[----:B------:R-:W-:Y:S05]  /*a910*/  BSYNC B1 ;  /* 0x0000000000017941 */ /* 0x000fea0003800000 */
.L_x_6949:
        /* <DEDUP_REMOVED lines=97> */
.L_x_6954:
[----:B------:R-:W-:Y:S05]  /*af30*/  BSYNC B0 ;  /* 0x0000000000007941 */ /* 0x000fea0003800000 */
.L_x_6953:
[----:B-----5:R1:W-:Y:S02]  /*af40*/  STG.E.128 desc[UR6][R160.64], R56 ;  /* 0x00000038a0007986 */ /* 0x0203e4000c101d06 */
.L_x_6944:
[----:B------:R-:W-:Y:S05]  /*af50*/  BSYNC B2 ;  /* 0x0000000000027941 */ /* 0x000fea0003800000 */
.L_x_6943:
        /* <DEDUP_REMOVED lines=8> */
.L_x_6880:
        /* <DEDUP_REMOVED lines=11> */
[----:B-123--:R-:W2:Y:S04]  /*b090*/  @P4 LDG.E.128 R24, desc[UR6][R98.64] ;  /* 0x0000000662184981 */ /* 0x00eea8000c1e1d00 */
[----:B--2---:R4:W-:Y:S01]  /*b0a0*/  @P4 STG.E.128 desc[UR6][R92.64], R24 ;  /* 0x000000185c004986 */ /* 0x0049e2000c101d06 */
[----:B------:R-:W-:Y:S03]  /*b0b0*/  ISETP.NE.AND P4, PT, R125, RZ, PT ;  /* 0x000000ff7d00720c */ /* 0x000fe60003f85270 */
[----:B------:R-:W2:Y:S04]  /*b0c0*/  @P5 LDG.E.128 R20, desc[UR6][R98.64+0x80] ;  /* 0x0000800662145981 */ /* 0x000ea8000c1e1d00 */
[----:B--2---:R4:W-:Y:S06]  /*b0d0*/  @P5 STG.E.128 desc[UR6][R92.64+0x80], R20 ;  /* 0x000080145c005986 */ /* 0x0049ec000c101d06 */
[----:B------:R-:W2:Y:S04]  /*b0e0*/  @P4 LDG.E.128 R4, desc[UR6][R98.64+0x100] ;  /* 0x0001000662044981 */ /* 0x000ea8000c1e1d00 */
[----:B--2---:R4:W-:Y:S02]  /*b0f0*/  @P4 STG.E.128 desc[UR6][R92.64+0x100], R4 ;  /* 0x000100045c004986 */ /* 0x0049e4000c101d06 */
.L_x_6956:
[----:B------:R-:W-:Y:S05]  /*b100*/  BSYNC B0 ;  /* 0x0000000000007941 */ /* 0x000fea0003800000 */
.L_x_6955:
        /* <DEDUP_REMOVED lines=24> */
.L_x_6958:
[----:B------:R-:W-:Y:S05]  /*b290*/  BSYNC B0 ;  /* 0x0000000000007941 */ /* 0x000fea0003800000 */
.L_x_6957:
        /* <DEDUP_REMOVED lines=24> */
.L_x_6960:
[----:B------:R-:W-:Y:S05]  /*b420*/  BSYNC B0 ;  /* 0x0000000000007941 */ /* 0x000fea0003800000 */
.L_x_6959:
        /* <DEDUP_REMOVED lines=28> */
.L_x_6961:
[----:B------:R-:W-:Y:S05]  /*b5f0*/  BSYNC B0 ;  /* 0x0000000000007941 */ /* 0x000fea0003800000 */
.L_x_6906:
        /* <DEDUP_REMOVED lines=81> */
.L_x_6962:
[----:B------:R-:W1:Y:S08]  /*bb10*/  LDC R2, c[0x0][0x250] ;  /* 0x00009400ff027b82 */ /* 0x000e700000000800 */
[----:B------:R-:W2:Y:S02]  /*bb20*/  LDC R0, c[0x0][0x248] ;  /* 0x00009200ff007b82 */ /* 0x000ea40000000800 */
[----:B--23--:R-:W-:Y:S02]  /*bb30*/  IMAD.U32 R5, R0, -0x40, RZ ;  /* 0xffffffc000057824 */ /* 0x00cfe400078e00ff */
[----:B-1----:R-:W-:Y:S03]  /*bb40*/  IMAD.U32 R3, R2, -0x40, RZ ;  /* 0xffffffc002037824 */ /* 0x002fe600078e00ff */
[----:B------:R-:W-:Y:S02]  /*bb50*/  LEA R92, P0, R5, R92, 0x1 ;  /* 0x0000005c055c7211 */ /* 0x000fe400078008ff */
[----:B------:R-:W-:Y:S02]  /*bb60*/  LEA R94, P1, R3, R94, 0x1 ;  /* 0x0000005e035e7211 */ /* 0x000fe400078208ff */
[----:B------:R-:W-:Y:S02]  /*bb70*/  LEA.HI.X.SX32 R93, R5, R93, 0x1, P0 ;  /* 0x0000005d055d7211 */ /* 0x000fe400000f0eff */
[----:B------:R-:W-:Y:S09]  /*bb80*/  LEA.HI.X.SX32 R95, R3, R95, 0x1, P1 ;  /* 0x0000005f035f7211 */ /* 0x000ff200008f0eff */
.L_x_6963:
[----:B------:R-:W-:Y:S04]  /*bb90*/  IADD3 R9, R9, -0x1, RZ ;  /* 0xffffffff09097810 */ /* 0x000fe80007ffe0ff */
[----:B------:R-:W-:Y:S11]  /*bba0*/  ISETP.GT.AND P0, PT, R9, UR30, PT ;  /* 0x0000001e09007c0c */ /* 0x000ff6000bf04270 */
[----:B------:R-:W-:Y:S02]  /*bbb0*/  @!UPT UIADD3 URZ, URZ, URZ, URZ ;  /* 0x0000003f3f3ff290 */ /* 0x000fe4000fffe03f */
[----:B------:R-:W-:Y:S05]  /*bbc0*/  @P0 BRA `(.L_x_6964) ;  /* 0xffffff7400380947 */ /* 0x000fea000383ffff */
.L_x_6871:
        /* <DEDUP_REMOVED lines=33> */
[C---:B-----5:R-:W-:Y:S01]  /*bde0*/  LEA R12, P4, R0.reuse, UR8, 0x1 ;  /* 0x00000008000c7c11 */ /* 0x060fe2000f8808ff */
        /* <DEDUP_REMOVED lines=36> */
[----:B-----5:R-:W-:Y:S01]  /*c030*/  MOV R30, R18 ;  /* 0x00000012001e7202 */ /* 0x020fe20000000f00 */
[----:B------:R-:W-:Y:S02]  /*c040*/  HADD2.F32 R31, -RZ, R17.H1_H1 ;  /* 0x30000011ff1f7230 */ /* 0x000fe40000004100 */
[----:B------:R-:W-:Y:S02]  /*c050*/  HADD2.F32 R29, -RZ, R19.H1_H1 ;  /* 0x30000013ff1d7230 */ /* 0x000fe40000004100 */
[----:B------:R-:W-:-:S02]  /*c060*/  HADD2.F32 R32, -RZ, R17.H0_H0 ;  /* 0x20000011ff207230 */ /* 0x000fc40000004100 */
[----:B------:R-:W-:Y:S02]  /*c070*/  HADD2.F32 R28, -RZ, R19.H0_H0 ;  /* 0x20000013ff1c7230 */ /* 0x000fe40000004100 */
[----:B---3--:R-:W-:Y:S02]  /*c080*/  HADD2.F32 R18, -RZ, R2.H1_H1 ;  /* 0x30000002ff127230 */ /* 0x008fe40000004100 */
[----:B------:R-:W-:Y:S02]  /*c090*/  HADD2.F32 R0, -RZ, R3.H1_H1 ;  /* 0x30000003ff007230 */ /* 0x000fe40000004100 */
[----:B----4-:R-:W-:Y:S02]  /*c0a0*/  HADD2.F32 R27, -RZ, R4.H1_H1 ;  /* 0x30000004ff1b7230 */ /* 0x010fe40000004100 */
        /* <DEDUP_REMOVED lines=31> */
.L_x_6973:
[----:B------:R-:W-:Y:S05]  /*c2a0*/  BSYNC B0 ;  /* 0x0000000000007941 */ /* 0x000fea0003800000 */
.L_x_6972:
[----:B-----5:R3:W-:Y:S02]  /*c2b0*/  STS.128 [R197], R16 ;  /* 0x00000010c5007388 */ /* 0x0207e40000000c00 */
.L_x_6971:
[----:B------:R-:W-:Y:S05]  /*c2c0*/  BSYNC B1 ;  /* 0x0000000000017941 */ /* 0x000fea0003800000 */
.L_x_6970:
        /* <DEDUP_REMOVED lines=10> */
[----:B------:R-:W-:Y:S02]  /*c370*/  HADD2.F32 R31, -RZ, R17.H1_H1 ;  /* 0x30000011ff1f7230 */ /* 0x000fe40000004100 */
[----:B------:R-:W-:Y:S02]  /*c380*/  HADD2.F32 R29, -RZ, R19.H1_H1 ;  /* 0x30000013ff1d7230 */ /* 0x000fe40000004100 */
[----:B------:R-:W-:-:S02]  /*c390*/  HADD2.F32 R32, -RZ, R17.H0_H0 ;  /* 0x20000011ff207230 */ /* 0x000fc40000004100 */
[----:B------:R-:W-:Y:S02]  /*c3a0*/  HADD2.F32 R28, -RZ, R19.H0_H0 ;  /* 0x20000013ff1c7230 */ /* 0x000fe40000004100 */
[----:B--2---:R-:W-:Y:S02]  /*c3b0*/  HADD2.F32 R18, -RZ, R2.H1_H1 ;  /* 0x30000002ff127230 */ /* 0x004fe40000004100 */
        /* <DEDUP_REMOVED lines=33> */
.L_x_6977:
[----:B------:R-:W-:Y:S05]  /*c5d0*/  BSYNC B0 ;  /* 0x0000000000007941 */ /* 0x000fea0003800000 */
.L_x_6976:
[----:B-----5:R1:W-:Y:S02]  /*c5e0*/  STS.128 [R197+0x2000], R16 ;  /* 0x00200010c5007388 */ /* 0x0203e40000000c00 */
.L_x_6975:
[----:B------:R-:W-:Y:S05]  /*c5f0*/  BSYNC B1 ;  /* 0x0000000000017941 */ /* 0x000fea0003800000 */
.L_x_6974:
[----:B------:R1:W-:Y:S01]  /*c600*/  @P0 STS.128 [R197+0x4000], RZ ;  /* 0x004000ffc5000388 */ /* 0x0003e20000000c00 */
[----:B------:R-:W-:Y:S05]  /*c610*/  @P0 BRA `(.L_x_6969) ;  /* 0x0000000000bc0947 */ /* 0x000fea0003800000 */
[----:B-1-3--:R1:W5:Y:S01]  /*c620*/  LDG.E.128 R16, desc[UR6][R20.64+0x100] ;  /* 0x0001000614107981 */ /* 0x00a362000c1e1d00 */
[----:B------:R-:W-:Y:S01]  /*c630*/  ISETP.GE.AND P2, PT, R10, UR5, PT ;  /* 0x000000050a007c0c */ /* 0x000fe2000bf46270 */
[----:B------:R-:W-:-:S12]  /*c640*/  BSSY B0, `(.L_x_6978) ;  /* 0x000002b000007945 */ /* 0x000fd80003800000 */
[----:B------:R-:W-:Y:S05]  /*c650*/  @P2 BRA `(.L_x_6979) ;  /* 0x0000000000a42947 */ /* 0x000fea0003800000 */
[----:B------:R-:W3:Y:S04]  /*c660*/  LDG.E.64 R2, desc[UR6][R34.64+0x80] ;  /* 0x0000800622027981 */ /* 0x000ee8000c1e1b00 */
[----:B------:R2:W1:Y:S01]  /*c670*/  LDG.E.64 R4, desc[UR6][R24.64+0x80] ;  /* 0x0000800618047981 */ /* 0x000462000c1e1b00 */
[----:B-----5:R-:W-:Y:S01]  /*c680*/  MOV R28, R18 ;  /* 0x00000012001c7202 */ /* 0x020fe20000000f00 */
[--C-:B------:R-:W-:Y:S02]  /*c690*/  HADD2.F32 R29, -RZ, R17.reuse.H1_H1 ;  /* 0x30000011ff1d7230 */ /* 0x100fe40000004100 */
[----:B------:R-:W-:Y:S02]  /*c6a0*/  HADD2.F32 R30, -RZ, R17.H0_H0 ;  /* 0x20000011ff1e7230 */ /* 0x000fe40000004100 */
[----:B------:R-:W-:-:S02]  /*c6b0*/  HADD2.F32 R26, -RZ, R19.H0_H0 ;  /* 0x20000013ff1a7230 */ /* 0x000fc40000004100 */
[----:B------:R-:W-:Y:S02]  /*c6c0*/  HADD2.F32 R27, -RZ, R19.H1_H1 ;  /* 0x30000013ff1b7230 */ /* 0x000fe40000004100 */
[----:B--2---:R-:W-:Y:S02]  /*c6d0*/  HADD2.F32 R25, -RZ, R16.H1_H1 ;  /* 0x30000010ff197230 */ /* 0x004fe40000004100 */
[----:B---3--:R-:W-:Y:S02]  /*c6e0*/  HADD2.F32 R18, -RZ, R2.H1_H1 ;  /* 0x30000002ff127230 */ /* 0x008fe40000004100 */
[----:B------:R-:W-:Y:S02]  /*c6f0*/  HADD2.F32 R0, -RZ, R3.H1_H1 ;  /* 0x30000003ff007230 */ /* 0x000fe40000004100 */
[----:B-1----:R-:W-:Y:S02]  /*c700*/  HADD2.F32 R21, -RZ, R4.H1_H1 ;  /* 0x30000004ff157230 */ /* 0x002fe40000004100 */
        /* <DEDUP_REMOVED lines=8> */
[--C-:B------:R-:W-:Y:S02]  /*c790*/  HADD2.F32 R16, -RZ, R28.reuse.H0_H0 ;  /* 0x2000001cff107230 */ /* 0x100fe40000004100 */
[-C--:B------:R-:W-:Y:S01]  /*c7a0*/  FFMA.FTZ R17, R26, R20.reuse, -R17 ;  /* 0x000000141a117223 */ /* 0x080fe20000010811 */
[----:B------:R-:W-:Y:S02]  /*c7b0*/  HADD2.F32 R3, -RZ, R3.H0_H0 ;  /* 0x20000003ff037230 */ /* 0x000fe40000004100 */
[----:B------:R-:W-:Y:S01]  /*c7c0*/  FFMA.FTZ R0, R27, R20, R0 ;  /* 0x000000141b007223 */ /* 0x000fe20000010000 */
[----:B------:R-:W-:Y:S01]  /*c7d0*/  HADD2.F32 R28, -RZ, R28.H1_H1 ;  /* 0x3000001cff1c7230 */ /* 0x000fe20000004100 */
[----:B------:R-:W-:Y:S01]  /*c7e0*/  F2FP.F16.F32.PACK_AB R18, R18, R19 ;  /* 0x000000131212723e */ /* 0x000fe200000000ff */
[----:B------:R-:W-:-:S02]  /*c7f0*/  HADD2.F32 R2, -RZ, R2.H0_H0 ;  /* 0x20000002ff027230 */ /* 0x000fc40000004100 */
[----:B------:R-:W-:Y:S02]  /*c800*/  HADD2.F32 R5, -RZ, R5.H0_H0 ;  /* 0x20000005ff057230 */ /* 0x000fe40000004100 */
        /* <DEDUP_REMOVED lines=11> */
[----:B------:R-:W-:Y:S02]  /*c8c0*/  MOV R17, R18 ;  /* 0x0000001200117202 */ /* 0x000fe40000000f00 */
[----:B------:R-:W-:Y:S02]  /*c8d0*/  F2FP.F16.F32.PACK_AB R16, R25, R20 ;  /* 0x000000141910723e */ /* 0x000fe400000000ff */
[----:B------:R-:W-:Y:S02]  /*c8e0*/  MOV R18, R28 ;  /* 0x0000001c00127202 */ /* 0x000fe40000000f00 */
.L_x_6979:
[----:B------:R-:W-:Y:S05]  /*c8f0*/  BSYNC B0 ;  /* 0x0000000000007941 */ /* 0x000fea0003800000 */
.L_x_6978:
[----:B-----5:R3:W-:Y:S02]  /*c900*/  STS.128 [R197+0x4000], R16 ;  /* 0x00400010c5007388 */ /* 0x0207e40000000c00 */
.L_x_6969:
[----:B------:R-:W-:Y:S05]  /*c910*/  BSYNC B2 ;  /* 0x0000000000027941 */ /* 0x000fea0003800000 */
.L_x_6968:
        /* <DEDUP_REMOVED lines=44> */
[--C-:B------:R-:W-:Y:S01]  /*cbe0*/  HADD2.F32 R21, -RZ, R16.reuse.H0_H0 ;  /* 0x20000010ff157230 */ /* 0x100fe20000004100 */
[----:B------:R-:W-:Y:S01]  /*cbf0*/  F2FP.F16.F32.PACK_AB R18, R18, R19 ;  /* 0x000000131212723e */ /* 0x000fe200000000ff */
[----:B------:R-:W-:Y:S01]  /*cc00*/  HADD2.F32 R27, -RZ, R16.H1_H1 ;  /* 0x30000010ff1b7230 */ /* 0x000fe20000004100 */
[----:B------:R-:W-:Y:S01]  /*cc10*/  F2FP.F16.F32.PACK_AB R19, R0, R17 ;  /* 0x000000110013723e */ /* 0x000fe200000000ff */
[--C-:B------:R-:W-:Y:S01]  /*cc20*/  HADD2.F32 R26, -RZ, R29.reuse.H1_H1 ;  /* 0x3000001dff1a7230 */ /* 0x100fe20000004100 */
[----:B------:R-:W-:Y:S01]  /*cc30*/  MOV R17, R18 ;  /* 0x0000001200117202 */ /* 0x000fe20000000f00 */
[----:B------:R-:W-:Y:S02]  /*cc40*/  HADD2.F32 R16, -RZ, R29.H0_H0 ;  /* 0x2000001dff107230 */ /* 0x000fe40000004100 */
[----:B------:R-:W-:Y:S02]  /*cc50*/  HADD2.F32 R2, -RZ, R2.H0_H0 ;  /* 0x20000002ff027230 */ /* 0x000fe40000004100 */
[----:B------:R-:W-:Y:S01]  /*cc60*/  FMUL.FTZ R29, R26, R3 ;  /* 0x000000031a1d7220 */ /* 0x000fe20000410000 */
        /* <DEDUP_REMOVED lines=12> */
.L_x_6985:
[----:B------:R-:W-:Y:S05]  /*cd30*/  BSYNC B0 ;  /* 0x0000000000007941 */ /* 0x000fea0003800000 */
.L_x_6984:
[----:B-----5:R3:W-:Y:S02]  /*cd40*/  STS.128 [R197+0x800], R16 ;  /* 0x00080010c5007388 */ /* 0x0207e40000000c00 */
.L_x_6983:
[----:B------:R-:W-:Y:S05]  /*cd50*/  BSYNC B1 ;  /* 0x0000000000017941 */ /* 0x000fea0003800000 */
.L_x_6982:
        /* <DEDUP_REMOVED lines=48> */
.L_x_6989:
[----:B------:R-:W-:Y:S05]  /*d060*/  BSYNC B0 ;  /* 0x0000000000007941 */ /* 0x000fea0003800000 */
.L_x_6988:
[----:B-----5:R1:W-:Y:S02]  /*d070*/  STS.128 [R197+0x2800], R16 ;  /* 0x00280010c5007388 */ /* 0x0203e40000000c00 */
.L_x_6987:
[----:B------:R-:W-:Y:S05]  /*d080*/  BSYNC B1 ;  /* 0x0000000000017941 */ /* 0x000fea0003800000 */
.L_x_6986:
        /* <DEDUP_REMOVED lines=9> */
[----:B------:R-:W-:Y:S02]  /*d120*/  HADD2.F32 R29, -RZ, R17.H1_H1 ;  /* 0x30000011ff1d7230 */ /* 0x000fe40000004100 */
[----:B-12---:R-:W-:Y:S02]  /*d130*/  HADD2.F32 R23, -RZ, R19.H1_H1 ;  /* 0x30000013ff177230 */ /* 0x006fe40000004100 */
        /* <DEDUP_REMOVED lines=36> */
.L_x_6991:
[----:B------:R-:W-:Y:S05]  /*d380*/  BSYNC B0 ;  /* 0x0000000000007941 */ /* 0x000fea0003800000 */
.L_x_6990:
[----:B-----5:R3:W-:Y:S02]  /*d390*/  STS.128 [R197+0x4800], R16 ;  /* 0x00480010c5007388 */ /* 0x0207e40000000c00 */
.L_x_6981:
[----:B------:R-:W-:Y:S05]  /*d3a0*/  BSYNC B2 ;  /* 0x0000000000027941 */ /* 0x000fea0003800000 */
.L_x_6980:
        /* <DEDUP_REMOVED lines=16> */
[C---:B-123--:R-:W-:Y:S02]  /*d4b0*/  IADD3 R22, P5, R24.reuse, UR10, RZ ;  /* 0x0000000a18167c10 */ /* 0x04efe4000ffbe0ff */
        /* <DEDUP_REMOVED lines=9> */
[----:B------:R-:W3:Y:S01]  /*d550*/  LDG.E.64 R4, desc[UR6][R22.64] ;  /* 0x0000000616047981 */ /* 0x000ee2000c1e1b00 */
[----:B-----5:R-:W-:Y:S01]  /*d560*/  MOV R30, R18 ;  /* 0x00000012001e7202 */ /* 0x020fe20000000f00 */
[----:B------:R-:W-:Y:S02]  /*d570*/  HADD2.F32 R31, -RZ, R17.H1_H1 ;  /* 0x30000011ff1f7230 */ /* 0x000fe40000004100 */
[----:B------:R-:W-:Y:S02]  /*d580*/  HADD2.F32 R29, -RZ, R19.H1_H1 ;  /* 0x30000013ff1d7230 */ /* 0x000fe40000004100 */
[----:B------:R-:W-:-:S02]  /*d590*/  HADD2.F32 R32, -RZ, R17.H0_H0 ;  /* 0x20000011ff207230 */ /* 0x000fc40000004100 */
[----:B------:R-:W-:Y:S02]  /*d5a0*/  HADD2.F32 R28, -RZ, R19.H0_H0 ;  /* 0x20000013ff1c7230 */ /* 0x000fe40000004100 */
        /* <DEDUP_REMOVED lines=34> */
.L_x_6997:
[----:B------:R-:W-:Y:S05]  /*d7d0*/  BSYNC B0 ;  /* 0x0000000000007941 */ /* 0x000fea0003800000 */
.L_x_6996:
[----:B-----5:R2:W-:Y:S02]  /*d7e0*/  STS.128 [R197+0x1000], R16 ;  /* 0x00100010c5007388 */ /* 0x0205e40000000c00 */
.L_x_6995:
[----:B------:R-:W-:Y:S05]  /*d7f0*/  BSYNC B1 ;  /* 0x0000000000017941 */ /* 0x000fea0003800000 */
.L_x_6994:
[----:B------:R3:W-:Y:S01]  /*d800*/  @P1 STS.128 [R197+0x3000], RZ ;  /* 0x003000ffc5001388 */ /* 0x0007e20000000c00 */
[----:B------:R-:W-:Y:S04]  /*d810*/  BSSY B1, `(.L_x_6998) ;  /* 0x0000031000017945 */ /* 0x000fe80003800000 */
[----:B------:R-:W-:Y:S05]  /*d820*/  @P1 BRA `(.L_x_6999) ;  /* 0x0000000000bc1947 */ /* 0x000fea0003800000 */
[----:B--2---:R2:W5:Y:S01]  /*d830*/  LDG.E.128 R16, desc[UR6][R12.64+0x80] ;  /* 0x000080060c107981 */ /* 0x004562000c1e1d00 */
        /* <DEDUP_REMOVED lines=44> */
.L_x_7001:
[----:B------:R-:W-:Y:S05]  /*db00*/  BSYNC B0 ;  /* 0x0000000000007941 */ /* 0x000fea0003800000 */
.L_x_7000:
[----:B-----5:R1:W-:Y:S02]  /*db10*/  STS.128 [R197+0x3000], R16 ;  /* 0x00300010c5007388 */ /* 0x0203e40000000c00 */
.L_x_6999:
[----:B------:R-:W-:Y:S05]  /*db20*/  BSYNC B1 ;  /* 0x0000000000017941 */ /* 0x000fea0003800000 */
.L_x_6998:
[----:B------:R1:W-:Y:S01]  /*db30*/  @P0 STS.128 [R197+0x5000], RZ ;  /* 0x005000ffc5000388 */ /* 0x0003e20000000c00 */
[----:B------:R-:W-:Y:S05]  /*db40*/  @P0 BRA `(.L_x_6993) ;  /* 0x0000000000b40947 */ /* 0x000fea0003800000 */
[----:B-12---:R1:W5:Y:S01]  /*db50*/  LDG.E.128 R16, desc[UR6][R12.64+0x100] ;  /* 0x000100060c107981 */ /* 0x006362000c1e1d00 */
[----:B------:R-:W-:Y:S01]  /*db60*/  ISETP.GE.AND P2, PT, R10, UR5, PT ;  /* 0x000000050a007c0c */ /* 0x000fe2000bf46270 */
[----:B------:R-:W-:-:S12]  /*db70*/  BSSY B0, `(.L_x_7002) ;  /* 0x0000029000007945 */ /* 0x000fd80003800000 */
[----:B------:R-:W-:Y:S05]  /*db80*/  @P2 BRA `(.L_x_7003) ;  /* 0x00000000009c2947 */ /* 0x000fea0003800000 */
[----:B------:R-:W2:Y:S04]  /*db90*/  LDG.E.64 R2, desc[UR6][R24.64+0x80] ;  /* 0x0000800618027981 */ /* 0x000ea8000c1e1b00 */
[----:B------:R3:W4:Y:S01]  /*dba0*/  LDG.E.64 R4, desc[UR6][R22.64+0x80] ;  /* 0x0000800616047981 */ /* 0x000722000c1e1b00 */
[--C-:B-----5:R-:W-:Y:S01]  /*dbb0*/  HADD2.F32 R27, -RZ, R19.reuse.H1_H1 ;  /* 0x30000013ff1b7230 */ /* 0x120fe20000004100 */
[----:B------:R-:W-:Y:S01]  /*dbc0*/  MOV R26, R18 ;  /* 0x00000012001a7202 */ /* 0x000fe20000000f00 */
        /* <DEDUP_REMOVED lines=35> */
.L_x_7003:
[----:B------:R-:W-:Y:S05]  /*de00*/  BSYNC B0 ;  /* 0x0000000000007941 */ /* 0x000fea0003800000 */
.L_x_7002:
[----:B-----5:R2:W-:Y:S02]  /*de10*/  STS.128 [R197+0x5000], R16 ;  /* 0x00500010c5007388 */ /* 0x0205e40000000c00 */
.L_x_6993:
[----:B------:R-:W-:Y:S05]  /*de20*/  BSYNC B2 ;  /* 0x0000000000027941 */ /* 0x000fea0003800000 */
.L_x_6992:
[----:B-123--:R-:W-:-:S05]  /*de30*/  VIADD R16, R146, 0x30 ;  /* 0x0000003092107836 */ /* 0x00efca0000000000 */
        /* <DEDUP_REMOVED lines=36> */
[CC--:B------:R-:W-:Y:S01]  /*e080*/  FMUL.FTZ R14, R22.reuse, R13.reuse ;  /* 0x0000000d160e7220 */ /* 0x0c0fe20000410000 */
[----:B------:R-:W-:Y:S01]  /*e090*/  FMUL.FTZ R13, R27, R13 ;  /* 0x0000000d1b0d7220 */ /* 0x000fe20000410000 */
[-C--:B------:R-:W-:Y:S01]  /*e0a0*/  FFMA.FTZ R12, R25, R15.reuse, -R12 ;  /* 0x0000000f190c7223 */ /* 0x080fe2000001080c */
[----:B------:R-:W-:Y:S01]  /*e0b0*/  FFMA.FTZ R15, R23, R15, R0 ;  /* 0x0000000f170f7223 */ /* 0x000fe20000010000 */
[--C-:B------:R-:W-:Y:S02]  /*e0c0*/  HADD2.F32 R0, -RZ, R26.reuse.H0_H0 ;  /* 0x2000001aff007230 */ /* 0x100fe40000004100 */
[-C--:B------:R-:W-:Y:S01]  /*e0d0*/  FFMA.FTZ R14, R27, R17.reuse, -R14 ;  /* 0x000000111b0e7223 */ /* 0x080fe2000001080e */
[----:B------:R-:W-:Y:S02]  /*e0e0*/  HADD2.F32 R3, -RZ, R3.H0_H0 ;  /* 0x20000003ff037230 */ /* 0x000fe40000004100 */
[----:B------:R-:W-:Y:S01]  /*e0f0*/  FFMA.FTZ R13, R22, R17, R13 ;  /* 0x00000011160d7223 */ /* 0x000fe2000001000d */
[----:B------:R-:W-:Y:S01]  /*e100*/  HADD2.F32 R26, -RZ, R26.H1_H1 ;  /* 0x3000001aff1a7230 */ /* 0x000fe20000004100 */
[----:B------:R-:W-:Y:S01]  /*e110*/  F2FP.F16.F32.PACK_AB R27, R15, R12 ;  /* 0x0000000c0f1b723e */ /* 0x000fe200000000ff */
[----:B------:R-:W-:-:S02]  /*e120*/  HADD2.F32 R2, -RZ, R2.H0_H0 ;  /* 0x20000002ff027230 */ /* 0x000fc40000004100 */
[--C-:B------:R-:W-:Y:S02]  /*e130*/  HADD2.F32 R23, -RZ, R24.reuse.H1_H1 ;  /* 0x30000018ff177230 */ /* 0x100fe40000004100 */
        /* <DEDUP_REMOVED lines=15> */
.L_x_7008:
[----:B------:R-:W-:Y:S05]  /*e230*/  BSYNC B0 ;  /* 0x0000000000007941 */ /* 0x000fea0003800000 */
.L_x_7007:
[----:B-----5:R3:W-:Y:S02]  /*e240*/  STS.128 [R197+0x1800], R24 ;  /* 0x00180018c5007388 */ /* 0x0207e40000000c00 */
.L_x_7006:
[----:B------:R-:W-:Y:S05]  /*e250*/  BSYNC B1 ;  /* 0x0000000000017941 */ /* 0x000fea0003800000 */
.L_x_7005:
        /* <DEDUP_REMOVED lines=32> */
[----:B------:R-:W-:Y:S02]  /*e460*/  HADD2.F32 R24, -RZ, R24.H1_H1 ;  /* 0x30000018ff187230 */ /* 0x000fe40000004100 */
        /* <DEDUP_REMOVED lines=13> */
.L_x_7012:
[----:B------:R-:W-:Y:S05]  /*e540*/  BSYNC B0 ;  /* 0x0000000000007941 */ /* 0x000fea0003800000 */
.L_x_7011:
[----:B-----5:R1:W-:Y:S02]  /*e550*/  STS.128 [R197+0x3800], R12 ;  /* 0x0038000cc5007388 */ /* 0x0203e40000000c00 */
.L_x_7010:
[----:B------:R-:W-:Y:S05]  /*e560*/  BSYNC B1 ;  /* 0x0000000000017941 */ /* 0x000fea0003800000 */
.L_x_7009:
        /* <DEDUP_REMOVED lines=47> */
.L_x_7014:
[----:B------:R-:W-:Y:S05]  /*e860*/  BSYNC B0 ;  /* 0x0000000000007941 */ /* 0x000fea0003800000 */
.L_x_7013:
[----:B-----5:R1:W-:Y:S01]  /*e870*/  STS.128 [R197+0x5800], R12 ;  /* 0x0058000cc5007388 */ /* 0x0203e20000000c00 */
[----:B------:R-:W-:Y:S05]  /*e880*/  BRA `(.L_x_7004) ;  /* 0x00000050002c7947 */ /* 0x000fea0003800000 */
.L_x_6967:
        /* <DEDUP_REMOVED lines=63> */
[----:B-----5:R-:W-:Y:S02]  /*ec80*/  HADD2.F32 R3, -RZ, R28.H0_H0 ;  /* 0x2000001cff037230 */ /* 0x020fe40000004100 */
[----:B--2---:R-:W-:-:S02]  /*ec90*/  HADD2.F32 R4, -RZ, R16.H0_H0 ;  /* 0x20000010ff047230 */ /* 0x004fc40000004100 */
[----:B------:R-:W-:Y:S02]  /*eca0*/  HADD2.F32 R25, -RZ, R16.H1_H1 ;  /* 0x30000010ff197230 */ /* 0x000fe40000004100 */
        /* <DEDUP_REMOVED lines=27> */
.L_x_7020:
[----:B------:R-:W-:Y:S05]  /*ee60*/  BSYNC B0 ;  /* 0x0000000000007941 */ /* 0x000fea0003800000 */
.L_x_7019:
[----:B-----5:R3:W-:Y:S02]  /*ee70*/  STS.128 [R197], R28 ;  /* 0x0000001cc5007388 */ /* 0x0207e40000000c00 */
.L_x_7018:
[----:B------:R-:W-:Y:S05]  /*ee80*/  BSYNC B1 ;  /* 0x0000000000017941 */ /* 0x000fea0003800000 */
.L_x_7017:
        /* <DEDUP_REMOVED lines=60> */
[----:B---3--:R-:W-:-:S02]  /*f250*/  HADD2.F32 R4, -RZ, R16.H0_H0 ;  /* 0x20000010ff047230 */ /* 0x008fc40000004100 */
        /* <DEDUP_REMOVED lines=28> */
.L_x_7024:
[----:B------:R-:W-:Y:S05]  /*f420*/  BSYNC B0 ;  /* 0x0000000000007941 */ /* 0x000fea0003800000 */
.L_x_7023:
[----:B-----5:R1:W-:Y:S02]  /*f430*/  STS.128 [R197+0x2000], R28 ;  /* 0x0020001cc5007388 */ /* 0x0203e40000000c00 */
.L_x_7022:
[----:B------:R-:W-:Y:S05]  /*f440*/  BSYNC B1 ;  /* 0x0000000000017941 */ /* 0x000fea0003800000 */
.L_x_7021:
        /* <DEDUP_REMOVED lines=88> */
.L_x_7026:
[----:B------:R-:W-:Y:S05]  /*f9d0*/  BSYNC B0 ;  /* 0x0000000000007941 */ /* 0x000fea0003800000 */
.L_x_7025:
[----:B-----5:R3:W-:Y:S02]  /*f9e0*/  STS.128 [R197+0x4000], R28 ;  /* 0x0040001cc5007388 */ /* 0x0207e40000000c00 */
.L_x_7016:
[----:B------:R-:W-:Y:S05]  /*f9f0*/  BSYNC B2 ;  /* 0x0000000000027941 */ /* 0x000fea0003800000 */
.L_x_7015:
        /* <DEDUP_REMOVED lines=64> */
[----:B------:R-:W-:Y:S01]  /*fe00*/  FMUL.FTZ R7, R4, R7 ;  /* 0x0000000704077220 */ /* 0x000fe20000410000 */
[----:B------:R-:W-:Y:S01]  /*fe10*/  @!P2 FADD.FTZ R21, -R21, -RZ ;  /* 0x800000ff1515a221 */ /* 0x000fe20000010100 */
[----:B------:R-:W-:Y:S01]  /*fe20*/  @!P2 FADD.FTZ R5, -R5, -RZ ;  /* 0x800000ff0505a221 */ /* 0x000fe20000010100 */
[----:B------:R-:W-:Y:S01]  /*fe30*/  FMUL.FTZ R33, R26, R33 ;  /* 0x000000211a217220 */ /* 0x000fe20000410000 */
[----:B-----5:R-:W-:Y:S02]  /*fe40*/  HADD2.F32 R3, -RZ, R28.H0_H0 ;  /* 0x2000001cff037230 */ /* 0x020fe40000004100 */
[--C-:B--2---:R-:W-:Y:S02]  /*fe50*/  HADD2.F32 R4, -RZ, R16.reuse.H0_H0 ;  /* 0x20000010ff047230 */ /* 0x104fe40000004100 */
[----:B------:R-:W-:-:S02]  /*fe60*/  HADD2.F32 R27, -RZ, R16.H1_H1 ;  /* 0x30000010ff1b7230 */ /* 0x000fc40000004100 */
[----:B------:R-:W-:Y:S02]  /*fe70*/  HADD2.F32 R26, -RZ, R29.H0_H0 ;  /* 0x2000001dff1a7230 */ /* 0x000fe40000004100 */
[--C-:B------:R-:W-:Y:S02]  /*fe80*/  HADD2.F32 R16, -RZ, R17.reuse.H0_H0 ;  /* 0x20000011ff107230 */ /* 0x100fe40000004100 */
[----:B------:R-:W-:Y:S01]  /*fe90*/  FMUL.FTZ R24, R24, R21 ;  /* 0x0000001518187220 */ /* 0x000fe20000410000 */
[----:B------:R-:W-:Y:S01]  /*fea0*/  FMUL.FTZ R5, R32, R5 ;  /* 0x0000000520057220 */ /* 0x000fe20000410000 */
[----:B------:R-:W-:Y:S02]  /*feb0*/  HADD2.F32 R21, -RZ, R28.H1_H1 ;  /* 0x3000001cff157230 */ /* 0x000fe40000004100 */
[----:B------:R-:W-:Y:S01]  /*fec0*/  FFMA.FTZ R3, R3, R4, R34 ;  /* 0x0000000403037223 */ /* 0x000fe20000010022 */
[----:B------:R-:W-:Y:S02]  /*fed0*/  HADD2.F32 R32, -RZ, R17.H1_H1 ;  /* 0x30000011ff207230 */ /* 0x000fe40000004100 */
        /* <DEDUP_REMOVED lines=20> */
.L_x_7032:
[----:B------:R-:W-:Y:S05]  /*10020*/  BSYNC B0 ;  /* 0x0000000000007941 */ /* 0x000fea0003800000 */
.L_x_7031:
[----:B-----5:R3:W-:Y:S02]  /*10030*/  STS.128 [R197+0x800], R28 ;  /* 0x0008001cc5007388 */ /* 0x0207e40000000c00 */
.L_x_7030:
[----:B------:R-:W-:Y:S05]  /*10040*/  BSYNC B1 ;  /* 0x0000000000017941 */ /* 0x000fea0003800000 */
.L_x_7029:
        /* <DEDUP_REMOVED lines=63> */
[--C-:B---3--:R-:W-:Y:S02]  /*10440*/  HADD2.F32 R4, -RZ, R16.reuse.H0_H0 ;  /* 0x20000010ff047230 */ /* 0x108fe40000004100 */
        /* <DEDUP_REMOVED lines=28> */
.L_x_7036:
[----:B------:R-:W-:Y:S05]  /*10610*/  BSYNC B0 ;  /* 0x0000000000007941 */ /* 0x000fea0003800000 */
.L_x_7035:
[----:B-----5:R1:W-:Y:S02]  /*10620*/  STS.128 [R197+0x2800], R28 ;  /* 0x0028001cc5007388 */ /* 0x0203e40000000c00 */
.L_x_7034:
[----:B------:R-:W-:Y:S05]  /*10630*/  BSYNC B1 ;  /* 0x0000000000017941 */ /* 0x000fea0003800000 */
.L_x_7033:
        /* <DEDUP_REMOVED lines=43> */
[----:B------:R-:W-:Y:S02]  /*108f0*/  HADD2.F32 R29, -RZ, R29.H1_H1 ;  /* 0x3000001dff1d7230 */ /* 0x000fe40000004100 */
[----:B------:R-:W-:-:S02]  /*10900*/  HADD2.F32 R7, -RZ, R7.H1_H1 ;  /* 0x30000007ff077230 */ /* 0x000fc40000004100 */
[----:B------:R-:W-:Y:S01]  /*10910*/  FMUL.FTZ R32, R32, R3 ;  /* 0x0000000320207220 */ /* 0x000fe20000410000 */
[----:B------:R-:W-:Y:S02]  /*10920*/  HADD2.F32 R28, -RZ, R28.H1_H1 ;  /* 0x3000001cff1c7230 */ /* 0x000fe40000004100 */
[----:B------:R-:W-:Y:S01]  /*10930*/  FMUL.FTZ R33, R33, R4 ;  /* 0x0000000421217220 */ /* 0x000fe20000410000 */
[--C-:B------:R-:W-:Y:S02]  /*10940*/  HADD2.F32 R3, -RZ, R31.reuse.H0_H0 ;  /* 0x2000001fff037230 */ /* 0x100fe40000004100 */
[----:B------:R-:W-:Y:S01]  /*10950*/  @!P2 FADD.FTZ R21, -R21, -RZ ;  /* 0x800000ff1515a221 */ /* 0x000fe20000010100 */
[----:B------:R-:W-:Y:S01]  /*10960*/  FMUL.FTZ R29, R29, R22 ;  /* 0x000000161d1d7220 */ /* 0x000fe20000410000 */
        /* <DEDUP_REMOVED lines=8> */
[--C-:B-----5:R-:W-:Y:S02]  /*109f0*/  HADD2.F32 R3, -RZ, R24.reuse.H0_H0 ;  /* 0x20000018ff037230 */ /* 0x120fe40000004100 */
[----:B------:R-:W-:Y:S01]  /*10a00*/  FMUL.FTZ R5, R22, R5 ;  /* 0x0000000516057220 */ /* 0x000fe20000410000 */
[----:B------:R-:W-:Y:S02]  /*10a10*/  HADD2.F32 R21, -RZ, R24.H1_H1 ;  /* 0x30000018ff157230 */ /* 0x000fe40000004100 */
[----:B------:R-:W-:Y:S01]  /*10a20*/  @!P2 FADD.FTZ R23, -R23, -RZ ;  /* 0x800000ff1717a221 */ /* 0x000fe20000010100 */
        /* <DEDUP_REMOVED lines=28> */
.L_x_7038:
[----:B------:R-:W-:Y:S05]  /*10bf0*/  BSYNC B0 ;  /* 0x0000000000007941 */ /* 0x000fea0003800000 */
.L_x_7037:
[----:B-----5:R1:W-:Y:S02]  /*10c00*/  STS.128 [R197+0x4800], R24 ;  /* 0x00480018c5007388 */ /* 0x0203e40000000c00 */
.L_x_7028:
[----:B------:R-:W-:Y:S05]  /*10c10*/  BSYNC B2 ;  /* 0x0000000000027941 */ /* 0x000fea0003800000 */
.L_x_7027:
        /* <DEDUP_REMOVED lines=99> */
.L_x_7044:
[----:B------:R-:W-:Y:S05]  /*11250*/  BSYNC B0 ;  /* 0x0000000000007941 */ /* 0x000fea0003800000 */
.L_x_7043:
[----:B-----5:R3:W-:Y:S02]  /*11260*/  STS.128 [R197+0x1000], R28 ;  /* 0x0010001cc5007388 */ /* 0x0207e40000000c00 */
.L_x_7042:
[----:B------:R-:W-:Y:S05]  /*11270*/  BSYNC B1 ;  /* 0x0000000000017941 */ /* 0x000fea0003800000 */
.L_x_7041:
        /* <DEDUP_REMOVED lines=92> */
.L_x_7048:
[----:B------:R-:W-:Y:S05]  /*11840*/  BSYNC B0 ;  /* 0x0000000000007941 */ /* 0x000fea0003800000 */
.L_x_7047:
[----:B-----5:R3:W-:Y:S02]  /*11850*/  STS.128 [R197+0x3000], R28 ;  /* 0x0030001cc5007388 */ /* 0x0207e40000000c00 */
.L_x_7046:
[----:B------:R-:W-:Y:S05]  /*11860*/  BSYNC B1 ;  /* 0x0000000000017941 */ /* 0x000fea0003800000 */
.L_x_7045:
        /* <DEDUP_REMOVED lines=35> */
[----:B-1----:R-:W-:Y:S02]  /*11aa0*/  HADD2.F32 R12, -RZ, R4.H1_H1 ;  /* 0x30000004ff0c7230 */ /* 0x002fe40000004100 */
        /* <DEDUP_REMOVED lines=55> */
.L_x_7050:
[----:B------:R-:W-:Y:S05]  /*11e20*/  BSYNC B0 ;  /* 0x0000000000007941 */ /* 0x000fea0003800000 */
.L_x_7049:
[----:B-----5:R1:W-:Y:S02]  /*11e30*/  STS.128 [R197+0x5000], R24 ;  /* 0x00500018c5007388 */ /* 0x0203e40000000c00 */
.L_x_7040:
[----:B------:R-:W-:Y:S05]  /*11e40*/  BSYNC B2 ;  /* 0x0000000000027941 */ /* 0x000fea0003800000 */
.L_x_7039:
        /* <DEDUP_REMOVED lines=39> */
[--C-:B------:R-:W-:Y:S02]  /*120c0*/  HADD2.F32 R23, -RZ, R29.reuse.H0_H0 ;  /* 0x2000001dff177230 */ /* 0x100fe40000004100 */
[----:B------:R-:W-:Y:S02]  /*120d0*/  HADD2.F32 R29, -RZ, R29.H1_H1 ;  /* 0x3000001dff1d7230 */ /* 0x000fe40000004100 */
        /* <DEDUP_REMOVED lines=57> */
.L_x_7054:
[----:B------:R-:W-:Y:S05]  /*12470*/  BSYNC B0 ;  /* 0x0000000000007941 */ /* 0x000fea0003800000 */
.L_x_7053:
[----:B-----5:R1:W-:Y:S02]  /*12480*/  STS.128 [R197+0x1800], R24 ;  /* 0x00180018c5007388 */ /* 0x0203e40000000c00 */
.L_x_7052:
[----:B------:R-:W-:Y:S05]  /*12490*/  BSYNC B1 ;  /* 0x0000000000017941 */ /* 0x000fea0003800000 */
.L_x_7051:
        /* <DEDUP_REMOVED lines=35> */
[--C-:B------:R-:W-:Y:S02]  /*126d0*/  HADD2.F32 R19, -RZ, R29.reuse.H0_H0 ;  /* 0x2000001dff137230 */ /* 0x100fe40000004100 */
[----:B------:R-:W-:Y:S02]  /*126e0*/  HADD2.F32 R32, -RZ, R29.H1_H1 ;  /* 0x3000001dff207230 */ /* 0x000fe40000004100 */
[--C-:B---3--:R-:W-:Y:S02]  /*126f0*/  HADD2.F32 R3, -RZ, R4.reuse.H0_H0 ;  /* 0x20000004ff037230 */ /* 0x108fe40000004100 */
[----:B------:R-:W-:-:S02]  /*12700*/  HADD2.F32 R11, -RZ, R4.H1_H1 ;  /* 0x30000004ff0b7230 */ /* 0x000fc40000004100 */
[--C-:B------:R-:W-:Y:S02]  /*12710*/  HADD2.F32 R4, -RZ, R5.reuse.H0_H0 ;  /* 0x20000005ff047230 */ /* 0x100fe40000004100 */
[----:B------:R-:W-:Y:S02]  /*12720*/  HADD2.F32 R17, -RZ, R5.H1_H1 ;  /* 0x30000005ff117230 */ /* 0x000fe40000004100 */
[----:B------:R-:W-:Y:S01]  /*12730*/  @!P1 FADD.FTZ R3, -R3, -RZ ;  /* 0x800000ff03039221 */ /* 0x000fe20000010100 */
[--C-:B------:R-:W-:Y:S02]  /*12740*/  HADD2.F32 R5, -RZ, R6.reuse.H0_H0 ;  /* 0x20000006ff057230 */ /* 0x100fe40000004100 */
        /* <DEDUP_REMOVED lines=14> */
[----:B------:R-:W-:Y:S01]  /*12830*/  @!P1 FADD.FTZ R7, -R7, -RZ ;  /* 0x800000ff07079221 */ /* 0x000fe20000010100 */
[----:B------:R-:W-:Y:S01]  /*12840*/  FMUL.FTZ R32, R32, R17 ;  /* 0x0000001120207220 */ /* 0x000fe20000410000 */
[----:B------:R-:W-:Y:S01]  /*12850*/  FMUL.FTZ R18, R11, R18 ;  /* 0x000000120b127220 */ /* 0x000fe20000410000 */
[----:B------:R-:W-:Y:S01]  /*12860*/  FMUL.FTZ R6, R3, R6 ;  /* 0x0000000603067220 */ /* 0x000fe20000410000 */
[----:B------:R-:W-:Y:S01]  /*12870*/  FMUL.FTZ R7, R4, R7 ;  /* 0x0000000704077220 */ /* 0x000fe20000410000 */
[--C-:B-----5:R-:W-:Y:S02]  /*12880*/  HADD2.F32 R3, -RZ, R24.reuse.H0_H0 ;  /* 0x20000018ff037230 */ /* 0x120fe40000004100 */
[----:B------:R-:W-:Y:S02]  /*12890*/  HADD2.F32 R11, -RZ, R24.H1_H1 ;  /* 0x30000018ff0b7230 */ /* 0x000fe40000004100 */
[----:B----4-:R-:W-:-:S02]  /*128a0*/  HADD2.F32 R4, -RZ, R12.H0_H0 ;  /* 0x2000000cff047230 */ /* 0x010fc40000004100 */
[----:B------:R-:W-:Y:S02]  /*128b0*/  HADD2.F32 R17, -RZ, R12.H1_H1 ;  /* 0x3000000cff117230 */ /* 0x000fe40000004100 */
[----:B------:R-:W-:Y:S01]  /*128c0*/  @!P1 FADD.FTZ R5, -R5, -RZ ;  /* 0x800000ff05059221 */ /* 0x000fe20000010100 */
[----:B------:R-:W-:Y:S02]  /*128d0*/  HADD2.F32 R34, -RZ, R30.H0_H0 ;  /* 0x2000001eff227230 */ /* 0x000fe40000004100 */
[----:B------:R-:W-:Y:S01]  /*128e0*/  FFMA.FTZ R3, R3, R4, R22 ;  /* 0x0000000403037223 */ /* 0x000fe20000010016 */
[--C-:B------:R-:W-:Y:S02]  /*128f0*/  HADD2.F32 R30, -RZ, R14.reuse.H0_H0 ;  /* 0x2000000eff1e7230 */ /* 0x100fe40000004100 */
[----:B------:R-:W-:Y:S01]  /*12900*/  FFMA.FTZ R28, R11, R17, R28 ;  /* 0x000000110b1c7223 */ /* 0x000fe2000001001c */
[----:B------:R-:W-:Y:S02]  /*12910*/  HADD2.F32 R29, -RZ, R14.H1_H1 ;  /* 0x3000000eff1d7230 */ /* 0x000fe40000004100 */
[----:B------:R-:W-:-:S02]  /*12920*/  HADD2.F32 R24, -RZ, R25.H0_H0 ;  /* 0x20000019ff187230 */ /* 0x000fc40000004100 */
[----:B------:R-:W-:Y:S02]  /*12930*/  HADD2.F32 R12, -RZ, R13.H0_H0 ;  /* 0x2000000dff0c7230 */ /* 0x000fe40000004100 */
[--C-:B------:R-:W-:Y:S02]  /*12940*/  HADD2.F32 R23, -RZ, R15.reuse.H0_H0 ;  /* 0x2000000fff177230 */ /* 0x100fe40000004100 */
[----:B------:R-:W-:Y:S02]  /*12950*/  HADD2.F32 R14, -RZ, R15.H1_H1 ;  /* 0x3000000fff0e7230 */ /* 0x000fe40000004100 */
[----:B------:R-:W-:Y:S01]  /*12960*/  FMUL.FTZ R5, R34, R5 ;  /* 0x0000000522057220 */ /* 0x000fe20000410000 */
        /* <DEDUP_REMOVED lines=16> */
.L_x_7058:
[----:B------:R-:W-:Y:S05]  /*12a70*/  BSYNC B0 ;  /* 0x0000000000007941 */ /* 0x000fea0003800000 */
.L_x_7057:
[----:B-----5:R1:W-:Y:S02]  /*12a80*/  STS.128 [R197+0x3800], R24 ;  /* 0x00380018c5007388 */ /* 0x0203e40000000c00 */
.L_x_7056:
[----:B------:R-:W-:Y:S05]  /*12a90*/  BSYNC B1 ;  /* 0x0000000000017941 */ /* 0x000fea0003800000 */
.L_x_7055:
        /* <DEDUP_REMOVED lines=22> */
[----:B------:R-:W4:Y:S01]  /*12c00*/  LDG.E.128 R24, desc[UR6][R18.64] ;  /* 0x0000000612187981 */ /* 0x000f22000c1e1d00 */
[----:B------:R-:W-:-:S04]  /*12c10*/  IADD3 R5, P1, R3, R0, RZ ;  /* 0x0000000003057210 */ /* 0x000fc80007f3e0ff */
[----:B------:R-:W-:Y:S02]  /*12c20*/  LEA.HI.X.SX32 R6, R3, R2, 0x1, P1 ;  /* 0x0000000203067211 */ /* 0x000fe400008f0eff */
[C---:B--23--:R-:W-:Y:S02]  /*12c30*/  LEA R22, P1, R5.reuse, UR8, 0x1 ;  /* 0x0000000805167c11 */ /* 0x04cfe4000f8208ff */
[----:B------:R-:W-:Y:S02]  /*12c40*/  MOV R3, RZ ;  /* 0x000000ff00037202 */ /* 0x000fe40000000f00 */
[----:B------:R-:W-:Y:S01]  /*12c50*/  LEA.HI.X R23, R5, UR9, R6, 0x1, P1 ;  /* 0x0000000905177c11 */ /* 0x000fe200088f0c06 */
[----:B------:R-:W-:Y:S01]  /*12c60*/  ULDC.64 UR8, c[0x0][0x358] ;  /* 0x0000d60000087ab9 */ /* 0x000fe20000000a00 */
[----:B------:R-:W-:-:S03]  /*12c70*/  @P0 IADD3 R3, -R132, RZ, RZ ;  /* 0x000000ff84030210 */ /* 0x000fc60007ffe1ff */
[----:B------:R2:W3:Y:S01]  /*12c80*/  LDG.E.128 R4, desc[UR6][R22.64] ;  /* 0x0000000616047981 */ /* 0x0004e2000c1e1d00 */
[----:B------:R-:W-:-:S04]  /*12c90*/  IADD3 R0, P1, R3, R0, RZ ;  /* 0x0000000003007210 */ /* 0x000fc80007f3e0ff */
[----:B------:R-:W-:Y:S02]  /*12ca0*/  LEA.HI.X.SX32 R3, R3, R2, 0x1, P1 ;  /* 0x0000000203037211 */ /* 0x000fe400008f0eff */
[----:B-1----:R-:W-:-:S04]  /*12cb0*/  LEA R8, P1, R0, UR8, 0x1 ;  /* 0x0000000800087c11 */ /* 0x002fc8000f8208ff */
[----:B------:R-:W-:-:S06]  /*12cc0*/  LEA.HI.X R9, R0, UR9, R3, 0x1, P1 ;  /* 0x0000000900097c11 */ /* 0x000fcc00088f0c03 */
[----:B------:R-:W3:Y:S01]  /*12cd0*/  LDG.E.128 R8, desc[UR6][R8.64] ;  /* 0x0000000608087981 */ /* 0x000ee2000c1e1d00 */
[--C-:B----4-:R-:W-:Y:S02]  /*12ce0*/  HADD2.F32 R19, -RZ, R25.reuse.H0_H0 ;  /* 0x20000019ff137230 */ /* 0x110fe40000004100 */
[----:B--2---:R-:W-:Y:S02]  /*12cf0*/  HADD2.F32 R23, -RZ, R24.H0_H0 ;  /* 0x20000018ff177230 */ /* 0x004fe40000004100 */
        /* <DEDUP_REMOVED lines=58> */
.L_x_7060:
[----:B------:R-:W-:Y:S05]  /*130a0*/  BSYNC B0 ;  /* 0x0000000000007941 */ /* 0x000fea0003800000 */
.L_x_7059:
[----:B-----5:R1:W-:Y:S01]  /*130b0*/  STS.128 [R197+0x5800], R12 ;  /* 0x0058000cc5007388 */ /* 0x0203e20000000c00 */
[----:B------:R-:W-:Y:S05]  /*130c0*/  BRA `(.L_x_7004) ;  /* 0x00000008001c7947 */ /* 0x000fea0003800000 */
.L_x_6966:
        /* <DEDUP_REMOVED lines=36> */
.L_x_7062:
[----:B------:R-:W-:Y:S05]  /*13310*/  BSYNC B0 ;  /* 0x0000000000007941 */ /* 0x000fea0003800000 */
.L_x_7061:
        /* <DEDUP_REMOVED lines=32> */
.L_x_7064:
[----:B------:R-:W-:Y:S05]  /*13520*/  BSYNC B0 ;  /* 0x0000000000007941 */ /* 0x000fea0003800000 */
.L_x_7063:
        /* <DEDUP_REMOVED lines=31> */
.L_x_7066:
[----:B------:R-:W-:Y:S05]  /*13720*/  BSYNC B0 ;  /* 0x0000000000007941 */ /* 0x000fea0003800000 */
.L_x_7065:
        /* <DEDUP_REMOVED lines=33> */
.L_x_7004:
[----:B------:R-:W-:Y:S05]  /*13940*/  BSYNC B3 ;  /* 0x0000000000037941 */ /* 0x000fea0003800000 */
.L_x_6965:
[----:B------:R-:W-:Y:S01]  /*13950*/  VIADD R201, R134, 0xffffffff ;  /* 0xffffffff86c97836 */ /* 0x000fe20000000000 */
[----:B------:R-:W-:Y:S01]  /*13960*/  ULDC.64 UR8, c[0x0][0x218] ;  /* 0x0000860000087ab9 */ /* 0x000fe20000000a00 */
[----:B------:R-:W-:Y:S01]  /*13970*/  BSSY B0, `(.L_x_7067) ;  /* 0x0000022000007945 */ /* 0x000fe20003800000 */
[----:B------:R-:W-:Y:S01]  /*13980*/  LEA R200, P0, R142, UR8, 0x1 ;  /* 0x000000088ec87c11 */ /* 0x000fe2000f8008ff */
[----:B-1----:R-:W-:Y:S01]  /*13990*/  IMAD.SHL.U32 R3, R201, 0x40, RZ ;  /* 0x00000040c9037824 */ /* 0x002fe200078e00ff */
[----:B------:R-:W-:Y:S02]  /*139a0*/  LOP3.LUT R202, R138, 0xff, RZ, 0xc0, !PT ;  /* 0x000000ff8aca7812 */ /* 0x000fe400078ec0ff */
[----:B------:R-:W-:Y:S02]  /*139b0*/  LEA.HI.X R203, R142, UR9, R145, 0x1, P0 ;  /* 0x000000098ecb7c11 */ /* 0x000fe400080f0c91 */
[----:B---34-:R-:W-:-:S04]  /*139c0*/  IADD3 R7, -R3, UR27, RZ ;  /* 0x0000001b03077c10 */ /* 0x018fc8000fffe1ff */
        /* <DEDUP_REMOVED lines=27> */
.L_x_7069:
[----:B------:R3:W-:Y:S02]  /*13b80*/  STS.128 [R197+0xa000], RZ ;  /* 0x00a000ffc5007388 */ /* 0x0007e40000000c00 */
.L_x_7068:
[----:B------:R-:W-:Y:S05]  /*13b90*/  BSYNC B0 ;  /* 0x0000000000007941 */ /* 0x000fea0003800000 */
.L_x_7067:
[----:B------:R-:W-:Y:S01]  /*13ba0*/  ISETP.GE.AND P0, PT, R20, R7, PT ;  /* 0x000000071400720c */ /* 0x000fe20003f06270 */
[----:B------:R-:W-:-:S12]  /*13bb0*/  BSSY B0, `(.L_x_7070) ;  /* 0x000001f000007945 */ /* 0x000fd80003800000 */
[----:B------:R-:W-:Y:S05]  /*13bc0*/  @P0 BRA `(.L_x_7071) ;  /* 0x0000000000740947 */ /* 0x000fea0003800000 */
[C---:B------:R-:W-:Y:S02]  /*13bd0*/  LOP3.LUT R0, R202.reuse, 0x1, RZ, 0xc0, !PT ;  /* 0x00000001ca007812 */ /* 0x040fe400078ec0ff */
[----:B------:R-:W-:Y:S02]  /*13be0*/  LOP3.LUT P0, RZ, R202, 0x2, RZ, 0xc0, !PT ;  /* 0x00000002caff7812 */ /* 0x000fe4000780c0ff */
[----:B------:R-:W-:Y:S02]  /*13bf0*/  ISETP.NE.U32.AND P1, PT, R0, 0x1, PT ;  /* 0x000000010000780c */ /* 0x000fe40003f25070 */
[----:B-12-4-:R-:W-:-:S05]  /*13c00*/  IADD3 R5, P2, R196, R142, RZ ;  /* 0x0000008ec4057210 */ /* 0x016fca0007f5e0ff */
        /* <DEDUP_REMOVED lines=24> */
.L_x_7072:
[----:B------:R2:W-:Y:S02]  /*13d90*/  STS.128 [R197+0xa800], RZ ;  /* 0x00a800ffc5007388 */ /* 0x0005e40000000c00 */
.L_x_7071:
[----:B------:R-:W-:Y:S05]  /*13da0*/  BSYNC B0 ;  /* 0x0000000000007941 */ /* 0x000fea0003800000 */
.L_x_7070:
        /* <DEDUP_REMOVED lines=34> */
.L_x_7075:
[----:B------:R2:W-:Y:S02]  /*13fd0*/  STS.128 [R197+0xb000], RZ ;  /* 0x00b000ffc5007388 */ /* 0x0005e40000000c00 */
.L_x_7074:
[----:B------:R-:W-:Y:S05]  /*13fe0*/  BSYNC B0 ;  /* 0x0000000000007941 */ /* 0x000fea0003800000 */
.L_x_7073:
        /* <DEDUP_REMOVED lines=15> */
[----:B-----5:R-:W-:-:S03]  /*140e0*/  @P1 LEA R12, P0, R8, UR8, 0x1 ;  /* 0x00000008080c1c11 */ /* 0x020fc6000f8008ff */
        /* <DEDUP_REMOVED lines=20> */
.L_x_7077:
[----:B------:R-:W-:Y:S05]  /*14230*/  BSYNC B0 ;  /* 0x0000000000007941 */ /* 0x000fea0003800000 */
.L_x_7076:
[----:B------:R-:W-:Y:S01]  /*14240*/  ULDC.64 UR10, c[0x0][0x3d0] ;  /* 0x0000f400000a7ab9 */ /* 0x000fe20000000a00 */
[----:B------:R-:W-:Y:S01]  /*14250*/  UMOV UR29, UR25 ;  /* 0x00000019001d7c82 */ /* 0x000fe20008000000 */
[----:B------:R-:W-:Y:S01]  /*14260*/  UIMAD UR24, UR24, UR10, URZ ;  /* 0x0000000a181872a4 */ /* 0x000fe2000f8e023f */
[----:B------:R-:W0:Y:S01]  /*14270*/  LDGDEPBAR ;  /* 0x00000000000079af */ /* 0x000e220000000000 */
[----:B------:R-:W-:Y:S02]  /*14280*/  UIMAD.WIDE.U32 UR12, UR23, UR10, UR28 ;  /* 0x0000000a170c72a5 */ /* 0x000fe4000f8e001c */
[----:B------:R-:W-:Y:S01]  /*14290*/  UIMAD UR24, UR23, UR11, UR24 ;  /* 0x0000000b171872a4 */ /* 0x000fe2000f8e0218 */
[----:B------:R-:W-:Y:S02]  /*142a0*/  ULDC UR5, c[0x0][0x2e8] ;  /* 0x0000ba0000057ab9 */ /* 0x000fe40000000800 */
[----:B------:R-:W-:Y:S01]  /*142b0*/  ULDC.64 UR10, c[0x0][0x3c8] ;  /* 0x0000f200000a7ab9 */ /* 0x000fe20000000a00 */
[----:B------:R-:W-:-:S02]  /*142c0*/  UIADD3 UR24, UR13, UR24, URZ ;  /* 0x000000180d187290 */ /* 0x000fc4000fffe03f */
        /* <DEDUP_REMOVED lines=18> */
[----:B--2---:R-:W-:Y:S01]  /*143f0*/  FMUL.FTZ R0, R5, R0 ;  /* 0x0000000005007220 */ /* 0x004fe20000410000 */
[----:B------:R-:W-:-:S04]  /*14400*/  SHF.R.S32.HI R5, RZ, 0x1f, R140 ;  /* 0x0000001fff057819 */ /* 0x000fc8000001148c */
[----:B------:R-:W-:Y:S02]  /*14410*/  LEA.HI R44, R5, R140, RZ, 0x2 ;  /* 0x0000008c052c7211 */ /* 0x000fe400078f10ff */
[----:B------:R-:W-:Y:S02]  /*14420*/  R2UR UR5, R0 ;  /* 0x00000000000572ca */ /* 0x000fe400000e0000 */
[----:B------:R-:W-:Y:S01]  /*14430*/  SHF.R.S32.HI R44, RZ, 0x2, R44 ;  /* 0x00000002ff2c7819 */ /* 0x000fe2000001142c */
[----:B-1----:R-:W-:-:S12]  /*14440*/  @P1 BRA `(.L_x_7079) ;  /* 0x0000000000581947 */ /* 0x002fd80003800000 */
        /* <DEDUP_REMOVED lines=21> */
.L_x_7080:
[----:B------:R4:W-:Y:S02]  /*145a0*/  STS.128 [R197+0x10000], RZ ;  /* 0x010000ffc5007388 */ /* 0x0009e40000000c00 */
.L_x_7079:
[----:B------:R-:W-:Y:S05]  /*145b0*/  BSYNC B0 ;  /* 0x0000000000007941 */ /* 0x000fea0003800000 */
.L_x_7078:
        /* <DEDUP_REMOVED lines=16> */
[----:B-----5:R-:W-:Y:S02]  /*146c0*/  @!P2 LEA R12, P4, R9, R156, 0x1 ;  /* 0x0000009c090ca211 */ /* 0x020fe400078808ff */
        /* <DEDUP_REMOVED lines=24> */
.L_x_7083:
[----:B------:R1:W-:Y:S02]  /*14850*/  STS.128 [R197+0x10800], RZ ;  /* 0x010800ffc5007388 */ /* 0x0003e40000000c00 */
.L_x_7082:
[----:B------:R-:W-:Y:S05]  /*14860*/  BSYNC B0 ;  /* 0x0000000000007941 */ /* 0x000fea0003800000 */
.L_x_7081:
        /* <DEDUP_REMOVED lines=35> */
.L_x_7086:
[----:B------:R1:W-:Y:S02]  /*14aa0*/  STS.128 [R197+0x11000], RZ ;  /* 0x011000ffc5007388 */ /* 0x0003e40000000c00 */
.L_x_7085:
[----:B------:R-:W-:Y:S05]  /*14ab0*/  BSYNC B0 ;  /* 0x0000000000007941 */ /* 0x000fea0003800000 */
.L_x_7084:
        /* <DEDUP_REMOVED lines=38> */
.L_x_7089:
[----:B------:R2:W-:Y:S02]  /*14d20*/  STS.128 [R197+0x11800], RZ ;  /* 0x011800ffc5007388 */ /* 0x0005e40000000c00 */
.L_x_7088:
[----:B------:R-:W-:Y:S05]  /*14d30*/  BSYNC B0 ;  /* 0x0000000000007941 */ /* 0x000fea0003800000 */
.L_x_7087:
[C---:B------:R-:W-:Y:S01]  /*14d40*/  IMAD.SHL.U32 R0, R60.reuse, 0x40, RZ ;  /* 0x000000403c007824 */ /* 0x040fe200078e00ff */
[----:B------:R-:W-:Y:S01]  /*14d50*/  R2P PR, R60, 0x6 ;  /* 0x000000063c007804 */ /* 0x000fe20000000000 */
[----:B------:R-:W-:Y:S01]  /*14d60*/  IMAD.SHL.U32 R146, R146, 0x8, RZ ;  /* 0x0000000892927824 */ /* 0x000fe200078e00ff */
[----:B------:R-:W0:Y:S01]  /*14d70*/  LDGDEPBAR ;  /* 0x00000000000079af */ /* 0x000e220000000000 */
[C---:B------:R-:W-:Y:S01]  /*14d80*/  IMAD R194, R61.reuse, 0x400, R46 ;  /* 0x000004003dc27824 */ /* 0x040fe200078e022e */
[----:B-1----:R-:W-:Y:S01]  /*14d90*/  LOP3.LUT R5, R0, 0x1c0, RZ, 0xc0, !PT ;  /* 0x000001c000057812 */ /* 0x002fe200078ec0ff */
[----:B------:R-:W-:Y:S01]  /*14da0*/  UIADD3 UR10, UR27, 0x1, -UR21 ;  /* 0x000000011b0a7890 */ /* 0x000fe2000fffe815 */
[----:B------:R-:W-:Y:S01]  /*14db0*/  LEA R61, R61, UR26, 0x4 ;  /* 0x0000001a3d3d7c11 */ /* 0x000fe2000f8e20ff */
[----:B------:R-:W-:Y:S01]  /*14dc0*/  UIADD3 UR14, UR27, -UR21, URZ ;  /* 0x800000151b0e7290 */ /* 0x000fe2000fffe03f */
[----:B------:R-:W-:Y:S01]  /*14dd0*/  LOP3.LUT R146, R5, 0x8, R146, 0xf8, !PT ;  /* 0x0000000805927812 */ /* 0x000fe200078ef892 */
[----:B------:R-:W-:Y:S01]  /*14de0*/  ULDC UR12, c[0x0][0x398] ;  /* 0x0000e600000c7ab9 */ /* 0x000fe20000000800 */
[----:B------:R-:W-:Y:S01]  /*14df0*/  SHF.R.U32.HI R193, RZ, 0x3, R5 ;  /* 0x00000003ffc17819 */ /* 0x000fe20000011605 */
[----:B------:R-:W-:Y:S01]  /*14e00*/  UIADD3 UR13, UR10, UR12, URZ ;  /* 0x0000000c0a0d7290 */ /* 0x000fe2000fffe03f */
[----:B------:R-:W-:Y:S01]  /*14e10*/  LEA R194, R194, UR4, 0x1 ;  /* 0x00000004c2c27c11 */ /* 0x000fe2000f8e08ff */
[----:B------:R-:W-:Y:S01]  /*14e20*/  IMAD.U32 R207, RZ, RZ, UR27 ;  /* 0x0000001bffcf7e24 */ /* 0x000fe2000f8e00ff */
[----:B------:R-:W-:Y:S01]  /*14e30*/  LOP3.LUT R193, R146, R193, RZ, 0x3c, !PT ;  /* 0x000000c192c17212 */ /* 0x000fe200078e3cff */
[----:B------:R-:W-:Y:S01]  /*14e40*/  ULDC UR11, c[0x0][0x394] ;  /* 0x0000e500000b7ab9 */ /* 0x000fe20000000800 */
[----:B------:R-:W-:Y:S01]  /*14e50*/  IADD3 R44, R44, R61, RZ ;  /* 0x0000003d2c2c7210 */ /* 0x000fe20007ffe0ff */
[----:B------:R-:W-:Y:S01]  /*14e60*/  LDSM.16.M88.4 R16, [R194] ;  /* 0x00000000c210783b */ /* 0x000fe20000000200 */
[----:B------:R-:W-:Y:S01]  /*14e70*/  LEA R193, R62, R193, 0x9 ;  /* 0x000000c13ec17211 */ /* 0x000fe200078e48ff */
[--C-:B------:R-:W-:Y:S01]  /*14e80*/  IMAD R192, R47, 0x2, R194.reuse ;  /* 0x000000022fc07824 */ /* 0x100fe200078e02c2 */
[----:B------:R-:W-:Y:S01]  /*14e90*/  ISETP.GT.AND P6, PT, R201, UR18, PT ;  /* 0x00000012c9007c0c */ /* 0x000fe2000bfc4270 */
[----:B------:R-:W-:Y:S01]  /*14ea0*/  IMAD R190, R45, 0x2, R194 ;  /* 0x000000022dbe7824 */ /* 0x000fe200078e02c2 */
[----:B------:R-:W-:Y:S01]  /*14eb0*/  LEA R193, R193, UR4, 0x1 ;  /* 0x00000004c1c17c11 */ /* 0x000fe2000f8e08ff */
[----:B------:R-:W-:Y:S01]  /*14ec0*/  IMAD R189, R45, 0x2, R192 ;  /* 0x000000022dbd7824 */ /* 0x000fe200078e02c0 */
[----:B------:R-:W-:Y:S01]  /*14ed0*/  LDSM.16.M88.4 R64, [R192] ;  /* 0x00000000c040783b */ /* 0x000fe20000000200 */
[----:B------:R-:W-:-:S02]  /*14ee0*/  IADD3 R209, R44, UR14, RZ ;  /* 0x0000000e2cd17c10 */ /* 0x000fc4000fffe0ff */
[C---:B------:R-:W-:Y:S01]  /*14ef0*/  VIADD R0, R193.reuse, 0x6000 ;  /* 0x00006000c1007836 */ /* 0x040fe20000000000 */
[----:B------:R-:W1:Y:S01]  /*14f00*/  LDSM.16.M88.4 R4, [R193+0x6000] ;  /* 0x00600000c104783b */ /* 0x000e620000000200 */
[----:B------:R-:W-:Y:S01]  /*14f10*/  VIADD R191, R193, 0x6020 ;  /* 0x00006020c1bf7836 */ /* 0x000fe20000000000 */
[----:B------:R-:W-:Y:S02]  /*14f20*/  VIADDMNMX R207, R44, UR13, R207, PT ;  /* 0x0000000d2ccf7c46 */ /* 0x000fe4000b8001cf */
[----:B------:R-:W3:Y:S01]  /*14f30*/  LDSM.16.M88.4 R52, [R193+0x6800] ;  /* 0x00680000c134783b */ /* 0x000ee20000000200 */
[----:B------:R-:W-:Y:S01]  /*14f40*/  @P1 IADD3 R191, R0, -0x20, RZ ;  /* 0xffffffe000bf1810 */ /* 0x000fe20007ffe0ff */
[----:B------:R-:W-:Y:S01]  /*14f50*/  IMAD.MOV.U32 R0, RZ, RZ, 0x40 ;  /* 0x00000040ff007424 */ /* 0x000fe200078e00ff */
[----:B------:R-:W-:Y:S01]  /*14f60*/  VIADDMNMX R208, R209, -UR11, RZ, !PT ;  /* 0x8000000bd1d07c46 */ /* 0x000fe2000f8001ff */
        /* <DEDUP_REMOVED lines=11> */
[C---:B------:R-:W-:Y:S01]  /*15020*/  IADD3 R176, R191.reuse, 0x3800, RZ ;  /* 0x00003800bfb07810 */ /* 0x040fe20007ffe0ff */
[----:B------:R-:W2:Y:S01]  /*15030*/  LDSM.16.M88.4 R28, [R191+0x800] ;  /* 0x00080000bf1c783b */ /* 0x000ea20000000200 */
[----:B------:R-:W-:Y:S01]  /*15040*/  IMAD.U32 R0, RZ, RZ, UR10 ;  /* 0x0000000aff007e24 */ /* 0x000fe2000f8e00ff */
[C---:B------:R-:W-:Y:S01]  /*15050*/  IADD3 R173, R191.reuse, 0x5000, RZ ;  /* 0x00005000bfad7810 */ /* 0x040fe20007ffe0ff */
[C---:B------:R-:W-:Y:S01]  /*15060*/  VIADD R177, R191.reuse, 0x3000 ;  /* 0x00003000bfb17836 */ /* 0x040fe20000000000 */
[----:B-----5:R-:W2:Y:S01]  /*15070*/  LDSM.16.M88.4 R12, [R191+0x1000] ;  /* 0x00100000bf0c783b */ /* 0x020ea20000000200 */
[----:B------:R-:W-:-:S02]  /*15080*/  VIADD R175, R191, 0x4000 ;  /* 0x00004000bfaf7836 */ /* 0x000fc40000000000 */
[C---:B------:R-:W-:Y:S01]  /*15090*/  VIADD R174, R191.reuse, 0x4800 ;  /* 0x00004800bfae7836 */ /* 0x040fe20000000000 */
[----:B------:R-:W2:Y:S01]  /*150a0*/  LDSM.16.M88.4 R68, [R191+0x1800] ;  /* 0x00180000bf44783b */ /* 0x000ea20000000200 */
[----:B------:R-:W-:-:S03]  /*150b0*/  VIADD R172, R191, 0x5800 ;  /* 0x00005800bfac7836 */ /* 0x000fc60000000000 */
[----:B------:R-:W-:Y:S04]  /*150c0*/  LDSM.16.M88.4 R32, [R190] ;  /* 0x00000000be20783b */ /* 0x000fe80000000200 */
[----:B------:R-:W-:Y:S01]  /*150d0*/  LDSM.16.M88.4 R76, [R187+0x6800] ;  /* 0x00680000bb4c783b */ /* 0x000fe20000000200 */
[C---:B-1----:R-:W-:Y:S03]  /*150e0*/  HMMA.16816.F32 R8, R16.reuse, R4, RZ ;  /* 0x000000041008723c */ /* 0x042fe600000018ff */
[----:B------:R-:W-:Y:S04]  /*150f0*/  LDSM.16.M88.4 R72, [R187+0x7800] ;  /* 0x00780000bb48783b */ /* 0x000fe80000000200 */
[----:B------:R-:W-:Y:S01]  /*15100*/  LDSM.16.M88.4 R80, [R193+0x9800] ;  /* 0x00980000c150783b */ /* 0x000fe20000000200 */
[C---:B------:R-:W-:Y:S06]  /*15110*/  HMMA.16816.F32 R4, R16.reuse, R6, RZ ;  /* 0x000000061004723c */ /* 0x040fec00000018ff */
[C---:B---3--:R-:W-:Y:S06]  /*15120*/  HMMA.16816.F32 R56, R16.reuse, R52, RZ ;  /* 0x000000341038723c */ /* 0x048fec00000018ff */
[C---:B----4-:R-:W-:Y:S06]  /*15130*/  HMMA.16816.F32 R48, R16.reuse, R40, RZ ;  /* 0x000000281030723c */ /* 0x050fec00000018ff */
        /* <DEDUP_REMOVED lines=95> */
[----:B------:R-:W-:Y:S01]  /*15730*/  LDSM.16.M88.4 R20, [R191+0x5000] ;  /* 0x00500000bf14783b */ /* 0x000fe20000000200 */
        /* <DEDUP_REMOVED lines=17> */
[----:B----4-:R-:W-:Y:S06]  /*15850*/  HMMA.16816.F32 R56, R16, R24, R56 ;  /* 0x000000181038723c */ /* 0x010fec0000001838 */
[C---:B-1----:R-:W-:Y:S06]  /*15860*/  HMMA.16816.F32 R8, R76.reuse, R12, R8 ;  /* 0x0000000c4c08723c */ /* 0x042fec0000001808 */
[----:B------:R-:W-:Y:S01]  /*15870*/  HMMA.16816.F32 R4, R76, R14, R4 ;  /* 0x0000000e4c04723c */ /* 0x000fe20000001804 */
[----:B------:R-:W1:Y:S05]  /*15880*/  LDSM.16.M88.4 R12, [R180+0x5800] ;  /* 0x00580000b40c783b */ /* 0x000e6a0000000200 */
[C---:B------:R-:W-:Y:S01]  /*15890*/  HMMA.16816.F32 R52, R16.reuse, R26, R52 ;  /* 0x0000001a1034723c */ /* 0x040fe20000001834 */
[----:B------:R-:W2:Y:S05]  /*158a0*/  LDSM.16.M88.4 R24, [R180+0x4000] ;  /* 0x00400000b418783b */ /* 0x000eaa0000000200 */
[C---:B------:R-:W-:Y:S06]  /*158b0*/  HMMA.16816.F32 R48, R16.reuse, R20, R48 ;  /* 0x000000141030723c */ /* 0x040fec0000001830 */
[C---:B------:R-:W-:Y:S01]  /*158c0*/  HMMA.16816.F32 R40, R16.reuse, R22, R40 ;  /* 0x000000161028723c */ /* 0x040fe20000001828 */
[----:B------:R-:W4:Y:S05]  /*158d0*/  LDSM.16.M88.4 R20, [R180+0x4800] ;  /* 0x00480000b414783b */ /* 0x000f2a0000000200 */
[----:B------:R-:W-:Y:S01]  /*158e0*/  HMMA.16816.F32 R32, R16, R82, R32 ;  /* 0x000000521020723c */ /* 0x000fe20000001820 */
[----:B------:R-:W4:Y:S01]  /*158f0*/  LDSM.16.M88.4 R16, [R180+0x5000] ;  /* 0x00500000b410783b */ /* 0x000f220000000200 */
        /* <DEDUP_REMOVED lines=8> */
[----:B--2---:R-:W-:Y:S01]  /*15980*/  HMMA.16816.F32 R8, R28, R24, R8 ;  /* 0x000000181c08723c */ /* 0x004fe20000001808 */
[----:B------:R-:W-:-:S04]  /*15990*/  VIADD R13, R44, 0x8 ;  /* 0x000000082c0d7836 */ /* 0x000fc80000000000 */
[C---:B------:R-:W-:Y:S01]  /*159a0*/  VIADD R206, R13.reuse, UR14 ;  /* 0x0000000e0dce7c36 */ /* 0x040fe20008000000 */
[----:B------:R-:W-:Y:S01]  /*159b0*/  IADD3 R0, R13, UR12, R0 ;  /* 0x0000000c0d007c10 */ /* 0x000fe2000fffe000 */
[C---:B------:R-:W-:Y:S03]  /*159c0*/  HMMA.16816.F32 R4, R28.reuse, R26, R4 ;  /* 0x0000001a1c04723c */ /* 0x040fe60000001804 */
[----:B------:R-:W-:Y:S02]  /*159d0*/  VIADDMNMX R205, R206, -UR11, RZ, !PT ;  /* 0x8000000bcecd7c46 */ /* 0x000fe4000f8001ff */
[----:B------:R-:W-:Y:S01]  /*159e0*/  VIMNMX R204, R0, UR27, PT ;  /* 0x0000001b00cc7c48 */ /* 0x000fe2000bfe0100 */
[C---:B----4-:R-:W-:Y:S06]  /*159f0*/  HMMA.16816.F32 R56, R28.reuse, R20, R56 ;  /* 0x000000141c38723c */ /* 0x050fec0000001838 */
        /* <DEDUP_REMOVED lines=68> */
.L_x_7091:
[----:B------:R-:W1:Y:S02]  /*15e40*/  LDC R13, c[0x0][0x248] ;  /* 0x00009200ff0d7b82 */ /* 0x000e640000000800 */
[----:B-1----:R-:W-:-:S04]  /*15e50*/  LEA R13, -R13, RZ, 0x6 ;  /* 0x000000ff0d0d7211 */ /* 0x002fc800078e31ff */
[----:B------:R-:W-:-:S07]  /*15e60*/  SHF.R.S32.HI R12, RZ, 0x1f, R13 ;  /* 0x0000001fff0c7819 */ /* 0x000fce000001140d */
.L_x_7092:
[C---:B------:R-:W-:Y:S02]  /*15e70*/  LOP3.LUT P2, RZ, R202.reuse, 0x2, RZ, 0xc0, !PT ;  /* 0x00000002caff7812 */ /* 0x040fe4000784c0ff */
[C---:B------:R-:W-:Y:S02]  /*15e80*/  LOP3.LUT P1, RZ, R202.reuse, 0x4, RZ, 0xc0, !PT ;  /* 0x00000004caff7812 */ /* 0x040fe4000782c0ff */
[C---:B------:R-:W-:Y:S02]  /*15e90*/  LEA R26, P4, R13.reuse, R200, 0x1 ;  /* 0x000000c80d1a7211 */ /* 0x040fe400078808ff */
[----:B------:R-:W-:Y:S02]  /*15ea0*/  LOP3.LUT P5, RZ, R202, 0x1, RZ, 0xc0, !PT ;  /* 0x00000001caff7812 */ /* 0x000fe400078ac0ff */
[----:B------:R-:W-:-:S05]  /*15eb0*/  LEA.HI.X R27, R13, R203, R12, 0x1, P4 ;  /* 0x000000cb0d1b7211 */ /* 0x000fca00020f0c0c */
[----:B------:R-:W-:-:S04]  /*15ec0*/  @P2 IADD3 R17, P0, R13, R142, RZ ;  /* 0x0000008e0d112210 */ /* 0x000fc80007f1e0ff */
[----:B------:R-:W-:Y:S01]  /*15ed0*/  @P2 LEA R24, P4, R17, UR8, 0x1 ;  /* 0x0000000811182c11 */ /* 0x000fe2000f8808ff */
[C-C-:B------:R-:W-:Y:S01]  /*15ee0*/  @P2 IMAD.X R0, R12.reuse, 0x1, R145.reuse, P0 ;  /* 0x000000010c002824 */ /* 0x140fe200000e0691 */
        /* <DEDUP_REMOVED lines=104> */
.L_x_7090:
        /* <DEDUP_REMOVED lines=610> */
.L_x_7094:
[----:B------:R-:W1:Y:S02]  /*18b90*/  LDC R9, c[0x0][0x250] ;  /* 0x00009400ff097b82 */ /* 0x000e640000000800 */
[----:B-1----:R-:W-:-:S04]  /*18ba0*/  LEA R9, -R9, RZ, 0x6 ;  /* 0x000000ff09097211 */ /* 0x002fc800078e31ff */
[----:B------:R-:W-:-:S07]  /*18bb0*/  SHF.R.S32.HI R4, RZ, 0x1f, R9 ;  /* 0x0000001fff047819 */ /* 0x000fce0000011409 */
.L_x_7095:
[C---:B------:R-:W-:Y:S01]  /*18bc0*/  LOP3.LUT P5, RZ, R202.reuse, 0x2, RZ, 0xc0, !PT ;  /* 0x00000002caff7812 */ /* 0x040fe200078ac0ff */
[----:B------:R-:W-:Y:S01]  /*18bd0*/  ULDC.64 UR8, c[0x0][0x220] ;  /* 0x0000880000087ab9 */ /* 0x000fe20000000a00 */
[C---:B------:R-:W-:Y:S01]  /*18be0*/  LOP3.LUT P4, RZ, R202.reuse, 0x4, RZ, 0xc0, !PT ;  /* 0x00000004caff7812 */ /* 0x040fe2000788c0ff */
[----:B------:R-:W-:Y:S01]  /*18bf0*/  IMAD R2, R201, 0x40, R2 ;  /* 0x00000040c9027824 */ /* 0x000fe200078e0202 */
        /* <DEDUP_REMOVED lines=15> */
[----:B------:R-:W-:Y:S02]  /*18cf0*/  IADD3 R7, P2, R9, UR20, RZ ;  /* 0x0000001409077c10 */ /* 0x000fe4000ff5e0ff */
[----:B------:R-:W-:Y:S01]  /*18d00*/  @P4 LEA.HI.X R13, R5, UR9, R0, 0x1, P0 ;  /* 0x00000009050d4c11 */ /* 0x000fe200080f0c00 */
[----:B------:R-:W-:Y:S01]  /*18d10*/  @!PT LDS RZ, [RZ] ;  /* 0x00000000fffff984 */ /* 0x000fe20000000800 */
[----:B------:R-:W-:Y:S01]  /*18d20*/  @!PT LDS RZ, [RZ] ;  /* 0x00000000fffff984 */ /* 0x000fe20000000800 */
[----:B------:R-:W-:Y:S01]  /*18d30*/  @!PT LDS RZ, [RZ] ;  /* 0x00000000fffff984 */ /* 0x000fe20000000800 */
[----:B------:R-:W-:Y:S01]  /*18d40*/  @P5 LDGSTS.E.BYPASS.LTC128B.128 [R197+0xe000], desc[UR6][R18.64+0x80] ;  /* 0x0e00008012c55fae */ /* 0x000fe2000b901d46 */
[----:B------:R-:W-:Y:S02]  /*18d50*/  IADD3.X R4, R4, UR19, RZ, P2, !PT ;  /* 0x0000001304047c10 */ /* 0x000fe400097fe4ff */
[C---:B------:R-:W-:Y:S01]  /*18d60*/  @P5 IADD3 R9, P0, R7.reuse, R136, RZ ;  /* 0x0000008807095210 */ /* 0x040fe20007f1e0ff */
[----:B------:R-:W-:Y:S01]  /*18d70*/  @!P5 STS.128 [R197+0xe000], RZ ;  /* 0x00e000ffc500d388 */ /* 0x000fe20000000c00 */
[----:B------:R-:W-:Y:S02]  /*18d80*/  @P1 LEA R16, P2, R7, R156, 0x1 ;  /* 0x0000009c07101211 */ /* 0x000fe400078408ff */
[----:B------:R-:W-:Y:S01]  /*18d90*/  @P5 LEA R14, P6, R9, UR8, 0x1 ;  /* 0x00000008090e5c11 */ /* 0x000fe2000f8c08ff */
[----:B------:R-:W-:Y:S01]  /*18da0*/  @P5 IMAD.X R0, R4, 0x1, R133, P0 ;  /* 0x0000000104005824 */ /* 0x000fe200000e0685 */
[C---:B------:R-:W-:Y:S01]  /*18db0*/  @P4 IADD3 R5, P0, R7.reuse, R136, RZ ;  /* 0x0000008807054210 */ /* 0x040fe20007f1e0ff */
[----:B------:R-:W-:Y:S01]  /*18dc0*/  @!PT LDS RZ, [RZ] ;  /* 0x00000000fffff984 */ /* 0x000fe20000000800 */
[----:B------:R-:W-:Y:S01]  /*18dd0*/  @!PT LDS RZ, [RZ] ;  /* 0x00000000fffff984 */ /* 0x000fe20000000800 */
[----:B------:R-:W-:Y:S01]  /*18de0*/  @!PT LDS RZ, [RZ] ;  /* 0x00000000fffff984 */ /* 0x000fe20000000800 */
[----:B------:R-:W-:Y:S01]  /*18df0*/  @P4 LDGSTS.E.BYPASS.LTC128B.128 [R197+0x10000], desc[UR6][R12.64+0x100] ;  /* 0x100001000cc54fae */ /* 0x000fe2000b901d46 */
[----:B------:R-:W-:-:S02]  /*18e00*/  @P1 LEA.HI.X R17, R7, R157, R4, 0x1, P2 ;  /* 0x0000009d07111211 */ /* 0x000fc400010f0c04 */
[----:B------:R-:W-:Y:S01]  /*18e10*/  IADD3 R7, P2, R7, UR20, RZ ;  /* 0x0000001407077c10 */ /* 0x000fe2000ff5e0ff */
[----:B------:R-:W-:Y:S01]  /*18e20*/  @!P4 STS.128 [R197+0x10000], RZ ;  /* 0x010000ffc500c388 */ /* 0x000fe20000000c00 */
[----:B------:R-:W-:Y:S01]  /*18e30*/  @P5 LEA.HI.X R15, R9, UR9, R0, 0x1, P6 ;  /* 0x00000009090f5c11 */ /* 0x000fe2000b0f0c00 */
[C---:B------:R-:W-:Y:S01]  /*18e40*/  @P4 IMAD.X R0, R4.reuse, 0x1, R133, P0 ;  /* 0x0000000104004824 */ /* 0x040fe200000e0685 */
[----:B------:R-:W-:Y:S01]  /*18e50*/  IADD3.X R4, R4, UR19, RZ, P2, !PT ;  /* 0x0000001304047c10 */ /* 0x000fe200097fe4ff */
[----:B------:R-:W-:Y:S01]  /*18e60*/  @!PT LDS RZ, [RZ] ;  /* 0x00000000fffff984 */ /* 0x000fe20000000800 */
[----:B------:R-:W-:Y:S01]  /*18e70*/  @!PT LDS RZ, [RZ] ;  /* 0x00000000fffff984 */ /* 0x000fe20000000800 */
[----:B------:R-:W-:Y:S01]  /*18e80*/  @!PT LDS RZ, [RZ] ;  /* 0x00000000fffff984 */ /* 0x000fe20000000800 */
[----:B------:R-:W-:Y:S01]  /*18e90*/  @P1 LDGSTS.E.BYPASS.LTC128B.128 [R197+0xc800], desc[UR6][R16.64] ;  /* 0x0c80000010c51fae */ /* 0x000fe2000b901d46 */
[----:B------:R-:W-:Y:S02]  /*18ea0*/  @P4 LEA R10, P0, R5, UR8, 0x1 ;  /* 0x00000008050a4c11 */ /* 0x000fe4000f8008ff */
[----:B------:R-:W-:Y:S01]  /*18eb0*/  @P5 IADD3 R6, P2, R7, R136, RZ ;  /* 0x0000008807065210 */ /* 0x000fe20007f5e0ff */
[----:B------:R-:W-:Y:S01]  /*18ec0*/  @!P1 STS.128 [R197+0xc800], RZ ;  /* 0x00c800ffc5009388 */ /* 0x000fe20000000c00 */
[----:B------:R-:W-:-:S02]  /*18ed0*/  @P4 LEA.HI.X R11, R5, UR9, R0, 0x1, P0 ;  /* 0x00000009050b4c11 */ /* 0x000fc400080f0c00 */
[C---:B------:R-:W-:Y:S01]  /*18ee0*/  @P4 IADD3 R0, P0, R7.reuse, R136, RZ ;  /* 0x0000008807004210 */ /* 0x040fe20007f1e0ff */
[----:B------:R-:W-:Y:S01]  /*18ef0*/  @P5 IMAD.X R5, R4, 0x1, R133, P2 ;  /* 0x0000000104055824 */ /* 0x000fe200010e0685 */
[C---:B------:R-:W-:Y:S01]  /*18f00*/  @P5 LEA R20, P2, R6.reuse, UR8, 0x1 ;  /* 0x0000000806145c11 */ /* 0x040fe2000f8408ff */
[----:B------:R-:W-:Y:S01]  /*18f10*/  @!PT LDS RZ, [RZ] ;  /* 0x00000000fffff984 */ /* 0x000fe20000000800 */
[----:B------:R-:W-:Y:S01]  /*18f20*/  @!PT LDS RZ, [RZ] ;  /* 0x00000000fffff984 */ /* 0x000fe20000000800 */
[----:B------:R-:W-:Y:S01]  /*18f30*/  @!PT LDS RZ, [RZ] ;  /* 0x00000000fffff984 */ /* 0x000fe20000000800 */
[----:B------:R-:W-:Y:S03]  /*18f40*/  @P5 LDGSTS.E.BYPASS.LTC128B.128 [R197+0xe800], desc[UR6][R14.64+0x80] ;  /* 0x0e8000800ec55fae */ /* 0x000fe6000b901d46 */
[----:B------:R-:W-:Y:S01]  /*18f50*/  @P5 LEA.HI.X R21, R6, UR9, R5, 0x1, P2 ;  /* 0x0000000906155c11 */ /* 0x000fe200090f0c05 */
[----:B------:R-:W-:Y:S01]  /*18f60*/  @P4 IMAD.X R5, R4, 0x1, R133, P0 ;  /* 0x0000000104054824 */ /* 0x000fe200000e0685 */
[----:B------:R-:W-:Y:S01]  /*18f70*/  @P1 LEA R6, P6, R7, R156, 0x1 ;  /* 0x0000009c07061211 */ /* 0x000fe200078c08ff */
[----:B------:R-:W-:Y:S01]  /*18f80*/  @!P5 STS.128 [R197+0xe800], RZ ;  /* 0x00e800ffc500d388 */ /* 0x000fe20000000c00 */
[----:B------:R-:W-:-:S02]  /*18f90*/  @P4 LEA R24, P0, R0, UR8, 0x1 ;  /* 0x0000000800184c11 */ /* 0x000fc4000f8008ff */
[C---:B------:R-:W-:Y:S01]  /*18fa0*/  IADD3 R9, P2, R7.reuse, UR20, RZ ;  /* 0x0000001407097c10 */ /* 0x040fe2000ff5e0ff */
[----:B------:R-:W-:Y:S01]  /*18fb0*/  @!PT LDS RZ, [RZ] ;  /* 0x00000000fffff984 */ /* 0x000fe20000000800 */
[----:B------:R-:W-:Y:S01]  /*18fc0*/  @!PT LDS RZ, [RZ] ;  /* 0x00000000fffff984 */ /* 0x000fe20000000800 */
[----:B------:R-:W-:Y:S01]  /*18fd0*/  @!PT LDS RZ, [RZ] ;  /* 0x00000000fffff984 */ /* 0x000fe20000000800 */
[----:B------:R-:W-:Y:S01]  /*18fe0*/  @P4 LDGSTS.E.BYPASS.LTC128B.128 [R197+0x10800], desc[UR6][R10.64+0x100] ;  /* 0x108001000ac54fae */ /* 0x000fe2000b901d46 */
[----:B------:R-:W-:Y:S02]  /*18ff0*/  @P1 LEA.HI.X R7, R7, R157, R4, 0x1, P6 ;  /* 0x0000009d07071211 */ /* 0x000fe400030f0c04 */
[----:B------:R-:W-:Y:S01]  /*19000*/  @P4 LEA.HI.X R25, R0, UR9, R5, 0x1, P0 ;  /* 0x0000000900194c11 */ /* 0x000fe200080f0c05 */
[----:B------:R-:W-:Y:S01]  /*19010*/  @!P4 STS.128 [R197+0x10800], RZ ;  /* 0x010800ffc500c388 */ /* 0x000fe20000000c00 */
[----:B------:R-:W-:Y:S02]  /*19020*/  IADD3.X R4, R4, UR19, RZ, P2, !PT ;  /* 0x0000001304047c10 */ /* 0x000fe400097fe4ff */
[CC--:B------:R-:W-:Y:S01]  /*19030*/  @P5 IADD3 R0, P2, R9.reuse, R136.reuse, RZ ;  /* 0x0000008809005210 */ /* 0x0c0fe20007f5e0ff */
[----:B------:R-:W-:Y:S01]  /*19040*/  @!PT LDS RZ, [RZ] ;  /* 0x00000000fffff984 */ /* 0x000fe20000000800 */
[----:B------:R-:W-:Y:S01]  /*19050*/  @!PT LDS RZ, [RZ] ;  /* 0x00000000fffff984 */ /* 0x000fe20000000800 */
[----:B------:R-:W-:Y:S01]  /*19060*/  @!PT LDS RZ, [RZ] ;  /* 0x00000000fffff984 */ /* 0x000fe20000000800 */
[----:B------:R-:W-:Y:S01]  /*19070*/  @P1 LDGSTS.E.BYPASS.LTC128B.128 [R197+0xd000], desc[UR6][R6.64] ;  /* 0x0d00000006c51fae */ /* 0x000fe2000b901d46 */
[----:B------:R-:W-:-:S02]  /*19080*/  @P4 IADD3 R136, P0, R9, R136, RZ ;  /* 0x0000008809884210 */ /* 0x000fc40007f1e0ff */
[C---:B------:R-:W-:Y:S01]  /*19090*/  @P1 LEA R8, P6, R9.reuse, R156, 0x1 ;  /* 0x0000009c09081211 */ /* 0x040fe200078c08ff */
[--C-:B------:R-:W-:Y:S01]  /*190a0*/  @P5 IMAD.X R5, R4, 0x1, R133.reuse, P2 ;  /* 0x0000000104055824 */ /* 0x100fe200010e0685 */
[----:B------:R-:W-:Y:S01]  /*190b0*/  @P5 LEA R26, P2, R0, UR8, 0x1 ;  /* 0x00000008001a5c11 */ /* 0x000fe2000f8408ff */
[----:B------:R-:W-:Y:S01]  /*190c0*/  @P4 IMAD.X R133, R4, 0x1, R133, P0 ;  /* 0x0000000104854824 */ /* 0x000fe200000e0685 */
[----:B------:R-:W-:Y:S01]  /*190d0*/  @P1 LEA.HI.X R9, R9, R157, R4, 0x1, P6 ;  /* 0x0000009d09091211 */ /* 0x000fe200030f0c04 */
[----:B------:R-:W-:Y:S01]  /*190e0*/  @!P1 STS.128 [R197+0xd000], RZ ;  /* 0x00d000ffc5009388 */ /* 0x000fe20000000c00 */
[----:B------:R-:W-:Y:S02]  /*190f0*/  @P4 LEA R4, P0, R136, UR8, 0x1 ;  /* 0x0000000888044c11 */ /* 0x000fe4000f8008ff */
[----:B------:R-:W-:Y:S01]  /*19100*/  @P5 LEA.HI.X R27, R0, UR9, R5, 0x1, P2 ;  /* 0x00000009001b5c11 */ /* 0x000fe200090f0c05 */
[----:B------:R-:W-:Y:S01]  /*19110*/  @!PT LDS RZ, [RZ] ;  /* 0x00000000fffff984 */ /* 0x000fe20000000800 */
[----:B------:R-:W-:Y:S01]  /*19120*/  @!PT LDS RZ, [RZ] ;  /* 0x00000000fffff984 */ /* 0x000fe20000000800 */
[----:B------:R-:W-:Y:S01]  /*19130*/  @!PT LDS RZ, [RZ] ;  /* 0x00000000fffff984 */ /* 0x000fe20000000800 */
[----:B------:R1:W-:Y:S01]  /*19140*/  @P5 LDGSTS.E.BYPASS.LTC128B.128 [R197+0xf000], desc[UR6][R20.64+0x80] ;  /* 0x0f00008014c55fae */ /* 0x0003e2000b901d46 */
[----:B------:R-:W-:Y:S01]  /*19150*/  @P4 LEA.HI.X R5, R136, UR9, R133, 0x1, P0 ;  /* 0x0000000988054c11 */ /* 0x000fe200080f0c85 */
[----:B------:R-:W-:-:S02]  /*19160*/  VIADD R0, R2, 0x1 ;  /* 0x0000000102007836 */ /* 0x000fc40000000000 */
[----:B------:R-:W-:Y:S03]  /*19170*/  @!P5 STS.128 [R197+0xf000], RZ ;  /* 0x00f000ffc500d388 */ /* 0x000fe60000000c00 */
[C---:B------:R-:W-:Y:S01]  /*19180*/  ISETP.GE.AND P6, PT, R0.reuse, R207, PT ;  /* 0x000000cf0000720c */ /* 0x040fe20003fc6270 */
[----:B------:R-:W-:Y:S01]  /*19190*/  @!PT LDS RZ, [RZ] ;  /* 0x00000000fffff984 */ /* 0x000fe20000000800 */
[----:B------:R-:W-:Y:S01]  /*191a0*/  @!PT LDS RZ, [RZ] ;  /* 0x00000000fffff984 */ /* 0x000fe20000000800 */
[----:B------:R-:W-:Y:S01]  /*191b0*/  @!PT LDS RZ, [RZ] ;  /* 0x00000000fffff984 */ /* 0x000fe20000000800 */
[----:B------:R-:W-:Y:S01]  /*191c0*/  @P4 LDGSTS.E.BYPASS.LTC128B.128 [R197+0x11000], desc[UR6][R24.64+0x100] ;  /* 0x1100010018c54fae */ /* 0x000fe2000b901d46 */
[C---:B------:R-:W-:Y:S02]  /*191d0*/  ISETP.GE.AND P0, PT, R0.reuse, R204, PT ;  /* 0x000000cc0000720c */ /* 0x040fe40003f06270 */
[C---:B------:R-:W-:Y:S01]  /*191e0*/  ISETP.LT.OR P6, PT, R0.reuse, R208, P6 ;  /* 0x000000d00000720c */ /* 0x040fe200037c1670 */
[----:B------:R-:W-:Y:S01]  /*191f0*/  @!P4 STS.128 [R197+0x11000], RZ ;  /* 0x011000ffc500c388 */ /* 0x000fe20000000c00 */
[----:B------:R-:W-:-:S03]  /*19200*/  ISETP.LT.OR P0, PT, R0, R205, P0 ;  /* 0x000000cd0000720c */ /* 0x000fc60000701670 */
[----:B------:R-:W-:Y:S01]  /*19210*/  @!PT LDS RZ, [RZ] ;  /* 0x00000000fffff984 */ /* 0x000fe20000000800 */
[----:B------:R-:W-:Y:S01]  /*19220*/  @!PT LDS RZ, [RZ] ;  /* 0x00000000fffff984 */ /* 0x000fe20000000800 */
[----:B------:R-:W-:Y:S01]  /*19230*/  @!PT LDS RZ, [RZ] ;  /* 0x00000000fffff984 */ /* 0x000fe20000000800 */
[----:B------:R2:W-:Y:S04]  /*19240*/  @P1 LDGSTS.E.BYPASS.LTC128B.128 [R197+0xd800], desc[UR6][R8.64] ;  /* 0x0d80000008c51fae */ /* 0x0005e8000b901d46 */
[----:B------:R-:W-:Y:S01]  /*19250*/  @!P1 STS.128 [R197+0xd800], RZ ;  /* 0x00d800ffc5009388 */ /* 0x000fe20000000c00 */
[----:B------:R-:W-:-:S03]  /*19260*/  ISETP.GE.AND P1, PT, R2, R207, PT ;  /* 0x000000cf0200720c */ /* 0x000fc60003f26270 */
[----:B------:R-:W-:Y:S01]  /*19270*/  @!PT LDS RZ, [RZ] ;  /* 0x00000000fffff984 */ /* 0x000fe20000000800 */
[----:B------:R-:W-:Y:S01]  /*19280*/  @!PT LDS RZ, [RZ] ;  /* 0x00000000fffff984 */ /* 0x000fe20000000800 */
[----:B------:R-:W-:Y:S01]  /*19290*/  @!PT LDS RZ, [RZ] ;  /* 0x00000000fffff984 */ /* 0x000fe20000000800 */
[----:B------:R3:W-:Y:S01]  /*192a0*/  @P5 LDGSTS.E.BYPASS.LTC128B.128 [R197+0xf800], desc[UR6][R26.64+0x80] ;  /* 0x0f8000801ac55fae */ /* 0x0007e2000b901d46 */
[----:B------:R-:W-:-:S03]  /*192b0*/  ISETP.LT.OR P1, PT, R2, R208, P1 ;  /* 0x000000d00200720c */ /* 0x000fc60000f21670 */
        /* <DEDUP_REMOVED lines=18> */
[----:B----4-:R-:W2:Y:S04]  /*193e0*/  LDSM.16.M88.4 R4, [R187+0x6800] ;  /* 0x00680000bb04783b */ /* 0x010ea80000000200 */
[----:B------:R-:W3:Y:S01]  /*193f0*/  LDSM.16.M88.4 R144, [R187+0x6000] ;  /* 0x00600000bb90783b */ /* 0x000ee20000000200 */
[C---:B-1----:R-:W-:Y:S03]  /*19400*/  HMMA.16816.F32 R16, R148.reuse, R12, RZ ;  /* 0x0000000c9410723c */ /* 0x042fe600000018ff */
[----:B------:R-:W-:Y:S03]  /*19410*/  LDSM.16.M88.4 R168, [R189] ;  /* 0x00000000bda8783b */ /* 0x000fe60000000200 */
[C---:B------:R-:W-:Y:S01]  /*19420*/  HMMA.16816.F32 R20, R148.reuse, R22, RZ ;  /* 0x000000169414723c */ /* 0x040fe200000018ff */
[----:B------:R-:W-:Y:S04]  /*19430*/  LDSM.16.M88.4 R220, [R180+0x1800] ;  /* 0x00180000b4dc783b */ /* 0x000fe80000000200 */
[----:B------:R-:W0:Y:S01]  /*19440*/  LDGDEPBAR ;  /* 0x00000000000079af */ /* 0x000e220000000000 */
[C---:B------:R-:W-:Y:S06]  /*19450*/  HMMA.16816.F32 R12, R148.reuse, R14, RZ ;  /* 0x0000000e940c723c */ /* 0x040fec00000018ff */
[C---:B-----5:R-:W-:Y:S06]  /*19460*/  HMMA.16816.F32 R160, R148.reuse, R156, RZ ;  /* 0x0000009c94a0723c */ /* 0x060fec00000018ff */
[C---:B------:R-:W-:Y:S06]  /*19470*/  HMMA.16816.F32 R156, R148.reuse, R158, RZ ;  /* 0x0000009e949c723c */ /* 0x040fec00000018ff */
[C---:B------:R-:W-:Y:S06]  /*19480*/  HMMA.16816.F32 R152, R148.reuse, R140, RZ ;  /* 0x0000008c9498723c */ /* 0x040fec00000018ff */
[----:B------:R-:W-:Y:S01]  /*19490*/  HMMA.16816.F32 R148, R148, R142, RZ ;  /* 0x0000008e9494723c */ /* 0x000fe200000018ff */
[----:B------:R-:W1:Y:S05]  /*194a0*/  LDSM.16.M88.4 R140, [R187+0x7000] ;  /* 0x00700000bb8c783b */ /* 0x000e6a0000000200 */
[C---:B------:R-:W-:Y:S06]  /*194b0*/  HMMA.16816.F32 R24, R28.reuse, R136, R24 ;  /* 0x000000881c18723c */ /* 0x040fec0000001818 */
[C---:B------:R-:W-:Y:S01]  /*194c0*/  HMMA.16816.F32 R20, R28.reuse, R138, R20 ;  /* 0x0000008a1c14723c */ /* 0x040fe20000001814 */
[----:B------:R-:W4:Y:S05]  /*194d0*/  LDSM.16.M88.4 R136, [R187+0x7800] ;  /* 0x00780000bb88783b */ /* 0x000f2a0000000200 */
[C---:B------:R-:W-:Y:S06]  /*194e0*/  HMMA.16816.F32 R16, R28.reuse, R32, R16 ;  /* 0x000000201c10723c */ /* 0x040fec0000001810 */
[C---:B------:R-:W-:Y:S01]  /*194f0*/  HMMA.16816.F32 R12, R28.reuse, R34, R12 ;  /* 0x000000221c0c723c */ /* 0x040fe2000000180c */
[----:B------:R-:W5:Y:S05]  /*19500*/  LDSM.16.M88.4 R32, [R180] ;  /* 0x00000000b420783b */ /* 0x000f6a0000000200 */
[C---:B------:R-:W-:Y:S06]  /*19510*/  HMMA.16816.F32 R160, R28.reuse, R216, R160 ;  /* 0x000000d81ca0723c */ /* 0x040fec00000018a0 */
[C---:B------:R-:W-:Y:S01]  /*19520*/  HMMA.16816.F32 R156, R28.reuse, R218, R156 ;  /* 0x000000da1c9c723c */ /* 0x040fe2000000189c */
[----:B------:R-:W-:Y:S05]  /*19530*/  LDSM.16.M88.4 R216, [R192+0x2000] ;  /* 0x00200000c0d8783b */ /* 0x000fea0000000200 */
        /* <DEDUP_REMOVED lines=12> */
[----:B------:R-:W-:Y:S05]  /*19600*/  LDSM.16.M88.4 R140, [R193+0x8800] ;  /* 0x00880000c18c783b */ /* 0x000fea0000000200 */
[C---:B----4-:R-:W-:Y:S06]  /*19610*/  HMMA.16816.F32 R152, R8.reuse, R136, R152 ;  /* 0x000000880898723c */ /* 0x050fec0000001898 */
[----:B------:R-:W-:Y:S01]  /*19620*/  HMMA.16816.F32 R148, R8, R138, R148 ;  /* 0x0000008a0894723c */ /* 0x000fe20000001894 */
[----:B------:R-:W1:Y:S04]  /*19630*/  LDSM.16.M88.4 R8, [R194+0x2000] ;  /* 0x00200000c208783b */ /* 0x000e680000000200 */
[----:B------:R-:W3:Y:S01]  /*19640*/  LDSM.16.M88.4 R136, [R193+0x9000] ;  /* 0x00900000c188783b */ /* 0x000ee20000000200 */
[C---:B-----5:R-:W-:Y:S06]  /*19650*/  HMMA.16816.F32 R24, R168.reuse, R32, R24 ;  /* 0x00000020a818723c */ /* 0x060fec0000001818 */
[C---:B------:R-:W-:Y:S01]  /*19660*/  HMMA.16816.F32 R20, R168.reuse, R34, R20 ;  /* 0x00000022a814723c */ /* 0x040fe20000001814 */
[----:B------:R-:W4:Y:S05]  /*19670*/  LDSM.16.M88.4 R32, [R179] ;  /* 0x00000000b320783b */ /* 0x000f2a0000000200 */
[C---:B------:R-:W-:Y:S06]  /*19680*/  HMMA.16816.F32 R16, R168.reuse, R28, R16 ;  /* 0x0000001ca810723c */ /* 0x040fec0000001810 */
[C---:B------:R-:W-:Y:S01]  /*19690*/  HMMA.16816.F32 R12, R168.reuse, R30, R12 ;  /* 0x0000001ea80c723c */ /* 0x040fe2000000180c */
[----:B------:R-:W5:Y:S05]  /*196a0*/  LDSM.16.M88.4 R28, [R178] ;  /* 0x00000000b21c783b */ /* 0x000f6a0000000200 */
[C---:B--2---:R-:W-:Y:S06]  /*196b0*/  HMMA.16816.F32 R160, R168.reuse, R4, R160 ;  /* 0x00000004a8a0723c */ /* 0x044fec00000018a0 */
[C---:B------:R-:W-:Y:S01]  /*196c0*/  HMMA.16816.F32 R156, R168.reuse, R6, R156 ;  /* 0x00000006a89c723c */ /* 0x040fe2000000189c */
[----:B------:R-:W2:Y:S05]  /*196d0*/  LDSM.16.M88.4 R4, [R177] ;  /* 0x00000000b104783b */ /* 0x000eaa0000000200 */
[C---:B------:R-:W-:Y:S06]  /*196e0*/  HMMA.16816.F32 R152, R168.reuse, R220, R152 ;  /* 0x000000dca898723c */ /* 0x040fec0000001898 */
[----:B------:R-:W-:Y:S01]  /*196f0*/  HMMA.16816.F32 R148, R168, R222, R148 ;  /* 0x000000dea894723c */ /* 0x000fe20000001894 */
[----:B------:R-:W-:Y:S04]  /*19700*/  LDSM.16.M88.4 R220, [R176] ;  /* 0x00000000b0dc783b */ /* 0x000fe80000000200 */
[----:B------:R-:W-:Y:S01]  /*19710*/  LDSM.16.M88.4 R168, [R187+0x9800] ;  /* 0x00980000bba8783b */ /* 0x000fe20000000200 */
        /* <DEDUP_REMOVED lines=20> */
[----:B------:R-:W-:Y:S01]  /*19860*/  HMMA.16816.F32 R156, R216, R6, R156 ;  /* 0x00000006d89c723c */ /* 0x000fe2000000189c */
[----:B------:R-:W2:Y:S05]  /*19870*/  LDSM.16.M88.4 R4, [R180+0x3000] ;  /* 0x00300000b404783b */ /* 0x000eaa0000000200 */
[----:B-1----:R-:W-:Y:S06]  /*19880*/  HMMA.16816.F32 R24, R136, R164, R24 ;  /* 0x000000a48818723c */ /* 0x002fec0000001818 */
[C---:B------:R-:W-:Y:S06]  /*19890*/  HMMA.16816.F32 R152, R216.reuse, R220, R152 ;  /* 0x000000dcd898723c */ /* 0x040fec0000001898 */
[----:B------:R-:W-:Y:S01]  /*198a0*/  HMMA.16816.F32 R148, R216, R222, R148 ;  /* 0x000000ded894723c */ /* 0x000fe20000001894 */
[----:B------:R-:W-:Y:S04]  /*198b0*/  LDSM.16.M88.4 R216, [R192+0x4000] ;  /* 0x00400000c0d8783b */ /* 0x000fe80000000200 */
[----:B------:R-:W-:Y:S01]  /*198c0*/  LDSM.16.M88.4 R220, [R174] ;  /* 0x00000000aedc783b */ /* 0x000fe20000000200 */
[C---:B------:R-:W-:Y:S03]  /*198d0*/  HMMA.16816.F32 R20, R136.reuse, R166, R20 ;  /* 0x000000a68814723c */ /* 0x040fe60000001814 */
[----:B------:R-:W-:Y:S03]  /*198e0*/  LDSM.16.M88.4 R164, [R180+0x3800] ;  /* 0x00380000b4a4783b */ /* 0x000fe60000000200 */
[C---:B------:R-:W-:Y:S06]  /*198f0*/  HMMA.16816.F32 R16, R136.reuse, R140, R16 ;  /* 0x0000008c8810723c */ /* 0x040fec0000001810 */
[C---:B------:R-:W-:Y:S01]  /*19900*/  HMMA.16816.F32 R12, R136.reuse, R142, R12 ;  /* 0x0000008e880c723c */ /* 0x040fe2000000180c */
[----:B------:R-:W-:Y:S05]  /*19910*/  LDSM.16.M88.4 R140, [R193+0xa000] ;  /* 0x00a00000c18c783b */ /* 0x000fea0000000200 */
[C---:B---3--:R-:W-:Y:S06]  /*19920*/  HMMA.16816.F32 R160, R136.reuse, R8, R160 ;  /* 0x0000000888a0723c */ /* 0x048fec00000018a0 */
[----:B------:R-:W-:Y:S01]  /*19930*/  HMMA.16816.F32 R156, R136, R10, R156 ;  /* 0x0000000a889c723c */ /* 0x000fe2000000189c */
[----:B------:R-:W1:Y:S05]  /*19940*/  LDSM.16.M88.4 R8, [R194+0x4000] ;  /* 0x00400000c208783b */ /* 0x000e6a0000000200 */
[----:B----4-:R-:W-:Y:S06]  /*19950*/  HMMA.16816.F32 R24, R144, R32, R24 ;  /* 0x000000209018723c */ /* 0x010fec0000001818 */
[C---:B------:R-:W-:Y:S06]  /*19960*/  HMMA.16816.F32 R152, R136.reuse, R168, R152 ;  /* 0x000000a88898723c */ /* 0x040fec0000001898 */
[----:B------:R-:W-:Y:S01]  /*19970*/  HMMA.16816.F32 R148, R136, R170, R148 ;  /* 0x000000aa8894723c */ /* 0x000fe20000001894 */
[----:B------:R-:W-:Y:S04]  /*19980*/  LDSM.16.M88.4 R136, [R193+0xa800] ;  /* 0x00a80000c188783b */ /* 0x000fe80000000200 */
[----:B------:R-:W-:Y:S01]  /*19990*/  LDSM.16.M88.4 R168, [R173] ;  /* 0x00000000ada8783b */ /* 0x000fe20000000200 */
[C---:B------:R-:W-:Y:S03]  /*199a0*/  HMMA.16816.F32 R20, R144.reuse, R34, R20 ;  /* 0x000000229014723c */ /* 0x040fe60000001814 */
[----:B------:R-:W-:Y:S03]  /*199b0*/  LDSM.16.M88.4 R32, [R193+0xb000] ;  /* 0x00b00000c120783b */ /* 0x000fe60000000200 */
[C---:B--2---:R-:W-:Y:S06]  /*199c0*/  HMMA.16816.F32 R160, R144.reuse, R4, R160 ;  /* 0x0000000490a0723c */ /* 0x044fec00000018a0 */
[C---:B------:R-:W-:Y:S01]  /*199d0*/  HMMA.16816.F32 R156, R144.reuse, R6, R156 ;  /* 0x00000006909c723c */ /* 0x040fe2000000189c */
[----:B------:R-:W2:Y:S05]  /*199e0*/  LDSM.16.M88.4 R4, [R175] ;  /* 0x00000000af04783b */ /* 0x000eaa0000000200 */
[C---:B------:R-:W-:Y:S06]  /*199f0*/  HMMA.16816.F32 R16, R144.reuse, R28, R16 ;  /* 0x0000001c9010723c */ /* 0x040fec0000001810 */
[----:B------:R-:W-:Y:S01]  /*19a00*/  HMMA.16816.F32 R12, R144, R30, R12 ;  /* 0x0000001e900c723c */ /* 0x000fe2000000180c */
[----:B------:R-:W3:Y:S05]  /*19a10*/  LDSM.16.M88.4 R28, [R193+0xb800] ;  /* 0x00b80000c11c783b */ /* 0x000eea0000000200 */
[----:B-1----:R-:W-:Y:S06]  /*19a20*/  HMMA.16816.F32 R24, R8, R140, R24 ;  /* 0x0000008c0818723c */ /* 0x002fec0000001818 */
[C---:B------:R-:W-:Y:S06]  /*19a30*/  HMMA.16816.F32 R152, R144.reuse, R164, R152 ;  /* 0x000000a49098723c */ /* 0x040fec0000001898 */
[----:B------:R-:W-:Y:S01]  /*19a40*/  HMMA.16816.F32 R148, R144, R166, R148 ;  /* 0x000000a69094723c */ /* 0x000fe20000001894 */
[----:B------:R-:W-:Y:S04]  /*19a50*/  LDSM.16.M88.4 R144, [R190+0x4000] ;  /* 0x00400000be90783b */ /* 0x000fe80000000200 */
[----:B------:R-:W-:Y:S01]  /*19a60*/  LDSM.16.M88.4 R164, [R172] ;  /* 0x00000000aca4783b */ /* 0x000fe20000000200 */
        /* <DEDUP_REMOVED lines=14> */
[----:B------:R-:W3:Y:S03]  /*19b50*/  LDSM.16.M88.4 R4, [R180+0x4000] ;  /* 0x00400000b404783b */ /* 0x000ee60000000200 */
[----:B-1----:R-:W-:Y:S06]  /*19b60*/  HMMA.16816.F32 R24, R144, R140, R24 ;  /* 0x0000008c9018723c */ /* 0x002fec0000001818 */
[C---:B------:R-:W-:Y:S06]  /*19b70*/  HMMA.16816.F32 R16, R216.reuse, R220, R16 ;  /* 0x000000dcd810723c */ /* 0x040fec0000001810 */
[----:B------:R-:W-:Y:S06]  /*19b80*/  HMMA.16816.F32 R152, R216, R164, R152 ;  /* 0x000000a4d898723c */ /* 0x000fec0000001898 */
[----:B------:R-:W-:Y:S01]  /*19b90*/  HMMA.16816.F32 R20, R144, R142, R20 ;  /* 0x0000008e9014723c */ /* 0x000fe20000001814 */
[----:B------:R-:W-:Y:S05]  /*19ba0*/  LDSM.16.M88.4 R140, [R180+0x5000] ;  /* 0x00500000b48c783b */ /* 0x000fea0000000200 */
[C---:B------:R-:W-:Y:S01]  /*19bb0*/  HMMA.16816.F32 R164, R216.reuse, R166, R148 ;  /* 0x000000a6d8a4723c */ /* 0x040fe20000001894 */
[----:B------:R-:W1:Y:S05]  /*19bc0*/  LDSM.16.M88.4 R148, [R180+0x4800] ;  /* 0x00480000b494783b */ /* 0x000e6a0000000200 */
[----:B------:R-:W-:Y:S06]  /*19bd0*/  HMMA.16816.F32 R12, R216, R222, R12 ;  /* 0x000000ded80c723c */ /* 0x000fec000000180c */
[----:B--2---:R-:W-:Y:S06]  /*19be0*/  HMMA.16816.F32 R16, R144, R136, R16 ;  /* 0x000000889010723c */ /* 0x004fec0000001810 */
[C---:B---3--:R-:W-:Y:S06]  /*19bf0*/  HMMA.16816.F32 R24, R8.reuse, R4, R24 ;  /* 0x000000040818723c */ /* 0x048fec0000001818 */
[----:B------:R-:W-:Y:S01]  /*19c00*/  HMMA.16816.F32 R20, R8, R6, R20 ;  /* 0x000000060814723c */ /* 0x000fe20000001814 */
[----:B------:R-:W-:-:S02]  /*19c10*/  IMAD.IADD R5, R209, 0x1, -R2 ;  /* 0x00000001d1057824 */ /* 0x000fc400078e0a02 */
[----:B------:R-:W-:-:S03]  /*19c20*/  IMAD.IADD R4, R209, 0x1, -R0 ;  /* 0x00000001d1047824 */ /* 0x000fc600078e0a00 */
[----:B------:R-:W-:Y:S01]  /*19c30*/  IABS R5, R5 ;  /* 0x0000000500057213 */ /* 0x000fe20000000000 */
[----:B------:R-:W-:Y:S01]  /*19c40*/  VIADD R7, R2, 0x8 ;  /* 0x0000000802077836 */ /* 0x000fe20000000000 */
[C---:B------:R-:W-:Y:S01]  /*19c50*/  HMMA.16816.F32 R152, R144.reuse, R28, R152 ;  /* 0x0000001c9098723c */ /* 0x040fe20000001898 */
[----:B------:R-:W-:Y:S01]  /*19c60*/  IABS R4, R4 ;  /* 0x0000000400047213 */ /* 0x000fe20000000000 */
[----:B------:R-:W-:Y:S01]  /*19c70*/  IMAD.IADD R6, R206, 0x1, -R0 ;  /* 0x00000001ce067824 */ /* 0x000fe200078e0a00 */
[----:B------:R-:W-:Y:S02]  /*19c80*/  I2FP.F32.S32 R5, R5 ;  /* 0x0000000500057245 */ /* 0x000fe40000201400 */
[----:B------:R-:W-:Y:S01]  /*19c90*/  ISETP.GE.AND P2, PT, R7, R207, PT ;  /* 0x000000cf0700720c */ /* 0x000fe20003f46270 */
[----:B------:R-:W-:Y:S01]  /*19ca0*/  HMMA.16816.F32 R12, R144, R138, R12 ;  /* 0x0000008a900c723c */ /* 0x000fe2000000180c */
[----:B------:R-:W-:Y:S01]  /*19cb0*/  IMAD.IADD R29, R209, 0x1, -R7 ;  /* 0x00000001d11d7824 */ /* 0x000fe200078e0a07 */
[----:B------:R-:W-:-:S02]  /*19cc0*/  I2FP.F32.S32 R4, R4 ;  /* 0x0000000400047245 */ /* 0x000fc40000201400 */
[----:B------:R-:W-:Y:S01]  /*19cd0*/  FFMA.FTZ R24, R5, -UR5, R24 ;  /* 0x8000000505187c23 */ /* 0x000fe20008010018 */
[----:B------:R-:W-:Y:S01]  /*19ce0*/  VIADD R5, R2, 0x9 ;  /* 0x0000000902057836 */ /* 0x000fe20000000000 */
[----:B------:R-:W-:Y:S01]  /*19cf0*/  ISETP.LT.OR P2, PT, R7, R208, P2 ;  /* 0x000000d00700720c */ /* 0x000fe20001741670 */
[----:B------:R-:W-:Y:S01]  /*19d00*/  FFMA.FTZ R4, R4, -UR5, R25 ;  /* 0x8000000504047c23 */ /* 0x000fe20008010019 */
[----:B------:R-:W-:Y:S01]  /*19d10*/  IABS R29, R29 ;  /* 0x0000001d001d7213 */ /* 0x000fe20000000000 */
[----:B------:R-:W-:Y:S01]  /*19d20*/  IMAD.IADD R0, R209, 0x1, -R5 ;  /* 0x00000001d1007824 */ /* 0x000fe200078e0a05 */
[----:B------:R-:W-:Y:S01]  /*19d30*/  FSEL R24, R24, -INF , !P1 ;  /* 0xff80000018187808 */ /* 0x000fe20004800000 */
[----:B------:R-:W-:Y:S01]  /*19d40*/  IMAD.IADD R25, R206, 0x1, -R2 ;  /* 0x00000001ce197824 */ /* 0x000fe200078e0a02 */
[----:B------:R-:W-:Y:S01]  /*19d50*/  ISETP.GE.AND P1, PT, R7, R204, PT ;  /* 0x000000cc0700720c */ /* 0x000fe20003f26270 */
[----:B-1----:R-:W-:Y:S01]  /*19d60*/  HMMA.16816.F32 R16, R8, R148, R16 ;  /* 0x000000940810723c */ /* 0x002fe20000001810 */
[----:B------:R-:W-:-:S02]  /*19d70*/  I2FP.F32.S32 R29, R29 ;  /* 0x0000001d001d7245 */ /* 0x000fc40000201400 */
[----:B------:R-:W-:Y:S01]  /*19d80*/  ISETP.LT.OR P1, PT, R7, R205, P1 ;  /* 0x000000cd0700720c */ /* 0x000fe20000f21670 */
[----:B------:R-:W-:Y:S01]  /*19d90*/  IMAD.IADD R7, R206, 0x1, -R7 ;  /* 0x00000001ce077824 */ /* 0x000fe200078e0a07 */
[----:B------:R-:W-:Y:S01]  /*19da0*/  IABS R0, R0 ;  /* 0x0000000000007213 */ /* 0x000fe20000000000 */
[----:B------:R-:W-:Y:S01]  /*19db0*/  FFMA.FTZ R20, R29, -UR5, R20 ;  /* 0x800000051d147c23 */ /* 0x000fe20008010014 */
[----:B------:R-:W-:Y:S01]  /*19dc0*/  IABS R6, R6 ;  /* 0x0000000600067213 */ /* 0x000fe20000000000 */
[----:B------:R-:W-:Y:S01]  /*19dd0*/  HMMA.16816.F32 R160, R216, R168, R160 ;  /* 0x000000a8d8a0723c */ /* 0x000fe200000018a0 */
[----:B------:R-:W-:Y:S02]  /*19de0*/  IABS R7, R7 ;  /* 0x0000000700077213 */ /* 0x000fe40000000000 */
[----:B------:R-:W-:Y:S02]  /*19df0*/  IABS R25, R25 ;  /* 0x0000001900197213 */ /* 0x000fe40000000000 */
[----:B------:R-:W-:Y:S01]  /*19e00*/  I2FP.F32.S32 R7, R7 ;  /* 0x0000000700077245 */ /* 0x000fe20000201400 */
[----:B------:R-:W-:Y:S01]  /*19e10*/  HMMA.16816.F32 R12, R8, R150, R12 ;  /* 0x00000096080c723c */ /* 0x000fe2000000180c */
[----:B------:R-:W-:-:S02]  /*19e20*/  I2FP.F32.S32 R0, R0 ;  /* 0x0000000000007245 */ /* 0x000fc40000201400 */
[----:B------:R-:W-:Y:S01]  /*19e30*/  I2FP.F32.S32 R6, R6 ;  /* 0x0000000600067245 */ /* 0x000fe20000201400 */
[----:B------:R-:W-:Y:S01]  /*19e40*/  FFMA.FTZ R7, R7, -UR5, R22 ;  /* 0x8000000507077c23 */ /* 0x000fe20008010016 */
[----:B------:R-:W-:Y:S01]  /*19e50*/  I2FP.F32.S32 R25, R25 ;  /* 0x0000001900197245 */ /* 0x000fe20000201400 */
[----:B------:R-:W-:Y:S01]  /*19e60*/  FFMA.FTZ R0, R0, -UR5, R21 ;  /* 0x8000000500007c23 */ /* 0x000fe20008010015 */
[----:B------:R-:W-:Y:S01]  /*19e70*/  FSEL R22, R4, -INF , !P6 ;  /* 0xff80000004167808 */ /* 0x000fe20007000000 */
[----:B------:R-:W-:Y:S01]  /*19e80*/  FFMA.FTZ R21, R6, -UR5, R27 ;  /* 0x8000000506157c23 */ /* 0x000fe2000801001b */
[----:B------:R-:W-:Y:S01]  /*19e90*/  ISETP.GE.AND P6, PT, R5, R207, PT ;  /* 0x000000cf0500720c */ /* 0x000fe20003fc6270 */
[----:B------:R-:W-:Y:S01]  /*19ea0*/  VIADD R27, R2, 0x10 ;  /* 0x00000010021b7836 */ /* 0x000fe20000000000 */
[----:B------:R-:W-:Y:S01]  /*19eb0*/  FSEL R20, R20, -INF , !P2 ;  /* 0xff80000014147808 */ /* 0x000fe20005000000 */
[----:B------:R-:W-:Y:S01]  /*19ec0*/  FFMA.FTZ R25, R25, -UR5, R26 ;  /* 0x8000000519197c23 */ /* 0x000fe2000801001a */
[C---:B------:R-:W-:Y:S01]  /*19ed0*/  ISETP.GE.AND P2, PT, R2.reuse, R204, PT ;  /* 0x000000cc0200720c */ /* 0x040fe20003f46270 */
[----:B------:R-:W-:Y:S01]  /*19ee0*/  IMAD.IADD R29, R209, 0x1, -R27 ;  /* 0x00000001d11d7824 */ /* 0x000fe200078e0a1b */
[C---:B------:R-:W-:Y:S01]  /*19ef0*/  ISETP.LT.OR P6, PT, R5.reuse, R208, P6 ;  /* 0x000000d00500720c */ /* 0x040fe200037c1670 */
[C---:B------:R-:W-:Y:S01]  /*19f00*/  VIADD R6, R2.reuse, 0x11 ;  /* 0x0000001102067836 */ /* 0x040fe20000000000 */
[C---:B------:R-:W-:Y:S01]  /*19f10*/  ISETP.LT.OR P2, PT, R2.reuse, R205, P2 ;  /* 0x000000cd0200720c */ /* 0x040fe20001741670 */
[----:B------:R-:W-:Y:S01]  /*19f20*/  VIADD R4, R2, 0x18 ;  /* 0x0000001802047836 */ /* 0x000fe20000000000 */
[----:B------:R-:W-:Y:S01]  /*19f30*/  FSEL R0, R0, -INF , !P6 ;  /* 0xff80000000007808 */ /* 0x000fe20007000000 */
[----:B------:R-:W-:Y:S01]  /*19f40*/  IMAD.IADD R26, R206, 0x1, -R5 ;  /* 0x00000001ce1a7824 */ /* 0x000fe200078e0a05 */
[----:B------:R-:W-:Y:S01]  /*19f50*/  ISETP.GE.AND P6, PT, R5, R204, PT ;  /* 0x000000cc0500720c */ /* 0x000fe20003fc6270 */
[----:B------:R-:W-:Y:S01]  /*19f60*/  IMAD.IADD R28, R209, 0x1, -R6 ;  /* 0x00000001d11c7824 */ /* 0x000fe200078e0a06 */
[----:B------:R-:W-:Y:S01]  /*19f70*/  FSEL R25, R25, -INF , !P2 ;  /* 0xff80000019197808 */ /* 0x000fe20005000000 */
[----:B------:R-:W-:Y:S01]  /*19f80*/  HMMA.16816.F32 R160, R144, R32, R160 ;  /* 0x0000002090a0723c */ /* 0x000fe200000018a0 */
[----:B------:R-:W-:-:S02]  /*19f90*/  FSEL R21, R21, -INF , !P0 ;  /* 0xff80000015157808 */ /* 0x000fc40004000000 */
[C---:B------:R-:W-:Y:S02]  /*19fa0*/  ISETP.GE.AND P2, PT, R27.reuse, R207, PT ;  /* 0x000000cf1b00720c */ /* 0x040fe40003f46270 */
[----:B------:R-:W-:Y:S01]  /*19fb0*/  ISETP.GE.AND P0, PT, R27, R204, PT ;  /* 0x000000cc1b00720c */ /* 0x000fe20003f06270 */
[----:B------:R-:W-:Y:S01]  /*19fc0*/  HMMA.16816.F32 R156, R216, R170, R156 ;  /* 0x000000aad89c723c */ /* 0x000fe2000000189c */
[----:B------:R-:W-:Y:S02]  /*19fd0*/  IABS R29, R29 ;  /* 0x0000001d001d7213 */ /* 0x000fe40000000000 */
[-C--:B------:R-:W-:Y:S01]  /*19fe0*/  ISETP.LT.OR P6, PT, R5, R205.reuse, P6 ;  /* 0x000000cd0500720c */ /* 0x080fe200037c1670 */
[----:B------:R-:W-:Y:S01]  /*19ff0*/  IMAD.IADD R5, R206, 0x1, -R27 ;  /* 0x00000001ce057824 */ /* 0x000fe200078e0a1b */
[C---:B------:R-:W-:Y:S01]  /*1a000*/  ISETP.LT.OR P2, PT, R27.reuse, R208, P2 ;  /* 0x000000d01b00720c */ /* 0x040fe20001741670 */
[----:B------:R-:W-:Y:S01]  /*1a010*/  HMMA.16816.F32 R164, R144, R30, R164 ;  /* 0x0000001e90a4723c */ /* 0x000fe200000018a4 */
[----:B------:R-:W-:Y:S01]  /*1a020*/  ISETP.LT.OR P0, PT, R27, R205, P0 ;  /* 0x000000cd1b00720c */ /* 0x000fe20000701670 */
[----:B------:R-:W-:Y:S01]  /*1a030*/  IMAD.IADD R27, R209, 0x1, -R4 ;  /* 0x00000001d11b7824 */ /* 0x000fe200078e0a04 */
[----:B------:R-:W-:-:S02]  /*1a040*/  I2FP.F32.S32 R29, R29 ;  /* 0x0000001d001d7245 */ /* 0x000fc40000201400 */
[----:B------:R-:W-:Y:S02]  /*1a050*/  IABS R26, R26 ;  /* 0x0000001a001a7213 */ /* 0x000fe40000000000 */
[----:B------:R-:W-:Y:S01]  /*1a060*/  IABS R28, R28 ;  /* 0x0000001c001c7213 */ /* 0x000fe20000000000 */
[----:B------:R-:W-:Y:S01]  /*1a070*/  FFMA.FTZ R16, R29, -UR5, R16 ;  /* 0x800000051d107c23 */ /* 0x000fe20008010010 */
[----:B------:R-:W-:Y:S02]  /*1a080*/  IABS R27, R27 ;  /* 0x0000001b001b7213 */ /* 0x000fe40000000000 */
[----:B------:R-:W-:Y:S01]  /*1a090*/  I2FP.F32.S32 R26, R26 ;  /* 0x0000001a001a7245 */ /* 0x000fe20000201400 */
[----:B------:R-:W-:Y:S01]  /*1a0a0*/  HMMA.16816.F32 R160, R8, R140, R160 ;  /* 0x0000008c08a0723c */ /* 0x000fe200000018a0 */
[----:B------:R-:W-:Y:S02]  /*1a0b0*/  I2FP.F32.S32 R28, R28 ;  /* 0x0000001c001c7245 */ /* 0x000fe40000201400 */
[----:B------:R-:W-:Y:S01]  /*1a0c0*/  I2FP.F32.S32 R27, R27 ;  /* 0x0000001b001b7245 */ /* 0x000fe20000201400 */
[----:B------:R-:W-:Y:S01]  /*1a0d0*/  FFMA.FTZ R26, R26, -UR5, R23 ;  /* 0x800000051a1a7c23 */ /* 0x000fe20008010017 */
[----:B------:R-:W-:Y:S01]  /*1a0e0*/  IABS R5, R5 ;  /* 0x0000000500057213 */ /* 0x000fe20000000000 */
[----:B------:R-:W-:Y:S01]  /*1a0f0*/  FFMA.FTZ R28, R28, -UR5, R17 ;  /* 0x800000051c1c7c23 */ /* 0x000fe20008010011 */
[----:B------:R-:W-:Y:S01]  /*1a100*/  FSEL R150, R16, -INF , !P2 ;  /* 0xff80000010967808 */ /* 0x000fe20005000000 */
[----:B------:R-:W-:Y:S01]  /*1a110*/  FFMA.FTZ R12, R27, -UR5, R12 ;  /* 0x800000051b0c7c23 */ /* 0x000fe2000801000c */
[----:B------:R-:W-:Y:S01]  /*1a120*/  ISETP.GE.AND P2, PT, R4, R207, PT ;  /* 0x000000cf0400720c */ /* 0x000fe20003f46270 */
[----:B------:R-:W-:Y:S01]  /*1a130*/  IMAD.IADD R27, R206, 0x1, -R4 ;  /* 0x00000001ce1b7824 */ /* 0x000fe200078e0a04 */
[----:B------:R-:W-:Y:S01]  /*1a140*/  I2FP.F32.S32 R5, R5 ;  /* 0x0000000500057245 */ /* 0x000fe20000201400 */
[----:B------:R-:W-:Y:S01]  /*1a150*/  HMMA.16816.F32 R156, R144, R34, R156 ;  /* 0x00000022909c723c */ /* 0x000fe2000000189c */
[----:B------:R-:W-:Y:S01]  /*1a160*/  FSEL R23, R7, -INF , !P1 ;  /* 0xff80000007177808 */ /* 0x000fe20004800000 */
[----:B------:R-:W-:Y:S01]  /*1a170*/  VIADD R7, R2, 0x19 ;  /* 0x0000001902077836 */ /* 0x000fe20000000000 */
[----:B------:R-:W-:Y:S01]  /*1a180*/  FSEL R17, R26, -INF , !P6 ;  /* 0xff8000001a117808 */ /* 0x000fe20007000000 */
[----:B------:R-:W-:Y:S01]  /*1a190*/  FFMA.FTZ R5, R5, -UR5, R18 ;  /* 0x8000000505057c23 */ /* 0x000fe20008010012 */
[----:B------:R-:W-:Y:S01]  /*1a1a0*/  ISETP.LT.OR P2, PT, R4, R208, P2 ;  /* 0x000000d00400720c */ /* 0x000fe20001741670 */
[----:B------:R-:W-:Y:S01]  /*1a1b0*/  IMAD.IADD R18, R209, 0x1, -R7 ;  /* 0x00000001d1127824 */ /* 0x000fe200078e0a07 */
[----:B------:R-:W-:-:S02]  /*1a1c0*/  ISETP.GE.AND P1, PT, R6, R207, PT ;  /* 0x000000cf0600720c */ /* 0x000fc40003f26270 */
[----:B------:R-:W-:Y:S02]  /*1a1d0*/  ISETP.GE.AND P6, PT, R6, R204, PT ;  /* 0x000000cc0600720c */ /* 0x000fe40003fc6270 */
[----:B------:R-:W-:Y:S01]  /*1a1e0*/  FSEL R136, R12, -INF , !P2 ;  /* 0xff8000000c887808 */ /* 0x000fe20005000000 */
[----:B------:R-:W-:Y:S01]  /*1a1f0*/  IMAD.IADD R12, R206, 0x1, -R7 ;  /* 0x00000001ce0c7824 */ /* 0x000fe200078e0a07 */
[C---:B------:R-:W-:Y:S02]  /*1a200*/  ISETP.LT.OR P1, PT, R6.reuse, R208, P1 ;  /* 0x000000d00600720c */ /* 0x040fe40000f21670 */
[----:B------:R-:W-:Y:S01]  /*1a210*/  ISETP.LT.OR P6, PT, R6, R205, P6 ;  /* 0x000000cd0600720c */ /* 0x000fe200037c1670 */
[----:B------:R-:W-:Y:S01]  /*1a220*/  IMAD.IADD R6, R206, 0x1, -R6 ;  /* 0x00000001ce067824 */ /* 0x000fe200078e0a06 */
[----:B------:R-:W-:Y:S02]  /*1a230*/  IABS R18, R18 ;  /* 0x0000001200127213 */ /* 0x000fe40000000000 */
[----:B------:R-:W-:-:S02]  /*1a240*/  IABS R12, R12 ;  /* 0x0000000c000c7213 */ /* 0x000fc40000000000 */
[----:B------:R-:W-:Y:S02]  /*1a250*/  IABS R16, R6 ;  /* 0x0000000600107213 */ /* 0x000fe40000000000 */
[----:B------:R-:W-:Y:S01]  /*1a260*/  IABS R27, R27 ;  /* 0x0000001b001b7213 */ /* 0x000fe20000000000 */
[----:B------:R-:W-:Y:S01]  /*1a270*/  HMMA.16816.F32 R156, R8, R142, R156 ;  /* 0x0000008e089c723c */ /* 0x000fe2000000189c */
[----:B------:R-:W-:Y:S02]  /*1a280*/  I2FP.F32.S32 R18, R18 ;  /* 0x0000001200127245 */ /* 0x000fe40000201400 */
[----:B------:R-:W-:Y:S02]  /*1a290*/  I2FP.F32.S32 R12, R12 ;  /* 0x0000000c000c7245 */ /* 0x000fe40000201400 */
[----:B------:R-:W-:Y:S01]  /*1a2a0*/  FSEL R219, R5, -INF , !P0 ;  /* 0xff80000005db7808 */ /* 0x000fe20004000000 */
[----:B------:R-:W-:Y:S01]  /*1a2b0*/  FFMA.FTZ R18, R18, -UR5, R13 ;  /* 0x8000000512127c23 */ /* 0x000fe2000801000d */
[----:B------:R-:W-:Y:S01]  /*1a2c0*/  I2FP.F32.S32 R16, R16 ;  /* 0x0000001000107245 */ /* 0x000fe20000201400 */
[----:B------:R-:W-:Y:S01]  /*1a2d0*/  FFMA.FTZ R15, R12, -UR5, R15 ;  /* 0x800000050c0f7c23 */ /* 0x000fe2000801000f */
[----:B------:R-:W-:Y:S01]  /*1a2e0*/  I2FP.F32.S32 R27, R27 ;  /* 0x0000001b001b7245 */ /* 0x000fe20000201400 */
[----:B------:R-:W-:Y:S01]  /*1a2f0*/  VIADD R12, R2, 0x21 ;  /* 0x00000021020c7836 */ /* 0x000fe20000000000 */
[----:B------:R-:W-:Y:S01]  /*1a300*/  FSEL R148, R28, -INF , !P1 ;  /* 0xff8000001c947808 */ /* 0x000fe20004800000 */
[----:B------:R-:W-:Y:S01]  /*1a310*/  FFMA.FTZ R16, R16, -UR5, R19 ;  /* 0x8000000510107c23 */ /* 0x000fe20008010013 */
[----:B------:R-:W-:Y:S01]  /*1a320*/  ISETP.GE.AND P2, PT, R7, R207, PT ;  /* 0x000000cf0700720c */ /* 0x000fe20003f46270 */
[----:B------:R-:W-:Y:S01]  /*1a330*/  FFMA.FTZ R14, R27, -UR5, R14 ;  /* 0x800000051b0e7c23 */ /* 0x000fe2000801000e */
[-C--:B------:R-:W-:Y:S01]  /*1a340*/  ISETP.GE.AND P0, PT, R7, R204.reuse, PT ;  /* 0x000000cc0700720c */ /* 0x080fe20003f06270 */
[----:B------:R-:W-:Y:S01]  /*1a350*/  VIADD R13, R2, 0x20 ;  /* 0x00000020020d7836 */ /* 0x000fe20000000000 */
[----:B------:R-:W-:-:S02]  /*1a360*/  ISETP.GE.AND P1, PT, R4, R204, PT ;  /* 0x000000cc0400720c */ /* 0x000fc40003f26270 */
[C---:B------:R-:W-:Y:S02]  /*1a370*/  ISETP.LT.OR P2, PT, R7.reuse, R208, P2 ;  /* 0x000000d00700720c */ /* 0x040fe40001741670 */
[-C--:B------:R-:W-:Y:S02]  /*1a380*/  ISETP.LT.OR P0, PT, R7, R205.reuse, P0 ;  /* 0x000000cd0700720c */ /* 0x080fe40000701670 */
[----:B------:R-:W-:Y:S02]  /*1a390*/  ISETP.LT.OR P1, PT, R4, R205, P1 ;  /* 0x000000cd0400720c */ /* 0x000fe40000f21670 */
[----:B------:R-:W-:Y:S01]  /*1a3a0*/  FSEL R138, R18, -INF , !P2 ;  /* 0xff800000128a7808 */ /* 0x000fe20005000000 */
[----:B------:R-:W1:Y:S01]  /*1a3b0*/  LDSM.16.M88.4 R4, [R180+0x5800] ;  /* 0x00580000b404783b */ /* 0x000e620000000200 */
[----:B------:R-:W-:Y:S01]  /*1a3c0*/  FSEL R149, R15, -INF , !P0 ;  /* 0xff8000000f957808 */ /* 0x000fe20004000000 */
[----:B------:R-:W-:Y:S01]  /*1a3d0*/  IMAD.IADD R15, R209, 0x1, -R13 ;  /* 0x00000001d10f7824 */ /* 0x000fe200078e0a0d */
[----:B------:R-:W-:Y:S01]  /*1a3e0*/  FSEL R133, R16, -INF , !P6 ;  /* 0xff80000010857808 */ /* 0x000fe20007000000 */
[----:B------:R-:W-:-:S04]  /*1a3f0*/  DEPBAR.LE SB0, 0x0 ;  /* 0x000080000000791a */ /* 0x000fc80000000000 */
[----:B------:R-:W-:Y:S01]  /*1a400*/  FSEL R151, R14, -INF , !P1 ;  /* 0xff8000000e977808 */ /* 0x000fe20004800000 */
[----:B------:R-:W-:Y:S01]  /*1a410*/  IMAD.IADD R14, R209, 0x1, -R12 ;  /* 0x00000001d10e7824 */ /* 0x000fe200078e0a0c */
[----:B------:R-:W-:Y:S01]  /*1a420*/  BAR.SYNC.DEFER_BLOCKING 0x0 ;  /* 0x0000000000007b1d */ /* 0x000fe20000010000 */
[CC--:B------:R-:W-:Y:S02]  /*1a430*/  ISETP.GE.AND P2, PT, R12.reuse, R207.reuse, PT ;  /* 0x000000cf0c00720c */ /* 0x0c0fe40003f46270 */
[CC--:B------:R-:W-:Y:S02]  /*1a440*/  ISETP.GE.AND P0, PT, R12.reuse, R204.reuse, PT ;  /* 0x000000cc0c00720c */ /* 0x0c0fe40003f06270 */
[C---:B------:R-:W-:Y:S02]  /*1a450*/  ISETP.GE.AND P6, PT, R13.reuse, R207, PT ;  /* 0x000000cf0d00720c */ /* 0x040fe40003fc6270 */
[----:B------:R-:W-:Y:S02]  /*1a460*/  ISETP.GE.AND P1, PT, R13, R204, PT ;  /* 0x000000cc0d00720c */ /* 0x000fe40003f26270 */
[----:B------:R-:W-:-:S02]  /*1a470*/  ISETP.LT.OR P2, PT, R12, R208, P2 ;  /* 0x000000d00c00720c */ /* 0x000fc40001741670 */
[-C--:B------:R-:W-:Y:S01]  /*1a480*/  ISETP.LT.OR P0, PT, R12, R205.reuse, P0 ;  /* 0x000000cd0c00720c */ /* 0x080fe20000701670 */
[C---:B------:R-:W-:Y:S01]  /*1a490*/  IMAD.IADD R12, R206.reuse, 0x1, -R12 ;  /* 0x00000001ce0c7824 */ /* 0x040fe200078e0a0c */
[C---:B------:R-:W-:Y:S02]  /*1a4a0*/  ISETP.LT.OR P6, PT, R13.reuse, R208, P6 ;  /* 0x000000d00d00720c */ /* 0x040fe400037c1670 */
[----:B------:R-:W-:Y:S01]  /*1a4b0*/  ISETP.LT.OR P1, PT, R13, R205, P1 ;  /* 0x000000cd0d00720c */ /* 0x000fe20000f21670 */
[----:B------:R-:W-:Y:S01]  /*1a4c0*/  IMAD.IADD R13, R206, 0x1, -R13 ;  /* 0x00000001ce0d7824 */ /* 0x000fe200078e0a0d */
[----:B------:R-:W-:Y:S02]  /*1a4d0*/  IABS R14, R14 ;  /* 0x0000000e000e7213 */ /* 0x000fe40000000000 */
[----:B------:R-:W-:Y:S02]  /*1a4e0*/  IABS R12, R12 ;  /* 0x0000000c000c7213 */ /* 0x000fe40000000000 */
[----:B------:R-:W-:-:S02]  /*1a4f0*/  IABS R15, R15 ;  /* 0x0000000f000f7213 */ /* 0x000fc40000000000 */
[----:B------:R-:W-:Y:S02]  /*1a500*/  IABS R13, R13 ;  /* 0x0000000d000d7213 */ /* 0x000fe40000000000 */
[----:B------:R-:W-:Y:S02]  /*1a510*/  I2FP.F32.S32 R14, R14 ;  /* 0x0000000e000e7245 */ /* 0x000fe40000201400 */
[----:B------:R-:W-:Y:S02]  /*1a520*/  I2FP.F32.S32 R12, R12 ;  /* 0x0000000c000c7245 */ /* 0x000fe40000201400 */
[----:B------:R-:W-:Y:S01]  /*1a530*/  I2FP.F32.S32 R15, R15 ;  /* 0x0000000f000f7245 */ /* 0x000fe20000201400 */
[----:B------:R-:W-:Y:S01]  /*1a540*/  FFMA.FTZ R14, R14, -UR5, R161 ;  /* 0x800000050e0e7c23 */ /* 0x000fe200080100a1 */
[----:B------:R-:W-:Y:S01]  /*1a550*/  I2FP.F32.S32 R13, R13 ;  /* 0x0000000d000d7245 */ /* 0x000fe20000201400 */
[----:B------:R-:W-:Y:S01]  /*1a560*/  FFMA.FTZ R145, R12, -UR5, R163 ;  /* 0x800000050c917c23 */ /* 0x000fe200080100a3 */
[----:B------:R-:W-:-:S02]  /*1a570*/  VIADD R12, R2, 0x29 ;  /* 0x00000029020c7836 */ /* 0x000fc40000000000 */
[----:B------:R-:W-:Y:S01]  /*1a580*/  FFMA.FTZ R15, R15, -UR5, R160 ;  /* 0x800000050f0f7c23 */ /* 0x000fe200080100a0 */
[----:B------:R-:W-:Y:S01]  /*1a590*/  FSEL R142, R14, -INF , !P2 ;  /* 0xff8000000e8e7808 */ /* 0x000fe20005000000 */
[----:B------:R-:W-:Y:S01]  /*1a5a0*/  FFMA.FTZ R147, R13, -UR5, R162 ;  /* 0x800000050d937c23 */ /* 0x000fe200080100a2 */
[----:B------:R-:W-:Y:S01]  /*1a5b0*/  VIADD R13, R2, 0x28 ;  /* 0x00000028020d7836 */ /* 0x000fe20000000000 */
[----:B------:R-:W-:Y:S01]  /*1a5c0*/  FSEL R145, R145, -INF , !P0 ;  /* 0xff80000091917808 */ /* 0x000fe20004000000 */
[----:B------:R-:W-:Y:S01]  /*1a5d0*/  IMAD.IADD R14, R209, 0x1, -R12 ;  /* 0x00000001d10e7824 */ /* 0x000fe200078e0a0c */
[----:B------:R-:W-:Y:S01]  /*1a5e0*/  FSEL R146, R15, -INF , !P6 ;  /* 0xff8000000f927808 */ /* 0x000fe20007000000 */
[----:B------:R-:W-:Y:S01]  /*1a5f0*/  IMAD.IADD R15, R209, 0x1, -R13 ;  /* 0x00000001d10f7824 */ /* 0x000fe200078e0a0d */
[----:B------:R-:W-:Y:S01]  /*1a600*/  FSEL R147, R147, -INF , !P1 ;  /* 0xff80000093937808 */ /* 0x000fe20004800000 */
[----:B-1----:R-:W-:Y:S01]  /*1a610*/  HMMA.16816.F32 R152, R8, R4, R152 ;  /* 0x000000040898723c */ /* 0x002fe20000001898 */
[----:B------:R-:W-:-:S02]  /*1a620*/  ISETP.GE.AND P2, PT, R12, R207, PT ;  /* 0x000000cf0c00720c */ /* 0x000fc40003f46270 */
[CC--:B------:R-:W-:Y:S02]  /*1a630*/  ISETP.GE.AND P0, PT, R12.reuse, R204.reuse, PT ;  /* 0x000000cc0c00720c */ /* 0x0c0fe40003f06270 */
[C---:B------:R-:W-:Y:S01]  /*1a640*/  ISETP.GE.AND P6, PT, R13.reuse, R207, PT ;  /* 0x000000cf0d00720c */ /* 0x040fe20003fc6270 */
[----:B------:R-:W-:Y:S01]  /*1a650*/  HMMA.16816.F32 R4, R8, R6, R164 ;  /* 0x000000060804723c */ /* 0x000fe200000018a4 */
[C---:B------:R-:W-:Y:S02]  /*1a660*/  ISETP.GE.AND P1, PT, R13.reuse, R204, PT ;  /* 0x000000cc0d00720c */ /* 0x040fe40003f26270 */
[CC--:B------:R-:W-:Y:S02]  /*1a670*/  ISETP.LT.OR P2, PT, R12.reuse, R208.reuse, P2 ;  /* 0x000000d00c00720c */ /* 0x0c0fe40001741670 */
[-C--:B------:R-:W-:Y:S01]  /*1a680*/  ISETP.LT.OR P0, PT, R12, R205.reuse, P0 ;  /* 0x000000cd0c00720c */ /* 0x080fe20000701670 */
[----:B------:R-:W-:Y:S01]  /*1a690*/  IMAD.IADD R12, R206, 0x1, -R12 ;  /* 0x00000001ce0c7824 */ /* 0x000fe200078e0a0c */
[C---:B------:R-:W-:Y:S01]  /*1a6a0*/  ISETP.LT.OR P6, PT, R13.reuse, R208, P6 ;  /* 0x000000d00d00720c */ /* 0x040fe200037c1670 */
[----:B------:R-:W-:Y:S01]  /*1a6b0*/  VIADD R9, R2, 0x31 ;  /* 0x0000003102097836 */ /* 0x000fe20000000000 */
[----:B------:R-:W-:Y:S01]  /*1a6c0*/  ISETP.LT.OR P1, PT, R13, R205, P1 ;  /* 0x000000cd0d00720c */ /* 0x000fe20000f21670 */
[----:B------:R-:W-:Y:S01]  /*1a6d0*/  IMAD.IADD R13, R206, 0x1, -R13 ;  /* 0x00000001ce0d7824 */ /* 0x000fe200078e0a0d */
[----:B------:R-:W-:Y:S01]  /*1a6e0*/  IABS R14, R14 ;  /* 0x0000000e000e7213 */ /* 0x000fe20000000000 */
[C---:B------:R-:W-:Y:S01]  /*1a6f0*/  VIADD R10, R2.reuse, 0x30 ;  /* 0x00000030020a7836 */ /* 0x040fe20000000000 */
[----:B------:R-:W-:Y:S01]  /*1a700*/  IABS R12, R12 ;  /* 0x0000000c000c7213 */ /* 0x000fe20000000000 */
[----:B------:R-:W-:Y:S01]  /*1a710*/  IMAD.IADD R11, R209, 0x1, -R9 ;  /* 0x00000001d10b7824 */ /* 0x000fe200078e0a09 */
[----:B------:R-:W-:Y:S01]  /*1a720*/  IABS R15, R15 ;  /* 0x0000000f000f7213 */ /* 0x000fe20000000000 */
[C---:B------:R-:W-:Y:S01]  /*1a730*/  VIADD R8, R2.reuse, 0x38 ;  /* 0x0000003802087836 */ /* 0x040fe20000000000 */
[----:B------:R-:W-:Y:S01]  /*1a740*/  IABS R13, R13 ;  /* 0x0000000d000d7213 */ /* 0x000fe20000000000 */
[----:B------:R-:W-:Y:S01]  /*1a750*/  VIADD R2, R2, 0x39 ;  /* 0x0000003902027836 */ /* 0x000fe20000000000 */
[----:B------:R-:W-:-:S02]  /*1a760*/  I2FP.F32.S32 R14, R14 ;  /* 0x0000000e000e7245 */ /* 0x000fc40000201400 */
[----:B------:R-:W-:Y:S02]  /*1a770*/  I2FP.F32.S32 R12, R12 ;  /* 0x0000000c000c7245 */ /* 0x000fe40000201400 */
[----:B------:R-:W-:Y:S01]  /*1a780*/  I2FP.F32.S32 R15, R15 ;  /* 0x0000000f000f7245 */ /* 0x000fe20000201400 */
[----:B------:R-:W-:Y:S01]  /*1a790*/  FFMA.FTZ R14, R14, -UR5, R157 ;  /* 0x800000050e0e7c23 */ /* 0x000fe2000801009d */
[----:B------:R-:W-:Y:S01]  /*1a7a0*/  I2FP.F32.S32 R13, R13 ;  /* 0x0000000d000d7245 */ /* 0x000fe20000201400 */
[----:B------:R-:W-:Y:S01]  /*1a7b0*/  FFMA.FTZ R12, R12, -UR5, R159 ;  /* 0x800000050c0c7c23 */ /* 0x000fe2000801009f */
[----:B------:R-:W-:Y:S01]  /*1a7c0*/  IABS R11, R11 ;  /* 0x0000000b000b7213 */ /* 0x000fe20000000000 */
[----:B------:R-:W-:Y:S01]  /*1a7d0*/  FFMA.FTZ R15, R15, -UR5, R156 ;  /* 0x800000050f0f7c23 */ /* 0x000fe2000801009c */
[----:B------:R-:W-:Y:S01]  /*1a7e0*/  FSEL R140, R14, -INF , !P2 ;  /* 0xff8000000e8c7808 */ /* 0x000fe20005000000 */
[----:B------:R-:W-:Y:S01]  /*1a7f0*/  FFMA.FTZ R13, R13, -UR5, R158 ;  /* 0x800000050d0d7c23 */ /* 0x000fe2000801009e */
[----:B------:R-:W-:Y:S01]  /*1a800*/  FSEL R141, R12, -INF , !P0 ;  /* 0xff8000000c8d7808 */ /* 0x000fe20004000000 */
[----:B------:R-:W-:Y:S01]  /*1a810*/  IMAD.MOV.U32 R156, RZ, RZ, R134 ;  /* 0x000000ffff9c7224 */ /* 0x000fe200078e0086 */
[----:B------:R-:W-:Y:S01]  /*1a820*/  FSEL R144, R15, -INF , !P6 ;  /* 0xff8000000f907808 */ /* 0x000fe20007000000 */
[----:B------:R-:W-:Y:S01]  /*1a830*/  IMAD.MOV.U32 R157, RZ, RZ, R135 ;  /* 0x000000ffff9d7224 */ /* 0x000fe200078e0087 */
[----:B------:R-:W-:Y:S01]  /*1a840*/  FSEL R143, R13, -INF , !P1 ;  /* 0xff8000000d8f7808 */ /* 0x000fe20004800000 */
[----:B------:R-:W-:Y:S01]  /*1a850*/  IMAD.IADD R13, R209, 0x1, -R10 ;  /* 0x00000001d10d7824 */ /* 0x000fe200078e0a0a */
[----:B------:R-:W-:-:S02]  /*1a860*/  ISETP.GE.AND P2, PT, R9, R207, PT ;  /* 0x000000cf0900720c */ /* 0x000fc40003f46270 */
[CC--:B------:R-:W-:Y:S02]  /*1a870*/  ISETP.GE.AND P0, PT, R9.reuse, R204.reuse, PT ;  /* 0x000000cc0900720c */ /* 0x0c0fe40003f06270 */
[C---:B------:R-:W-:Y:S02]  /*1a880*/  ISETP.GE.AND P6, PT, R10.reuse, R207, PT ;  /* 0x000000cf0a00720c */ /* 0x040fe40003fc6270 */
[----:B------:R-:W-:Y:S02]  /*1a890*/  ISETP.GE.AND P1, PT, R10, R204, PT ;  /* 0x000000cc0a00720c */ /* 0x000fe40003f26270 */
[CC--:B------:R-:W-:Y:S02]  /*1a8a0*/  ISETP.LT.OR P2, PT, R9.reuse, R208.reuse, P2 ;  /* 0x000000d00900720c */ /* 0x0c0fe40001741670 */
[----:B------:R-:W-:Y:S01]  /*1a8b0*/  ISETP.LT.OR P0, PT, R9, R205, P0 ;  /* 0x000000cd0900720c */ /* 0x000fe20000701670 */
[----:B------:R-:W-:Y:S01]  /*1a8c0*/  IMAD.IADD R9, R206, 0x1, -R9 ;  /* 0x00000001ce097824 */ /* 0x000fe200078e0a09 */
[----:B------:R-:W-:-:S02]  /*1a8d0*/  ISETP.LT.OR P6, PT, R10, R208, P6 ;  /* 0x000000d00a00720c */ /* 0x000fc400037c1670 */
[----:B------:R-:W-:Y:S01]  /*1a8e0*/  ISETP.LT.OR P1, PT, R10, R205, P1 ;  /* 0x000000cd0a00720c */ /* 0x000fe20000f21670 */
[----:B------:R-:W-:Y:S01]  /*1a8f0*/  IMAD.IADD R10, R206, 0x1, -R10 ;  /* 0x00000001ce0a7824 */ /* 0x000fe200078e0a0a */
[----:B------:R-:W-:Y:S02]  /*1a900*/  IABS R13, R13 ;  /* 0x0000000d000d7213 */ /* 0x000fe40000000000 */
[----:B------:R-:W-:Y:S02]  /*1a910*/  IABS R9, R9 ;  /* 0x0000000900097213 */ /* 0x000fe40000000000 */
[----:B------:R-:W-:Y:S02]  /*1a920*/  IABS R10, R10 ;  /* 0x0000000a000a7213 */ /* 0x000fe40000000000 */
[----:B------:R-:W-:Y:S02]  /*1a930*/  I2FP.F32.S32 R13, R13 ;  /* 0x0000000d000d7245 */ /* 0x000fe40000201400 */
[----:B------:R-:W-:Y:S01]  /*1a940*/  I2FP.F32.S32 R12, R9 ;  /* 0x00000009000c7245 */ /* 0x000fe20000201400 */
[----:B------:R-:W-:Y:S01]  /*1a950*/  IMAD.IADD R9, R209, 0x1, -R8 ;  /* 0x00000001d1097824 */ /* 0x000fe200078e0a08 */
[----:B------:R-:W-:Y:S01]  /*1a960*/  I2FP.F32.S32 R15, R10 ;  /* 0x0000000a000f7245 */ /* 0x000fe20000201400 */
[----:B------:R-:W-:Y:S01]  /*1a970*/  FFMA.FTZ R13, R13, -UR5, R152 ;  /* 0x800000050d0d7c23 */ /* 0x000fe20008010098 */
[----:B------:R-:W-:Y:S01]  /*1a980*/  I2FP.F32.S32 R10, R11 ;  /* 0x0000000b000a7245 */ /* 0x000fe20000201400 */
[----:B------:R-:W-:Y:S01]  /*1a990*/  IMAD.IADD R11, R209, 0x1, -R2 ;  /* 0x00000001d10b7824 */ /* 0x000fe200078e0a02 */
[----:B------:R-:W-:Y:S01]  /*1a9a0*/  IABS R9, R9 ;  /* 0x0000000900097213 */ /* 0x000fe20000000000 */
[----:B------:R-:W-:Y:S01]  /*1a9b0*/  FFMA.FTZ R15, R15, -UR5, R154 ;  /* 0x800000050f0f7c23 */ /* 0x000fe2000801009a */
[----:B------:R-:W-:Y:S01]  /*1a9c0*/  FSEL R212, R13, -INF , !P6 ;  /* 0xff8000000dd47808 */ /* 0x000fe20007000000 */
[----:B------:R-:W-:Y:S01]  /*1a9d0*/  FFMA.FTZ R10, R10, -UR5, R153 ;  /* 0x800000050a0a7c23 */ /* 0x000fe20008010099 */
[----:B------:R-:W-:Y:S01]  /*1a9e0*/  I2FP.F32.S32 R13, R9 ;  /* 0x00000009000d7245 */ /* 0x000fe20000201400 */
[----:B------:R-:W-:Y:S01]  /*1a9f0*/  IMAD.IADD R9, R206, 0x1, -R8 ;  /* 0x00000001ce097824 */ /* 0x000fe200078e0a08 */
[----:B------:R-:W-:Y:S01]  /*1aa00*/  FSEL R169, R15, -INF , !P1 ;  /* 0xff8000000fa97808 */ /* 0x000fe20004800000 */
[----:B------:R-:W-:Y:S01]  /*1aa10*/  FFMA.FTZ R12, R12, -UR5, R155 ;  /* 0x800000050c0c7c23 */ /* 0x000fe2000801009b */
[C---:B------:R-:W-:Y:S01]  /*1aa20*/  ISETP.GE.AND P6, PT, R8.reuse, R207, PT ;  /* 0x000000cf0800720c */ /* 0x040fe20003fc6270 */
[----:B------:R-:W-:Y:S01]  /*1aa30*/  FFMA.FTZ R4, R13, -UR5, R4 ;  /* 0x800000050d047c23 */ /* 0x000fe20008010004 */
[----:B------:R-:W-:-:S02]  /*1aa40*/  ISETP.GE.AND P1, PT, R8, R204, PT ;  /* 0x000000cc0800720c */ /* 0x000fc40003f26270 */
[C---:B------:R-:W-:Y:S02]  /*1aa50*/  ISETP.LT.OR P6, PT, R8.reuse, R208, P6 ;  /* 0x000000d00800720c */ /* 0x040fe400037c1670 */
[----:B------:R-:W-:Y:S01]  /*1aa60*/  ISETP.LT.OR P1, PT, R8, R205, P1 ;  /* 0x000000cd0800720c */ /* 0x000fe20000f21670 */
[----:B------:R-:W-:Y:S01]  /*1aa70*/  IMAD.IADD R8, R206, 0x1, -R2 ;  /* 0x00000001ce087824 */ /* 0x000fe200078e0a02 */
[----:B------:R-:W-:Y:S02]  /*1aa80*/  FSEL R168, R4, -INF , !P6 ;  /* 0xff80000004a87808 */ /* 0x000fe40007000000 */
[----:B------:R-:W-:Y:S02]  /*1aa90*/  ISETP.GT.AND P6, PT, R201, UR18, PT ;  /* 0x00000012c9007c0c */ /* 0x000fe4000bfc4270 */
[----:B------:R-:W-:Y:S02]  /*1aaa0*/  IABS R9, R9 ;  /* 0x0000000900097213 */ /* 0x000fe40000000000 */
[----:B------:R-:W-:-:S02]  /*1aab0*/  IABS R11, R11 ;  /* 0x0000000b000b7213 */ /* 0x000fc40000000000 */
[----:B------:R-:W-:Y:S02]  /*1aac0*/  IABS R8, R8 ;  /* 0x0000000800087213 */ /* 0x000fe40000000000 */
[----:B------:R-:W-:Y:S02]  /*1aad0*/  FSEL R170, R10, -INF , !P2 ;  /* 0xff8000000aaa7808 */ /* 0x000fe40005000000 */
        /* <DEDUP_REMOVED lines=17> */
[----:B------:R-:W-:-:S05]  /*1abf0*/  IMAD.SHL.U32 R7, R201, 0x40, RZ ;  /* 0x00000040c9077824 */ /* 0x000fca00078e00ff */
[----:B------:R-:W-:Y:S02]  /*1ac00*/  IABS R9, R7 ;  /* 0x0000000700097213 */ /* 0x000fe40000000000 */
[C---:B------:R-:W-:Y:S02]  /*1ac10*/  IADD3 R11, R7.reuse, -0x40, RZ ;  /* 0xffffffc0070b7810 */ /* 0x040fe40007ffe0ff */
        /* <DEDUP_REMOVED lines=8> */
[----:B-1----:R-:W-:Y:S01]  /*1aca0*/  IADD3 R4, RZ, -R13, RZ ;  /* 0x8000000dff047210 */ /* 0x002fe20007ffe0ff */
[----:B------:R-:W-:-:S04]  /*1acb0*/  IMAD.MOV.U32 R12, RZ, RZ, RZ ;  /* 0x000000ffff0c7224 */ /* 0x000fc800078e00ff */
[----:B------:R-:W-:-:S04]  /*1acc0*/  IMAD R4, R4, R5, RZ ;  /* 0x0000000504047224 */ /* 0x000fc800078e02ff */
[----:B------:R-:W-:-:S06]  /*1acd0*/  IMAD.HI.U32 R4, R13, R4, R12 ;  /* 0x000000040d047227 */ /* 0x000fcc00078e000c */
[----:B------:R-:W-:-:S04]  /*1ace0*/  IMAD.HI.U32 R10, R4, R9, RZ ;  /* 0x00000009040a7227 */ /* 0x000fc800078e00ff */
[----:B------:R-:W-:Y:S01]  /*1acf0*/  IMAD.HI.U32 R4, R4, R6, RZ ;  /* 0x0000000604047227 */ /* 0x000fe200078e00ff */
[----:B------:R-:W-:-:S05]  /*1ad00*/  IADD3 R8, -R10, RZ, RZ ;  /* 0x000000ff0a087210 */ /* 0x000fca0007ffe1ff */
[----:B------:R-:W-:Y:S02]  /*1ad10*/  IMAD R12, R5, R8, R9 ;  /* 0x00000008050c7224 */ /* 0x000fe400078e0209 */
[----:B------:R-:W-:-:S03]  /*1ad20*/  IMAD.MOV R8, RZ, RZ, -R4 ;  /* 0x000000ffff087224 */ /* 0x000fc600078e0a04 */
[C---:B------:R-:W-:Y:S01]  /*1ad30*/  ISETP.GT.U32.AND P0, PT, R5.reuse, R12, PT ;  /* 0x0000000c0500720c */ /* 0x040fe20003f04070 */
[----:B------:R-:W-:-:S05]  /*1ad40*/  IMAD R6, R5, R8, R6 ;  /* 0x0000000805067224 */ /* 0x000fca00078e0206 */
[----:B------:R-:W-:-:S07]  /*1ad50*/  ISETP.GT.U32.AND P1, PT, R5, R6, PT ;  /* 0x000000060500720c */ /* 0x000fce0003f24070 */
[-C--:B------:R-:W-:Y:S02]  /*1ad60*/  @!P0 IADD3 R12, R12, -R5.reuse, RZ ;  /* 0x800000050c0c8210 */ /* 0x080fe40007ffe0ff */
[----:B------:R-:W-:Y:S02]  /*1ad70*/  @!P0 IADD3 R10, R10, 0x1, RZ ;  /* 0x000000010a0a8810 */ /* 0x000fe40007ffe0ff */
[-C--:B------:R-:W-:Y:S02]  /*1ad80*/  ISETP.GE.U32.AND P2, PT, R12, R5.reuse, PT ;  /* 0x000000050c00720c */ /* 0x080fe40003f46070 */
[----:B------:R-:W-:Y:S01]  /*1ad90*/  @!P1 IMAD.IADD R6, R6, 0x1, -R5 ;  /* 0x0000000106069824 */ /* 0x000fe200078e0a05 */
[----:B------:R-:W-:Y:S02]  /*1ada0*/  @!P1 IADD3 R4, R4, 0x1, RZ ;  /* 0x0000000104049810 */ /* 0x000fe40007ffe0ff */
[----:B------:R-:W-:Y:S02]  /*1adb0*/  ISETP.GE.AND P1, PT, R11, RZ, PT ;  /* 0x000000ff0b00720c */ /* 0x000fe40003f26270 */
[----:B------:R-:W-:-:S06]  /*1adc0*/  ISETP.GE.U32.AND P0, PT, R6, R5, PT ;  /* 0x000000050600720c */ /* 0x000fcc0003f06070 */
[----:B------:R-:W-:Y:S01]  /*1add0*/  @P2 VIADD R10, R10, 0x1 ;  /* 0x000000010a0a2836 */ /* 0x000fe20000000000 */
[----:B------:R-:W-:Y:S02]  /*1ade0*/  ISETP.GE.AND P2, PT, R7, RZ, PT ;  /* 0x000000ff0700720c */ /* 0x000fe40003f46270 */
[----:B------:R-:W1:Y:S04]  /*1adf0*/  LDC.64 R6, c[0x0][0x248] ;  /* 0x00009200ff067b82 */ /* 0x000e680000000a00 */
[----:B------:R-:W-:Y:S01]  /*1ae00*/  @P0 VIADD R4, R4, 0x1 ;  /* 0x0000000104040836 */ /* 0x000fe20000000000 */
[----:B------:R-:W-:-:S04]  /*1ae10*/  ISETP.NE.AND P0, PT, R2, RZ, PT ;  /* 0x000000ff0200720c */ /* 0x000fc80003f05270 */
[----:B------:R-:W-:Y:S02]  /*1ae20*/  MOV R5, R4 ;  /* 0x0000000400057202 */ /* 0x000fe40000000f00 */
[----:B------:R-:W-:Y:S01]  /*1ae30*/  @!P2 IMAD.MOV R10, RZ, RZ, -R10 ;  /* 0x000000ffff0aa224 */ /* 0x000fe200078e0a0a */
[----:B------:R-:W-:Y:S02]  /*1ae40*/  LOP3.LUT R4, RZ, R2, RZ, 0x33, !PT ;  /* 0x00000002ff047212 */ /* 0x000fe400078e33ff */
[----:B------:R-:W-:Y:S02]  /*1ae50*/  @!P1 IADD3 R5, -R5, RZ, RZ ;  /* 0x000000ff05059210 */ /* 0x000fe40007ffe1ff */
        /* <DEDUP_REMOVED lines=18> */
[----:B------:R-:W-:-:S05]  /*1af80*/  IMAD.WIDE.U32 R8, R8, R4, R10 ;  /* 0x0000000408087225 */ /* 0x000fca00078e000a */
[----:B------:R-:W-:Y:S01]  /*1af90*/  IADD3 R6, R9, R5, RZ ;  /* 0x0000000509067210 */ /* 0x000fe20007ffe0ff */
[----:B------:R-:W-:Y:S01]  /*1afa0*/  IMAD.MOV.U32 R9, RZ, RZ, R8 ;  /* 0x000000ffff097224 */ /* 0x000fe200078e0008 */
[----:B------:R-:W-:Y:S06]  /*1afb0*/  BRA `(.L_x_7098) ;  /* 0x00000000000c7947 */ /* 0x000fec0003800000 */
.L_x_7097:
[----:B------:R-:W1:Y:S02]  /*1afc0*/  LDC R9, c[0x0][0x248] ;  /* 0x00009200ff097b82 */ /* 0x000e640000000800 */
[----:B-1----:R-:W-:-:S04]  /*1afd0*/  LEA R9, -R9, RZ, 0x6 ;  /* 0x000000ff09097211 */ /* 0x002fc800078e31ff */
[----:B------:R-:W-:-:S07]  /*1afe0*/  SHF.R.S32.HI R6, RZ, 0x1f, R9 ;  /* 0x0000001fff067819 */ /* 0x000fce0000011409 */
.L_x_7098:
        /* <DEDUP_REMOVED lines=28> */
[C---:B------:R-:W-:Y:S01]  /*1b1b0*/  IMAD.X R4, R195.reuse, 0x1, R4, P1 ;  /* 0x00000001c3047824 */ /* 0x040fe200008e0604 */
[CC--:B------:R-:W-:Y:S01]  /*1b1c0*/  @P5 LEA R32, P1, R2.reuse, R200.reuse, 0x1 ;  /* 0x000000c802205211 */ /* 0x0c0fe200078208ff */
[----:B------:R-:W-:Y:S01]  /*1b1d0*/  @!P2 IMAD.X R6, R195, 0x1, R6, P0 ;  /* 0x00000001c306a824 */ /* 0x000fe200000e0606 */
[CC--:B------:R-:W-:Y:S02]  /*1b1e0*/  @!P2 LEA R34, P0, R2.reuse, R200.reuse, 0x1 ;  /* 0x000000c80222a211 */ /* 0x0c0fe400078008ff */
[CCC-:B------:R-:W-:Y:S02]  /*1b1f0*/  @P5 LEA.HI.X R33, R2.reuse, R203.reuse, R4.reuse, 0x1, P1 ;  /* 0x000000cb02215211 */ /* 0x1c0fe400008f0c04 */
[CC--:B------:R-:W-:Y:S02]  /*1b200*/  @!P2 LEA.HI.X R35, R2.reuse, R203.reuse, R4, 0x1, P0 ;  /* 0x000000cb0223a211 */ /* 0x0c0fe400000f0c04 */
[CC--:B------:R-:W-:Y:S02]  /*1b210*/  @P4 LEA R30, P0, R2.reuse, R200.reuse, 0x1 ;  /* 0x000000c8021e4211 */ /* 0x0c0fe400078008ff */
[C---:B------:R-:W-:Y:S01]  /*1b220*/  @!P2 LEA R8, P1, R9.reuse, R200, 0x1 ;  /* 0x000000c80908a211 */ /* 0x040fe200078208ff */
        /* <DEDUP_REMOVED lines=63> */
.L_x_7096:
[----:B------:R-:W-:Y:S01]  /*1b620*/  FMNMX.FTZ R2, R3, R25, !PT ;  /* 0x0000001903027209 */ /* 0x000fe20007810000 */
[----:B------:R-:W-:Y:S01]  /*1b630*/  ULDC UR4, c[0x0][0x2ec] ;  /* 0x0000bb0000047ab9 */ /* 0x000fe20000000800 */
[----:B-1----:R-:W-:Y:S01]  /*1b640*/  FMNMX.FTZ R5, R132, R24, !PT ;  /* 0x0000001884057209 */ /* 0x002fe20007810000 */
        /* <DEDUP_REMOVED lines=38> */
[----:B-1----:R-:W-:-:S04]  /*1b8b0*/  FMNMX.FTZ R159, R2, R159, !PT ;  /* 0x0000009f029f7209 */ /* 0x002fc80007810000 */
[C---:B------:R-:W-:Y:S01]  /*1b8c0*/  FSETP.NEU.FTZ.AND P0, PT, R159.reuse, -INF , PT ;  /* 0xff8000009f00780b */ /* 0x040fe20003f1d000 */
[----:B------:R-:W-:Y:S01]  /*1b8d0*/  FMUL.FTZ R164, R159, UR4 ;  /* 0x000000049fa47c20 */ /* 0x000fe20008410000 */
[----:B--2---:R-:W-:Y:S02]  /*1b8e0*/  FMNMX.FTZ R160, R5, R160, !PT ;  /* 0x000000a005a07209 */ /* 0x004fe40007810000 */
[----:B------:R-:W-:Y:S02]  /*1b8f0*/  FSEL R6, R159, RZ, P0 ;  /* 0x000000ff9f067208 */ /* 0x000fe40000000000 */
[----:B------:R-:W-:Y:S01]  /*1b900*/  FSEL R164, R164, RZ, P0 ;  /* 0x000000ffa4a47208 */ /* 0x000fe20000000000 */
[C---:B------:R-:W-:Y:S01]  /*1b910*/  FMUL.FTZ R171, R160.reuse, UR4 ;  /* 0x00000004a0ab7c20 */ /* 0x040fe20008410000 */
[C---:B------:R-:W-:Y:S01]  /*1b920*/  FSETP.NEU.FTZ.AND P1, PT, R160.reuse, -INF , PT ;  /* 0xff800000a000780b */ /* 0x040fe20003f3d000 */
[----:B------:R-:W-:Y:S02]  /*1b930*/  FADD.FTZ R6, R3, -R6 ;  /* 0x8000000603067221 */ /* 0x000fe40000010000 */
[--C-:B------:R-:W-:Y:S01]  /*1b940*/  FFMA.FTZ R161, R17, UR4, -R164.reuse ;  /* 0x0000000411a17c23 */ /* 0x100fe200080108a4 */
[----:B------:R-:W-:Y:S01]  /*1b950*/  FSEL R5, R160, RZ, P1 ;  /* 0x000000ffa0057208 */ /* 0x000fe20000800000 */
[----:B------:R-:W1:Y:S01]  /*1b960*/  LDSM.16.MT88.4 R16, [R186+0xc000] ;  /* 0x00c00000ba10783b */ /* 0x000e620000004200 */
[----:B------:R-:W-:Y:S01]  /*1b970*/  FSEL R171, R171, RZ, P1 ;  /* 0x000000ffabab7208 */ /* 0x000fe20000800000 */
[--C-:B------:R-:W-:Y:S01]  /*1b980*/  FFMA.FTZ R152, R25, UR4, -R164.reuse ;  /* 0x0000000419987c23 */ /* 0x100fe200080108a4 */
[--C-:B------:R-:W-:Y:S01]  /*1b990*/  FFMA.FTZ R2, R21, UR4, -R164.reuse ;  /* 0x0000000415027c23 */ /* 0x100fe200080108a4 */
[----:B------:R-:W-:Y:S01]  /*1b9a0*/  FADD.FTZ R4, R132, -R5 ;  /* 0x8000000584047221 */ /* 0x000fe20000010000 */
[----:B------:R-:W-:Y:S01]  /*1b9b0*/  FMUL.FTZ R3, R6, UR4 ;  /* 0x0000000406037c20 */ /* 0x000fe20008410000 */
[--C-:B------:R-:W-:Y:S01]  /*1b9c0*/  FFMA.FTZ R158, R24, UR4, -R171.reuse ;  /* 0x00000004189e7c23 */ /* 0x100fe200080108ab */
[--C-:B------:R-:W-:Y:S01]  /*1b9d0*/  FFMA.FTZ R153, R0, UR4, -R171.reuse ;  /* 0x0000000400997c23 */ /* 0x100fe200080108ab */
[----:B------:R-:W2:Y:S01]  /*1b9e0*/  LDSM.16.MT88.4 R24, [R185+0xc000] ;  /* 0x00c00000b918783b */ /* 0x000ea20000004200 */
[--C-:B------:R-:W-:Y:S01]  /*1b9f0*/  FFMA.FTZ R155, R22, UR4, -R171.reuse ;  /* 0x00000004169b7c23 */ /* 0x100fe200080108ab */
[--C-:B------:R-:W-:Y:S01]  /*1ba00*/  FFMA.FTZ R154, R20, UR4, -R171.reuse ;  /* 0x00000004149a7c23 */ /* 0x100fe200080108ab */
[--C-:B------:R-:W-:Y:S01]  /*1ba10*/  FFMA.FTZ R0, R23, UR4, -R164.reuse ;  /* 0x0000000417007c23 */ /* 0x100fe200080108a4 */
[----:B------:R-:W-:Y:S01]  /*1ba20*/  FMUL.FTZ R162, R4, UR4 ;  /* 0x0000000404a27c20 */ /* 0x000fe20008410000 */
[----:B------:R-:W-:Y:S01]  /*1ba30*/  MUFU.EX2 R158, R158 ;  /* 0x0000009e009e7308 */ /* 0x000fe20000000800 */
[--C-:B------:R-:W-:Y:S01]  /*1ba40*/  FFMA.FTZ R211, R136, UR4, -R171.reuse ;  /* 0x0000000488d37c23 */ /* 0x100fe200080108ab */
[--C-:B------:R-:W-:Y:S01]  /*1ba50*/  FFMA.FTZ R214, R138, UR4, -R171.reuse ;  /* 0x000000048ad67c23 */ /* 0x100fe200080108ab */
[--C-:B------:R-:W-:Y:S01]  /*1ba60*/  FFMA.FTZ R216, R219, UR4, -R164.reuse ;  /* 0x00000004dbd87c23 */ /* 0x100fe200080108a4 */
[----:B------:R-:W3:Y:S01]  /*1ba70*/  LDSM.16.MT88.4 R136, [R184+0x10000] ;  /* 0x01000000b888783b */ /* 0x000ee20000004200 */
[--C-:B------:R-:W-:Y:S01]  /*1ba80*/  FFMA.FTZ R210, R150, UR4, -R171.reuse ;  /* 0x0000000496d27c23 */ /* 0x100fe200080108ab */
[--C-:B------:R-:W-:Y:S01]  /*1ba90*/  FFMA.FTZ R217, R148, UR4, -R171.reuse ;  /* 0x0000000494d97c23 */ /* 0x100fe200080108ab */
[--C-:B------:R-:W-:Y:S01]  /*1baa0*/  FFMA.FTZ R219, R133, UR4, -R164.reuse ;  /* 0x0000000485db7c23 */ /* 0x100fe200080108a4 */
[----:B------:R-:W4:Y:S01]  /*1bab0*/  MUFU.EX2 R155, R155 ;  /* 0x0000009b009b7308 */ /* 0x000f220000000800 */
        /* <DEDUP_REMOVED lines=28> */
[----:B------:R-:W5:Y:S01]  /*1bc80*/  MUFU.EX2 R210, R210 ;  /* 0x000000d200d27308 */ /* 0x000f620000000800 */
        /* <DEDUP_REMOVED lines=51> */
[----:B------:R-:W4:Y:S01]  /*1bfc0*/  MUFU.EX2 R211, R211 ;  /* 0x000000d300d37308 */ /* 0x000f220000000800 */
[-C--:B------:R-:W-:Y:S01]  /*1bfd0*/  FMUL.FTZ R92, R92, R162.reuse ;  /* 0x000000a25c5c7220 */ /* 0x080fe20000410000 */
[-C--:B------:R-:W-:Y:S01]  /*1bfe0*/  FMUL.FTZ R93, R93, R162.reuse ;  /* 0x000000a25d5d7220 */ /* 0x080fe20000410000 */
[----:B------:R-:W-:Y:S01]  /*1bff0*/  LDSM.16.MT88.4 R120, [R188+0xe800] ;  /* 0x00e80000bc78783b */ /* 0x000fe20000004200 */
[C---:B------:R-:W-:Y:S01]  /*1c000*/  HMMA.16816.F32 R100, R4.reuse, R32, R108 ;  /* 0x000000200464723c */ /* 0x040fe2000000186c */
[-C--:B------:R-:W-:Y:S01]  /*1c010*/  FMUL.FTZ R94, R94, R3.reuse ;  /* 0x000000035e5e7220 */ /* 0x080fe20000410000 */
[-C--:B------:R-:W-:Y:S01]  /*1c020*/  FMUL.FTZ R95, R95, R3.reuse ;  /* 0x000000035f5f7220 */ /* 0x080fe20000410000 */
[----:B------:R-:W5:Y:S01]  /*1c030*/  LDSM.16.MT88.4 R108, [R185+0xe000] ;  /* 0x00e00000b96c783b */ /* 0x000f620000004200 */
        /* <DEDUP_REMOVED lines=46> */
[----:B------:R-:W3:Y:S01]  /*1c320*/  MUFU.EX2 R223, R223 ;  /* 0x000000df00df7308 */ /* 0x000ee20000000800 */
[C---:B-----5:R-:W-:Y:S06]  /*1c330*/  HMMA.16816.F32 R56, R4.reuse, R108, R116 ;  /* 0x0000006c0438723c */ /* 0x060fec0000001874 */
[C---:B------:R-:W-:Y:S01]  /*1c340*/  HMMA.16816.F32 R52, R4.reuse, R110, R52 ;  /* 0x0000006e0434723c */ /* 0x040fe20000001834 */
[----:B------:R-:W5:Y:S01]  /*1c350*/  LDSM.16.MT88.4 R108, [R186+0x10000] ;  /* 0x01000000ba6c783b */ /* 0x000f620000004200 */
        /* <DEDUP_REMOVED lines=27> */
[----:B------:R-:W-:Y:S01]  /*1c510*/  FMUL.FTZ R81, R85, R162 ;  /* 0x000000a255517220 */ /* 0x000fe20000410000 */
[----:B------:R-:W-:Y:S01]  /*1c520*/  MUFU.EX2 R224, R224 ;  /* 0x000000e000e07308 */ /* 0x000fe20000000800 */
[----:B-----5:R-:W-:Y:S01]  /*1c530*/  HMMA.16816.F32 R76, R4, R108, R76 ;  /* 0x0000006c044c723c */ /* 0x020fe2000000184c */
[-C--:B------:R-:W-:Y:S01]  /*1c540*/  FMUL.FTZ R114, R82, R3.reuse ;  /* 0x0000000352727220 */ /* 0x080fe20000410000 */
[-C--:B------:R-:W-:Y:S01]  /*1c550*/  FMUL.FTZ R115, R83, R3.reuse ;  /* 0x0000000353737220 */ /* 0x080fe20000410000 */
[-C--:B------:R-:W-:Y:S01]  /*1c560*/  FMUL.FTZ R82, R86, R3.reuse ;  /* 0x0000000356527220 */ /* 0x080fe20000410000 */
[-C--:B------:R-:W-:Y:S01]  /*1c570*/  FMUL.FTZ R83, R87, R3.reuse ;  /* 0x0000000357537220 */ /* 0x080fe20000410000 */
[----:B------:R-:W-:-:S02]  /*1c580*/  FFMA.FTZ R3, R213, R3, R152 ;  /* 0x00000003d5037223 */ /* 0x000fc40000010098 */
[----:B------:R-:W5:Y:S02]  /*1c590*/  MUFU.EX2 R227, R227 ;  /* 0x000000e300e37308 */ /* 0x000f640000000800 */
[----:B------:R-:W-:Y:S01]  /*1c5a0*/  HMMA.16816.F32 R84, R4, R110, R112 ;  /* 0x0000006e0454723c */ /* 0x000fe20000001870 */
[----:B------:R-:W5:Y:S01]  /*1c5b0*/  LDSM.16.MT88.4 R112, [R186+0xe800] ;  /* 0x00e80000ba70783b */ /* 0x000f620000004200 */
[----:B------:R-:W-:-:S03]  /*1c5c0*/  FADD.FTZ R3, R2, R3 ;  /* 0x0000000302037221 */ /* 0x000fc60000010000 */
[----:B------:R-:W5:Y:S01]  /*1c5d0*/  LDSM.16.MT88.4 R108, [R185+0xe800] ;  /* 0x00e80000b96c783b */ /* 0x000f620000004200 */
[----:B------:R-:W-:Y:S01]  /*1c5e0*/  MUFU.EX2 R226, R226 ;  /* 0x000000e200e27308 */ /* 0x000fe20000000800 */
[----:B------:R-:W-:-:S04]  /*1c5f0*/  FADD.FTZ R0, R0, R3 ;  /* 0x0000000300007221 */ /* 0x000fc80000010000 */
[----:B------:R-:W-:Y:S01]  /*1c600*/  FADD.FTZ R161, R161, R0 ;  /* 0x00000000a1a17221 */ /* 0x000fe20000010000 */
[----:B------:R-:W-:Y:S01]  /*1c610*/  FADD.FTZ R0, R210, R153 ;  /* 0x00000099d2007221 */ /* 0x000fe20000010000 */
[----:B-1----:R-:W-:Y:S01]  /*1c620*/  HMMA.16816.F32 R80, R4, R104, R80 ;  /* 0x000000680450723c */ /* 0x002fe20000001850 */
[----:B------:R-:W1:Y:S02]  /*1c630*/  MUFU.EX2 R229, R229 ;  /* 0x000000e500e57308 */ /* 0x000e640000000800 */
[----:B------:R-:W-:-:S03]  /*1c640*/  FADD.FTZ R0, R217, R0 ;  /* 0x00000000d9007221 */ /* 0x000fc60000010000 */
[C---:B------:R-:W-:Y:S01]  /*1c650*/  HMMA.16816.F32 R88, R4.reuse, R106, R88 ;  /* 0x0000006a0458723c */ /* 0x040fe20000001858 */
[----:B------:R-:W-:Y:S01]  /*1c660*/  F2FP.F16.F32.PACK_AB R104, R217, R210 ;  /* 0x000000d2d968723e */ /* 0x000fe200000000ff */
[----:B----4-:R-:W-:Y:S01]  /*1c670*/  FADD.FTZ R3, R211, R0 ;  /* 0x00000000d3037221 */ /* 0x010fe20000010000 */
        /* <DEDUP_REMOVED lines=12> */
[----:B--2---:R-:W-:Y:S02]  /*1c740*/  HMMA.16816.F32 R20, R104, R116, R20 ;  /* 0x000000746814723c */ /* 0x004fe40000001814 */
        /* <DEDUP_REMOVED lines=9> */
[C---:B-----5:R-:W-:Y:S06]  /*1c7e0*/  HMMA.16816.F32 R48, R104.reuse, R112, R48 ;  /* 0x000000706830723c */ /* 0x060fec0000001830 */
        /* <DEDUP_REMOVED lines=24> */
[----:B-1----:R-:W-:Y:S01]  /*1c970*/  F2FP.F16.F32.PACK_AB R99, R229, R226 ;  /* 0x000000e2e563723e */ /* 0x002fe200000000ff */
        /* <DEDUP_REMOVED lines=100> */
.L_x_7093:
        /* <DEDUP_REMOVED lines=16> */
.L_x_7103:
        /* <DEDUP_REMOVED lines=71> */
.L_x_7100:
        /* <DEDUP_REMOVED lines=315> */
.L_x_7102:
        /* <DEDUP_REMOVED lines=89> */
.L_x_7101:
        /* <DEDUP_REMOVED lines=652> */
.L_x_7099:
        /* <DEDUP_REMOVED lines=8> */
[----:B------:R-:W-:Y:S08]  /*217b0*/  BAR.SYNC.DEFER_BLOCKING 0x0 ;  /* 0x0000000000007b1d */ /* 0x000ff00000010000 */
[----:B------:R-:W-:Y:S01]  /*217c0*/  S2UR UR8, SR_CTAID.X ;  /* 0x00000000000879c3 */ /* 0x000fe20000002500 */
[----:B------:R-:W4:Y:S01]  /*217d0*/  S2R R29, SR_CTAID.Y ;  /* 0x00000000001d7919 */ /* 0x000f220000002600 */
[----:B-1----:R-:W-:Y:S01]  /*217e0*/  FADD.FTZ R5, R0, R213 ;  /* 0x000000d500057221 */ /* 0x002fe20000010000 */
[----:B--2---:R-:W-:Y:S01]  /*217f0*/  ULEA UR5, UR5, UR4, 0x18 ;  /* 0x0000000405057291 */ /* 0x004fe2000f8ec03f */
[----:B------:R-:W1:Y:S04]  /*21800*/  S2R R0, SR_TID.X ;  /* 0x0000000000007919 */ /* 0x000e680000002100 */
        /* <DEDUP_REMOVED lines=164> */
[----:B------:R-:W-:Y:S01]  /*22250*/  LOP3.LUT R9, R9, 0xffffffe0, RZ, 0xc0, !PT ;  /* 0xffffffe009097812 */ /* 0x000fe200078ec0ff */
[----:B------:R-:W-:Y:S01]  /*22260*/  STS.64 [R18], R116 ;  /* 0x0000007412007388 */ /* 0x000fe20000000a00 */
[----:B------:R-:W-:-:S02]  /*22270*/  LOP3.LUT R11, R11, 0xffffffe0, RZ, 0xc0, !PT ;  /* 0xffffffe00b0b7812 */ /* 0x000fc400078ec0ff */
[----:B------:R-:W-:Y:S01]  /*22280*/  IADD3 R9, -R9, R0, RZ ;  /* 0x0000000009097210 */ /* 0x000fe20007ffe1ff */
[----:B------:R-:W-:Y:S01]  /*22290*/  STS.64 [R18+0x800], R118 ;  /* 0x0008007612007388 */ /* 0x000fe20000000a00 */
[----:B------:R-:W-:Y:S02]  /*222a0*/  IADD3 R28, -R11, R10, RZ ;  /* 0x0000000a0b1c7210 */ /* 0x000fe40007ffe1ff */
[----:B------:R-:W5:Y:S01]  /*222b0*/  @P3 LDC R10, c[0x0][0x2e8] ;  /* 0x0000ba00ff0a3b82 */ /* 0x000f620000000800 */
[----:B------:R-:W-:Y:S01]  /*222c0*/  STS.64 [R5], R112 ;  /* 0x0000007005007388 */ /* 0x000fe20000000a00 */
[----:B------:R-:W-:Y:S02]  /*222d0*/  LOP3.LUT P0, RZ, R9, 0x3, RZ, 0xc0, !PT ;  /* 0x0000000309ff7812 */ /* 0x000fe4000780c0ff */
[----:B------:R-:W-:Y:S01]  /*222e0*/  IADD3 R9, RZ, -UR23, RZ ;  /* 0x80000017ff097c10 */ /* 0x000fe2000fffe0ff */
[----:B------:R-:W-:Y:S01]  /*222f0*/  STS.64 [R5+0x800], R114 ;  /* 0x0008007205007388 */ /* 0x000fe20000000a00 */
[----:B------:R-:W-:-:S03]  /*22300*/  SHF.R.S32.HI R11, RZ, 0x1f, R28 ;  /* 0x0000001fff0b7819 */ /* 0x000fc6000001141c */
[----:B------:R-:W-:Y:S01]  /*22310*/  STS.64 [R17], R108 ;  /* 0x0000006c11007388 */ /* 0x000fe20000000a00 */
[----:B------:R-:W-:-:S03]  /*22320*/  LEA.HI R11, R11, R28, RZ, 0x2 ;  /* 0x0000001c0b0b7211 */ /* 0x000fc600078f10ff */
[----:B------:R-:W-:Y:S01]  /*22330*/  STS.64 [R17+0x800], R110 ;  /* 0x0008006e11007388 */ /* 0x000fe20000000a00 */
[----:B------:R-:W-:-:S03]  /*22340*/  SHF.R.S32.HI R11, RZ, 0x2, R11 ;  /* 0x00000002ff0b7819 */ /* 0x000fc6000001140b */
        /* <DEDUP_REMOVED lines=30> */
[----:B----4-:R-:W4:Y:S03]  /*22530*/  LDC R6, c[0x0][0x270] ;  /* 0x00009c00ff067b82 */ /* 0x010f260000000800 */
[----:B------:R-:W-:Y:S04]  /*22540*/  STS.64 [R17+0x8000], R88 ;  /* 0x0080005811007388 */ /* 0x000fe80000000a00 */
[----:B------:R-:W-:Y:S04]  /*22550*/  STS.64 [R17+0x8800], R90 ;  /* 0x0088005a11007388 */ /* 0x000fe80000000a00 */
[----:B------:R-:W-:Y:S04]  /*22560*/  STS.64 [R19+0x8000], R92 ;  /* 0x0080005c13007388 */ /* 0x000fe80000000a00 */
[----:B------:R-:W-:Y:S04]  /*22570*/  STS.64 [R19+0x8800], R94 ;  /* 0x0088005e13007388 */ /* 0x000fe80000000a00 */
[----:B------:R-:W-:Y:S04]  /*22580*/  STS.64 [R7+0x8000], R96 ;  /* 0x0080006007007388 */ /* 0x000fe80000000a00 */
[----:B------:R1:W-:Y:S01]  /*22590*/  STS.64 [R7+0x8800], R98 ;  /* 0x0088006207007388 */ /* 0x0003e20000000a00 */
[----:B--2---:R-:W-:Y:S01]  /*225a0*/  LEA R5, R15, UR5, 0x2 ;  /* 0x000000050f057c11 */ /* 0x004fe2000f8e10ff */
[----:B------:R-:W-:Y:S08]  /*225b0*/  BAR.SYNC.DEFER_BLOCKING 0x0 ;  /* 0x0000000000007b1d */ /* 0x000ff00000010000 */
[----:B------:R-:W2:Y:S01]  /*225c0*/  LDC.64 R14, c[0x0][0x2c0] ;  /* 0x0000b000ff0e7b82 */ /* 0x000ea20000000a00 */
[----:B-1----:R-:W-:Y:S01]  /*225d0*/  SHF.R.S32.HI R7, RZ, 0x1f, R12 ;  /* 0x0000001fff077819 */ /* 0x002fe2000001140c */
[----:B------:R1:W1:Y:S03]  /*225e0*/  LDS.128 R24, [R5+0x3800] ;  /* 0x0038000005187984 */ /* 0x0002660000000c00 */
[----:B------:R-:W-:Y:S01]  /*225f0*/  LEA.HI R30, R7, R12, RZ, 0x2 ;  /* 0x0000000c071e7211 */ /* 0x000fe200078f10ff */
[----:B------:R1:W1:Y:S02]  /*22600*/  LDS.128 R20, [R5+0x7800] ;  /* 0x0078000005147984 */ /* 0x0002640000000c00 */
[----:B------:R-:W1:Y:S01]  /*22610*/  @P4 LDC R7, c[0x0][0x2e8] ;  /* 0x0000ba00ff074b82 */ /* 0x000e620000000800 */
[----:B--2---:R-:W-:Y:S01]  /*22620*/  IMAD R29, R29, R14, UR23 ;  /* 0x000000171d1d7e24 */ /* 0x004fe2000f8e020e */
[----:B------:R-:W-:Y:S01]  /*22630*/  LOP3.LUT R31, R30, 0xffffffc, RZ, 0xc0, !PT ;  /* 0x0ffffffc1e1f7812 */ /* 0x000fe200078ec0ff */
[----:B------:R2:W2:Y:S01]  /*22640*/  LDS.128 R16, [R5+0xb800] ;  /* 0x00b8000005107984 */ /* 0x0004a20000000c00 */
[----:B----4-:R-:W-:Y:S01]  /*22650*/  IMAD R14, R6, R9, UR4 ;  /* 0x00000004060e7e24 */ /* 0x010fe2000f8e0209 */
[----:B------:R-:W-:Y:S01]  /*22660*/  USHF.L.U32 UR4, UR8, 0x6, URZ ;  /* 0x0000000608047899 */ /* 0x000fe2000800063f */
[----:B------:R-:W-:Y:S01]  /*22670*/  IADD3 R0, R12, -R31, RZ ;  /* 0x8000001f0c007210 */ /* 0x000fe20007ffe0ff */
[----:B------:R-:W-:Y:S01]  /*22680*/  @P4 FMUL.FTZ R9, R4, 0.69314718246459960938 ;  /* 0x3f31721804094820 */ /* 0x000fe20000410000 */
[----:B------:R-:W-:-:S02]  /*22690*/  IMAD R14, R29, R6, R14 ;  /* 0x000000061d0e7224 */ /* 0x000fc400078e020e */
[----:B---3--:R-:W-:Y:S01]  /*226a0*/  @P3 FMUL.FTZ R4, R2, 0.69314718246459960938 ;  /* 0x3f31721802043820 */ /* 0x008fe20000410000 */
[----:B------:R-:W-:Y:S01]  /*226b0*/  SHF.L.U32 R2, R13, 0x2, RZ ;  /* 0x000000020d027819 */ /* 0x000fe200000006ff */
[----:B------:R-:W-:Y:S01]  /*226c0*/  IMAD R15, R14, R15, UR4 ;  /* 0x000000040e0f7e24 */ /* 0x000fe2000f8e020f */
[----:B------:R-:W-:Y:S02]  /*226d0*/  LEA R0, R0, R11, 0x4 ;  /* 0x0000000b00007211 */ /* 0x000fe400078e20ff */
[----:B------:R-:W-:Y:S01]  /*226e0*/  MOV R12, 0xff800000 ;  /* 0xff800000000c7802 */ /* 0x000fe20000000f00 */
[----:B-----5:R-:W-:Y:S01]  /*226f0*/  @P3 FFMA.FTZ R12, R3, R10, R4 ;  /* 0x0000000a030c3223 */ /* 0x020fe20000010004 */
[----:B------:R-:W-:Y:S02]  /*22700*/  MOV R11, 0xff800000 ;  /* 0xff800000000b7802 */ /* 0x000fe40000000f00 */
[----:B------:R-:W-:Y:S01]  /*22710*/  SHF.R.S32.HI R3, RZ, 0x1f, R2 ;  /* 0x0000001fff037819 */ /* 0x000fe20000011402 */
[----:B-1----:R-:W-:Y:S01]  /*22720*/  @P4 FFMA.FTZ R11, R132, R7, R9 ;  /* 0x00000007840b4223 */ /* 0x002fe20000010009 */
[----:B------:R-:W-:Y:S06]  /*22730*/  @P0 BRA `(.L_x_7105) ;  /* 0x0000000000300947 */ /* 0x000fec0003800000 */
[----:B------:R-:W-:Y:S01]  /*22740*/  UIMAD UR4, UR8, -0x40, UR21 ;  /* 0xffffffc0080478a4 */ /* 0x000fe2000f8e0215 */
[C---:B------:R-:W-:Y:S01]  /*22750*/  VIADD R7, R0.reuse, 0x8 ;  /* 0x0000000800077836 */ /* 0x040fe20000000000 */
[----:B------:R-:W-:Y:S02]  /*22760*/  SHF.R.S32.HI R6, RZ, 0x1f, R0 ;  /* 0x0000001fff067819 */ /* 0x000fe40000011400 */
[----:B------:R-:W-:Y:S02]  /*22770*/  IADD3 R4, P0, R15, R0, RZ ;  /* 0x000000000f047210 */ /* 0x000fe40007f1e0ff */
[----:B------:R-:W-:Y:S02]  /*22780*/  ISETP.GE.AND P2, PT, R0, UR4, PT ;  /* 0x0000000400007c0c */ /* 0x000fe4000bf46270 */
[----:B------:R-:W-:Y:S01]  /*22790*/  ISETP.GE.AND P1, PT, R7, UR4, PT ;  /* 0x0000000407007c0c */ /* 0x000fe2000bf26270 */
[----:B------:R-:W-:Y:S01]  /*227a0*/  ULDC.64 UR4, c[0x0][0x2b8] ;  /* 0x0000ae0000047ab9 */ /* 0x000fe20000000a00 */
[----:B------:R-:W-:-:S02]  /*227b0*/  LEA.HI.X.SX32 R7, R15, R6, 0x1, P0 ;  /* 0x000000060f077211 */ /* 0x000fc400000f0eff */
[----:B------:R-:W-:-:S04]  /*227c0*/  LEA R6, P0, R4, UR4, 0x2 ;  /* 0x0000000404067c11 */ /* 0x000fc8000f8010ff */
[----:B------:R-:W-:-:S05]  /*227d0*/  LEA.HI.X R7, R4, UR5, R7, 0x2, P0 ;  /* 0x0000000504077c11 */ /* 0x000fca00080f1407 */
[----:B------:R1:W-:Y:S04]  /*227e0*/  @!P2 STG.E desc[UR6][R6.64], R11 ;  /* 0x0000000b0600a986 */ /* 0x0003e8000c101906 */
[----:B------:R1:W-:Y:S02]  /*227f0*/  @!P1 STG.E desc[UR6][R6.64+0x20], R12 ;  /* 0x0000200c06009986 */ /* 0x0003e4000c101906 */
.L_x_7105:
[----:B------:R-:W-:Y:S05]  /*22800*/  BSYNC B0 ;  /* 0x0000000000007941 */ /* 0x000fea0003800000 */
.L_x_7104:
[----:B------:R-:W-:Y:S01]  /*22810*/  ULDC UR4, c[0x0][0x2dc] ;  /* 0x0000b70000047ab9 */ /* 0x000fe20000000800 */
[C---:B-1----:R-:W-:Y:S01]  /*22820*/  IMAD.WIDE R10, R8.reuse, 0xc0, R2 ;  /* 0x000000c0080a7825 */ /* 0x042fe200078e0202 */
[----:B------:R-:W-:Y:S01]  /*22830*/  UIMAD UR8, UR8, -0x40, UR21 ;  /* 0xffffffc0080878a4 */ /* 0x000fe2000f8e0215 */
[----:B------:R1:W3:Y:S01]  /*22840*/  LDS.128 R28, [R5] ;  /* 0x00000000051c7984 */ /* 0x0002e20000000c00 */
[----:B------:R-:W-:Y:S01]  /*22850*/  BSSY B0, `(.L_x_7106) ;  /* 0x0000022000007945 */ /* 0x000fe20003800000 */
[----:B------:R-:W-:Y:S01]  /*22860*/  IMAD R7, R15, UR4, RZ ;  /* 0x000000040f077c24 */ /* 0x000fe2000f8e02ff */
[----:B------:R-:W-:Y:S01]  /*22870*/  ULDC.64 UR4, c[0x0][0x288] ;  /* 0x0000a20000047ab9 */ /* 0x000fe20000000a00 */
[C---:B------:R-:W-:Y:S01]  /*22880*/  VIADD R4, R8.reuse, 0x10 ;  /* 0x0000001008047836 */ /* 0x040fe20000000000 */
[----:B------:R1:W4:Y:S01]  /*22890*/  LDS.128 R12, [R5+0x4000] ;  /* 0x00400000050c7984 */ /* 0x0003220000000c00 */
[C---:B------:R-:W-:Y:S01]  /*228a0*/  VIADD R0, R8.reuse, 0x18 ;  /* 0x0000001808007836 */ /* 0x040fe20000000000 */
[----:B------:R-:W-:Y:S01]  /*228b0*/  IADD3 R10, P3, R7, R10, RZ ;  /* 0x0000000a070a7210 */ /* 0x000fe20007f7e0ff */
[----:B------:R-:W-:Y:S01]  /*228c0*/  VIADD R6, R8, 0x8 ;  /* 0x0000000808067836 */ /* 0x000fe20000000000 */
[----:B------:R-:W-:Y:S01]  /*228d0*/  ISETP.GE.AND P1, PT, R4, UR8, PT ;  /* 0x0000000804007c0c */ /* 0x000fe2000bf26270 */
[----:B------:R-:W-:Y:S01]  /*228e0*/  VIADD R4, R8, 0x28 ;  /* 0x0000002808047836 */ /* 0x000fe20000000000 */
[----:B------:R-:W-:Y:S01]  /*228f0*/  ISETP.GE.AND P2, PT, R0, UR8, PT ;  /* 0x0000000800007c0c */ /* 0x000fe2000bf46270 */
[----:B------:R-:W-:Y:S01]  /*22900*/  VIADD R0, R8, 0x20 ;  /* 0x0000002008007836 */ /* 0x000fe20000000000 */
[----:B------:R-:W-:-:S02]  /*22910*/  ISETP.GE.AND P0, PT, R6, UR8, PT ;  /* 0x0000000806007c0c */ /* 0x000fc4000bf06270 */
[----:B------:R-:W-:Y:S02]  /*22920*/  LEA.HI.X.SX32 R7, R7, R11, 0x1, P3 ;  /* 0x0000000b07077211 */ /* 0x000fe400018f0eff */
[----:B------:R-:W-:Y:S02]  /*22930*/  LEA R6, P3, R10, UR4, 0x2 ;  /* 0x000000040a067c11 */ /* 0x000fe4000f8610ff */
[----:B------:R-:W-:Y:S01]  /*22940*/  ISETP.GE.AND P6, PT, R0, UR8, PT ;  /* 0x0000000800007c0c */ /* 0x000fe2000bfc6270 */
[----:B------:R-:W-:Y:S01]  /*22950*/  VIADD R0, R8, 0x30 ;  /* 0x0000003008007836 */ /* 0x000fe20000000000 */
[----:B------:R-:W-:Y:S01]  /*22960*/  ISETP.GE.AND P5, PT, R4, UR8, PT ;  /* 0x0000000804007c0c */ /* 0x000fe2000bfa6270 */
[----:B------:R-:W-:Y:S01]  /*22970*/  VIADD R4, R8, 0x38 ;  /* 0x0000003808047836 */ /* 0x000fe20000000000 */
[----:B------:R-:W-:Y:S02]  /*22980*/  LEA.HI.X R7, R10, UR5, R7, 0x2, P3 ;  /* 0x000000050a077c11 */ /* 0x000fe400098f1407 */
[----:B------:R-:W-:-:S02]  /*22990*/  ISETP.GE.AND P3, PT, R8, UR8, PT ;  /* 0x0000000808007c0c */ /* 0x000fc4000bf66270 */
[----:B------:R1:W1:Y:S01]  /*229a0*/  LDS.128 R8, [R5+0x8000] ;  /* 0x0080000005087984 */ /* 0x0002620000000c00 */
[----:B------:R-:W-:Y:S01]  /*229b0*/  ISETP.GE.AND P4, PT, R0, UR8, PT ;  /* 0x0000000800007c0c */ /* 0x000fe2000bf86270 */
[----:B------:R-:W-:-:S09]  /*229c0*/  VIADD R0, R2, 0x40 ;  /* 0x0000004002007836 */ /* 0x000fd20000000000 */
[----:B------:R-:W-:Y:S05]  /*229d0*/  @P3 BRA `(.L_x_7107) ;  /* 0x0000000000243947 */ /* 0x000fea0003800000 */
[----:B------:R-:W-:Y:S01]  /*229e0*/  ULDC UR4, c[0x0][0x2d0] ;  /* 0x0000b40000047ab9 */ /* 0x000fe20000000800 */
[----:B------:R-:W-:Y:S01]  /*229f0*/  VIADD R32, R0, 0x40 ;  /* 0x0000004000207836 */ /* 0x000fe20000000000 */
[----:B------:R-:W-:-:S13]  /*22a00*/  ISETP.GE.AND P3, PT, R2, UR4, PT ;  /* 0x0000000402007c0c */ /* 0x000fda000bf66270 */
[----:B---3--:R3:W-:Y:S04]  /*22a10*/  @!P3 STG.E.64 desc[UR6][R6.64], R28 ;  /* 0x0000001c0600b986 */ /* 0x0087e8000c101b06 */
[----:B------:R3:W-:Y:S01]  /*22a20*/  @!P3 STG.E.64 desc[UR6][R6.64+0x8], R30 ;  /* 0x0000081e0600b986 */ /* 0x0007e2000c101b06 */
[----:B------:R-:W-:-:S13]  /*22a30*/  ISETP.GE.AND P3, PT, R0, UR4, PT ;  /* 0x0000000400007c0c */ /* 0x000fda000bf66270 */
[----:B----4-:R3:W-:Y:S01]  /*22a40*/  @!P3 STG.E.128 desc[UR6][R6.64+0x100], R12 ;  /* 0x0001000c0600b986 */ /* 0x0107e2000c101d06 */
[----:B------:R-:W-:-:S13]  /*22a50*/  ISETP.GE.AND P3, PT, R32, UR4, PT ;  /* 0x0000000420007c0c */ /* 0x000fda000bf66270 */
[----:B-1----:R3:W-:Y:S02]  /*22a60*/  @!P3 STG.E.128 desc[UR6][R6.64+0x200], R8 ;  /* 0x000200080600b986 */ /* 0x0027e4000c101d06 */
.L_x_7107:
[----:B------:R-:W-:Y:S05]  /*22a70*/  BSYNC B0 ;  /* 0x0000000000007941 */ /* 0x000fea0003800000 */
.L_x_7106:
[----:B---3--:R3:W2:Y:S01]  /*22a80*/  LDS.128 R28, [R5+0x800] ;  /* 0x00080000051c7984 */ /* 0x0086a20000000c00 */
[----:B------:R-:W-:Y:S01]  /*22a90*/  BSSY B0, `(.L_x_7108) ;  /* 0x000000d000007945 */ /* 0x000fe20003800000 */
[----:B------:R-:W-:Y:S02]  /*22aa0*/  ISETP.GE.AND P3, PT, R4, UR8, PT ;  /* 0x0000000804007c0c */ /* 0x000fe4000bf66270 */
[----:B----4-:R3:W4:Y:S04]  /*22ab0*/  LDS.128 R12, [R5+0x4800] ;  /* 0x00480000050c7984 */ /* 0x0107280000000c00 */
[----:B-1----:R3:W1:Y:S01]  /*22ac0*/  LDS.128 R8, [R5+0x8800] ;  /* 0x0088000005087984 */ /* 0x0026620000000c00 */
[----:B------:R-:W-:Y:S06]  /*22ad0*/  @P0 BRA `(.L_x_7109) ;  /* 0x0000000000200947 */ /* 0x000fec0003800000 */
[----:B------:R-:W-:Y:S01]  /*22ae0*/  ULDC UR4, c[0x0][0x2d0] ;  /* 0x0000b40000047ab9 */ /* 0x000fe20000000800 */
[----:B------:R-:W-:Y:S01]  /*22af0*/  VIADD R4, R0, 0x40 ;  /* 0x0000004000047836 */ /* 0x000fe20000000000 */
[----:B------:R-:W-:-:S13]  /*22b00*/  ISETP.GE.AND P0, PT, R2, UR4, PT ;  /* 0x0000000402007c0c */ /* 0x000fda000bf06270 */
[----:B--2---:R2:W-:Y:S01]  /*22b10*/  @!P0 STG.E.128 desc[UR6][R6.64+0x1800], R28 ;  /* 0x0018001c06008986 */ /* 0x0045e2000c101d06 */
[----:B------:R-:W-:-:S13]  /*22b20*/  ISETP.GE.AND P0, PT, R0, UR4, PT ;  /* 0x0000000400007c0c */ /* 0x000fda000bf06270 */
[----:B----4-:R2:W-:Y:S01]  /*22b30*/  @!P0 STG.E.128 desc[UR6][R6.64+0x1900], R12 ;  /* 0x0019000c06008986 */ /* 0x0105e2000c101d06 */
[----:B------:R-:W-:-:S13]  /*22b40*/  ISETP.GE.AND P0, PT, R4, UR4, PT ;  /* 0x0000000404007c0c */ /* 0x000fda000bf06270 */
[----:B-1----:R2:W-:Y:S02]  /*22b50*/  @!P0 STG.E.128 desc[UR6][R6.64+0x1a00], R8 ;  /* 0x001a000806008986 */ /* 0x0025e4000c101d06 */
.L_x_7109:
[----:B------:R-:W-:Y:S05]  /*22b60*/  BSYNC B0 ;  /* 0x0000000000007941 */ /* 0x000fea0003800000 */
.L_x_7108:
[----:B--2---:R2:W2:Y:S01]  /*22b70*/  LDS.128 R28, [R5+0x1000] ;  /* 0x00100000051c7984 */ /* 0x0044a20000000c00 */
[----:B------:R-:W-:Y:S03]  /*22b80*/  BSSY B0, `(.L_x_7110) ;  /* 0x000000c000007945 */ /* 0x000fe60003800000 */
[----:B----4-:R4:W2:Y:S04]  /*22b90*/  LDS.128 R12, [R5+0x5000] ;  /* 0x00500000050c7984 */ /* 0x0108a80000000c00 */
        /* <DEDUP_REMOVED lines=10> */
.L_x_7111:
[----:B------:R-:W-:Y:S05]  /*22c40*/  BSYNC B0 ;  /* 0x0000000000007941 */ /* 0x000fea0003800000 */
.L_x_7110:
        /* <DEDUP_REMOVED lines=13> */
.L_x_7113:
[----:B------:R-:W-:Y:S05]  /*22d20*/  BSYNC B0 ;  /* 0x0000000000007941 */ /* 0x000fea0003800000 */
.L_x_7112:
        /* <DEDUP_REMOVED lines=13> */
.L_x_7115:
[----:B------:R-:W-:Y:S05]  /*22e00*/  BSYNC B0 ;  /* 0x0000000000007941 */ /* 0x000fea0003800000 */
.L_x_7114:
        /* <DEDUP_REMOVED lines=13> */
.L_x_7117:
[----:B------:R-:W-:Y:S05]  /*22ee0*/  BSYNC B0 ;  /* 0x0000000000007941 */ /* 0x000fea0003800000 */
.L_x_7116:
        /* <DEDUP_REMOVED lines=13> */
.L_x_7119:
[----:B------:R-:W-:Y:S05]  /*22fc0*/  BSYNC B0 ;  /* 0x0000000000007941 */ /* 0x000fea0003800000 */
.L_x_7118:
        /* <DEDUP_REMOVED lines=11> */
.L_x_7120:
        /* <DEDUP_REMOVED lines=16> */
.L_x_7494:


//--------------------- .text._ZN5flash24flash_fwd_splitkv_kernelI23Flash_fwd_kernel_traitsILi192ELi64ELi64ELi4ELb0ELb0EN7cutlass6half_tE19Flash_kernel_traitsILi192ELi64ELi64ELi4ES3_EELb0ELb1ELb1ELb0ELb0ELb1ELb1ELb1EEEvNS_16Flash_fwd_paramsE --------------------------
	.section	.text._ZN5flash24flash_fwd_splitkv_kernelI23Flash_fwd_kernel_traitsILi192ELi64ELi64ELi4ELb0ELb0EN7cutlass6half_tE19Flash_kernel_traitsILi192ELi64ELi64ELi4ES3_EELb0ELb1ELb1ELb0ELb0ELb1ELb1ELb1EEEvNS_16Flash_fwd_paramsE,"ax",@progbits
	.align	128
        .global         _ZN5flash24flash_fwd_splitkv_kernelI23Flash_fwd_kernel_traitsILi192ELi64ELi64ELi4ELb0ELb0EN7cutlass6half_tE19Flash_kernel_traitsILi192ELi64ELi64ELi4ES3_EELb0ELb1ELb1ELb0ELb0ELb1ELb1ELb1EEEvNS_16Flash_fwd_paramsE
        .type           _ZN5flash24flash_fwd_splitkv_kernelI23Flash_fwd_kernel_traitsILi192ELi64ELi64ELi4ELb0ELb0EN7cutlass6half_tE19Flash_kernel_traitsILi192ELi64ELi64ELi4ES3_EELb0ELb1ELb1ELb0ELb0ELb1ELb1ELb1EEEvNS_16Flash_fwd_paramsE,@function
        .size           _ZN5flash24flash_fwd_splitkv_kernelI23Flash_fwd_kernel_traitsILi192ELi64ELi64ELi4ELb0ELb0EN7cutlass6half_tE19Flash_kernel_traitsILi192ELi64ELi64ELi4ES3_EELb0ELb1ELb1ELb0ELb0ELb1ELb1ELb1EEEvNS_16Flash_fwd_paramsE,(.L_x_7433 - _ZN5flash24flash_fwd_splitkv_kernelI23Flash_fwd_kernel_traitsILi192ELi64ELi64ELi4ELb0ELb0EN7cutlass6half_tE19Flash_kernel_traitsILi192ELi64ELi64ELi4ES3_EELb0ELb1ELb1ELb0ELb0ELb1ELb1ELb1EEEvNS_16Flash_fwd_paramsE)
        .other          _ZN5flash24flash_fwd_splitkv_kernelI23Flash_fwd_kernel_traitsILi192ELi64ELi64ELi4ELb0ELb0EN7cutlass6half_tE19Flash_kernel_traitsILi192ELi64ELi64ELi4ES3_EELb0ELb1ELb1ELb0ELb0ELb1ELb1ELb1EEEvNS_16Flash_fwd_paramsE,@"STO_CUDA_ENTRY STV_DEFAULT"
_ZN5flash24flash_fwd_splitkv_kernelI23Flash_fwd_kernel_traitsILi192ELi64ELi64ELi4ELb0ELb0EN7cutlass6half_tE19Flash_kernel_traitsILi192ELi64ELi64ELi4ES3_EELb0ELb1ELb1ELb0ELb0ELb1ELb1ELb1EEEvNS_16Flash_fwd_paramsE:
.text._ZN5flash24flash_fwd_splitkv_kernelI23Flash_fwd_kernel_traitsILi192ELi64ELi64ELi4ELb0ELb0EN7cutlass6half_tE19Flash_kernel_traitsILi192ELi64ELi64ELi4ES3_EELb0ELb1ELb1ELb0ELb0ELb1ELb1ELb1EEEvNS_16Flash_fwd_paramsE:
[----:B------:R-:W-:Y:S08]  /*0000*/  LDC R1, c[0x0][0x28] ;  /* 0x00000a00ff017b82 */ /* 0x000ff00000000800 */
[----:B------:R-:W1:Y:S01]  /*0010*/  LDC R3, c[0x0][0x270] ;  /* 0x00009c00ff037b82 */ /* 0x000e620000000800 */
[----:B------:R-:W2:Y:S01]  /*0020*/  S2R R215, SR_CTAID.X ;  /* 0x0000000000d77919 */ /* 0x000ea20000002500 */
[----:B------:R-:W-:Y:S01]  /*0030*/  BSSY B4, `(.L_x_7121) ;  /* 0x000001b000047945 */ /* 0x000fe20003800000 */
[----:B------:R-:W-:-:S05]  /*0040*/  MOV R214, 0x1e0 ;  /* 0x000001e000d67802 */ /* 0x000fca0000000f00 */
[----:B------:R-:W3:Y:S08]  /*0050*/  S2UR UR4, SR_CTAID.Z ;  /* 0x00000000000479c3 */ /* 0x000ef00000002700 */
[----:B------:R-:W4:Y:S01]  /*0060*/  S2UR UR8, SR_CTAID.Y ;  /* 0x00000000000879c3 */ /* 0x000f220000002600 */
[----:B-1----:R-:W1:Y:S01]  /*0070*/  I2F.U32.RP R2, R3 ;  /* 0x0000000300027306 */ /* 0x002e620000209000 */
[----:B------:R-:W-:-:S06]  /*0080*/  ISETP.NE.U32.AND P0, PT, R3, RZ, PT ;  /* 0x000000ff0300720c */ /* 0x000fcc0003f05070 */
[----:B------:R-:W2:Y:S01]  /*0090*/  LDC.64 R16, c[0x0][0x198] ;  /* 0x00006600ff107b82 */ /* 0x000ea20000000a00 */
[----:B-1----:R-:W1:Y:S02]  /*00a0*/  MUFU.RCP R4, R2 ;  /* 0x0000000200047308 */ /* 0x002e640000001000 */
[----:B-1----:R-:W-:-:S06]  /*00b0*/  VIADD R4, R4, 0xffffffe ;  /* 0x0ffffffe04047836 */ /* 0x002fcc0000000000 */
[----:B------:R-:W1:Y:S02]  /*00c0*/  F2I.FTZ.U32.TRUNC.NTZ R5, R4 ;  /* 0x0000000400057305 */ /* 0x000e64000021f000 */
[----:B-1----:R-:W-:Y:S01]  /*00d0*/  IMAD.MOV R0, RZ, RZ, -R5 ;  /* 0x000000ffff007224 */ /* 0x002fe200078e0a05 */
[----:B------:R-:W-:-:S03]  /*00e0*/  MOV R4, RZ ;  /* 0x000000ff00047202 */ /* 0x000fc60000000f00 */
[----:B------:R-:W-:-:S04]  /*00f0*/  IMAD R7, R0, R3, RZ ;  /* 0x0000000300077224 */ /* 0x000fc800078e02ff */
[----:B------:R-:W-:Y:S02]  /*0100*/  IMAD.HI.U32 R7, R5, R7, R4 ;  /* 0x0000000705077227 */ /* 0x000fe400078e0004 */
[----:B------:R-:W1:Y:S04]  /*0110*/  LDC R4, c[0x0][0x10] ;  /* 0x00000400ff047b82 */ /* 0x000e680000000800 */
[----:B---3--:R-:W-:-:S04]  /*0120*/  IMAD.HI.U32 R217, R7, UR4, RZ ;  /* 0x0000000407d97c27 */ /* 0x008fc8000f8e00ff */
[----:B------:R-:W-:-:S04]  /*0130*/  IMAD.MOV R0, RZ, RZ, -R217 ;  /* 0x000000ffff007224 */ /* 0x000fc800078e0ad9 */
[----:B------:R-:W-:-:S05]  /*0140*/  IMAD R0, R3, R0, UR4 ;  /* 0x0000000403007e24 */ /* 0x000fca000f8e0200 */
[----:B------:R-:W-:-:S13]  /*0150*/  ISETP.GE.U32.AND P2, PT, R0, R3, PT ;  /* 0x000000030000720c */ /* 0x000fda0003f46070 */
[----:B------:R-:W-:Y:S01]  /*0160*/  @P2 IADD3 R0, R0, -R3, RZ ;  /* 0x8000000300002210 */ /* 0x000fe20007ffe0ff */
[----:B------:R-:W-:-:S03]  /*0170*/  @P2 VIADD R217, R217, 0x1 ;  /* 0x00000001d9d92836 */ /* 0x000fc60000000000 */
[----:B------:R-:W-:-:S13]  /*0180*/  ISETP.GE.U32.AND P1, PT, R0, R3, PT ;  /* 0x000000030000720c */ /* 0x000fda0003f26070 */
[----:B------:R-:W-:Y:S02]  /*0190*/  @P1 IADD3 R217, R217, 0x1, RZ ;  /* 0x00000001d9d91810 */ /* 0x000fe40007ffe0ff */
[----:B------:R-:W-:-:S04]  /*01a0*/  @!P0 LOP3.LUT R217, RZ, R3, RZ, 0x33, !PT ;  /* 0x00000003ffd98212 */ /* 0x000fc800078e33ff */
[----:B------:R-:W-:-:S05]  /*01b0*/  IADD3 R218, -R217, RZ, RZ ;  /* 0x000000ffd9da7210 */ /* 0x000fca0007ffe1ff */
[----:B-12-4-:R-:W-:Y:S02]  /*01c0*/  IMAD R218, R3, R218, UR4 ;  /* 0x0000000403da7e24 */ /* 0x016fe4000f8e02da */
[----:B------:R-:W-:Y:S05]  /*01d0*/  CALL.REL.NOINC `($_ZN5flash24flash_fwd_splitkv_kernelI23Flash_fwd_kernel_traitsILi192ELi64ELi64ELi4ELb0ELb0EN7cutlass6half_tE19Flash_kernel_traitsILi192ELi64ELi64ELi4ES3_EELb0ELb1ELb1ELb0ELb0ELb1ELb1ELb1EEEvNS_16Flash_fwd_paramsE$_ZN5flash30compute_attn_1rowblock_splitkvI23Flash_fwd_kernel_traitsILi192ELi64ELi64ELi4ELb0ELb0EN7cutlass6half_tE19Flash_kernel_traitsILi192ELi64ELi64ELi4ES3_EELb0ELb1ELb1ELb0ELb0ELb1ELb1ELb1ENS_16Flash_fwd_paramsEEEvRKT8_iiiii) ;  /* 0x0000000000087944 */ /* 0x000fea0003c00000 */
[----:B------:R-:W-:Y:S05]  /*01e0*/  BSYNC B4 ;  /* 0x0000000000047941 */ /* 0x000fea0003800000 */
.L_x_7121:
[----:B------:R-:W-:Y:S05]  /*01f0*/  EXIT ;  /* 0x000000000000794d */ /* 0x000fea0003800000 */
        .type           $_ZN5flash24flash_fwd_splitkv_kernelI23Flash_fwd_kernel_traitsILi192ELi64ELi64ELi4ELb0ELb0EN7cutlass6half_tE19Flash_kernel_traitsILi192ELi64ELi64ELi4ES3_EELb0ELb1ELb1ELb0ELb0ELb1ELb1ELb1EEEvNS_16Flash_fwd_paramsE$_ZN5flash30compute_attn_1rowblock_splitkvI23Flash_fwd_kernel_traitsILi192ELi64ELi64ELi4ELb0ELb0EN7cutlass6half_tE19Flash_kernel_traitsILi192ELi64ELi64ELi4ES3_EELb0ELb1ELb1ELb0ELb0ELb1ELb1ELb1ENS_16Flash_fwd_paramsEEEvRKT8_iiiii,@function
        .size           $_ZN5flash24flash_fwd_splitkv_kernelI23Flash_fwd_kernel_traitsILi192ELi64ELi64ELi4ELb0ELb0EN7cutlass6half_tE19Flash_kernel_traitsILi192ELi64ELi64ELi4ES3_EELb0ELb1ELb1ELb0ELb0ELb1ELb1ELb1EEEvNS_16Flash_fwd_paramsE$_ZN5flash30compute_attn_1rowblock_splitkvI23Flash_fwd_kernel_traitsILi192ELi64ELi64ELi4ELb0ELb0EN7cutlass6half_tE19Flash_kernel_traitsILi192ELi64ELi64ELi4ES3_EELb0ELb1ELb1ELb0ELb0ELb1ELb1ELb1ENS_16Flash_fwd_paramsEEEvRKT8_iiiii,(.L_x_7433 - $_ZN5flash24flash_fwd_splitkv_kernelI23Flash_fwd_kernel_traitsILi192ELi64ELi64ELi4ELb0ELb0EN7cutlass6half_tE19Flash_kernel_traitsILi192ELi64ELi64ELi4ES3_EELb0ELb1ELb1ELb0ELb0ELb1ELb1ELb1EEEvNS_16Flash_fwd_paramsE$_ZN5flash30compute_attn_1rowblock_splitkvI23Flash_fwd_kernel_traitsILi192ELi64ELi64ELi4ELb0ELb0EN7cutlass6half_tE19Flash_kernel_traitsILi192ELi64ELi64ELi4ES3_EELb0ELb1ELb1ELb0ELb0ELb1ELb1ELb1ENS_16Flash_fwd_paramsEEEvRKT8_iiiii)
$_ZN5flash24flash_fwd_splitkv_kernelI23Flash_fwd_kernel_traitsILi192ELi64ELi64ELi4ELb0ELb0EN7cutlass6half_tE19Flash_kernel_traitsILi192ELi64ELi64ELi4ES3_EELb0ELb1ELb1ELb0ELb0ELb1ELb1ELb1EEEvNS_16Flash_fwd_paramsE$_ZN5flash30compute_attn_1rowblock_splitkvI23Flash_fwd_kernel_traitsILi192ELi64ELi64ELi4ELb0ELb0EN7cutlass6half_tE19Flash_kernel_traitsILi192ELi64ELi64ELi4ES3_EELb0ELb1ELb1ELb0ELb0ELb1ELb1ELb1ENS_16Flash_fwd_paramsEEEvRKT8_iiiii:
[----:B------:R-:W-:Y:S02]  /*0200*/  ULDC.64 UR6, c[0x0][0x208] ;  /* 0x0000820000067ab9 */ /* 0x000fe40000000a00 */
[----:B------:R-:W2:Y:S04]  /*0210*/  LD.E.64 R8, desc[UR6][R16.64+0xe0] ;  /* 0x0000e00610087980 */ /* 0x000ea8000c101b00 */
[----:B------:R-:W3:Y:S01]  /*0220*/  LD.E.64 R20, desc[UR6][R16.64+0xf0] ;  /* 0x0000f00610147980 */ /* 0x000ee2000c101b00 */
[----:B------:R-:W-:-:S03]  /*0230*/  IMAD.MOV.U32 R18, RZ, RZ, -0x1 ;  /* 0xffffffffff127424 */ /* 0x000fc600078e00ff */
[----:B------:R-:W4:Y:S01]  /*0240*/  LD.E.64 R6, desc[UR6][R16.64+0xe8] ;  /* 0x0000e80610067980 */ /* 0x000f22000c101b00 */
[----:B------:R-:W-:Y:S01]  /*0250*/  IMAD.MOV.U32 R12, RZ, RZ, RZ ;  /* 0x000000ffff0c7224 */ /* 0x000fe200078e00ff */
[----:B--2---:R-:W-:-:S04]  /*0260*/  ISETP.NE.U32.AND P0, PT, R8, RZ, PT ;  /* 0x000000ff0800720c */ /* 0x004fc80003f05070 */
[----:B------:R-:W-:Y:S01]  /*0270*/  ISETP.NE.AND.EX P0, PT, R9, RZ, PT, P0 ;  /* 0x000000ff0900720c */ /* 0x000fe20003f05300 */
[----:B------:R-:W-:-:S12]  /*0280*/  IMAD.WIDE R8, R217, 0x4, R8 ;  /* 0x00000004d9087825 */ /* 0x000fd800078e0208 */
[----:B------:R-:W2:Y:S04]  /*0290*/  @P0 LD.E R18, desc[UR6][R8.64] ;  /* 0x0000000608120980 */ /* 0x000ea8000c101900 */
[----:B------:R-:W2:Y:S01]  /*02a0*/  @P0 LD.E R3, desc[UR6][R8.64+0x4] ;  /* 0x0000040608030980 */ /* 0x000ea2000c101900 */
[----:B---3--:R-:W-:-:S04]  /*02b0*/  ISETP.NE.U32.AND P1, PT, R20, RZ, PT ;  /* 0x000000ff1400720c */ /* 0x008fc80003f25070 */
[----:B------:R-:W-:Y:S01]  /*02c0*/  ISETP.NE.AND.EX P1, PT, R21, RZ, PT, P1 ;  /* 0x000000ff1500720c */ /* 0x000fe20003f25310 */
[----:B------:R-:W-:-:S12]  /*02d0*/  IMAD.WIDE R20, R217, 0x4, R20 ;  /* 0x00000004d9147825 */ /* 0x000fd800078e0214 */
[----:B------:R1:W5:Y:S01]  /*02e0*/  @P1 LD.E R12, desc[UR6][R20.64] ;  /* 0x00000006140c1980 */ /* 0x000362000c101900 */
[----:B------:R-:W-:Y:S01]  /*02f0*/  BSSY B0, `(.L_x_7122) ;  /* 0x000000c000007945 */ /* 0x000fe20003800000 */
[----:B------:R-:W-:Y:S01]  /*0300*/  IMAD.MOV.U32 R13, RZ, RZ, -0x1 ;  /* 0xffffffffff0d7424 */ /* 0x000fe200078e00ff */
[----:B--2---:R-:W-:-:S06]  /*0310*/  @P0 IADD3 R216, R3, -R18, RZ ;  /* 0x8000001203d80210 */ /* 0x004fcc0007ffe0ff */
[----:B------:R1:W5:Y:S01]  /*0320*/  @!P0 LD.E R216, desc[UR6][R16.64+0xb4] ;  /* 0x0000b40610d88980 */ /* 0x000362000c101900 */
[----:B----4-:R-:W-:-:S04]  /*0330*/  ISETP.NE.U32.AND P0, PT, R6, RZ, PT ;  /* 0x000000ff0600720c */ /* 0x010fc80003f05070 */
[----:B------:R-:W-:Y:S01]  /*0340*/  ISETP.NE.AND.EX P0, PT, R7, RZ, PT, P0 ;  /* 0x000000ff0700720c */ /* 0x000fe20003f05300 */
[----:B------:R-:W-:-:S12]  /*0350*/  IMAD.WIDE R2, R217, 0x4, R6 ;  /* 0x00000004d9027825 */ /* 0x000fd800078e0206 */
[----:B------:R-:W-:Y:S05]  /*0360*/  @!P0 BRA `(.L_x_7123) ;  /* 0x0000000000108947 */ /* 0x000fea0003800000 */
[----:B------:R-:W2:Y:S02]  /*0370*/  LD.E.U8 R0, desc[UR6][R16.64+0x1b2] ;  /* 0x0001b20610007980 */ /* 0x000ea4000c101100 */
[----:B--2---:R-:W-:-:S13]  /*0380*/  ISETP.NE.AND P2, PT, R0, RZ, PT ;  /* 0x000000ff0000720c */ /* 0x004fda0003f45270 */
[----:B------:R-:W-:Y:S05]  /*0390*/  @!P2 BRA `(.L_x_7123) ;  /* 0x000000000004a947 */ /* 0x000fea0003800000 */
[----:B------:R2:W5:Y:S02]  /*03a0*/  LD.E R13, desc[UR6][R2.64] ;  /* 0x00000006020d7980 */ /* 0x000564000c101900 */
.L_x_7123:
[----:B------:R-:W-:Y:S05]  /*03b0*/  BSYNC B0 ;  /* 0x0000000000007941 */ /* 0x000fea0003800000 */
.L_x_7122:
[----:B------:R-:W-:Y:S04]  /*03c0*/  BSSY B0, `(.L_x_7124) ;  /* 0x0000009000007945 */ /* 0x000fe80003800000 */
[----:B------:R-:W-:Y:S05]  /*03d0*/  @!P0 BRA `(.L_x_7125) ;  /* 0x0000000000188947 */ /* 0x000fea0003800000 */
[----:B------:R-:W3:Y:S02]  /*03e0*/  LD.E.U8 R0, desc[UR6][R16.64+0x1b2] ;  /* 0x0001b20610007980 */ /* 0x000ee4000c101100 */
[----:B---3--:R-:W-:-:S13]  /*03f0*/  ISETP.NE.AND P0, PT, R0, RZ, PT ;  /* 0x000000ff0000720c */ /* 0x008fda0003f05270 */
[----:B------:R-:W3:Y:S02]  /*0400*/  @P0 LD.E R0, desc[UR6][R2.64+0x4] ;  /* 0x0000040602000980 */ /* 0x000ee4000c101900 */
[----:B---3-5:R-:W-:-:S06]  /*0410*/  @P0 IADD3 R87, R0, -R13, RZ ;  /* 0x8000000d00570210 */ /* 0x028fcc0007ffe0ff */
[----:B------:R4:W5:Y:S01]  /*0420*/  @!P0 LD.E R87, desc[UR6][R2.64] ;  /* 0x0000000602578980 */ /* 0x000962000c101900 */
[----:B------:R-:W-:Y:S05]  /*0430*/  BRA `(.L_x_7126) ;  /* 0x0000000000047947 */ /* 0x000fea0003800000 */
.L_x_7125:
[----:B------:R3:W5:Y:S02]  /*0440*/  LD.E R87, desc[UR6][R16.64+0xb8] ;  /* 0x0000b80610577980 */ /* 0x000764000c101900 */
.L_x_7126:
[----:B------:R-:W-:Y:S05]  /*0450*/  BSYNC B0 ;  /* 0x0000000000007941 */ /* 0x000fea0003800000 */
.L_x_7124:
[----:B--2-4-:R-:W2:Y:S01]  /*0460*/  LD.E.64 R2, desc[UR6][R16.64+0xf8] ;  /* 0x0000f80610027980 */ /* 0x014ea2000c101b00 */
[----:B------:R-:W-:Y:S01]  /*0470*/  BSSY B1, `(.L_x_7127) ;  /* 0x0000012000017945 */ /* 0x000fe20003800000 */
[----:B-----5:R-:W-:Y:S01]  /*0480*/  IMAD.IADD R87, R87, 0x1, -R12 ;  /* 0x0000000157577824 */ /* 0x020fe200078e0a0c */
[----:B--2---:R-:W-:-:S04]  /*0490*/  ISETP.NE.U32.AND P0, PT, R2, RZ, PT ;  /* 0x000000ff0200720c */ /* 0x004fc80003f05070 */
[----:B------:R-:W-:-:S13]  /*04a0*/  ISETP.NE.AND.EX P0, PT, R3, RZ, PT, P0 ;  /* 0x000000ff0300720c */ /* 0x000fda0003f05300 */
[----:B------:R-:W-:Y:S05]  /*04b0*/  @!P0 BRA `(.L_x_7128) ;  /* 0x0000000000108947 */ /* 0x000fea0003800000 */
[----:B------:R-:W-:-:S05]  /*04c0*/  IMAD.WIDE R2, R217, 0x4, R2 ;  /* 0x00000004d9027825 */ /* 0x000fca00078e0202 */
[----:B------:R-:W2:Y:S02]  /*04d0*/  LD.E R69, desc[UR6][R2.64] ;  /* 0x0000000602457980 */ /* 0x000ea4000c101900 */
[----:B--2---:R-:W-:Y:S01]  /*04e0*/  IADD3 R69, R69, -R12, RZ ;  /* 0x8000000c45457210 */ /* 0x004fe20007ffe0ff */
[----:B------:R-:W-:Y:S05]  /*04f0*/  BRA `(.L_x_7129) ;  /* 0x0000000000247947 */ /* 0x000fea0003800000 */
.L_x_7128:
[----:B------:R-:W2:Y:S01]  /*0500*/  LD.E.64 R2, desc[UR6][R16.64+0x108] ;  /* 0x0001080610027980 */ /* 0x000ea2000c101b00 */
[----:B------:R-:W-:Y:S01]  /*0510*/  BSSY B0, `(.L_x_7130) ;  /* 0x0000006000007945 */ /* 0x000fe20003800000 */
[----:B------:R-:W-:Y:S01]  /*0520*/  IMAD.MOV.U32 R0, RZ, RZ, RZ ;  /* 0x000000ffff007224 */ /* 0x000fe200078e00ff */
[----:B--2---:R-:W-:-:S04]  /*0530*/  ISETP.NE.U32.AND P0, PT, R2, RZ, PT ;  /* 0x000000ff0200720c */ /* 0x004fc80003f05070 */
[----:B------:R-:W-:-:S13]  /*0540*/  ISETP.NE.AND.EX P0, PT, R3, RZ, PT, P0 ;  /* 0x000000ff0300720c */ /* 0x000fda0003f05300 */
[----:B------:R-:W-:Y:S05]  /*0550*/  @!P0 BRA `(.L_x_7131) ;  /* 0x0000000000048947 */ /* 0x000fea0003800000 */
[----:B------:R2:W5:Y:S02]  /*0560*/  LD.E R0, desc[UR6][R16.64+0xbc] ;  /* 0x0000bc0610007980 */ /* 0x000564000c101900 */
.L_x_7131:
[----:B------:R-:W-:Y:S05]  /*0570*/  BSYNC B0 ;  /* 0x0000000000007941 */ /* 0x000fea0003800000 */
.L_x_7130:
[----:B-----5:R-:W-:Y:S02]  /*0580*/  IADD3 R69, R87, R0, RZ ;  /* 0x0000000057457210 */ /* 0x020fe40007ffe0ff */
.L_x_7129:
[----:B------:R-:W-:Y:S05]  /*0590*/  BSYNC B1 ;  /* 0x0000000000017941 */ /* 0x000fea0003800000 */
.L_x_7127:
[----:B------:R-:W-:Y:S01]  /*05a0*/  IMAD.SHL.U32 R67, R215, 0x40, RZ ;  /* 0x00000040d7437824 */ /* 0x000fe200078e00ff */
[----:B------:R-:W-:Y:S01]  /*05b0*/  MOV R2, R214 ;  /* 0x000000d600027202 */ /* 0x000fe20000000f00 */
[----:B------:R-:W-:-:S03]  /*05c0*/  IMAD.MOV.U32 R3, RZ, RZ, 0x0 ;  /* 0x00000000ff037424 */ /* 0x000fc600078e00ff */
[----:B------:R-:W-:-:S13]  /*05d0*/  ISETP.GT.AND P0, PT, R216, R67, PT ;  /* 0x00000043d800720c */ /* 0x000fda0003f04270 */
[----:B-123--:R-:W-:Y:S05]  /*05e0*/  @!P0 RET.REL.NODEC R2 `(_ZN5flash24flash_fwd_splitkv_kernelI23Flash_fwd_kernel_traitsILi192ELi64ELi64ELi4ELb0ELb0EN7cutlass6half_tE19Flash_kernel_traitsILi192ELi64ELi64ELi4ES3_EELb0ELb1ELb1ELb0ELb0ELb1ELb1ELb1EEEvNS_16Flash_fwd_paramsE) ;  /* 0xfffffff802848950 */ /* 0x00efea0003c3ffff */
[----:B------:R-:W2:Y:S04]  /*05f0*/  LD.E R0, desc[UR6][R16.64+0xb8] ;  /* 0x0000b80610007980 */ /* 0x000ea8000c101900 */
[----:B------:R-:W3:Y:S04]  /*0600*/  LD.E R5, desc[UR6][R16.64+0x184] ;  /* 0x0001840610057980 */ /* 0x000ee8000c101900 */
[----:B------:R-:W4:Y:S01]  /*0610*/  LD.E R6, desc[UR6][R16.64+0x188] ;  /* 0x0001880610067980 */ /* 0x000f22000c101900 */
[----:B------:R-:W-:Y:S02]  /*0620*/  IABS R3, R4 ;  /* 0x0000000400037213 */ /* 0x000fe40000000000 */
[----:B------:R-:W-:Y:S01]  /*0630*/  IADD3 R8, R69, R67, -R216 ;  /* 0x0000004345087210 */ /* 0x000fe20007ffe8d8 */
[----:B------:R-:W1:Y:S01]  /*0640*/  S2R R131, SR_TID.X ;  /* 0x0000000000837919 */ /* 0x000e620000002100 */
[----:B------:R-:W5:Y:S08]  /*0650*/  I2F.RP R2, R3 ;  /* 0x0000000300027306 */ /* 0x000f700000209400 */
[----:B-----5:R-:W5:Y:S02]  /*0660*/  MUFU.RCP R10, R2 ;  /* 0x00000002000a7308 */ /* 0x020f640000001000 */
[----:B-----5:R-:W-:-:S06]  /*0670*/  VIADD R10, R10, 0xffffffe ;  /* 0x0ffffffe0a0a7836 */ /* 0x020fcc0000000000 */
[----:B------:R5:W1:Y:S02]  /*0680*/  F2I.FTZ.U32.TRUNC.NTZ R11, R10 ;  /* 0x0000000a000b7305 */ /* 0x000a64000021f000 */
[----:B-----5:R-:W-:Y:S02]  /*0690*/  IMAD.MOV.U32 R10, RZ, RZ, RZ ;  /* 0x000000ffff0a7224 */ /* 0x020fe400078e00ff */
[----:B--2---:R-:W-:Y:S02]  /*06a0*/  VIADD R0, R0, 0x3f ;  /* 0x0000003f00007836 */ /* 0x004fe40000000000 */
[----:B---3--:R-:W-:-:S03]  /*06b0*/  IMAD.IADD R5, R8, 0x1, -R5 ;  /* 0x0000000108057824 */ /* 0x008fc600078e0a05 */
[----:B------:R-:W-:-:S04]  /*06c0*/  SHF.R.S32.HI R9, RZ, 0x1f, R0 ;  /* 0x0000001fff097819 */ /* 0x000fc80000011400 */
[----:B------:R-:W-:Y:S01]  /*06d0*/  LEA.HI R9, R9, R0, RZ, 0x6 ;  /* 0x0000000009097211 */ /* 0x000fe200078f30ff */
[----:B-1----:R-:W-:-:S03]  /*06e0*/  IMAD.MOV R0, RZ, RZ, -R11 ;  /* 0x000000ffff007224 */ /* 0x002fc600078e0a0b */
[-C--:B------:R-:W-:Y:S01]  /*06f0*/  LEA.HI.SX32 R9, R9, R4.reuse, 0x1a ;  /* 0x0000000409097211 */ /* 0x080fe200078fd2ff */
[----:B------:R-:W-:Y:S01]  /*0700*/  IMAD R7, R0, R3, RZ ;  /* 0x0000000300077224 */ /* 0x000fe200078e02ff */
[----:B------:R-:W-:-:S03]  /*0710*/  IABS R0, R4 ;  /* 0x0000000400007213 */ /* 0x000fc60000000000 */
[----:B------:R-:W-:Y:S02]  /*0720*/  VIADD R9, R9, 0xffffffff ;  /* 0xffffffff09097836 */ /* 0x000fe40000000000 */
[----:B------:R-:W-:-:S03]  /*0730*/  IMAD.HI.U32 R7, R11, R7, R10 ;  /* 0x000000070b077227 */ /* 0x000fc600078e000a */
[----:B------:R-:W-:Y:S01]  /*0740*/  IABS R2, R9 ;  /* 0x0000000900027213 */ /* 0x000fe20000000000 */
[----:B------:R-:W-:Y:S01]  /*0750*/  IMAD.MOV R0, RZ, RZ, -R0 ;  /* 0x000000ffff007224 */ /* 0x000fe200078e0a00 */
[----:B------:R-:W-:-:S03]  /*0760*/  LOP3.LUT R9, R9, R4, RZ, 0x3c, !PT ;  /* 0x0000000409097212 */ /* 0x000fc600078e3cff */
[----:B------:R-:W-:Y:S01]  /*0770*/  IMAD.HI.U32 R7, R7, R2, RZ ;  /* 0x0000000207077227 */ /* 0x000fe200078e00ff */
[----:B------:R-:W-:-:S03]  /*0780*/  ISETP.GE.AND P0, PT, R9, RZ, PT ;  /* 0x000000ff0900720c */ /* 0x000fc60003f06270 */
[----:B------:R-:W-:-:S05]  /*0790*/  IMAD R0, R7, R0, R2 ;  /* 0x0000000007007224 */ /* 0x000fca00078e0202 */
[----:B------:R-:W-:-:S13]  /*07a0*/  ISETP.GT.U32.AND P2, PT, R3, R0, PT ;  /* 0x000000000300720c */ /* 0x000fda0003f44070 */
[----:B------:R-:W-:Y:S02]  /*07b0*/  @!P2 IMAD.IADD R0, R0, 0x1, -R3 ;  /* 0x000000010000a824 */ /* 0x000fe400078e0a03 */
[----:B------:R-:W-:Y:S01]  /*07c0*/  @!P2 VIADD R7, R7, 0x1 ;  /* 0x000000010707a836 */ /* 0x000fe20000000000 */
[----:B------:R-:W-:Y:S02]  /*07d0*/  ISETP.NE.AND P2, PT, R4, RZ, PT ;  /* 0x000000ff0400720c */ /* 0x000fe40003f45270 */
[----:B------:R-:W-:Y:S01]  /*07e0*/  ISETP.GE.U32.AND P3, PT, R0, R3, PT ;  /* 0x000000030000720c */ /* 0x000fe20003f66070 */
[----:B------:R-:W-:Y:S01]  /*07f0*/  VIADD R0, R69, 0x3f ;  /* 0x0000003f45007836 */ /* 0x000fe20000000000 */
[----:B------:R-:W-:-:S04]  /*0800*/  IADD3 R3, -R216, 0x7f, R67 ;  /* 0x0000007fd8037810 */ /* 0x000fc80007ffe143 */
[----:B----4-:R-:W-:-:S07]  /*0810*/  IADD3 R3, R6, R3, R69 ;  /* 0x0000000306037210 */ /* 0x010fce0007ffe045 */
[----:B------:R-:W-:-:S04]  /*0820*/  @P3 VIADD R7, R7, 0x1 ;  /* 0x0000000107073836 */ /* 0x000fc80000000000 */
[----:B------:R-:W-:Y:S01]  /*0830*/  IMAD.MOV.U32 R2, RZ, RZ, R7 ;  /* 0x000000ffff027224 */ /* 0x000fe200078e0007 */
[----:B------:R-:W-:-:S03]  /*0840*/  SHF.R.S32.HI R7, RZ, 0x1f, R0 ;  /* 0x0000001fff077819 */ /* 0x000fc60000011400 */
[----:B------:R-:W-:Y:S01]  /*0850*/  @!P0 IMAD.MOV R2, RZ, RZ, -R2 ;  /* 0x000000ffff028224 */ /* 0x000fe200078e0a02 */
[----:B------:R-:W-:Y:S02]  /*0860*/  @!P2 LOP3.LUT R2, RZ, R4, RZ, 0x33, !PT ;  /* 0x00000004ff02a212 */ /* 0x000fe400078e33ff */
[----:B------:R-:W-:Y:S02]  /*0870*/  LEA.HI R7, R7, R0, RZ, 0x6 ;  /* 0x0000000007077211 */ /* 0x000fe400078f30ff */
[----:B------:R-:W-:Y:S01]  /*0880*/  SHF.R.S32.HI R4, RZ, 0x1f, R5 ;  /* 0x0000001fff047819 */ /* 0x000fe20000011405 */
[----:B------:R-:W-:Y:S01]  /*0890*/  IMAD R211, R2, UR8, RZ ;  /* 0x0000000802d37c24 */ /* 0x000fe2000f8e02ff */
[----:B------:R-:W-:Y:S02]  /*08a0*/  SHF.R.S32.HI R0, RZ, 0x1f, R3 ;  /* 0x0000001fff007819 */ /* 0x000fe40000011403 */
[----:B------:R-:W-:Y:S02]  /*08b0*/  SHF.R.S32.HI R7, RZ, 0x6, R7 ;  /* 0x00000006ff077819 */ /* 0x000fe40000011407 */
[----:B------:R-:W-:-:S02]  /*08c0*/  LEA.HI R4, R4, R5, RZ, 0x6 ;  /* 0x0000000504047211 */ /* 0x000fc400078f30ff */
[----:B------:R-:W-:Y:S02]  /*08d0*/  LEA.HI R0, R0, R3, RZ, 0x6 ;  /* 0x0000000300007211 */ /* 0x000fe400078f30ff */
[C---:B------:R-:W-:Y:S02]  /*08e0*/  VIADDMNMX R7, R211.reuse, R2, R7, PT ;  /* 0x00000002d3077246 */ /* 0x040fe40003800107 */
[----:B------:R-:W-:Y:S02]  /*08f0*/  SHF.R.S32.HI R4, RZ, 0x6, R4 ;  /* 0x00000006ff047819 */ /* 0x000fe40000011404 */
[----:B------:R-:W-:Y:S02]  /*0900*/  SHF.R.S32.HI R0, RZ, 0x6, R0 ;  /* 0x00000006ff007819 */ /* 0x000fe40000011400 */
[----:B------:R-:W-:Y:S02]  /*0910*/  VIMNMX R211, R211, R4, !PT ;  /* 0x00000004d3d37248 */ /* 0x000fe40007fe0100 */
[----:B------:R-:W-:-:S04]  /*0920*/  VIMNMX R134, R7, R0, PT ;  /* 0x0000000007867248 */ /* 0x000fc80003fe0100 */
[----:B------:R-:W-:-:S13]  /*0930*/  ISETP.GE.AND P0, PT, R211, R134, PT ;  /* 0x00000086d300720c */ /* 0x000fda0003f06270 */
[----:B------:R-:W-:Y:S05]  /*0940*/  @!P0 BRA `(.L_x_7132) ;  /* 0x0000000800488947 */ /* 0x000fea0003800000 */
[----:B------:R-:W2:Y:S04]  /*0950*/  LD.E.64 R2, desc[UR6][R16.64+0xb0] ;  /* 0x0000b00610027980 */ /* 0x000ea8000c101b00 */
[----:B------:R-:W3:Y:S04]  /*0960*/  LD.E R5, desc[UR6][R16.64+0x60] ;  /* 0x0000600610057980 */ /* 0x000ee8000c101900 */
[----:B------:R-:W4:Y:S04]  /*0970*/  LD.E R0, desc[UR6][R16.64+0xcc] ;  /* 0x0000cc0610007980 */ /* 0x000f28000c101900 */
[----:B------:R-:W4:Y:S04]  /*0980*/  LD.E.64 R6, desc[UR6][R16.64+0x78] ;  /* 0x0000780610067980 */ /* 0x000f28000c101b00 */
[----:B------:R-:W4:Y:S04]  /*0990*/  LD.E.64 R10, desc[UR6][R16.64+0xa8] ;  /* 0x0000a806100a7980 */ /* 0x000f28000c101b00 */
[----:B------:R1:W5:Y:S01]  /*09a0*/  LD.E R9, desc[UR6][R16.64+0xc0] ;  /* 0x0000c00610097980 */ /* 0x000362000c101900 */
[----:B------:R-:W-:Y:S01]  /*09b0*/  SHF.R.S32.HI R8, RZ, 0x1f, R131 ;  /* 0x0000001fff087819 */ /* 0x000fe20000011483 */
[----:B------:R-:W-:Y:S03]  /*09c0*/  BSSY B0, `(.L_x_7133) ;  /* 0x0000029000007945 */ /* 0x000fe60003800000 */
[----:B------:R-:W-:-:S04]  /*09d0*/  LEA.HI R8, R8, R131, RZ, 0x4 ;  /* 0x0000008308087211 */ /* 0x000fc800078f20ff */
[----:B------:R-:W-:Y:S02]  /*09e0*/  LOP3.LUT R4, R8, 0xfffffff0, RZ, 0xc0, !PT ;  /* 0xfffffff008047812 */ /* 0x000fe400078ec0ff */
[----:B------:R-:W-:-:S03]  /*09f0*/  SHF.R.S32.HI R8, RZ, 0x4, R8 ;  /* 0x00000004ff087819 */ /* 0x000fc60000011408 */
[----:B------:R-:W-:-:S04]  /*0a00*/  IMAD.IADD R4, R131, 0x1, -R4 ;  /* 0x0000000183047824 */ /* 0x000fc800078e0a04 */
[C---:B------:R-:W-:Y:S01]  /*0a10*/  IMAD.SHL.U32 R12, R4.reuse, 0x4, RZ ;  /* 0x00000004040c7824 */ /* 0x040fe200078e00ff */
[----:B------:R-:W-:-:S04]  /*0a20*/  ISETP.NE.AND P6, PT, R4, RZ, PT ;  /* 0x000000ff0400720c */ /* 0x000fc80003fc5270 */
[----:B------:R-:W-:-:S03]  /*0a30*/  SHF.R.S32.HI R13, RZ, 0x1f, R12 ;  /* 0x0000001fff0d7819 */ /* 0x000fc6000001140c */
[----:B------:R-:W-:-:S04]  /*0a40*/  IMAD.WIDE R14, R8, 0xc0, R12 ;  /* 0x000000c0080e7825 */ /* 0x000fc800078e020c */
[----:B--2---:R-:W-:-:S04]  /*0a50*/  IMAD R2, R2, UR8, R217 ;  /* 0x0000000802027c24 */ /* 0x004fc8000f8e02d9 */
[----:B---3--:R-:W-:-:S04]  /*0a60*/  IMAD R2, R2, R5, R218 ;  /* 0x0000000502027224 */ /* 0x008fc800078e02da */
[--C-:B------:R-:W-:Y:S02]  /*0a70*/  IMAD R3, R3, R2, R67.reuse ;  /* 0x0000000203037224 */ /* 0x100fe400078e0243 */
[----:B------:R-:W-:Y:S02]  /*0a80*/  IMAD.IADD R67, R216, 0x1, -R67 ;  /* 0x00000001d8437824 */ /* 0x000fe400078e0a43 */
[----:B----4-:R-:W-:Y:S02]  /*0a90*/  IMAD R0, R3, R0, RZ ;  /* 0x0000000003007224 */ /* 0x010fe400078e02ff */
[C---:B------:R-:W-:Y:S01]  /*0aa0*/  VIADD R2, R8.reuse, 0x8 ;  /* 0x0000000808027836 */ /* 0x040fe20000000000 */
[-C--:B------:R-:W-:Y:S02]  /*0ab0*/  ISETP.GE.AND P2, PT, R8, R67.reuse, PT ;  /* 0x000000430800720c */ /* 0x080fe40003f46270 */
[----:B------:R-:W-:Y:S02]  /*0ac0*/  IADD3 R5, P0, R0, R14, RZ ;  /* 0x0000000e00057210 */ /* 0x000fe40007f1e0ff */
[----:B------:R-:W-:-:S02]  /*0ad0*/  ISETP.GE.AND P5, PT, R2, R67, PT ;  /* 0x000000430200720c */ /* 0x000fc40003fa6270 */
[----:B------:R-:W-:Y:S02]  /*0ae0*/  LEA.HI.X.SX32 R0, R0, R15, 0x1, P0 ;  /* 0x0000000f00007211 */ /* 0x000fe400000f0eff */
[----:B------:R-:W-:Y:S02]  /*0af0*/  LEA R4, P1, R5, R6, 0x2 ;  /* 0x0000000605047211 */ /* 0x000fe400078210ff */
[----:B------:R-:W-:Y:S02]  /*0b00*/  SHF.R.S32.HI R15, RZ, 0x1f, R3 ;  /* 0x0000001fff0f7819 */ /* 0x000fe40000011403 */
[----:B------:R-:W-:Y:S02]  /*0b10*/  IADD3 R3, P0, R3, R8, RZ ;  /* 0x0000000803037210 */ /* 0x000fe40007f1e0ff */
[----:B------:R-:W-:Y:S01]  /*0b20*/  LEA.HI.X R5, R5, R7, R0, 0x2, P1 ;  /* 0x0000000705057211 */ /* 0x000fe200008f1400 */
[----:B------:R-:W-:Y:S01]  /*0b30*/  VIADD R0, R8, 0x10 ;  /* 0x0000001008007836 */ /* 0x000fe20000000000 */
[----:B------:R-:W-:Y:S01]  /*0b40*/  ISETP.GE.OR P4, PT, R2, R67, P6 ;  /* 0x000000430200720c */ /* 0x000fe20003786670 */
[C---:B------:R-:W-:Y:S01]  /*0b50*/  VIADD R2, R8.reuse, 0x18 ;  /* 0x0000001808027836 */ /* 0x040fe20000000000 */
[----:B------:R-:W-:-:S02]  /*0b60*/  LEA.HI.X.SX32 R15, R8, R15, 0x1, P0 ;  /* 0x0000000f080f7211 */ /* 0x000fc400000f0eff */
[C---:B------:R-:W-:Y:S01]  /*0b70*/  LEA R6, P1, R3.reuse, R10, 0x2 ;  /* 0x0000000a03067211 */ /* 0x040fe200078210ff */
[----:B------:R-:W-:Y:S01]  /*0b80*/  VIADD R10, R12, 0x40 ;  /* 0x000000400c0a7836 */ /* 0x000fe20000000000 */
[CC--:B------:R-:W-:Y:S02]  /*0b90*/  ISETP.GE.AND P0, PT, R0.reuse, R67.reuse, PT ;  /* 0x000000430000720c */ /* 0x0c0fe40003f06270 */
[----:B------:R-:W-:Y:S01]  /*0ba0*/  ISETP.GE.OR P3, PT, R0, R67, P6 ;  /* 0x000000430000720c */ /* 0x000fe20003766670 */
[----:B------:R-:W-:Y:S01]  /*0bb0*/  VIADD R0, R12, 0x80 ;  /* 0x000000800c007836 */ /* 0x000fe20000000000 */
[----:B------:R-:W-:Y:S02]  /*0bc0*/  LEA.HI.X R7, R3, R11, R15, 0x2, P1 ;  /* 0x0000000b03077211 */ /* 0x000fe400008f140f */
[----:B------:R-:W-:Y:S01]  /*0bd0*/  ISETP.GE.AND P1, PT, R2, R67, PT ;  /* 0x000000430200720c */ /* 0x000fe20003f26270 */
[----:B-1----:R-:W-:-:S12]  /*0be0*/  @P2 BRA `(.L_x_7134) ;  /* 0x0000000000182947 */ /* 0x002fd80003800000 */
[----:B-----5:R-:W-:-:S13]  /*0bf0*/  ISETP.GE.AND P2, PT, R12, R9, PT ;  /* 0x000000090c00720c */ /* 0x020fda0003f46270 */
[----:B------:R1:W-:Y:S01]  /*0c00*/  @!P2 ST.E.128 desc[UR6][R4.64], RZ ;  /* 0x000000ff0400a985 */ /* 0x0003e2000c101d06 */
[----:B------:R-:W-:-:S13]  /*0c10*/  ISETP.GE.AND P2, PT, R10, R9, PT ;  /* 0x000000090a00720c */ /* 0x000fda0003f46270 */
[----:B------:R1:W-:Y:S01]  /*0c20*/  @!P2 ST.E.128 desc[UR6][R4.64+0x100], RZ ;  /* 0x000100ff0400a985 */ /* 0x0003e2000c101d06 */
[----:B------:R-:W-:-:S13]  /*0c30*/  ISETP.GE.AND P2, PT, R0, R9, PT ;  /* 0x000000090000720c */ /* 0x000fda0003f46270 */
[----:B------:R1:W-:Y:S02]  /*0c40*/  @!P2 ST.E.128 desc[UR6][R4.64+0x200], RZ ;  /* 0x000200ff0400a985 */ /* 0x0003e4000c101d06 */
.L_x_7134:
[----:B------:R-:W-:Y:S05]  /*0c50*/  BSYNC B0 ;  /* 0x0000000000007941 */ /* 0x000fea0003800000 */
.L_x_7133:
[----:B------:R-:W-:Y:S01]  /*0c60*/  BSSY B0, `(.L_x_7135) ;  /* 0x000000a000007945 */ /* 0x000fe20003800000 */
[----:B------:R-:W-:Y:S02]  /*0c70*/  ISETP.GE.OR P2, PT, R2, R67, P6 ;  /* 0x000000430200720c */ /* 0x000fe40003746670 */
[----:B------:R-:W-:Y:S01]  /*0c80*/  IADD3 R16, R8, 0x20, RZ ;  /* 0x0000002008107810 */ /* 0x000fe20007ffe0ff */
[----:B------:R-:W-:Y:S05]  /*0c90*/  @P5 BRA `(.L_x_7136) ;  /* 0x0000000000185947 */ /* 0x000fea0003800000 */
[----:B-----5:R-:W-:-:S13]  /*0ca0*/  ISETP.GE.AND P5, PT, R12, R9, PT ;  /* 0x000000090c00720c */ /* 0x020fda0003fa6270 */
[----:B------:R2:W-:Y:S01]  /*0cb0*/  @!P5 ST.E.128 desc[UR6][R4.64+0x1800], RZ ;  /* 0x001800ff0400d985 */ /* 0x0005e2000c101d06 */
[----:B------:R-:W-:-:S13]  /*0cc0*/  ISETP.GE.AND P5, PT, R10, R9, PT ;  /* 0x000000090a00720c */ /* 0x000fda0003fa6270 */
[----:B------:R2:W-:Y:S01]  /*0cd0*/  @!P5 ST.E.128 desc[UR6][R4.64+0x1900], RZ ;  /* 0x001900ff0400d985 */ /* 0x0005e2000c101d06 */
[----:B------:R-:W-:-:S13]  /*0ce0*/  ISETP.GE.AND P5, PT, R0, R9, PT ;  /* 0x000000090000720c */ /* 0x000fda0003fa6270 */
[----:B------:R2:W-:Y:S02]  /*0cf0*/  @!P5 ST.E.128 desc[UR6][R4.64+0x1a00], RZ ;  /* 0x001a00ff0400d985 */ /* 0x0005e4000c101d06 */
.L_x_7136:
[----:B------:R-:W-:Y:S05]  /*0d00*/  BSYNC B0 ;  /* 0x0000000000007941 */ /* 0x000fea0003800000 */
.L_x_7135:
[----:B------:R-:W-:Y:S01]  /*0d10*/  BSSY B0, `(.L_x_7137) ;  /* 0x000000a000007945 */ /* 0x000fe20003800000 */
[----:B------:R-:W-:Y:S02]  /*0d20*/  ISETP.GE.AND P5, PT, R16, R67, PT ;  /* 0x000000431000720c */ /* 0x000fe40003fa6270 */
        /* <DEDUP_REMOVED lines=8> */
.L_x_7138:
[----:B------:R-:W-:Y:S05]  /*0db0*/  BSYNC B0 ;  /* 0x0000000000007941 */ /* 0x000fea0003800000 */
.L_x_7137:
        /* <DEDUP_REMOVED lines=10> */
.L_x_7140:
[----:B------:R-:W-:Y:S05]  /*0e60*/  BSYNC B0 ;  /* 0x0000000000007941 */ /* 0x000fea0003800000 */
.L_x_7139:
[----:B------:R-:W-:Y:S01]  /*0e70*/  BSSY B0, `(.L_x_7141) ;  /* 0x0000009000007945 */ /* 0x000fe20003800000 */
[----:B------:R-:W-:-:S03]  /*0e80*/  ISETP.GE.AND P1, PT, R2, R67, PT ;  /* 0x000000430200720c */ /* 0x000fc60003f26270 */
[----:B------:R-:W-:Y:S10]  /*0e90*/  @P5 BRA `(.L_x_7142) ;  /* 0x0000000000185947 */ /* 0x000ff40003800000 */
[----:B-----5:R-:W-:-:S13]  /*0ea0*/  ISETP.GE.AND P5, PT, R12, R9, PT ;  /* 0x000000090c00720c */ /* 0x020fda0003fa6270 */
[----:B------:R1:W-:Y:S01]  /*0eb0*/  @!P5 ST.E.128 desc[UR6][R4.64+0x6000], RZ ;  /* 0x006000ff0400d985 */ /* 0x0003e2000c101d06 */
[----:B------:R-:W-:-:S13]  /*0ec0*/  ISETP.GE.AND P5, PT, R10, R9, PT ;  /* 0x000000090a00720c */ /* 0x000fda0003fa6270 */
[----:B------:R1:W-:Y:S01]  /*0ed0*/  @!P5 ST.E.128 desc[UR6][R4.64+0x6100], RZ ;  /* 0x006100ff0400d985 */ /* 0x0003e2000c101d06 */
[----:B------:R-:W-:-:S13]  /*0ee0*/  ISETP.GE.AND P5, PT, R0, R9, PT ;  /* 0x000000090000720c */ /* 0x000fda0003fa6270 */
[----:B------:R1:W-:Y:S02]  /*0ef0*/  @!P5 ST.E.128 desc[UR6][R4.64+0x6200], RZ ;  /* 0x006200ff0400d985 */ /* 0x0003e4000c101d06 */
.L_x_7142:
[----:B------:R-:W-:Y:S05]  /*0f00*/  BSYNC B0 ;  /* 0x0000000000007941 */ /* 0x000fea0003800000 */
.L_x_7141:
[----:B------:R-:W-:Y:S01]  /*0f10*/  BSSY B0, `(.L_x_7143) ;  /* 0x000000a000007945 */ /* 0x000fe20003800000 */
[C---:B------:R-:W-:Y:S02]  /*0f20*/  ISETP.GE.OR P5, PT, R8.reuse, R67, P6 ;  /* 0x000000430800720c */ /* 0x040fe400037a6670 */
        /* <DEDUP_REMOVED lines=8> */
.L_x_7144:
[----:B------:R-:W-:Y:S05]  /*0fb0*/  BSYNC B0 ;  /* 0x0000000000007941 */ /* 0x000fea0003800000 */
.L_x_7143:
        /* <DEDUP_REMOVED lines=9> */
.L_x_7146:
[----:B------:R-:W-:Y:S05]  /*1050*/  BSYNC B0 ;  /* 0x0000000000007941 */ /* 0x000fea0003800000 */
.L_x_7145:
[----:B------:R-:W-:Y:S01]  /*1060*/  BSSY B0, `(.L_x_7147) ;  /* 0x000000a000007945 */ /* 0x000fe20003800000 */
[----:B------:R-:W-:Y:S02]  /*1070*/  ISETP.GE.OR P1, PT, R16, R67, P6 ;  /* 0x000000431000720c */ /* 0x000fe40003726670 */
[----:B------:R-:W-:Y:S01]  /*1080*/  @!P5 MOV R3, 0xff800000 ;  /* 0xff8000000003d802 */ /* 0x000fe20000000f00 */
[----:B------:R-:W-:Y:S05]  /*1090*/  @P0 BRA `(.L_x_7148) ;  /* 0x0000000000180947 */ /* 0x000fea0003800000 */
[----:B-----5:R-:W-:-:S13]  /*10a0*/  ISETP.GE.AND P0, PT, R12, R9, PT ;  /* 0x000000090c00720c */ /* 0x020fda0003f06270 */
[----:B------:R1:W-:Y:S01]  /*10b0*/  @!P0 ST.E.128 desc[UR6][R4.64+0xa800], RZ ;  /* 0x00a800ff04008985 */ /* 0x0003e2000c101d06 */
[----:B------:R-:W-:-:S13]  /*10c0*/  ISETP.GE.AND P0, PT, R10, R9, PT ;  /* 0x000000090a00720c */ /* 0x000fda0003f06270 */
[----:B------:R1:W-:Y:S01]  /*10d0*/  @!P0 ST.E.128 desc[UR6][R4.64+0xa900], RZ ;  /* 0x00a900ff04008985 */ /* 0x0003e2000c101d06 */
[----:B------:R-:W-:-:S13]  /*10e0*/  ISETP.GE.AND P0, PT, R0, R9, PT ;  /* 0x000000090000720c */ /* 0x000fda0003f06270 */
[----:B------:R1:W-:Y:S02]  /*10f0*/  @!P0 ST.E.128 desc[UR6][R4.64+0xaa00], RZ ;  /* 0x00aa00ff04008985 */ /* 0x0003e4000c101d06 */
.L_x_7148:
[----:B------:R-:W-:Y:S05]  /*1100*/  BSYNC B0 ;  /* 0x0000000000007941 */ /* 0x000fea0003800000 */
.L_x_7147:
[----:B------:R-:W-:Y:S01]  /*1110*/  @!P5 ST.E desc[UR6][R6.64], R3 ;  /* 0x000000030600d985 */ /* 0x000fe2000c101906 */
[-C--:B------:R-:W-:Y:S01]  /*1120*/  ISETP.GE.OR P0, PT, R14, R67.reuse, P6 ;  /* 0x000000430e00720c */ /* 0x080fe20003706670 */
[----:B------:R-:W-:Y:S01]  /*1130*/  @!P4 IMAD.MOV.U32 R17, RZ, RZ, -0x800000 ;  /* 0xff800000ff11c424 */ /* 0x000fe200078e00ff */
[-C--:B------:R-:W-:Y:S01]  /*1140*/  ISETP.GE.OR P5, PT, R2, R67.reuse, P6 ;  /* 0x000000430200720c */ /* 0x080fe200037a6670 */
[----:B------:R-:W-:Y:S01]  /*1150*/  @!P3 IMAD.MOV.U32 R15, RZ, RZ, -0x800000 ;  /* 0xff800000ff0fb424 */ /* 0x000fe200078e00ff */
[----:B------:R-:W-:Y:S01]  /*1160*/  ISETP.GE.OR P6, PT, R8, R67, P6 ;  /* 0x000000430800720c */ /* 0x000fe200037c6670 */
[----:B------:R-:W-:Y:S01]  /*1170*/  @!P1 IMAD.MOV.U32 R11, RZ, RZ, -0x800000 ;  /* 0xff800000ff0b9424 */ /* 0x000fe200078e00ff */
[----:B------:R-:W-:Y:S01]  /*1180*/  @!P2 MOV R13, 0xff800000 ;  /* 0xff800000000da802 */ /* 0x000fe20000000f00 */
[----:B------:R-:W-:Y:S01]  /*1190*/  @!P4 ST.E desc[UR6][R6.64+0x20], R17 ;  /* 0x000020110600c985 */ /* 0x000fe2000c101906 */
[----:B------:R-:W-:-:S03]  /*11a0*/  MOV R215, 0x0 ;  /* 0x0000000000d77802 */ /* 0x000fc60000000f00 */
[----:B------:R-:W-:Y:S02]  /*11b0*/  @!P3 ST.E desc[UR6][R6.64+0x40], R15 ;  /* 0x0000400f0600b985 */ /* 0x000fe4000c101906 */
[----:B-----5:R-:W-:Y:S02]  /*11c0*/  @!P0 MOV R9, 0xff800000 ;  /* 0xff80000000098802 */ /* 0x020fe40000000f00 */
[----:B-1234-:R-:W-:Y:S01]  /*11d0*/  @!P5 IMAD.MOV.U32 R5, RZ, RZ, -0x800000 ;  /* 0xff800000ff05d424 */ /* 0x01efe200078e00ff */
[----:B------:R-:W-:Y:S04]  /*11e0*/  @!P2 ST.E desc[UR6][R6.64+0x60], R13 ;  /* 0x0000600d0600a985 */ /* 0x000fe8000c101906 */
[----:B------:R-:W-:Y:S04]  /*11f0*/  @!P1 ST.E desc[UR6][R6.64+0x80], R11 ;  /* 0x0000800b06009985 */ /* 0x000fe8000c101906 */
[----:B------:R-:W-:Y:S04]  /*1200*/  @!P0 ST.E desc[UR6][R6.64+0xa0], R9 ;  /* 0x0000a00906008985 */ /* 0x000fe8000c101906 */
[----:B------:R1:W-:Y:S02]  /*1210*/  @!P5 ST.E desc[UR6][R6.64+0xc0], R5 ;  /* 0x0000c0050600d985 */ /* 0x0003e4000c101906 */
[----:B-1----:R-:W-:Y:S05]  /*1220*/  @P6 RET.REL.NODEC R214 `(_ZN5flash24flash_fwd_splitkv_kernelI23Flash_fwd_kernel_traitsILi192ELi64ELi64ELi4ELb0ELb0EN7cutlass6half_tE19Flash_kernel_traitsILi192ELi64ELi64ELi4ES3_EELb0ELb1ELb1ELb0ELb0ELb1ELb1ELb1EEEvNS_16Flash_fwd_paramsE) ;  /* 0xffffffecd6746950 */ /* 0x002fea0003c3ffff */
[----:B------:R-:W-:Y:S02]  /*1230*/  MOV R3, 0xff800000 ;  /* 0xff80000000037802 */ /* 0x000fe40000000f00 */
[----:B------:R-:W-:-:S03]  /*1240*/  MOV R215, 0x0 ;  /* 0x0000000000d77802 */ /* 0x000fc60000000f00 */
[----:B------:R1:W-:Y:S02]  /*1250*/  ST.E desc[UR6][R6.64+0xe0], R3 ;  /* 0x0000e00306007985 */ /* 0x0003e4000c101906 */
[----:B-1----:R-:W-:Y:S05]  /*1260*/  RET.REL.NODEC R214 `(_ZN5flash24flash_fwd_splitkv_kernelI23Flash_fwd_kernel_traitsILi192ELi64ELi64ELi4ELb0ELb0EN7cutlass6half_tE19Flash_kernel_traitsILi192ELi64ELi64ELi4ES3_EELb0ELb1ELb1ELb0ELb0ELb1ELb1ELb1EEEvNS_16Flash_fwd_paramsE) ;  /* 0xffffffecd6647950 */ /* 0x002fea0003c3ffff */
.L_x_7132:
[----:B------:R-:W2:Y:S04]  /*1270*/  LD.E.64 R6, desc[UR6][R16.64+0x160] ;  /* 0x0001600610067980 */ /* 0x000ea8000c101b00 */
[----:B------:R-:W3:Y:S01]  /*1280*/  LD.E.64 R14, desc[UR6][R16.64+0x158] ;  /* 0x00015806100e7980 */ /* 0x000ee2000c101b00 */
[----:B--2---:R-:W-:-:S04]  /*1290*/  ISETP.NE.U32.AND P2, PT, R6, RZ, PT ;  /* 0x000000ff0600720c */ /* 0x004fc80003f45070 */
[----:B------:R-:W-:-:S13]  /*12a0*/  ISETP.NE.AND.EX P2, PT, R7, RZ, PT, P2 ;  /* 0x000000ff0700720c */ /* 0x000fda0003f45320 */
[----:B------:R-:W2:Y:S01]  /*12b0*/  @P2 LD.E.64 R10, desc[UR6][R16.64+0x168] ;  /* 0x00016806100a2980 */ /* 0x000ea2000c101b00 */
[----:B---3--:R-:W-:Y:S01]  /*12c0*/  ISETP.NE.U32.AND P0, PT, R14, RZ, PT ;  /* 0x000000ff0e00720c */ /* 0x008fe20003f05070 */
[----:B------:R-:W-:-:S03]  /*12d0*/  IMAD.MOV.U32 R8, RZ, RZ, R217 ;  /* 0x000000ffff087224 */ /* 0x000fc600078e00d9 */
[----:B------:R-:W-:Y:S02]  /*12e0*/  ISETP.NE.AND.EX P0, PT, R15, RZ, PT, P0 ;  /* 0x000000ff0f00720c */ /* 0x000fe40003f05300 */
[----:B------:R-:W-:Y:S02]  /*12f0*/  @P2 SHF.R.S32.HI R5, RZ, 0x1f, R217 ;  /* 0x0000001fff052819 */ /* 0x000fe400000114d9 */
[----:B------:R-:W-:-:S09]  /*1300*/  CS2R R220, SRZ ;  /* 0x0000000000dc7805 */ /* 0x000fd2000001ff00 */
[----:B------:R-:W-:-:S05]  /*1310*/  @P0 IMAD.WIDE R14, R217, 0x4, R14 ;  /* 0x00000004d90e0825 */ /* 0x000fca00078e020e */
[----:B------:R1:W5:Y:S01]  /*1320*/  @P0 LD.E R8, desc[UR6][R14.64] ;  /* 0x000000060e080980 */ /* 0x000362000c101900 */
[----:B------:R-:W-:Y:S01]  /*1330*/  BSSY B0, `(.L_x_7149) ;  /* 0x00000ac000007945 */ /* 0x000fe20003800000 */
[-C--:B--2---:R-:W-:Y:S02]  /*1340*/  @P2 IMAD R0, R11, R217.reuse, RZ ;  /* 0x000000d90b002224 */ /* 0x084fe400078e02ff */
[----:B------:R-:W-:-:S04]  /*1350*/  @P2 IMAD.WIDE.U32 R2, R10, R217, RZ ;  /* 0x000000d90a022225 */ /* 0x000fc800078e00ff */
[----:B------:R-:W-:Y:S01]  /*1360*/  @P2 IMAD R0, R10, R5, R0 ;  /* 0x000000050a002224 */ /* 0x000fe200078e0200 */
[----:B------:R-:W-:-:S03]  /*1370*/  @P2 LEA R220, P0, R2, R6, 0x2 ;  /* 0x0000000602dc2211 */ /* 0x000fc600078010ff */
[----:B------:R-:W-:-:S05]  /*1380*/  @P2 IMAD.IADD R0, R3, 0x1, R0 ;  /* 0x0000000103002824 */ /* 0x000fca00078e0200 */
[----:B------:R-:W-:Y:S02]  /*1390*/  @P2 LEA.HI.X R221, R2, R7, R0, 0x2, P0 ;  /* 0x0000000702dd2211 */ /* 0x000fe400000f1400 */
[----:B------:R-:W-:-:S04]  /*13a0*/  ISETP.NE.U32.AND P0, PT, R220, RZ, PT ;  /* 0x000000ffdc00720c */ /* 0x000fc80003f05070 */
[----:B------:R-:W-:-:S13]  /*13b0*/  ISETP.NE.AND.EX P0, PT, R221, RZ, PT, P0 ;  /* 0x000000ffdd00720c */ /* 0x000fda0003f05300 */
[----:B-1----:R-:W-:Y:S05]  /*13c0*/  @!P0 BRA `(.L_x_7150) ;  /* 0x00000004004c8947 */ /* 0x002fea0003800000 */
[----:B------:R-:W2:Y:S04]  /*13d0*/  LD.E R6, desc[UR6][R16.64+0x170] ;  /* 0x0001700610067980 */ /* 0x000ea8000c101900 */
[----:B------:R-:W3:Y:S01]  /*13e0*/  LD.E R3, desc[UR6][R16.64+0x68] ;  /* 0x0000680610037980 */ /* 0x000ee2000c101900 */
[----:B------:R-:W-:-:S03]  /*13f0*/  LEA R5, R134, 0xffffffc0, 0x6 ;  /* 0xffffffc086057811 */ /* 0x000fc600078e30ff */
[----:B------:R-:W4:Y:S01]  /*1400*/  LD.E.64 R22, desc[UR6][R16.64+0x20] ;  /* 0x0000200610167980 */ /* 0x000f22000c101b00 */
[----:B------:R-:W-:-:S03]  /*1410*/  IABS R2, R5 ;  /* 0x0000000500027213 */ /* 0x000fc60000000000 */
[----:B------:R-:W4:Y:S04]  /*1420*/  LD.E.64 R60, desc[UR6][R16.64+0x38] ;  /* 0x00003806103c7980 */ /* 0x000f28000c101b00 */
[----:B------:R-:W4:Y:S04]  /*1430*/  LD.E.64 R14, desc[UR6][R16.64+0x50] ;  /* 0x00005006100e7980 */ /* 0x000f28000c101b00 */
[----:B------:R-:W5:Y:S04]  /*1440*/  LD.E.64 R28, desc[UR6][R16.64+0x58] ;  /* 0x00005806101c7980 */ /* 0x000f68000c101b00 */
[----:B------:R-:W5:Y:S01]  /*1450*/  LD.E.64 R62, desc[UR6][R16.64+0x40] ;  /* 0x00004006103e7980 */ /* 0x000f62000c101b00 */
[----:B--2---:R-:W-:-:S04]  /*1460*/  IABS R4, R6 ;  /* 0x0000000600047213 */ /* 0x004fc80000000000 */
[----:B------:R-:W1:Y:S08]  /*1470*/  I2F.RP R10, R4 ;  /* 0x00000004000a7306 */ /* 0x000e700000209400 */
[----:B-1---5:R-:W1:Y:S02]  /*1480*/  MUFU.RCP R8, R10 ;  /* 0x0000000a00087308 */ /* 0x022e640000001000 */
[----:B-1----:R-:W-:Y:S01]  /*1490*/  IADD3 R8, R8, 0xffffffe, RZ ;  /* 0x0ffffffe08087810 */ /* 0x002fe20007ffe0ff */
[----:B------:R-:W2:Y:S05]  /*14a0*/  LD.E.64 R10, desc[UR6][R16.64+0x28] ;  /* 0x00002806100a7980 */ /* 0x000eaa000c101b00 */
[----:B------:R-:W1:Y:S01]  /*14b0*/  F2I.FTZ.U32.TRUNC.NTZ R9, R8 ;  /* 0x0000000800097305 */ /* 0x000e62000021f000 */
[----:B------:R-:W-:-:S02]  /*14c0*/  IABS R0, R6 ;  /* 0x0000000600007213 */ /* 0x000fc40000000000 */
[----:B-1----:R-:W-:Y:S01]  /*14d0*/  IADD3 R7, RZ, -R9, RZ ;  /* 0x80000009ff077210 */ /* 0x002fe20007ffe0ff */
[----:B------:R-:W-:-:S04]  /*14e0*/  IMAD.MOV.U32 R8, RZ, RZ, RZ ;  /* 0x000000ffff087224 */ /* 0x000fc800078e00ff */
[----:B------:R-:W-:-:S04]  /*14f0*/  IMAD R7, R7, R4, RZ ;  /* 0x0000000407077224 */ /* 0x000fc800078e02ff */
[----:B------:R-:W-:Y:S01]  /*1500*/  IMAD.HI.U32 R7, R9, R7, R8 ;  /* 0x0000000709077227 */ /* 0x000fe200078e0008 */
[----:B------:R-:W-:-:S05]  /*1510*/  IADD3 R0, RZ, -R0, RZ ;  /* 0x80000000ff007210 */ /* 0x000fca0007ffe0ff */
[----:B------:R-:W-:-:S04]  /*1520*/  IMAD.HI.U32 R9, R7, R2, RZ ;  /* 0x0000000207097227 */ /* 0x000fc800078e00ff */
[----:B------:R-:W-:-:S05]  /*1530*/  IMAD R7, R9, R0, R2 ;  /* 0x0000000009077224 */ /* 0x000fca00078e0202 */
[----:B------:R-:W-:Y:S02]  /*1540*/  ISETP.GT.U32.AND P2, PT, R4, R7, PT ;  /* 0x000000070400720c */ /* 0x000fe40003f44070 */
[----:B------:R-:W-:-:S11]  /*1550*/  LOP3.LUT R0, R5, R6, RZ, 0x3c, !PT ;  /* 0x0000000605007212 */ /* 0x000fd600078e3cff */
[----:B------:R-:W-:-:S05]  /*1560*/  @!P2 IMAD.IADD R7, R7, 0x1, -R4 ;  /* 0x000000010707a824 */ /* 0x000fca00078e0a04 */
[----:B------:R-:W-:Y:S02]  /*1570*/  ISETP.GE.U32.AND P3, PT, R7, R4, PT ;  /* 0x000000040700720c */ /* 0x000fe40003f66070 */
[----:B------:R-:W-:Y:S02]  /*1580*/  ISETP.GE.AND P0, PT, R0, RZ, PT ;  /* 0x000000ff0000720c */ /* 0x000fe40003f06270 */
[----:B------:R-:W-:Y:S02]  /*1590*/  @!P2 IADD3 R9, R9, 0x1, RZ ;  /* 0x000000010909a810 */ /* 0x000fe40007ffe0ff */
[----:B------:R-:W-:-:S07]  /*15a0*/  ISETP.NE.AND P2, PT, R6, RZ, PT ;  /* 0x000000ff0600720c */ /* 0x000fce0003f45270 */
[----:B------:R-:W-:-:S05]  /*15b0*/  @P3 VIADD R9, R9, 0x1 ;  /* 0x0000000109093836 */ /* 0x000fca0000000000 */
[----:B------:R-:W-:Y:S02]  /*15c0*/  @!P0 IADD3 R9, -R9, RZ, RZ ;  /* 0x000000ff09098210 */ /* 0x000fe40007ffe1ff */
[----:B------:R-:W-:-:S05]  /*15d0*/  @!P2 LOP3.LUT R9, RZ, R6, RZ, 0x33, !PT ;  /* 0x00000006ff09a212 */ /* 0x000fca00078e33ff */
[----:B------:R-:W-:-:S05]  /*15e0*/  IMAD.WIDE R24, R9, 0x4, R220 ;  /* 0x0000000409187825 */ /* 0x000fca00078e02dc */
[----:B------:R1:W2:Y:S01]  /*15f0*/  LD.E R2, desc[UR6][R24.64] ;  /* 0x0000000618027980 */ /* 0x0002a2000c101900 */
[----:B---3--:R-:W-:-:S04]  /*1600*/  IABS R7, R3 ;  /* 0x0000000300077213 */ /* 0x008fc80000000000 */
[----:B------:R-:W3:Y:S08]  /*1610*/  I2F.RP R12, R7 ;  /* 0x00000007000c7306 */ /* 0x000ef00000209400 */
[----:B---3--:R-:W3:Y:S02]  /*1620*/  MUFU.RCP R8, R12 ;  /* 0x0000000c00087308 */ /* 0x008ee40000001000 */
[----:B---3--:R-:W-:-:S06]  /*1630*/  VIADD R8, R8, 0xffffffe ;  /* 0x0ffffffe08087836 */ /* 0x008fcc0000000000 */
[----:B-1----:R-:W1:Y:S01]  /*1640*/  F2I.FTZ.U32.TRUNC.NTZ R25, R8 ;  /* 0x0000000800197305 */ /* 0x002e62000021f000 */
[----:B------:R-:W-:Y:S01]  /*1650*/  IMAD.MOV.U32 R24, RZ, RZ, RZ ;  /* 0x000000ffff187224 */ /* 0x000fe200078e00ff */
[----:B------:R-:W-:Y:S02]  /*1660*/  IABS R4, R218 ;  /* 0x000000da00047213 */ /* 0x000fe40000000000 */
[----:B-1----:R-:W-:-:S05]  /*1670*/  IADD3 R0, RZ, -R25, RZ ;  /* 0x80000019ff007210 */ /* 0x002fca0007ffe0ff */
[----:B------:R-:W-:Y:S01]  /*1680*/  IMAD R13, R0, R7, RZ ;  /* 0x00000007000d7224 */ /* 0x000fe200078e02ff */
[----:B------:R-:W-:-:S03]  /*1690*/  IABS R0, R3 ;  /* 0x0000000300007213 */ /* 0x000fc60000000000 */
[----:B------:R-:W-:Y:S01]  /*16a0*/  IMAD.HI.U32 R13, R25, R13, R24 ;  /* 0x0000000d190d7227 */ /* 0x000fe200078e0018 */
[----:B------:R-:W-:-:S05]  /*16b0*/  IADD3 R0, RZ, -R0, RZ ;  /* 0x80000000ff007210 */ /* 0x000fca0007ffe0ff */
[----:B------:R-:W-:-:S04]  /*16c0*/  IMAD.HI.U32 R13, R13, R4, RZ ;  /* 0x000000040d0d7227 */ /* 0x000fc800078e00ff */
[----:B------:R-:W-:-:S05]  /*16d0*/  IMAD R0, R13, R0, R4 ;  /* 0x000000000d007224 */ /* 0x000fca00078e0204 */
[----:B------:R-:W-:Y:S02]  /*16e0*/  ISETP.GT.U32.AND P2, PT, R7, R0, PT ;  /* 0x000000000700720c */ /* 0x000fe40003f44070 */
[----:B------:R-:W-:-:S11]  /*16f0*/  LOP3.LUT R4, R218, R3, RZ, 0x3c, !PT ;  /* 0x00000003da047212 */ /* 0x000fd600078e3cff */
[----:B------:R-:W-:Y:S01]  /*1700*/  @!P2 IMAD.IADD R0, R0, 0x1, -R7 ;  /* 0x000000010000a824 */ /* 0x000fe200078e0a07 */
[----:B------:R-:W-:-:S04]  /*1710*/  ISETP.GE.AND P0, PT, R4, RZ, PT ;  /* 0x000000ff0400720c */ /* 0x000fc80003f06270 */
[----:B------:R-:W-:Y:S01]  /*1720*/  ISETP.GE.U32.AND P3, PT, R0, R7, PT ;  /* 0x000000070000720c */ /* 0x000fe20003f66070 */
[----:B------:R-:W-:Y:S01]  /*1730*/  @!P2 VIADD R13, R13, 0x1 ;  /* 0x000000010d0da836 */ /* 0x000fe20000000000 */
[----:B------:R-:W-:Y:S02]  /*1740*/  IADD3 R9, -R9, RZ, RZ ;  /* 0x000000ff09097210 */ /* 0x000fe40007ffe1ff */
[----:B------:R-:W-:-:S03]  /*1750*/  ISETP.NE.AND P2, PT, R3, RZ, PT ;  /* 0x000000ff0300720c */ /* 0x000fc60003f45270 */
[----:B------:R-:W-:-:S06]  /*1760*/  IMAD R6, R6, R9, R5 ;  /* 0x0000000906067224 */ /* 0x000fcc00078e0205 */
[----:B------:R-:W-:Y:S01]  /*1770*/  @P3 IADD3 R13, R13, 0x1, RZ ;  /* 0x000000010d0d3810 */ /* 0x000fe20007ffe0ff */
[----:B----4-:R-:W-:Y:S01]  /*1780*/  IMAD R4, R61, R6, RZ ;  /* 0x000000063d047224 */ /* 0x010fe200078e02ff */
[----:B------:R-:W-:Y:S02]  /*1790*/  SHF.R.S32.HI R9, RZ, 0x1f, R6 ;  /* 0x0000001fff097819 */ /* 0x000fe40000011406 */
[----:B------:R-:W-:Y:S02]  /*17a0*/  @!P0 IADD3 R13, -R13, RZ, RZ ;  /* 0x000000ff0d0d8210 */ /* 0x000fe40007ffe1ff */
[----:B------:R-:W-:Y:S01]  /*17b0*/  @!P2 LOP3.LUT R13, RZ, R3, RZ, 0x33, !PT ;  /* 0x00000003ff0da212 */ /* 0x000fe200078e33ff */
[----:B------:R-:W-:-:S03]  /*17c0*/  IMAD R4, R60, R9, R4 ;  /* 0x000000093c047224 */ /* 0x000fc600078e0204 */
[----:B------:R-:W-:Y:S02]  /*17d0*/  SHF.R.S32.HI R12, RZ, 0x1f, R13 ;  /* 0x0000001fff0c7819 */ /* 0x000fe4000001140d */
[----:B--2---:R-:W-:Y:S01]  /*17e0*/  SHF.R.S32.HI R0, RZ, 0x1f, R2 ;  /* 0x0000001fff007819 */ /* 0x004fe20000011402 */
[----:B------:R-:W-:-:S04]  /*17f0*/  IMAD R7, R23, R2, RZ ;  /* 0x0000000217077224 */ /* 0x000fc800078e02ff */
[C---:B------:R-:W-:Y:S02]  /*1800*/  IMAD R7, R22.reuse, R0, R7 ;  /* 0x0000000016077224 */ /* 0x040fe400078e0207 */
[----:B------:R-:W-:-:S04]  /*1810*/  IMAD.WIDE.U32 R22, R22, R2, RZ ;  /* 0x0000000216167225 */ /* 0x000fc800078e00ff */
[----:B------:R-:W-:Y:S02]  /*1820*/  IMAD.IADD R23, R23, 0x1, R7 ;  /* 0x0000000117177824 */ /* 0x000fe400078e0207 */
[----:B------:R-:W-:-:S04]  /*1830*/  IMAD.WIDE.U32 R22, R6, R60, R22 ;  /* 0x0000003c06167225 */ /* 0x000fc800078e0016 */
[----:B------:R-:W-:Y:S02]  /*1840*/  IMAD R7, R15, R13, RZ ;  /* 0x0000000d0f077224 */ /* 0x000fe400078e02ff */
[----:B------:R-:W-:Y:S02]  /*1850*/  IMAD R3, R11, R2, RZ ;  /* 0x000000020b037224 */ /* 0x000fe400078e02ff */
[----:B------:R-:W-:Y:S02]  /*1860*/  IMAD.IADD R23, R23, 0x1, R4 ;  /* 0x0000000117177824 */ /* 0x000fe400078e0204 */
[----:B------:R-:W-:Y:S02]  /*1870*/  IMAD R7, R14, R12, R7 ;  /* 0x0000000c0e077224 */ /* 0x000fe400078e0207 */
[----:B------:R-:W-:-:S04]  /*1880*/  IMAD.WIDE.U32 R24, R10, R2, RZ ;  /* 0x000000020a187225 */ /* 0x000fc800078e00ff */
[----:B------:R-:W-:Y:S02]  /*1890*/  IMAD R3, R10, R0, R3 ;  /* 0x000000000a037224 */ /* 0x000fe400078e0203 */
[----:B------:R-:W-:Y:S01]  /*18a0*/  IMAD.WIDE.U32 R14, R13, R14, R22 ;  /* 0x0000000e0d0e7225 */ /* 0x000fe200078e0016 */
[----:B------:R-:W-:-:S03]  /*18b0*/  MOV R4, R24 ;  /* 0x0000001800047202 */ /* 0x000fc60000000f00 */
[----:B------:R-:W-:Y:S01]  /*18c0*/  IMAD.IADD R11, R25, 0x1, R3 ;  /* 0x00000001190b7824 */ /* 0x000fe200078e0203 */
[----:B------:R-:W-:Y:S01]  /*18d0*/  IADD3 R3, R15, R7, RZ ;  /* 0x000000070f037210 */ /* 0x000fe20007ffe0ff */
[----:B------:R-:W-:Y:S01]  /*18e0*/  IMAD.MOV.U32 R2, RZ, RZ, R14 ;  /* 0x000000ffff027224 */ /* 0x000fe200078e000e */
[----:B------:R-:W-:Y:S05]  /*18f0*/  BRA `(.L_x_7151) ;  /* 0x00000004003c7947 */ /* 0x000fea0003800000 */
.L_x_7150:
[----:B------:R-:W2:Y:S01]  /*1900*/  LD.E R7, desc[UR6][R16.64+0x68] ;  /* 0x0000680610077980 */ /* 0x000ea2000c101900 */
[----:B------:R-:W-:-:S03]  /*1910*/  ISETP.NE.AND P4, PT, R13, -0x1, PT ;  /* 0xffffffff0d00780c */ /* 0x000fc60003f85270 */
[----:B------:R-:W3:Y:S04]  /*1920*/  LD.E.64 R60, desc[UR6][R16.64+0x38] ;  /* 0x00003806103c7980 */ /* 0x000ee8000c101b00 */
[----:B------:R-:W4:Y:S04]  /*1930*/  LD.E.64 R62, desc[UR6][R16.64+0x40] ;  /* 0x00004006103e7980 */ /* 0x000f28000c101b00 */
[----:B------:R-:W4:Y:S04]  /*1940*/  LD.E.64 R14, desc[UR6][R16.64+0x50] ;  /* 0x00005006100e7980 */ /* 0x000f28000c101b00 */
[----:B------:R-:W4:Y:S04]  /*1950*/  @!P4 LD.E.64 R24, desc[UR6][R16.64+0x20] ;  /* 0x000020061018c980 */ /* 0x000f28000c101b00 */
[----:B------:R-:W4:Y:S04]  /*1960*/  @!P4 LD.E.64 R22, desc[UR6][R16.64+0x28] ;  /* 0x000028061016c980 */ /* 0x000f28000c101b00 */
[----:B------:R1:W5:Y:S01]  /*1970*/  LD.E.64 R28, desc[UR6][R16.64+0x58] ;  /* 0x00005806101c7980 */ /* 0x000362000c101b00 */
[----:B------:R-:W-:Y:S01]  /*1980*/  IMAD.MOV.U32 R10, RZ, RZ, RZ ;  /* 0x000000ffff0a7224 */ /* 0x000fe200078e00ff */
[----:B------:R-:W-:-:S02]  /*1990*/  @P4 IADD3 R6, R12, R13, RZ ;  /* 0x0000000d0c064210 */ /* 0x000fc40007ffe0ff */
[----:B--2---:R-:W-:-:S04]  /*19a0*/  IABS R3, R7 ;  /* 0x0000000700037213 */ /* 0x004fc80000000000 */
[----:B------:R-:W2:Y:S08]  /*19b0*/  I2F.RP R4, R3 ;  /* 0x0000000300047306 */ /* 0x000eb00000209400 */
[----:B--2---:R-:W2:Y:S02]  /*19c0*/  MUFU.RCP R2, R4 ;  /* 0x0000000400027308 */ /* 0x004ea40000001000 */
[----:B--2---:R-:W-:-:S06]  /*19d0*/  IADD3 R2, R2, 0xffffffe, RZ ;  /* 0x0ffffffe02027810 */ /* 0x004fcc0007ffe0ff */
[----:B------:R-:W2:Y:S01]  /*19e0*/  F2I.FTZ.U32.TRUNC.NTZ R11, R2 ;  /* 0x00000002000b7305 */ /* 0x000ea2000021f000 */
[----:B------:R-:W-:Y:S02]  /*19f0*/  IABS R9, R7 ;  /* 0x0000000700097213 */ /* 0x000fe40000000000 */
[----:B--2---:R-:W-:-:S05]  /*1a00*/  IADD3 R0, RZ, -R11, RZ ;  /* 0x8000000bff007210 */ /* 0x004fca0007ffe0ff */
[----:B------:R-:W-:Y:S01]  /*1a10*/  IMAD R5, R0, R3, RZ ;  /* 0x0000000300057224 */ /* 0x000fe200078e02ff */
[----:B------:R-:W-:-:S03]  /*1a20*/  IABS R0, R218 ;  /* 0x000000da00007213 */ /* 0x000fc60000000000 */
[----:B------:R-:W-:Y:S01]  /*1a30*/  IMAD.HI.U32 R5, R11, R5, R10 ;  /* 0x000000050b057227 */ /* 0x000fe200078e000a */
[----:B------:R-:W-:-:S05]  /*1a40*/  IADD3 R9, RZ, -R9, RZ ;  /* 0x80000009ff097210 */ /* 0x000fca0007ffe0ff */
[----:B------:R-:W-:-:S04]  /*1a50*/  IMAD.HI.U32 R2, R5, R0, RZ ;  /* 0x0000000005027227 */ /* 0x000fc800078e00ff */
[----:B------:R-:W-:-:S05]  /*1a60*/  IMAD R0, R2, R9, R0 ;  /* 0x0000000902007224 */ /* 0x000fca00078e0200 */
[----:B------:R-:W-:Y:S01]  /*1a70*/  ISETP.GT.U32.AND P0, PT, R3, R0, PT ;  /* 0x000000000300720c */ /* 0x000fe20003f04070 */
[-C--:B---3--:R-:W-:Y:S01]  /*1a80*/  @!P4 IMAD R5, R61, R12.reuse, RZ ;  /* 0x0000000c3d05c224 */ /* 0x088fe200078e02ff */
[----:B------:R-:W-:Y:S01]  /*1a90*/  @!P4 SHF.R.S32.HI R4, RZ, 0x1f, R12 ;  /* 0x0000001fff04c819 */ /* 0x000fe2000001140c */
[----:B------:R-:W-:-:S04]  /*1aa0*/  @!P4 IMAD.WIDE.U32 R26, R60, R12, RZ ;  /* 0x0000000c3c1ac225 */ /* 0x000fc800078e00ff */
[----:B------:R-:W-:-:S06]  /*1ab0*/  @!P4 IMAD R4, R4, R60, R5 ;  /* 0x0000003c0404c224 */ /* 0x000fcc00078e0205 */
[----:B------:R-:W-:Y:S01]  /*1ac0*/  @!P0 IMAD.IADD R0, R0, 0x1, -R3 ;  /* 0x0000000100008824 */ /* 0x000fe200078e0a03 */
[----:B-----5:R-:W-:Y:S01]  /*1ad0*/  @!P4 SHF.R.S32.HI R5, RZ, 0x1f, R8 ;  /* 0x0000001fff05c819 */ /* 0x020fe20000011408 */
[----:B------:R-:W-:-:S03]  /*1ae0*/  @!P4 IMAD.IADD R27, R27, 0x1, R4 ;  /* 0x000000011b1bc824 */ /* 0x000fc600078e0204 */
[----:B------:R-:W-:Y:S01]  /*1af0*/  ISETP.GE.U32.AND P3, PT, R0, R3, PT ;  /* 0x000000030000720c */ /* 0x000fe20003f66070 */
[----:B----4-:R-:W-:Y:S01]  /*1b00*/  @!P4 IMAD R4, R25, R8, RZ ;  /* 0x000000081904c224 */ /* 0x010fe200078e02ff */
[----:B------:R-:W-:Y:S01]  /*1b10*/  LOP3.LUT R0, R218, R7, RZ, 0x3c, !PT ;  /* 0x00000007da007212 */ /* 0x000fe200078e3cff */
[-C--:B------:R-:W-:Y:S02]  /*1b20*/  @P4 IMAD R11, R61, R6.reuse, RZ ;  /* 0x000000063d0b4224 */ /* 0x080fe400078e02ff */
[----:B------:R-:W-:Y:S01]  /*1b30*/  @P4 IMAD.WIDE.U32 R30, R60, R6, RZ ;  /* 0x000000063c1e4225 */ /* 0x000fe200078e00ff */
[----:B------:R-:W-:-:S03]  /*1b40*/  ISETP.GE.AND P2, PT, R0, RZ, PT ;  /* 0x000000ff0000720c */ /* 0x000fc60003f46270 */
[C---:B------:R-:W-:Y:S02]  /*1b50*/  @!P4 IMAD R4, R24.reuse, R5, R4 ;  /* 0x000000051804c224 */ /* 0x040fe400078e0204 */
[----:B------:R-:W-:Y:S01]  /*1b60*/  @!P4 IMAD.WIDE.U32 R24, R24, R8, R26 ;  /* 0x000000081818c225 */ /* 0x000fe200078e001a */
[----:B------:R-:W-:-:S03]  /*1b70*/  @P4 IADD3 R11, R31, R11, RZ ;  /* 0x0000000b1f0b4210 */ /* 0x000fc60007ffe0ff */
[----:B------:R-:W-:Y:S01]  /*1b80*/  @!P0 VIADD R2, R2, 0x1 ;  /* 0x0000000102028836 */ /* 0x000fe20000000000 */
[----:B------:R-:W-:Y:S02]  /*1b90*/  ISETP.NE.AND P0, PT, R7, RZ, PT ;  /* 0x000000ff0700720c */ /* 0x000fe40003f05270 */
[----:B------:R-:W-:Y:S02]  /*1ba0*/  LEA R5, R134, 0xffffffc0, 0x6 ;  /* 0xffffffc086057811 */ /* 0x000fe400078e30ff */
[----:B------:R-:W-:Y:S01]  /*1bb0*/  @!P4 IADD3 R11, R25, R4, RZ ;  /* 0x00000004190bc210 */ /* 0x000fe20007ffe0ff */
[----:B------:R-:W-:Y:S01]  /*1bc0*/  @!P4 IMAD R4, R63, R12, RZ ;  /* 0x0000000c3f04c224 */ /* 0x000fe200078e02ff */
[----:B------:R-:W-:Y:S02]  /*1bd0*/  @!P4 SHF.R.S32.HI R3, RZ, 0x1f, R12 ;  /* 0x0000001fff03c819 */ /* 0x000fe4000001140c */
[----:B------:R-:W-:Y:S02]  /*1be0*/  @P3 IADD3 R2, R2, 0x1, RZ ;  /* 0x0000000102023810 */ /* 0x000fe40007ffe0ff */
[----:B------:R-:W-:Y:S01]  /*1bf0*/  @P4 MOV R10, R30 ;  /* 0x0000001e000a4202 */ /* 0x000fe20000000f00 */
[----:B------:R-:W-:Y:S01]  /*1c00*/  IMAD R6, R61, R5, RZ ;  /* 0x000000053d067224 */ /* 0x000fe200078e02ff */
[----:B------:R-:W-:-:S02]  /*1c10*/  @!P4 MOV R10, R24 ;  /* 0x00000018000ac202 */ /* 0x000fc40000000f00 */
[----:B------:R-:W-:Y:S01]  /*1c20*/  SHF.R.S32.HI R9, RZ, 0x1f, R5 ;  /* 0x0000001fff097819 */ /* 0x000fe20000011405 */
[----:B------:R-:W-:Y:S01]  /*1c30*/  @!P4 IMAD R3, R3, R62, R4 ;  /* 0x0000003e0303c224 */ /* 0x000fe200078e0204 */
[----:B------:R-:W-:Y:S01]  /*1c40*/  MOV R0, R2 ;  /* 0x0000000200007202 */ /* 0x000fe20000000f00 */
[----:B------:R-:W-:Y:S01]  /*1c50*/  @!P4 IMAD.WIDE.U32 R26, R62, R12, RZ ;  /* 0x0000000c3e1ac225 */ /* 0x000fe200078e00ff */
[----:B------:R-:W-:-:S03]  /*1c60*/  @P4 IADD3 R12, R12, R13, RZ ;  /* 0x0000000d0c0c4210 */ /* 0x000fc60007ffe0ff */
[----:B------:R-:W-:Y:S02]  /*1c70*/  IMAD R6, R9, R60, R6 ;  /* 0x0000003c09067224 */ /* 0x000fe400078e0206 */
[----:B------:R-:W-:-:S04]  /*1c80*/  IMAD.WIDE.U32 R24, R60, R5, R10 ;  /* 0x000000053c187225 */ /* 0x000fc800078e000a */
[----:B------:R-:W-:Y:S01]  /*1c90*/  @!P4 IMAD.IADD R27, R27, 0x1, R3 ;  /* 0x000000011b1bc824 */ /* 0x000fe200078e0203 */
[----:B------:R-:W-:Y:S01]  /*1ca0*/  @!P4 SHF.R.S32.HI R3, RZ, 0x1f, R8 ;  /* 0x0000001fff03c819 */ /* 0x000fe20000011408 */
[----:B------:R-:W-:Y:S01]  /*1cb0*/  @!P2 IMAD.MOV R0, RZ, RZ, -R0 ;  /* 0x000000ffff00a224 */ /* 0x000fe200078e0a00 */
[----:B------:R-:W-:Y:S01]  /*1cc0*/  @!P0 LOP3.LUT R0, RZ, R7, RZ, 0x33, !PT ;  /* 0x00000007ff008212 */ /* 0x000fe200078e33ff */
[----:B------:R-:W-:Y:S01]  /*1cd0*/  @!P4 IMAD R2, R23, R8, RZ ;  /* 0x000000081702c224 */ /* 0x000fe200078e02ff */
[----:B------:R-:W-:Y:S01]  /*1ce0*/  IADD3 R25, R25, R6, RZ ;  /* 0x0000000619197210 */ /* 0x000fe20007ffe0ff */
[-C--:B------:R-:W-:Y:S02]  /*1cf0*/  @P4 IMAD R11, R63, R12.reuse, RZ ;  /* 0x0000000c3f0b4224 */ /* 0x080fe400078e02ff */
[----:B------:R-:W-:Y:S01]  /*1d00*/  @P4 IMAD.WIDE.U32 R6, R62, R12, RZ ;  /* 0x0000000c3e064225 */ /* 0x000fe200078e00ff */
[----:B------:R-:W-:-:S03]  /*1d10*/  SHF.R.S32.HI R12, RZ, 0x1f, R0 ;  /* 0x0000001fff0c7819 */ /* 0x000fc60000011400 */
[C---:B------:R-:W-:Y:S02]  /*1d20*/  @!P4 IMAD R2, R22.reuse, R3, R2 ;  /* 0x000000031602c224 */ /* 0x040fe400078e0202 */
[----:B------:R-:W-:Y:S02]  /*1d30*/  IMAD R3, R15, R0, RZ ;  /* 0x000000000f037224 */ /* 0x000fe400078e02ff */
[----:B------:R-:W-:Y:S01]  /*1d40*/  @!P4 IMAD.WIDE.U32 R22, R22, R8, R26 ;  /* 0x000000081616c225 */ /* 0x000fe200078e001a */
[----:B------:R-:W-:-:S03]  /*1d50*/  @P4 IADD3 R11, R7, R11, RZ ;  /* 0x0000000b070b4210 */ /* 0x000fc60007ffe0ff */
[----:B------:R-:W-:Y:S01]  /*1d60*/  IMAD.WIDE.U32 R24, R14, R0, R24 ;  /* 0x000000000e187225 */ /* 0x000fe200078e0018 */
[----:B------:R-:W-:-:S03]  /*1d70*/  @P4 MOV R4, R6 ;  /* 0x0000000600044202 */ /* 0x000fc60000000f00 */
[----:B------:R-:W-:Y:S01]  /*1d80*/  IMAD R3, R14, R12, R3 ;  /* 0x0000000c0e037224 */ /* 0x000fe200078e0203 */
[----:B------:R-:W-:Y:S01]  /*1d90*/  @!P4 MOV R4, R22 ;  /* 0x000000160004c202 */ /* 0x000fe20000000f00 */
[----:B------:R-:W-:Y:S01]  /*1da0*/  @!P4 IMAD.IADD R11, R23, 0x1, R2 ;  /* 0x00000001170bc824 */ /* 0x000fe200078e0202 */
[----:B------:R-:W-:Y:S01]  /*1db0*/  MOV R2, R24 ;  /* 0x0000001800027202 */ /* 0x000fe20000000f00 */
[----:B------:R-:W-:Y:S01]  /*1dc0*/  IMAD.IADD R3, R25, 0x1, R3 ;  /* 0x0000000119037824 */ /* 0x000fe200078e0203 */
[----:B------:R-:W-:Y:S02]  /*1dd0*/  MOV R6, R5 ;  /* 0x0000000500067202 */ /* 0x000fe40000000f00 */
[----:B-1----:R-:W-:Y:S02]  /*1de0*/  MOV R13, R0 ;  /* 0x00000000000d7202 */ /* 0x002fe40000000f00 */
.L_x_7151:
[----:B------:R-:W-:Y:S05]  /*1df0*/  BSYNC B0 ;  /* 0x0000000000007941 */ /* 0x000fea0003800000 */
.L_x_7149:
[----:B------:R-:W-:Y:S01]  /*1e00*/  ISETP.NE.AND P2, PT, R18, -0x1, PT ;  /* 0xffffffff1200780c */ /* 0x000fe20003f45270 */
[----:B------:R-:W2:Y:S04]  /*1e10*/  LD.E.64 R168, desc[UR6][R16.64+0x30] ;  /* 0x0000300610a87980 */ /* 0x000ea8000c101b00 */
[----:B------:R-:W3:Y:S04]  /*1e20*/  LD.E.64 R24, desc[UR6][R16.64+0x48] ;  /* 0x0000480610187980 */ /* 0x000ee8000c101b00 */
[----:B------:R-:W4:Y:S04]  /*1e30*/  LD.E R151, desc[UR6][R16.64+0xc0] ;  /* 0x0000c00610977980 */ /* 0x000f28000c101900 */
[----:B------:R-:W3:Y:S04]  /*1e40*/  @!P2 LD.E.64 R26, desc[UR6][R16.64+0x18] ;  /* 0x00001806101aa980 */ /* 0x000ee8000c101b00 */
[----:B------:R-:W4:Y:S04]  /*1e50*/  LD.E.64 R22, desc[UR6][R16.64+0x10] ;  /* 0x0000100610167980 */ /* 0x000f28000c101b00 */
[----:B------:R1:W5:Y:S04]  /*1e60*/  @P1 LD.E R20, desc[UR6][R20.64] ;  /* 0x0000000614141980 */ /* 0x000368000c101900 */
[----:B------:R-:W4:Y:S04]  /*1e70*/  LD.E.64 R162, desc[UR6][R16.64+0x8] ;  /* 0x0000080610a27980 */ /* 0x000f28000c101b00 */
[----:B------:R1:W5:Y:S01]  /*1e80*/  LD.E.64 R170, desc[UR6][R16.64] ;  /* 0x0000000610aa7980 */ /* 0x000362000c101b00 */
[----:B------:R-:W-:-:S04]  /*1e90*/  SHF.R.S32.HI R0, RZ, 0x1f, R131 ;  /* 0x0000001fff007819 */ /* 0x000fc80000011483 */
[----:B------:R-:W-:-:S04]  /*1ea0*/  LEA.HI R154, R0, R131, RZ, 0x3 ;  /* 0x00000083009a7211 */ /* 0x000fc800078f18ff */
[----:B------:R-:W-:Y:S02]  /*1eb0*/  LOP3.LUT R58, R154, 0xfffffff8, RZ, 0xc0, !PT ;  /* 0xfffffff89a3a7812 */ /* 0x000fe400078ec0ff */
[----:B------:R-:W-:-:S03]  /*1ec0*/  LEA.HI R7, R0, R131, RZ, 0x4 ;  /* 0x0000008300077211 */ /* 0x000fc600078f20ff */
[----:B------:R-:W-:Y:S01]  /*1ed0*/  IMAD.IADD R58, R131, 0x1, -R58 ;  /* 0x00000001833a7824 */ /* 0x000fe200078e0a3a */
[----:B------:R-:W-:-:S03]  /*1ee0*/  LOP3.LUT R10, R7, 0xfffffff0, RZ, 0xc0, !PT ;  /* 0xfffffff0070a7812 */ /* 0x000fc600078ec0ff */
[----:B------:R-:W-:Y:S01]  /*1ef0*/  IMAD.SHL.U32 R14, R58, 0x8, RZ ;  /* 0x000000083a0e7824 */ /* 0x000fe200078e00ff */
[----:B------:R-:W-:Y:S01]  /*1f00*/  SHF.R.S32.HI R154, RZ, 0x3, R154 ;  /* 0x00000003ff9a7819 */ /* 0x000fe2000001149a */
[----:B------:R-:W-:-:S03]  /*1f10*/  IMAD.IADD R10, R131, 0x1, -R10 ;  /* 0x00000001830a7824 */ /* 0x000fc600078e0a0a */
[----:B------:R-:W-:Y:S02]  /*1f20*/  IADD3 R30, P0, R14, R4, RZ ;  /* 0x000000040e1e7210 */ /* 0x000fe40007f1e0ff */
[----:B------:R-:W-:Y:S01]  /*1f30*/  SHF.R.S32.HI R15, RZ, 0x1f, R14 ;  /* 0x0000001fff0f7819 */ /* 0x000fe2000001140e */
[----:B------:R-:W-:Y:S02]  /*1f40*/  IMAD R4, R9, R62, RZ ;  /* 0x0000003e09047224 */ /* 0x000fe400078e02ff */
[----:B------:R-:W-:Y:S02]  /*1f50*/  IMAD.SHL.U32 R9, R154, 0x40, RZ ;  /* 0x000000409a097824 */ /* 0x000fe400078e00ff */
[----:B------:R-:W-:Y:S01]  /*1f60*/  IMAD.X R31, R15, 0x1, R11, P0 ;  /* 0x000000010f1f7824 */ /* 0x000fe200000e060b */
[----:B------:R-:W-:Y:S02]  /*1f70*/  SHF.R.S32.HI R11, RZ, 0x1f, R10 ;  /* 0x0000001fff0b7819 */ /* 0x000fe4000001140a */
[----:B------:R-:W-:-:S02]  /*1f80*/  LOP3.LUT R9, R9, 0x1c0, RZ, 0xc0, !PT ;  /* 0x000001c009097812 */ /* 0x000fc400078ec0ff */
[----:B------:R-:W-:Y:S02]  /*1f90*/  LEA.HI R11, R11, R10, RZ, 0x3 ;  /* 0x0000000a0b0b7211 */ /* 0x000fe400078f18ff */
[----:B------:R-:W-:Y:S02]  /*1fa0*/  SHF.R.S32.HI R64, RZ, 0x4, R7 ;  /* 0x00000004ff407819 */ /* 0x000fe40000011407 */
[----:B------:R-:W-:Y:S02]  /*1fb0*/  LOP3.LUT R19, R9, 0x38, R14, 0xf8, !PT ;  /* 0x0000003809137812 */ /* 0x000fe400078ef80e */
[----:B------:R-:W-:Y:S01]  /*1fc0*/  SHF.R.U32.HI R152, RZ, 0x3, R9 ;  /* 0x00000003ff987819 */ /* 0x000fe20000011609 */
[C---:B------:R-:W-:Y:S01]  /*1fd0*/  IMAD R4, R6.reuse, R63, R4 ;  /* 0x0000003f06047224 */ /* 0x040fe200078e0204 */
[----:B------:R-:W-:Y:S01]  /*1fe0*/  LOP3.LUT R9, R11, 0xfffffff8, RZ, 0xc0, !PT ;  /* 0xfffffff80b097812 */ /* 0x000fe200078ec0ff */
[----:B------:R-:W-:Y:S01]  /*1ff0*/  IMAD.WIDE.U32 R30, R6, R62, R30 ;  /* 0x0000003e061e7225 */ /* 0x000fe200078e001e */
[----:B------:R-:W-:-:S02]  /*2000*/  LEA.HI R6, R7, R64, RZ, 0x1 ;  /* 0x0000004007067211 */ /* 0x000fc400078f08ff */
[----:B------:R-:W-:Y:S01]  /*2010*/  LEA.HI R7, R0, R131, RZ, 0x6 ;  /* 0x0000008300077211 */ /* 0x000fe200078f30ff */
[----:B------:R-:W-:Y:S01]  /*2020*/  IMAD.IADD R10, R10, 0x1, -R9 ;  /* 0x000000010a0a7824 */ /* 0x000fe200078e0a09 */
[----:B------:R-:W-:Y:S02]  /*2030*/  LOP3.LUT R9, R6, 0xfffffffe, RZ, 0xc0, !PT ;  /* 0xfffffffe06097812 */ /* 0x000fe400078ec0ff */
[----:B------:R-:W-:Y:S01]  /*2040*/  LOP3.LUT R152, R19, R152, RZ, 0x3c, !PT ;  /* 0x0000009813987212 */ /* 0x000fe200078e3cff */
[----:B------:R-:W-:Y:S02]  /*2050*/  IMAD.SHL.U32 R7, R7, 0x8, RZ ;  /* 0x0000000807077824 */ /* 0x000fe400078e00ff */
[----:B------:R-:W-:Y:S02]  /*2060*/  IMAD.IADD R64, R64, 0x1, -R9 ;  /* 0x0000000140407824 */ /* 0x000fe400078e0a09 */
[----:B------:R-:W-:Y:S01]  /*2070*/  IMAD.SHL.U32 R8, R10, 0x40, RZ ;  /* 0x000000400a087824 */ /* 0x000fe200078e00ff */
[----:B------:R-:W-:Y:S01]  /*2080*/  LOP3.LUT R152, R152, 0xfffffe00, R7, 0xf8, !PT ;  /* 0xfffffe0098987812 */ /* 0x000fe200078ef807 */
[----:B------:R-:W-:-:S02]  /*2090*/  IMAD.SHL.U32 R9, R64, 0x8, RZ ;  /* 0x0000000840097824 */ /* 0x000fc400078e00ff */
[----:B------:R-:W-:Y:S01]  /*20a0*/  IMAD R7, R29, R13, RZ ;  /* 0x0000000d1d077224 */ /* 0x000fe200078e02ff */
[----:B------:R-:W-:Y:S01]  /*20b0*/  LOP3.LUT R8, R8, 0x1c0, RZ, 0xc0, !PT ;  /* 0x000001c008087812 */ /* 0x000fe200078ec0ff */
[----:B------:R-:W-:Y:S01]  /*20c0*/  IMAD.IADD R31, R31, 0x1, R4 ;  /* 0x000000011f1f7824 */ /* 0x000fe200078e0204 */
[----:B------:R-:W-:Y:S01]  /*20d0*/  SHF.R.S32.HI R66, RZ, 0x1f, R217 ;  /* 0x0000001fff427819 */ /* 0x000fe200000114d9 */
[----:B------:R-:W-:Y:S01]  /*20e0*/  IMAD R4, R12, R28, R7 ;  /* 0x0000001c0c047224 */ /* 0x000fe200078e0207 */
[----:B------:R-:W-:Y:S02]  /*20f0*/  LOP3.LUT R9, R8, 0x8, R9, 0xf8, !PT ;  /* 0x0000000808097812 */ /* 0x000fe400078ef809 */
[----:B------:R-:W-:-:S04]  /*2100*/  SHF.R.U32.HI R8, RZ, 0x3, R8 ;  /* 0x00000003ff087819 */ /* 0x000fc80000011608 */
[----:B------:R-:W-:Y:S01]  /*2110*/  LOP3.LUT R9, R9, R8, RZ, 0x3c, !PT ;  /* 0x0000000809097212 */ /* 0x000fe200078e3cff */
[----:B------:R-:W-:Y:S02]  /*2120*/  IMAD.SHL.U32 R48, R11, 0x40, RZ ;  /* 0x000000400b307824 */ /* 0x000fe400078e00ff */
[----:B------:R-:W-:Y:S01]  /*2130*/  IMAD.WIDE.U32 R28, R13, R28, R30 ;  /* 0x0000001c0d1c7225 */ /* 0x000fe200078e001e */
[----:B------:R-:W-:Y:S02]  /*2140*/  SHF.R.S32.HI R153, RZ, 0x1f, R218 ;  /* 0x0000001fff997819 */ /* 0x000fe400000114da */
[----:B------:R-:W-:Y:S01]  /*2150*/  LOP3.LUT R48, R9, 0xfffffe00, R48, 0xf8, !PT ;  /* 0xfffffe0009307812 */ /* 0x000fe200078ef830 */
[----:B------:R-:W-:Y:S01]  /*2160*/  VIADD R11, R14, 0x40 ;  /* 0x000000400e0b7836 */ /* 0x000fe20000000000 */
[----:B------:R-:W-:Y:S01]  /*2170*/  SHF.R.S32.HI R155, RZ, 0x1f, R154 ;  /* 0x0000001fff9b7819 */ /* 0x000fe2000001149a */
[----:B------:R-:W-:Y:S01]  /*2180*/  IMAD.IADD R29, R29, 0x1, R4 ;  /* 0x000000011d1d7824 */ /* 0x000fe200078e0204 */
[----:B------:R-:W-:Y:S01]  /*2190*/  SHF.R.S32.HI R86, RZ, 0x1f, R87 ;  /* 0x0000001fff567819 */ /* 0x000fe20000011457 */
[----:B------:R-:W-:-:S03]  /*21a0*/  IMAD R157, R63, R154, RZ ;  /* 0x0000009a3f9d7224 */ /* 0x000fc600078e02ff */
[----:B------:R-:W-:Y:S01]  /*21b0*/  LEA.HI R86, R86, R87, RZ, 0x6 ;  /* 0x0000005756567211 */ /* 0x000fe200078f30ff */
[----:B------:R-:W-:-:S03]  /*21c0*/  IMAD R157, R155, R62, R157 ;  /* 0x0000003e9b9d7224 */ /* 0x000fc600078e029d */
[----:B------:R-:W-:-:S04]  /*21d0*/  SHF.R.S32.HI R86, RZ, 0x6, R86 ;  /* 0x00000006ff567819 */ /* 0x000fc80000011456 */
[----:B------:R-:W-:Y:S01]  /*21e0*/  VIMNMX R86, R211, R86, !PT ;  /* 0x00000056d3567248 */ /* 0x000fe20007fe0100 */
[----:B------:R-:W-:Y:S01]  /*21f0*/  IMAD.WIDE R164, R215, 0x40, R154 ;  /* 0x00000040d7a47825 */ /* 0x000fe200078e029a */
[C---:B------:R-:W-:Y:S02]  /*2200*/  LOP3.LUT P5, RZ, R10.reuse, 0x4, RZ, 0xc0, !PT ;  /* 0x000000040aff7812 */ /* 0x040fe400078ac0ff */
[----:B------:R-:W-:Y:S01]  /*2210*/  LOP3.LUT P4, RZ, R10, 0x2, RZ, 0xc0, !PT ;  /* 0x000000020aff7812 */ /* 0x000fe2000788c0ff */
[----:B------:R-:W-:Y:S02]  /*2220*/  VIADD R10, R14, 0x80 ;  /* 0x000000800e0a7836 */ /* 0x000fe40000000000 */
[----:B------:R-:W-:Y:S01]  /*2230*/  IMAD R161, R61, R154, RZ ;  /* 0x0000009a3da17224 */ /* 0x000fe200078e02ff */
[----:B------:R-:W-:-:S03]  /*2240*/  LEA.HI R65, R0, R131, RZ, 0x5 ;  /* 0x0000008300417211 */ /* 0x000fc600078f28ff */
[----:B------:R-:W-:Y:S01]  /*2250*/  IMAD R161, R155, R60, R161 ;  /* 0x0000003c9ba17224 */ /* 0x000fe200078e02a1 */
[----:B------:R-:W-:Y:S01]  /*2260*/  LOP3.LUT R150, R65, 0xffffffe0, RZ, 0xc0, !PT ;  /* 0xffffffe041967812 */ /* 0x000fe200078ec0ff */
[----:B------:R-:W-:Y:S02]  /*2270*/  IMAD.MOV.U32 R49, RZ, RZ, 0x10 ;  /* 0x00000010ff317424 */ /* 0x000fe400078e00ff */
[----:B------:R-:W-:Y:S01]  /*2280*/  IMAD.MOV.U32 R47, RZ, RZ, 0x20 ;  /* 0x00000020ff2f7424 */ /* 0x000fe200078e00ff */
[C---:B------:R-:W-:Y:S01]  /*2290*/  SHF.L.U64.HI R210, R60.reuse, 0x4, R61 ;  /* 0x000000043cd27819 */ /* 0x040fe2000001023d */
[----:B------:R-:W-:Y:S01]  /*22a0*/  IMAD.SHL.U32 R209, R60, 0x10, RZ ;  /* 0x000000103cd17824 */ /* 0x000fe200078e00ff */
[C---:B------:R-:W-:Y:S01]  /*22b0*/  SHF.L.U64.HI R208, R62.reuse, 0x4, R63 ;  /* 0x000000043ed07819 */ /* 0x040fe2000001023f */
[----:B------:R-:W-:Y:S01]  /*22c0*/  IMAD.SHL.U32 R207, R62, 0x10, RZ ;  /* 0x000000103ecf7824 */ /* 0x000fe200078e00ff */
[----:B------:R-:W-:Y:S01]  /*22d0*/  SHF.R.S32.HI R65, RZ, 0x5, R65 ;  /* 0x00000005ff417819 */ /* 0x000fe20000011441 */
[----:B------:R-:W-:Y:S01]  /*22e0*/  IMAD.IADD R150, R131, 0x1, -R150 ;  /* 0x0000000183967824 */ /* 0x000fe200078e0a96 */
[----:B------:R-:W-:Y:S01]  /*22f0*/  SEL R49, R49, 0xfffffff0, !P4 ;  /* 0xfffffff031317807 */ /* 0x000fe20006000000 */
[----:B------:R-:W-:Y:S01]  /*2300*/  IMAD.SHL.U32 R147, R58, 0x4, RZ ;  /* 0x000000043a937824 */ /* 0x000fe200078e00ff */
[----:B------:R-:W-:Y:S01]  /*2310*/  SEL R47, R47, 0xffffffe0, !P5 ;  /* 0xffffffe02f2f7807 */ /* 0x000fe20006800000 */
[----:B--2---:R-:W-:-:S02]  /*2320*/  @P2 IMAD R6, R169, R18, RZ ;  /* 0x00000012a9062224 */ /* 0x004fc400078e02ff */
[----:B------:R-:W-:-:S04]  /*2330*/  @P2 IMAD.WIDE.U32 R18, R168, R18, RZ ;  /* 0x00000012a8122225 */ /* 0x000fc800078e00ff */
[----:B---3--:R-:W-:-:S04]  /*2340*/  @!P2 IMAD R7, R27, R217, RZ ;  /* 0x000000d91b07a224 */ /* 0x008fc800078e02ff */
[C---:B------:R-:W-:Y:S02]  /*2350*/  @!P2 IMAD R8, R26.reuse, R66, R7 ;  /* 0x000000421a08a224 */ /* 0x040fe400078e0207 */
[----:B------:R-:W-:-:S04]  /*2360*/  @!P2 IMAD.WIDE.U32 R26, R26, R217, RZ ;  /* 0x000000d91a1aa225 */ /* 0x000fc800078e00ff */
[----:B------:R-:W-:Y:S02]  /*2370*/  @P2 IMAD.IADD R7, R19, 0x1, R6 ;  /* 0x0000000113072824 */ /* 0x000fe400078e0206 */
[----:B------:R-:W-:Y:S02]  /*2380*/  @P2 IMAD.MOV.U32 R6, RZ, RZ, R18 ;  /* 0x000000ffff062224 */ /* 0x000fe400078e0012 */
[----:B------:R-:W-:Y:S02]  /*2390*/  @!P2 IMAD.MOV.U32 R6, RZ, RZ, R26 ;  /* 0x000000ffff06a224 */ /* 0x000fe400078e001a */
[----:B------:R-:W-:Y:S02]  /*23a0*/  @!P2 IMAD.IADD R7, R27, 0x1, R8 ;  /* 0x000000011b07a824 */ /* 0x000fe400078e0208 */
[----:B------:R-:W-:Y:S01]  /*23b0*/  IMAD R9, R25, R218, RZ ;  /* 0x000000da19097224 */ /* 0x000fe200078e02ff */
[----:B------:R-:W-:-:S03]  /*23c0*/  IADD3 R6, P0, R14, R6, RZ ;  /* 0x000000060e067210 */ /* 0x000fc60007f1e0ff */
[----:B------:R-:W-:Y:S02]  /*23d0*/  IMAD R4, R24, R153, R9 ;  /* 0x0000009918047224 */ /* 0x000fe400078e0209 */
[----:B------:R-:W-:Y:S01]  /*23e0*/  IMAD.X R7, R15, 0x1, R7, P0 ;  /* 0x000000010f077824 */ /* 0x000fe200000e0607 */
[----:B----4-:R-:W-:Y:S01]  /*23f0*/  ISETP.GE.AND P0, PT, R11, R151, PT ;  /* 0x000000970b00720c */ /* 0x010fe20003f06270 */
[----:B------:R-:W-:-:S04]  /*2400*/  IMAD.WIDE.U32 R8, R154, R62, R28 ;  /* 0x0000003e9a087225 */ /* 0x000fc800078e001c */
[----:B------:R-:W-:Y:S01]  /*2410*/  IMAD.WIDE.U32 R24, R218, R24, R6 ;  /* 0x00000018da187225 */ /* 0x000fe200078e0006 */
[----:B------:R-:W-:Y:S02]  /*2420*/  SEL R6, RZ, 0xffffffff, P0 ;  /* 0xffffffffff067807 */ /* 0x000fe40000000000 */
[----:B------:R-:W-:Y:S01]  /*2430*/  LEA R156, P0, R8, R22, 0x1 ;  /* 0x00000016089c7211 */ /* 0x000fe200078008ff */
[----:B------:R-:W-:Y:S02]  /*2440*/  IMAD.IADD R157, R9, 0x1, R157 ;  /* 0x00000001099d7824 */ /* 0x000fe400078e029d */
[----:B------:R-:W-:-:S03]  /*2450*/  @!P1 IMAD.MOV.U32 R20, RZ, RZ, RZ ;  /* 0x000000ffff149224 */ /* 0x000fc600078e00ff */
[----:B------:R-:W-:Y:S02]  /*2460*/  LEA.HI.X R157, R8, R23, R157, 0x1, P0 ;  /* 0x00000017089d7211 */ /* 0x000fe400000f0c9d */
[----:B------:R-:W-:Y:S02]  /*2470*/  IADD3 R158, P0, R14, R2, RZ ;  /* 0x000000020e9e7210 */ /* 0x000fe40007f1e0ff */
[----:B------:R-:W-:Y:S02]  /*2480*/  ISETP.GT.AND P1, PT, R134, R86, PT ;  /* 0x000000568600720c */ /* 0x000fe40003f24270 */
[-C--:B------:R-:W-:Y:S01]  /*2490*/  ISETP.GE.AND P3, PT, R14, R151.reuse, PT ;  /* 0x000000970e00720c */ /* 0x080fe20003f66270 */
[----:B------:R-:W-:Y:S01]  /*24a0*/  IMAD.X R159, R15, 0x1, R3, P0 ;  /* 0x000000010f9f7824 */ /* 0x000fe200000e0603 */
[----:B------:R-:W-:Y:S01]  /*24b0*/  ISETP.GE.AND P2, PT, R10, R151, PT ;  /* 0x000000970a00720c */ /* 0x000fe20003f46270 */
[----:B------:R-:W-:Y:S01]  /*24c0*/  IMAD.SHL.U32 R6, R6, 0x2, RZ ;  /* 0x0000000206067824 */ /* 0x000fe200078e00ff */
[----:B------:R-:W-:Y:S01]  /*24d0*/  SEL R7, RZ, 0x1, P3 ;  /* 0x00000001ff077807 */ /* 0x000fe20001800000 */
[----:B------:R-:W-:-:S02]  /*24e0*/  IMAD R167, R165, R168, RZ ;  /* 0x000000a8a5a77224 */ /* 0x000fc400078e02ff */
[----:B------:R-:W-:-:S04]  /*24f0*/  IMAD.WIDE.U32 R158, R154, R60, R158 ;  /* 0x0000003c9a9e7225 */ /* 0x000fc800078e009e */
[----:B------:R-:W-:Y:S01]  /*2500*/  IMAD.IADD R25, R25, 0x1, R4 ;  /* 0x0000000119197824 */ /* 0x000fe200078e0204 */
[----:B------:R-:W-:Y:S01]  /*2510*/  LOP3.LUT R6, R6, 0x2, R7, 0xe2, !PT ;  /* 0x0000000206067812 */ /* 0x000fe200078ee207 */
[----:B------:R-:W-:Y:S01]  /*2520*/  IMAD R167, R164, R169, R167 ;  /* 0x000000a9a4a77224 */ /* 0x000fe200078e02a7 */
[----:B------:R-:W-:Y:S01]  /*2530*/  SEL R149, RZ, 0x4, P2 ;  /* 0x00000004ff957807 */ /* 0x000fe20001000000 */
[----:B------:R-:W-:Y:S01]  /*2540*/  IMAD.IADD R161, R159, 0x1, R161 ;  /* 0x000000019fa17824 */ /* 0x000fe200078e02a1 */
[----:B------:R-:W-:Y:S01]  /*2550*/  LEA R212, P0, R158, R162, 0x1 ;  /* 0x000000a29ed47211 */ /* 0x000fe200078008ff */
[----:B------:R-:W-:Y:S01]  /*2560*/  IMAD.WIDE.U32 R164, R164, R168, R24 ;  /* 0x000000a8a4a47225 */ /* 0x000fe200078e0018 */
[----:B------:R-:W-:Y:S02]  /*2570*/  LOP3.LUT R149, R6, R149, RZ, 0xfc, !PT ;  /* 0x0000009506957212 */ /* 0x000fe400078efcff */
[----:B------:R-:W-:Y:S01]  /*2580*/  LEA.HI.X R213, R158, R163, R161, 0x1, P0 ;  /* 0x000000a39ed57211 */ /* 0x000fe200000f0ca1 */
[----:B------:R-:W-:Y:S01]  /*2590*/  IMAD.IADD R167, R165, 0x1, R167 ;  /* 0x00000001a5a77824 */ /* 0x000fe200078e02a7 */
[----:B-1----:R-:W-:Y:S07]  /*25a0*/  @!P1 BRA `(.L_x_7152) ;  /* 0x0000009400509947 */ /* 0x002fee0003800000 */
[----:B------:R-:W2:Y:S04]  /*25b0*/  LD.E.64 R32, desc[UR6][R16.64+0x120] ;  /* 0x0001200610207980 */ /* 0x000ea8000c101b00 */
[----:B------:R-:W3:Y:S04]  /*25c0*/  LD.E.64 R34, desc[UR6][R16.64+0x118] ;  /* 0x0001180610227980 */ /* 0x000ee8000c101b00 */
[----:B------:R-:W4:Y:S04]  /*25d0*/  LD.E.64 R174, desc[UR6][R16.64+0x130] ;  /* 0x0001300610ae7980 */ /* 0x000f28000c101b00 */
[----:B------:R-:W4:Y:S04]  /*25e0*/  LD.E.64 R176, desc[UR6][R16.64+0x128] ;  /* 0x0001280610b07980 */ /* 0x000f28000c101b00 */
[----:B------:R-:W4:Y:S04]  /*25f0*/  LD.E.64 R28, desc[UR6][R16.64+0x140] ;  /* 0x00014006101c7980 */ /* 0x000f28000c101b00 */
[----:B------:R-:W4:Y:S04]  /*2600*/  LD.E.64 R26, desc[UR6][R16.64+0x138] ;  /* 0x00013806101a7980 */ /* 0x000f28000c101b00 */
[----:B------:R-:W4:Y:S04]  /*2610*/  LD.E R18, desc[UR6][R16.64+0xd0] ;  /* 0x0000d00610127980 */ /* 0x000f28000c101900 */
[----:B------:R-:W4:Y:S04]  /*2620*/  LD.E.64 R24, desc[UR6][R16.64+0x108] ;  /* 0x0001080610187980 */ /* 0x000f28000c101b00 */
[----:B------:R-:W4:Y:S04]  /*2630*/  LD.E.64 R22, desc[UR6][R16.64+0x110] ;  /* 0x0001100610167980 */ /* 0x000f28000c101b00 */
[----:B------:R-:W4:Y:S04]  /*2640*/  LD.E.64 R8, desc[UR6][R16.64+0x150] ;  /* 0x0001500610087980 */ /* 0x000f28000c101b00 */
[----:B------:R-:W4:Y:S01]  /*2650*/  LD.E.64 R6, desc[UR6][R16.64+0x148] ;  /* 0x0001480610067980 */ /* 0x000f22000c101b00 */
[----:B------:R-:W-:Y:S01]  /*2660*/  SHF.R.S32.HI R21, RZ, 0x1f, R87 ;  /* 0x0000001fff157819 */ /* 0x000fe20000011457 */
[----:B-----5:R-:W-:Y:S01]  /*2670*/  IMAD.IADD R117, R20, 0x1, R5 ;  /* 0x0000000114757824 */ /* 0x020fe200078e0205 */
[----:B------:R-:W-:Y:S01]  /*2680*/  LOP3.LUT R142, R149, 0xffff, RZ, 0xc0, !PT ;  /* 0x0000ffff958e7812 */ /* 0x000fe200078ec0ff */
[C---:B------:R-:W-:Y:S01]  /*2690*/  IMAD.WIDE.U32 R172, R62.reuse, 0x60, RZ ;  /* 0x000000603eac7825 */ /* 0x040fe200078e00ff */
[----:B------:R-:W-:-:S02]  /*26a0*/  SHF.L.U64.HI R71, R62, 0x5, R63 ;  /* 0x000000053e477819 */ /* 0x000fc4000001023f */
[----:B------:R-:W-:Y:S01]  /*26b0*/  LOP3.LUT R146, R142, 0x1, RZ, 0xc0, !PT ;  /* 0x000000018e927812 */ /* 0x000fe200078ec0ff */
[----:B------:R-:W-:Y:S01]  /*26c0*/  IMAD.SHL.U32 R70, R62, 0x20, RZ ;  /* 0x000000203e467824 */ /* 0x000fe200078e00ff */
[----:B------:R-:W-:Y:S01]  /*26d0*/  LOP3.LUT R144, R142, 0x2, RZ, 0xc0, !PT ;  /* 0x000000028e907812 */ /* 0x000fe200078ec0ff */
[C---:B------:R-:W-:Y:S01]  /*26e0*/  VIADD R143, R154.reuse, 0x20 ;  /* 0x000000209a8f7836 */ /* 0x040fe20000000000 */
[C---:B------:R-:W-:Y:S01]  /*26f0*/  IADD3 R145, R154.reuse, 0x10, RZ ;  /* 0x000000109a917810 */ /* 0x040fe20007ffe0ff */
[----:B------:R-:W-:Y:S01]  /*2700*/  VIADD R141, R154, 0x30 ;  /* 0x000000309a8d7836 */ /* 0x000fe20000000000 */
[----:B------:R-:W-:Y:S01]  /*2710*/  SHF.L.U64.HI R71, R70, 0x1, R71 ;  /* 0x0000000146477819 */ /* 0x000fe20000010247 */
[----:B------:R-:W-:Y:S01]  /*2720*/  IMAD.MOV.U32 R118, RZ, RZ, R212 ;  /* 0x000000ffff767224 */ /* 0x000fe200078e00d4 */
[C---:B------:R-:W-:Y:S01]  /*2730*/  SHF.L.U64.HI R85, R60.reuse, 0x5, R61 ;  /* 0x000000053c557819 */ /* 0x040fe2000001023d */
[----:B------:R-:W-:Y:S01]  /*2740*/  IMAD.MOV.U32 R120, RZ, RZ, R156 ;  /* 0x000000ffff787224 */ /* 0x000fe200078e009c */
[----:B------:R-:W-:Y:S01]  /*2750*/  SHF.L.U32 R84, R60, 0x5, RZ ;  /* 0x000000053c547819 */ /* 0x000fe200000006ff */
[----:B------:R-:W-:Y:S01]  /*2760*/  IMAD.MOV.U32 R121, RZ, RZ, R157 ;  /* 0x000000ffff797224 */ /* 0x000fe200078e009d */
[----:B------:R-:W-:-:S02]  /*2770*/  MOV R119, R213 ;  /* 0x000000d500777202 */ /* 0x000fc40000000f00 */
[----:B------:R-:W-:Y:S02]  /*2780*/  LOP3.LUT R142, R142, 0x4, RZ, 0xc0, !PT ;  /* 0x000000048e8e7812 */ /* 0x000fe400078ec0ff */
[----:B------:R-:W-:Y:S01]  /*2790*/  SHF.L.U32 R70, R70, 0x1, RZ ;  /* 0x0000000146467819 */ /* 0x000fe200000006ff */
[----:B--2---:R-:W-:-:S04]  /*27a0*/  IMAD R3, R33, R217, RZ ;  /* 0x000000d921037224 */ /* 0x004fc800078e02ff */
[----:B------:R-:W-:Y:S02]  /*27b0*/  IMAD R0, R32, R66, R3 ;  /* 0x0000004220007224 */ /* 0x000fe400078e0203 */
[----:B---3--:R-:W-:Y:S02]  /*27c0*/  IMAD R3, R35, R217, RZ ;  /* 0x000000d923037224 */ /* 0x008fe400078e02ff */
[C---:B------:R-:W-:Y:S01]  /*27d0*/  IMAD.WIDE.U32 R32, R217.reuse, R32, R14 ;  /* 0x00000020d9207225 */ /* 0x040fe200078e000e */
[C-C-:B----4-:R-:W-:Y:S02]  /*27e0*/  SHF.L.U64.HI R104, R174.reuse, 0x4, R175.reuse ;  /* 0x00000004ae687819 */ /* 0x150fe400000102af */
[----:B------:R-:W-:Y:S01]  /*27f0*/  SHF.L.U64.HI R106, R174, 0x5, R175 ;  /* 0x00000005ae6a7819 */ /* 0x000fe200000102af */
[----:B------:R-:W-:Y:S01]  /*2800*/  IMAD.WIDE.U32 R30, R217, R34, R14 ;  /* 0x00000022d91e7225 */ /* 0x000fe200078e000e */
[C---:B------:R-:W-:Y:S02]  /*2810*/  SHF.L.U32 R89, R176.reuse, 0x4, RZ ;  /* 0x00000004b0597819 */ /* 0x040fe400000006ff */
[----:B------:R-:W-:Y:S01]  /*2820*/  SHF.L.U64.HI R88, R176, 0x4, R177 ;  /* 0x00000004b0587819 */ /* 0x000fe200000102b1 */
[----:B------:R-:W-:Y:S01]  /*2830*/  IMAD R2, R34, R66, R3 ;  /* 0x0000004222027224 */ /* 0x000fe200078e0203 */
[----:B------:R-:W-:Y:S01]  /*2840*/  SHF.R.S32.HI R3, RZ, 0x1f, R5 ;  /* 0x0000001fff037819 */ /* 0x000fe20000011405 */
[----:B------:R-:W-:Y:S01]  /*2850*/  IMAD.IADD R33, R33, 0x1, R0 ;  /* 0x0000000121217824 */ /* 0x000fe200078e0200 */
[----:B------:R-:W-:Y:S01]  /*2860*/  SHF.L.U64.HI R98, R176, 0x5, R177 ;  /* 0x00000005b0627819 */ /* 0x000fe200000102b1 */
[----:B------:R-:W-:-:S02]  /*2870*/  IMAD R4, R175, R5, RZ ;  /* 0x00000005af047224 */ /* 0x000fc400078e02ff */
[----:B------:R-:W-:Y:S02]  /*2880*/  IMAD R0, R177, R5, RZ ;  /* 0x00000005b1007224 */ /* 0x000fe400078e02ff */
[----:B------:R-:W-:Y:S01]  /*2890*/  IMAD.IADD R31, R31, 0x1, R2 ;  /* 0x000000011f1f7824 */ /* 0x000fe200078e0202 */
[----:B------:R-:W-:Y:S01]  /*28a0*/  LEA.HI R138, R18, R18, RZ, 0x1 ;  /* 0x00000012128a7211 */ /* 0x000fe200078f08ff */
[-C--:B------:R-:W-:Y:S02]  /*28b0*/  IMAD R4, R174, R3.reuse, R4 ;  /* 0x00000003ae047224 */ /* 0x080fe400078e0204 */
[C---:B------:R-:W-:Y:S01]  /*28c0*/  IMAD R3, R176.reuse, R3, R0 ;  /* 0x00000003b0037224 */ /* 0x040fe200078e0200 */
[----:B------:R-:W-:Y:S01]  /*28d0*/  SHF.R.S32.HI R138, RZ, 0x1, R138 ;  /* 0x00000001ff8a7819 */ /* 0x000fe2000001148a */
[----:B------:R-:W-:-:S03]  /*28e0*/  IMAD.WIDE.U32 R30, R176, R5, R30 ;  /* 0x00000005b01e7225 */ /* 0x000fc600078e001e */
[----:B------:R-:W-:Y:S01]  /*28f0*/  SHF.L.U32 R140, R138, 0x5, RZ ;  /* 0x000000058a8c7819 */ /* 0x000fe200000006ff */
[----:B------:R-:W-:Y:S01]  /*2900*/  IMAD R19, R29, R13, RZ ;  /* 0x0000000d1d137224 */ /* 0x000fe200078e02ff */
[----:B------:R-:W-:Y:S01]  /*2910*/  IADD3 R31, R31, R3, RZ ;  /* 0x000000031f1f7210 */ /* 0x000fe20007ffe0ff */
[----:B------:R-:W-:Y:S01]  /*2920*/  IMAD.WIDE.U32 R32, R174, R5, R32 ;  /* 0x00000005ae207225 */ /* 0x000fe200078e0020 */
[----:B------:R-:W-:Y:S02]  /*2930*/  IADD3 R3, P0, -R87, R154, RZ ;  /* 0x0000009a57037210 */ /* 0x000fe40007f1e1ff */
[----:B------:R-:W-:Y:S01]  /*2940*/  SHF.R.S32.HI R129, RZ, 0x1f, R140 ;  /* 0x0000001fff817819 */ /* 0x000fe2000001148c */
[----:B------:R-:W-:Y:S02]  /*2950*/  IMAD R0, R28, R12, R19 ;  /* 0x0000000c1c007224 */ /* 0x000fe400078e0213 */
[----:B------:R-:W-:Y:S02]  /*2960*/  IMAD R19, R27, R13, RZ ;  /* 0x0000000d1b137224 */ /* 0x000fe400078e02ff */
[----:B------:R-:W-:-:S02]  /*2970*/  IMAD.IADD R33, R33, 0x1, R4 ;  /* 0x0000000121217824 */ /* 0x000fc400078e0204 */
[C---:B------:R-:W-:Y:S02]  /*2980*/  IMAD R19, R26.reuse, R12, R19 ;  /* 0x0000000c1a137224 */ /* 0x040fe400078e0213 */
[----:B------:R-:W-:-:S04]  /*2990*/  IMAD.WIDE.U32 R26, R26, R13, R30 ;  /* 0x0000000d1a1a7225 */ /* 0x000fc800078e001e */
[----:B------:R-:W-:Y:S02]  /*29a0*/  IMAD.X R21, R155, 0x1, ~R21, P0 ;  /* 0x000000019b157824 */ /* 0x000fe400000e0e15 */
[----:B------:R-:W-:-:S04]  /*29b0*/  IMAD.WIDE.U32 R28, R28, R13, R32 ;  /* 0x0000000d1c1c7225 */ /* 0x000fc800078e0020 */
[----:B------:R-:W-:Y:S01]  /*29c0*/  IMAD.IADD R27, R27, 0x1, R19 ;  /* 0x000000011b1b7824 */ /* 0x000fe200078e0213 */
[----:B------:R-:W-:Y:S01]  /*29d0*/  IADD3 R29, R29, R0, RZ ;  /* 0x000000001d1d7210 */ /* 0x000fe20007ffe0ff */
[----:B------:R-:W-:Y:S02]  /*29e0*/  IMAD R113, R21, R176, RZ ;  /* 0x000000b015717224 */ /* 0x000fe400078e02ff */
[----:B------:R-:W-:Y:S02]  /*29f0*/  IMAD R117, R138, R117, RZ ;  /* 0x000000758a757224 */ /* 0x000fe400078e02ff */
[-C--:B------:R-:W-:Y:S02]  /*2a00*/  IMAD R113, R177, R3.reuse, R113 ;  /* 0x00000003b1717224 */ /* 0x080fe400078e0271 */
[----:B------:R-:W-:Y:S01]  /*2a10*/  IMAD R4, R154, R138, R147 ;  /* 0x0000008a9a047224 */ /* 0x000fe200078e0293 */
[----:B------:R-:W-:Y:S01]  /*2a20*/  SHF.R.S32.HI R2, RZ, 0x1f, R117 ;  /* 0x0000001fff027819 */ /* 0x000fe20000011475 */
[----:B------:R-:W-:-:S03]  /*2a30*/  IMAD.WIDE.U32 R18, R176, R3, R26 ;  /* 0x00000003b0127225 */ /* 0x000fc600078e001a */
[----:B------:R-:W-:Y:S01]  /*2a40*/  IADD3 R0, P3, R117, R4, RZ ;  /* 0x0000000475007210 */ /* 0x000fe20007f7e0ff */
[----:B------:R-:W-:Y:S01]  /*2a50*/  IMAD R109, R21, R174, RZ ;  /* 0x000000ae156d7224 */ /* 0x000fe200078e02ff */
[----:B------:R-:W-:Y:S01]  /*2a60*/  LEA R112, P0, R18, R24, 0x1 ;  /* 0x0000001812707211 */ /* 0x000fe200078008ff */
[----:B------:R-:W-:Y:S01]  /*2a70*/  IMAD.IADD R113, R19, 0x1, R113 ;  /* 0x0000000113717824 */ /* 0x000fe200078e0271 */
[----:B------:R-:W-:Y:S01]  /*2a80*/  LEA.HI.X.SX32 R5, R4, R2, 0x1, P3 ;  /* 0x0000000204057211 */ /* 0x000fe200018f0eff */
[-C--:B------:R-:W-:Y:S02]  /*2a90*/  IMAD R109, R175, R3.reuse, R109 ;  /* 0x00000003af6d7224 */ /* 0x080fe400078e026d */
[----:B------:R-:W-:Y:S01]  /*2aa0*/  IMAD.WIDE.U32 R12, R174, R3, R28 ;  /* 0x00000003ae0c7225 */ /* 0x000fe200078e001c */
[----:B------:R-:W-:-:S03]  /*2ab0*/  LEA.HI.X R113, R18, R25, R113, 0x1, P0 ;  /* 0x0000001912717211 */ /* 0x000fc600000f0c71 */
[----:B------:R-:W-:Y:S01]  /*2ac0*/  IMAD.SHL.U32 R18, R0, 0x2, RZ ;  /* 0x0000000200127824 */ /* 0x000fe200078e00ff */
[----:B------:R-:W-:Y:S01]  /*2ad0*/  IADD3 R109, R13, R109, RZ ;  /* 0x0000006d0d6d7210 */ /* 0x000fe20007ffe0ff */
[----:B------:R-:W-:Y:S01]  /*2ae0*/  IMAD.IADD R3, R147, 0x1, R4 ;  /* 0x0000000193037824 */ /* 0x000fe200078e0204 */
[----:B------:R-:W-:Y:S01]  /*2af0*/  LEA R110, P1, R12, R22, 0x1 ;  /* 0x000000160c6e7211 */ /* 0x000fe200078208ff */
[----:B------:R-:W-:Y:S01]  /*2b00*/  IMAD.SHL.U32 R148, R138, 0x10, RZ ;  /* 0x000000108a947824 */ /* 0x000fe200078e00ff */
[----:B------:R-:W-:Y:S01]  /*2b10*/  SHF.L.U64.HI R0, R0, 0x1, R5 ;  /* 0x0000000100007819 */ /* 0x000fe20000010205 */
[----:B------:R-:W-:Y:S01]  /*2b20*/  IMAD.SHL.U32 R99, R176, 0x20, RZ ;  /* 0x00000020b0637824 */ /* 0x000fe200078e00ff */
[----:B------:R-:W-:Y:S01]  /*2b30*/  LEA.HI.X R109, R12, R23, R109, 0x1, P1 ;  /* 0x000000170c6d7211 */ /* 0x000fe200008f0c6d */
[----:B------:R-:W-:Y:S01]  /*2b40*/  VIADD R139, R148, 0x40 ;  /* 0x00000040948b7836 */ /* 0x000fe20000000000 */
[-C--:B------:R-:W-:Y:S01]  /*2b50*/  IADD3 R50, P1, R8, R18.reuse, RZ ;  /* 0x0000001208327210 */ /* 0x080fe20007f3e0ff */
[----:B------:R-:W-:Y:S01]  /*2b60*/  IMAD.SHL.U32 R105, R174, 0x10, RZ ;  /* 0x00000010ae697824 */ /* 0x000fe200078e00ff */
[----:B------:R-:W-:Y:S01]  /*2b70*/  IADD3 R117, P2, R117, R3, RZ ;  /* 0x0000000375757210 */ /* 0x000fe20007f5e0ff */
[----:B------:R-:W-:Y:S01]  /*2b80*/  IMAD.IADD R136, R148, 0x1, R139 ;  /* 0x0000000194887824 */ /* 0x000fe200078e028b */
[----:B------:R-:W-:Y:S01]  /*2b90*/  IADD3 R18, P0, R6, R18, RZ ;  /* 0x0000001206127210 */ /* 0x000fe20007f1e0ff */
[----:B------:R-:W-:Y:S01]  /*2ba0*/  IMAD.X R51, R9, 0x1, R0, P1 ;  /* 0x0000000109337824 */ /* 0x000fe200008e0600 */
[----:B------:R-:W-:Y:S01]  /*2bb0*/  LEA.HI.X.SX32 R2, R3, R2, 0x1, P2 ;  /* 0x0000000203027211 */ /* 0x000fe200010f0eff */
[----:B------:R-:W-:Y:S01]  /*2bc0*/  IMAD R3, R63, 0x60, RZ ;  /* 0x000000603f037824 */ /* 0x000fe200078e02ff */
[----:B------:R-:W-:Y:S01]  /*2bd0*/  SHF.L.U32 R116, R117, 0x1, RZ ;  /* 0x0000000175747819 */ /* 0x000fe200000006ff */
[C---:B------:R-:W-:Y:S01]  /*2be0*/  IMAD.SHL.U32 R107, R174.reuse, 0x20, RZ ;  /* 0x00000020ae6b7824 */ /* 0x040fe200078e00ff */
[----:B------:R-:W-:Y:S01]  /*2bf0*/  IADD3.X R19, R7, R0, RZ, P0, !PT ;  /* 0x0000000007137210 */ /* 0x000fe200007fe4ff */
[----:B------:R-:W-:Y:S01]  /*2c00*/  IMAD.IADD R68, R173, 0x1, R3 ;  /* 0x00000001ad447824 */ /* 0x000fe200078e0203 */
[----:B------:R-:W-:Y:S01]  /*2c10*/  IADD3 R82, P1, R209, 0x40, RZ ;  /* 0x00000040d1527810 */ /* 0x000fe20007f3e0ff */
[----:B------:R-:W-:Y:S01]  /*2c20*/  IMAD R3, R175, 0x60, RZ ;  /* 0x00000060af037824 */ /* 0x000fe200078e02ff */
[----:B------:R-:W-:Y:S01]  /*2c30*/  IADD3 R78, P0, R209, 0x80, RZ ;  /* 0x00000080d14e7810 */ /* 0x000fe20007f1e0ff */
[----:B------:R-:W-:Y:S01]  /*2c40*/  IMAD.WIDE.U32 R174, R174, 0x60, RZ ;  /* 0x00000060aeae7825 */ /* 0x000fe200078e00ff */
[----:B------:R-:W-:-:S02]  /*2c50*/  SHF.L.U64.HI R117, R117, 0x1, R2 ;  /* 0x0000000175757819 */ /* 0x000fc40000010202 */
[-C--:B------:R-:W-:Y:S01]  /*2c60*/  IADD3 R114, P3, R8, R116.reuse, RZ ;  /* 0x0000007408727210 */ /* 0x080fe20007f7e0ff */
[----:B------:R-:W-:Y:S01]  /*2c70*/  IMAD.X R83, RZ, RZ, R210, P1 ;  /* 0x000000ffff537224 */ /* 0x000fe200008e06d2 */
[----:B------:R-:W-:Y:S01]  /*2c80*/  IADD3 R116, P2, R6, R116, RZ ;  /* 0x0000007406747210 */ /* 0x000fe20007f5e0ff */
[----:B------:R-:W-:Y:S01]  /*2c90*/  IMAD R138, R138, 0x30, RZ ;  /* 0x000000308a8a7824 */ /* 0x000fe200078e02ff */
[-C--:B------:R-:W-:Y:S01]  /*2ca0*/  IADD3.X R79, RZ, R210.reuse, RZ, P0, !PT ;  /* 0x000000d2ff4f7210 */ /* 0x080fe200007fe4ff */
[--C-:B------:R-:W-:Y:S01]  /*2cb0*/  IMAD.X R115, R9, 0x1, R117.reuse, P3 ;  /* 0x0000000109737824 */ /* 0x100fe200018e0675 */
[-C--:B------:R-:W-:Y:S01]  /*2cc0*/  IADD3 R80, P1, R82, R209.reuse, RZ ;  /* 0x000000d152507210 */ /* 0x080fe20007f3e0ff */
[----:B------:R-:W-:Y:S01]  /*2cd0*/  IMAD.X R117, R7, 0x1, R117, P2 ;  /* 0x0000000107757824 */ /* 0x000fe200010e0675 */
[----:B------:R-:W-:Y:S01]  /*2ce0*/  IADD3 R76, P0, R78, R209, RZ ;  /* 0x000000d14e4c7210 */ /* 0x000fe20007f1e0ff */
[----:B------:R-:W-:Y:S01]  /*2cf0*/  IMAD.MOV.U32 R9, RZ, RZ, R134 ;  /* 0x000000ffff097224 */ /* 0x000fe200078e0086 */
[----:B------:R-:W-:Y:S01]  /*2d00*/  IADD3 R137, R148, 0x80, RZ ;  /* 0x0000008094897810 */ /* 0x000fe20007ffe0ff */
[----:B------:R-:W-:Y:S01]  /*2d10*/  IMAD.X R81, R83, 0x1, R210, P1 ;  /* 0x0000000153517824 */ /* 0x000fe200008e06d2 */
[----:B------:R-:W-:-:S02]  /*2d20*/  IADD3.X R77, R79, R210, RZ, P0, !PT ;  /* 0x000000d24f4d7210 */ /* 0x000fc400007fe4ff */
[-C--:B------:R-:W-:Y:S01]  /*2d30*/  IADD3 R75, P2, R80, R209.reuse, RZ ;  /* 0x000000d1504b7210 */ /* 0x080fe20007f5e0ff */
[----:B------:R-:W-:Y:S01]  /*2d40*/  IMAD.IADD R135, R148, 0x1, R137 ;  /* 0x0000000194877824 */ /* 0x000fe200078e0289 */
[----:B------:R-:W-:Y:S02]  /*2d50*/  IADD3 R94, P0, R89, 0x80, RZ ;  /* 0x00000080595e7810 */ /* 0x000fe40007f1e0ff */
[----:B------:R-:W-:Y:S01]  /*2d60*/  IADD3 R73, P1, R76, R209, RZ ;  /* 0x000000d14c497210 */ /* 0x000fe20007f3e0ff */
[----:B------:R-:W-:Y:S01]  /*2d70*/  IMAD.X R74, R81, 0x1, R210, P2 ;  /* 0x00000001514a7824 */ /* 0x000fe200010e06d2 */
[----:B------:R-:W-:Y:S01]  /*2d80*/  IADD3 R90, P3, R89, 0x40, RZ ;  /* 0x00000040595a7810 */ /* 0x000fe20007f7e0ff */
[----:B------:R-:W-:Y:S01]  /*2d90*/  IMAD.X R95, RZ, RZ, R88, P0 ;  /* 0x000000ffff5f7224 */ /* 0x000fe200000e0658 */
[-C--:B------:R-:W-:Y:S01]  /*2da0*/  IADD3 R97, P2, R94, R89.reuse, RZ ;  /* 0x000000595e617210 */ /* 0x080fe20007f5e0ff */
[----:B------:R-:W-:Y:S01]  /*2db0*/  IMAD.X R72, R77, 0x1, R210, P1 ;  /* 0x000000014d487824 */ /* 0x000fe200008e06d2 */
[----:B------:R-:W-:Y:S01]  /*2dc0*/  IADD3.X R91, RZ, R88, RZ, P3, !PT ;  /* 0x00000058ff5b7210 */ /* 0x000fe20001ffe4ff */
[----:B------:R-:W-:Y:S01]  /*2dd0*/  IMAD.IADD R132, R148, 0x1, R135 ;  /* 0x0000000194847824 */ /* 0x000fe200078e0287 */
[----:B------:R-:W-:Y:S01]  /*2de0*/  IADD3 R93, P3, R90, R89, RZ ;  /* 0x000000595a5d7210 */ /* 0x000fe20007f7e0ff */
[----:B------:R-:W-:Y:S01]  /*2df0*/  IMAD.X R96, R95, 0x1, R88, P2 ;  /* 0x000000015f607824 */ /* 0x000fe200010e0658 */
[----:B------:R-:W-:-:S02]  /*2e00*/  IADD3 R103, P0, R99, R94, RZ ;  /* 0x0000005e63677210 */ /* 0x000fc40007f1e0ff */
[----:B------:R-:W-:Y:S01]  /*2e10*/  IADD3 R101, P1, R99, R90, RZ ;  /* 0x0000005a63657210 */ /* 0x000fe20007f3e0ff */
[----:B------:R-:W-:Y:S01]  /*2e20*/  IMAD.X R92, R91, 0x1, R88, P3 ;  /* 0x000000015b5c7824 */ /* 0x000fe200018e0658 */
[----:B------:R-:W-:Y:S01]  /*2e30*/  IADD3 R133, R148, R136, RZ ;  /* 0x0000008894857210 */ /* 0x000fe20007ffe0ff */
[C---:B------:R-:W-:Y:S01]  /*2e40*/  IMAD.X R102, R98.reuse, 0x1, R95, P0 ;  /* 0x0000000162667824 */ /* 0x040fe200000e065f */
[C---:B------:R-:W-:Y:S01]  /*2e50*/  SHF.L.U64.HI R104, R105.reuse, 0x1, R104 ;  /* 0x0000000169687819 */ /* 0x040fe20000010268 */
[----:B------:R-:W-:Y:S01]  /*2e60*/  IMAD.SHL.U32 R105, R105, 0x2, RZ ;  /* 0x0000000269697824 */ /* 0x000fe200078e00ff */
[C---:B------:R-:W-:Y:S01]  /*2e70*/  SHF.L.U64.HI R106, R107.reuse, 0x1, R106 ;  /* 0x000000016b6a7819 */ /* 0x040fe2000001026a */
[----:B------:R-:W-:Y:S01]  /*2e80*/  IMAD.SHL.U32 R107, R107, 0x2, RZ ;  /* 0x000000026b6b7824 */ /* 0x000fe200078e00ff */
[----:B------:R-:W-:Y:S02]  /*2e90*/  IADD3 R108, R175, R3, RZ ;  /* 0x00000003af6c7210 */ /* 0x000fe40007ffe0ff */
[----:B------:R-:W-:-:S02]  /*2ea0*/  IADD3.X R100, R98, R91, RZ, P1, !PT ;  /* 0x0000005b62647210 */ /* 0x000fc40000ffe4ff */
[----:B------:R-:W-:Y:S02]  /*2eb0*/  SHF.R.S32.HI R130, RZ, 0x1f, R148 ;  /* 0x0000001fff827819 */ /* 0x000fe40000011494 */
[----:B------:R-:W-:Y:S02]  /*2ec0*/  SHF.R.S32.HI R127, RZ, 0x1f, R138 ;  /* 0x0000001fff7f7819 */ /* 0x000fe4000001148a */
[----:B------:R-:W-:Y:S02]  /*2ed0*/  SHF.R.S32.HI R128, RZ, 0x1f, R139 ;  /* 0x0000001fff807819 */ /* 0x000fe4000001148b */
[----:B------:R-:W-:Y:S02]  /*2ee0*/  SHF.R.S32.HI R126, RZ, 0x1f, R137 ;  /* 0x0000001fff7e7819 */ /* 0x000fe40000011489 */
[----:B------:R-:W-:Y:S02]  /*2ef0*/  SHF.R.S32.HI R125, RZ, 0x1f, R136 ;  /* 0x0000001fff7d7819 */ /* 0x000fe40000011488 */
[----:B------:R-:W-:-:S02]  /*2f00*/  SHF.R.S32.HI R124, RZ, 0x1f, R135 ;  /* 0x0000001fff7c7819 */ /* 0x000fc40000011487 */
[----:B------:R-:W-:Y:S02]  /*2f10*/  SHF.R.S32.HI R123, RZ, 0x1f, R133 ;  /* 0x0000001fff7b7819 */ /* 0x000fe40000011485 */
[----:B------:R-:W-:-:S07]  /*2f20*/  SHF.R.S32.HI R122, RZ, 0x1f, R132 ;  /* 0x0000001fff7a7819 */ /* 0x000fce0000011484 */
.L_x_7246:
[----:B------:R-:W-:Y:S01]  /*2f30*/  IMAD.SHL.U32 R13, R9, 0x40, RZ ;  /* 0x00000040090d7824 */ /* 0x000fe200078e00ff */
[----:B------:R-:W-:Y:S01]  /*2f40*/  BSSY B0, `(.L_x_7153) ;  /* 0x0000017000007945 */ /* 0x000fe20003800000 */
[----:B-----5:R-:W-:Y:S02]  /*2f50*/  IMAD.MOV.U32 R111, RZ, RZ, R109 ;  /* 0x000000ffff6f7224 */ /* 0x020fe400078e006d */
[----:B------:R-:W-:Y:S04]  /*2f60*/  VIADD R12, R13, 0xffffffc0 ;  /* 0xffffffc00d0c7836 */ /* 0x000fe80000000000 */
[--C-:B------:R-:W-:Y:S02]  /*2f70*/  IMAD.IADD R180, R69, 0x1, -R12.reuse ;  /* 0x0000000145b47824 */ /* 0x100fe400078e0a0c */
[----:B---3--:R-:W-:Y:S03]  /*2f80*/  IMAD.IADD R178, R87, 0x1, -R12 ;  /* 0x0000000157b27824 */ /* 0x008fe600078e0a0c */
[CC--:B------:R-:W-:Y:S02]  /*2f90*/  ISETP.GE.AND P2, PT, R154.reuse, R180.reuse, PT ;  /* 0x000000b49a00720c */ /* 0x0c0fe40003f46270 */
[----:B------:R-:W-:Y:S02]  /*2fa0*/  ISETP.GE.AND P0, PT, R145, R180, PT ;  /* 0x000000b49100720c */ /* 0x000fe40003f06270 */
[----:B------:R-:W-:Y:S02]  /*2fb0*/  ISETP.GE.AND P2, PT, R154, R178, !P2 ;  /* 0x000000b29a00720c */ /* 0x000fe40005746270 */
[-C--:B------:R-:W-:Y:S02]  /*2fc0*/  ISETP.GE.AND P4, PT, R143, R180.reuse, PT ;  /* 0x000000b48f00720c */ /* 0x080fe40003f86270 */
[----:B------:R-:W-:Y:S02]  /*2fd0*/  ISETP.GE.AND P3, PT, R141, R180, PT ;  /* 0x000000b48d00720c */ /* 0x000fe40003f66270 */
[-C--:B------:R-:W-:Y:S02]  /*2fe0*/  ISETP.GE.AND P0, PT, R145, R178.reuse, !P0 ;  /* 0x000000b29100720c */ /* 0x080fe40004706270 */
[-C--:B------:R-:W-:Y:S02]  /*2ff0*/  ISETP.GE.AND P4, PT, R143, R178.reuse, !P4 ;  /* 0x000000b28f00720c */ /* 0x080fe40006786270 */
[----:B------:R-:W-:Y:S03]  /*3000*/  ISETP.GE.AND P3, PT, R141, R178, !P3 ;  /* 0x000000b28d00720c */ /* 0x000fe60005f66270 */
[----:B--2---:R-:W-:Y:S10]  /*3010*/  @!P2 BRA `(.L_x_7154) ;  /* 0x000000000024a947 */ /* 0x004ff40003800000 */
[----:B------:R-:W-:Y:S02]  /*3020*/  ISETP.NE.AND P1, PT, R146, RZ, PT ;  /* 0x000000ff9200720c */ /* 0x000fe40003f25270 */
[----:B------:R-:W-:Y:S11]  /*3030*/  ISETP.NE.AND P5, PT, R144, RZ, PT ;  /* 0x000000ff9000720c */ /* 0x000ff60003fa5270 */
[----:B------:R-:W2:Y:S04]  /*3040*/  @P1 LD.E.128 R24, desc[UR6][R110.64] ;  /* 0x000000066e181980 */ /* 0x000ea8000c101d00 */
[----:B--2---:R1:W-:Y:S01]  /*3050*/  @P1 ST.E.128 desc[UR6][R120.64], R24 ;  /* 0x0000001878001985 */ /* 0x0043e2000c101d06 */
[----:B------:R-:W-:Y:S03]  /*3060*/  ISETP.NE.AND P1, PT, R142, RZ, PT ;  /* 0x000000ff8e00720c */ /* 0x000fe60003f25270 */
[----:B------:R-:W2:Y:S04]  /*3070*/  @P5 LD.E.128 R20, desc[UR6][R110.64+0x80] ;  /* 0x000080066e145980 */ /* 0x000ea8000c101d00 */
[----:B--2---:R1:W-:Y:S06]  /*3080*/  @P5 ST.E.128 desc[UR6][R120.64+0x80], R20 ;  /* 0x0000801478005985 */ /* 0x0043ec000c101d06 */
[----:B------:R-:W2:Y:S04]  /*3090*/  @P1 LD.E.128 R4, desc[UR6][R110.64+0x100] ;  /* 0x000100066e041980 */ /* 0x000ea8000c101d00 */
[----:B--2---:R1:W-:Y:S02]  /*30a0*/  @P1 ST.E.128 desc[UR6][R120.64+0x100], R4 ;  /* 0x0001000478001985 */ /* 0x0043e4000c101d06 */
.L_x_7154:
[----:B------:R-:W-:Y:S05]  /*30b0*/  BSYNC B0 ;  /* 0x0000000000007941 */ /* 0x000fea0003800000 */
.L_x_7153:
[----:B------:R-:W-:Y:S04]  /*30c0*/  BSSY B0, `(.L_x_7155) ;  /* 0x000000f000007945 */ /* 0x000fe80003800000 */
[----:B------:R-:W-:Y:S05]  /*30d0*/  @!P0 BRA `(.L_x_7156) ;  /* 0x0000000000348947 */ /* 0x000fea0003800000 */
[----:B------:R-:W-:Y:S02]  /*30e0*/  ISETP.NE.AND P1, PT, R146, RZ, PT ;  /* 0x000000ff9200720c */ /* 0x000fe40003f25270 */
[----:B------:R-:W-:Y:S02]  /*30f0*/  IADD3 R28, P0, R110, R105, RZ ;  /* 0x000000696e1c7210 */ /* 0x000fe40007f1e0ff */
[----:B------:R-:W-:Y:S03]  /*3100*/  LEA R2, P5, R207, R120, 0x1 ;  /* 0x00000078cf027211 */ /* 0x000fe600078a08ff */
[----:B------:R-:W-:Y:S01]  /*3110*/  IMAD.X R29, R111, 0x1, R104, P0 ;  /* 0x000000016f1d7824 */ /* 0x000fe200000e0668 */
[----:B------:R-:W-:Y:S02]  /*3120*/  ISETP.NE.AND P0, PT, R144, RZ, PT ;  /* 0x000000ff9000720c */ /* 0x000fe40003f05270 */
[----:B------:R-:W-:Y:S03]  /*3130*/  LEA.HI.X R3, R207, R121, R208, 0x1, P5 ;  /* 0x00000079cf037211 */ /* 0x000fe600028f0cd0 */
[----:B-1----:R-:W2:Y:S04]  /*3140*/  @P1 LD.E.128 R24, desc[UR6][R28.64] ;  /* 0x000000061c181980 */ /* 0x002ea8000c101d00 */
[----:B--2---:R2:W-:Y:S01]  /*3150*/  @P1 ST.E.128 desc[UR6][R2.64], R24 ;  /* 0x0000001802001985 */ /* 0x0045e2000c101d06 */
[----:B------:R-:W-:Y:S03]  /*3160*/  ISETP.NE.AND P1, PT, R142, RZ, PT ;  /* 0x000000ff8e00720c */ /* 0x000fe60003f25270 */
[----:B------:R-:W3:Y:S04]  /*3170*/  @P0 LD.E.128 R20, desc[UR6][R28.64+0x80] ;  /* 0x000080061c140980 */ /* 0x000ee8000c101d00 */
[----:B---3--:R2:W-:Y:S06]  /*3180*/  @P0 ST.E.128 desc[UR6][R2.64+0x80], R20 ;  /* 0x0000801402000985 */ /* 0x0085ec000c101d06 */
[----:B------:R-:W3:Y:S04]  /*3190*/  @P1 LD.E.128 R4, desc[UR6][R28.64+0x100] ;  /* 0x000100061c041980 */ /* 0x000ee8000c101d00 */
[----:B---3--:R2:W-:Y:S02]  /*31a0*/  @P1 ST.E.128 desc[UR6][R2.64+0x100], R4 ;  /* 0x0001000402001985 */ /* 0x0085e4000c101d06 */
.L_x_7156:
[----:B------:R-:W-:Y:S05]  /*31b0*/  BSYNC B0 ;  /* 0x0000000000007941 */ /* 0x000fea0003800000 */
.L_x_7155:
[----:B------:R-:W-:Y:S04]  /*31c0*/  BSSY B0, `(.L_x_7157) ;  /* 0x000000f000007945 */ /* 0x000fe80003800000 */
[----:B------:R-:W-:Y:S05]  /*31d0*/  @!P4 BRA `(.L_x_7158) ;  /* 0x000000000034c947 */ /* 0x000fea0003800000 */
[----:B------:R-:W-:Y:S02]  /*31e0*/  ISETP.NE.AND P1, PT, R146, RZ, PT ;  /* 0x000000ff9200720c */ /* 0x000fe40003f25270 */
[----:B------:R-:W-:Y:S02]  /*31f0*/  IADD3 R28, P0, R110, R107, RZ ;  /* 0x0000006b6e1c7210 */ /* 0x000fe40007f1e0ff */
[----:B--2---:R-:W-:Y:S03]  /*3200*/  IADD3 R2, P4, R120, R70, RZ ;  /* 0x0000004678027210 */ /* 0x004fe60007f9e0ff */
[----:B------:R-:W-:Y:S01]  /*3210*/  IMAD.X R29, R111, 0x1, R106, P0 ;  /* 0x000000016f1d7824 */ /* 0x000fe200000e066a */
[----:B------:R-:W-:Y:S01]  /*3220*/  ISETP.NE.AND P0, PT, R144, RZ, PT ;  /* 0x000000ff9000720c */ /* 0x000fe20003f05270 */
[----:B------:R-:W-:Y:S04]  /*3230*/  IMAD.X R3, R121, 0x1, R71, P4 ;  /* 0x0000000179037824 */ /* 0x000fe800020e0647 */
[----:B-1----:R-:W2:Y:S04]  /*3240*/  @P1 LD.E.128 R24, desc[UR6][R28.64] ;  /* 0x000000061c181980 */ /* 0x002ea8000c101d00 */
[----:B--2---:R3:W-:Y:S01]  /*3250*/  @P1 ST.E.128 desc[UR6][R2.64], R24 ;  /* 0x0000001802001985 */ /* 0x0047e2000c101d06 */
[----:B------:R-:W-:Y:S03]  /*3260*/  ISETP.NE.AND P1, PT, R142, RZ, PT ;  /* 0x000000ff8e00720c */ /* 0x000fe60003f25270 */
[----:B------:R-:W2:Y:S04]  /*3270*/  @P0 LD.E.128 R20, desc[UR6][R28.64+0x80] ;  /* 0x000080061c140980 */ /* 0x000ea8000c101d00 */
[----:B--2---:R3:W-:Y:S06]  /*3280*/  @P0 ST.E.128 desc[UR6][R2.64+0x80], R20 ;  /* 0x0000801402000985 */ /* 0x0047ec000c101d06 */
[----:B------:R-:W2:Y:S04]  /*3290*/  @P1 LD.E.128 R4, desc[UR6][R28.64+0x100] ;  /* 0x000100061c041980 */ /* 0x000ea8000c101d00 */
[----:B--2---:R3:W-:Y:S02]  /*32a0*/  @P1 ST.E.128 desc[UR6][R2.64+0x100], R4 ;  /* 0x0001000402001985 */ /* 0x0047e4000c101d06 */
.L_x_7158:
[----:B------:R-:W-:Y:S05]  /*32b0*/  BSYNC B0 ;  /* 0x0000000000007941 */ /* 0x000fea0003800000 */
.L_x_7157:
[----:B------:R-:W-:Y:S04]  /*32c0*/  BSSY B0, `(.L_x_7159) ;  /* 0x000000f000007945 */ /* 0x000fe80003800000 */
[----:B------:R-:W-:Y:S05]  /*32d0*/  @!P3 BRA `(.L_x_7160) ;  /* 0x000000000034b947 */ /* 0x000fea0003800000 */
[----:B------:R-:W-:Y:S02]  /*32e0*/  ISETP.NE.AND P1, PT, R146, RZ, PT ;  /* 0x000000ff9200720c */ /* 0x000fe40003f25270 */
[----:B------:R-:W-:Y:S02]  /*32f0*/  IADD3 R28, P0, R110, R174, RZ ;  /* 0x000000ae6e1c7210 */ /* 0x000fe40007f1e0ff */
[----:B--23--:R-:W-:Y:S03]  /*3300*/  IADD3 R2, P3, R120, R172, RZ ;  /* 0x000000ac78027210 */ /* 0x00cfe60007f7e0ff */
        /* <DEDUP_REMOVED lines=10> */
.L_x_7160:
[----:B------:R-:W-:Y:S05]  /*33b0*/  BSYNC B0 ;  /* 0x0000000000007941 */ /* 0x000fea0003800000 */
.L_x_7159:
[----:B-1234-:R-:W2:Y:S01]  /*33c0*/  LD.E R21, desc[UR6][R16.64+0xd0] ;  /* 0x0000d00610157980 */ /* 0x01eea2000c101900 */
[----:B------:R-:W-:Y:S03]  /*33d0*/  BSSY B3, `(.L_x_7161) ;  /* 0x000080b000037945 */ /* 0x000fe60003800000 */
[----:B------:R-:W3:Y:S01]  /*33e0*/  LD.E R109, desc[UR6][R16.64+0x130] ;  /* 0x00013006106d7980 */ /* 0x000ee2000c101900 */
[----:B--2---:R-:W-:Y:S01]  /*33f0*/  ISETP.NE.AND P1, PT, R21, RZ, PT ;  /* 0x000000ff1500720c */ /* 0x004fe20003f25270 */
[----:B---3--:R-:W-:Y:S05]  /*3400*/  IMAD.U32 R109, R109, -0x40, RZ ;  /* 0xffffffc06d6d7824 */ /* 0x008fea00078e00ff */
[C---:B------:R-:W-:Y:S04]  /*3410*/  LEA R110, P0, R109.reuse, R110, 0x1 ;  /* 0x0000006e6d6e7211 */ /* 0x040fe800078008ff */
[----:B------:R-:W-:Y:S03]  /*3420*/  LEA.HI.X.SX32 R109, R109, R111, 0x1, P0 ;  /* 0x0000006f6d6d7211 */ /* 0x000fe600000f0eff */
[----:B------:R-:W-:Y:S06]  /*3430*/  @!P1 BRA `(.L_x_7162) ;  /* 0x00000078009c9947 */ /* 0x000fec0003800000 */
[----:B------:R-:W2:Y:S04]  /*3440*/  LD.E.U8 R0, desc[UR6][R16.64+0x1b3] ;  /* 0x0001b30610007980 */ /* 0x000ea8000c101100 */
[----:B------:R1:W5:Y:S01]  /*3450*/  LD.E R111, desc[UR6][R16.64+0xc0] ;  /* 0x0000c006106f7980 */ /* 0x000362000c101900 */
[----:B--2---:R-:W-:Y:S11]  /*3460*/  ISETP.NE.AND P0, PT, R0, RZ, PT ;  /* 0x000000ff0000720c */ /* 0x004ff60003f05270 */
[----:B------:R-:W-:Y:S02]  /*3470*/  @!UPT UIADD3 URZ, URZ, URZ, URZ ;  /* 0x0000003f3f3ff290 */ /* 0x000fe4000fffe03f */
[----:B-1----:R-:W-:Y:S05]  /*3480*/  @!P0 BRA `(.L_x_7163) ;  /* 0x0000002c002c8947 */ /* 0x002fea0003800000 */
[----:B------:R-:W-:Y:S04]  /*3490*/  BSSY B1, `(.L_x_7164) ;  /* 0x00000a2000017945 */ /* 0x000fe80003800000 */
[----:B------:R-:W-:Y:S05]  /*34a0*/  @!P2 BRA `(.L_x_7165) ;  /* 0x000000080080a947 */ /* 0x000fea0003800000 */
[-C--:B-----5:R-:W-:Y:S01]  /*34b0*/  ISETP.GE.AND P0, PT, R14, R111.reuse, PT ;  /* 0x0000006f0e00720c */ /* 0x0a0fe20003f06270 */
[----:B------:R-:W-:Y:S01]  /*34c0*/  BSSY B0, `(.L_x_7166) ;  /* 0x0000036000007945 */ /* 0x000fe20003800000 */
[-C--:B------:R-:W-:Y:S02]  /*34d0*/  ISETP.GE.AND P2, PT, R11, R111.reuse, PT ;  /* 0x0000006f0b00720c */ /* 0x080fe40003f46270 */
[----:B------:R-:W-:Y:S09]  /*34e0*/  ISETP.GE.AND P1, PT, R10, R111, PT ;  /* 0x0000006f0a00720c */ /* 0x000ff20003f26270 */
[----:B------:R-:W-:Y:S05]  /*34f0*/  @P0 BRA `(.L_x_7167) ;  /* 0x0000000000c80947 */ /* 0x000fea0003800000 */
[----:B------:R-:W-:Y:S01]  /*3500*/  ISETP.GE.AND P0, PT, R14, R21, PT ;  /* 0x000000150e00720c */ /* 0x000fe20003f06270 */
[----:B------:R-:W2:Y:S11]  /*3510*/  LD.E.128 R24, desc[UR6][R112.64] ;  /* 0x0000000670187980 */ /* 0x000eb6000c101d00 */
[----:B------:R-:W-:Y:S01]  /*3520*/  @!UPT UIADD3 URZ, URZ, URZ, URZ ;  /* 0x0000003f3f3ff290 */ /* 0x000fe2000fffe03f */
[----:B------:R-:W3:Y:S06]  /*3530*/  @!P0 LD.E.64 R34, desc[UR6][R50.64] ;  /* 0x0000000632228980 */ /* 0x000eec000c101b00 */
[----:B------:R-:W4:Y:S01]  /*3540*/  @!P0 LD.E.64 R6, desc[UR6][R18.64] ;  /* 0x0000000612068980 */ /* 0x000f22000c101b00 */
[--C-:B---3--:R-:W-:Y:S01]  /*3550*/  @!P0 HADD2.F32 R29, -RZ, R34.reuse.H0_H0 ;  /* 0x20000022ff1d8230 */ /* 0x108fe20000004100 */
[----:B--2---:R-:W-:Y:S01]  /*3560*/  @!P0 MOV R22, R24 ;  /* 0x0000001800168202 */ /* 0x004fe20000000f00 */
[----:B------:R-:W-:Y:S01]  /*3570*/  @!P0 HADD2.F32 R30, -RZ, R35.H0_H0 ;  /* 0x20000023ff1e8230 */ /* 0x000fe20000004100 */
[----:B------:R-:W-:Y:S01]  /*3580*/  @!P0 MOV R8, R25 ;  /* 0x0000001900088202 */ /* 0x000fe20000000f00 */
[----:B------:R-:W-:Y:S02]  /*3590*/  @!P0 HADD2.F32 R33, -RZ, R34.H1_H1 ;  /* 0x30000022ff218230 */ /* 0x000fe40000004100 */
[----:B------:R-:W-:Y:S02]  /*35a0*/  @!P0 HADD2.F32 R23, -RZ, R22.H1_H1 ;  /* 0x30000016ff178230 */ /* 0x000fe40000004100 */
[----:B----4-:R-:W-:Y:S02]  /*35b0*/  @!P0 HADD2.F32 R20, -RZ, R6.H0_H0 ;  /* 0x20000006ff148230 */ /* 0x010fe40000004100 */
[----:B------:R-:W-:Y:S01]  /*35c0*/  @!P0 HADD2.F32 R31, -RZ, R22.H0_H0 ;  /* 0x20000016ff1f8230 */ /* 0x000fe20000004100 */
[----:B------:R-:W-:Y:S01]  /*35d0*/  @!P0 MOV R22, R26 ;  /* 0x0000001a00168202 */ /* 0x000fe20000000f00 */
[----:B------:R-:W-:Y:S02]  /*35e0*/  @!P0 HADD2.F32 R6, -RZ, R6.H1_H1 ;  /* 0x30000006ff068230 */ /* 0x000fe40000004100 */
[C---:B------:R-:W-:Y:S01]  /*35f0*/  @!P0 FMUL.FTZ R37, R23.reuse, R29 ;  /* 0x0000001d17258220 */ /* 0x040fe20000410000 */
[-C--:B------:R-:W-:Y:S01]  /*3600*/  @!P0 FMUL.FTZ R0, R23, R20.reuse ;  /* 0x0000001417008220 */ /* 0x080fe20000410000 */
[--C-:B------:R-:W-:Y:S02]  /*3610*/  @!P0 HADD2.F32 R23, -RZ, R8.reuse.H1_H1 ;  /* 0x30000008ff178230 */ /* 0x100fe40000004100 */
[----:B------:R-:W-:Y:S01]  /*3620*/  @!P0 FFMA.FTZ R37, R31, R20, -R37 ;  /* 0x000000141f258223 */ /* 0x000fe20000010825 */
[----:B------:R-:W-:Y:S01]  /*3630*/  @!P0 MOV R20, R27 ;  /* 0x0000001b00148202 */ /* 0x000fe20000000f00 */
[----:B------:R-:W-:Y:S01]  /*3640*/  @!P0 FFMA.FTZ R0, R29, R31, R0 ;  /* 0x0000001f1d008223 */ /* 0x000fe20000010000 */
[--C-:B------:R-:W-:Y:S02]  /*3650*/  @!P0 HADD2.F32 R5, -RZ, R7.reuse.H0_H0 ;  /* 0x20000007ff058230 */ /* 0x100fe40000004100 */
[C---:B------:R-:W-:Y:S01]  /*3660*/  @!P0 FMUL.FTZ R2, R23.reuse, R6 ;  /* 0x0000000617028220 */ /* 0x040fe20000410000 */
[----:B------:R-:W-:Y:S02]  /*3670*/  @!P0 HADD2.F32 R29, -RZ, R8.H0_H0 ;  /* 0x20000008ff1d8230 */ /* 0x000fe40000004100 */
[----:B------:R-:W-:Y:S01]  /*3680*/  @!P0 FMUL.FTZ R39, R23, R33 ;  /* 0x0000002117278220 */ /* 0x000fe20000410000 */
[----:B------:R-:W-:Y:S01]  /*3690*/  @!P0 F2FP.F16.F32.PACK_AB R37, R0, R37 ;  /* 0x000000250025823e */ /* 0x000fe200000000ff */
[----:B------:R-:W-:Y:S02]  /*36a0*/  @!P0 HADD2.F32 R28, -RZ, R22.H1_H1 ;  /* 0x30000016ff1c8230 */ /* 0x000fe40000004100 */
[----:B------:R-:W-:Y:S01]  /*36b0*/  @!P0 HADD2.F32 R7, -RZ, R7.H1_H1 ;  /* 0x30000007ff078230 */ /* 0x000fe20000004100 */
[----:B------:R-:W-:Y:S01]  /*36c0*/  @!P0 MOV R24, R37 ;  /* 0x0000002500188202 */ /* 0x000fe20000000f00 */
[----:B------:R-:W-:Y:S02]  /*36d0*/  @!P0 HADD2.F32 R35, -RZ, R35.H1_H1 ;  /* 0x30000023ff238230 */ /* 0x000fe40000004100 */
[C---:B------:R-:W-:Y:S01]  /*36e0*/  @!P0 FMUL.FTZ R3, R28.reuse, R5 ;  /* 0x000000051c038220 */ /* 0x040fe20000410000 */
[----:B------:R-:W-:Y:S02]  /*36f0*/  @!P0 HADD2.F32 R8, -RZ, R20.H1_H1 ;  /* 0x30000014ff088230 */ /* 0x000fe40000004100 */
[----:B------:R-:W-:Y:S01]  /*3700*/  @!P0 FMUL.FTZ R36, R28, R30 ;  /* 0x0000001e1c248220 */ /* 0x000fe20000410000 */
[----:B------:R-:W-:Y:S02]  /*3710*/  @!P0 HADD2.F32 R32, -RZ, R22.H0_H0 ;  /* 0x20000016ff208230 */ /* 0x000fe40000004100 */
[----:B------:R-:W-:Y:S01]  /*3720*/  @!P0 FFMA.FTZ R2, R33, R29, R2 ;  /* 0x0000001d21028223 */ /* 0x000fe20000010002 */
[----:B------:R-:W-:Y:S02]  /*3730*/  @!P0 HADD2.F32 R34, -RZ, R20.H0_H0 ;  /* 0x20000014ff228230 */ /* 0x000fe40000004100 */
[C---:B------:R-:W-:Y:S01]  /*3740*/  @!P0 FMUL.FTZ R41, R8.reuse, R35 ;  /* 0x0000002308298220 */ /* 0x040fe20000410000 */
[----:B------:R-:W-:Y:S01]  /*3750*/  @!P0 FMUL.FTZ R4, R8, R7 ;  /* 0x0000000708048220 */ /* 0x000fe20000410000 */
[----:B------:R-:W-:Y:S01]  /*3760*/  @!P0 FFMA.FTZ R3, R30, R32, R3 ;  /* 0x000000201e038223 */ /* 0x000fe20000010003 */
[----:B------:R-:W-:Y:S01]  /*3770*/  @!P0 FFMA.FTZ R39, R29, R6, -R39 ;  /* 0x000000061d278223 */ /* 0x000fe20000010827 */
[----:B------:R-:W-:Y:S01]  /*3780*/  @!P0 FFMA.FTZ R36, R32, R5, -R36 ;  /* 0x0000000520248223 */ /* 0x000fe20000010824 */
        /* <DEDUP_REMOVED lines=8> */
[----:B------:R1:W-:Y:S02]  /*3810*/  ST.E.128 desc[UR6][R118.64], R24 ;  /* 0x0000001876007985 */ /* 0x0003e4000c101d06 */
.L_x_7167:
[----:B------:R-:W-:Y:S05]  /*3820*/  BSYNC B0 ;  /* 0x0000000000007941 */ /* 0x000fea0003800000 */
.L_x_7166:
[----:B------:R-:W-:Y:S04]  /*3830*/  BSSY B0, `(.L_x_7168) ;  /* 0x0000034000007945 */ /* 0x000fe80003800000 */
[----:B------:R-:W-:Y:S05]  /*3840*/  @P2 BRA `(.L_x_7169) ;  /* 0x0000000000c82947 */ /* 0x000fea0003800000 */
[----:B------:R-:W-:Y:S01]  /*3850*/  ISETP.GE.AND P0, PT, R11, R21, PT ;  /* 0x000000150b00720c */ /* 0x000fe20003f06270 */
[----:B-1----:R-:W2:Y:S11]  /*3860*/  LD.E.128 R24, desc[UR6][R112.64+0x80] ;  /* 0x0000800670187980 */ /* 0x002eb6000c101d00 */
        /* <DEDUP_REMOVED lines=48> */
.L_x_7169:
[----:B------:R-:W-:Y:S05]  /*3b70*/  BSYNC B0 ;  /* 0x0000000000007941 */ /* 0x000fea0003800000 */
.L_x_7168:
[----:B------:R-:W-:Y:S05]  /*3b80*/  @P1 BRA `(.L_x_7165) ;  /* 0x0000000000c81947 */ /* 0x000fea0003800000 */
[----:B------:R-:W-:Y:S01]  /*3b90*/  ISETP.GE.AND P0, PT, R10, R21, PT ;  /* 0x000000150a00720c */ /* 0x000fe20003f06270 */
[----:B-12---:R-:W2:Y:S11]  /*3ba0*/  LD.E.128 R24, desc[UR6][R112.64+0x100] ;  /* 0x0001000670187980 */ /* 0x006eb6000c101d00 */
        /* <DEDUP_REMOVED lines=48> */
.L_x_7165:
[----:B------:R-:W-:Y:S05]  /*3eb0*/  BSYNC B1 ;  /* 0x0000000000017941 */ /* 0x000fea0003800000 */
.L_x_7164:
[C---:B------:R-:W-:Y:S01]  /*3ec0*/  ISETP.GE.AND P0, PT, R145.reuse, R180, PT ;  /* 0x000000b49100720c */ /* 0x040fe20003f06270 */
[----:B------:R-:W-:Y:S03]  /*3ed0*/  BSSY B1, `(.L_x_7170) ;  /* 0x00000b3000017945 */ /* 0x000fe60003800000 */
[----:B------:R-:W-:Y:S11]  /*3ee0*/  ISETP.GE.AND P0, PT, R145, R178, !P0 ;  /* 0x000000b29100720c */ /* 0x000ff60004706270 */
[----:B------:R-:W-:Y:S02]  /*3ef0*/  @!UPT UIADD3 URZ, URZ, URZ, URZ ;  /* 0x0000003f3f3ff290 */ /* 0x000fe4000fffe03f */
[----:B------:R-:W-:Y:S05]  /*3f00*/  @!P0 BRA `(.L_x_7171) ;  /* 0x0000000800bc8947 */ /* 0x000fea0003800000 */
[-C--:B-----5:R-:W-:Y:S01]  /*3f10*/  ISETP.GE.AND P0, PT, R14, R111.reuse, PT ;  /* 0x0000006f0e00720c */ /* 0x0a0fe20003f06270 */
[C---:B------:R-:W-:Y:S01]  /*3f20*/  IMAD.SHL.U32 R5, R148.reuse, 0x2, RZ ;  /* 0x0000000294057824 */ /* 0x040fe200078e00ff */
[----:B------:R-:W-:Y:S01]  /*3f30*/  SHF.L.U64.HI R3, R148, 0x1, R130 ;  /* 0x0000000194037819 */ /* 0x000fe20000010282 */
[----:B------:R-:W-:Y:S01]  /*3f40*/  BSSY B0, `(.L_x_7172) ;  /* 0x000003d000007945 */ /* 0x000fe20003800000 */
[----:B------:R-:W-:Y:S02]  /*3f50*/  ISETP.GE.AND P2, PT, R11, R111, PT ;  /* 0x0000006f0b00720c */ /* 0x000fe40003f46270 */
[-C--:B------:R-:W-:Y:S02]  /*3f60*/  IADD3 R22, P4, R18, R5.reuse, RZ ;  /* 0x0000000512167210 */ /* 0x080fe40007f9e0ff */
[----:B------:R-:W-:Y:S02]  /*3f70*/  IADD3 R38, P3, R50, R5, RZ ;  /* 0x0000000532267210 */ /* 0x000fe40007f7e0ff */
[----:B------:R-:W-:Y:S01]  /*3f80*/  ISETP.GE.AND P1, PT, R10, R111, PT ;  /* 0x0000006f0a00720c */ /* 0x000fe20003f26270 */
[--C-:B------:R-:W-:Y:S02]  /*3f90*/  IMAD.X R23, R19, 0x1, R3.reuse, P4 ;  /* 0x0000000113177824 */ /* 0x100fe400020e0603 */
[----:B------:R-:W-:Y:S01]  /*3fa0*/  IMAD.X R39, R51, 0x1, R3, P3 ;  /* 0x0000000133277824 */ /* 0x000fe200018e0603 */
[----:B------:R-:W-:Y:S09]  /*3fb0*/  @P0 BRA `(.L_x_7173) ;  /* 0x0000000000d40947 */ /* 0x000ff20003800000 */
[C---:B------:R-:W-:Y:S02]  /*3fc0*/  LEA R40, P3, R89.reuse, R112, 0x1 ;  /* 0x0000007059287211 */ /* 0x040fe400078608ff */
[----:B------:R-:W-:Y:S02]  /*3fd0*/  ISETP.GE.AND P0, PT, R14, R21, PT ;  /* 0x000000150e00720c */ /* 0x000fe40003f06270 */
[----:B------:R-:W-:Y:S02]  /*3fe0*/  LEA.HI.X R41, R89, R113, R88, 0x1, P3 ;  /* 0x0000007159297211 */ /* 0x000fe400018f0c58 */
[C---:B------:R-:W-:Y:S03]  /*3ff0*/  LEA R52, P3, R209.reuse, R118, 0x1 ;  /* 0x00000076d1347211 */ /* 0x040fe600078608ff */
[----:B-123--:R-:W2:Y:S01]  /*4000*/  LD.E.128 R24, desc[UR6][R40.64] ;  /* 0x0000000628187980 */ /* 0x00eea2000c101d00 */
[----:B------:R-:W-:Y:S07]  /*4010*/  LEA.HI.X R53, R209, R119, R210, 0x1, P3 ;  /* 0x00000077d1357211 */ /* 0x000fee00018f0cd2 */
        /* <DEDUP_REMOVED lines=47> */
.L_x_7173:
[----:B------:R-:W-:Y:S05]  /*4310*/  BSYNC B0 ;  /* 0x0000000000007941 */ /* 0x000fea0003800000 */
.L_x_7172:
[----:B------:R-:W-:Y:S04]  /*4320*/  BSSY B0, `(.L_x_7174) ;  /* 0x0000037000007945 */ /* 0x000fe80003800000 */
[----:B------:R-:W-:Y:S05]  /*4330*/  @P2 BRA `(.L_x_7175) ;  /* 0x0000000000d42947 */ /* 0x000fea0003800000 */
[C---:B------:R-:W-:Y:S02]  /*4340*/  LEA R40, P2, R90.reuse, R112, 0x1 ;  /* 0x000000705a287211 */ /* 0x040fe400078408ff */
[----:B------:R-:W-:Y:S02]  /*4350*/  ISETP.GE.AND P0, PT, R11, R21, PT ;  /* 0x000000150b00720c */ /* 0x000fe40003f06270 */
[----:B------:R-:W-:Y:S02]  /*4360*/  LEA.HI.X R41, R90, R113, R91, 0x1, P2 ;  /* 0x000000715a297211 */ /* 0x000fe400010f0c5b */
[C---:B----4-:R-:W-:Y:S03]  /*4370*/  LEA R52, P2, R82.reuse, R118, 0x1 ;  /* 0x0000007652347211 */ /* 0x050fe600078408ff */
        /* <DEDUP_REMOVED lines=49> */
.L_x_7175:
[----:B------:R-:W-:Y:S05]  /*4690*/  BSYNC B0 ;  /* 0x0000000000007941 */ /* 0x000fea0003800000 */
.L_x_7174:
[----:B------:R-:W-:Y:S05]  /*46a0*/  @P1 BRA `(.L_x_7171) ;  /* 0x0000000000d41947 */ /* 0x000fea0003800000 */
[----:B------:R-:W-:Y:S02]  /*46b0*/  LEA R40, P1, R94, R112, 0x1 ;  /* 0x000000705e287211 */ /* 0x000fe400078208ff */
[----:B------:R-:W-:Y:S02]  /*46c0*/  ISETP.GE.AND P0, PT, R10, R21, PT ;  /* 0x000000150a00720c */ /* 0x000fe40003f06270 */
[----:B------:R-:W-:Y:S02]  /*46d0*/  LEA.HI.X R41, R94, R113, R95, 0x1, P1 ;  /* 0x000000715e297211 */ /* 0x000fe400008f0c5f */
[----:B------:R-:W-:Y:S03]  /*46e0*/  LEA R42, P1, R78, R118, 0x1 ;  /* 0x000000764e2a7211 */ /* 0x000fe600078208ff */
[----:B-1234-:R-:W2:Y:S08]  /*46f0*/  LD.E.128 R24, desc[UR6][R40.64] ;  /* 0x0000000628187980 */ /* 0x01eeb0000c101d00 */
[----:B------:R-:W3:Y:S06]  /*4700*/  @!P0 LD.E.64 R38, desc[UR6][R38.64+0x80] ;  /* 0x0000800626268980 */ /* 0x000eec000c101b00 */
[----:B------:R1:W4:Y:S01]  /*4710*/  @!P0 LD.E.64 R6, desc[UR6][R22.64+0x80] ;  /* 0x0000800616068980 */ /* 0x000322000c101b00 */
[--C-:B---3--:R-:W-:Y:S01]  /*4720*/  @!P0 HADD2.F32 R31, -RZ, R38.reuse.H0_H0 ;  /* 0x20000026ff1f8230 */ /* 0x108fe20000004100 */
[----:B--2---:R-:W-:Y:S01]  /*4730*/  @!P0 MOV R28, R24 ;  /* 0x00000018001c8202 */ /* 0x004fe20000000f00 */
[----:B------:R-:W-:Y:S01]  /*4740*/  @!P0 HADD2.F32 R35, -RZ, R38.H1_H1 ;  /* 0x30000026ff238230 */ /* 0x000fe20000004100 */
[----:B------:R-:W-:Y:S01]  /*4750*/  @!P0 MOV R8, R25 ;  /* 0x0000001900088202 */ /* 0x000fe20000000f00 */
[----:B------:R-:W-:Y:S01]  /*4760*/  @!P0 HADD2.F32 R30, -RZ, R39.H0_H0 ;  /* 0x20000027ff1e8230 */ /* 0x000fe20000004100 */
[----:B-1----:R-:W-:Y:S01]  /*4770*/  @!P0 MOV R22, R26 ;  /* 0x0000001a00168202 */ /* 0x002fe20000000f00 */
[----:B------:R-:W-:Y:S02]  /*4780*/  @!P0 HADD2.F32 R29, -RZ, R28.H1_H1 ;  /* 0x3000001cff1d8230 */ /* 0x000fe40000004100 */
[----:B----4-:R-:W-:Y:S02]  /*4790*/  @!P0 HADD2.F32 R20, -RZ, R6.H0_H0 ;  /* 0x20000006ff148230 */ /* 0x010fe40000004100 */
[----:B------:R-:W-:Y:S02]  /*47a0*/  @!P0 HADD2.F32 R33, -RZ, R28.H0_H0 ;  /* 0x2000001cff218230 */ /* 0x000fe40000004100 */
[C---:B------:R-:W-:Y:S01]  /*47b0*/  @!P0 FMUL.FTZ R41, R29.reuse, R31 ;  /* 0x0000001f1d298220 */ /* 0x040fe20000410000 */
[----:B------:R-:W-:Y:S02]  /*47c0*/  @!P0 HADD2.F32 R6, -RZ, R6.H1_H1 ;  /* 0x30000006ff068230 */ /* 0x000fe40000004100 */
[-C--:B------:R-:W-:Y:S01]  /*47d0*/  @!P0 FMUL.FTZ R0, R29, R20.reuse ;  /* 0x000000141d008220 */ /* 0x080fe20000410000 */
[--C-:B------:R-:W-:Y:S02]  /*47e0*/  @!P0 HADD2.F32 R23, -RZ, R8.reuse.H1_H1 ;  /* 0x30000008ff178230 */ /* 0x100fe40000004100 */
[----:B------:R-:W-:Y:S01]  /*47f0*/  @!P0 FFMA.FTZ R41, R33, R20, -R41 ;  /* 0x0000001421298223 */ /* 0x000fe20000010829 */
[----:B------:R-:W-:Y:S01]  /*4800*/  @!P0 MOV R20, R27 ;  /* 0x0000001b00148202 */ /* 0x000fe20000000f00 */
[----:B------:R-:W-:Y:S01]  /*4810*/  @!P0 FFMA.FTZ R0, R31, R33, R0 ;  /* 0x000000211f008223 */ /* 0x000fe20000010000 */
[----:B------:R-:W-:Y:S02]  /*4820*/  @!P0 HADD2.F32 R31, -RZ, R8.H0_H0 ;  /* 0x20000008ff1f8230 */ /* 0x000fe40000004100 */
[C---:B------:R-:W-:Y:S01]  /*4830*/  @!P0 FMUL.FTZ R2, R23.reuse, R6 ;  /* 0x0000000617028220 */ /* 0x040fe20000410000 */
[--C-:B------:R-:W-:Y:S02]  /*4840*/  @!P0 HADD2.F32 R5, -RZ, R7.reuse.H0_H0 ;  /* 0x20000007ff058230 */ /* 0x100fe40000004100 */
[----:B------:R-:W-:Y:S01]  /*4850*/  @!P0 FMUL.FTZ R43, R23, R35 ;  /* 0x00000023172b8220 */ /* 0x000fe20000410000 */
[----:B------:R-:W-:Y:S01]  /*4860*/  @!P0 F2FP.F16.F32.PACK_AB R41, R0, R41 ;  /* 0x000000290029823e */ /* 0x000fe200000000ff */
[----:B------:R-:W-:Y:S02]  /*4870*/  @!P0 HADD2.F32 R28, -RZ, R22.H1_H1 ;  /* 0x30000016ff1c8230 */ /* 0x000fe40000004100 */
[----:B------:R-:W-:Y:S01]  /*4880*/  @!P0 FFMA.FTZ R2, R35, R31, R2 ;  /* 0x0000001f23028223 */ /* 0x000fe20000010002 */
[----:B------:R-:W-:Y:S01]  /*4890*/  @!P0 HADD2.F32 R7, -RZ, R7.H1_H1 ;  /* 0x30000007ff078230 */ /* 0x000fe20000004100 */
[----:B------:R-:W-:Y:S01]  /*48a0*/  @!P0 MOV R24, R41 ;  /* 0x0000002900188202 */ /* 0x000fe20000000f00 */
[----:B------:R-:W-:Y:S02]  /*48b0*/  @!P0 HADD2.F32 R37, -RZ, R39.H1_H1 ;  /* 0x30000027ff258230 */ /* 0x000fe40000004100 */
[C---:B------:R-:W-:Y:S01]  /*48c0*/  @!P0 FMUL.FTZ R3, R28.reuse, R5 ;  /* 0x000000051c038220 */ /* 0x040fe20000410000 */
[----:B------:R-:W-:Y:S02]  /*48d0*/  @!P0 HADD2.F32 R8, -RZ, R20.H1_H1 ;  /* 0x30000014ff088230 */ /* 0x000fe40000004100 */
[----:B------:R-:W-:Y:S01]  /*48e0*/  @!P0 FMUL.FTZ R36, R28, R30 ;  /* 0x0000001e1c248220 */ /* 0x000fe20000410000 */
[----:B------:R-:W-:Y:S02]  /*48f0*/  @!P0 HADD2.F32 R32, -RZ, R22.H0_H0 ;  /* 0x20000016ff208230 */ /* 0x000fe40000004100 */
[----:B------:R-:W-:Y:S01]  /*4900*/  @!P0 FFMA.FTZ R43, R31, R6, -R43 ;  /* 0x000000061f2b8223 */ /* 0x000fe2000001082b */
[----:B------:R-:W-:Y:S02]  /*4910*/  @!P0 HADD2.F32 R34, -RZ, R20.H0_H0 ;  /* 0x20000014ff228230 */ /* 0x000fe40000004100 */
[C---:B------:R-:W-:Y:S01]  /*4920*/  @!P0 FMUL.FTZ R45, R8.reuse, R37 ;  /* 0x00000025082d8220 */ /* 0x040fe20000410000 */
[----:B------:R-:W-:Y:S01]  /*4930*/  @!P0 FMUL.FTZ R4, R8, R7 ;  /* 0x0000000708048220 */ /* 0x000fe20000410000 */
[----:B------:R-:W-:Y:S01]  /*4940*/  @!P0 FFMA.FTZ R3, R30, R32, R3 ;  /* 0x000000201e038223 */ /* 0x000fe20000010003 */
[----:B------:R-:W-:Y:S01]  /*4950*/  @!P0 F2FP.F16.F32.PACK_AB R40, R2, R43 ;  /* 0x0000002b0228823e */ /* 0x000fe200000000ff */
[----:B------:R-:W-:Y:S01]  /*4960*/  @!P0 FFMA.FTZ R36, R32, R5, -R36 ;  /* 0x0000000520248223 */ /* 0x000fe20000010824 */
[----:B------:R-:W-:Y:S01]  /*4970*/  LEA.HI.X R43, R78, R119, R79, 0x1, P1 ;  /* 0x000000774e2b7211 */ /* 0x000fe200008f0c4f */
[----:B------:R-:W-:Y:S01]  /*4980*/  @!P0 FFMA.FTZ R45, R34, R7, -R45 ;  /* 0x00000007222d8223 */ /* 0x000fe2000001082d */
[----:B------:R-:W-:Y:S01]  /*4990*/  @!P0 MOV R25, R40 ;  /* 0x0000002800198202 */ /* 0x000fe20000000f00 */
[----:B------:R-:W-:Y:S01]  /*49a0*/  @!P0 FFMA.FTZ R4, R37, R34, R4 ;  /* 0x0000002225048223 */ /* 0x000fe20000010004 */
[----:B------:R-:W-:Y:S04]  /*49b0*/  @!P0 F2FP.F16.F32.PACK_AB R36, R3, R36 ;  /* 0x000000240324823e */ /* 0x000fe800000000ff */
[----:B------:R-:W-:Y:S02]  /*49c0*/  @!P0 F2FP.F16.F32.PACK_AB R45, R4, R45 ;  /* 0x0000002d042d823e */ /* 0x000fe400000000ff */
[----:B------:R-:W-:Y:S02]  /*49d0*/  @!P0 MOV R26, R36 ;  /* 0x00000024001a8202 */ /* 0x000fe40000000f00 */
[----:B------:R-:W-:Y:S05]  /*49e0*/  @!P0 MOV R27, R45 ;  /* 0x0000002d001b8202 */ /* 0x000fea0000000f00 */
[----:B------:R1:W-:Y:S02]  /*49f0*/  ST.E.128 desc[UR6][R42.64], R24 ;  /* 0x000000182a007985 */ /* 0x0003e4000c101d06 */
.L_x_7171:
[----:B------:R-:W-:Y:S05]  /*4a00*/  BSYNC B1 ;  /* 0x0000000000017941 */ /* 0x000fea0003800000 */
.L_x_7170:
        /* <DEDUP_REMOVED lines=19> */
[C---:B-1--4-:R-:W-:Y:S03]  /*4b40*/  LEA R52, P3, R84.reuse, R118, 0x1 ;  /* 0x0000007654347211 */ /* 0x052fe600078608ff */
[----:B--23--:R-:W2:Y:S01]  /*4b50*/  LD.E.128 R24, desc[UR6][R40.64] ;  /* 0x0000000628187980 */ /* 0x00cea2000c101d00 */
        /* <DEDUP_REMOVED lines=48> */
.L_x_7179:
[----:B------:R-:W-:Y:S05]  /*4e60*/  BSYNC B0 ;  /* 0x0000000000007941 */ /* 0x000fea0003800000 */
.L_x_7178:
[----:B------:R-:W-:Y:S04]  /*4e70*/  BSSY B0, `(.L_x_7180) ;  /* 0x0000037000007945 */ /* 0x000fe80003800000 */
[----:B------:R-:W-:Y:S05]  /*4e80*/  @P2 BRA `(.L_x_7181) ;  /* 0x0000000000d42947 */ /* 0x000fea0003800000 */
[----:B------:R-:W-:Y:S02]  /*4e90*/  LEA R40, P2, R93, R112, 0x1 ;  /* 0x000000705d287211 */ /* 0x000fe400078408ff */
        /* <DEDUP_REMOVED lines=52> */
.L_x_7181:
[----:B------:R-:W-:Y:S05]  /*51e0*/  BSYNC B0 ;  /* 0x0000000000007941 */ /* 0x000fea0003800000 */
.L_x_7180:
[----:B------:R-:W-:Y:S05]  /*51f0*/  @P1 BRA `(.L_x_7177) ;  /* 0x0000000000d41947 */ /* 0x000fea0003800000 */
[C---:B------:R-:W-:Y:S02]  /*5200*/  LEA R40, P1, R97.reuse, R112, 0x1 ;  /* 0x0000007061287211 */ /* 0x040fe400078208ff */
[----:B------:R-:W-:Y:S02]  /*5210*/  ISETP.GE.AND P0, PT, R10, R21, PT ;  /* 0x000000150a00720c */ /* 0x000fe40003f06270 */
[----:B------:R-:W-:Y:S02]  /*5220*/  LEA.HI.X R41, R97, R113, R96, 0x1, P1 ;  /* 0x0000007161297211 */ /* 0x000fe400008f0c60 */
[----:B-1----:R-:W-:Y:S03]  /*5230*/  LEA R42, P1, R76, R118, 0x1 ;  /* 0x000000764c2a7211 */ /* 0x002fe600078208ff */
[----:B--234-:R-:W2:Y:S08]  /*5240*/  LD.E.128 R24, desc[UR6][R40.64] ;  /* 0x0000000628187980 */ /* 0x01ceb0000c101d00 */
        /* <DEDUP_REMOVED lines=48> */
.L_x_7177:
[----:B------:R-:W-:Y:S05]  /*5550*/  BSYNC B1 ;  /* 0x0000000000017941 */ /* 0x000fea0003800000 */
.L_x_7176:
        /* <DEDUP_REMOVED lines=16> */
[----:B------:R-:W-:Y:S01]  /*5660*/  IMAD R40, R177, 0x60, RZ ;  /* 0x00000060b1287824 */ /* 0x000fe200078e02ff */
[----:B------:R-:W-:Y:S01]  /*5670*/  ISETP.GE.AND P0, PT, R14, R21, PT ;  /* 0x000000150e00720c */ /* 0x000fe20003f06270 */
[----:B-1----:R-:W-:Y:S04]  /*5680*/  IMAD.WIDE.U32 R42, R176, 0x60, R112 ;  /* 0x00000060b02a7825 */ /* 0x002fe800078e0070 */
[----:B----4-:R-:W-:Y:S01]  /*5690*/  IMAD.WIDE.U32 R52, R60, 0x60, R118 ;  /* 0x000000603c347825 */ /* 0x010fe200078e0076 */
[----:B------:R-:W-:Y:S05]  /*56a0*/  IADD3 R43, R43, R40, RZ ;  /* 0x000000282b2b7210 */ /* 0x000fea0007ffe0ff */
[----:B--23--:R1:W2:Y:S08]  /*56b0*/  LD.E.128 R24, desc[UR6][R42.64] ;  /* 0x000000062a187980 */ /* 0x00c2b0000c101d00 */
[----:B------:R-:W3:Y:S06]  /*56c0*/  @!P0 LD.E.64 R36, desc[UR6][R38.64] ;  /* 0x0000000626248980 */ /* 0x000eec000c101b00 */
[----:B------:R-:W4:Y:S01]  /*56d0*/  @!P0 LD.E.64 R6, desc[UR6][R28.64] ;  /* 0x000000061c068980 */ /* 0x000f22000c101b00 */
[----:B-1----:R-:W-:Y:S05]  /*56e0*/  IMAD R42, R61, 0x60, RZ ;  /* 0x000000603d2a7824 */ /* 0x002fea00078e02ff */
[----:B------:R-:W-:Y:S01]  /*56f0*/  IADD3 R53, R53, R42, RZ ;  /* 0x0000002a35357210 */ /* 0x000fe20007ffe0ff */
        /* <DEDUP_REMOVED lines=45> */
.L_x_7185:
[----:B------:R-:W-:Y:S05]  /*59d0*/  BSYNC B0 ;  /* 0x0000000000007941 */ /* 0x000fea0003800000 */
.L_x_7184:
        /* <DEDUP_REMOVED lines=55> */
.L_x_7187:
[----:B------:R-:W-:Y:S05]  /*5d50*/  BSYNC B0 ;  /* 0x0000000000007941 */ /* 0x000fea0003800000 */
.L_x_7186:
[----:B------:R-:W-:Y:S05]  /*5d60*/  @P1 BRA `(.L_x_7183) ;  /* 0x0000000000d41947 */ /* 0x000fea0003800000 */
[C---:B------:R-:W-:Y:S02]  /*5d70*/  LEA R40, P1, R103.reuse, R112, 0x1 ;  /* 0x0000007067287211 */ /* 0x040fe400078208ff */
[----:B------:R-:W-:Y:S02]  /*5d80*/  ISETP.GE.AND P0, PT, R10, R21, PT ;  /* 0x000000150a00720c */ /* 0x000fe40003f06270 */
[----:B------:R-:W-:Y:S02]  /*5d90*/  LEA.HI.X R41, R103, R113, R102, 0x1, P1 ;  /* 0x0000007167297211 */ /* 0x000fe400008f0c66 */
[----:B-1----:R-:W-:Y:S03]  /*5da0*/  LEA R42, P1, R73, R118, 0x1 ;  /* 0x00000076492a7211 */ /* 0x002fe600078208ff */
[----:B------:R-:W2:Y:S08]  /*5db0*/  LD.E.128 R20, desc[UR6][R40.64] ;  /* 0x0000000628147980 */ /* 0x000eb0000c101d00 */
[----:B------:R-:W5:Y:S06]  /*5dc0*/  @!P0 LD.E.64 R38, desc[UR6][R38.64+0x80] ;  /* 0x0000800626268980 */ /* 0x000f6c000c101b00 */
[----:B------:R-:W2:Y:S01]  /*5dd0*/  @!P0 LD.E.64 R6, desc[UR6][R28.64+0x80] ;  /* 0x000080061c068980 */ /* 0x000ea2000c101b00 */
[--C-:B-----5:R-:W-:Y:S01]  /*5de0*/  @!P0 HADD2.F32 R31, -RZ, R38.reuse.H0_H0 ;  /* 0x20000026ff1f8230 */ /* 0x120fe20000004100 */
[----:B--234-:R-:W-:Y:S01]  /*5df0*/  @!P0 MOV R25, R20 ;  /* 0x0000001400198202 */ /* 0x01cfe20000000f00 */
[----:B------:R-:W-:Y:S01]  /*5e00*/  @!P0 HADD2.F32 R35, -RZ, R38.H1_H1 ;  /* 0x30000026ff238230 */ /* 0x000fe20000004100 */
[----:B------:R-:W-:Y:S01]  /*5e10*/  @!P0 MOV R8, R21 ;  /* 0x0000001500088202 */ /* 0x000fe20000000f00 */
[----:B------:R-:W-:Y:S02]  /*5e20*/  @!P0 HADD2.F32 R30, -RZ, R39.H0_H0 ;  /* 0x20000027ff1e8230 */ /* 0x000fe40000004100 */
[--C-:B------:R-:W-:Y:S02]  /*5e30*/  @!P0 HADD2.F32 R27, -RZ, R25.reuse.H1_H1 ;  /* 0x30000019ff1b8230 */ /* 0x100fe40000004100 */
[--C-:B------:R-:W-:Y:S02]  /*5e40*/  @!P0 HADD2.F32 R24, -RZ, R6.reuse.H0_H0 ;  /* 0x20000006ff188230 */ /* 0x100fe40000004100 */
[----:B------:R-:W-:Y:S01]  /*5e50*/  @!P0 HADD2.F32 R33, -RZ, R25.H0_H0 ;  /* 0x20000019ff218230 */ /* 0x000fe20000004100 */
[----:B------:R-:W-:Y:S01]  /*5e60*/  @!P0 MOV R25, R22 ;  /* 0x0000001600198202 */ /* 0x000fe20000000f00 */
[C---:B------:R-:W-:Y:S01]  /*5e70*/  @!P0 FMUL.FTZ R41, R27.reuse, R31 ;  /* 0x0000001f1b298220 */ /* 0x040fe20000410000 */
[-C--:B------:R-:W-:Y:S01]  /*5e80*/  @!P0 FMUL.FTZ R0, R27, R24.reuse ;  /* 0x000000181b008220 */ /* 0x080fe20000410000 */
[----:B------:R-:W-:Y:S02]  /*5e90*/  @!P0 HADD2.F32 R6, -RZ, R6.H1_H1 ;  /* 0x30000006ff068230 */ /* 0x000fe40000004100 */
[----:B------:R-:W-:Y:S01]  /*5ea0*/  @!P0 FFMA.FTZ R41, R33, R24, -R41 ;  /* 0x0000001821298223 */ /* 0x000fe20000010829 */
[----:B------:R-:W-:Y:S01]  /*5eb0*/  @!P0 MOV R24, R23 ;  /* 0x0000001700188202 */ /* 0x000fe20000000f00 */
[----:B------:R-:W-:Y:S01]  /*5ec0*/  @!P0 FFMA.FTZ R0, R31, R33, R0 ;  /* 0x000000211f008223 */ /* 0x000fe20000010000 */
[--C-:B------:R-:W-:Y:S02]  /*5ed0*/  @!P0 HADD2.F32 R27, -RZ, R8.reuse.H1_H1 ;  /* 0x30000008ff1b8230 */ /* 0x100fe40000004100 */
[----:B------:R-:W-:Y:S02]  /*5ee0*/  @!P0 HADD2.F32 R31, -RZ, R8.H0_H0 ;  /* 0x20000008ff1f8230 */ /* 0x000fe40000004100 */
[----:B------:R-:W-:Y:S01]  /*5ef0*/  @!P0 F2FP.F16.F32.PACK_AB R41, R0, R41 ;  /* 0x000000290029823e */ /* 0x000fe200000000ff */
[----:B------:R-:W-:Y:S02]  /*5f00*/  @!P0 HADD2.F32 R5, -RZ, R7.H0_H0 ;  /* 0x20000007ff058230 */ /* 0x000fe40000004100 */
[C---:B------:R-:W-:Y:S01]  /*5f10*/  @!P0 FMUL.FTZ R2, R27.reuse, R6 ;  /* 0x000000061b028220 */ /* 0x040fe20000410000 */
[----:B------:R-:W-:Y:S01]  /*5f20*/  @!P0 HADD2.F32 R26, -RZ, R25.H1_H1 ;  /* 0x30000019ff1a8230 */ /* 0x000fe20000004100 */
[----:B------:R-:W-:Y:S01]  /*5f30*/  @!P0 MOV R20, R41 ;  /* 0x0000002900148202 */ /* 0x000fe20000000f00 */
[----:B------:R-:W-:Y:S02]  /*5f40*/  @!P0 HADD2.F32 R7, -RZ, R7.H1_H1 ;  /* 0x30000007ff078230 */ /* 0x000fe40000004100 */
[----:B------:R-:W-:Y:S01]  /*5f50*/  @!P0 FMUL.FTZ R43, R27, R35 ;  /* 0x000000231b2b8220 */ /* 0x000fe20000410000 */
[----:B------:R-:W-:Y:S02]  /*5f60*/  @!P0 HADD2.F32 R37, -RZ, R39.H1_H1 ;  /* 0x30000027ff258230 */ /* 0x000fe40000004100 */
[C---:B------:R-:W-:Y:S01]  /*5f70*/  @!P0 FMUL.FTZ R3, R26.reuse, R5 ;  /* 0x000000051a038220 */ /* 0x040fe20000410000 */
[--C-:B------:R-:W-:Y:S02]  /*5f80*/  @!P0 HADD2.F32 R8, -RZ, R24.reuse.H1_H1 ;  /* 0x30000018ff088230 */ /* 0x100fe40000004100 */
        /* <DEDUP_REMOVED lines=18> */
[----:B------:R1:W-:Y:S02]  /*60b0*/  ST.E.128 desc[UR6][R42.64], R20 ;  /* 0x000000142a007985 */ /* 0x0003e4000c101d06 */
.L_x_7183:
[----:B------:R-:W-:Y:S05]  /*60c0*/  BSYNC B1 ;  /* 0x0000000000017941 */ /* 0x000fea0003800000 */
.L_x_7182:
[----:B------:R-:W2:Y:S02]  /*60d0*/  LD.E R3, desc[UR6][R16.64+0xd0] ;  /* 0x0000d00610037980 */ /* 0x000ea4000c101900 */
[----:B--2---:R-:W-:Y:S05]  /*60e0*/  IMAD.U32 R3, R3, -0x20, RZ ;  /* 0xffffffe003037824 */ /* 0x004fea00078e00ff */
[C---:B------:R-:W-:Y:S02]  /*60f0*/  LEA R18, P1, R3.reuse, R18, 0x1 ;  /* 0x0000001203127211 */ /* 0x040fe400078208ff */
[C---:B------:R-:W-:Y:S02]  /*6100*/  LEA R50, P0, R3.reuse, R50, 0x1 ;  /* 0x0000003203327211 */ /* 0x040fe400078008ff */
[C---:B------:R-:W-:Y:S02]  /*6110*/  LEA.HI.X.SX32 R19, R3.reuse, R19, 0x1, P1 ;  /* 0x0000001303137211 */ /* 0x040fe400008f0eff */
[----:B------:R-:W-:Y:S01]  /*6120*/  LEA.HI.X.SX32 R51, R3, R51, 0x1, P0 ;  /* 0x0000003303337211 */ /* 0x000fe200000f0eff */
[----:B------:R-:W-:Y:S05]  /*6130*/  BRA `(.L_x_7188) ;  /* 0x0000005000d07947 */ /* 0x000fea0003800000 */
.L_x_7163:
[----:B------:R-:W-:Y:S04]  /*6140*/  BSSY B2, `(.L_x_7189) ;  /* 0x0000120000027945 */ /* 0x000fe80003800000 */
[----:B------:R-:W-:Y:S05]  /*6150*/  @!P2 BRA `(.L_x_7190) ;  /* 0x000000100078a947 */ /* 0x000fea0003800000 */
[----:B-----5:R-:W-:Y:S01]  /*6160*/  ISETP.GE.AND P0, PT, R14, R111, PT ;  /* 0x0000006f0e00720c */ /* 0x020fe20003f06270 */
[----:B------:R-:W-:Y:S11]  /*6170*/  BSSY B1, `(.L_x_7191) ;  /* 0x000005e000017945 */ /* 0x000ff60003800000 */
[----:B------:R-:W-:Y:S01]  /*6180*/  @!UPT UIADD3 URZ, URZ, URZ, URZ ;  /* 0x0000003f3f3ff290 */ /* 0x000fe2000fffe03f */
[----:B------:R-:W-:Y:S05]  /*6190*/  @P0 BRA `(.L_x_7192) ;  /* 0x00000004006c0947 */ /* 0x000fea0003800000 */
[----:B------:R1:W5:Y:S01]  /*61a0*/  LD.E.128 R36, desc[UR6][R112.64] ;  /* 0x0000000670247980 */ /* 0x000362000c101d00 */
[----:B------:R-:W-:Y:S01]  /*61b0*/  ISETP.GE.AND P0, PT, R14, R21, PT ;  /* 0x000000150e00720c */ /* 0x000fe20003f06270 */
[----:B------:R-:W-:Y:S11]  /*61c0*/  BSSY B0, `(.L_x_7193) ;  /* 0x0000057000007945 */ /* 0x000ff60003800000 */
[----:B------:R-:W-:Y:S01]  /*61d0*/  @!UPT UIADD3 URZ, URZ, URZ, URZ ;  /* 0x0000003f3f3ff290 */ /* 0x000fe2000fffe03f */
[----:B------:R-:W-:Y:S05]  /*61e0*/  @P0 BRA `(.L_x_7194) ;  /* 0x0000000400500947 */ /* 0x000fea0003800000 */
[----:B------:R-:W-:Y:S02]  /*61f0*/  LEA.HI R181, R21, R21, RZ, 0x1 ;  /* 0x0000001515b57211 */ /* 0x000fe400078f08ff */
[----:B------:R-:W-:Y:S02]  /*6200*/  MOV R179, RZ ;  /* 0x000000ff00b37202 */ /* 0x000fe40000000f00 */
[----:B------:R-:W-:Y:S02]  /*6210*/  SHF.R.S32.HI R181, RZ, 0x1, R181 ;  /* 0x00000001ffb57819 */ /* 0x000fe400000114b5 */
[----:B-----5:R-:W-:Y:S01]  /*6220*/  MOV R59, R37 ;  /* 0x00000025003b7202 */ /* 0x020fe20000000f00 */
[--C-:B------:R-:W-:Y:S01]  /*6230*/  HADD2.F32 R37, -RZ, R36.reuse.H0_H0 ;  /* 0x20000024ff257230 */ /* 0x100fe20000004100 */
[-C--:B------:R-:W-:Y:S02]  /*6240*/  ISETP.GE.AND P2, PT, R14, R181.reuse, PT ;  /* 0x000000b50e00720c */ /* 0x080fe40003f46270 */
[----:B------:R-:W-:Y:S02]  /*6250*/  MOV R183, R181 ;  /* 0x000000b500b77202 */ /* 0x000fe40000000f00 */
[----:B------:R-:W-:Y:S01]  /*6260*/  MOV R57, R39 ;  /* 0x0000002700397202 */ /* 0x000fe20000000f00 */
[----:B------:R-:W-:Y:S01]  /*6270*/  HADD2.F32 R39, -RZ, R36.H1_H1 ;  /* 0x30000024ff277230 */ /* 0x000fe20000004100 */
[----:B------:R-:W-:Y:S07]  /*6280*/  MOV R56, R38 ;  /* 0x0000002600387202 */ /* 0x000fee0000000f00 */
[C---:B------:R-:W-:Y:S02]  /*6290*/  @P2 IADD3 R179, -R181.reuse, RZ, RZ ;  /* 0x000000ffb5b32210 */ /* 0x040fe40007ffe1ff */
[----:B------:R-:W-:Y:S02]  /*62a0*/  @P2 IADD3 R183, -R181, RZ, RZ ;  /* 0x000000ffb5b72210 */ /* 0x000fe40007ffe1ff */
[----:B------:R-:W-:Y:S02]  /*62b0*/  LEA R184, P0, R179, R114, 0x1 ;  /* 0x00000072b3b87211 */ /* 0x000fe400078008ff */
[----:B------:R-:W-:Y:S02]  /*62c0*/  LEA R22, P1, R183, R112, 0x1 ;  /* 0x00000070b7167211 */ /* 0x000fe400078208ff */
[----:B------:R-:W-:Y:S02]  /*62d0*/  LEA.HI.X.SX32 R185, R179, R115, 0x1, P0 ;  /* 0x00000073b3b97211 */ /* 0x000fe400000f0eff */
[----:B------:R-:W-:Y:S02]  /*62e0*/  MOV R179, RZ ;  /* 0x000000ff00b37202 */ /* 0x000fe40000000f00 */
[----:B------:R-:W-:Y:S02]  /*62f0*/  LEA.HI.X.SX32 R23, R183, R113, 0x1, P1 ;  /* 0x00000071b7177211 */ /* 0x000fe400008f0eff */
[----:B------:R-:W-:Y:S01]  /*6300*/  @P2 IADD3 R179, -R181, RZ, RZ ;  /* 0x000000ffb5b32210 */ /* 0x000fe20007ffe1ff */
[----:B------:R-:W2:Y:S03]  /*6310*/  LD.E.128 R184, desc[UR6][R184.64] ;  /* 0x00000006b8b87980 */ /* 0x000ea6000c101d00 */
[C---:B------:R-:W-:Y:S04]  /*6320*/  LEA R40, P0, R179.reuse, R116, 0x1 ;  /* 0x00000074b3287211 */ /* 0x040fe800078008ff */
[----:B------:R-:W-:Y:S01]  /*6330*/  LEA.HI.X.SX32 R41, R179, R117, 0x1, P0 ;  /* 0x00000075b3297211 */ /* 0x000fe200000f0eff */
[----:B------:R-:W3:Y:S08]  /*6340*/  LD.E.128 R28, desc[UR6][R22.64] ;  /* 0x00000006161c7980 */ /* 0x000ef0000c101d00 */
[----:B------:R4:W3:Y:S02]  /*6350*/  LD.E.128 R52, desc[UR6][R40.64] ;  /* 0x0000000628347980 */ /* 0x0008e4000c101d00 */
[----:B----4-:R-:W-:Y:S02]  /*6360*/  HADD2.F32 R40, -RZ, R59.H0_H0 ;  /* 0x2000003bff287230 */ /* 0x010fe40000004100 */
[----:B--2---:R-:W-:Y:S02]  /*6370*/  HADD2.F32 R33, -RZ, R184.H0_H0 ;  /* 0x200000b8ff217230 */ /* 0x004fe40000004100 */
[--C-:B------:R-:W-:Y:S02]  /*6380*/  HADD2.F32 R27, -RZ, R185.reuse.H1_H1 ;  /* 0x300000b9ff1b7230 */ /* 0x100fe40000004100 */
[--C-:B------:R-:W-:Y:S02]  /*6390*/  HADD2.F32 R24, -RZ, R186.reuse.H0_H0 ;  /* 0x200000baff187230 */ /* 0x100fe40000004100 */
[----:B------:R-:W-:Y:S01]  /*63a0*/  @!P2 FADD.FTZ R33, -R33, -RZ ;  /* 0x800000ff2121a221 */ /* 0x000fe20000010100 */
[----:B------:R-:W-:Y:S02]  /*63b0*/  HADD2.F32 R23, -RZ, R186.H1_H1 ;  /* 0x300000baff177230 */ /* 0x000fe40000004100 */
[----:B------:R-:W-:Y:S01]  /*63c0*/  @!P2 FADD.FTZ R27, -R27, -RZ ;  /* 0x800000ff1b1ba221 */ /* 0x000fe20000010100 */
[----:B---3--:R-:W-:Y:S01]  /*63d0*/  HADD2.F32 R34, -RZ, R28.H0_H0 ;  /* 0x2000001cff227230 */ /* 0x008fe20000004100 */
        /* <DEDUP_REMOVED lines=9> */
[----:B------:R-:W-:Y:S02]  /*6470*/  HADD2.F32 R28, -RZ, R35.H1_H1 ;  /* 0x30000023ff1c7230 */ /* 0x000fe40000004100 */
[----:B------:R-:W-:Y:S01]  /*6480*/  FMUL.FTZ R0, R34, R33 ;  /* 0x0000002122007220 */ /* 0x000fe20000410000 */
[--C-:B------:R-:W-:Y:S02]  /*6490*/  HADD2.F32 R36, -RZ, R52.reuse.H0_H0 ;  /* 0x20000034ff247230 */ /* 0x100fe40000004100 */
[----:B------:R-:W-:Y:S01]  /*64a0*/  FMUL.FTZ R3, R30, R29 ;  /* 0x0000001d1e037220 */ /* 0x000fe20000410000 */
[--C-:B------:R-:W-:Y:S02]  /*64b0*/  HADD2.F32 R22, -RZ, R187.reuse.H0_H0 ;  /* 0x200000bbff167230 */ /* 0x100fe40000004100 */
[----:B------:R-:W-:Y:S01]  /*64c0*/  FMUL.FTZ R2, R32, R31 ;  /* 0x0000001f20027220 */ /* 0x000fe20000410000 */
[----:B------:R-:W-:Y:S02]  /*64d0*/  HADD2.F32 R20, -RZ, R187.H1_H1 ;  /* 0x300000bbff147230 */ /* 0x000fe40000004100 */
[----:B------:R-:W-:Y:S01]  /*64e0*/  FMUL.FTZ R4, R28, R27 ;  /* 0x0000001b1c047220 */ /* 0x000fe20000410000 */
[----:B------:R-:W-:Y:S02]  /*64f0*/  HADD2.F32 R38, -RZ, R52.H1_H1 ;  /* 0x30000034ff267230 */ /* 0x000fe40000004100 */
[----:B------:R-:W-:Y:S01]  /*6500*/  @!P2 FADD.FTZ R24, -R24, -RZ ;  /* 0x800000ff1818a221 */ /* 0x000fe20000010100 */
[--C-:B------:R-:W-:Y:S02]  /*6510*/  HADD2.F32 R29, -RZ, R26.reuse.H0_H0 ;  /* 0x2000001aff1d7230 */ /* 0x100fe40000004100 */
[----:B------:R-:W-:Y:S01]  /*6520*/  @!P2 FADD.FTZ R23, -R23, -RZ ;  /* 0x800000ff1717a221 */ /* 0x000fe20000010100 */
[----:B------:R-:W-:Y:S02]  /*6530*/  HADD2.F32 R26, -RZ, R26.H1_H1 ;  /* 0x3000001aff1a7230 */ /* 0x000fe40000004100 */
[----:B------:R-:W-:Y:S01]  /*6540*/  FFMA.FTZ R0, R37, R36, R0 ;  /* 0x0000002425007223 */ /* 0x000fe20000010000 */
[----:B------:R-:W-:Y:S02]  /*6550*/  HADD2.F32 R41, -RZ, R53.H0_H0 ;  /* 0x20000035ff297230 */ /* 0x000fe40000004100 */
[----:B------:R-:W-:Y:S01]  /*6560*/  @!P2 FADD.FTZ R22, -R22, -RZ ;  /* 0x800000ff1616a221 */ /* 0x000fe20000010100 */
[--C-:B------:R-:W-:Y:S02]  /*6570*/  HADD2.F32 R27, -RZ, R25.reuse.H0_H0 ;  /* 0x20000019ff1b7230 */ /* 0x100fe40000004100 */
[----:B------:R-:W-:Y:S01]  /*6580*/  @!P2 FADD.FTZ R20, -R20, -RZ ;  /* 0x800000ff1414a221 */ /* 0x000fe20000010100 */
[----:B------:R-:W-:Y:S02]  /*6590*/  HADD2.F32 R25, -RZ, R25.H1_H1 ;  /* 0x30000019ff197230 */ /* 0x000fe40000004100 */
[----:B------:R-:W-:Y:S01]  /*65a0*/  FFMA.FTZ R2, R39, R38, R2 ;  /* 0x0000002627027223 */ /* 0x000fe20000010002 */
[----:B------:R-:W-:Y:S02]  /*65b0*/  HADD2.F32 R42, -RZ, R53.H1_H1 ;  /* 0x30000035ff2a7230 */ /* 0x000fe40000004100 */
[----:B------:R-:W-:Y:S01]  /*65c0*/  FMUL.FTZ R5, R29, R24 ;  /* 0x000000181d057220 */ /* 0x000fe20000410000 */
        /* <DEDUP_REMOVED lines=8> */
[----:B------:R-:W-:Y:S02]  /*6650*/  HADD2.F32 R39, -RZ, R56.H1_H1 ;  /* 0x30000038ff277230 */ /* 0x000fe40000004100 */
[----:B------:R-:W-:Y:S01]  /*6660*/  FFMA.FTZ R4, R37, R42, R4 ;  /* 0x0000002a25047223 */ /* 0x000fe20000010004 */
[----:B------:R-:W-:Y:S02]  /*6670*/  HADD2.F32 R45, -RZ, R55.H0_H0 ;  /* 0x20000037ff2d7230 */ /* 0x000fe40000004100 */
[----:B------:R-:W-:Y:S01]  /*6680*/  FFMA.FTZ R5, R36, R43, R5 ;  /* 0x0000002b24057223 */ /* 0x000fe20000010005 */
[----:B------:R-:W-:Y:S01]  /*6690*/  F2FP.F16.F32.PACK_AB R36, R2, R0 ;  /* 0x000000000224723e */ /* 0x000fe200000000ff */
[----:B------:R-:W-:Y:S01]  /*66a0*/  HADD2.F32 R38, -RZ, R57.H0_H0 ;  /* 0x20000039ff267230 */ /* 0x000fe20000004100 */
[----:B------:R-:W-:Y:S01]  /*66b0*/  F2FP.F16.F32.PACK_AB R37, R4, R3 ;  /* 0x000000030425723e */ /* 0x000fe200000000ff */
[----:B------:R-:W-:Y:S02]  /*66c0*/  HADD2.F32 R46, -RZ, R55.H1_H1 ;  /* 0x30000037ff2e7230 */ /* 0x000fe40000004100 */
[----:B------:R-:W-:Y:S01]  /*66d0*/  FFMA.FTZ R6, R39, R44, R6 ;  /* 0x0000002c27067223 */ /* 0x000fe20000010006 */
[----:B------:R-:W-:Y:S02]  /*66e0*/  HADD2.F32 R41, -RZ, R57.H1_H1 ;  /* 0x30000039ff297230 */ /* 0x000fe40000004100 */
[----:B------:R-:W-:Y:S02]  /*66f0*/  FFMA.FTZ R7, R38, R45, R7 ;  /* 0x0000002d26077223 */ /* 0x000fe40000010007 */
[----:B------:R-:W-:Y:S01]  /*6700*/  F2FP.F16.F32.PACK_AB R38, R6, R5 ;  /* 0x000000050626723e */ /* 0x000fe200000000ff */
[----:B------:R-:W-:Y:S05]  /*6710*/  FFMA.FTZ R8, R41, R46, R8 ;  /* 0x0000002e29087223 */ /* 0x000fea0000010008 */
[----:B------:R-:W-:Y:S02]  /*6720*/  F2FP.F16.F32.PACK_AB R39, R8, R7 ;  /* 0x000000070827723e */ /* 0x000fe400000000ff */
.L_x_7194:
[----:B------:R-:W-:Y:S05]  /*6730*/  BSYNC B0 ;  /* 0x0000000000007941 */ /* 0x000fea0003800000 */
.L_x_7193:
[----:B-----5:R2:W-:Y:S02]  /*6740*/  ST.E.128 desc[UR6][R118.64], R36 ;  /* 0x0000002476007985 */ /* 0x0205e4000c101d06 */
.L_x_7192:
[----:B------:R-:W-:Y:S05]  /*6750*/  BSYNC B1 ;  /* 0x0000000000017941 */ /* 0x000fea0003800000 */
.L_x_7191:
[----:B------:R-:W-:Y:S01]  /*6760*/  ISETP.GE.AND P0, PT, R11, R111, PT ;  /* 0x0000006f0b00720c */ /* 0x000fe20003f06270 */
[----:B------:R-:W-:Y:S11]  /*6770*/  BSSY B1, `(.L_x_7195) ;  /* 0x000005e000017945 */ /* 0x000ff60003800000 */
[----:B------:R-:W-:Y:S01]  /*6780*/  @!UPT UIADD3 URZ, URZ, URZ, URZ ;  /* 0x0000003f3f3ff290 */ /* 0x000fe2000fffe03f */
[----:B------:R-:W-:Y:S05]  /*6790*/  @P0 BRA `(.L_x_7196) ;  /* 0x00000004006c0947 */ /* 0x000fea0003800000 */
[----:B--2---:R2:W5:Y:S01]  /*67a0*/  LD.E.128 R36, desc[UR6][R112.64+0x80] ;  /* 0x0000800670247980 */ /* 0x004562000c101d00 */
        /* <DEDUP_REMOVED lines=15> */
[C---:B------:R-:W-:Y:S02]  /*68a0*/  @P2 IADD3 R181, -R182.reuse, RZ, RZ ;  /* 0x000000ffb6b52210 */ /* 0x040fe40007ffe1ff */
[----:B------:R-:W-:Y:S02]  /*68b0*/  LEA R184, P0, R179, R114, 0x1 ;  /* 0x00000072b3b87211 */ /* 0x000fe400078008ff */
[----:B------:R-:W-:Y:S02]  /*68c0*/  LEA R22, P1, R181, R112, 0x1 ;  /* 0x00000070b5167211 */ /* 0x000fe400078208ff */
[----:B------:R-:W-:Y:S02]  /*68d0*/  LEA.HI.X.SX32 R185, R179, R115, 0x1, P0 ;  /* 0x00000073b3b97211 */ /* 0x000fe400000f0eff */
[----:B------:R-:W-:Y:S02]  /*68e0*/  MOV R179, RZ ;  /* 0x000000ff00b37202 */ /* 0x000fe40000000f00 */
[----:B------:R-:W-:Y:S02]  /*68f0*/  LEA.HI.X.SX32 R23, R181, R113, 0x1, P1 ;  /* 0x00000071b5177211 */ /* 0x000fe400008f0eff */
[----:B------:R-:W-:Y:S01]  /*6900*/  @P2 IADD3 R179, -R182, RZ, RZ ;  /* 0x000000ffb6b32210 */ /* 0x000fe20007ffe1ff */
[----:B------:R-:W3:Y:S03]  /*6910*/  LD.E.128 R184, desc[UR6][R184.64+0x80] ;  /* 0x00008006b8b87980 */ /* 0x000ee6000c101d00 */
[C---:B------:R-:W-:Y:S04]  /*6920*/  LEA R40, P0, R179.reuse, R116, 0x1 ;  /* 0x00000074b3287211 */ /* 0x040fe800078008ff */
[----:B------:R-:W-:Y:S01]  /*6930*/  LEA.HI.X.SX32 R41, R179, R117, 0x1, P0 ;  /* 0x00000075b3297211 */ /* 0x000fe200000f0eff */
[----:B------:R-:W4:Y:S08]  /*6940*/  LD.E.128 R28, desc[UR6][R22.64+0x80] ;  /* 0x00008006161c7980 */ /* 0x000f30000c101d00 */
[----:B------:R1:W2:Y:S02]  /*6950*/  LD.E.128 R52, desc[UR6][R40.64+0x80] ;  /* 0x0000800628347980 */ /* 0x0002a4000c101d00 */
[----:B-1----:R-:W-:Y:S02]  /*6960*/  HADD2.F32 R40, -RZ, R59.H0_H0 ;  /* 0x2000003bff287230 */ /* 0x002fe40000004100 */
[----:B---3--:R-:W-:Y:S02]  /*6970*/  HADD2.F32 R33, -RZ, R184.H0_H0 ;  /* 0x200000b8ff217230 */ /* 0x008fe40000004100 */
[--C-:B------:R-:W-:Y:S02]  /*6980*/  HADD2.F32 R27, -RZ, R185.reuse.H1_H1 ;  /* 0x300000b9ff1b7230 */ /* 0x100fe40000004100 */
[--C-:B------:R-:W-:Y:S02]  /*6990*/  HADD2.F32 R24, -RZ, R186.reuse.H0_H0 ;  /* 0x200000baff187230 */ /* 0x100fe40000004100 */
[----:B------:R-:W-:Y:S01]  /*69a0*/  @!P2 FADD.FTZ R33, -R33, -RZ ;  /* 0x800000ff2121a221 */ /* 0x000fe20000010100 */
[----:B------:R-:W-:Y:S02]  /*69b0*/  HADD2.F32 R23, -RZ, R186.H1_H1 ;  /* 0x300000baff177230 */ /* 0x000fe40000004100 */
[----:B------:R-:W-:Y:S01]  /*69c0*/  @!P2 FADD.FTZ R27, -R27, -RZ ;  /* 0x800000ff1b1ba221 */ /* 0x000fe20000010100 */
[----:B----4-:R-:W-:Y:S01]  /*69d0*/  HADD2.F32 R34, -RZ, R28.H0_H0 ;  /* 0x2000001cff227230 */ /* 0x010fe20000004100 */
        /* <DEDUP_REMOVED lines=11> */
[--C-:B--2---:R-:W-:Y:S02]  /*6a90*/  HADD2.F32 R36, -RZ, R52.reuse.H0_H0 ;  /* 0x20000034ff247230 */ /* 0x104fe40000004100 */
        /* <DEDUP_REMOVED lines=41> */
.L_x_7198:
[----:B------:R-:W-:Y:S05]  /*6d30*/  BSYNC B0 ;  /* 0x0000000000007941 */ /* 0x000fea0003800000 */
.L_x_7197:
[----:B-----5:R3:W-:Y:S02]  /*6d40*/  ST.E.128 desc[UR6][R118.64+0x80], R36 ;  /* 0x0000802476007985 */ /* 0x0207e4000c101d06 */
.L_x_7196:
[----:B------:R-:W-:Y:S05]  /*6d50*/  BSYNC B1 ;  /* 0x0000000000017941 */ /* 0x000fea0003800000 */
.L_x_7195:
[----:B------:R-:W-:Y:S11]  /*6d60*/  ISETP.GE.AND P0, PT, R10, R111, PT ;  /* 0x0000006f0a00720c */ /* 0x000ff60003f06270 */
[----:B------:R-:W-:Y:S02]  /*6d70*/  @!UPT UIADD3 URZ, URZ, URZ, URZ ;  /* 0x0000003f3f3ff290 */ /* 0x000fe4000fffe03f */
[----:B------:R-:W-:Y:S05]  /*6d80*/  @P0 BRA `(.L_x_7190) ;  /* 0x00000004006c0947 */ /* 0x000fea0003800000 */
[----:B--23--:R2:W5:Y:S01]  /*6d90*/  LD.E.128 R36, desc[UR6][R112.64+0x100] ;  /* 0x0001000670247980 */ /* 0x00c562000c101d00 */
        /* <DEDUP_REMOVED lines=88> */
.L_x_7200:
[----:B------:R-:W-:Y:S05]  /*7320*/  BSYNC B0 ;  /* 0x0000000000007941 */ /* 0x000fea0003800000 */
.L_x_7199:
[----:B-----5:R4:W-:Y:S02]  /*7330*/  ST.E.128 desc[UR6][R118.64+0x100], R36 ;  /* 0x0001002476007985 */ /* 0x0209e4000c101d06 */
.L_x_7190:
[----:B------:R-:W-:Y:S05]  /*7340*/  BSYNC B2 ;  /* 0x0000000000027941 */ /* 0x000fea0003800000 */
.L_x_7189:
[C---:B------:R-:W-:Y:S01]  /*7350*/  ISETP.GE.AND P0, PT, R145.reuse, R180, PT ;  /* 0x000000b49100720c */ /* 0x040fe20003f06270 */
[----:B------:R-:W-:Y:S03]  /*7360*/  BSSY B2, `(.L_x_7201) ;  /* 0x0000137000027945 */ /* 0x000fe60003800000 */
[----:B------:R-:W-:Y:S11]  /*7370*/  ISETP.GE.AND P0, PT, R145, R178, !P0 ;  /* 0x000000b29100720c */ /* 0x000ff60004706270 */
[----:B------:R-:W-:Y:S02]  /*7380*/  @!UPT UIADD3 URZ, URZ, URZ, URZ ;  /* 0x0000003f3f3ff290 */ /* 0x000fe4000fffe03f */
[----:B------:R-:W-:Y:S05]  /*7390*/  @!P0 BRA `(.L_x_7202) ;  /* 0x0000001000cc8947 */ /* 0x000fea0003800000 */
[----:B-----5:R-:W-:Y:S01]  /*73a0*/  ISETP.GE.AND P0, PT, R14, R111, PT ;  /* 0x0000006f0e00720c */ /* 0x020fe20003f06270 */
[----:B------:R-:W-:Y:S11]  /*73b0*/  BSSY B1, `(.L_x_7203) ;  /* 0x0000065000017945 */ /* 0x000ff60003800000 */
[----:B------:R-:W-:Y:S01]  /*73c0*/  @!UPT UIADD3 URZ, URZ, URZ, URZ ;  /* 0x0000003f3f3ff290 */ /* 0x000fe2000fffe03f */
[----:B------:R-:W-:Y:S05]  /*73d0*/  @P0 BRA `(.L_x_7204) ;  /* 0x0000000400880947 */ /* 0x000fea0003800000 */
[C---:B------:R-:W-:Y:S01]  /*73e0*/  LEA R186, P0, R89.reuse, R112, 0x1 ;  /* 0x0000007059ba7211 */ /* 0x040fe200078008ff */
[----:B------:R-:W-:Y:S01]  /*73f0*/  BSSY B0, `(.L_x_7205) ;  /* 0x000005f000007945 */ /* 0x000fe20003800000 */
[----:B------:R-:W-:Y:S02]  /*7400*/  ISETP.GE.AND P1, PT, R14, R21, PT ;  /* 0x000000150e00720c */ /* 0x000fe40003f26270 */
[----:B------:R-:W-:Y:S02]  /*7410*/  LEA.HI.X R187, R89, R113, R88, 0x1, P0 ;  /* 0x0000007159bb7211 */ /* 0x000fe400000f0c58 */
[C---:B------:R-:W-:Y:S03]  /*7420*/  LEA R182, P0, R209.reuse, R118, 0x1 ;  /* 0x00000076d1b67211 */ /* 0x040fe600078008ff */
[----:B--234-:R2:W5:Y:S01]  /*7430*/  LD.E.128 R36, desc[UR6][R186.64] ;  /* 0x00000006ba247980 */ /* 0x01c562000c101d00 */
[----:B------:R-:W-:Y:S05]  /*7440*/  LEA.HI.X R183, R209, R119, R210, 0x1, P0 ;  /* 0x00000077d1b77211 */ /* 0x000fea00000f0cd2 */
        /* <DEDUP_REMOVED lines=14> */
[----:B------:R-:W-:Y:S02]  /*7530*/  IADD3 R181, P2, R148, R185, RZ ;  /* 0x000000b994b57210 */ /* 0x000fe40007f5e0ff */
[----:B------:R-:W-:Y:S02]  /*7540*/  LEA.HI.X.SX32 R23, R184, R187, 0x1, P0 ;  /* 0x000000bbb8177211 */ /* 0x000fe400000f0eff */
[----:B------:R-:W-:Y:S02]  /*7550*/  LEA.HI.X.SX32 R184, R185, R130, 0x1, P2 ;  /* 0x00000082b9b87211 */ /* 0x000fe400010f0eff */
[C---:B--2---:R-:W-:Y:S01]  /*7560*/  LEA R186, P0, R181.reuse, R114, 0x1 ;  /* 0x00000072b5ba7211 */ /* 0x044fe200078008ff */
[----:B------:R-:W2:Y:S03]  /*7570*/  LD.E.128 R28, desc[UR6][R22.64] ;  /* 0x00000006161c7980 */ /* 0x000ea6000c101d00 */
[----:B------:R-:W-:Y:S02]  /*7580*/  LEA.HI.X R187, R181, R115, R184, 0x1, P0 ;  /* 0x00000073b5bb7211 */ /* 0x000fe400000f0cb8 */
[----:B------:R-:W-:Y:S02]  /*7590*/  MOV R181, RZ ;  /* 0x000000ff00b57202 */ /* 0x000fe40000000f00 */
[----:B------:R-:W-:Y:S02]  /*75a0*/  @P1 IADD3 R181, -R179, RZ, RZ ;  /* 0x000000ffb3b51210 */ /* 0x000fe40007ffe1ff */
[----:B------:R-:W3:Y:S02]  /*75b0*/  LD.E.128 R184, desc[UR6][R186.64] ;  /* 0x00000006bab87980 */ /* 0x000ee4000c101d00 */
[----:B------:R-:W-:Y:S04]  /*75c0*/  IADD3 R179, P0, R148, R181, RZ ;  /* 0x000000b594b37210 */ /* 0x000fe80007f1e0ff */
[----:B------:R-:W-:Y:S02]  /*75d0*/  LEA.HI.X.SX32 R188, R181, R130, 0x1, P0 ;  /* 0x00000082b5bc7211 */ /* 0x000fe400000f0eff */
[C---:B------:R-:W-:Y:S04]  /*75e0*/  LEA R40, P0, R179.reuse, R116, 0x1 ;  /* 0x00000074b3287211 */ /* 0x040fe800078008ff */
[----:B------:R-:W-:Y:S05]  /*75f0*/  LEA.HI.X R41, R179, R117, R188, 0x1, P0 ;  /* 0x00000075b3297211 */ /* 0x000fea00000f0cbc */
[----:B------:R4:W3:Y:S02]  /*7600*/  LD.E.128 R52, desc[UR6][R40.64] ;  /* 0x0000000628347980 */ /* 0x0008e4000c101d00 */
[----:B----4-:R-:W-:Y:S02]  /*7610*/  HADD2.F32 R40, -RZ, R59.H0_H0 ;  /* 0x2000003bff287230 */ /* 0x010fe40000004100 */
[--C-:B--2---:R-:W-:Y:S01]  /*7620*/  HADD2.F32 R34, -RZ, R28.reuse.H0_H0 ;  /* 0x2000001cff227230 */ /* 0x104fe20000004100 */
[----:B------:R-:W-:Y:S01]  /*7630*/  MOV R35, R29 ;  /* 0x0000001d00237202 */ /* 0x000fe20000000f00 */
[----:B------:R-:W-:Y:S01]  /*7640*/  HADD2.F32 R32, -RZ, R28.H1_H1 ;  /* 0x3000001cff207230 */ /* 0x000fe20000004100 */
[----:B------:R-:W-:Y:S02]  /*7650*/  MOV R25, R31 ;  /* 0x0000001f00197202 */ /* 0x000fe40000000f00 */
[----:B------:R-:W-:Y:S01]  /*7660*/  MOV R26, R30 ;  /* 0x0000001e001a7202 */ /* 0x000fe20000000f00 */
[--C-:B------:R-:W-:Y:S02]  /*7670*/  HADD2.F32 R30, -RZ, R35.reuse.H0_H0 ;  /* 0x20000023ff1e7230 */ /* 0x100fe40000004100 */
[----:B------:R-:W-:Y:S02]  /*7680*/  HADD2.F32 R28, -RZ, R35.H1_H1 ;  /* 0x30000023ff1c7230 */ /* 0x000fe40000004100 */
[--C-:B---3--:R-:W-:Y:S02]  /*7690*/  HADD2.F32 R33, -RZ, R184.reuse.H0_H0 ;  /* 0x200000b8ff217230 */ /* 0x108fe40000004100 */
[--C-:B------:R-:W-:Y:S02]  /*76a0*/  HADD2.F32 R29, -RZ, R185.reuse.H0_H0 ;  /* 0x200000b9ff1d7230 */ /* 0x100fe40000004100 */
[----:B------:R-:W-:Y:S02]  /*76b0*/  HADD2.F32 R31, -RZ, R184.H1_H1 ;  /* 0x300000b8ff1f7230 */ /* 0x000fe40000004100 */
        /* <DEDUP_REMOVED lines=13> */
[----:B------:R-:W-:Y:S02]  /*7790*/  HADD2.F32 R38, -RZ, R52.H1_H1 ;  /* 0x30000034ff267230 */ /* 0x000fe40000004100 */
[----:B------:R-:W-:Y:S01]  /*77a0*/  FMUL.FTZ R4, R28, R27 ;  /* 0x0000001b1c047220 */ /* 0x000fe20000410000 */
[--C-:B------:R-:W-:Y:S02]  /*77b0*/  HADD2.F32 R29, -RZ, R26.reuse.H0_H0 ;  /* 0x2000001aff1d7230 */ /* 0x100fe40000004100 */
[----:B------:R-:W-:Y:S01]  /*77c0*/  @!P1 FADD.FTZ R24, -R24, -RZ ;  /* 0x800000ff18189221 */ /* 0x000fe20000010100 */
[----:B------:R-:W-:Y:S02]  /*77d0*/  HADD2.F32 R26, -RZ, R26.H1_H1 ;  /* 0x3000001aff1a7230 */ /* 0x000fe40000004100 */
[----:B------:R-:W-:Y:S01]  /*77e0*/  @!P1 FADD.FTZ R23, -R23, -RZ ;  /* 0x800000ff17179221 */ /* 0x000fe20000010100 */
[----:B------:R-:W-:Y:S02]  /*77f0*/  HADD2.F32 R41, -RZ, R53.H0_H0 ;  /* 0x20000035ff297230 */ /* 0x000fe40000004100 */
[----:B------:R-:W-:Y:S01]  /*7800*/  FFMA.FTZ R0, R37, R36, R0 ;  /* 0x0000002425007223 */ /* 0x000fe20000010000 */
[--C-:B------:R-:W-:Y:S02]  /*7810*/  HADD2.F32 R27, -RZ, R25.reuse.H0_H0 ;  /* 0x20000019ff1b7230 */ /* 0x100fe40000004100 */
[----:B------:R-:W-:Y:S01]  /*7820*/  @!P1 FADD.FTZ R22, -R22, -RZ ;  /* 0x800000ff16169221 */ /* 0x000fe20000010100 */
[----:B------:R-:W-:Y:S02]  /*7830*/  HADD2.F32 R25, -RZ, R25.H1_H1 ;  /* 0x30000019ff197230 */ /* 0x000fe40000004100 */
[----:B------:R-:W-:Y:S01]  /*7840*/  @!P1 FADD.FTZ R20, -R20, -RZ ;  /* 0x800000ff14149221 */ /* 0x000fe20000010100 */
[----:B------:R-:W-:Y:S02]  /*7850*/  HADD2.F32 R42, -RZ, R53.H1_H1 ;  /* 0x30000035ff2a7230 */ /* 0x000fe40000004100 */
[----:B------:R-:W-:Y:S01]  /*7860*/  FFMA.FTZ R2, R39, R38, R2 ;  /* 0x0000002627027223 */ /* 0x000fe20000010002 */
[----:B------:R-:W-:Y:S02]  /*7870*/  HADD2.F32 R37, -RZ, R59.H1_H1 ;  /* 0x3000003bff257230 */ /* 0x000fe40000004100 */
[----:B------:R-:W-:Y:S01]  /*7880*/  FMUL.FTZ R5, R29, R24 ;  /* 0x000000181d057220 */ /* 0x000fe20000410000 */
[----:B------:R-:W-:Y:S02]  /*7890*/  HADD2.F32 R43, -RZ, R54.H0_H0 ;  /* 0x20000036ff2b7230 */ /* 0x000fe40000004100 */
[----:B------:R-:W-:Y:S01]  /*78a0*/  FMUL.FTZ R6, R26, R23 ;  /* 0x000000171a067220 */ /* 0x000fe20000410000 */
[----:B------:R-:W-:Y:S02]  /*78b0*/  HADD2.F32 R36, -RZ, R56.H0_H0 ;  /* 0x20000038ff247230 */ /* 0x000fe40000004100 */
        /* <DEDUP_REMOVED lines=8> */
[----:B------:R-:W-:Y:S01]  /*7940*/  FFMA.FTZ R5, R36, R43, R5 ;  /* 0x0000002b24057223 */ /* 0x000fe20000010005 */
[----:B------:R-:W-:Y:S01]  /*7950*/  F2FP.F16.F32.PACK_AB R36, R2, R0 ;  /* 0x000000000224723e */ /* 0x000fe200000000ff */
[----:B------:R-:W-:Y:S01]  /*7960*/  HADD2.F32 R46, -RZ, R55.H1_H1 ;  /* 0x30000037ff2e7230 */ /* 0x000fe20000004100 */
[----:B------:R-:W-:Y:S01]  /*7970*/  F2FP.F16.F32.PACK_AB R37, R4, R3 ;  /* 0x000000030425723e */ /* 0x000fe200000000ff */
[----:B------:R-:W-:Y:S02]  /*7980*/  HADD2.F32 R41, -RZ, R57.H1_H1 ;  /* 0x30000039ff297230 */ /* 0x000fe40000004100 */
[----:B------:R-:W-:Y:S01]  /*7990*/  FFMA.FTZ R6, R39, R44, R6 ;  /* 0x0000002c27067223 */ /* 0x000fe20000010006 */
[----:B------:R-:W-:Y:S02]  /*79a0*/  FFMA.FTZ R7, R38, R45, R7 ;  /* 0x0000002d26077223 */ /* 0x000fe40000010007 */
[----:B------:R-:W-:Y:S02]  /*79b0*/  FFMA.FTZ R8, R41, R46, R8 ;  /* 0x0000002e29087223 */ /* 0x000fe40000010008 */
[----:B------:R-:W-:Y:S03]  /*79c0*/  F2FP.F16.F32.PACK_AB R38, R6, R5 ;  /* 0x000000050626723e */ /* 0x000fe600000000ff */
[----:B------:R-:W-:Y:S03]  /*79d0*/  F2FP.F16.F32.PACK_AB R39, R8, R7 ;  /* 0x000000070827723e */ /* 0x000fe600000000ff */
.L_x_7206:
[----:B------:R-:W-:Y:S05]  /*79e0*/  BSYNC B0 ;  /* 0x0000000000007941 */ /* 0x000fea0003800000 */
.L_x_7205:
[----:B-----5:R3:W-:Y:S02]  /*79f0*/  ST.E.128 desc[UR6][R182.64], R36 ;  /* 0x00000024b6007985 */ /* 0x0207e4000c101d06 */
.L_x_7204:
[----:B------:R-:W-:Y:S05]  /*7a00*/  BSYNC B1 ;  /* 0x0000000000017941 */ /* 0x000fea0003800000 */
.L_x_7203:
[----:B------:R-:W-:Y:S01]  /*7a10*/  ISETP.GE.AND P0, PT, R11, R111, PT ;  /* 0x0000006f0b00720c */ /* 0x000fe20003f06270 */
[----:B------:R-:W-:Y:S11]  /*7a20*/  BSSY B1, `(.L_x_7207) ;  /* 0x0000065000017945 */ /* 0x000ff60003800000 */
[----:B------:R-:W-:Y:S01]  /*7a30*/  @!UPT UIADD3 URZ, URZ, URZ, URZ ;  /* 0x0000003f3f3ff290 */ /* 0x000fe2000fffe03f */
[----:B------:R-:W-:Y:S05]  /*7a40*/  @P0 BRA `(.L_x_7208) ;  /* 0x0000000400880947 */ /* 0x000fea0003800000 */
[C---:B--2---:R-:W-:Y:S01]  /*7a50*/  LEA R186, P0, R90.reuse, R112, 0x1 ;  /* 0x000000705aba7211 */ /* 0x044fe200078008ff */
[----:B------:R-:W-:Y:S01]  /*7a60*/  BSSY B0, `(.L_x_7209) ;  /* 0x000005f000007945 */ /* 0x000fe20003800000 */
[----:B------:R-:W-:Y:S02]  /*7a70*/  ISETP.GE.AND P1, PT, R11, R21, PT ;  /* 0x000000150b00720c */ /* 0x000fe40003f26270 */
[----:B------:R-:W-:Y:S02]  /*7a80*/  LEA.HI.X R187, R90, R113, R91, 0x1, P0 ;  /* 0x000000715abb7211 */ /* 0x000fe400000f0c5b */
[C---:B---3--:R-:W-:Y:S03]  /*7a90*/  LEA R182, P0, R82.reuse, R118, 0x1 ;  /* 0x0000007652b67211 */ /* 0x048fe600078008ff */
[----:B----4-:R2:W5:Y:S01]  /*7aa0*/  LD.E.128 R36, desc[UR6][R186.64] ;  /* 0x00000006ba247980 */ /* 0x010562000c101d00 */
        /* <DEDUP_REMOVED lines=14> */
[C---:B------:R-:W-:Y:S02]  /*7b90*/  LEA R22, P0, R184.reuse, R186, 0x1 ;  /* 0x000000bab8167211 */ /* 0x040fe400078008ff */
[----:B------:R-:W-:Y:S02]  /*7ba0*/  IADD3 R179, P2, R139, R181, RZ ;  /* 0x000000b58bb37210 */ /* 0x000fe40007f5e0ff */
[----:B------:R-:W-:Y:S02]  /*7bb0*/  LEA.HI.X.SX32 R23, R184, R187, 0x1, P0 ;  /* 0x000000bbb8177211 */ /* 0x000fe400000f0eff */
[----:B------:R-:W-:Y:S02]  /*7bc0*/  LEA.HI.X.SX32 R184, R181, R128, 0x1, P2 ;  /* 0x00000080b5b87211 */ /* 0x000fe400010f0eff */
[C---:B--2---:R-:W-:Y:S01]  /*7bd0*/  LEA R186, P0, R179.reuse, R114, 0x1 ;  /* 0x00000072b3ba7211 */ /* 0x044fe200078008ff */
[----:B------:R-:W2:Y:S01]  /*7be0*/  LD.E.128 R28, desc[UR6][R22.64] ;  /* 0x00000006161c7980 */ /* 0x000ea2000c101d00 */
[----:B------:R-:W-:Y:S02]  /*7bf0*/  MOV R181, RZ ;  /* 0x000000ff00b57202 */ /* 0x000fe40000000f00 */
[----:B------:R-:W-:Y:S02]  /*7c00*/  @P1 IADD3 R181, -R188, RZ, RZ ;  /* 0x000000ffbcb51210 */ /* 0x000fe40007ffe1ff */
[----:B------:R-:W-:Y:S02]  /*7c10*/  LEA.HI.X R187, R179, R115, R184, 0x1, P0 ;  /* 0x00000073b3bb7211 */ /* 0x000fe400000f0cb8 */
[----:B------:R-:W-:Y:S04]  /*7c20*/  IADD3 R179, P0, R139, R181, RZ ;  /* 0x000000b58bb37210 */ /* 0x000fe80007f1e0ff */
[----:B------:R-:W-:Y:S01]  /*7c30*/  LEA.HI.X.SX32 R188, R181, R128, 0x1, P0 ;  /* 0x00000080b5bc7211 */ /* 0x000fe200000f0eff */
[----:B------:R-:W3:Y:S01]  /*7c40*/  LD.E.128 R184, desc[UR6][R186.64] ;  /* 0x00000006bab87980 */ /* 0x000ee2000c101d00 */
        /* <DEDUP_REMOVED lines=64> */
.L_x_7210:
[----:B------:R-:W-:Y:S05]  /*8050*/  BSYNC B0 ;  /* 0x0000000000007941 */ /* 0x000fea0003800000 */
.L_x_7209:
[----:B-----5:R3:W-:Y:S02]  /*8060*/  ST.E.128 desc[UR6][R182.64], R36 ;  /* 0x00000024b6007985 */ /* 0x0207e4000c101d06 */
.L_x_7208:
[----:B------:R-:W-:Y:S05]  /*8070*/  BSYNC B1 ;  /* 0x0000000000017941 */ /* 0x000fea0003800000 */
.L_x_7207:
[----:B------:R-:W-:Y:S11]  /*8080*/  ISETP.GE.AND P0, PT, R10, R111, PT ;  /* 0x0000006f0a00720c */ /* 0x000ff60003f06270 */
[----:B------:R-:W-:Y:S02]  /*8090*/  @!UPT UIADD3 URZ, URZ, URZ, URZ ;  /* 0x0000003f3f3ff290 */ /* 0x000fe4000fffe03f */
[----:B------:R-:W-:Y:S05]  /*80a0*/  @P0 BRA `(.L_x_7202) ;  /* 0x0000000400880947 */ /* 0x000fea0003800000 */
[----:B--2---:R-:W-:Y:S01]  /*80b0*/  LEA R186, P0, R94, R112, 0x1 ;  /* 0x000000705eba7211 */ /* 0x004fe200078008ff */
        /* <DEDUP_REMOVED lines=10> */
[----:B------:R-:W-:Y:S02]  /*8160*/  MOV R188, RZ ;  /* 0x000000ff00bc7202 */ /* 0x000fe40000000f00 */
[-C--:B------:R-:W-:Y:S02]  /*8170*/  ISETP.GE.AND P1, PT, R10, R179.reuse, PT ;  /* 0x000000b30a00720c */ /* 0x080fe40003f26270 */
[----:B------:R-:W-:Y:S02]  /*8180*/  MOV R185, R179 ;  /* 0x000000b300b97202 */ /* 0x000fe40000000f00 */
[----:B-----5:R-:W-:Y:S01]  /*8190*/  MOV R59, R37 ;  /* 0x00000025003b7202 */ /* 0x020fe20000000f00 */
[--C-:B------:R-:W-:Y:S01]  /*81a0*/  HADD2.F32 R37, -RZ, R36.reuse.H0_H0 ;  /* 0x20000024ff257230 */ /* 0x100fe20000004100 */
[----:B------:R-:W-:Y:S01]  /*81b0*/  MOV R57, R39 ;  /* 0x0000002700397202 */ /* 0x000fe20000000f00 */
[----:B------:R-:W-:Y:S01]  /*81c0*/  HADD2.F32 R39, -RZ, R36.H1_H1 ;  /* 0x30000024ff277230 */ /* 0x000fe20000004100 */
[----:B------:R-:W-:Y:S05]  /*81d0*/  MOV R56, R38 ;  /* 0x0000002600387202 */ /* 0x000fea0000000f00 */
[C---:B------:R-:W-:Y:S02]  /*81e0*/  @P1 IADD3 R185, -R179.reuse, RZ, RZ ;  /* 0x000000ffb3b91210 */ /* 0x040fe40007ffe1ff */
[----:B------:R-:W-:Y:S02]  /*81f0*/  @P1 IADD3 R184, -R179, RZ, RZ ;  /* 0x000000ffb3b81210 */ /* 0x000fe40007ffe1ff */
[----:B------:R-:W-:Y:S02]  /*8200*/  LEA R22, P0, R185, R186, 0x1 ;  /* 0x000000bab9167211 */ /* 0x000fe400078008ff */
[----:B------:R-:W-:Y:S02]  /*8210*/  IADD3 R181, P2, R137, R184, RZ ;  /* 0x000000b889b57210 */ /* 0x000fe40007f5e0ff */
[----:B------:R-:W-:Y:S02]  /*8220*/  LEA.HI.X.SX32 R23, R185, R187, 0x1, P0 ;  /* 0x000000bbb9177211 */ /* 0x000fe400000f0eff */
[----:B------:R-:W-:Y:S02]  /*8230*/  LEA.HI.X.SX32 R184, R184, R126, 0x1, P2 ;  /* 0x0000007eb8b87211 */ /* 0x000fe400010f0eff */
[----:B--2---:R-:W-:Y:S01]  /*8240*/  LEA R186, P0, R181, R114, 0x1 ;  /* 0x00000072b5ba7211 */ /* 0x004fe200078008ff */
[----:B------:R-:W2:Y:S01]  /*8250*/  LD.E.128 R28, desc[UR6][R22.64] ;  /* 0x00000006161c7980 */ /* 0x000ea2000c101d00 */
        /* <DEDUP_REMOVED lines=69> */
.L_x_7212:
[----:B------:R-:W-:Y:S05]  /*86b0*/  BSYNC B0 ;  /* 0x0000000000007941 */ /* 0x000fea0003800000 */
.L_x_7211:
[----:B-----5:R3:W-:Y:S02]  /*86c0*/  ST.E.128 desc[UR6][R182.64], R36 ;  /* 0x00000024b6007985 */ /* 0x0207e4000c101d06 */
.L_x_7202:
[----:B------:R-:W-:Y:S05]  /*86d0*/  BSYNC B2 ;  /* 0x0000000000027941 */ /* 0x000fea0003800000 */
.L_x_7201:
        /* <DEDUP_REMOVED lines=30> */
[C---:B------:R-:W-:Y:S02]  /*88c0*/  LEA R22, P0, R185.reuse, R186, 0x1 ;  /* 0x000000bab9167211 */ /* 0x040fe400078008ff */
        /* <DEDUP_REMOVED lines=74> */
.L_x_7218:
[----:B------:R-:W-:Y:S05]  /*8d70*/  BSYNC B0 ;  /* 0x0000000000007941 */ /* 0x000fea0003800000 */
.L_x_7217:
[----:B-----5:R3:W-:Y:S02]  /*8d80*/  ST.E.128 desc[UR6][R182.64], R36 ;  /* 0x00000024b6007985 */ /* 0x0207e4000c101d06 */
.L_x_7216:
[----:B------:R-:W-:Y:S05]  /*8d90*/  BSYNC B1 ;  /* 0x0000000000017941 */ /* 0x000fea0003800000 */
.L_x_7215:
[----:B------:R-:W-:Y:S01]  /*8da0*/  ISETP.GE.AND P0, PT, R11, R111, PT ;  /* 0x0000006f0b00720c */ /* 0x000fe20003f06270 */
[----:B------:R-:W-:Y:S11]  /*8db0*/  BSSY B1, `(.L_x_7219) ;  /* 0x0000065000017945 */ /* 0x000ff60003800000 */
[----:B------:R-:W-:Y:S01]  /*8dc0*/  @!UPT UIADD3 URZ, URZ, URZ, URZ ;  /* 0x0000003f3f3ff290 */ /* 0x000fe2000fffe03f */
        /* <DEDUP_REMOVED lines=97> */
.L_x_7222:
[----:B------:R-:W-:Y:S05]  /*93e0*/  BSYNC B0 ;  /* 0x0000000000007941 */ /* 0x000fea0003800000 */
.L_x_7221:
[----:B-----5:R3:W-:Y:S02]  /*93f0*/  ST.E.128 desc[UR6][R182.64], R36 ;  /* 0x00000024b6007985 */ /* 0x0207e4000c101d06 */
.L_x_7220:
[----:B------:R-:W-:Y:S05]  /*9400*/  BSYNC B1 ;  /* 0x0000000000017941 */ /* 0x000fea0003800000 */
.L_x_7219:
[----:B------:R-:W-:Y:S11]  /*9410*/  ISETP.GE.AND P0, PT, R10, R111, PT ;  /* 0x0000006f0a00720c */ /* 0x000ff60003f06270 */
[----:B------:R-:W-:Y:S02]  /*9420*/  @!UPT UIADD3 URZ, URZ, URZ, URZ ;  /* 0x0000003f3f3ff290 */ /* 0x000fe4000fffe03f */
        /* <DEDUP_REMOVED lines=97> */
.L_x_7224:
[----:B------:R-:W-:Y:S05]  /*9a40*/  BSYNC B0 ;  /* 0x0000000000007941 */ /* 0x000fea0003800000 */
.L_x_7223:
[----:B-----5:R3:W-:Y:S02]  /*9a50*/  ST.E.128 desc[UR6][R182.64], R36 ;  /* 0x00000024b6007985 */ /* 0x0207e4000c101d06 */
.L_x_7214:
[----:B------:R-:W-:Y:S05]  /*9a60*/  BSYNC B2 ;  /* 0x0000000000027941 */ /* 0x000fea0003800000 */
.L_x_7213:
        /* <DEDUP_REMOVED lines=9> */
[----:B------:R-:W-:Y:S01]  /*9b00*/  IMAD R0, R177, 0x60, RZ ;  /* 0x00000060b1007824 */ /* 0x000fe200078e02ff */
[----:B------:R-:W-:Y:S01]  /*9b10*/  ISETP.GE.AND P0, PT, R14, R21, PT ;  /* 0x000000150e00720c */ /* 0x000fe20003f06270 */
[----:B--2---:R-:W-:Y:S01]  /*9b20*/  IMAD.WIDE.U32 R186, R176, 0x60, R112 ;  /* 0x00000060b0ba7825 */ /* 0x004fe200078e0070 */
[----:B------:R-:W-:Y:S03]  /*9b30*/  BSSY B0, `(.L_x_7229) ;  /* 0x000005f000007945 */ /* 0x000fe60003800000 */
[----:B------:R-:W-:Y:S01]  /*9b40*/  IMAD R3, R61, 0x60, RZ ;  /* 0x000000603d037824 */ /* 0x000fe200078e02ff */
[----:B------:R-:W-:Y:S01]  /*9b50*/  IADD3 R187, R187, R0, RZ ;  /* 0x00000000bbbb7210 */ /* 0x000fe20007ffe0ff */
[----:B------:R-:W-:Y:S04]  /*9b60*/  IMAD.WIDE.U32 R178, R60, 0x60, R118 ;  /* 0x000000603cb27825 */ /* 0x000fe800078e0076 */
[----:B---34-:R2:W5:Y:S01]  /*9b70*/  LD.E.128 R36, desc[UR6][R186.64] ;  /* 0x00000006ba247980 */ /* 0x018562000c101d00 */
[----:B------:R-:W-:Y:S01]  /*9b80*/  IADD3 R179, R179, R3, RZ ;  /* 0x00000003b3b37210 */ /* 0x000fe20007ffe0ff */
[----:B------:R-:W-:Y:S06]  /*9b90*/  @P0 BRA `(.L_x_7230) ;  /* 0x0000000400600947 */ /* 0x000fec0003800000 */
        /* <DEDUP_REMOVED lines=19> */
[----:B------:R-:W-:Y:S02]  /*9cd0*/  @P1 IADD3 R184, -R185, RZ, RZ ;  /* 0x000000ffb9b81210 */ /* 0x000fe40007ffe1ff */
[----:B------:R-:W-:Y:S02]  /*9ce0*/  LEA.HI.X R187, R180, R115, R181, 0x1, P0 ;  /* 0x00000073b4bb7211 */ /* 0x000fe400000f0cb5 */
[----:B------:R-:W-:Y:S03]  /*9cf0*/  IADD3 R185, P0, R138, R184, RZ ;  /* 0x000000b88ab97210 */ /* 0x000fe60007f1e0ff */
[----:B------:R-:W3:Y:S01]  /*9d00*/  LD.E.128 R180, desc[UR6][R186.64] ;  /* 0x00000006bab47980 */ /* 0x000ee2000c101d00 */
        /* <DEDUP_REMOVED lines=10> */
[----:B------:R-:W-:Y:S02]  /*9db0*/  HADD2.F32 R30, -RZ, R35.H0_H0 ;  /* 0x20000023ff1e7230 */ /* 0x000fe40000004100 */
        /* <DEDUP_REMOVED lines=54> */
.L_x_7230:
[----:B------:R-:W-:Y:S05]  /*a120*/  BSYNC B0 ;  /* 0x0000000000007941 */ /* 0x000fea0003800000 */
.L_x_7229:
[----:B-----5:R3:W-:Y:S02]  /*a130*/  ST.E.128 desc[UR6][R178.64], R36 ;  /* 0x00000024b2007985 */ /* 0x0207e4000c101d06 */
.L_x_7228:
[----:B------:R-:W-:Y:S05]  /*a140*/  BSYNC B1 ;  /* 0x0000000000017941 */ /* 0x000fea0003800000 */
.L_x_7227:
        /* <DEDUP_REMOVED lines=28> */
[----:B------:R-:W-:Y:S01]  /*a310*/  LEA R188, P0, R180, R114, 0x1 ;  /* 0x00000072b4bc7211 */ /* 0x000fe200078008ff */
[----:B------:R-:W3:Y:S01]  /*a320*/  LD.E.128 R28, desc[UR6][R22.64] ;  /* 0x00000006161c7980 */ /* 0x000ee2000c101d00 */
[----:B--2---:R-:W-:Y:S02]  /*a330*/  MOV R186, RZ ;  /* 0x000000ff00ba7202 */ /* 0x004fe40000000f00 */
[----:B------:R-:W-:Y:S02]  /*a340*/  @P1 IADD3 R186, -R184, RZ, RZ ;  /* 0x000000ffb8ba1210 */ /* 0x000fe40007ffe1ff */
[----:B------:R-:W-:Y:S02]  /*a350*/  LEA.HI.X R189, R180, R115, R182, 0x1, P0 ;  /* 0x00000073b4bd7211 */ /* 0x000fe400000f0cb6 */
[----:B------:R-:W-:Y:S03]  /*a360*/  IADD3 R185, P0, R133, R186, RZ ;  /* 0x000000ba85b97210 */ /* 0x000fe60007f1e0ff */
[----:B------:R-:W2:Y:S01]  /*a370*/  LD.E.128 R180, desc[UR6][R188.64] ;  /* 0x00000006bcb47980 */ /* 0x000ea2000c101d00 */
[----:B------:R-:W-:Y:S02]  /*a380*/  LEA.HI.X.SX32 R184, R186, R123, 0x1, P0 ;  /* 0x0000007bbab87211 */ /* 0x000fe400000f0eff */
[C---:B------:R-:W-:Y:S04]  /*a390*/  LEA R40, P0, R185.reuse, R116, 0x1 ;  /* 0x00000074b9287211 */ /* 0x040fe800078008ff */
[----:B------:R-:W-:Y:S05]  /*a3a0*/  LEA.HI.X R41, R185, R117, R184, 0x1, P0 ;  /* 0x00000075b9297211 */ /* 0x000fea00000f0cb8 */
[----:B------:R4:W2:Y:S02]  /*a3b0*/  LD.E.128 R52, desc[UR6][R40.64] ;  /* 0x0000000628347980 */ /* 0x0008a4000c101d00 */
[----:B----4-:R-:W-:Y:S02]  /*a3c0*/  HADD2.F32 R40, -RZ, R59.H0_H0 ;  /* 0x2000003bff287230 */ /* 0x010fe40000004100 */
[--C-:B---3--:R-:W-:Y:S01]  /*a3d0*/  HADD2.F32 R34, -RZ, R28.reuse.H0_H0 ;  /* 0x2000001cff227230 */ /* 0x108fe20000004100 */
[----:B------:R-:W-:Y:S01]  /*a3e0*/  MOV R35, R29 ;  /* 0x0000001d00237202 */ /* 0x000fe20000000f00 */
[----:B------:R-:W-:Y:S01]  /*a3f0*/  HADD2.F32 R32, -RZ, R28.H1_H1 ;  /* 0x3000001cff207230 */ /* 0x000fe20000004100 */
[----:B------:R-:W-:Y:S02]  /*a400*/  MOV R25, R31 ;  /* 0x0000001f00197202 */ /* 0x000fe40000000f00 */
[----:B------:R-:W-:Y:S01]  /*a410*/  MOV R26, R30 ;  /* 0x0000001e001a7202 */ /* 0x000fe20000000f00 */
[--C-:B------:R-:W-:Y:S02]  /*a420*/  HADD2.F32 R30, -RZ, R35.reuse.H0_H0 ;  /* 0x20000023ff1e7230 */ /* 0x100fe40000004100 */
[----:B------:R-:W-:Y:S02]  /*a430*/  HADD2.F32 R28, -RZ, R35.H1_H1 ;  /* 0x30000023ff1c7230 */ /* 0x000fe40000004100 */
[--C-:B--2---:R-:W-:Y:S02]  /*a440*/  HADD2.F32 R33, -RZ, R180.reuse.H0_H0 ;  /* 0x200000b4ff217230 */ /* 0x104fe40000004100 */
        /* <DEDUP_REMOVED lines=52> */
.L_x_7234:
[----:B------:R-:W-:Y:S05]  /*a790*/  BSYNC B0 ;  /* 0x0000000000007941 */ /* 0x000fea0003800000 */
.L_x_7233:
[----:B-----5:R3:W-:Y:S02]  /*a7a0*/  ST.E.128 desc[UR6][R178.64], R36 ;  /* 0x00000024b2007985 */ /* 0x0207e4000c101d06 */
.L_x_7232:
[----:B------:R-:W-:Y:S05]  /*a7b0*/  BSYNC B1 ;  /* 0x0000000000017941 */ /* 0x000fea0003800000 */
.L_x_7231:
[----:B------:R-:W-:Y:S11]  /*a7c0*/  ISETP.GE.AND P0, PT, R10, R111, PT ;  /* 0x0000006f0a00720c */ /* 0x000ff60003f06270 */
[----:B------:R-:W-:Y:S02]  /*a7d0*/  @!UPT UIADD3 URZ, URZ, URZ, URZ ;  /* 0x0000003f3f3ff290 */ /* 0x000fe4000fffe03f */
[----:B------:R-:W-:Y:S05]  /*a7e0*/  @P0 BRA `(.L_x_7226) ;  /* 0x0000000400900947 */ /* 0x000fea0003800000 */
[C---:B---3--:R-:W-:Y:S01]  /*a7f0*/  LEA R182, P0, R103.reuse, R112, 0x1 ;  /* 0x0000007067b67211 */ /* 0x048fe200078008ff */
[----:B------:R-:W-:Y:S01]  /*a800*/  BSSY B0, `(.L_x_7235) ;  /* 0x0000061000007945 */ /* 0x000fe20003800000 */
[----:B------:R-:W-:Y:S02]  /*a810*/  ISETP.GE.AND P1, PT, R10, R21, PT ;  /* 0x000000150a00720c */ /* 0x000fe40003f26270 */
[----:B------:R-:W-:Y:S02]  /*a820*/  LEA.HI.X R183, R103, R113, R102, 0x1, P0 ;  /* 0x0000007167b77211 */ /* 0x000fe400000f0c66 */
[C---:B------:R-:W-:Y:S03]  /*a830*/  LEA R178, P0, R73.reuse, R118, 0x1 ;  /* 0x0000007649b27211 */ /* 0x040fe600078008ff */
[----:B------:R3:W5:Y:S01]  /*a840*/  LD.E.128 R40, desc[UR6][R182.64] ;  /* 0x00000006b6287980 */ /* 0x000762000c101d00 */
        /* <DEDUP_REMOVED lines=8> */
[----:B--2-45:R-:W-:Y:S02]  /*a8d0*/  MOV R38, R40 ;  /* 0x0000002800267202 */ /* 0x034fe40000000f00 */
[----:B------:R-:W-:Y:S02]  /*a8e0*/  MOV R59, R41 ;  /* 0x00000029003b7202 */ /* 0x000fe40000000f00 */
[----:B------:R-:W-:Y:S01]  /*a8f0*/  MOV R46, R42 ;  /* 0x0000002a002e7202 */ /* 0x000fe20000000f00 */
[--C-:B------:R-:W-:Y:S01]  /*a900*/  HADD2.F32 R33, -RZ, R38.reuse.H0_H0 ;  /* 0x20000026ff217230 */ /* 0x100fe20000004100 */
[----:B------:R-:W-:Y:S01]  /*a910*/  MOV R57, R43 ;  /* 0x0000002b00397202 */ /* 0x000fe20000000f00 */
[----:B------:R-:W-:Y:S02]  /*a920*/  HADD2.F32 R37, -RZ, R38.H1_H1 ;  /* 0x30000026ff257230 */ /* 0x000fe40000004100 */
[----:B------:R-:W-:Y:S01]  /*a930*/  HADD2.F32 R40, -RZ, R59.H0_H0 ;  /* 0x2000003bff287230 */ /* 0x000fe20000004100 */
[C---:B------:R-:W-:Y:S02]  /*a940*/  @P1 IADD3 R180, -R111.reuse, RZ, RZ ;  /* 0x000000ff6fb41210 */ /* 0x040fe40007ffe1ff */
[----:B------:R-:W-:Y:S02]  /*a950*/  @P1 IADD3 R181, -R111, RZ, RZ ;  /* 0x000000ff6fb51210 */ /* 0x000fe40007ffe1ff */
[----:B------:R-:W-:Y:S02]  /*a960*/  LEA R20, P0, R180, R182, 0x1 ;  /* 0x000000b6b4147211 */ /* 0x000fe400078008ff */
[----:B------:R-:W-:Y:S02]  /*a970*/  IADD3 R56, P2, R132, R181, RZ ;  /* 0x000000b584387210 */ /* 0x000fe40007f5e0ff */
[----:B------:R-:W-:Y:S02]  /*a980*/  LEA.HI.X.SX32 R21, R180, R183, 0x1, P0 ;  /* 0x000000b7b4157211 */ /* 0x000fe400000f0eff */
[----:B------:R-:W-:Y:S02]  /*a990*/  LEA.HI.X.SX32 R181, R181, R122, 0x1, P2 ;  /* 0x0000007ab5b57211 */ /* 0x000fe400010f0eff */
[C---:B---3--:R-:W-:Y:S02]  /*a9a0*/  LEA R182, P0, R56.reuse, R114, 0x1 ;  /* 0x0000007238b67211 */ /* 0x048fe400078008ff */
[----:B------:R-:W-:Y:S01]  /*a9b0*/  @P1 IADD3 R185, -R111, RZ, RZ ;  /* 0x000000ff6fb91210 */ /* 0x000fe20007ffe1ff */
[----:B------:R-:W2:Y:S01]  /*a9c0*/  LD.E.128 R20, desc[UR6][R20.64] ;  /* 0x0000000614147980 */ /* 0x000ea2000c101d00 */
[----:B------:R-:W-:Y:S02]  /*a9d0*/  LEA.HI.X R183, R56, R115, R181, 0x1, P0 ;  /* 0x0000007338b77211 */ /* 0x000fe400000f0cb5 */
[----:B------:R-:W-:Y:S04]  /*a9e0*/  IADD3 R111, P0, R132, R185, RZ ;  /* 0x000000b9846f7210 */ /* 0x000fe80007f1e0ff */
[----:B------:R-:W-:Y:S01]  /*a9f0*/  LEA.HI.X.SX32 R56, R185, R122, 0x1, P0 ;  /* 0x0000007ab9387211 */ /* 0x000fe200000f0eff */
[----:B------:R-:W3:Y:S01]  /*aa00*/  LD.E.128 R180, desc[UR6][R182.64] ;  /* 0x00000006b6b47980 */ /* 0x000ee2000c101d00 */
[C---:B------:R-:W-:Y:S04]  /*aa10*/  LEA R44, P0, R111.reuse, R116, 0x1 ;  /* 0x000000746f2c7211 */ /* 0x040fe800078008ff */
[----:B------:R-:W-:Y:S05]  /*aa20*/  LEA.HI.X R45, R111, R117, R56, 0x1, P0 ;  /* 0x000000756f2d7211 */ /* 0x000fea00000f0c38 */
[----:B------:R-:W4:Y:S01]  /*aa30*/  LD.E.128 R52, desc[UR6][R44.64] ;  /* 0x000000062c347980 */ /* 0x000f22000c101d00 */
[--C-:B---3--:R-:W-:Y:S01]  /*aa40*/  HADD2.F32 R29, -RZ, R180.reuse.H0_H0 ;  /* 0x200000b4ff1d7230 */ /* 0x108fe20000004100 */
[----:B--2---:R-:W-:Y:S01]  /*aa50*/  MOV R30, R20 ;  /* 0x00000014001e7202 */ /* 0x004fe20000000f00 */
[----:B------:R-:W-:Y:S01]  /*aa60*/  HADD2.F32 R27, -RZ, R180.H1_H1 ;  /* 0x300000b4ff1b7230 */ /* 0x000fe20000004100 */
[----:B------:R-:W-:Y:S01]  /*aa70*/  MOV R31, R21 ;  /* 0x00000015001f7202 */ /* 0x000fe20000000f00 */
[--C-:B------:R-:W-:Y:S01]  /*aa80*/  HADD2.F32 R25, -RZ, R181.reuse.H0_H0 ;  /* 0x200000b5ff197230 */ /* 0x100fe20000004100 */
[----:B------:R-:W-:Y:S01]  /*aa90*/  MOV R21, R23 ;  /* 0x0000001700157202 */ /* 0x000fe20000000f00 */
[----:B------:R-:W-:Y:S02]  /*aaa0*/  HADD2.F32 R23, -RZ, R181.H1_H1 ;  /* 0x300000b5ff177230 */ /* 0x000fe40000004100 */
[----:B------:R-:W-:Y:S01]  /*aab0*/  @!P1 FADD.FTZ R29, -R29, -RZ ;  /* 0x800000ff1d1d9221 */ /* 0x000fe20000010100 */
[--C-:B------:R-:W-:Y:S01]  /*aac0*/  HADD2.F32 R36, -RZ, R30.reuse.H0_H0 ;  /* 0x2000001eff247230 */ /* 0x100fe20000004100 */
[----:B------:R-:W-:Y:S01]  /*aad0*/  MOV R28, R22 ;  /* 0x00000016001c7202 */ /* 0x000fe20000000f00 */
[----:B------:R-:W-:Y:S02]  /*aae0*/  HADD2.F32 R34, -RZ, R30.H1_H1 ;  /* 0x3000001eff227230 */ /* 0x000fe40000004100 */
[----:B------:R-:W-:Y:S01]  /*aaf0*/  @!P1 FADD.FTZ R27, -R27, -RZ ;  /* 0x800000ff1b1b9221 */ /* 0x000fe20000010100 */
[--C-:B------:R-:W-:Y:S02]  /*ab00*/  HADD2.F32 R32, -RZ, R31.reuse.H0_H0 ;  /* 0x2000001fff207230 */ /* 0x100fe40000004100 */
[----:B------:R-:W-:Y:S01]  /*ab10*/  @!P1 FADD.FTZ R25, -R25, -RZ ;  /* 0x800000ff19199221 */ /* 0x000fe20000010100 */
[--C-:B------:R-:W-:Y:S02]  /*ab20*/  HADD2.F32 R26, -RZ, R182.reuse.H0_H0 ;  /* 0x200000b6ff1a7230 */ /* 0x100fe40000004100 */
[----:B------:R-:W-:Y:S01]  /*ab30*/  @!P1 FADD.FTZ R23, -R23, -RZ ;  /* 0x800000ff17179221 */ /* 0x000fe20000010100 */
[----:B------:R-:W-:Y:S02]  /*ab40*/  HADD2.F32 R30, -RZ, R31.H1_H1 ;  /* 0x3000001fff1e7230 */ /* 0x000fe40000004100 */
[----:B------:R-:W-:Y:S01]  /*ab50*/  FMUL.FTZ R0, R36, R29 ;  /* 0x0000001d24007220 */ /* 0x000fe20000410000 */
[----:B------:R-:W-:Y:S02]  /*ab60*/  HADD2.F32 R24, -RZ, R182.H1_H1 ;  /* 0x300000b6ff187230 */ /* 0x000fe40000004100 */
[----:B------:R-:W-:Y:S01]  /*ab70*/  FMUL.FTZ R2, R34, R27 ;  /* 0x0000001b22027220 */ /* 0x000fe20000410000 */
[--C-:B----4-:R-:W-:Y:S02]  /*ab80*/  HADD2.F32 R35, -RZ, R52.reuse.H0_H0 ;  /* 0x20000034ff237230 */ /* 0x110fe40000004100 */
        /* <DEDUP_REMOVED lines=9> */
[----:B------:R-:W-:Y:S02]  /*ac20*/  HADD2.F32 R39, -RZ, R53.H0_H0 ;  /* 0x20000035ff277230 */ /* 0x000fe40000004100 */
[----:B------:R-:W-:Y:S01]  /*ac30*/  @!P1 FADD.FTZ R22, -R22, -RZ ;  /* 0x800000ff16169221 */ /* 0x000fe20000010100 */
[----:B------:R-:W-:Y:S02]  /*ac40*/  HADD2.F32 R25, -RZ, R28.H1_H1 ;  /* 0x3000001cff197230 */ /* 0x000fe40000004100 */
[----:B------:R-:W-:Y:S01]  /*ac50*/  FFMA.FTZ R2, R37, R38, R2 ;  /* 0x0000002625027223 */ /* 0x000fe20000010002 */
[--C-:B------:R-:W-:Y:S02]  /*ac60*/  HADD2.F32 R23, -RZ, R21.reuse.H0_H0 ;  /* 0x20000015ff177230 */ /* 0x100fe40000004100 */
[----:B------:R-:W-:Y:S01]  /*ac70*/  @!P1 FADD.FTZ R20, -R20, -RZ ;  /* 0x800000ff14149221 */ /* 0x000fe20000010100 */
[----:B------:R-:W-:Y:S02]  /*ac80*/  HADD2.F32 R21, -RZ, R21.H1_H1 ;  /* 0x30000015ff157230 */ /* 0x000fe40000004100 */
[----:B------:R-:W-:Y:S01]  /*ac90*/  FMUL.FTZ R5, R27, R26 ;  /* 0x0000001a1b057220 */ /* 0x000fe20000410000 */
[----:B------:R-:W-:Y:S02]  /*aca0*/  HADD2.F32 R41, -RZ, R53.H1_H1 ;  /* 0x30000035ff297230 */ /* 0x000fe40000004100 */
[----:B------:R-:W-:Y:S01]  /*acb0*/  FFMA.FTZ R3, R40, R39, R3 ;  /* 0x0000002728037223 */ /* 0x000fe20000010003 */
[----:B------:R-:W-:Y:S02]  /*acc0*/  HADD2.F32 R33, -RZ, R59.H1_H1 ;  /* 0x3000003bff217230 */ /* 0x000fe40000004100 */
[----:B------:R-:W-:Y:S01]  /*acd0*/  FMUL.FTZ R6, R25, R24 ;  /* 0x0000001819067220 */ /* 0x000fe20000410000 */
[----:B------:R-:W-:Y:S02]  /*ace0*/  HADD2.F32 R42, -RZ, R54.H0_H0 ;  /* 0x20000036ff2a7230 */ /* 0x000fe40000004100 */
[----:B------:R-:W-:Y:S01]  /*acf0*/  FMUL.FTZ R7, R23, R22 ;  /* 0x0000001617077220 */ /* 0x000fe20000410000 */
[----:B------:R-:W-:Y:S02]  /*ad00*/  HADD2.F32 R38, -RZ, R46.H0_H0 ;  /* 0x2000002eff267230 */ /* 0x000fe40000004100 */
[----:B------:R-:W-:Y:S01]  /*ad10*/  FMUL.FTZ R8, R21, R20 ;  /* 0x0000001415087220 */ /* 0x000fe20000410000 */
[----:B------:R-:W-:Y:S02]  /*ad20*/  HADD2.F32 R43, -RZ, R54.H1_H1 ;  /* 0x30000036ff2b7230 */ /* 0x000fe40000004100 */
[----:B------:R-:W-:Y:S01]  /*ad30*/  FFMA.FTZ R4, R33, R41, R4 ;  /* 0x0000002921047223 */ /* 0x000fe20000010004 */
        /* <DEDUP_REMOVED lines=10> */
[----:B------:R-:W-:Y:S01]  /*ade0*/  F2FP.F16.F32.PACK_AB R42, R6, R5 ;  /* 0x00000005062a723e */ /* 0x000fe200000000ff */
[----:B------:R-:W-:Y:S05]  /*adf0*/  FFMA.FTZ R8, R37, R45, R8 ;  /* 0x0000002d25087223 */ /* 0x000fea0000010008 */
[----:B------:R-:W-:Y:S02]  /*ae00*/  F2FP.F16.F32.PACK_AB R43, R8, R7 ;  /* 0x00000007082b723e */ /* 0x000fe400000000ff */
.L_x_7236:
[----:B------:R-:W-:Y:S05]  /*ae10*/  BSYNC B0 ;  /* 0x0000000000007941 */ /* 0x000fea0003800000 */
.L_x_7235:
[----:B-----5:R1:W-:Y:S02]  /*ae20*/  ST.E.128 desc[UR6][R178.64], R40 ;  /* 0x00000028b2007985 */ /* 0x0203e4000c101d06 */
.L_x_7226:
[----:B------:R-:W-:Y:S05]  /*ae30*/  BSYNC B2 ;  /* 0x0000000000027941 */ /* 0x000fea0003800000 */
.L_x_7225:
[----:B------:R-:W2:Y:S02]  /*ae40*/  LD.E R3, desc[UR6][R16.64+0xd0] ;  /* 0x0000d00610037980 */ /* 0x000ea4000c101900 */
[----:B--2---:R-:W-:Y:S05]  /*ae50*/  IMAD.U32 R3, R3, -0x20, RZ ;  /* 0xffffffe003037824 */ /* 0x004fea00078e00ff */
[C---:B------:R-:W-:Y:S02]  /*ae60*/  LEA R116, P1, R3.reuse, R116, 0x1 ;  /* 0x0000007403747211 */ /* 0x040fe400078208ff */
[C---:B------:R-:W-:Y:S02]  /*ae70*/  LEA R114, P0, R3.reuse, R114, 0x1 ;  /* 0x0000007203727211 */ /* 0x040fe400078008ff */
[C---:B------:R-:W-:Y:S02]  /*ae80*/  LEA.HI.X.SX32 R117, R3.reuse, R117, 0x1, P1 ;  /* 0x0000007503757211 */ /* 0x040fe400008f0eff */
[----:B------:R-:W-:Y:S01]  /*ae90*/  LEA.HI.X.SX32 R115, R3, R115, 0x1, P0 ;  /* 0x0000007303737211 */ /* 0x000fe200000f0eff */
[----:B------:R-:W-:Y:S05]  /*aea0*/  BRA `(.L_x_7188) ;  /* 0x0000000400747947 */ /* 0x000fea0003800000 */
.L_x_7162:
        /* <DEDUP_REMOVED lines=18> */
.L_x_7238:
[----:B------:R-:W-:Y:S05]  /*afd0*/  BSYNC B0 ;  /* 0x0000000000007941 */ /* 0x000fea0003800000 */
.L_x_7237:
[----:B------:R-:W-:Y:S04]  /*afe0*/  BSSY B0, `(.L_x_7239) ;  /* 0x0000018000007945 */ /* 0x000fe80003800000 */
[----:B------:R-:W-:Y:S05]  /*aff0*/  @!P3 BRA `(.L_x_7240) ;  /* 0x000000000058b947 */ /* 0x000fea0003800000 */
[----:B------:R-:W-:Y:S02]  /*b000*/  ISETP.NE.AND P4, PT, R146, RZ, PT ;  /* 0x000000ff9200720c */ /* 0x000fe40003f85270 */
[----:B------:R-:W-:Y:S11]  /*b010*/  ISETP.NE.AND P5, PT, R144, RZ, PT ;  /* 0x000000ff9000720c */ /* 0x000ff60003fa5270 */
[----:B-1----:R-:W-:Y:S02]  /*b020*/  @P4 LEA R4, P2, R89, R112, 0x1 ;  /* 0x0000007059044211 */ /* 0x002fe400078408ff */
[----:B------:R-:W-:Y:S02]  /*b030*/  @P4 LEA R32, P3, R209, R118, 0x1 ;  /* 0x00000076d1204211 */ /* 0x000fe400078608ff */
[----:B------:R-:W-:Y:S02]  /*b040*/  @P4 LEA.HI.X R5, R89, R113, R88, 0x1, P2 ;  /* 0x0000007159054211 */ /* 0x000fe400010f0c58 */
[CC--:B------:R-:W-:Y:S02]  /*b050*/  @P5 LEA R30, P2, R90.reuse, R112.reuse, 0x1 ;  /* 0x000000705a1e5211 */ /* 0x0c0fe400078408ff */
[----:B------:R-:W-:Y:S01]  /*b060*/  @P4 LEA.HI.X R33, R209, R119, R210, 0x1, P3 ;  /* 0x00000077d1214211 */ /* 0x000fe200018f0cd2 */
[----:B------:R-:W2:Y:S01]  /*b070*/  @P4 LD.E.128 R24, desc[UR6][R4.64] ;  /* 0x0000000604184980 */ /* 0x000ea2000c101d00 */
[-C--:B------:R-:W-:Y:S02]  /*b080*/  @P5 LEA.HI.X R31, R90, R113.reuse, R91, 0x1, P2 ;  /* 0x000000715a1f5211 */ /* 0x080fe400010f0c5b */
[----:B------:R-:W-:Y:S11]  /*b090*/  ISETP.NE.AND P3, PT, R142, RZ, PT ;  /* 0x000000ff8e00720c */ /* 0x000ff60003f65270 */
[----:B------:R-:W-:Y:S02]  /*b0a0*/  @!UPT UIADD3 URZ, URZ, URZ, URZ ;  /* 0x0000003f3f3ff290 */ /* 0x000fe4000fffe03f */
[C---:B------:R-:W-:Y:S04]  /*b0b0*/  @P3 LEA R2, P2, R94.reuse, R112, 0x1 ;  /* 0x000000705e023211 */ /* 0x040fe800078408ff */
[----:B------:R-:W-:Y:S02]  /*b0c0*/  @P3 LEA.HI.X R3, R94, R113, R95, 0x1, P2 ;  /* 0x000000715e033211 */ /* 0x000fe400010f0c5f */
[CC--:B------:R-:W-:Y:S04]  /*b0d0*/  @P3 LEA R34, P2, R78.reuse, R118.reuse, 0x1 ;  /* 0x000000764e223211 */ /* 0x0c0fe800078408ff */
[-C--:B------:R-:W-:Y:S01]  /*b0e0*/  @P3 LEA.HI.X R35, R78, R119.reuse, R79, 0x1, P2 ;  /* 0x000000774e233211 */ /* 0x080fe200010f0c4f */
[----:B--2---:R2:W-:Y:S01]  /*b0f0*/  @P4 ST.E.128 desc[UR6][R32.64], R24 ;  /* 0x0000001820004985 */ /* 0x0045e2000c101d06 */
[C---:B------:R-:W-:Y:S03]  /*b100*/  @P5 LEA R28, P4, R82.reuse, R118, 0x1 ;  /* 0x00000076521c5211 */ /* 0x040fe600078808ff */
[----:B------:R-:W3:Y:S01]  /*b110*/  @P5 LD.E.128 R20, desc[UR6][R30.64] ;  /* 0x000000061e145980 */ /* 0x000ee2000c101d00 */
[----:B------:R-:W-:Y:S05]  /*b120*/  @P5 LEA.HI.X R29, R82, R119, R83, 0x1, P4 ;  /* 0x00000077521d5211 */ /* 0x000fea00020f0c53 */
[----:B---3--:R2:W-:Y:S04]  /*b130*/  @P5 ST.E.128 desc[UR6][R28.64], R20 ;  /* 0x000000141c005985 */ /* 0x0085e8000c101d06 */
[----:B------:R-:W3:Y:S04]  /*b140*/  @P3 LD.E.128 R4, desc[UR6][R2.64] ;  /* 0x0000000602043980 */ /* 0x000ee8000c101d00 */
[----:B---3--:R2:W-:Y:S02]  /*b150*/  @P3 ST.E.128 desc[UR6][R34.64], R4 ;  /* 0x0000000422003985 */ /* 0x0085e4000c101d06 */
.L_x_7240:
[----:B------:R-:W-:Y:S05]  /*b160*/  BSYNC B0 ;  /* 0x0000000000007941 */ /* 0x000fea0003800000 */
.L_x_7239:
[----:B------:R-:W-:Y:S04]  /*b170*/  BSSY B0, `(.L_x_7241) ;  /* 0x0000018000007945 */ /* 0x000fe80003800000 */
[----:B------:R-:W-:Y:S05]  /*b180*/  @!P1 BRA `(.L_x_7242) ;  /* 0x0000000000589947 */ /* 0x000fea0003800000 */
[----:B------:R-:W-:Y:S02]  /*b190*/  ISETP.NE.AND P3, PT, R146, RZ, PT ;  /* 0x000000ff9200720c */ /* 0x000fe40003f65270 */
[----:B------:R-:W-:Y:S11]  /*b1a0*/  ISETP.NE.AND P4, PT, R144, RZ, PT ;  /* 0x000000ff9000720c */ /* 0x000ff60003f85270 */
[C---:B-12---:R-:W-:Y:S02]  /*b1b0*/  @P3 LEA R4, P1, R99.reuse, R112, 0x1 ;  /* 0x0000007063043211 */ /* 0x046fe400078208ff */
[C---:B------:R-:W-:Y:S02]  /*b1c0*/  @P3 LEA R32, P2, R84.reuse, R118, 0x1 ;  /* 0x0000007654203211 */ /* 0x040fe400078408ff */
        /* <DEDUP_REMOVED lines=13> */
[----:B------:R-:W2:Y:S01]  /*b2a0*/  @P4 LD.E.128 R20, desc[UR6][R30.64] ;  /* 0x000000061e144980 */ /* 0x000ea2000c101d00 */
[----:B------:R-:W-:Y:S05]  /*b2b0*/  @P4 LEA.HI.X R29, R80, R119, R81, 0x1, P3 ;  /* 0x00000077501d4211 */ /* 0x000fea00018f0c51 */
[----:B--2---:R3:W-:Y:S04]  /*b2c0*/  @P4 ST.E.128 desc[UR6][R28.64], R20 ;  /* 0x000000141c004985 */ /* 0x0047e8000c101d06 */
[----:B------:R-:W2:Y:S04]  /*b2d0*/  @P2 LD.E.128 R4, desc[UR6][R2.64] ;  /* 0x0000000602042980 */ /* 0x000ea8000c101d00 */
[----:B--2---:R3:W-:Y:S02]  /*b2e0*/  @P2 ST.E.128 desc[UR6][R34.64], R4 ;  /* 0x0000000422002985 */ /* 0x0047e4000c101d06 */
.L_x_7242:
[----:B------:R-:W-:Y:S05]  /*b2f0*/  BSYNC B0 ;  /* 0x0000000000007941 */ /* 0x000fea0003800000 */
.L_x_7241:
[----:B------:R-:W-:Y:S05]  /*b300*/  @!P0 BRA `(.L_x_7188) ;  /* 0x00000000005c8947 */ /* 0x000fea0003800000 */
[----:B------:R-:W-:Y:S02]  /*b310*/  ISETP.NE.AND P1, PT, R146, RZ, PT ;  /* 0x000000ff9200720c */ /* 0x000fe40003f25270 */
[----:B------:R-:W-:Y:S11]  /*b320*/  ISETP.NE.AND P3, PT, R144, RZ, PT ;  /* 0x000000ff9000720c */ /* 0x000ff60003f65270 */
[----:B------:R-:W-:Y:S03]  /*b330*/  @P1 IMAD.WIDE.U32 R2, R176, 0x60, R112 ;  /* 0x00000060b0021825 */ /* 0x000fe600078e0070 */
[----:B------:R-:W-:Y:S01]  /*b340*/  @P3 LEA R30, P2, R75, R118, 0x1 ;  /* 0x000000764b1e3211 */ /* 0x000fe200078408ff */
[----:B------:R-:W-:Y:S02]  /*b350*/  @P1 IMAD R0, R177, 0x60, RZ ;  /* 0x00000060b1001824 */ /* 0x000fe400078e02ff */
[----:B-123--:R-:W-:Y:S01]  /*b360*/  @P1 IMAD.WIDE.U32 R4, R60, 0x60, R118 ;  /* 0x000000603c041825 */ /* 0x00efe200078e0076 */
[----:B------:R-:W-:Y:S03]  /*b370*/  @P3 LEA.HI.X R31, R75, R119, R74, 0x1, P2 ;  /* 0x000000774b1f3211 */ /* 0x000fe600010f0c4a */
[----:B------:R-:W-:Y:S02]  /*b380*/  @P1 IMAD.IADD R3, R3, 0x1, R0 ;  /* 0x0000000103031824 */ /* 0x000fe400078e0200 */
[----:B------:R-:W-:Y:S03]  /*b390*/  @P1 IMAD R0, R61, 0x60, RZ ;  /* 0x000000603d001824 */ /* 0x000fe600078e02ff */
[----:B------:R1:W2:Y:S01]  /*b3a0*/  @P1 LD.E.128 R24, desc[UR6][R2.64] ;  /* 0x0000000602181980 */ /* 0x0002a2000c101d00 */
[----:B------:R-:W-:Y:S01]  /*b3b0*/  @P1 IMAD.IADD R5, R5, 0x1, R0 ;  /* 0x0000000105051824 */ /* 0x000fe200078e0200 */
[CC--:B-1----:R-:W-:Y:S04]  /*b3c0*/  @P3 LEA R2, P0, R101.reuse, R112.reuse, 0x1 ;  /* 0x0000007065023211 */ /* 0x0c2fe800078008ff */
[-C--:B------:R-:W-:Y:S01]  /*b3d0*/  @P3 LEA.HI.X R3, R101, R113.reuse, R100, 0x1, P0 ;  /* 0x0000007165033211 */ /* 0x080fe200000f0c64 */
[----:B--2---:R1:W-:Y:S01]  /*b3e0*/  @P1 ST.E.128 desc[UR6][R4.64], R24 ;  /* 0x0000001804001985 */ /* 0x0043e2000c101d06 */
[----:B------:R-:W-:Y:S03]  /*b3f0*/  ISETP.NE.AND P1, PT, R142, RZ, PT ;  /* 0x000000ff8e00720c */ /* 0x000fe60003f25270 */
[----:B------:R-:W2:Y:S10]  /*b400*/  @P3 LD.E.128 R20, desc[UR6][R2.64] ;  /* 0x0000000602143980 */ /* 0x000eb4000c101d00 */
[C---:B------:R-:W-:Y:S04]  /*b410*/  @P1 LEA R28, P0, R103.reuse, R112, 0x1 ;  /* 0x00000070671c1211 */ /* 0x040fe800078008ff */
[----:B------:R-:W-:Y:S02]  /*b420*/  @P1 LEA.HI.X R29, R103, R113, R102, 0x1, P0 ;  /* 0x00000071671d1211 */ /* 0x000fe400000f0c66 */
[C---:B------:R-:W-:Y:S04]  /*b430*/  @P1 LEA R32, P0, R73.reuse, R118, 0x1 ;  /* 0x0000007649201211 */ /* 0x040fe800078008ff */
[----:B------:R-:W-:Y:S01]  /*b440*/  @P1 LEA.HI.X R33, R73, R119, R72, 0x1, P0 ;  /* 0x0000007749211211 */ /* 0x000fe200000f0c48 */
[----:B--2---:R2:W-:Y:S04]  /*b450*/  @P3 ST.E.128 desc[UR6][R30.64], R20 ;  /* 0x000000141e003985 */ /* 0x0045e8000c101d06 */
[----:B-1----:R-:W3:Y:S04]  /*b460*/  @P1 LD.E.128 R4, desc[UR6][R28.64] ;  /* 0x000000061c041980 */ /* 0x002ee8000c101d00 */
[----:B---3--:R2:W-:Y:S02]  /*b470*/  @P1 ST.E.128 desc[UR6][R32.64], R4 ;  /* 0x0000000420001985 */ /* 0x0085e4000c101d06 */
.L_x_7188:
[----:B------:R-:W-:Y:S05]  /*b480*/  BSYNC B3 ;  /* 0x0000000000037941 */ /* 0x000fea0003800000 */
.L_x_7161:
[----:B------:R-:W-:Y:S01]  /*b490*/  ISETP.NE.U32.AND P1, PT, R220, RZ, PT ;  /* 0x000000ffdc00720c */ /* 0x000fe20003f25070 */
[----:B------:R-:W4:Y:S01]  /*b4a0*/  LD.E R3, desc[UR6][R16.64+0x128] ;  /* 0x0001280610037980 */ /* 0x000f22000c101900 */
[----:B------:R-:W-:Y:S02]  /*b4b0*/  BSSY B0, `(.L_x_7243) ;  /* 0x000005f000007945 */ /* 0x000fe40003800000 */
[----:B------:R-:W-:Y:S01]  /*b4c0*/  ISETP.NE.AND.EX P1, PT, R221, RZ, PT, P1 ;  /* 0x000000ffdd00720c */ /* 0x000fe20003f25310 */
[----:B----4-:R-:W-:Y:S05]  /*b4d0*/  IMAD.U32 R3, R3, -0x40, RZ ;  /* 0xffffffc003037824 */ /* 0x010fea00078e00ff */
[C---:B-1----:R-:W-:Y:S04]  /*b4e0*/  LEA R112, P0, R3.reuse, R112, 0x1 ;  /* 0x0000007003707211 */ /* 0x042fe800078008ff */
[----:B------:R-:W-:Y:S03]  /*b4f0*/  LEA.HI.X.SX32 R113, R3, R113, 0x1, P0 ;  /* 0x0000007103717211 */ /* 0x000fe600000f0eff */
[----:B------:R-:W-:Y:S06]  /*b500*/  @!P1 BRA `(.L_x_7244) ;  /* 0x0000000400449947 */ /* 0x000fec0003800000 */
[----:B------:R-:W-:Y:S04]  /*b510*/  IADD3 R3, R9, -0x1, RZ ;  /* 0xffffffff09037810 */ /* 0x000fe80007ffe0ff */
[----:B------:R-:W-:Y:S11]  /*b520*/  ISETP.GT.AND P0, PT, R3, R86, PT ;  /* 0x000000560300720c */ /* 0x000ff60003f04270 */
[----:B------:R-:W-:Y:S02]  /*b530*/  @!UPT UIADD3 URZ, URZ, URZ, URZ ;  /* 0x0000003f3f3ff290 */ /* 0x000fe4000fffe03f */
[----:B------:R-:W-:Y:S05]  /*b540*/  @!P0 BRA `(.L_x_7245) ;  /* 0x0000000400548947 */ /* 0x000fea0003800000 */
[----:B--23--:R-:W-:Y:S01]  /*b550*/  IMAD.MOV.U32 R22, RZ, RZ, RZ ;  /* 0x000000ffff167224 */ /* 0x00cfe200078e00ff */
[----:B------:R-:W2:Y:S01]  /*b560*/  LD.E R2, desc[UR6][R16.64+0x170] ;  /* 0x0001700610027980 */ /* 0x000ea2000c101900 */
[----:B------:R-:W-:Y:S02]  /*b570*/  IADD3 R13, R13, -0x80, RZ ;  /* 0xffffff800d0d7810 */ /* 0x000fe40007ffe0ff */
[----:B------:R-:W-:Y:S01]  /*b580*/  IABS R6, R12 ;  /* 0x0000000c00067213 */ /* 0x000fe20000000000 */
[----:B------:R-:W3:Y:S01]  /*b590*/  LD.E.64 R26, desc[UR6][R16.64+0x40] ;  /* 0x00004006101a7980 */ /* 0x000ee2000c101b00 */
[----:B------:R-:W-:Y:S05]  /*b5a0*/  IABS R5, R13 ;  /* 0x0000000d00057213 */ /* 0x000fea0000000000 */
[----:B------:R-:W4:Y:S01]  /*b5b0*/  LD.E.64 R24, desc[UR6][R16.64+0x20] ;  /* 0x0000200610187980 */ /* 0x000f22000c101b00 */
[-C--:B--2---:R-:W-:Y:S02]  /*b5c0*/  IABS R3, R2.reuse ;  /* 0x0000000200037213 */ /* 0x084fe40000000000 */
[----:B------:R-:W-:Y:S02]  /*b5d0*/  IABS R7, R2 ;  /* 0x0000000200077213 */ /* 0x000fe40000000000 */
[----:B------:R-:W1:Y:S03]  /*b5e0*/  I2F.RP R20, R3 ;  /* 0x0000000300147306 */ /* 0x000e660000209400 */
[----:B------:R-:W-:Y:S07]  /*b5f0*/  IMAD.MOV R7, RZ, RZ, -R7 ;  /* 0x000000ffff077224 */ /* 0x000fee00078e0a07 */
[----:B-1----:R-:W1:Y:S02]  /*b600*/  MUFU.RCP R0, R20 ;  /* 0x0000001400007308 */ /* 0x002e640000001000 */
[----:B-1----:R-:W-:Y:S01]  /*b610*/  VIADD R8, R0, 0xffffffe ;  /* 0x0ffffffe00087836 */ /* 0x002fe20000000000 */
[----:B------:R-:W2:Y:S07]  /*b620*/  LD.E.64 R20, desc[UR6][R16.64+0x38] ;  /* 0x0000380610147980 */ /* 0x000eae000c101b00 */
[----:B------:R-:W1:Y:S02]  /*b630*/  F2I.FTZ.U32.TRUNC.NTZ R23, R8 ;  /* 0x0000000800177305 */ /* 0x000e64000021f000 */
[--C-:B-1----:R-:W-:Y:S04]  /*b640*/  IMAD.MOV R0, RZ, RZ, -R23.reuse ;  /* 0x000000ffff007224 */ /* 0x102fe800078e0a17 */
[----:B------:R-:W-:Y:S04]  /*b650*/  IMAD R0, R0, R3, RZ ;  /* 0x0000000300007224 */ /* 0x000fe800078e02ff */
[----:B------:R-:W-:Y:S02]  /*b660*/  IMAD.HI.U32 R0, R23, R0, R22 ;  /* 0x0000000017007227 */ /* 0x000fe400078e0016 */
[----:B------:R-:W2:Y:S04]  /*b670*/  LD.E.64 R22, desc[UR6][R16.64+0x28] ;  /* 0x0000280610167980 */ /* 0x000ea8000c101b00 */
[C---:B------:R-:W-:Y:S04]  /*b680*/  IMAD.HI.U32 R4, R0.reuse, R5, RZ ;  /* 0x0000000500047227 */ /* 0x040fe800078e00ff */
[----:B------:R-:W-:Y:S04]  /*b690*/  IMAD.HI.U32 R0, R0, R6, RZ ;  /* 0x0000000600007227 */ /* 0x000fe800078e00ff */
[-C--:B------:R-:W-:Y:S02]  /*b6a0*/  IMAD R6, R0, R7.reuse, R6 ;  /* 0x0000000700067224 */ /* 0x080fe400078e0206 */
[----:B------:R-:W-:Y:S03]  /*b6b0*/  IMAD R5, R4, R7, R5 ;  /* 0x0000000704057224 */ /* 0x000fe600078e0205 */
[C---:B------:R-:W-:Y:S02]  /*b6c0*/  ISETP.GT.U32.AND P3, PT, R3.reuse, R6, PT ;  /* 0x000000060300720c */ /* 0x040fe40003f64070 */
[----:B------:R-:W-:Y:S11]  /*b6d0*/  ISETP.GT.U32.AND P0, PT, R3, R5, PT ;  /* 0x000000050300720c */ /* 0x000ff60003f04070 */
[----:B------:R-:W-:Y:S01]  /*b6e0*/  @!P3 IADD3 R0, R0, 0x1, RZ ;  /* 0x000000010000b810 */ /* 0x000fe20007ffe0ff */
[----:B------:R-:W-:Y:S01]  /*b6f0*/  @!P3 IMAD.IADD R6, R6, 0x1, -R3 ;  /* 0x000000010606b824 */ /* 0x000fe200078e0a03 */
[-C--:B------:R-:W-:Y:S01]  /*b700*/  @!P0 IADD3 R5, R5, -R3.reuse, RZ ;  /* 0x8000000305058210 */ /* 0x080fe20007ffe0ff */
[----:B------:R-:W-:Y:S01]  /*b710*/  @!P0 VIADD R4, R4, 0x1 ;  /* 0x0000000104048836 */ /* 0x000fe20000000000 */
[----:B------:R-:W-:Y:S02]  /*b720*/  ISETP.NE.AND P0, PT, R2, RZ, PT ;  /* 0x000000ff0200720c */ /* 0x000fe40003f05270 */
        /* <DEDUP_REMOVED lines=8> */
[----:B------:R-:W-:Y:S06]  /*b7b0*/  @P5 VIADD R0, R0, 0x1 ;  /* 0x0000000100005836 */ /* 0x000fec0000000000 */
[----:B------:R-:W-:Y:S02]  /*b7c0*/  @!P2 IMAD.MOV R0, RZ, RZ, -R0 ;  /* 0x000000ffff00a224 */ /* 0x000fe400078e0a00 */
[----:B------:R-:W-:Y:S04]  /*b7d0*/  @!P1 IADD3 R4, -R4, RZ, RZ ;  /* 0x000000ff04049210 */ /* 0x000fe80007ffe1ff */
        /* <DEDUP_REMOVED lines=8> */
[----:B------:R-:W4:Y:S04]  /*b860*/  LD.E R5, desc[UR6][R30.64] ;  /* 0x000000061e057980 */ /* 0x000f28000c101900 */
[----:B------:R-:W-:Y:S01]  /*b870*/  IMAD R0, R3, R2, R0 ;  /* 0x0000000203007224 */ /* 0x000fe200078e0200 */
[----:B------:R1:W4:Y:S03]  /*b880*/  LD.E R6, desc[UR6][R28.64] ;  /* 0x000000061c067980 */ /* 0x000326000c101900 */
[-C--:B---3--:R-:W-:Y:S01]  /*b890*/  IMAD R8, R27, R0.reuse, RZ ;  /* 0x000000001b087224 */ /* 0x088fe200078e02ff */
[----:B------:R-:W-:Y:S01]  /*b8a0*/  SHF.R.S32.HI R3, RZ, 0x1f, R0 ;  /* 0x0000001fff037819 */ /* 0x000fe20000011400 */
[C---:B-1----:R-:W-:Y:S04]  /*b8b0*/  IMAD.WIDE.U32 R28, R26.reuse, R0, RZ ;  /* 0x000000001a1c7225 */ /* 0x042fe800078e00ff */
[----:B----4-:R-:W-:Y:S02]  /*b8c0*/  IMAD.IADD R7, R5, 0x1, -R6 ;  /* 0x0000000105077824 */ /* 0x010fe400078e0a06 */
[----:B------:R-:W-:Y:S02]  /*b8d0*/  IMAD R6, R26, R3, R8 ;  /* 0x000000031a067224 */ /* 0x000fe400078e0208 */
[-C--:B------:R-:W-:Y:S01]  /*b8e0*/  IMAD R5, R25, R7.reuse, RZ ;  /* 0x0000000719057224 */ /* 0x080fe200078e02ff */
[----:B------:R-:W-:Y:S01]  /*b8f0*/  SHF.R.S32.HI R8, RZ, 0x1f, R7 ;  /* 0x0000001fff087819 */ /* 0x000fe20000011407 */
[CC--:B------:R-:W-:Y:S01]  /*b900*/  IMAD.WIDE.U32 R26, R24.reuse, R7.reuse, RZ ;  /* 0x00000007181a7225 */ /* 0x0c0fe200078e00ff */
[----:B------:R-:W-:Y:S03]  /*b910*/  IADD3 R25, R29, R6, RZ ;  /* 0x000000061d197210 */ /* 0x000fe60007ffe0ff */
[----:B------:R-:W-:Y:S01]  /*b920*/  IMAD R5, R24, R8, R5 ;  /* 0x0000000818057224 */ /* 0x000fe200078e0205 */
[----:B------:R-:W-:Y:S01]  /*b930*/  MOV R24, R28 ;  /* 0x0000001c00187202 */ /* 0x000fe20000000f00 */
[----:B--2---:R-:W-:Y:S02]  /*b940*/  IMAD R6, R21, R0, RZ ;  /* 0x0000000015067224 */ /* 0x004fe400078e02ff */
[----:B------:R-:W-:Y:S02]  /*b950*/  IMAD.IADD R27, R27, 0x1, R5 ;  /* 0x000000011b1b7824 */ /* 0x000fe400078e0205 */
[----:B------:R-:W-:Y:S04]  /*b960*/  IMAD.WIDE.U32 R24, R7, R22, R24 ;  /* 0x0000001607187225 */ /* 0x000fe800078e0018 */
[----:B------:R-:W-:Y:S01]  /*b970*/  IMAD R7, R23, R7, RZ ;  /* 0x0000000717077224 */ /* 0x000fe200078e02ff */
[----:B------:R-:W-:Y:S01]  /*b980*/  LEA R120, P1, R24, R120, 0x1 ;  /* 0x0000007818787211 */ /* 0x000fe200078208ff */
[----:B------:R-:W-:Y:S04]  /*b990*/  IMAD.WIDE.U32 R26, R0, R20, R26 ;  /* 0x00000014001a7225 */ /* 0x000fe800078e001a */
[----:B------:R-:W-:Y:S01]  /*b9a0*/  IMAD R7, R22, R8, R7 ;  /* 0x0000000816077224 */ /* 0x000fe200078e0207 */
[----:B------:R-:W-:Y:S01]  /*b9b0*/  LEA R118, P0, R26, R118, 0x1 ;  /* 0x000000761a767211 */ /* 0x000fe200078008ff */
[----:B------:R-:W-:Y:S02]  /*b9c0*/  IMAD R6, R20, R3, R6 ;  /* 0x0000000314067224 */ /* 0x000fe400078e0206 */
[----:B------:R-:W-:Y:S03]  /*b9d0*/  IMAD.IADD R0, R25, 0x1, R7 ;  /* 0x0000000119007824 */ /* 0x000fe600078e0207 */
[----:B------:R-:W-:Y:S02]  /*b9e0*/  IADD3 R6, R27, R6, RZ ;  /* 0x000000061b067210 */ /* 0x000fe40007ffe0ff */
[----:B------:R-:W-:Y:S02]  /*b9f0*/  LEA.HI.X R121, R24, R121, R0, 0x1, P1 ;  /* 0x0000007918797211 */ /* 0x000fe400008f0c00 */
[----:B------:R-:W-:Y:S01]  /*ba00*/  LEA.HI.X R119, R26, R119, R6, 0x1, P0 ;  /* 0x000000771a777211 */ /* 0x000fe200000f0c06 */
[----:B------:R-:W-:Y:S05]  /*ba10*/  BRA `(.L_x_7245) ;  /* 0x0000000000207947 */ /* 0x000fea0003800000 */
.L_x_7244:
[----:B--23--:R-:W2:Y:S04]  /*ba20*/  LD.E R5, desc[UR6][R16.64+0x40] ;  /* 0x0000400610057980 */ /* 0x00cea8000c101900 */
[----:B------:R-:W3:Y:S02]  /*ba30*/  LD.E R3, desc[UR6][R16.64+0x38] ;  /* 0x0000380610037980 */ /* 0x000ee4000c101900 */
[----:B---3--:R-:W-:Y:S02]  /*ba40*/  IMAD.U32 R3, R3, -0x40, RZ ;  /* 0xffffffc003037824 */ /* 0x008fe400078e00ff */
[----:B--2---:R-:W-:Y:S03]  /*ba50*/  IMAD.U32 R5, R5, -0x40, RZ ;  /* 0xffffffc005057824 */ /* 0x004fe600078e00ff */
[----:B------:R-:W-:Y:S02]  /*ba60*/  LEA R118, P0, R3, R118, 0x1 ;  /* 0x0000007603767211 */ /* 0x000fe400078008ff */
[----:B------:R-:W-:Y:S02]  /*ba70*/  LEA R120, P1, R5, R120, 0x1 ;  /* 0x0000007805787211 */ /* 0x000fe400078208ff */
[----:B------:R-:W-:Y:S02]  /*ba80*/  LEA.HI.X.SX32 R119, R3, R119, 0x1, P0 ;  /* 0x0000007703777211 */ /* 0x000fe400000f0eff */
[----:B------:R-:W-:Y:S09]  /*ba90*/  LEA.HI.X.SX32 R121, R5, R121, 0x1, P1 ;  /* 0x0000007905797211 */ /* 0x000ff200008f0eff */
.L_x_7245:
[----:B------:R-:W-:Y:S05]  /*baa0*/  BSYNC B0 ;  /* 0x0000000000007941 */ /* 0x000fea0003800000 */
.L_x_7243:
[----:B------:R-:W-:Y:S04]  /*bab0*/  IADD3 R9, R9, -0x1, RZ ;  /* 0xffffffff09097810 */ /* 0x000fe80007ffe0ff */
[----:B------:R-:W-:Y:S11]  /*bac0*/  ISETP.GT.AND P0, PT, R9, R86, PT ;  /* 0x000000560900720c */ /* 0x000ff60003f04270 */
[----:B------:R-:W-:Y:S02]  /*bad0*/  @!UPT UIADD3 URZ, URZ, URZ, URZ ;  /* 0x0000003f3f3ff290 */ /* 0x000fe4000fffe03f */
[----:B------:R-:W-:Y:S05]  /*bae0*/  @P0 BRA `(.L_x_7246) ;  /* 0xffffff7400100947 */ /* 0x000fea000383ffff */
.L_x_7152:
[----:B------:R-:W-:Y:S05]  /*baf0*/  WARPSYNC.ALL ;  /* 0x0000000000007948 */ /* 0x000fea0003800000 */
[----:B------:R-:W-:Y:S06]  /*bb00*/  BAR.SYNC.DEFER_BLOCKING 0x0 ;  /* 0x0000000000007b1d */ /* 0x000fec0000010000 */
[----:B------:R-:W4:Y:S02]  /*bb10*/  LD.E R3, desc[UR6][R16.64+0xd0] ;  /* 0x0000d00610037980 */ /* 0x000f24000c101900 */
[----:B------:R-:W1:Y:S01]  /*bb20*/  S2UR UR4, SR_CgaCtaId ;  /* 0x00000000000479c3 */ /* 0x000e620000008800 */
[----:B------:R-:W-:Y:S01]  /*bb30*/  UMOV UR5, 0x400 ;  /* 0x0000040000057882 */ /* 0x000fe20000000000 */
[----:B------:R-:W-:Y:S01]  /*bb40*/  BSSY B3, `(.L_x_7247) ;  /* 0x000078f000037945 */ /* 0x000fe20003800000 */
[C---:B--23--:R-:W-:Y:S01]  /*bb50*/  SHF.L.U64.HI R5, R168.reuse, 0x4, R169 ;  /* 0x00000004a8057819 */ /* 0x04cfe200000102a9 */
[----:B------:R-:W-:Y:S01]  /*bb60*/  IMAD.SHL.U32 R7, R168, 0x10, RZ ;  /* 0x00000010a8077824 */ /* 0x000fe200078e00ff */
[----:B-1----:R-:W-:-:S06]  /*bb70*/  ULEA UR4, UR4, UR5, 0x18 ;  /* 0x0000000504047291 */ /* 0x002fcc000f8ec03f */
[----:B------:R-:W-:Y:S02]  /*bb80*/  LEA R219, R152, UR4, 0x1 ;  /* 0x0000000498db7c11 */ /* 0x000fe4000f8e08ff */
[----:B----4-:R-:W-:-:S13]  /*bb90*/  ISETP.NE.AND P0, PT, R3, RZ, PT ;  /* 0x000000ff0300720c */ /* 0x010fda0003f05270 */
[----:B------:R-:W-:Y:S05]  /*bba0*/  @!P0 BRA `(.L_x_7248) ;  /* 0x0000007000408947 */ /* 0x000fea0003800000 */
[----:B------:R-:W2:Y:S01]  /*bbb0*/  LD.E.64 R8, desc[UR6][R16.64+0xf0] ;  /* 0x0000f00610087980 */ /* 0x000ea2000c101b00 */
[----:B------:R-:W-:-:S03]  /*bbc0*/  IMAD.MOV.U32 R2, RZ, RZ, RZ ;  /* 0x000000ffff027224 */ /* 0x000fc600078e00ff */
[----:B------:R-:W3:Y:S04]  /*bbd0*/  LD.E.U8 R0, desc[UR6][R16.64+0x1b3] ;  /* 0x0001b30610007980 */ /* 0x000ee8000c101100 */
[----:B------:R-:W5:Y:S04]  /*bbe0*/  LD.E.64 R26, desc[UR6][R16.64+0x148] ;  /* 0x00014806101a7980 */ /* 0x000f68000c101b00 */
[----:B------:R-:W5:Y:S01]  /*bbf0*/  LD.E.64 R28, desc[UR6][R16.64+0x150] ;  /* 0x00015006101c7980 */ /* 0x000f62000c101b00 */
[----:B--2---:R-:W-:-:S04]  /*bc00*/  ISETP.NE.U32.AND P1, PT, R8, RZ, PT ;  /* 0x000000ff0800720c */ /* 0x004fc80003f25070 */
[----:B------:R-:W-:-:S13]  /*bc10*/  ISETP.NE.AND.EX P1, PT, R9, RZ, PT, P1 ;  /* 0x000000ff0900720c */ /* 0x000fda0003f25310 */
[----:B------:R-:W-:-:S04]  /*bc20*/  @P1 LEA R18, P0, R217, R8, 0x2 ;  /* 0x00000008d9121211 */ /* 0x000fc800078010ff */
[----:B------:R-:W-:Y:S02]  /*bc30*/  @P1 LEA.HI.X R19, R217, R9, R66, 0x2, P0 ;  /* 0x00000009d9131211 */ /* 0x000fe400000f1442 */
[----:B------:R-:W5:Y:S04]  /*bc40*/  LD.E R9, desc[UR6][R16.64+0xc0] ;  /* 0x0000c00610097980 */ /* 0x000f68000c101900 */
[----:B------:R1:W2:Y:S01]  /*bc50*/  @P1 LD.E R2, desc[UR6][R18.64] ;  /* 0x0000000612021980 */ /* 0x0002a2000c101900 */
[CC--:B------:R-:W-:Y:S02]  /*bc60*/  LEA R13, P0, R168.reuse, R164.reuse, 0x5 ;  /* 0x000000a4a80d7211 */ /* 0x0c0fe400078028ff */
[----:B------:R-:W-:Y:S02]  /*bc70*/  IADD3 R7, P1, R7, R164, RZ ;  /* 0x000000a407077210 */ /* 0x000fe40007f3e0ff */
[----:B------:R-:W-:-:S02]  /*bc80*/  LEA.HI.X R6, R168, R167, R169, 0x5, P0 ;  /* 0x000000a7a8067211 */ /* 0x000fc400000f2ca9 */
[----:B---3--:R-:W-:Y:S01]  /*bc90*/  ISETP.NE.AND P4, PT, R0, RZ, PT ;  /* 0x000000ff0000720c */ /* 0x008fe20003f85270 */
[----:B------:R-:W-:Y:S01]  /*bca0*/  IMAD.MOV.U32 R166, RZ, RZ, R164 ;  /* 0x000000ffffa67224 */ /* 0x000fe200078e00a4 */
[CC--:B-----5:R-:W-:Y:S02]  /*bcb0*/  LEA R44, P2, R164.reuse, R170.reuse, 0x1 ;  /* 0x000000aaa42c7211 */ /* 0x0e0fe400078408ff */
[----:B------:R-:W-:Y:S01]  /*bcc0*/  LEA R34, P0, R13, R170, 0x1 ;  /* 0x000000aa0d227211 */ /* 0x000fe200078008ff */
[--C-:B------:R-:W-:Y:S01]  /*bcd0*/  IMAD.X R5, R5, 0x1, R167.reuse, P1 ;  /* 0x0000000105057824 */ /* 0x100fe200008e06a7 */
[----:B------:R-:W-:Y:S02]  /*bce0*/  LEA.HI.X R45, R164, R171, R167, 0x1, P2 ;  /* 0x000000aba42d7211 */ /* 0x000fe400010f0ca7 */
[----:B-1----:R-:W-:-:S04]  /*bcf0*/  LEA.HI R19, R3, R3, RZ, 0x1 ;  /* 0x0000000303137211 */ /* 0x002fc800078f08ff */
[----:B------:R-:W-:Y:S01]  /*bd00*/  SHF.R.S32.HI R19, RZ, 0x1, R19 ;  /* 0x00000001ff137819 */ /* 0x000fe20000011413 */
[----:B------:R-:W-:Y:S01]  /*bd10*/  IMAD R4, R169, 0x30, RZ ;  /* 0x00000030a9047824 */ /* 0x000fe200078e02ff */
[----:B------:R-:W-:-:S03]  /*bd20*/  LEA R32, P1, R7, R170, 0x1 ;  /* 0x000000aa07207211 */ /* 0x000fc600078208ff */
[----:B------:R-:W-:Y:S01]  /*bd30*/  IMAD R12, R154, R19, R147 ;  /* 0x000000139a0c7224 */ /* 0x000fe200078e0293 */
[-C--:B------:R-:W-:Y:S01]  /*bd40*/  LEA.HI.X R35, R13, R171.reuse, R6, 0x1, P0 ;  /* 0x000000ab0d237211 */ /* 0x080fe200000f0c06 */
[----:B------:R-:W-:Y:S01]  /*bd50*/  IMAD.WIDE.U32 R166, R168, 0x30, R166 ;  /* 0x00000030a8a67825 */ /* 0x000fe200078e00a6 */
[----:B------:R-:W-:-:S03]  /*bd60*/  LEA.HI.X R33, R7, R171, R5, 0x1, P1 ;  /* 0x000000ab07217211 */ /* 0x000fc600008f0c05 */
[----:B------:R-:W-:Y:S01]  /*bd70*/  IMAD.IADD R13, R216, 0x1, -R67 ;  /* 0x00000001d80d7824 */ /* 0x000fe200078e0a43 */
[----:B------:R-:W-:Y:S01]  /*bd80*/  LEA R30, P1, R166, R170, 0x1 ;  /* 0x000000aaa61e7211 */ /* 0x000fe200078208ff */
[----:B------:R-:W-:-:S03]  /*bd90*/  IMAD.IADD R5, R167, 0x1, R4 ;  /* 0x00000001a7057824 */ /* 0x000fc600078e0204 */
[----:B------:R-:W-:Y:S01]  /*bda0*/  ISETP.GE.AND P0, PT, R154, R13, PT ;  /* 0x0000000d9a00720c */ /* 0x000fe20003f06270 */
[----:B------:R-:W-:Y:S01]  /*bdb0*/  IMAD.SHL.U32 R25, R19, 0x10, RZ ;  /* 0x0000001013197824 */ /* 0x000fe200078e00ff */
[----:B------:R-:W-:Y:S02]  /*bdc0*/  LEA.HI.X R31, R166, R171, R5, 0x1, P1 ;  /* 0x000000aba61f7211 */ /* 0x000fe400008f0c05 */
[----:B------:R-:W-:Y:S02]  /*bdd0*/  ISETP.GT.AND P0, PT, R131, -0x8, !P0 ;  /* 0xfffffff88300780c */ /* 0x000fe40004704270 */
[----:B--2---:R-:W-:-:S05]  /*bde0*/  IADD3 R2, R2, R87, R67 ;  /* 0x0000005702027210 */ /* 0x004fca0007ffe043 */
[----:B------:R-:W-:Y:S02]  /*bdf0*/  IMAD R21, R2, R19, RZ ;  /* 0x0000001302157224 */ /* 0x000fe400078e02ff */
[----:B------:R-:W-:-:S03]  /*be00*/  IMAD.IADD R2, R147, 0x1, R12 ;  /* 0x0000000193027824 */ /* 0x000fc600078e020c */
[----:B------:R-:W-:Y:S02]  /*be10*/  SHF.R.S32.HI R7, RZ, 0x1f, R21 ;  /* 0x0000001fff077819 */ /* 0x000fe40000011415 */
[C---:B------:R-:W-:Y:S02]  /*be20*/  IADD3 R8, P3, R21.reuse, R12, RZ ;  /* 0x0000000c15087210 */ /* 0x040fe40007f7e0ff */
[----:B------:R-:W-:Y:S02]  /*be30*/  IADD3 R0, P2, R21, R2, RZ ;  /* 0x0000000215007210 */ /* 0x000fe40007f5e0ff */
[-C--:B------:R-:W-:Y:S02]  /*be40*/  LEA.HI.X.SX32 R12, R12, R7.reuse, 0x1, P3 ;  /* 0x000000070c0c7211 */ /* 0x080fe400018f0eff */
[----:B------:R-:W-:Y:S01]  /*be50*/  LEA.HI.X.SX32 R2, R2, R7, 0x1, P2 ;  /* 0x0000000702027211 */ /* 0x000fe200010f0eff */
[----:B------:R-:W-:Y:S08]  /*be60*/  @!P4 BRA `(.L_x_7249) ;  /* 0x000000280008c947 */ /* 0x000ff00003800000 */
[----:B------:R-:W-:Y:S04]  /*be70*/  BSSY B2, `(.L_x_7250) ;  /* 0x000009c000027945 */ /* 0x000fe80003800000 */
[----:B------:R-:W-:Y:S05]  /*be80*/  @!P0 BRA `(.L_x_7251) ;  /* 0x0000000800688947 */ /* 0x000fea0003800000 */
[----:B------:R-:W-:Y:S01]  /*be90*/  ISETP.GE.AND P2, PT, R14, R9, PT ;  /* 0x000000090e00720c */ /* 0x000fe20003f46270 */
[C---:B------:R-:W-:Y:S01]  /*bea0*/  IMAD.SHL.U32 R51, R8.reuse, 0x2, RZ ;  /* 0x0000000208337824 */ /* 0x040fe200078e00ff */
[----:B------:R-:W-:Y:S01]  /*beb0*/  SHF.L.U64.HI R5, R8, 0x1, R12 ;  /* 0x0000000108057819 */ /* 0x000fe2000001020c */
[----:B------:R-:W-:Y:S03]  /*bec0*/  BSSY B1, `(.L_x_7252) ;  /* 0x0000034000017945 */ /* 0x000fe60003800000 */
[-C--:B------:R-:W-:Y:S02]  /*bed0*/  IADD3 R42, P1, R26, R51.reuse, RZ ;  /* 0x000000331a2a7210 */ /* 0x080fe40007f3e0ff */
[----:B------:R-:W-:-:S03]  /*bee0*/  IADD3 R50, P0, R28, R51, RZ ;  /* 0x000000331c327210 */ /* 0x000fc60007f1e0ff */
[--C-:B------:R-:W-:Y:S02]  /*bef0*/  IMAD.X R43, R27, 0x1, R5.reuse, P1 ;  /* 0x000000011b2b7824 */ /* 0x100fe400008e0605 */
[----:B------:R1:W-:Y:S01]  /*bf00*/  @P2 STS.128 [R219], RZ ;  /* 0x000000ffdb002388 */ /* 0x0003e20000000c00 */
[----:B------:R-:W-:Y:S01]  /*bf10*/  IMAD.X R51, R29, 0x1, R5, P0 ;  /* 0x000000011d337824 */ /* 0x000fe200000e0605 */
[----:B------:R-:W-:Y:S06]  /*bf20*/  @P2 BRA `(.L_x_7253) ;  /* 0x0000000000b42947 */ /* 0x000fec0003800000 */
[----:B------:R2:W5:Y:S01]  /*bf30*/  LD.E.128 R20, desc[UR6][R44.64] ;  /* 0x000000062c147980 */ /* 0x000562000c101d00 */
[----:B------:R-:W-:Y:S01]  /*bf40*/  ISETP.GE.AND P0, PT, R14, R3, PT ;  /* 0x000000030e00720c */ /* 0x000fe20003f06270 */
[----:B------:R-:W-:-:S12]  /*bf50*/  BSSY B0, `(.L_x_7254) ;  /* 0x0000029000007945 */ /* 0x000fd80003800000 */
[----:B------:R-:W-:Y:S05]  /*bf60*/  @P0 BRA `(.L_x_7255) ;  /* 0x00000000009c0947 */ /* 0x000fea0003800000 */
[----:B------:R-:W3:Y:S04]  /*bf70*/  LD.E.64 R4, desc[UR6][R50.64] ;  /* 0x0000000632047980 */ /* 0x000ee8000c101b00 */
[----:B------:R-:W4:Y:S01]  /*bf80*/  LD.E.64 R6, desc[UR6][R42.64] ;  /* 0x000000062a067980 */ /* 0x000f22000c101b00 */
[----:B-----5:R-:W-:Y:S02]  /*bf90*/  HADD2.F32 R39, -RZ, R21.H1_H1 ;  /* 0x30000015ff277230 */ /* 0x020fe40000004100 */
[----:B------:R-:W-:Y:S02]  /*bfa0*/  HADD2.F32 R37, -RZ, R23.H1_H1 ;  /* 0x30000017ff257230 */ /* 0x000fe40000004100 */
[----:B------:R-:W-:Y:S02]  /*bfb0*/  HADD2.F32 R24, -RZ, R21.H0_H0 ;  /* 0x20000015ff187230 */ /* 0x000fe40000004100 */
[----:B------:R-:W-:-:S02]  /*bfc0*/  HADD2.F32 R36, -RZ, R23.H0_H0 ;  /* 0x20000017ff247230 */ /* 0x000fc40000004100 */
[----:B---3--:R-:W-:Y:S02]  /*bfd0*/  HADD2.F32 R2, -RZ, R4.H1_H1 ;  /* 0x30000004ff027230 */ /* 0x008fe40000004100 */
[----:B------:R-:W-:Y:S02]  /*bfe0*/  HADD2.F32 R0, -RZ, R5.H1_H1 ;  /* 0x30000005ff007230 */ /* 0x000fe40000004100 */
[--C-:B----4-:R-:W-:Y:S02]  /*bff0*/  HADD2.F32 R21, -RZ, R6.reuse.H1_H1 ;  /* 0x30000006ff157230 */ /* 0x110fe40000004100 */
[----:B------:R-:W-:Y:S01]  /*c000*/  FMUL.FTZ R41, R39, R2 ;  /* 0x0000000227297220 */ /* 0x000fe20000410000 */
[----:B------:R-:W-:Y:S02]  /*c010*/  HADD2.F32 R18, -RZ, R7.H1_H1 ;  /* 0x30000007ff127230 */ /* 0x000fe40000004100 */
[----:B------:R-:W-:Y:S01]  /*c020*/  FMUL.FTZ R23, R37, R0 ;  /* 0x0000000025177220 */ /* 0x000fe20000410000 */
[----:B------:R-:W-:-:S02]  /*c030*/  HADD2.F32 R6, -RZ, R6.H0_H0 ;  /* 0x20000006ff067230 */ /* 0x000fc40000004100 */
[-C--:B------:R-:W-:Y:S01]  /*c040*/  FMUL.FTZ R39, R39, R21.reuse ;  /* 0x0000001527277220 */ /* 0x080fe20000410000 */
[----:B------:R-:W-:Y:S01]  /*c050*/  FFMA.FTZ R41, R24, R21, -R41 ;  /* 0x0000001518297223 */ /* 0x000fe20000010829 */
[-C--:B------:R-:W-:Y:S01]  /*c060*/  FMUL.FTZ R37, R37, R18.reuse ;  /* 0x0000001225257220 */ /* 0x080fe20000410000 */
[----:B------:R-:W-:Y:S01]  /*c070*/  FFMA.FTZ R23, R36, R18, -R23 ;  /* 0x0000001224177223 */ /* 0x000fe20000010817 */
[----:B------:R-:W-:Y:S02]  /*c080*/  HADD2.F32 R21, -RZ, R20.H1_H1 ;  /* 0x30000014ff157230 */ /* 0x000fe40000004100 */
[----:B------:R-:W-:Y:S01]  /*c090*/  FFMA.FTZ R2, R24, R2, R39 ;  /* 0x0000000218027223 */ /* 0x000fe20000010027 */
[----:B------:R-:W-:Y:S02]  /*c0a0*/  HADD2.F32 R4, -RZ, R4.H0_H0 ;  /* 0x20000004ff047230 */ /* 0x000fe40000004100 */
[----:B------:R-:W-:Y:S01]  /*c0b0*/  FFMA.FTZ R0, R36, R0, R37 ;  /* 0x0000000024007223 */ /* 0x000fe20000010025 */
[----:B------:R-:W-:-:S02]  /*c0c0*/  HADD2.F32 R5, -RZ, R5.H0_H0 ;  /* 0x20000005ff057230 */ /* 0x000fc40000004100 */
[C---:B------:R-:W-:Y:S01]  /*c0d0*/  FMUL.FTZ R39, R21.reuse, R6 ;  /* 0x0000000615277220 */ /* 0x040fe20000410000 */
[----:B------:R-:W-:Y:S01]  /*c0e0*/  HADD2.F32 R18, -RZ, R22.H1_H1 ;  /* 0x30000016ff127230 */ /* 0x000fe20000004100 */
[----:B------:R-:W-:Y:S01]  /*c0f0*/  F2FP.F16.F32.PACK_AB R2, R2, R41 ;  /* 0x000000290202723e */ /* 0x000fe200000000ff */
[----:B------:R-:W-:Y:S01]  /*c100*/  HADD2.F32 R7, -RZ, R7.H0_H0 ;  /* 0x20000007ff077230 */ /* 0x000fe20000004100 */
[----:B------:R-:W-:Y:S01]  /*c110*/  F2FP.F16.F32.PACK_AB R23, R0, R23 ;  /* 0x000000170017723e */ /* 0x000fe200000000ff */
[----:B------:R-:W-:Y:S02]  /*c120*/  HADD2.F32 R37, -RZ, R20.H0_H0 ;  /* 0x20000014ff257230 */ /* 0x000fe40000004100 */
[----:B------:R-:W-:Y:S01]  /*c130*/  FMUL.FTZ R20, R21, R4 ;  /* 0x0000000415147220 */ /* 0x000fe20000410000 */
        /* <DEDUP_REMOVED lines=10> */
.L_x_7255:
[----:B------:R-:W-:Y:S05]  /*c1e0*/  BSYNC B0 ;  /* 0x0000000000007941 */ /* 0x000fea0003800000 */
.L_x_7254:
[----:B-----5:R3:W-:Y:S02]  /*c1f0*/  STS.128 [R219], R20 ;  /* 0x00000014db007388 */ /* 0x0207e40000000c00 */
.L_x_7253:
[----:B------:R-:W-:Y:S05]  /*c200*/  BSYNC B1 ;  /* 0x0000000000017941 */ /* 0x000fea0003800000 */
.L_x_7252:
[----:B------:R-:W-:Y:S01]  /*c210*/  ISETP.GE.AND P0, PT, R11, R9, PT ;  /* 0x000000090b00720c */ /* 0x000fe20003f06270 */
[----:B------:R-:W-:-:S12]  /*c220*/  BSSY B1, `(.L_x_7256) ;  /* 0x0000030000017945 */ /* 0x000fd80003800000 */
[----:B------:R4:W-:Y:S01]  /*c230*/  @P0 STS.128 [R219+0x2000], RZ ;  /* 0x002000ffdb000388 */ /* 0x0009e20000000c00 */
[----:B------:R-:W-:Y:S05]  /*c240*/  @P0 BRA `(.L_x_7257) ;  /* 0x0000000000b40947 */ /* 0x000fea0003800000 */
[----:B---3--:R3:W5:Y:S01]  /*c250*/  LD.E.128 R20, desc[UR6][R44.64+0x80] ;  /* 0x000080062c147980 */ /* 0x008762000c101d00 */
[----:B------:R-:W-:Y:S01]  /*c260*/  ISETP.GE.AND P0, PT, R11, R3, PT ;  /* 0x000000030b00720c */ /* 0x000fe20003f06270 */
[----:B------:R-:W-:-:S12]  /*c270*/  BSSY B0, `(.L_x_7258) ;  /* 0x0000029000007945 */ /* 0x000fd80003800000 */
[----:B------:R-:W-:Y:S05]  /*c280*/  @P0 BRA `(.L_x_7259) ;  /* 0x00000000009c0947 */ /* 0x000fea0003800000 */
[----:B------:R-:W2:Y:S04]  /*c290*/  LD.E.64 R4, desc[UR6][R50.64+0x40] ;  /* 0x0000400632047980 */ /* 0x000ea8000c101b00 */
[----:B------:R-:W4:Y:S01]  /*c2a0*/  LD.E.64 R6, desc[UR6][R42.64+0x40] ;  /* 0x000040062a067980 */ /* 0x000f22000c101b00 */
[----:B-----5:R-:W-:Y:S02]  /*c2b0*/  HADD2.F32 R39, -RZ, R21.H1_H1 ;  /* 0x30000015ff277230 */ /* 0x020fe40000004100 */
[----:B------:R-:W-:Y:S02]  /*c2c0*/  HADD2.F32 R37, -RZ, R23.H1_H1 ;  /* 0x30000017ff257230 */ /* 0x000fe40000004100 */
[----:B------:R-:W-:Y:S02]  /*c2d0*/  HADD2.F32 R24, -RZ, R21.H0_H0 ;  /* 0x20000015ff187230 */ /* 0x000fe40000004100 */
[----:B------:R-:W-:-:S02]  /*c2e0*/  HADD2.F32 R36, -RZ, R23.H0_H0 ;  /* 0x20000017ff247230 */ /* 0x000fc40000004100 */
[----:B--2---:R-:W-:Y:S02]  /*c2f0*/  HADD2.F32 R2, -RZ, R4.H1_H1 ;  /* 0x30000004ff027230 */ /* 0x004fe40000004100 */
        /* <DEDUP_REMOVED lines=32> */
.L_x_7259:
[----:B------:R-:W-:Y:S05]  /*c500*/  BSYNC B0 ;  /* 0x0000000000007941 */ /* 0x000fea0003800000 */
.L_x_7258:
[----:B-----5:R1:W-:Y:S02]  /*c510*/  STS.128 [R219+0x2000], R20 ;  /* 0x00200014db007388 */ /* 0x0203e40000000c00 */
.L_x_7257:
[----:B------:R-:W-:Y:S05]  /*c520*/  BSYNC B1 ;  /* 0x0000000000017941 */ /* 0x000fea0003800000 */
.L_x_7256:
[----:B------:R-:W-:-:S13]  /*c530*/  ISETP.GE.AND P0, PT, R10, R9, PT ;  /* 0x000000090a00720c */ /* 0x000fda0003f06270 */
[----:B------:R1:W-:Y:S01]  /*c540*/  @P0 STS.128 [R219+0x4000], RZ ;  /* 0x004000ffdb000388 */ /* 0x0003e20000000c00 */
[----:B------:R-:W-:Y:S05]  /*c550*/  @P0 BRA `(.L_x_7251) ;  /* 0x0000000000b40947 */ /* 0x000fea0003800000 */
[----:B-1-3--:R1:W5:Y:S01]  /*c560*/  LD.E.128 R20, desc[UR6][R44.64+0x100] ;  /* 0x000100062c147980 */ /* 0x00a362000c101d00 */
[----:B------:R-:W-:Y:S01]  /*c570*/  ISETP.GE.AND P0, PT, R10, R3, PT ;  /* 0x000000030a00720c */ /* 0x000fe20003f06270 */
[----:B------:R-:W-:-:S12]  /*c580*/  BSSY B0, `(.L_x_7260) ;  /* 0x0000029000007945 */ /* 0x000fd80003800000 */
[----:B------:R-:W-:Y:S05]  /*c590*/  @P0 BRA `(.L_x_7261) ;  /* 0x00000000009c0947 */ /* 0x000fea0003800000 */
[----:B------:R-:W3:Y:S04]  /*c5a0*/  LD.E.64 R4, desc[UR6][R50.64+0x80] ;  /* 0x0000800632047980 */ /* 0x000ee8000c101b00 */
[----:B------:R-:W2:Y:S01]  /*c5b0*/  LD.E.64 R6, desc[UR6][R42.64+0x80] ;  /* 0x000080062a067980 */ /* 0x000ea2000c101b00 */
[----:B-----5:R-:W-:Y:S02]  /*c5c0*/  HADD2.F32 R39, -RZ, R21.H1_H1 ;  /* 0x30000015ff277230 */ /* 0x020fe40000004100 */
[----:B------:R-:W-:Y:S02]  /*c5d0*/  HADD2.F32 R37, -RZ, R23.H1_H1 ;  /* 0x30000017ff257230 */ /* 0x000fe40000004100 */
[----:B------:R-:W-:Y:S02]  /*c5e0*/  HADD2.F32 R24, -RZ, R21.H0_H0 ;  /* 0x20000015ff187230 */ /* 0x000fe40000004100 */
[----:B------:R-:W-:-:S02]  /*c5f0*/  HADD2.F32 R36, -RZ, R23.H0_H0 ;  /* 0x20000017ff247230 */ /* 0x000fc40000004100 */
[----:B---3--:R-:W-:Y:S02]  /*c600*/  HADD2.F32 R2, -RZ, R4.H1_H1 ;  /* 0x30000004ff027230 */ /* 0x008fe40000004100 */
[----:B------:R-:W-:Y:S02]  /*c610*/  HADD2.F32 R0, -RZ, R5.H1_H1 ;  /* 0x30000005ff007230 */ /* 0x000fe40000004100 */
[--C-:B--2---:R-:W-:Y:S02]  /*c620*/  HADD2.F32 R21, -RZ, R6.reuse.H1_H1 ;  /* 0x30000006ff157230 */ /* 0x104fe40000004100 */
        /* <DEDUP_REMOVED lines=30> */
.L_x_7261:
[----:B------:R-:W-:Y:S05]  /*c810*/  BSYNC B0 ;  /* 0x0000000000007941 */ /* 0x000fea0003800000 */
.L_x_7260:
[----:B-----5:R3:W-:Y:S02]  /*c820*/  STS.128 [R219+0x4000], R20 ;  /* 0x00400014db007388 */ /* 0x0207e40000000c00 */
.L_x_7251:
[----:B------:R-:W-:Y:S05]  /*c830*/  BSYNC B2 ;  /* 0x0000000000027941 */ /* 0x000fea0003800000 */
.L_x_7250:
[----:B------:R-:W-:Y:S01]  /*c840*/  VIADD R24, R154, 0x10 ;  /* 0x000000109a187836 */ /* 0x000fe20000000000 */
[----:B------:R-:W-:Y:S04]  /*c850*/  BSSY B2, `(.L_x_7262) ;  /* 0x00000a0000027945 */ /* 0x000fe80003800000 */
[----:B------:R-:W-:-:S04]  /*c860*/  ISETP.GE.AND P0, PT, R24, R13, PT ;  /* 0x0000000d1800720c */ /* 0x000fc80003f06270 */
[----:B------:R-:W-:-:S13]  /*c870*/  ISETP.LT.OR P0, PT, R131, -0x87, P0 ;  /* 0xffffff798300780c */ /* 0x000fda0000701670 */
[----:B------:R-:W-:Y:S05]  /*c880*/  @P0 BRA `(.L_x_7263) ;  /* 0x0000000800700947 */ /* 0x000fea0003800000 */
[----:B------:R-:W-:Y:S01]  /*c890*/  ISETP.GE.AND P0, PT, R14, R9, PT ;  /* 0x000000090e00720c */ /* 0x000fe20003f06270 */
[----:B------:R-:W-:Y:S01]  /*c8a0*/  BSSY B1, `(.L_x_7264) ;  /* 0x0000038000017945 */ /* 0x000fe20003800000 */
[----:B------:R-:W-:-:S04]  /*c8b0*/  IADD3 R5, P1, R25, R8, RZ ;  /* 0x0000000819057210 */ /* 0x000fc80007f3e0ff */
[----:B------:R-:W-:Y:S01]  /*c8c0*/  LEA.HI.X.SX32 R0, R25, R12, 0x1, P1 ;  /* 0x0000000c19007211 */ /* 0x000fe200008f0eff */
[----:B------:R-:W-:-:S03]  /*c8d0*/  IMAD.SHL.U32 R43, R5, 0x2, RZ ;  /* 0x00000002052b7824 */ /* 0x000fc600078e00ff */
[----:B------:R-:W-:Y:S02]  /*c8e0*/  SHF.L.U64.HI R5, R5, 0x1, R0 ;  /* 0x0000000105057819 */ /* 0x000fe40000010200 */
[-C--:B------:R-:W-:Y:S01]  /*c8f0*/  IADD3 R40, P2, R26, R43.reuse, RZ ;  /* 0x0000002b1a287210 */ /* 0x080fe20007f5e0ff */
[----:B------:R1:W-:Y:S01]  /*c900*/  @P0 STS.128 [R219+0x800], RZ ;  /* 0x000800ffdb000388 */ /* 0x0003e20000000c00 */
[----:B------:R-:W-:-:S03]  /*c910*/  IADD3 R42, P1, R28, R43, RZ ;  /* 0x0000002b1c2a7210 */ /* 0x000fc60007f3e0ff */
[--C-:B------:R-:W-:Y:S02]  /*c920*/  IMAD.X R41, R27, 0x1, R5.reuse, P2 ;  /* 0x000000011b297824 */ /* 0x100fe400010e0605 */
[----:B------:R-:W-:Y:S01]  /*c930*/  IMAD.X R43, R29, 0x1, R5, P1 ;  /* 0x000000011d2b7824 */ /* 0x000fe200008e0605 */
[----:B------:R-:W-:Y:S07]  /*c940*/  @P0 BRA `(.L_x_7265) ;  /* 0x0000000000b40947 */ /* 0x000fee0003800000 */
        /* <DEDUP_REMOVED lines=43> */
.L_x_7267:
[----:B------:R-:W-:Y:S05]  /*cc00*/  BSYNC B0 ;  /* 0x0000000000007941 */ /* 0x000fea0003800000 */
.L_x_7266:
[----:B-----5:R3:W-:Y:S02]  /*cc10*/  STS.128 [R219+0x800], R20 ;  /* 0x00080014db007388 */ /* 0x0207e40000000c00 */
.L_x_7265:
[----:B------:R-:W-:Y:S05]  /*cc20*/  BSYNC B1 ;  /* 0x0000000000017941 */ /* 0x000fea0003800000 */
.L_x_7264:
[----:B------:R-:W-:Y:S01]  /*cc30*/  ISETP.GE.AND P0, PT, R11, R9, PT ;  /* 0x000000090b00720c */ /* 0x000fe20003f06270 */
[----:B------:R-:W-:-:S12]  /*cc40*/  BSSY B1, `(.L_x_7268) ;  /* 0x0000030000017945 */ /* 0x000fd80003800000 */
        /* <DEDUP_REMOVED lines=45> */
.L_x_7271:
[----:B------:R-:W-:Y:S05]  /*cf20*/  BSYNC B0 ;  /* 0x0000000000007941 */ /* 0x000fea0003800000 */
.L_x_7270:
[----:B-----5:R3:W-:Y:S02]  /*cf30*/  STS.128 [R219+0x2800], R20 ;  /* 0x00280014db007388 */ /* 0x0207e40000000c00 */
.L_x_7269:
[----:B------:R-:W-:Y:S05]  /*cf40*/  BSYNC B1 ;  /* 0x0000000000017941 */ /* 0x000fea0003800000 */
.L_x_7268:
        /* <DEDUP_REMOVED lines=9> */
[----:B-1---5:R-:W-:Y:S02]  /*cfe0*/  HADD2.F32 R33, -RZ, R21.H1_H1 ;  /* 0x30000015ff217230 */ /* 0x022fe40000004100 */
        /* <DEDUP_REMOVED lines=36> */
.L_x_7273:
[----:B------:R-:W-:Y:S05]  /*d230*/  BSYNC B0 ;  /* 0x0000000000007941 */ /* 0x000fea0003800000 */
.L_x_7272:
[----:B-----5:R3:W-:Y:S02]  /*d240*/  STS.128 [R219+0x4800], R20 ;  /* 0x00480014db007388 */ /* 0x0207e40000000c00 */
.L_x_7263:
[----:B------:R-:W-:Y:S05]  /*d250*/  BSYNC B2 ;  /* 0x0000000000027941 */ /* 0x000fea0003800000 */
.L_x_7262:
[----:B-1----:R-:W-:Y:S01]  /*d260*/  VIADD R32, R154, 0x20 ;  /* 0x000000209a207836 */ /* 0x002fe20000000000 */
[----:B------:R-:W-:Y:S04]  /*d270*/  BSSY B2, `(.L_x_7274) ;  /* 0x00000a1000027945 */ /* 0x000fe80003800000 */
[----:B------:R-:W-:-:S04]  /*d280*/  ISETP.GE.AND P0, PT, R32, R13, PT ;  /* 0x0000000d2000720c */ /* 0x000fc80003f06270 */
[----:B------:R-:W-:-:S13]  /*d290*/  ISETP.LT.OR P0, PT, R131, -0x107, P0 ;  /* 0xfffffef98300780c */ /* 0x000fda0000701670 */
[----:B------:R-:W-:Y:S05]  /*d2a0*/  @P0 BRA `(.L_x_7275) ;  /* 0x0000000800740947 */ /* 0x000fea0003800000 */
[----:B------:R-:W-:Y:S01]  /*d2b0*/  ISETP.GE.AND P0, PT, R14, R9, PT ;  /* 0x000000090e00720c */ /* 0x000fe20003f06270 */
[----:B------:R-:W-:Y:S01]  /*d2c0*/  IMAD.SHL.U32 R5, R19, 0x20, RZ ;  /* 0x0000002013057824 */ /* 0x000fe200078e00ff */
[----:B------:R-:W-:Y:S04]  /*d2d0*/  BSSY B1, `(.L_x_7276) ;  /* 0x0000038000017945 */ /* 0x000fe80003800000 */
[----:B------:R-:W-:-:S04]  /*d2e0*/  IADD3 R0, P1, R5, R8, RZ ;  /* 0x0000000805007210 */ /* 0x000fc80007f3e0ff */
[----:B------:R-:W-:Y:S01]  /*d2f0*/  LEA.HI.X.SX32 R5, R5, R12, 0x1, P1 ;  /* 0x0000000c05057211 */ /* 0x000fe200008f0eff */
[C---:B------:R-:W-:Y:S02]  /*d300*/  IMAD.SHL.U32 R43, R0.reuse, 0x2, RZ ;  /* 0x00000002002b7824 */ /* 0x040fe400078e00ff */
[----:B------:R1:W-:Y:S01]  /*d310*/  @P0 STS.128 [R219+0x1000], RZ ;  /* 0x001000ffdb000388 */ /* 0x0003e20000000c00 */
[----:B------:R-:W-:Y:S02]  /*d320*/  SHF.L.U64.HI R5, R0, 0x1, R5 ;  /* 0x0000000100057819 */ /* 0x000fe40000010205 */
[-C--:B------:R-:W-:Y:S02]  /*d330*/  IADD3 R36, P2, R26, R43.reuse, RZ ;  /* 0x0000002b1a247210 */ /* 0x080fe40007f5e0ff */
[----:B------:R-:W-:-:S03]  /*d340*/  IADD3 R42, P1, R28, R43, RZ ;  /* 0x0000002b1c2a7210 */ /* 0x000fc60007f3e0ff */
[--C-:B------:R-:W-:Y:S02]  /*d350*/  IMAD.X R37, R27, 0x1, R5.reuse, P2 ;  /* 0x000000011b257824 */ /* 0x100fe400010e0605 */
[----:B------:R-:W-:Y:S01]  /*d360*/  IMAD.X R43, R29, 0x1, R5, P1 ;  /* 0x000000011d2b7824 */ /* 0x000fe200008e0605 */
[----:B------:R-:W-:Y:S07]  /*d370*/  @P0 BRA `(.L_x_7277) ;  /* 0x0000000000b40947 */ /* 0x000fee0003800000 */
[----:B---3--:R3:W5:Y:S01]  /*d380*/  LD.E.128 R20, desc[UR6][R34.64] ;  /* 0x0000000622147980 */ /* 0x008762000c101d00 */
[----:B------:R-:W-:Y:S01]  /*d390*/  ISETP.GE.AND P0, PT, R14, R3, PT ;  /* 0x000000030e00720c */ /* 0x000fe20003f06270 */
[----:B------:R-:W-:-:S12]  /*d3a0*/  BSSY B0, `(.L_x_7278) ;  /* 0x0000029000007945 */ /* 0x000fd80003800000 */
[----:B------:R-:W-:Y:S05]  /*d3b0*/  @P0 BRA `(.L_x_7279) ;  /* 0x00000000009c0947 */ /* 0x000fea0003800000 */
[----:B------:R-:W2:Y:S04]  /*d3c0*/  LD.E.64 R4, desc[UR6][R42.64] ;  /* 0x000000062a047980 */ /* 0x000ea8000c101b00 */
[----:B------:R-:W4:Y:S01]  /*d3d0*/  LD.E.64 R6, desc[UR6][R36.64] ;  /* 0x0000000624067980 */ /* 0x000f22000c101b00 */
[--C-:B-----5:R-:W-:Y:S02]  /*d3e0*/  HADD2.F32 R33, -RZ, R21.reuse.H0_H0 ;  /* 0x20000015ff217230 */ /* 0x120fe40000004100 */
[----:B------:R-:W-:Y:S02]  /*d3f0*/  HADD2.F32 R39, -RZ, R21.H1_H1 ;  /* 0x30000015ff277230 */ /* 0x000fe40000004100 */
[--C-:B------:R-:W-:Y:S02]  /*d400*/  HADD2.F32 R25, -RZ, R23.reuse.H1_H1 ;  /* 0x30000017ff197230 */ /* 0x100fe40000004100 */
        /* <DEDUP_REMOVED lines=10> */
[----:B------:R-:W-:Y:S02]  /*d4b0*/  HADD2.F32 R21, -RZ, R20.H1_H1 ;  /* 0x30000014ff157230 */ /* 0x000fe40000004100 */
[----:B------:R-:W-:Y:S01]  /*d4c0*/  FMUL.FTZ R25, R25, R18 ;  /* 0x0000001219197220 */ /* 0x000fe20000410000 */
[----:B------:R-:W-:Y:S01]  /*d4d0*/  FFMA.FTZ R39, R33, R2, R39 ;  /* 0x0000000221277223 */ /* 0x000fe20000010027 */
[----:B------:R-:W-:Y:S02]  /*d4e0*/  HADD2.F32 R4, -RZ, R4.H0_H0 ;  /* 0x20000004ff047230 */ /* 0x000fe40000004100 */
[----:B------:R-:W-:Y:S01]  /*d4f0*/  FFMA.FTZ R23, R40, R18, -R23 ;  /* 0x0000001228177223 */ /* 0x000fe20000010817 */
[----:B------:R-:W-:Y:S02]  /*d500*/  HADD2.F32 R5, -RZ, R5.H0_H0 ;  /* 0x20000005ff057230 */ /* 0x000fe40000004100 */
[----:B------:R-:W-:Y:S01]  /*d510*/  FMUL.FTZ R33, R21, R6 ;  /* 0x0000000615217220 */ /* 0x000fe20000410000 */
[----:B------:R-:W-:-:S02]  /*d520*/  HADD2.F32 R2, -RZ, R22.H1_H1 ;  /* 0x30000016ff027230 */ /* 0x000fc40000004100 */
[----:B------:R-:W-:Y:S01]  /*d530*/  FMUL.FTZ R18, R21, R4 ;  /* 0x0000000415127220 */ /* 0x000fe20000410000 */
[----:B------:R-:W-:Y:S02]  /*d540*/  HADD2.F32 R7, -RZ, R7.H0_H0 ;  /* 0x20000007ff077230 */ /* 0x000fe40000004100 */
[----:B------:R-:W-:Y:S01]  /*d550*/  FFMA.FTZ R0, R40, R0, R25 ;  /* 0x0000000028007223 */ /* 0x000fe20000010019 */
[----:B------:R-:W-:Y:S02]  /*d560*/  HADD2.F32 R22, -RZ, R22.H0_H0 ;  /* 0x20000016ff167230 */ /* 0x000fe40000004100 */
[C---:B------:R-:W-:Y:S01]  /*d570*/  FMUL.FTZ R21, R2.reuse, R5 ;  /* 0x0000000502157220 */ /* 0x040fe20000410000 */
[----:B------:R-:W-:Y:S02]  /*d580*/  HADD2.F32 R25, -RZ, R20.H0_H0 ;  /* 0x20000014ff197230 */ /* 0x000fe40000004100 */
[-C--:B------:R-:W-:Y:S01]  /*d590*/  FMUL.FTZ R2, R2, R7.reuse ;  /* 0x0000000702027220 */ /* 0x080fe20000410000 */
[----:B------:R-:W-:Y:S01]  /*d5a0*/  F2FP.F16.F32.PACK_AB R38, R39, R38 ;  /* 0x000000262726723e */ /* 0x000fe200000000ff */
[----:B------:R-:W-:Y:S01]  /*d5b0*/  FFMA.FTZ R21, R22, R7, -R21 ;  /* 0x0000000716157223 */ /* 0x000fe20000010815 */
[----:B------:R-:W-:Y:S01]  /*d5c0*/  F2FP.F16.F32.PACK_AB R23, R0, R23 ;  /* 0x000000170017723e */ /* 0x000fe200000000ff */
[----:B------:R-:W-:Y:S01]  /*d5d0*/  FFMA.FTZ R2, R22, R5, R2 ;  /* 0x0000000516027223 */ /* 0x000fe20000010002 */
[C---:B------:R-:W-:Y:S01]  /*d5e0*/  FFMA.FTZ R18, R25.reuse, R6, -R18 ;  /* 0x0000000619127223 */ /* 0x040fe20000010812 */
[----:B------:R-:W-:-:S03]  /*d5f0*/  FFMA.FTZ R33, R25, R4, R33 ;  /* 0x0000000419217223 */ /* 0x000fc60000010021 */
[----:B------:R-:W-:Y:S02]  /*d600*/  F2FP.F16.F32.PACK_AB R22, R2, R21 ;  /* 0x000000150216723e */ /* 0x000fe400000000ff */
[----:B------:R-:W-:Y:S02]  /*d610*/  F2FP.F16.F32.PACK_AB R20, R33, R18 ;  /* 0x000000122114723e */ /* 0x000fe400000000ff */
[----:B------:R-:W-:Y:S02]  /*d620*/  MOV R21, R38 ;  /* 0x0000002600157202 */ /* 0x000fe40000000f00 */
.L_x_7279:
[----:B------:R-:W-:Y:S05]  /*d630*/  BSYNC B0 ;  /* 0x0000000000007941 */ /* 0x000fea0003800000 */
.L_x_7278:
[----:B-----5:R1:W-:Y:S02]  /*d640*/  STS.128 [R219+0x1000], R20 ;  /* 0x00100014db007388 */ /* 0x0203e40000000c00 */
.L_x_7277:
[----:B------:R-:W-:Y:S05]  /*d650*/  BSYNC B1 ;  /* 0x0000000000017941 */ /* 0x000fea0003800000 */
.L_x_7276:
        /* <DEDUP_REMOVED lines=10> */
[--C-:B-----5:R-:W-:Y:S02]  /*d700*/  HADD2.F32 R33, -RZ, R21.reuse.H0_H0 ;  /* 0x20000015ff217230 */ /* 0x120fe40000004100 */
[----:B------:R-:W-:Y:S02]  /*d710*/  HADD2.F32 R39, -RZ, R21.H1_H1 ;  /* 0x30000015ff277230 */ /* 0x000fe40000004100 */
[--C-:B------:R-:W-:Y:S02]  /*d720*/  HADD2.F32 R25, -RZ, R23.reuse.H1_H1 ;  /* 0x30000017ff197230 */ /* 0x100fe40000004100 */
        /* <DEDUP_REMOVED lines=34> */
.L_x_7283:
[----:B------:R-:W-:Y:S05]  /*d950*/  BSYNC B0 ;  /* 0x0000000000007941 */ /* 0x000fea0003800000 */
.L_x_7282:
[----:B-----5:R3:W-:Y:S02]  /*d960*/  STS.128 [R219+0x3000], R20 ;  /* 0x00300014db007388 */ /* 0x0207e40000000c00 */
.L_x_7281:
[----:B------:R-:W-:Y:S05]  /*d970*/  BSYNC B1 ;  /* 0x0000000000017941 */ /* 0x000fea0003800000 */
.L_x_7280:
        /* <DEDUP_REMOVED lines=8> */
[----:B------:R2:W4:Y:S01]  /*da00*/  LD.E.64 R6, desc[UR6][R36.64+0x80] ;  /* 0x0000800624067980 */ /* 0x000522000c101b00 */
[--C-:B-----5:R-:W-:Y:S02]  /*da10*/  HADD2.F32 R33, -RZ, R21.reuse.H0_H0 ;  /* 0x20000015ff217230 */ /* 0x120fe40000004100 */
[----:B-1----:R-:W-:Y:S02]  /*da20*/  HADD2.F32 R35, -RZ, R21.H1_H1 ;  /* 0x30000015ff237230 */ /* 0x002fe40000004100 */
[--C-:B------:R-:W-:Y:S02]  /*da30*/  HADD2.F32 R25, -RZ, R23.reuse.H1_H1 ;  /* 0x30000017ff197230 */ /* 0x100fe40000004100 */
[----:B--2---:R-:W-:-:S02]  /*da40*/  HADD2.F32 R36, -RZ, R23.H0_H0 ;  /* 0x20000017ff247230 */ /* 0x004fc40000004100 */
        /* <DEDUP_REMOVED lines=33> */
.L_x_7285:
[----:B------:R-:W-:Y:S05]  /*dc60*/  BSYNC B0 ;  /* 0x0000000000007941 */ /* 0x000fea0003800000 */
.L_x_7284:
[----:B-----5:R3:W-:Y:S02]  /*dc70*/  STS.128 [R219+0x5000], R20 ;  /* 0x00500014db007388 */ /* 0x0207e40000000c00 */
.L_x_7275:
[----:B------:R-:W-:Y:S05]  /*dc80*/  BSYNC B2 ;  /* 0x0000000000027941 */ /* 0x000fea0003800000 */
.L_x_7274:
[----:B-1-3--:R-:W-:-:S05]  /*dc90*/  VIADD R34, R154, 0x30 ;  /* 0x000000309a227836 */ /* 0x00afca0000000000 */
[----:B------:R-:W-:-:S04]  /*dca0*/  ISETP.GE.AND P0, PT, R34, R13, PT ;  /* 0x0000000d2200720c */ /* 0x000fc80003f06270 */
[----:B------:R-:W-:-:S13]  /*dcb0*/  ISETP.LT.OR P0, PT, R131, -0x187, P0 ;  /* 0xfffffe798300780c */ /* 0x000fda0000701670 */
[----:B------:R-:W-:Y:S05]  /*dcc0*/  @P0 BRA `(.L_x_7286) ;  /* 0x0000005400d80947 */ /* 0x000fea0003800000 */
[----:B------:R-:W-:Y:S01]  /*dcd0*/  ISETP.GE.AND P0, PT, R14, R9, PT ;  /* 0x000000090e00720c */ /* 0x000fe20003f06270 */
[----:B------:R-:W-:Y:S01]  /*dce0*/  IMAD R19, R19, 0x30, RZ ;  /* 0x0000003013137824 */ /* 0x000fe200078e02ff */
        /* <DEDUP_REMOVED lines=11> */
[----:B------:R3:W5:Y:S01]  /*dda0*/  LD.E.128 R20, desc[UR6][R30.64] ;  /* 0x000000061e147980 */ /* 0x000762000c101d00 */
        /* <DEDUP_REMOVED lines=12> */
[C---:B------:R-:W-:Y:S01]  /*de70*/  FMUL.FTZ R14, R21.reuse, R2 ;  /* 0x00000002150e7220 */ /* 0x040fe20000410000 */
[----:B------:R-:W-:Y:S02]  /*de80*/  HADD2.F32 R8, -RZ, R7.H1_H1 ;  /* 0x30000007ff087230 */ /* 0x000fe40000004100 */
[----:B------:R-:W-:Y:S02]  /*de90*/  HADD2.F32 R6, -RZ, R6.H0_H0 ;  /* 0x20000006ff067230 */ /* 0x000fe40000004100 */
[----:B------:R-:W-:Y:S01]  /*dea0*/  FMUL.FTZ R23, R21, R12 ;  /* 0x0000000c15177220 */ /* 0x000fe20000410000 */
[C---:B------:R-:W-:Y:S01]  /*deb0*/  FMUL.FTZ R21, R13.reuse, R0 ;  /* 0x000000000d157220 */ /* 0x040fe20000410000 */
[----:B------:R-:W-:Y:S01]  /*dec0*/  FMUL.FTZ R13, R13, R8 ;  /* 0x000000080d0d7220 */ /* 0x000fe20000410000 */
[----:B------:R-:W-:-:S02]  /*ded0*/  HADD2.F32 R4, -RZ, R4.H0_H0 ;  /* 0x20000004ff047230 */ /* 0x000fc40000004100 */
[C---:B------:R-:W-:Y:S01]  /*dee0*/  FFMA.FTZ R23, R15.reuse, R2, R23 ;  /* 0x000000020f177223 */ /* 0x040fe20000010017 */
[----:B------:R-:W-:Y:S02]  /*def0*/  HADD2.F32 R5, -RZ, R5.H0_H0 ;  /* 0x20000005ff057230 */ /* 0x000fe40000004100 */
[C---:B------:R-:W-:Y:S01]  /*df00*/  FFMA.FTZ R0, R28.reuse, R0, R13 ;  /* 0x000000001c007223 */ /* 0x040fe2000001000d */
[----:B------:R-:W-:Y:S02]  /*df10*/  HADD2.F32 R13, -RZ, R20.H1_H1 ;  /* 0x30000014ff0d7230 */ /* 0x000fe40000004100 */
[----:B------:R-:W-:Y:S01]  /*df20*/  FFMA.FTZ R21, R28, R8, -R21 ;  /* 0x000000081c157223 */ /* 0x000fe20000010815 */
[----:B------:R-:W-:Y:S02]  /*df30*/  HADD2.F32 R2, -RZ, R22.H1_H1 ;  /* 0x30000016ff027230 */ /* 0x000fe40000004100 */
[----:B------:R-:W-:Y:S01]  /*df40*/  FFMA.FTZ R14, R15, R12, -R14 ;  /* 0x0000000c0f0e7223 */ /* 0x000fe2000001080e */
[----:B------:R-:W-:-:S02]  /*df50*/  HADD2.F32 R7, -RZ, R7.H0_H0 ;  /* 0x20000007ff077230 */ /* 0x000fc40000004100 */
[C---:B------:R-:W-:Y:S01]  /*df60*/  FMUL.FTZ R8, R13.reuse, R4 ;  /* 0x000000040d087220 */ /* 0x040fe20000410000 */
[----:B------:R-:W-:Y:S01]  /*df70*/  FMUL.FTZ R25, R13, R6 ;  /* 0x000000060d197220 */ /* 0x000fe20000410000 */
[----:B------:R-:W-:Y:S02]  /*df80*/  HADD2.F32 R15, -RZ, R20.H0_H0 ;  /* 0x20000014ff0f7230 */ /* 0x000fe40000004100 */
[C---:B------:R-:W-:Y:S01]  /*df90*/  FMUL.FTZ R13, R2.reuse, R5 ;  /* 0x00000005020d7220 */ /* 0x040fe20000410000 */
[----:B------:R-:W-:Y:S02]  /*dfa0*/  HADD2.F32 R22, -RZ, R22.H0_H0 ;  /* 0x20000016ff167230 */ /* 0x000fe40000004100 */
[-C--:B------:R-:W-:Y:S01]  /*dfb0*/  FMUL.FTZ R2, R2, R7.reuse ;  /* 0x0000000702027220 */ /* 0x080fe20000410000 */
[----:B------:R-:W-:Y:S01]  /*dfc0*/  F2FP.F16.F32.PACK_AB R14, R23, R14 ;  /* 0x0000000e170e723e */ /* 0x000fe200000000ff */
        /* <DEDUP_REMOVED lines=8> */
.L_x_7290:
[----:B------:R-:W-:Y:S05]  /*e050*/  BSYNC B0 ;  /* 0x0000000000007941 */ /* 0x000fea0003800000 */
.L_x_7289:
[----:B-----5:R1:W-:Y:S02]  /*e060*/  STS.128 [R219+0x1800], R20 ;  /* 0x00180014db007388 */ /* 0x0203e40000000c00 */
.L_x_7288:
[----:B------:R-:W-:Y:S05]  /*e070*/  BSYNC B1 ;  /* 0x0000000000017941 */ /* 0x000fea0003800000 */
.L_x_7287:
[----:B------:R-:W-:Y:S01]  /*e080*/  ISETP.GE.AND P0, PT, R11, R9, PT ;  /* 0x000000090b00720c */ /* 0x000fe20003f06270 */
[----:B------:R-:W-:-:S12]  /*e090*/  BSSY B1, `(.L_x_7291) ;  /* 0x000002f000017945 */ /* 0x000fd80003800000 */
[----:B------:R1:W-:Y:S01]  /*e0a0*/  @P0 STS.128 [R219+0x3800], RZ ;  /* 0x003800ffdb000388 */ /* 0x0003e20000000c00 */
[----:B------:R-:W-:Y:S05]  /*e0b0*/  @P0 BRA `(.L_x_7292) ;  /* 0x0000000000b00947 */ /* 0x000fea0003800000 */
[----:B------:R1:W5:Y:S01]  /*e0c0*/  LD.E.128 R12, desc[UR6][R30.64+0x80] ;  /* 0x000080061e0c7980 */ /* 0x000362000c101d00 */
[----:B------:R-:W-:Y:S01]  /*e0d0*/  ISETP.GE.AND P0, PT, R11, R3, PT ;  /* 0x000000030b00720c */ /* 0x000fe20003f06270 */
[----:B------:R-:W-:-:S12]  /*e0e0*/  BSSY B0, `(.L_x_7293) ;  /* 0x0000028000007945 */ /* 0x000fd80003800000 */
[----:B------:R-:W-:Y:S05]  /*e0f0*/  @P0 BRA `(.L_x_7294) ;  /* 0x0000000000980947 */ /* 0x000fea0003800000 */
[----:B------:R-:W2:Y:S04]  /*e100*/  LD.E.64 R4, desc[UR6][R26.64+0x40] ;  /* 0x000040061a047980 */ /* 0x000ea8000c101b00 */
[----:B------:R-:W3:Y:S01]  /*e110*/  LD.E.64 R6, desc[UR6][R18.64+0x40] ;  /* 0x0000400612067980 */ /* 0x000ee2000c101b00 */
[--C-:B-1---5:R-:W-:Y:S02]  /*e120*/  HADD2.F32 R20, -RZ, R13.reuse.H0_H0 ;  /* 0x2000000dff147230 */ /* 0x122fe40000004100 */
[----:B------:R-:W-:Y:S02]  /*e130*/  HADD2.F32 R21, -RZ, R13.H1_H1 ;  /* 0x3000000dff157230 */ /* 0x000fe40000004100 */
[--C-:B------:R-:W-:Y:S02]  /*e140*/  HADD2.F32 R13, -RZ, R15.reuse.H1_H1 ;  /* 0x3000000fff0d7230 */ /* 0x100fe40000004100 */
[----:B------:R-:W-:-:S02]  /*e150*/  HADD2.F32 R22, -RZ, R15.H0_H0 ;  /* 0x2000000fff167230 */ /* 0x000fc40000004100 */
[----:B--2---:R-:W-:Y:S02]  /*e160*/  HADD2.F32 R2, -RZ, R4.H1_H1 ;  /* 0x30000004ff027230 */ /* 0x004fe40000004100 */
[----:B------:R-:W-:Y:S02]  /*e170*/  HADD2.F32 R0, -RZ, R5.H1_H1 ;  /* 0x30000005ff007230 */ /* 0x000fe40000004100 */
[--C-:B---3--:R-:W-:Y:S02]  /*e180*/  HADD2.F32 R11, -RZ, R6.reuse.H1_H1 ;  /* 0x30000006ff0b7230 */ /* 0x108fe40000004100 */
        /* <DEDUP_REMOVED lines=14> */
[----:B------:R-:W-:Y:S02]  /*e270*/  HADD2.F32 R8, -RZ, R14.H1_H1 ;  /* 0x3000000eff087230 */ /* 0x000fe40000004100 */
        /* <DEDUP_REMOVED lines=14> */
.L_x_7294:
[----:B------:R-:W-:Y:S05]  /*e360*/  BSYNC B0 ;  /* 0x0000000000007941 */ /* 0x000fea0003800000 */
.L_x_7293:
[----:B-----5:R1:W-:Y:S02]  /*e370*/  STS.128 [R219+0x3800], R12 ;  /* 0x0038000cdb007388 */ /* 0x0203e40000000c00 */
.L_x_7292:
[----:B------:R-:W-:Y:S05]  /*e380*/  BSYNC B1 ;  /* 0x0000000000017941 */ /* 0x000fea0003800000 */
.L_x_7291:
[----:B------:R-:W-:-:S13]  /*e390*/  ISETP.GE.AND P0, PT, R10, R9, PT ;  /* 0x000000090a00720c */ /* 0x000fda0003f06270 */
[----:B------:R1:W-:Y:S01]  /*e3a0*/  @P0 STS.128 [R219+0x5800], RZ ;  /* 0x005800ffdb000388 */ /* 0x0003e20000000c00 */
[----:B------:R-:W-:Y:S05]  /*e3b0*/  @P0 BRA `(.L_x_7286) ;  /* 0x00000050001c0947 */ /* 0x000fea0003800000 */
[----:B-1-3--:R-:W5:Y:S01]  /*e3c0*/  LD.E.128 R28, desc[UR6][R30.64+0x100] ;  /* 0x000100061e1c7980 */ /* 0x00af62000c101d00 */
        /* <DEDUP_REMOVED lines=11> */
[----:B--2---:R-:W-:Y:S02]  /*e480*/  HADD2.F32 R7, -RZ, R5.H1_H1 ;  /* 0x30000005ff077230 */ /* 0x004fe40000004100 */
[----:B------:R-:W-:Y:S01]  /*e490*/  FMUL.FTZ R10, R9, R0 ;  /* 0x00000000090a7220 */ /* 0x000fe20000410000 */
[--C-:B------:R-:W-:Y:S02]  /*e4a0*/  HADD2.F32 R8, -RZ, R4.reuse.H1_H1 ;  /* 0x30000004ff087230 */ /* 0x100fe40000004100 */
[----:B------:R-:W-:Y:S01]  /*e4b0*/  FMUL.FTZ R12, R13, R6 ;  /* 0x000000060d0c7220 */ /* 0x000fe20000410000 */
[----:B------:R-:W-:-:S02]  /*e4c0*/  HADD2.F32 R4, -RZ, R4.H0_H0 ;  /* 0x20000004ff047230 */ /* 0x000fc40000004100 */
[-C--:B------:R-:W-:Y:S01]  /*e4d0*/  FMUL.FTZ R9, R9, R7.reuse ;  /* 0x0000000709097220 */ /* 0x080fe20000410000 */
[----:B------:R-:W-:Y:S01]  /*e4e0*/  FFMA.FTZ R10, R31, R7, -R10 ;  /* 0x000000071f0a7223 */ /* 0x000fe2000001080a */
[----:B------:R-:W-:Y:S01]  /*e4f0*/  FMUL.FTZ R13, R13, R8 ;  /* 0x000000080d0d7220 */ /* 0x000fe20000410000 */
[----:B------:R-:W-:Y:S02]  /*e500*/  HADD2.F32 R7, -RZ, R28.H1_H1 ;  /* 0x3000001cff077230 */ /* 0x000fe40000004100 */
[----:B------:R-:W-:Y:S01]  /*e510*/  FFMA.FTZ R9, R31, R0, R9 ;  /* 0x000000001f097223 */ /* 0x000fe20000010009 */
[----:B------:R-:W-:Y:S02]  /*e520*/  HADD2.F32 R2, -RZ, R2.H0_H0 ;  /* 0x20000002ff027230 */ /* 0x000fe40000004100 */
[C---:B------:R-:W-:Y:S01]  /*e530*/  FFMA.FTZ R13, R11.reuse, R6, R13 ;  /* 0x000000060b0d7223 */ /* 0x040fe2000001000d */
[----:B------:R-:W-:Y:S02]  /*e540*/  HADD2.F32 R3, -RZ, R3.H0_H0 ;  /* 0x20000003ff037230 */ /* 0x000fe40000004100 */
[----:B------:R-:W-:Y:S01]  /*e550*/  FFMA.FTZ R12, R11, R8, -R12 ;  /* 0x000000080b0c7223 */ /* 0x000fe2000001080c */
[----:B------:R-:W-:-:S02]  /*e560*/  HADD2.F32 R0, -RZ, R30.H1_H1 ;  /* 0x3000001eff007230 */ /* 0x000fc40000004100 */
[C---:B------:R-:W-:Y:S01]  /*e570*/  FMUL.FTZ R6, R7.reuse, R2 ;  /* 0x0000000207067220 */ /* 0x040fe20000410000 */
[----:B------:R-:W-:Y:S02]  /*e580*/  HADD2.F32 R5, -RZ, R5.H0_H0 ;  /* 0x20000005ff057230 */ /* 0x000fe40000004100 */
        /* <DEDUP_REMOVED lines=13> */
.L_x_7296:
[----:B------:R-:W-:Y:S05]  /*e660*/  BSYNC B0 ;  /* 0x0000000000007941 */ /* 0x000fea0003800000 */
.L_x_7295:
[----:B-----5:R1:W-:Y:S01]  /*e670*/  STS.128 [R219+0x5800], R28 ;  /* 0x0058001cdb007388 */ /* 0x0203e20000000c00 */
[----:B------:R-:W-:Y:S05]  /*e680*/  BRA `(.L_x_7286) ;  /* 0x0000004c00687947 */ /* 0x000fea0003800000 */
.L_x_7249:
[----:B------:R-:W-:Y:S04]  /*e690*/  BSSY B2, `(.L_x_7297) ;  /* 0x000010e000027945 */ /* 0x000fe80003800000 */
[----:B------:R-:W-:Y:S05]  /*e6a0*/  @!P0 BRA `(.L_x_7298) ;  /* 0x0000001000308947 */ /* 0x000fea0003800000 */
[----:B------:R-:W-:Y:S01]  /*e6b0*/  ISETP.GE.AND P0, PT, R14, R9, PT ;  /* 0x000000090e00720c */ /* 0x000fe20003f06270 */
[----:B------:R-:W-:-:S12]  /*e6c0*/  BSSY B1, `(.L_x_7299) ;  /* 0x0000058000017945 */ /* 0x000fd80003800000 */
[----:B------:R1:W-:Y:S01]  /*e6d0*/  @P0 STS.128 [R219], RZ ;  /* 0x000000ffdb000388 */ /* 0x0003e20000000c00 */
[----:B------:R-:W-:Y:S05]  /*e6e0*/  @P0 BRA `(.L_x_7300) ;  /* 0x0000000400540947 */ /* 0x000fea0003800000 */
[----:B------:R2:W5:Y:S01]  /*e6f0*/  LD.E.128 R40, desc[UR6][R44.64] ;  /* 0x000000062c287980 */ /* 0x000562000c101d00 */
[----:B------:R-:W-:Y:S01]  /*e700*/  ISETP.GE.AND P0, PT, R14, R3, PT ;  /* 0x000000030e00720c */ /* 0x000fe20003f06270 */
[----:B------:R-:W-:-:S12]  /*e710*/  BSSY B0, `(.L_x_7301) ;  /* 0x0000051000007945 */ /* 0x000fd80003800000 */
[----:B------:R-:W-:Y:S05]  /*e720*/  @P0 BRA `(.L_x_7302) ;  /* 0x00000004003c0947 */ /* 0x000fea0003800000 */
[-C--:B------:R-:W-:Y:S02]  /*e730*/  ISETP.GE.AND P1, PT, R14, R19.reuse, PT ;  /* 0x000000130e00720c */ /* 0x080fe40003f26270 */
[----:B------:R-:W-:Y:S02]  /*e740*/  MOV R5, RZ ;  /* 0x000000ff00057202 */ /* 0x000fe40000000f00 */
[----:B------:R-:W-:-:S09]  /*e750*/  MOV R21, R19 ;  /* 0x0000001300157202 */ /* 0x000fd20000000f00 */
[C---:B------:R-:W-:Y:S02]  /*e760*/  @P1 IADD3 R5, -R19.reuse, RZ, RZ ;  /* 0x000000ff13051210 */ /* 0x040fe40007ffe1ff */
[----:B------:R-:W-:Y:S02]  /*e770*/  @P1 IADD3 R21, -R19, RZ, RZ ;  /* 0x000000ff13151210 */ /* 0x000fe40007ffe1ff */
[----:B------:R-:W-:-:S03]  /*e780*/  IADD3 R7, P0, R5, R0, RZ ;  /* 0x0000000005077210 */ /* 0x000fc60007f1e0ff */
[----:B------:R-:W-:Y:S01]  /*e790*/  IMAD.WIDE R36, R21, 0x2, R44 ;  /* 0x0000000215247825 */ /* 0x000fe200078e022c */
[----:B------:R-:W-:Y:S02]  /*e7a0*/  LEA.HI.X.SX32 R5, R5, R2, 0x1, P0 ;  /* 0x0000000205057211 */ /* 0x000fe400000f0eff */
[C---:B------:R-:W-:Y:S02]  /*e7b0*/  LEA R4, P0, R7.reuse, R28, 0x1 ;  /* 0x0000001c07047211 */ /* 0x040fe400078008ff */
[----:B------:R-:W-:Y:S01]  /*e7c0*/  MOV R21, RZ ;  /* 0x000000ff00157202 */ /* 0x000fe20000000f00 */
[----:B------:R-:W3:Y:S01]  /*e7d0*/  LD.E.128 R36, desc[UR6][R36.64] ;  /* 0x0000000624247980 */ /* 0x000ee2000c101d00 */
[----:B------:R-:W-:Y:S02]  /*e7e0*/  LEA.HI.X R5, R7, R29, R5, 0x1, P0 ;  /* 0x0000001d07057211 */ /* 0x000fe400000f0c05 */
[----:B------:R-:W-:-:S04]  /*e7f0*/  @P1 IADD3 R21, -R19, RZ, RZ ;  /* 0x000000ff13151210 */ /* 0x000fc80007ffe1ff */
[----:B------:R-:W4:Y:S01]  /*e800*/  LD.E.128 R4, desc[UR6][R4.64] ;  /* 0x0000000604047980 */ /* 0x000f22000c101d00 */
[----:B------:R-:W-:-:S04]  /*e810*/  IADD3 R23, P0, R21, R0, RZ ;  /* 0x0000000015177210 */ /* 0x000fc80007f1e0ff */
[----:B------:R-:W-:Y:S02]  /*e820*/  LEA.HI.X.SX32 R21, R21, R2, 0x1, P0 ;  /* 0x0000000215157211 */ /* 0x000fe400000f0eff */
[----:B------:R-:W-:-:S04]  /*e830*/  LEA R20, P0, R23, R26, 0x1 ;  /* 0x0000001a17147211 */ /* 0x000fc800078008ff */
[----:B------:R-:W-:-:S06]  /*e840*/  LEA.HI.X R21, R23, R27, R21, 0x1, P0 ;  /* 0x0000001b17157211 */ /* 0x000fcc00000f0c15 */
[----:B------:R-:W2:Y:S01]  /*e850*/  LD.E.128 R20, desc[UR6][R20.64] ;  /* 0x0000000614147980 */ /* 0x000ea2000c101d00 */
[----:B-----5:R-:W-:Y:S02]  /*e860*/  HADD2.F32 R57, -RZ, R42.H1_H1 ;  /* 0x3000002aff397230 */ /* 0x020fe40000004100 */
[----:B---3--:R-:W-:Y:S02]  /*e870*/  HADD2.F32 R46, -RZ, R39.H0_H0 ;  /* 0x20000027ff2e7230 */ /* 0x008fe40000004100 */
[--C-:B----4-:R-:W-:Y:S02]  /*e880*/  HADD2.F32 R8, -RZ, R5.reuse.H0_H0 ;  /* 0x20000005ff087230 */ /* 0x110fe40000004100 */
        /* <DEDUP_REMOVED lines=11> */
[--C-:B------:R-:W-:Y:S02]  /*e940*/  HADD2.F32 R51, -RZ, R37.reuse.H0_H0 ;  /* 0x20000025ff337230 */ /* 0x100fe40000004100 */
[----:B------:R-:W-:Y:S01]  /*e950*/  FMUL.FTZ R50, R50, R7 ;  /* 0x0000000732327220 */ /* 0x000fe20000410000 */
[--C-:B------:R-:W-:Y:S02]  /*e960*/  HADD2.F32 R5, -RZ, R38.reuse.H1_H1 ;  /* 0x30000026ff057230 */ /* 0x100fe40000004100 */
[----:B------:R-:W-:Y:S01]  /*e970*/  @!P1 FADD.FTZ R6, -R6, -RZ ;  /* 0x800000ff06069221 */ /* 0x000fe20000010100 */
[----:B------:R-:W-:Y:S02]  /*e980*/  HADD2.F32 R37, -RZ, R37.H1_H1 ;  /* 0x30000025ff257230 */ /* 0x000fe40000004100 */
[----:B------:R-:W-:Y:S01]  /*e990*/  @!P1 FADD.FTZ R8, -R8, -RZ ;  /* 0x800000ff08089221 */ /* 0x000fe20000010100 */
[----:B------:R-:W-:-:S02]  /*e9a0*/  HADD2.F32 R7, -RZ, R38.H0_H0 ;  /* 0x20000026ff077230 */ /* 0x000fc40000004100 */
[----:B------:R-:W-:Y:S01]  /*e9b0*/  @!P1 FADD.FTZ R12, -R12, -RZ ;  /* 0x800000ff0c0c9221 */ /* 0x000fe20000010100 */
[----:B------:R-:W-:Y:S01]  /*e9c0*/  @!P1 FADD.FTZ R4, -R4, -RZ ;  /* 0x800000ff04049221 */ /* 0x000fe20000010100 */
[--C-:B------:R-:W-:Y:S02]  /*e9d0*/  HADD2.F32 R53, -RZ, R36.reuse.H0_H0 ;  /* 0x20000024ff357230 */ /* 0x100fe40000004100 */
[----:B------:R-:W-:Y:S01]  /*e9e0*/  FMUL.FTZ R6, R5, R6 ;  /* 0x0000000605067220 */ /* 0x000fe20000410000 */
[----:B------:R-:W-:Y:S02]  /*e9f0*/  HADD2.F32 R39, -RZ, R36.H1_H1 ;  /* 0x30000024ff277230 */ /* 0x000fe40000004100 */
[----:B------:R-:W-:Y:S01]  /*ea00*/  FMUL.FTZ R51, R51, R8 ;  /* 0x0000000833337220 */ /* 0x000fe20000410000 */
[----:B------:R-:W-:Y:S01]  /*ea10*/  FMUL.FTZ R37, R37, R12 ;  /* 0x0000000c25257220 */ /* 0x000fe20000410000 */
[----:B------:R-:W-:Y:S01]  /*ea20*/  FMUL.FTZ R4, R7, R4 ;  /* 0x0000000407047220 */ /* 0x000fe20000410000 */
[----:B--2---:R-:W-:-:S02]  /*ea30*/  HADD2.F32 R5, -RZ, R21.H0_H0 ;  /* 0x20000015ff057230 */ /* 0x004fc40000004100 */
[----:B------:R-:W-:Y:S02]  /*ea40*/  HADD2.F32 R36, -RZ, R21.H1_H1 ;  /* 0x30000015ff247230 */ /* 0x000fe40000004100 */
[----:B------:R-:W-:Y:S01]  /*ea50*/  @!P1 FADD.FTZ R18, -R18, -RZ ;  /* 0x800000ff12129221 */ /* 0x000fe20000010100 */
[--C-:B------:R-:W-:Y:S02]  /*ea60*/  HADD2.F32 R8, -RZ, R41.reuse.H0_H0 ;  /* 0x20000029ff087230 */ /* 0x100fe40000004100 */
[----:B------:R-:W-:Y:S01]  /*ea70*/  @!P1 FADD.FTZ R24, -R24, -RZ ;  /* 0x800000ff18189221 */ /* 0x000fe20000010100 */
[----:B------:R-:W-:Y:S02]  /*ea80*/  HADD2.F32 R12, -RZ, R41.H1_H1 ;  /* 0x30000029ff0c7230 */ /* 0x000fe40000004100 */
[----:B------:R-:W-:Y:S02]  /*ea90*/  HADD2.F32 R7, -RZ, R43.H0_H0 ;  /* 0x2000002bff077230 */ /* 0x000fe40000004100 */
[----:B------:R-:W-:-:S02]  /*eaa0*/  HADD2.F32 R21, -RZ, R23.H0_H0 ;  /* 0x20000017ff157230 */ /* 0x000fc40000004100 */
[----:B------:R-:W-:Y:S01]  /*eab0*/  FMUL.FTZ R18, R53, R18 ;  /* 0x0000001235127220 */ /* 0x000fe20000410000 */
[----:B------:R-:W-:Y:S01]  /*eac0*/  FMUL.FTZ R24, R39, R24 ;  /* 0x0000001827187220 */ /* 0x000fe20000410000 */
[----:B------:R-:W-:Y:S01]  /*ead0*/  FFMA.FTZ R5, R8, R5, R51 ;  /* 0x0000000508057223 */ /* 0x000fe20000010033 */
[----:B------:R-:W-:Y:S01]  /*eae0*/  FFMA.FTZ R12, R12, R36, R37 ;  /* 0x000000240c0c7223 */ /* 0x000fe20000010025 */
[----:B------:R-:W-:Y:S01]  /*eaf0*/  FFMA.FTZ R7, R7, R21, R46 ;  /* 0x0000001507077223 */ /* 0x000fe2000001002e */
[----:B------:R-:W-:Y:S02]  /*eb00*/  HADD2.F32 R23, -RZ, R23.H1_H1 ;  /* 0x30000017ff177230 */ /* 0x000fe40000004100 */
[--C-:B------:R-:W-:Y:S02]  /*eb10*/  HADD2.F32 R39, -RZ, R20.reuse.H0_H0 ;  /* 0x20000014ff277230 */ /* 0x100fe40000004100 */
[----:B------:R-:W-:Y:S02]  /*eb20*/  HADD2.F32 R53, -RZ, R20.H1_H1 ;  /* 0x30000014ff357230 */ /* 0x000fe40000004100 */
[----:B------:R-:W-:-:S02]  /*eb30*/  HADD2.F32 R41, -RZ, R22.H0_H0 ;  /* 0x20000016ff297230 */ /* 0x000fc40000004100 */
[----:B------:R-:W-:Y:S02]  /*eb40*/  HADD2.F32 R55, -RZ, R22.H1_H1 ;  /* 0x30000016ff377230 */ /* 0x000fe40000004100 */
[----:B------:R-:W-:Y:S02]  /*eb50*/  HADD2.F32 R43, -RZ, R43.H1_H1 ;  /* 0x3000002bff2b7230 */ /* 0x000fe40000004100 */
[--C-:B------:R-:W-:Y:S02]  /*eb60*/  HADD2.F32 R21, -RZ, R40.reuse.H0_H0 ;  /* 0x20000028ff157230 */ /* 0x100fe40000004100 */
[----:B------:R-:W-:Y:S02]  /*eb70*/  HADD2.F32 R51, -RZ, R40.H1_H1 ;  /* 0x30000028ff337230 */ /* 0x000fe40000004100 */
[----:B------:R-:W-:Y:S02]  /*eb80*/  HADD2.F32 R37, -RZ, R42.H0_H0 ;  /* 0x2000002aff257230 */ /* 0x000fe40000004100 */
        /* <DEDUP_REMOVED lines=9> */
.L_x_7302:
[----:B------:R-:W-:Y:S05]  /*ec20*/  BSYNC B0 ;  /* 0x0000000000007941 */ /* 0x000fea0003800000 */
.L_x_7301:
[----:B-----5:R3:W-:Y:S02]  /*ec30*/  STS.128 [R219], R40 ;  /* 0x00000028db007388 */ /* 0x0207e40000000c00 */
.L_x_7300:
[----:B------:R-:W-:Y:S05]  /*ec40*/  BSYNC B1 ;  /* 0x0000000000017941 */ /* 0x000fea0003800000 */
.L_x_7299:
        /* <DEDUP_REMOVED lines=18> */
[----:B------:R-:W2:Y:S01]  /*ed70*/  LD.E.128 R36, desc[UR6][R36.64+0x80] ;  /* 0x0000800624247980 */ /* 0x000ea2000c101d00 */
[----:B------:R-:W-:Y:S02]  /*ed80*/  LEA.HI.X R5, R7, R29, R5, 0x1, P0 ;  /* 0x0000001d07057211 */ /* 0x000fe400000f0c05 */
[----:B------:R-:W-:-:S04]  /*ed90*/  @P1 IADD3 R21, -R19, RZ, RZ ;  /* 0x000000ff13151210 */ /* 0x000fc80007ffe1ff */
[----:B------:R-:W4:Y:S01]  /*eda0*/  LD.E.128 R4, desc[UR6][R4.64+0x80] ;  /* 0x0000800604047980 */ /* 0x000f22000c101d00 */
[----:B------:R-:W-:-:S04]  /*edb0*/  IADD3 R23, P0, R21, R0, RZ ;  /* 0x0000000015177210 */ /* 0x000fc80007f1e0ff */
[----:B------:R-:W-:Y:S02]  /*edc0*/  LEA.HI.X.SX32 R21, R21, R2, 0x1, P0 ;  /* 0x0000000215157211 */ /* 0x000fe400000f0eff */
[----:B------:R-:W-:-:S04]  /*edd0*/  LEA R20, P0, R23, R26, 0x1 ;  /* 0x0000001a17147211 */ /* 0x000fc800078008ff */
[----:B------:R-:W-:-:S06]  /*ede0*/  LEA.HI.X R21, R23, R27, R21, 0x1, P0 ;  /* 0x0000001b17157211 */ /* 0x000fcc00000f0c15 */
[----:B------:R-:W3:Y:S01]  /*edf0*/  LD.E.128 R20, desc[UR6][R20.64+0x80] ;  /* 0x0000800614147980 */ /* 0x000ee2000c101d00 */
[----:B-----5:R-:W-:Y:S02]  /*ee00*/  HADD2.F32 R57, -RZ, R42.H1_H1 ;  /* 0x3000002aff397230 */ /* 0x020fe40000004100 */
[----:B--2---:R-:W-:Y:S02]  /*ee10*/  HADD2.F32 R46, -RZ, R39.H0_H0 ;  /* 0x20000027ff2e7230 */ /* 0x004fe40000004100 */
        /* <DEDUP_REMOVED lines=27> */
[----:B---3--:R-:W-:-:S02]  /*efd0*/  HADD2.F32 R5, -RZ, R21.H0_H0 ;  /* 0x20000015ff057230 */ /* 0x008fc40000004100 */
        /* <DEDUP_REMOVED lines=30> */
.L_x_7306:
[----:B------:R-:W-:Y:S05]  /*f1c0*/  BSYNC B0 ;  /* 0x0000000000007941 */ /* 0x000fea0003800000 */
.L_x_7305:
[----:B-----5:R1:W-:Y:S02]  /*f1d0*/  STS.128 [R219+0x2000], R40 ;  /* 0x00200028db007388 */ /* 0x0203e40000000c00 */
.L_x_7304:
[----:B------:R-:W-:Y:S05]  /*f1e0*/  BSYNC B1 ;  /* 0x0000000000017941 */ /* 0x000fea0003800000 */
.L_x_7303:
[----:B------:R-:W-:-:S13]  /*f1f0*/  ISETP.GE.AND P0, PT, R10, R9, PT ;  /* 0x000000090a00720c */ /* 0x000fda0003f06270 */
[----:B------:R1:W-:Y:S01]  /*f200*/  @P0 STS.128 [R219+0x4000], RZ ;  /* 0x004000ffdb000388 */ /* 0x0003e20000000c00 */
[----:B------:R-:W-:Y:S05]  /*f210*/  @P0 BRA `(.L_x_7298) ;  /* 0x0000000400540947 */ /* 0x000fea0003800000 */
[----:B-1-3--:R1:W5:Y:S01]  /*f220*/  LD.E.128 R40, desc[UR6][R44.64+0x100] ;  /* 0x000100062c287980 */ /* 0x00a362000c101d00 */
        /* <DEDUP_REMOVED lines=13> */
[----:B------:R-:W1:Y:S01]  /*f300*/  LD.E.128 R36, desc[UR6][R36.64+0x100] ;  /* 0x0001000624247980 */ /* 0x000e62000c101d00 */
[----:B------:R-:W-:Y:S02]  /*f310*/  LEA.HI.X R5, R7, R29, R5, 0x1, P0 ;  /* 0x0000001d07057211 */ /* 0x000fe400000f0c05 */
[----:B------:R-:W-:-:S04]  /*f320*/  @P1 IADD3 R21, -R19, RZ, RZ ;  /* 0x000000ff13151210 */ /* 0x000fc80007ffe1ff */
[----:B------:R-:W3:Y:S01]  /*f330*/  LD.E.128 R4, desc[UR6][R4.64+0x100] ;  /* 0x0001000604047980 */ /* 0x000ee2000c101d00 */
[----:B------:R-:W-:-:S04]  /*f340*/  IADD3 R23, P0, R21, R0, RZ ;  /* 0x0000000015177210 */ /* 0x000fc80007f1e0ff */
[----:B------:R-:W-:Y:S02]  /*f350*/  LEA.HI.X.SX32 R21, R21, R2, 0x1, P0 ;  /* 0x0000000215157211 */ /* 0x000fe400000f0eff */
[----:B------:R-:W-:-:S04]  /*f360*/  LEA R20, P0, R23, R26, 0x1 ;  /* 0x0000001a17147211 */ /* 0x000fc800078008ff */
[----:B------:R-:W-:-:S06]  /*f370*/  LEA.HI.X R21, R23, R27, R21, 0x1, P0 ;  /* 0x0000001b17157211 */ /* 0x000fcc00000f0c15 */
[----:B------:R-:W4:Y:S01]  /*f380*/  LD.E.128 R20, desc[UR6][R20.64+0x100] ;  /* 0x0001000614147980 */ /* 0x000f22000c101d00 */
[----:B-12---:R-:W-:Y:S02]  /*f390*/  HADD2.F32 R45, -RZ, R36.H0_H0 ;  /* 0x20000024ff2d7230 */ /* 0x006fe40000004100 */
        /* <DEDUP_REMOVED lines=15> */
[----:B------:R-:W-:Y:S02]  /*f490*/  HADD2.F32 R37, -RZ, R37.H1_H1 ;  /* 0x30000025ff257230 */ /* 0x000fe40000004100 */
[----:B------:R-:W-:Y:S01]  /*f4a0*/  @!P1 FADD.FTZ R18, -R18, -RZ ;  /* 0x800000ff12129221 */ /* 0x000fe20000010100 */
[----:B------:R-:W-:Y:S02]  /*f4b0*/  HADD2.F32 R8, -RZ, R38.H0_H0 ;  /* 0x20000026ff087230 */ /* 0x000fe40000004100 */
        /* <DEDUP_REMOVED lines=8> */
[----:B------:R-:W-:Y:S02]  /*f540*/  HADD2.F32 R12, -RZ, R41.H0_H0 ;  /* 0x20000029ff0c7230 */ /* 0x000fe40000004100 */
[----:B----4-:R-:W-:Y:S02]  /*f550*/  HADD2.F32 R8, -RZ, R20.H0_H0 ;  /* 0x20000014ff087230 */ /* 0x010fe40000004100 */
[----:B------:R-:W-:Y:S02]  /*f560*/  HADD2.F32 R18, -RZ, R21.H0_H0 ;  /* 0x20000015ff127230 */ /* 0x000fe40000004100 */
[----:B------:R-:W-:Y:S02]  /*f570*/  HADD2.F32 R40, -RZ, R40.H1_H1 ;  /* 0x30000028ff287230 */ /* 0x000fe40000004100 */
        /* <DEDUP_REMOVED lines=29> */
.L_x_7308:
[----:B------:R-:W-:Y:S05]  /*f750*/  BSYNC B0 ;  /* 0x0000000000007941 */ /* 0x000fea0003800000 */
.L_x_7307:
[----:B-----5:R3:W-:Y:S02]  /*f760*/  STS.128 [R219+0x4000], R40 ;  /* 0x00400028db007388 */ /* 0x0207e40000000c00 */
.L_x_7298:
[----:B------:R-:W-:Y:S05]  /*f770*/  BSYNC B2 ;  /* 0x0000000000027941 */ /* 0x000fea0003800000 */
.L_x_7297:
[----:B------:R-:W-:Y:S01]  /*f780*/  VIADD R24, R154, 0x10 ;  /* 0x000000109a187836 */ /* 0x000fe20000000000 */
[----:B------:R-:W-:Y:S04]  /*f790*/  BSSY B2, `(.L_x_7309) ;  /* 0x0000118000027945 */ /* 0x000fe80003800000 */
[----:B------:R-:W-:-:S04]  /*f7a0*/  ISETP.GE.AND P0, PT, R24, R13, PT ;  /* 0x0000000d1800720c */ /* 0x000fc80003f06270 */
[----:B------:R-:W-:-:S13]  /*f7b0*/  ISETP.LT.OR P0, PT, R131, -0x87, P0 ;  /* 0xffffff798300780c */ /* 0x000fda0000701670 */
[----:B------:R-:W-:Y:S05]  /*f7c0*/  @P0 BRA `(.L_x_7310) ;  /* 0x0000001000500947 */ /* 0x000fea0003800000 */
        /* <DEDUP_REMOVED lines=10> */
[C---:B------:R-:W-:Y:S02]  /*f870*/  IADD3 R12, P1, R25.reuse, R0, RZ ;  /* 0x00000000190c7210 */ /* 0x040fe40007f3e0ff */
[----:B------:R-:W-:Y:S02]  /*f880*/  MOV R21, R19 ;  /* 0x0000001300157202 */ /* 0x000fe40000000f00 */
[----:B------:R-:W-:-:S05]  /*f890*/  LEA.HI.X.SX32 R8, R25, R2, 0x1, P1 ;  /* 0x0000000219087211 */ /* 0x000fca00008f0eff */
        /* <DEDUP_REMOVED lines=76> */
.L_x_7314:
[----:B------:R-:W-:Y:S05]  /*fd60*/  BSYNC B0 ;  /* 0x0000000000007941 */ /* 0x000fea0003800000 */
.L_x_7313:
[----:B-----5:R3:W-:Y:S02]  /*fd70*/  STS.128 [R219+0x800], R40 ;  /* 0x00080028db007388 */ /* 0x0207e40000000c00 */
.L_x_7312:
[----:B------:R-:W-:Y:S05]  /*fd80*/  BSYNC B1 ;  /* 0x0000000000017941 */ /* 0x000fea0003800000 */
.L_x_7311:
        /* <DEDUP_REMOVED lines=9> */
[----:B------:R-:W-:Y:S02]  /*fe20*/  IADD3 R7, R25, 0x40, RZ ;  /* 0x0000004019077810 */ /* 0x000fe40007ffe0ff */
[----:B------:R-:W-:Y:S02]  /*fe30*/  MOV R5, RZ ;  /* 0x000000ff00057202 */ /* 0x000fe40000000f00 */
[C---:B------:R-:W-:Y:S02]  /*fe40*/  IADD3 R12, P1, R7.reuse, R0, RZ ;  /* 0x00000000070c7210 */ /* 0x040fe40007f3e0ff */
[----:B------:R-:W-:Y:S02]  /*fe50*/  MOV R21, R19 ;  /* 0x0000001300157202 */ /* 0x000fe40000000f00 */
[----:B------:R-:W-:-:S03]  /*fe60*/  LEA.HI.X.SX32 R8, R7, R2, 0x1, P1 ;  /* 0x0000000207087211 */ /* 0x000fc600008f0eff */
        /* <DEDUP_REMOVED lines=76> */
.L_x_7318:
[----:B------:R-:W-:Y:S05]  /*10330*/  BSYNC B0 ;  /* 0x0000000000007941 */ /* 0x000fea0003800000 */
.L_x_7317:
[----:B-----5:R3:W-:Y:S02]  /*10340*/  STS.128 [R219+0x2800], R40 ;  /* 0x00280028db007388 */ /* 0x0207e40000000c00 */
.L_x_7316:
[----:B------:R-:W-:Y:S05]  /*10350*/  BSYNC B1 ;  /* 0x0000000000017941 */ /* 0x000fea0003800000 */
.L_x_7315:
[----:B------:R-:W-:-:S13]  /*10360*/  ISETP.GE.AND P0, PT, R10, R9, PT ;  /* 0x000000090a00720c */ /* 0x000fda0003f06270 */
[----:B------:R1:W-:Y:S01]  /*10370*/  @P0 STS.128 [R219+0x4800], RZ ;  /* 0x004800ffdb000388 */ /* 0x0003e20000000c00 */
[----:B------:R-:W-:Y:S05]  /*10380*/  @P0 BRA `(.L_x_7310) ;  /* 0x0000000400600947 */ /* 0x000fea0003800000 */
[----:B------:R1:W5:Y:S01]  /*10390*/  LD.E.128 R36, desc[UR6][R32.64+0x100] ;  /* 0x0001000620247980 */ /* 0x000362000c101d00 */
        /* <DEDUP_REMOVED lines=12> */
[----:B-1-3--:R-:W-:Y:S01]  /*10460*/  IMAD.WIDE R40, R21, 0x2, R32 ;  /* 0x0000000215287825 */ /* 0x00afe200078e0220 */
        /* <DEDUP_REMOVED lines=11> */
[----:B------:R-:W4:Y:S01]  /*10520*/  LD.E.128 R20, desc[UR6][R20.64] ;  /* 0x0000000614147980 */ /* 0x000f22000c101d00 */
[----:B---3--:R-:W-:Y:S02]  /*10530*/  HADD2.F32 R33, -RZ, R40.H0_H0 ;  /* 0x20000028ff217230 */ /* 0x008fe40000004100 */
        /* <DEDUP_REMOVED lines=20> */
[----:B------:R-:W-:Y:S01]  /*10680*/  @!P0 FADD.FTZ R18, -R18, -RZ ;  /* 0x800000ff12128221 */ /* 0x000fe20000010100 */
[----:B------:R-:W-:Y:S01]  /*10690*/  FMUL.FTZ R5, R8, R5 ;  /* 0x0000000508057220 */ /* 0x000fe20000410000 */
[----:B------:R-:W-:Y:S01]  /*106a0*/  FMUL.FTZ R7, R4, R7 ;  /* 0x0000000704077220 */ /* 0x000fe20000410000 */
[----:B------:R-:W-:Y:S01]  /*106b0*/  FMUL.FTZ R51, R51, R12 ;  /* 0x0000000c33337220 */ /* 0x000fe20000410000 */
[----:B------:R-:W-:Y:S01]  /*106c0*/  FMUL.FTZ R41, R41, R18 ;  /* 0x0000001229297220 */ /* 0x000fe20000410000 */
[----:B------:R-:W-:-:S02]  /*106d0*/  HADD2.F32 R42, -RZ, R42.H1_H1 ;  /* 0x3000002aff2a7230 */ /* 0x000fc40000004100 */
[----:B------:R-:W-:Y:S01]  /*106e0*/  @!P0 FADD.FTZ R25, -R25, -RZ ;  /* 0x800000ff19198221 */ /* 0x000fe20000010100 */
[----:B-----5:R-:W-:Y:S02]  /*106f0*/  HADD2.F32 R4, -RZ, R36.H0_H0 ;  /* 0x20000024ff047230 */ /* 0x020fe40000004100 */
[----:B------:R-:W-:Y:S02]  /*10700*/  HADD2.F32 R8, -RZ, R20.H0_H0 ;  /* 0x20000014ff087230 */ /* 0x000fe40000004100 */
[----:B------:R-:W-:Y:S02]  /*10710*/  HADD2.F32 R36, -RZ, R36.H1_H1 ;  /* 0x30000024ff247230 */ /* 0x000fe40000004100 */
[----:B------:R-:W-:Y:S02]  /*10720*/  HADD2.F32 R12, -RZ, R37.H0_H0 ;  /* 0x20000025ff0c7230 */ /* 0x000fe40000004100 */
[----:B------:R-:W-:Y:S02]  /*10730*/  HADD2.F32 R20, -RZ, R20.H1_H1 ;  /* 0x30000014ff147230 */ /* 0x000fe40000004100 */
[----:B------:R-:W-:-:S02]  /*10740*/  HADD2.F32 R18, -RZ, R21.H0_H0 ;  /* 0x20000015ff127230 */ /* 0x000fc40000004100 */
[----:B------:R-:W-:Y:S01]  /*10750*/  @!P0 FADD.FTZ R6, -R6, -RZ ;  /* 0x800000ff06068221 */ /* 0x000fe20000010100 */
[----:B------:R-:W-:Y:S02]  /*10760*/  HADD2.F32 R53, -RZ, R43.H0_H0 ;  /* 0x2000002bff357230 */ /* 0x000fe40000004100 */
        /* <DEDUP_REMOVED lines=24> */
.L_x_7320:
[----:B------:R-:W-:Y:S05]  /*108f0*/  BSYNC B0 ;  /* 0x0000000000007941 */ /* 0x000fea0003800000 */
.L_x_7319:
[----:B-----5:R1:W-:Y:S02]  /*10900*/  STS.128 [R219+0x4800], R36 ;  /* 0x00480024db007388 */ /* 0x0203e40000000c00 */
.L_x_7310:
[----:B------:R-:W-:Y:S05]  /*10910*/  BSYNC B2 ;  /* 0x0000000000027941 */ /* 0x000fea0003800000 */
.L_x_7309:
[----:B-1----:R-:W-:Y:S01]  /*10920*/  VIADD R32, R154, 0x20 ;  /* 0x000000209a207836 */ /* 0x002fe20000000000 */
        /* <DEDUP_REMOVED lines=13> */
[----:B------:R-:W-:Y:S02]  /*10a00*/  SHF.L.U32 R7, R19, 0x5, RZ ;  /* 0x0000000513077819 */ /* 0x000fe400000006ff */
        /* <DEDUP_REMOVED lines=42> */
[----:B------:R-:W-:-:S02]  /*10cb0*/  HADD2.F32 R38, -RZ, R38.H1_H1 ;  /* 0x30000026ff267230 */ /* 0x000fc40000004100 */
[----:B------:R-:W-:Y:S01]  /*10cc0*/  FMUL.FTZ R5, R8, R5 ;  /* 0x0000000508057220 */ /* 0x000fe20000410000 */
[----:B------:R-:W-:Y:S01]  /*10cd0*/  FMUL.FTZ R7, R4, R7 ;  /* 0x0000000704077220 */ /* 0x000fe20000410000 */
[----:B------:R-:W-:Y:S01]  /*10ce0*/  FMUL.FTZ R51, R51, R12 ;  /* 0x0000000c33337220 */ /* 0x000fe20000410000 */
[----:B------:R-:W-:Y:S01]  /*10cf0*/  FMUL.FTZ R37, R37, R18 ;  /* 0x0000001225257220 */ /* 0x000fe20000410000 */
[----:B------:R-:W-:Y:S01]  /*10d00*/  @!P0 FADD.FTZ R25, -R25, -RZ ;  /* 0x800000ff19198221 */ /* 0x000fe20000010100 */
[----:B-----5:R-:W-:Y:S02]  /*10d10*/  HADD2.F32 R4, -RZ, R40.H0_H0 ;  /* 0x20000028ff047230 */ /* 0x020fe40000004100 */
[----:B---3--:R-:W-:Y:S02]  /*10d20*/  HADD2.F32 R8, -RZ, R20.H0_H0 ;  /* 0x20000014ff087230 */ /* 0x008fe40000004100 */
[----:B------:R-:W-:Y:S02]  /*10d30*/  HADD2.F32 R40, -RZ, R40.H1_H1 ;  /* 0x30000028ff287230 */ /* 0x000fe40000004100 */
[----:B------:R-:W-:-:S02]  /*10d40*/  HADD2.F32 R12, -RZ, R41.H0_H0 ;  /* 0x20000029ff0c7230 */ /* 0x000fc40000004100 */
[----:B------:R-:W-:Y:S02]  /*10d50*/  HADD2.F32 R20, -RZ, R20.H1_H1 ;  /* 0x30000014ff147230 */ /* 0x000fe40000004100 */
        /* <DEDUP_REMOVED lines=27> */
.L_x_7326:
[----:B------:R-:W-:Y:S05]  /*10f10*/  BSYNC B0 ;  /* 0x0000000000007941 */ /* 0x000fea0003800000 */
.L_x_7325:
[----:B-----5:R1:W-:Y:S02]  /*10f20*/  STS.128 [R219+0x1000], R40 ;  /* 0x00100028db007388 */ /* 0x0203e40000000c00 */
.L_x_7324:
[----:B------:R-:W-:Y:S05]  /*10f30*/  BSYNC B1 ;  /* 0x0000000000017941 */ /* 0x000fea0003800000 */
.L_x_7323:
        /* <DEDUP_REMOVED lines=9> */
[----:B------:R-:W-:Y:S02]  /*10fd0*/  LEA R7, R19, 0x40, 0x5 ;  /* 0x0000004013077811 */ /* 0x000fe400078e28ff */
        /* <DEDUP_REMOVED lines=49> */
[----:B------:R-:W-:Y:S02]  /*112f0*/  HADD2.F32 R8, -RZ, R20.H0_H0 ;  /* 0x20000014ff087230 */ /* 0x000fe40000004100 */
        /* <DEDUP_REMOVED lines=30> */
.L_x_7330:
[----:B------:R-:W-:Y:S05]  /*114e0*/  BSYNC B0 ;  /* 0x0000000000007941 */ /* 0x000fea0003800000 */
.L_x_7329:
[----:B-----5:R3:W-:Y:S02]  /*114f0*/  STS.128 [R219+0x3000], R40 ;  /* 0x00300028db007388 */ /* 0x0207e40000000c00 */
.L_x_7328:
[----:B------:R-:W-:Y:S05]  /*11500*/  BSYNC B1 ;  /* 0x0000000000017941 */ /* 0x000fea0003800000 */
.L_x_7327:
        /* <DEDUP_REMOVED lines=23> */
[----:B------:R-:W2:Y:S01]  /*11680*/  LD.E.128 R4, desc[UR6][R4.64] ;  /* 0x0000000604047980 */ /* 0x000ea2000c101d00 */
[----:B------:R-:W-:-:S04]  /*11690*/  IADD3 R23, P1, R21, R12, RZ ;  /* 0x0000000c15177210 */ /* 0x000fc80007f3e0ff */
[----:B------:R-:W-:Y:S02]  /*116a0*/  LEA.HI.X.SX32 R8, R21, R8, 0x1, P1 ;  /* 0x0000000815087211 */ /* 0x000fe400008f0eff */
[----:B------:R-:W-:-:S04]  /*116b0*/  LEA R20, P1, R23, R26, 0x1 ;  /* 0x0000001a17147211 */ /* 0x000fc800078208ff */
[----:B------:R-:W-:-:S06]  /*116c0*/  LEA.HI.X R21, R23, R27, R8, 0x1, P1 ;  /* 0x0000001b17157211 */ /* 0x000fcc00008f0c08 */
[----:B------:R-:W4:Y:S01]  /*116d0*/  LD.E.128 R20, desc[UR6][R20.64] ;  /* 0x0000000614147980 */ /* 0x000f22000c101d00 */
        /* <DEDUP_REMOVED lines=29> */
[----:B----4-:R-:W-:Y:S02]  /*118b0*/  HADD2.F32 R8, -RZ, R20.H0_H0 ;  /* 0x20000014ff087230 */ /* 0x010fe40000004100 */
        /* <DEDUP_REMOVED lines=30> */
.L_x_7332:
[----:B------:R-:W-:Y:S05]  /*11aa0*/  BSYNC B0 ;  /* 0x0000000000007941 */ /* 0x000fea0003800000 */
.L_x_7331:
[----:B-----5:R1:W-:Y:S02]  /*11ab0*/  STS.128 [R219+0x5000], R36 ;  /* 0x00500024db007388 */ /* 0x0203e40000000c00 */
.L_x_7322:
[----:B------:R-:W-:Y:S05]  /*11ac0*/  BSYNC B2 ;  /* 0x0000000000027941 */ /* 0x000fea0003800000 */
.L_x_7321:
[----:B-1-3--:R-:W-:-:S05]  /*11ad0*/  VIADD R34, R154, 0x30 ;  /* 0x000000309a227836 */ /* 0x00afca0000000000 */
[----:B------:R-:W-:-:S04]  /*11ae0*/  ISETP.GE.AND P0, PT, R34, R13, PT ;  /* 0x0000000d2200720c */ /* 0x000fc80003f06270 */
[----:B------:R-:W-:-:S13]  /*11af0*/  ISETP.LT.OR P0, PT, R131, -0x187, P0 ;  /* 0xfffffe798300780c */ /* 0x000fda0000701670 */
[----:B------:R-:W-:Y:S05]  /*11b00*/  @P0 BRA `(.L_x_7286) ;  /* 0x0000001800480947 */ /* 0x000fea0003800000 */
        /* <DEDUP_REMOVED lines=8> */
[-C--:B------:R-:W-:Y:S01]  /*11b90*/  ISETP.GE.AND P0, PT, R14, R19.reuse, PT ;  /* 0x000000130e00720c */ /* 0x080fe20003f06270 */
[----:B------:R-:W-:Y:S01]  /*11ba0*/  IMAD R7, R19, 0x30, RZ ;  /* 0x0000003013077824 */ /* 0x000fe200078e02ff */
[----:B------:R-:W-:Y:S02]  /*11bb0*/  MOV R5, RZ ;  /* 0x000000ff00057202 */ /* 0x000fe40000000f00 */
[----:B------:R-:W-:Y:S02]  /*11bc0*/  MOV R13, R19 ;  /* 0x00000013000d7202 */ /* 0x000fe40000000f00 */
[----:B------:R-:W-:-:S04]  /*11bd0*/  IADD3 R12, P1, R7, R0, RZ ;  /* 0x00000000070c7210 */ /* 0x000fc80007f3e0ff */
        /* <DEDUP_REMOVED lines=30> */
[----:B------:R-:W-:-:S02]  /*11dc0*/  HADD2.F32 R6, -RZ, R7.H0_H0 ;  /* 0x20000007ff067230 */ /* 0x000fc40000004100 */
[----:B------:R-:W-:Y:S02]  /*11dd0*/  HADD2.F32 R7, -RZ, R7.H1_H1 ;  /* 0x30000007ff077230 */ /* 0x000fe40000004100 */
[----:B------:R-:W-:Y:S01]  /*11de0*/  FMUL.FTZ R35, R35, R8 ;  /* 0x0000000823237220 */ /* 0x000fe20000410000 */
[----:B------:R-:W-:Y:S01]  /*11df0*/  FMUL.FTZ R41, R41, R4 ;  /* 0x0000000429297220 */ /* 0x000fe20000410000 */
[----:B------:R-:W-:Y:S01]  /*11e00*/  FMUL.FTZ R36, R36, R25 ;  /* 0x0000001924247220 */ /* 0x000fe20000410000 */
[----:B------:R-:W-:Y:S02]  /*11e10*/  HADD2.F32 R8, -RZ, R38.H0_H0 ;  /* 0x20000026ff087230 */ /* 0x000fe40000004100 */
        /* <DEDUP_REMOVED lines=10> */
[----:B------:R-:W-:Y:S02]  /*11ec0*/  HADD2.F32 R38, -RZ, R38.H1_H1 ;  /* 0x30000026ff267230 */ /* 0x000fe40000004100 */
[----:B------:R-:W-:Y:S01]  /*11ed0*/  @!P0 FADD.FTZ R33, -R33, -RZ ;  /* 0x800000ff21218221 */ /* 0x000fe20000010100 */
[----:B-----5:R-:W-:Y:S02]  /*11ee0*/  HADD2.F32 R4, -RZ, R20.H0_H0 ;  /* 0x20000014ff047230 */ /* 0x020fe40000004100 */
[----:B---3--:R-:W-:-:S02]  /*11ef0*/  HADD2.F32 R8, -RZ, R12.H0_H0 ;  /* 0x2000000cff087230 */ /* 0x008fc40000004100 */
[----:B------:R-:W-:Y:S02]  /*11f00*/  HADD2.F32 R25, -RZ, R12.H1_H1 ;  /* 0x3000000cff197230 */ /* 0x000fe40000004100 */
[----:B------:R-:W-:Y:S02]  /*11f10*/  HADD2.F32 R18, -RZ, R21.H0_H0 ;  /* 0x20000015ff127230 */ /* 0x000fe40000004100 */
[----:B------:R-:W-:Y:S02]  /*11f20*/  HADD2.F32 R12, -RZ, R13.H0_H0 ;  /* 0x2000000dff0c7230 */ /* 0x000fe40000004100 */
[----:B------:R-:W-:Y:S01]  /*11f30*/  FMUL.FTZ R33, R38, R33 ;  /* 0x0000002126217220 */ /* 0x000fe20000410000 */
[----:B------:R-:W-:Y:S01]  /*11f40*/  FFMA.FTZ R4, R4, R8, R35 ;  /* 0x0000000804047223 */ /* 0x000fe20000010023 */
[----:B------:R-:W-:Y:S02]  /*11f50*/  HADD2.F32 R38, -RZ, R14.H0_H0 ;  /* 0x2000000eff267230 */ /* 0x000fe40000004100 */
[----:B------:R-:W-:-:S02]  /*11f60*/  HADD2.F32 R37, -RZ, R15.H0_H0 ;  /* 0x2000000fff257230 */ /* 0x000fc40000004100 */
[----:B------:R-:W-:Y:S01]  /*11f70*/  FFMA.FTZ R12, R18, R12, R41 ;  /* 0x0000000c120c7223 */ /* 0x000fe20000010029 */
        /* <DEDUP_REMOVED lines=19> */
.L_x_7336:
[----:B------:R-:W-:Y:S05]  /*120b0*/  BSYNC B0 ;  /* 0x0000000000007941 */ /* 0x000fea0003800000 */
.L_x_7335:
[----:B-----5:R1:W-:Y:S02]  /*120c0*/  STS.128 [R219+0x1800], R20 ;  /* 0x00180014db007388 */ /* 0x0203e40000000c00 */
.L_x_7334:
[----:B------:R-:W-:Y:S05]  /*120d0*/  BSYNC B1 ;  /* 0x0000000000017941 */ /* 0x000fea0003800000 */
.L_x_7333:
[----:B------:R-:W-:Y:S01]  /*120e0*/  ISETP.GE.AND P0, PT, R11, R9, PT ;  /* 0x000000090b00720c */ /* 0x000fe20003f06270 */
[----:B------:R-:W-:-:S12]  /*120f0*/  BSSY B1, `(.L_x_7337) ;  /* 0x000005c000017945 */ /* 0x000fd80003800000 */
[----:B------:R1:W-:Y:S01]  /*12100*/  @P0 STS.128 [R219+0x3800], RZ ;  /* 0x003800ffdb000388 */ /* 0x0003e20000000c00 */
[----:B------:R-:W-:Y:S05]  /*12110*/  @P0 BRA `(.L_x_7338) ;  /* 0x0000000400640947 */ /* 0x000fea0003800000 */
[----:B-1----:R1:W5:Y:S01]  /*12120*/  LD.E.128 R20, desc[UR6][R30.64+0x80] ;  /* 0x000080061e147980 */ /* 0x002362000c101d00 */
[----:B------:R-:W-:Y:S01]  /*12130*/  ISETP.GE.AND P0, PT, R11, R3, PT ;  /* 0x000000030b00720c */ /* 0x000fe20003f06270 */
[----:B------:R-:W-:-:S12]  /*12140*/  BSSY B0, `(.L_x_7339) ;  /* 0x0000055000007945 */ /* 0x000fd80003800000 */
[----:B------:R-:W-:Y:S05]  /*12150*/  @P0 BRA `(.L_x_7340) ;  /* 0x00000004004c0947 */ /* 0x000fea0003800000 */
[-C--:B------:R-:W-:Y:S02]  /*12160*/  ISETP.GE.AND P0, PT, R11, R19.reuse, PT ;  /* 0x000000130b00720c */ /* 0x080fe40003f06270 */
[----:B------:R-:W-:Y:S02]  /*12170*/  MOV R4, 0x30 ;  /* 0x0000003000047802 */ /* 0x000fe40000000f00 */
[----:B------:R-:W-:Y:S02]  /*12180*/  MOV R5, RZ ;  /* 0x000000ff00057202 */ /* 0x000fe40000000f00 */
[----:B------:R-:W-:Y:S01]  /*12190*/  MOV R13, R19 ;  /* 0x00000013000d7202 */ /* 0x000fe20000000f00 */
[----:B------:R-:W-:-:S05]  /*121a0*/  IMAD R7, R19, R4, 0x40 ;  /* 0x0000004013077424 */ /* 0x000fca00078e0204 */
[----:B------:R-:W-:Y:S02]  /*121b0*/  IADD3 R11, P1, R7, R0, RZ ;  /* 0x00000000070b7210 */ /* 0x000fe40007f3e0ff */
[----:B------:R-:W-:Y:S02]  /*121c0*/  @P0 IADD3 R5, -R19, RZ, RZ ;  /* 0x000000ff13050210 */ /* 0x000fe40007ffe1ff */
[----:B------:R-:W-:Y:S02]  /*121d0*/  LEA.HI.X.SX32 R8, R7, R2, 0x1, P1 ;  /* 0x0000000207087211 */ /* 0x000fe400008f0eff */
[----:B------:R-:W-:Y:S02]  /*121e0*/  IADD3 R7, P1, R5, R11, RZ ;  /* 0x0000000b05077210 */ /* 0x000fe40007f3e0ff */
[----:B------:R-:W-:Y:S02]  /*121f0*/  @P0 IADD3 R13, -R19, RZ, RZ ;  /* 0x000000ff130d0210 */ /* 0x000fe40007ffe1ff */
[----:B------:R-:W-:-:S02]  /*12200*/  LEA.HI.X.SX32 R5, R5, R8, 0x1, P1 ;  /* 0x0000000805057211 */ /* 0x000fc400008f0eff */
[----:B------:R-:W-:Y:S01]  /*12210*/  LEA R4, P1, R7, R28, 0x1 ;  /* 0x0000001c07047211 */ /* 0x000fe200078208ff */
[----:B------:R-:W-:-:S03]  /*12220*/  IMAD.WIDE R36, R13, 0x2, R30 ;  /* 0x000000020d247825 */ /* 0x000fc600078e021e */
[----:B------:R-:W-:Y:S02]  /*12230*/  LEA.HI.X R5, R7, R29, R5, 0x1, P1 ;  /* 0x0000001d07057211 */ /* 0x000fe400008f0c05 */
[----:B------:R-:W-:Y:S01]  /*12240*/  MOV R12, RZ ;  /* 0x000000ff000c7202 */ /* 0x000fe20000000f00 */
[----:B------:R-:W2:Y:S01]  /*12250*/  LD.E.128 R36, desc[UR6][R36.64+0x80] ;  /* 0x0000800624247980 */ /* 0x000ea2000c101d00 */
[----:B------:R-:W-:-:S03]  /*12260*/  @P0 IADD3 R12, -R19, RZ, RZ ;  /* 0x000000ff130c0210 */ /* 0x000fc60007ffe1ff */
[----:B------:R-:W3:Y:S01]  /*12270*/  LD.E.128 R4, desc[UR6][R4.64] ;  /* 0x0000000604047980 */ /* 0x000ee2000c101d00 */
[----:B------:R-:W-:-:S04]  /*12280*/  IADD3 R11, P1, R12, R11, RZ ;  /* 0x0000000b0c0b7210 */ /* 0x000fc80007f3e0ff */
[----:B------:R-:W-:Y:S02]  /*12290*/  LEA.HI.X.SX32 R8, R12, R8, 0x1, P1 ;  /* 0x000000080c087211 */ /* 0x000fe400008f0eff */
[----:B------:R-:W-:-:S04]  /*122a0*/  LEA R12, P1, R11, R26, 0x1 ;  /* 0x0000001a0b0c7211 */ /* 0x000fc800078208ff */
[----:B------:R-:W-:-:S06]  /*122b0*/  LEA.HI.X R13, R11, R27, R8, 0x1, P1 ;  /* 0x0000001b0b0d7211 */ /* 0x000fcc00008f0c08 */
[----:B------:R-:W4:Y:S01]  /*122c0*/  LD.E.128 R12, desc[UR6][R12.64] ;  /* 0x000000060c0c7980 */ /* 0x000f22000c101d00 */
[--C-:B--2---:R-:W-:Y:S02]  /*122d0*/  HADD2.F32 R33, -RZ, R36.reuse.H0_H0 ;  /* 0x20000024ff217230 */ /* 0x104fe40000004100 */
[----:B------:R-:W-:Y:S02]  /*122e0*/  HADD2.F32 R36, -RZ, R36.H1_H1 ;  /* 0x30000024ff247230 */ /* 0x000fe40000004100 */
[--C-:B---3--:R-:W-:Y:S02]  /*122f0*/  HADD2.F32 R8, -RZ, R4.reuse.H0_H0 ;  /* 0x20000004ff087230 */ /* 0x108fe40000004100 */
[----:B------:R-:W-:Y:S02]  /*12300*/  HADD2.F32 R11, -RZ, R4.H1_H1 ;  /* 0x30000004ff0b7230 */ /* 0x000fe40000004100 */
[--C-:B------:R-:W-:Y:S02]  /*12310*/  HADD2.F32 R4, -RZ, R5.reuse.H0_H0 ;  /* 0x20000005ff047230 */ /* 0x100fe40000004100 */
[----:B------:R-:W-:Y:S01]  /*12320*/  @!P0 FADD.FTZ R8, -R8, -RZ ;  /* 0x800000ff08088221 */ /* 0x000fe20000010100 */
[----:B------:R-:W-:-:S02]  /*12330*/  HADD2.F32 R18, -RZ, R5.H1_H1 ;  /* 0x30000005ff127230 */ /* 0x000fc40000004100 */
[----:B------:R-:W-:Y:S01]  /*12340*/  @!P0 FADD.FTZ R11, -R11, -RZ ;  /* 0x800000ff0b0b8221 */ /* 0x000fe20000010100 */
[--C-:B------:R-:W-:Y:S02]  /*12350*/  HADD2.F32 R5, -RZ, R6.reuse.H0_H0 ;  /* 0x20000006ff057230 */ /* 0x100fe40000004100 */
[----:B------:R-:W-:Y:S01]  /*12360*/  @!P0 FADD.FTZ R4, -R4, -RZ ;  /* 0x800000ff04048221 */ /* 0x000fe20000010100 */
[----:B------:R-:W-:Y:S02]  /*12370*/  HADD2.F32 R25, -RZ, R6.H1_H1 ;  /* 0x30000006ff197230 */ /* 0x000fe40000004100 */
[----:B------:R-:W-:Y:S01]  /*12380*/  FMUL.FTZ R36, R36, R11 ;  /* 0x0000000b24247220 */ /* 0x000fe20000410000 */
[----:B------:R-:W-:Y:S02]  /*12390*/  HADD2.F32 R35, -RZ, R37.H0_H0 ;  /* 0x20000025ff237230 */ /* 0x000fe40000004100 */
[----:B------:R-:W-:Y:S01]  /*123a0*/  FMUL.FTZ R33, R33, R8 ;  /* 0x0000000821217220 */ /* 0x000fe20000410000 */
[----:B------:R-:W-:-:S02]  /*123b0*/  HADD2.F32 R6, -RZ, R7.H0_H0 ;  /* 0x20000007ff067230 */ /* 0x000fc40000004100 */
[----:B------:R-:W-:Y:S01]  /*123c0*/  @!P0 FADD.FTZ R5, -R5, -RZ ;  /* 0x800000ff05058221 */ /* 0x000fe20000010100 */
        /* <DEDUP_REMOVED lines=19> */
[----:B------:R-:W-:Y:S01]  /*12500*/  FMUL.FTZ R25, R38, R25 ;  /* 0x0000001926197220 */ /* 0x000fe20000410000 */
[----:B------:R-:W-:Y:S02]  /*12510*/  HADD2.F32 R18, -RZ, R21.H0_H0 ;  /* 0x20000015ff127230 */ /* 0x000fe40000004100 */
[----:B------:R-:W-:Y:S01]  /*12520*/  FFMA.FTZ R4, R4, R8, R33 ;  /* 0x0000000804047223 */ /* 0x000fe20000010021 */
[--C-:B------:R-:W-:Y:S02]  /*12530*/  HADD2.F32 R12, -RZ, R13.reuse.H0_H0 ;  /* 0x2000000dff0c7230 */ /* 0x100fe40000004100 */
[----:B------:R-:W-:Y:S01]  /*12540*/  FFMA.FTZ R11, R11, R20, R36 ;  /* 0x000000140b0b7223 */ /* 0x000fe20000010024 */
[----:B------:R-:W-:-:S02]  /*12550*/  HADD2.F32 R40, -RZ, R13.H1_H1 ;  /* 0x3000000dff287230 */ /* 0x000fc40000004100 */
[----:B------:R-:W-:Y:S02]  /*12560*/  HADD2.F32 R38, -RZ, R14.H0_H0 ;  /* 0x2000000eff267230 */ /* 0x000fe40000004100 */
[----:B------:R-:W-:Y:S01]  /*12570*/  FFMA.FTZ R12, R18, R12, R35 ;  /* 0x0000000c120c7223 */ /* 0x000fe20000010023 */
[--C-:B------:R-:W-:Y:S02]  /*12580*/  HADD2.F32 R13, -RZ, R15.reuse.H0_H0 ;  /* 0x2000000fff0d7230 */ /* 0x100fe40000004100 */
[----:B------:R-:W-:Y:S02]  /*12590*/  HADD2.F32 R42, -RZ, R15.H1_H1 ;  /* 0x3000000fff2a7230 */ /* 0x000fe40000004100 */
[----:B------:R-:W-:Y:S02]  /*125a0*/  HADD2.F32 R8, -RZ, R22.H0_H0 ;  /* 0x20000016ff087230 */ /* 0x000fe40000004100 */
[----:B------:R-:W-:Y:S02]  /*125b0*/  HADD2.F32 R14, -RZ, R14.H1_H1 ;  /* 0x3000000eff0e7230 */ /* 0x000fe40000004100 */
[----:B------:R-:W-:-:S02]  /*125c0*/  HADD2.F32 R18, -RZ, R21.H1_H1 ;  /* 0x30000015ff127230 */ /* 0x000fc40000004100 */
[----:B------:R-:W-:Y:S01]  /*125d0*/  FFMA.FTZ R5, R8, R38, R5 ;  /* 0x0000002608057223 */ /* 0x000fe20000010005 */
[----:B------:R-:W-:Y:S02]  /*125e0*/  HADD2.F32 R22, -RZ, R22.H1_H1 ;  /* 0x30000016ff167230 */ /* 0x000fe40000004100 */
[--C-:B------:R-:W-:Y:S02]  /*125f0*/  HADD2.F32 R15, -RZ, R23.reuse.H0_H0 ;  /* 0x20000017ff0f7230 */ /* 0x100fe40000004100 */
[----:B------:R-:W-:Y:S01]  /*12600*/  FFMA.FTZ R37, R18, R40, R37 ;  /* 0x0000002812257223 */ /* 0x000fe20000010025 */
[----:B------:R-:W-:Y:S02]  /*12610*/  HADD2.F32 R20, -RZ, R23.H1_H1 ;  /* 0x30000017ff147230 */ /* 0x000fe40000004100 */
[----:B------:R-:W-:Y:S01]  /*12620*/  FFMA.FTZ R14, R22, R14, R25 ;  /* 0x0000000e160e7223 */ /* 0x000fe20000010019 */
[----:B------:R-:W-:Y:S01]  /*12630*/  FFMA.FTZ R6, R15, R13, R6 ;  /* 0x0000000d0f067223 */ /* 0x000fe20000010006 */
[----:B------:R-:W-:Y:S01]  /*12640*/  F2FP.F16.F32.PACK_AB R21, R37, R12 ;  /* 0x0000000c2515723e */ /* 0x000fe200000000ff */
[----:B------:R-:W-:Y:S01]  /*12650*/  FFMA.FTZ R7, R20, R42, R7 ;  /* 0x0000002a14077223 */ /* 0x000fe20000010007 */
[----:B------:R-:W-:-:S02]  /*12660*/  F2FP.F16.F32.PACK_AB R20, R11, R4 ;  /* 0x000000040b14723e */ /* 0x000fc400000000ff */
[----:B------:R-:W-:Y:S02]  /*12670*/  F2FP.F16.F32.PACK_AB R22, R14, R5 ;  /* 0x000000050e16723e */ /* 0x000fe400000000ff */
[----:B------:R-:W-:Y:S02]  /*12680*/  F2FP.F16.F32.PACK_AB R23, R7, R6 ;  /* 0x000000060717723e */ /* 0x000fe400000000ff */
.L_x_7340:
[----:B------:R-:W-:Y:S05]  /*12690*/  BSYNC B0 ;  /* 0x0000000000007941 */ /* 0x000fea0003800000 */
.L_x_7339:
[----:B-----5:R1:W-:Y:S02]  /*126a0*/  STS.128 [R219+0x3800], R20 ;  /* 0x00380014db007388 */ /* 0x0203e40000000c00 */
.L_x_7338:
[----:B------:R-:W-:Y:S05]  /*126b0*/  BSYNC B1 ;  /* 0x0000000000017941 */ /* 0x000fea0003800000 */
.L_x_7337:
[----:B------:R-:W-:-:S13]  /*126c0*/  ISETP.GE.AND P0, PT, R10, R9, PT ;  /* 0x000000090a00720c */ /* 0x000fda0003f06270 */
[----:B------:R1:W-:Y:S01]  /*126d0*/  @P0 STS.128 [R219+0x5800], RZ ;  /* 0x005800ffdb000388 */ /* 0x0003e20000000c00 */
[----:B------:R-:W-:Y:S05]  /*126e0*/  @P0 BRA `(.L_x_7286) ;  /* 0x0000000c00500947 */ /* 0x000fea0003800000 */
[----:B------:R1:W5:Y:S01]  /*126f0*/  LD.E.128 R12, desc[UR6][R30.64+0x100] ;  /* 0x000100061e0c7980 */ /* 0x000362000c101d00 */
[----:B------:R-:W-:Y:S01]  /*12700*/  ISETP.GE.AND P0, PT, R10, R3, PT ;  /* 0x000000030a00720c */ /* 0x000fe20003f06270 */
[----:B------:R-:W-:Y:S01]  /*12710*/  BSSY B0, `(.L_x_7341) ;  /* 0x0000057000007945 */ /* 0x000fe20003800000 */
[----:B------:R-:W-:-:S05]  /*12720*/  IADD3 R6, P1, R30, 0x100, RZ ;  /* 0x000001001e067810 */ /* 0x000fca0007f3e0ff */
[----:B------:R-:W-:-:S06]  /*12730*/  IMAD.X R7, RZ, RZ, R31, P1 ;  /* 0x000000ffff077224 */ /* 0x000fcc00008e061f */
[----:B------:R-:W-:Y:S05]  /*12740*/  @P0 BRA `(.L_x_7342) ;  /* 0x00000004004c0947 */ /* 0x000fea0003800000 */
[----:B------:R-:W-:Y:S02]  /*12750*/  ISETP.GE.AND P0, PT, R10, R19, PT ;  /* 0x000000130a00720c */ /* 0x000fe40003f06270 */
[----:B------:R-:W-:Y:S02]  /*12760*/  MOV R4, 0x30 ;  /* 0x0000003000047802 */ /* 0x000fe40000000f00 */
[----:B------:R-:W-:-:S03]  /*12770*/  MOV R3, RZ ;  /* 0x000000ff00037202 */ /* 0x000fc60000000f00 */
[----:B------:R-:W-:Y:S01]  /*12780*/  IMAD R5, R19, R4, 0x80 ;  /* 0x0000008013057424 */ /* 0x000fe200078e0204 */
[----:B------:R-:W-:-:S04]  /*12790*/  MOV R4, R19 ;  /* 0x0000001300047202 */ /* 0x000fc80000000f00 */
[----:B------:R-:W-:Y:S02]  /*127a0*/  IADD3 R0, P1, R5, R0, RZ ;  /* 0x0000000005007210 */ /* 0x000fe40007f3e0ff */
[----:B------:R-:W-:Y:S02]  /*127b0*/  @P0 IADD3 R3, -R19, RZ, RZ ;  /* 0x000000ff13030210 */ /* 0x000fe40007ffe1ff */
[----:B------:R-:W-:Y:S02]  /*127c0*/  LEA.HI.X.SX32 R2, R5, R2, 0x1, P1 ;  /* 0x0000000205027211 */ /* 0x000fe400008f0eff */
[----:B------:R-:W-:Y:S02]  /*127d0*/  IADD3 R5, P1, R3, R0, RZ ;  /* 0x0000000003057210 */ /* 0x000fe40007f3e0ff */
[----:B------:R-:W-:Y:S02]  /*127e0*/  @P0 IADD3 R4, -R19, RZ, RZ ;  /* 0x000000ff13040210 */ /* 0x000fe40007ffe1ff */
[----:B------:R-:W-:-:S02]  /*127f0*/  LEA.HI.X.SX32 R3, R3, R2, 0x1, P1 ;  /* 0x0000000203037211 */ /* 0x000fc400008f0eff */
[----:B------:R-:W-:Y:S01]  /*12800*/  LEA R28, P1, R5, R28, 0x1 ;  /* 0x0000001c051c7211 */ /* 0x000fe200078208ff */
[----:B-1----:R-:W-:-:S03]  /*12810*/  IMAD.WIDE R20, R4, 0x2, R6 ;  /* 0x0000000204147825 */ /* 0x002fc600078e0206 */
        /* <DEDUP_REMOVED lines=12> */
[----:B---3--:R-:W-:Y:S02]  /*128e0*/  HADD2.F32 R0, -RZ, R4.H0_H0 ;  /* 0x20000004ff007230 */ /* 0x008fe40000004100 */
        /* <DEDUP_REMOVED lines=9> */
[----:B------:R-:W-:Y:S02]  /*12980*/  HADD2.F32 R6, -RZ, R7.H0_H0 ;  /* 0x20000007ff067230 */ /* 0x000fe40000004100 */
[----:B------:R-:W-:Y:S01]  /*12990*/  @!P0 FADD.FTZ R3, -R3, -RZ ;  /* 0x800000ff03038221 */ /* 0x000fe20000010100 */
[----:B------:R-:W-:-:S02]  /*129a0*/  HADD2.F32 R20, -RZ, R21.H1_H1 ;  /* 0x30000015ff147230 */ /* 0x000fc40000004100 */
[----:B------:R-:W-:Y:S01]  /*129b0*/  FMUL.FTZ R25, R25, R2 ;  /* 0x0000000219197220 */ /* 0x000fe20000410000 */
[----:B------:R-:W-:Y:S02]  /*129c0*/  HADD2.F32 R7, -RZ, R7.H1_H1 ;  /* 0x30000007ff077230 */ /* 0x000fe40000004100 */
[----:B------:R-:W-:Y:S01]  /*129d0*/  @!P0 FADD.FTZ R6, -R6, -RZ ;  /* 0x800000ff06068221 */ /* 0x000fe20000010100 */
[----:B------:R-:W-:Y:S02]  /*129e0*/  HADD2.F32 R4, -RZ, R4.H1_H1 ;  /* 0x30000004ff047230 */ /* 0x000fe40000004100 */
[----:B------:R-:W-:Y:S01]  /*129f0*/  FMUL.FTZ R20, R20, R5 ;  /* 0x0000000514147220 */ /* 0x000fe20000410000 */
[----:B------:R-:W-:Y:S02]  /*12a00*/  HADD2.F32 R2, -RZ, R22.H0_H0 ;  /* 0x20000016ff027230 */ /* 0x000fe40000004100 */
[----:B------:R-:W-:Y:S01]  /*12a10*/  @!P0 FADD.FTZ R7, -R7, -RZ ;  /* 0x800000ff07078221 */ /* 0x000fe20000010100 */
[----:B------:R-:W-:-:S02]  /*12a20*/  HADD2.F32 R0, -RZ, R23.H1_H1 ;  /* 0x30000017ff007230 */ /* 0x000fc40000004100 */
[----:B------:R-:W-:Y:S01]  /*12a30*/  @!P0 FADD.FTZ R4, -R4, -RZ ;  /* 0x800000ff04048221 */ /* 0x000fe20000010100 */
[----:B------:R-:W-:Y:S02]  /*12a40*/  HADD2.F32 R5, -RZ, R23.H0_H0 ;  /* 0x20000017ff057230 */ /* 0x000fe40000004100 */
[----:B------:R-:W-:Y:S01]  /*12a50*/  FMUL.FTZ R3, R2, R3 ;  /* 0x0000000302037220 */ /* 0x000fe20000410000 */
[----:B------:R-:W-:Y:S02]  /*12a60*/  HADD2.F32 R21, -RZ, R22.H1_H1 ;  /* 0x30000016ff157230 */ /* 0x000fe40000004100 */
[----:B------:R-:W-:Y:S01]  /*12a70*/  FMUL.FTZ R7, R0, R7 ;  /* 0x0000000700077220 */ /* 0x000fe20000410000 */
[----:B------:R-:W-:Y:S01]  /*12a80*/  FMUL.FTZ R27, R27, R4 ;  /* 0x000000041b1b7220 */ /* 0x000fe20000410000 */
[----:B------:R-:W-:Y:S01]  /*12a90*/  FMUL.FTZ R6, R5, R6 ;  /* 0x0000000605067220 */ /* 0x000fe20000410000 */
[----:B-----5:R-:W-:Y:S02]  /*12aa0*/  HADD2.F32 R0, -RZ, R12.H0_H0 ;  /* 0x2000000cff007230 */ /* 0x020fe40000004100 */
[----:B------:R-:W-:Y:S01]  /*12ab0*/  @!P0 FADD.FTZ R18, -R18, -RZ ;  /* 0x800000ff12128221 */ /* 0x000fe20000010100 */
[----:B----4-:R-:W-:-:S02]  /*12ac0*/  HADD2.F32 R2, -RZ, R8.H0_H0 ;  /* 0x20000008ff027230 */ /* 0x010fc40000004100 */
[----:B------:R-:W-:Y:S02]  /*12ad0*/  HADD2.F32 R12, -RZ, R12.H1_H1 ;  /* 0x3000000cff0c7230 */ /* 0x000fe40000004100 */
[----:B------:R-:W-:Y:S01]  /*12ae0*/  FMUL.FTZ R18, R21, R18 ;  /* 0x0000001215127220 */ /* 0x000fe20000410000 */
[----:B------:R-:W-:Y:S02]  /*12af0*/  HADD2.F32 R4, -RZ, R13.H0_H0 ;  /* 0x2000000dff047230 */ /* 0x000fe40000004100 */
[----:B------:R-:W-:Y:S01]  /*12b00*/  FFMA.FTZ R0, R0, R2, R19 ;  /* 0x0000000200007223 */ /* 0x000fe20000010013 */
[----:B------:R-:W-:Y:S02]  /*12b10*/  HADD2.F32 R8, -RZ, R8.H1_H1 ;  /* 0x30000008ff087230 */ /* 0x000fe40000004100 */
[----:B------:R-:W-:Y:S02]  /*12b20*/  HADD2.F32 R5, -RZ, R9.H0_H0 ;  /* 0x20000009ff057230 */ /* 0x000fe40000004100 */
[----:B------:R-:W-:-:S02]  /*12b30*/  HADD2.F32 R22, -RZ, R10.H0_H0 ;  /* 0x2000000aff167230 */ /* 0x000fc40000004100 */
[----:B------:R-:W-:Y:S01]  /*12b40*/  FFMA.FTZ R27, R12, R8, R27 ;  /* 0x000000080c1b7223 */ /* 0x000fe2000001001b */
[----:B------:R-:W-:Y:S02]  /*12b50*/  HADD2.F32 R23, -RZ, R10.H1_H1 ;  /* 0x3000000aff177230 */ /* 0x000fe40000004100 */
[----:B------:R-:W-:Y:S01]  /*12b60*/  FFMA.FTZ R4, R4, R5, R25 ;  /* 0x0000000504047223 */ /* 0x000fe20000010019 */
[--C-:B------:R-:W-:Y:S02]  /*12b70*/  HADD2.F32 R21, -RZ, R11.reuse.H0_H0 ;  /* 0x2000000bff157230 */ /* 0x100fe40000004100 */
[----:B------:R-:W-:Y:S01]  /*12b80*/  HADD2.F32 R10, -RZ, R11.H1_H1 ;  /* 0x3000000bff0a7230 */ /* 0x000fe20000004100 */
[----:B------:R-:W-:Y:S01]  /*12b90*/  F2FP.F16.F32.PACK_AB R12, R27, R0 ;  /* 0x000000001b0c723e */ /* 0x000fe200000000ff */
[----:B------:R-:W-:Y:S02]  /*12ba0*/  HADD2.F32 R9, -RZ, R9.H1_H1 ;  /* 0x30000009ff097230 */ /* 0x000fe40000004100 */
[----:B------:R-:W-:-:S02]  /*12bb0*/  HADD2.F32 R13, -RZ, R13.H1_H1 ;  /* 0x3000000dff0d7230 */ /* 0x000fc40000004100 */
[--C-:B------:R-:W-:Y:S02]  /*12bc0*/  HADD2.F32 R2, -RZ, R14.reuse.H0_H0 ;  /* 0x2000000eff027230 */ /* 0x100fe40000004100 */
[--C-:B------:R-:W-:Y:S02]  /*12bd0*/  HADD2.F32 R5, -RZ, R15.reuse.H0_H0 ;  /* 0x2000000fff057230 */ /* 0x100fe40000004100 */
[----:B------:R-:W-:Y:S01]  /*12be0*/  FFMA.FTZ R9, R13, R9, R20 ;  /* 0x000000090d097223 */ /* 0x000fe20000010014 */
[----:B------:R-:W-:Y:S02]  /*12bf0*/  HADD2.F32 R8, -RZ, R15.H1_H1 ;  /* 0x3000000fff087230 */ /* 0x000fe40000004100 */
[----:B------:R-:W-:Y:S01]  /*12c00*/  FFMA.FTZ R2, R2, R22, R3 ;  /* 0x0000001602027223 */ /* 0x000fe20000010003 */
[----:B------:R-:W-:Y:S02]  /*12c10*/  HADD2.F32 R11, -RZ, R14.H1_H1 ;  /* 0x3000000eff0b7230 */ /* 0x000fe40000004100 */
[----:B------:R-:W-:Y:S01]  /*12c20*/  FFMA.FTZ R5, R5, R21, R6 ;  /* 0x0000001505057223 */ /* 0x000fe20000010006 */
[----:B------:R-:W-:Y:S01]  /*12c30*/  F2FP.F16.F32.PACK_AB R13, R9, R4 ;  /* 0x00000004090d723e */ /* 0x000fe200000000ff */
[----:B------:R-:W-:Y:S01]  /*12c40*/  FFMA.FTZ R8, R8, R10, R7 ;  /* 0x0000000a08087223 */ /* 0x000fe20000010007 */
[----:B------:R-:W-:-:S04]  /*12c50*/  FFMA.FTZ R11, R11, R23, R18 ;  /* 0x000000170b0b7223 */ /* 0x000fc80000010012 */
[----:B------:R-:W-:Y:S02]  /*12c60*/  F2FP.F16.F32.PACK_AB R15, R8, R5 ;  /* 0x00000005080f723e */ /* 0x000fe400000000ff */
[----:B------:R-:W-:Y:S02]  /*12c70*/  F2FP.F16.F32.PACK_AB R14, R11, R2 ;  /* 0x000000020b0e723e */ /* 0x000fe400000000ff */
.L_x_7342:
[----:B------:R-:W-:Y:S05]  /*12c80*/  BSYNC B0 ;  /* 0x0000000000007941 */ /* 0x000fea0003800000 */
.L_x_7341:
[----:B-----5:R1:W-:Y:S01]  /*12c90*/  STS.128 [R219+0x5800], R12 ;  /* 0x0058000cdb007388 */ /* 0x0203e20000000c00 */
[----:B------:R-:W-:Y:S05]  /*12ca0*/  BRA `(.L_x_7286) ;  /* 0x0000000400e07947 */ /* 0x000fea0003800000 */
.L_x_7248:
[----:B------:R-:W-:Y:S01]  /*12cb0*/  IMAD.IADD R3, R216, 0x1, -R67 ;  /* 0x00000001d8037824 */ /* 0x000fe200078e0a43 */
[----:B------:R-:W-:Y:S01]  /*12cc0*/  BSSY B0, `(.L_x_7343) ;  /* 0x0000022000007945 */ /* 0x000fe20003800000 */
[----:B------:R-:W-:Y:S01]  /*12cd0*/  VIADD R24, R154, 0x10 ;  /* 0x000000109a187836 */ /* 0x000fe20000000000 */
[----:B------:R-:W-:Y:S01]  /*12ce0*/  ISETP.GE.AND P1, PT, R10, R151, PT ;  /* 0x000000970a00720c */ /* 0x000fe20003f26270 */
[C---:B------:R-:W-:Y:S01]  /*12cf0*/  VIADD R32, R154.reuse, 0x20 ;  /* 0x000000209a207836 */ /* 0x040fe20000000000 */
[CC--:B------:R-:W-:Y:S01]  /*12d00*/  ISETP.GE.AND P2, PT, R154.reuse, R3.reuse, PT ;  /* 0x000000039a00720c */ /* 0x0c0fe20003f46270 */
[----:B------:R-:W-:Y:S01]  /*12d10*/  VIADD R34, R154, 0x30 ;  /* 0x000000309a227836 */ /* 0x000fe20000000000 */
[-C--:B------:R-:W-:Y:S02]  /*12d20*/  ISETP.GE.AND P6, PT, R24, R3.reuse, PT ;  /* 0x000000031800720c */ /* 0x080fe40003fc6270 */
[-C--:B------:R-:W-:Y:S02]  /*12d30*/  ISETP.GE.AND P5, PT, R32, R3.reuse, PT ;  /* 0x000000032000720c */ /* 0x080fe40003fa6270 */
[----:B------:R-:W-:-:S02]  /*12d40*/  ISETP.GE.AND P4, PT, R34, R3, PT ;  /* 0x000000032200720c */ /* 0x000fc40003f86270 */
[----:B------:R-:W-:-:S05]  /*12d50*/  ISETP.GE.AND P0, PT, R11, R151, PT ;  /* 0x000000970b00720c */ /* 0x000fca0003f06270 */
[----:B------:R-:W-:Y:S08]  /*12d60*/  @P2 BRA `(.L_x_7344) ;  /* 0x00000000005c2947 */ /* 0x000ff00003800000 */
[----:B------:R-:W-:-:S13]  /*12d70*/  ISETP.GE.AND P3, PT, R14, R151, PT ;  /* 0x000000970e00720c */ /* 0x000fda0003f66270 */
[CC--:B-----5:R-:W-:Y:S01]  /*12d80*/  @!P3 LEA R8, P2, R164.reuse, R170.reuse, 0x1 ;  /* 0x000000aaa408b211 */ /* 0x0e0fe200078408ff */
[----:B------:R1:W-:Y:S03]  /*12d90*/  @P3 STS.128 [R219], RZ ;  /* 0x000000ffdb003388 */ /* 0x0003e60000000c00 */
[C---:B------:R-:W-:Y:S02]  /*12da0*/  @!P3 LEA.HI.X R9, R164.reuse, R171, R167, 0x1, P2 ;  /* 0x000000aba409b211 */ /* 0x040fe400010f0ca7 */
[----:B------:R-:W-:-:S03]  /*12db0*/  @!P0 LEA R2, P2, R164, R170, 0x1 ;  /* 0x000000aaa4028211 */ /* 0x000fc600078408ff */
        /* <DEDUP_REMOVED lines=18> */
.L_x_7344:
[----:B------:R-:W-:Y:S05]  /*12ee0*/  BSYNC B0 ;  /* 0x0000000000007941 */ /* 0x000fea0003800000 */
.L_x_7343:
[----:B------:R-:W-:Y:S04]  /*12ef0*/  BSSY B0, `(.L_x_7345) ;  /* 0x000001b000007945 */ /* 0x000fe80003800000 */
[----:B------:R-:W-:Y:S05]  /*12f00*/  @P6 BRA `(.L_x_7346) ;  /* 0x0000000000646947 */ /* 0x000fea0003800000 */
[----:B------:R-:W-:Y:S02]  /*12f10*/  ISETP.GE.AND P3, PT, R14, R151, PT ;  /* 0x000000970e00720c */ /* 0x000fe40003f66270 */
[----:B------:R-:W-:-:S05]  /*12f20*/  IADD3 R7, P2, R7, R164, RZ ;  /* 0x000000a407077210 */ /* 0x000fca0007f5e0ff */
[----:B------:R-:W-:Y:S01]  /*12f30*/  IMAD.X R5, R5, 0x1, R167, P2 ;  /* 0x0000000105057824 */ /* 0x000fe200010e06a7 */
[----:B-12--5:R-:W-:-:S04]  /*12f40*/  @!P0 LEA R2, P2, R7, R170, 0x1 ;  /* 0x000000aa07028211 */ /* 0x026fc800078408ff */
[C---:B------:R-:W-:Y:S01]  /*12f50*/  @!P0 LEA.HI.X R3, R7.reuse, R171, R5, 0x1, P2 ;  /* 0x000000ab07038211 */ /* 0x040fe200010f0c05 */
[----:B------:R3:W-:Y:S01]  /*12f60*/  @P3 STS.128 [R219+0x800], RZ ;  /* 0x000800ffdb003388 */ /* 0x0007e20000000c00 */
[----:B------:R-:W-:-:S04]  /*12f70*/  @!P3 LEA R8, P6, R7, R170, 0x1 ;  /* 0x000000aa0708b211 */ /* 0x000fc800078c08ff */
        /* <DEDUP_REMOVED lines=12> */
[----:B---3--:R-:W-:-:S04]  /*13040*/  LEA R2, P2, R7, R170, 0x1 ;  /* 0x000000aa07027211 */ /* 0x008fc800078408ff */
[----:B------:R-:W-:-:S05]  /*13050*/  LEA.HI.X R3, R7, R171, R5, 0x1, P2 ;  /* 0x000000ab07037211 */ /* 0x000fca00010f0c05 */
[----:B------:R-:W-:Y:S01]  /*13060*/  @!PT LDS RZ, [RZ] ;  /* 0x00000000fffff984 */ /* 0x000fe20000000800 */
[----:B------:R-:W-:Y:S01]  /*13070*/  @!PT LDS RZ, [RZ] ;  /* 0x00000000fffff984 */ /* 0x000fe20000000800 */
[----:B------:R-:W-:Y:S01]  /*13080*/  @!PT LDS RZ, [RZ] ;  /* 0x00000000fffff984 */ /* 0x000fe20000000800 */
[----:B------:R4:W-:Y:S04]  /*13090*/  LDGSTS.E.BYPASS.LTC128B.128 [R219+0x4800], desc[UR6][R2.64+0x100] ;  /* 0x0480010002db7fae */ /* 0x0009e8000b901d46 */
.L_x_7346:
[----:B------:R-:W-:Y:S05]  /*130a0*/  BSYNC B0 ;  /* 0x0000000000007941 */ /* 0x000fea0003800000 */
.L_x_7345:
[----:B------:R-:W-:Y:S04]  /*130b0*/  BSSY B0, `(.L_x_7347) ;  /* 0x000001b000007945 */ /* 0x000fe80003800000 */
[----:B------:R-:W-:Y:S05]  /*130c0*/  @P5 BRA `(.L_x_7348) ;  /* 0x0000000000645947 */ /* 0x000fea0003800000 */
[----:B------:R-:W-:Y:S02]  /*130d0*/  ISETP.GE.AND P3, PT, R14, R151, PT ;  /* 0x000000970e00720c */ /* 0x000fe40003f66270 */
[----:B------:R-:W-:-:S04]  /*130e0*/  LEA R5, P2, R168, R164, 0x5 ;  /* 0x000000a4a8057211 */ /* 0x000fc800078428ff */
[----:B-1234-:R-:W-:Y:S02]  /*130f0*/  LEA.HI.X R3, R168, R167, R169, 0x5, P2 ;  /* 0x000000a7a8037211 */ /* 0x01efe400010f2ca9 */
[----:B-----5:R-:W-:-:S04]  /*13100*/  @!P0 LEA R6, P2, R5, R170, 0x1 ;  /* 0x000000aa05068211 */ /* 0x020fc800078408ff */
        /* <DEDUP_REMOVED lines=21> */
.L_x_7348:
[----:B------:R-:W-:Y:S05]  /*13260*/  BSYNC B0 ;  /* 0x0000000000007941 */ /* 0x000fea0003800000 */
.L_x_7347:
[----:B------:R-:W-:Y:S05]  /*13270*/  @P4 BRA `(.L_x_7286) ;  /* 0x00000000006c4947 */ /* 0x000fea0003800000 */
[----:B------:R-:W-:Y:S01]  /*13280*/  ISETP.GE.AND P3, PT, R14, R151, PT ;  /* 0x000000970e00720c */ /* 0x000fe20003f66270 */
[----:B------:R-:W-:Y:S02]  /*13290*/  IMAD.MOV.U32 R165, RZ, RZ, R167 ;  /* 0x000000ffffa57224 */ /* 0x000fe400078e00a7 */
[----:B------:R-:W-:Y:S02]  /*132a0*/  IMAD R0, R169, 0x30, RZ ;  /* 0x00000030a9007824 */ /* 0x000fe400078e02ff */
[----:B------:R-:W-:-:S04]  /*132b0*/  IMAD.WIDE.U32 R168, R168, 0x30, R164 ;  /* 0x00000030a8a87825 */ /* 0x000fc800078e00a4 */
[----:B-1234-:R-:W-:Y:S01]  /*132c0*/  IMAD.IADD R3, R0, 0x1, R169 ;  /* 0x0000000100037824 */ /* 0x01efe200078e02a9 */
[----:B-----5:R-:W-:-:S03]  /*132d0*/  @!P0 LEA R4, P2, R168, R170, 0x1 ;  /* 0x000000aaa8048211 */ /* 0x020fc600078408ff */
[C---:B------:R-:W-:Y:S01]  /*132e0*/  @!P3 LEA R6, P4, R168.reuse, R170, 0x1 ;  /* 0x000000aaa806b211 */ /* 0x040fe200078808ff */
[----:B------:R1:W-:Y:S01]  /*132f0*/  @P3 STS.128 [R219+0x1800], RZ ;  /* 0x001800ffdb003388 */ /* 0x0003e20000000c00 */
[CCC-:B------:R-:W-:Y:S02]  /*13300*/  @!P0 LEA.HI.X R5, R168.reuse, R171.reuse, R3.reuse, 0x1, P2 ;  /* 0x000000aba8058211 */ /* 0x1c0fe400010f0c03 */
        /* <DEDUP_REMOVED lines=18> */
.L_x_7286:
[----:B------:R-:W-:Y:S05]  /*13430*/  BSYNC B3 ;  /* 0x0000000000037941 */ /* 0x000fea0003800000 */
.L_x_7247:
[----:B------:R-:W-:Y:S01]  /*13440*/  VIADD R222, R134, 0xffffffff ;  /* 0xffffffff86de7836 */ /* 0x000fe20000000000 */
[----:B------:R-:W-:Y:S01]  /*13450*/  BSSY B0, `(.L_x_7349) ;  /* 0x000001c000007945 */ /* 0x000fe20003800000 */
[----:B------:R-:W-:-:S03]  /*13460*/  LOP3.LUT R223, R149, 0xff, RZ, 0xc0, !PT ;  /* 0x000000ff95df7812 */ /* 0x000fc600078ec0ff */
[----:B-1234-:R-:W-:-:S05]  /*13470*/  SHF.L.U32 R2, R222, 0x6, RZ ;  /* 0x00000006de027819 */ /* 0x01efca00000006ff */
[----:B------:R-:W-:-:S05]  /*13480*/  IMAD.IADD R5, R69, 0x1, -R2 ;  /* 0x0000000145057824 */ /* 0x000fca00078e0a02 */
        /* <DEDUP_REMOVED lines=23> */
.L_x_7351:
[----:B------:R3:W-:Y:S02]  /*13600*/  STS.128 [R219+0xa000], RZ ;  /* 0x00a000ffdb007388 */ /* 0x0007e40000000c00 */
.L_x_7350:
[----:B------:R-:W-:Y:S05]  /*13610*/  BSYNC B0 ;  /* 0x0000000000007941 */ /* 0x000fea0003800000 */
.L_x_7349:
        /* <DEDUP_REMOVED lines=8> */
[----:B------:R-:W-:Y:S02]  /*136a0*/  @P0 LEA R8, P2, R7, R162, 0x1 ;  /* 0x000000a207080211 */ /* 0x000fe400078408ff */
[----:B------:R-:W-:Y:S02]  /*136b0*/  @!P1 LEA R10, P3, R209, R212, 0x1 ;  /* 0x000000d4d10a9211 */ /* 0x000fe400078608ff */
[----:B------:R-:W-:Y:S02]  /*136c0*/  @P0 LEA.HI.X R9, R7, R163, R3, 0x1, P2 ;  /* 0x000000a307090211 */ /* 0x000fe400010f0c03 */
        /* <DEDUP_REMOVED lines=20> */
.L_x_7354:
[----:B------:R4:W-:Y:S02]  /*13810*/  STS.128 [R219+0xa800], RZ ;  /* 0x00a800ffdb007388 */ /* 0x0009e40000000c00 */
.L_x_7353:
[----:B------:R-:W-:Y:S05]  /*13820*/  BSYNC B0 ;  /* 0x0000000000007941 */ /* 0x000fea0003800000 */
.L_x_7352:
[----:B------:R-:W-:Y:S01]  /*13830*/  ISETP.GE.AND P0, PT, R32, R5, PT ;  /* 0x000000052000720c */ /* 0x000fe20003f06270 */
[----:B------:R-:W-:-:S12]  /*13840*/  BSSY B0, `(.L_x_7355) ;  /* 0x0000021000007945 */ /* 0x000fd80003800000 */
[----:B------:R-:W-:Y:S05]  /*13850*/  @P0 BRA `(.L_x_7356) ;  /* 0x00000000007c0947 */ /* 0x000fea0003800000 */
[C---:B------:R-:W-:Y:S02]  /*13860*/  LOP3.LUT R0, R223.reuse, 0x1, RZ, 0xc0, !PT ;  /* 0x00000001df007812 */ /* 0x040fe400078ec0ff */
[----:B------:R-:W-:Y:S02]  /*13870*/  LOP3.LUT P0, RZ, R223, 0x2, RZ, 0xc0, !PT ;  /* 0x00000002dfff7812 */ /* 0x000fe4000780c0ff */
[----:B------:R-:W-:Y:S01]  /*13880*/  ISETP.NE.U32.AND P1, PT, R0, 0x1, PT ;  /* 0x000000010000780c */ /* 0x000fe20003f25070 */
[C---:B------:R-:W-:Y:S01]  /*13890*/  IMAD.SHL.U32 R0, R60.reuse, 0x20, RZ ;  /* 0x000000203c007824 */ /* 0x040fe200078e00ff */
[C---:B-1----:R-:W-:Y:S02]  /*138a0*/  LEA R9, P2, R60.reuse, R158, 0x5 ;  /* 0x0000009e3c097211 */ /* 0x042fe400078428ff */
[C-C-:B------:R-:W-:Y:S02]  /*138b0*/  SHF.L.U64.HI R3, R60.reuse, 0x5, R61.reuse ;  /* 0x000000053c037819 */ /* 0x140fe4000001023d */
[----:B----4-:R-:W-:-:S05]  /*138c0*/  LEA.HI.X R7, R60, R161, R61, 0x5, P2 ;  /* 0x000000a13c077211 */ /* 0x010fca00010f2c3d */
[C---:B------:R-:W-:Y:S02]  /*138d0*/  @P0 LEA R10, P2, R9.reuse, R162, 0x1 ;  /* 0x000000a2090a0211 */ /* 0x040fe400078408ff */
[C---:B------:R-:W-:Y:S02]  /*138e0*/  @!P1 LEA R12, P3, R0.reuse, R212, 0x1 ;  /* 0x000000d4000c9211 */ /* 0x040fe400078608ff */
        /* <DEDUP_REMOVED lines=21> */
.L_x_7357:
[----:B------:R4:W-:Y:S02]  /*13a40*/  STS.128 [R219+0xb000], RZ ;  /* 0x00b000ffdb007388 */ /* 0x0009e40000000c00 */
.L_x_7356:
[----:B------:R-:W-:Y:S05]  /*13a50*/  BSYNC B0 ;  /* 0x0000000000007941 */ /* 0x000fea0003800000 */
.L_x_7355:
[----:B------:R-:W-:Y:S01]  /*13a60*/  ISETP.GE.AND P0, PT, R34, R5, PT ;  /* 0x000000052200720c */ /* 0x000fe20003f06270 */
[----:B------:R-:W-:-:S12]  /*13a70*/  BSSY B0, `(.L_x_7358) ;  /* 0x0000020000007945 */ /* 0x000fd80003800000 */
[----:B------:R-:W-:Y:S05]  /*13a80*/  @P0 BRA `(.L_x_7359) ;  /* 0x0000000000780947 */ /* 0x000fea0003800000 */
[C---:B------:R-:W-:Y:S01]  /*13a90*/  LOP3.LUT R0, R223.reuse, 0x1, RZ, 0xc0, !PT ;  /* 0x00000001df007812 */ /* 0x040fe200078ec0ff */
[----:B------:R-:W-:Y:S01]  /*13aa0*/  IMAD.MOV.U32 R160, RZ, RZ, R158 ;  /* 0x000000ffffa07224 */ /* 0x000fe200078e009e */
[----:B------:R-:W-:Y:S02]  /*13ab0*/  LOP3.LUT P2, RZ, R223, 0x2, RZ, 0xc0, !PT ;  /* 0x00000002dfff7812 */ /* 0x000fe4000784c0ff */
[----:B------:R-:W-:Y:S01]  /*13ac0*/  ISETP.NE.U32.AND P3, PT, R0, 0x1, PT ;  /* 0x000000010000780c */ /* 0x000fe20003f65070 */
[----:B------:R-:W-:Y:S01]  /*13ad0*/  IMAD R0, R61, 0x30, RZ ;  /* 0x000000303d007824 */ /* 0x000fe200078e02ff */
[----:B------:R-:W-:Y:S01]  /*13ae0*/  LOP3.LUT P1, RZ, R223, 0x4, RZ, 0xc0, !PT ;  /* 0x00000004dfff7812 */ /* 0x000fe2000782c0ff */
[----:B------:R-:W-:-:S04]  /*13af0*/  IMAD.WIDE.U32 R160, R60, 0x30, R160 ;  /* 0x000000303ca07825 */ /* 0x000fc800078e00a0 */
[----:B------:R-:W-:-:S04]  /*13b00*/  IMAD.IADD R3, R161, 0x1, R0 ;  /* 0x00000001a1037824 */ /* 0x000fc800078e0200 */
[-C--:B-1----:R-:W-:Y:S02]  /*13b10*/  @P2 LEA R8, P4, R160, R162.reuse, 0x1 ;  /* 0x000000a2a0082211 */ /* 0x082fe400078808ff */
[----:B----4-:R-:W-:Y:S02]  /*13b20*/  @!P3 IMAD.WIDE.U32 R6, R60, 0x60, R212 ;  /* 0x000000603c06b825 */ /* 0x010fe400078e00d4 */
[C---:B------:R-:W-:Y:S02]  /*13b30*/  @P1 LEA R10, P0, R160.reuse, R162, 0x1 ;  /* 0x000000a2a00a1211 */ /* 0x040fe400078008ff */
[----:B------:R-:W-:Y:S01]  /*13b40*/  @!P3 IMAD R61, R61, 0x60, RZ ;  /* 0x000000603d3db824 */ /* 0x000fe200078e02ff */
[CCC-:B------:R-:W-:Y:S02]  /*13b50*/  @P2 LEA.HI.X R9, R160.reuse, R163.reuse, R3.reuse, 0x1, P4 ;  /* 0x000000a3a0092211 */ /* 0x1c0fe400020f0c03 */
[----:B------:R-:W-:Y:S01]  /*13b60*/  @P1 LEA.HI.X R11, R160, R163, R3, 0x1, P0 ;  /* 0x000000a3a00b1211 */ /* 0x000fe200000f0c03 */
[----:B------:R-:W-:-:S05]  /*13b70*/  @!P3 IMAD.IADD R7, R61, 0x1, R7 ;  /* 0x000000013d07b824 */ /* 0x000fca00078e0207 */
        /* <DEDUP_REMOVED lines=15> */
.L_x_7359:
[----:B------:R-:W-:Y:S05]  /*13c70*/  BSYNC B0 ;  /* 0x0000000000007941 */ /* 0x000fea0003800000 */
.L_x_7358:
[----:B-1----:R-:W2:Y:S04]  /*13c80*/  LD.E.64 R10, desc[UR6][R16.64+0x1c0] ;  /* 0x0001c006100a7980 */ /* 0x002ea8000c101b00 */
[----:B----4-:R-:W4:Y:S01]  /*13c90*/  LD.E.64 R6, desc[UR6][R16.64+0x1b8] ;  /* 0x0001b80610067980 */ /* 0x010f22000c101b00 */
[----:B------:R-:W-:-:S03]  /*13ca0*/  IMAD.MOV.U32 R152, RZ, RZ, R218 ;  /* 0x000000ffff987224 */ /* 0x000fc600078e00da */
[----:B------:R-:W3:Y:S04]  /*13cb0*/  LD.E R0, desc[UR6][R16.64+0xd8] ;  /* 0x0000d80610007980 */ /* 0x000ee8000c101900 */
[----:B------:R-:W0:Y:S04]  /*13cc0*/  LDGDEPBAR ;  /* 0x00000000000079af */ /* 0x000e280000000000 */
[----:B------:R1:W5:Y:S01]  /*13cd0*/  LD.E R18, desc[UR6][R16.64+0x184] ;  /* 0x0001840610127980 */ /* 0x000362000c101900 */
[----:B--2---:R-:W-:Y:S02]  /*13ce0*/  IMAD R3, R11, R217, RZ ;  /* 0x000000d90b037224 */ /* 0x004fe400078e02ff */
[----:B------:R-:W-:-:S04]  /*13cf0*/  IMAD.WIDE.U32 R8, R217, R10, R152 ;  /* 0x0000000ad9087225 */ /* 0x000fc800078e0098 */
[----:B------:R-:W-:Y:S01]  /*13d00*/  IMAD R3, R10, R66, R3 ;  /* 0x000000420a037224 */ /* 0x000fe200078e0203 */
[----:B----4-:R-:W-:-:S03]  /*13d10*/  LEA R224, P0, R8, R6, 0x2 ;  /* 0x0000000608e07211 */ /* 0x010fc600078010ff */
[----:B------:R-:W-:-:S05]  /*13d20*/  IMAD.IADD R3, R9, 0x1, R3 ;  /* 0x0000000109037824 */ /* 0x000fca00078e0203 */
[----:B------:R-:W-:Y:S02]  /*13d30*/  LEA.HI.X R225, R8, R7, R3, 0x2, P0 ;  /* 0x0000000708e17211 */ /* 0x000fe400000f1403 */
[----:B------:R1:W5:Y:S04]  /*13d40*/  LD.E R3, desc[UR6][R16.64+0x188] ;  /* 0x0001880610037980 */ /* 0x000368000c101900 */
[----:B------:R-:W2:Y:S01]  /*13d50*/  LD.E R224, desc[UR6][R224.64] ;  /* 0x00000006e0e07980 */ /* 0x000ea2000c101900 */
[----:B------:R-:W-:-:S04]  /*13d60*/  DEPBAR.LE SB0, 0x0 ;  /* 0x000080000000791a */ /* 0x000fc80000000000 */
[----:B------:R-:W-:Y:S01]  /*13d70*/  BAR.SYNC.DEFER_BLOCKING 0x0 ;  /* 0x0000000000007b1d */ /* 0x000fe20000010000 */
[----:B------:R-:W-:-:S05]  /*13d80*/  ISETP.GE.AND P0, PT, R154, R5, PT ;  /* 0x000000059a00720c */ /* 0x000fca0003f06270 */
[----:B---3--:R-:W2:Y:S01]  /*13d90*/  MUFU.RCP R7, R0 ;  /* 0x0000000000077308 */ /* 0x008ea20000001000 */
[----:B------:R-:W-:Y:S01]  /*13da0*/  SHF.R.S32.HI R9, RZ, 0x1f, R150 ;  /* 0x0000001fff097819 */ /* 0x000fe20000011496 */
[----:B------:R-:W-:-:S06]  /*13db0*/  IMAD.SHL.U32 R133, R131, 0x2, RZ ;  /* 0x0000000283857824 */ /* 0x000fcc00078e00ff */
[----:B------:R1:W-:Y:S04]  /*13dc0*/  @P0 STS.128 [R219+0xc000], RZ ;  /* 0x00c000ffdb000388 */ /* 0x0003e80000000c00 */
[----:B------:R1:W-:Y:S04]  /*13dd0*/  @P0 STS.128 [R219+0xe000], RZ ;  /* 0x00e000ffdb000388 */ /* 0x0003e80000000c00 */
[----:B------:R1:W-:Y:S01]  /*13de0*/  @P0 STS.128 [R219+0x10000], RZ ;  /* 0x010000ffdb000388 */ /* 0x0003e20000000c00 */
[----:B------:R-:W-:Y:S01]  /*13df0*/  LEA.HI R44, R9, R150, RZ, 0x2 ;  /* 0x00000096092c7211 */ /* 0x000fe200078f10ff */
[----:B------:R-:W-:Y:S01]  /*13e00*/  BSSY B0, `(.L_x_7360) ;  /* 0x000001b000007945 */ /* 0x000fe20003800000 */
[----:B------:R-:W-:-:S02]  /*13e10*/  LOP3.LUT R133, R133, 0x6, RZ, 0xc0, !PT ;  /* 0x0000000685857812 */ /* 0x000fc400078ec0ff */
[----:B------:R-:W-:Y:S01]  /*13e20*/  SHF.R.S32.HI R44, RZ, 0x2, R44 ;  /* 0x00000002ff2c7819 */ /* 0x000fe2000001142c */
[----:B--2---:R-:W-:Y:S01]  /*13e30*/  FMUL.FTZ R224, R224, R7 ;  /* 0x00000007e0e07220 */ /* 0x004fe20000410000 */
        /* <DEDUP_REMOVED lines=22> */
.L_x_7362:
[----:B------:R3:W-:Y:S02]  /*13fa0*/  STS.128 [R219+0x10000], RZ ;  /* 0x010000ffdb007388 */ /* 0x0007e40000000c00 */
.L_x_7361:
[----:B------:R-:W-:Y:S05]  /*13fb0*/  BSYNC B0 ;  /* 0x0000000000007941 */ /* 0x000fea0003800000 */
.L_x_7360:
        /* <DEDUP_REMOVED lines=9> */
[CC--:B-1----:R-:W-:Y:S02]  /*14050*/  @P1 LEA R6, P0, R207.reuse, R156.reuse, 0x1 ;  /* 0x0000009ccf061211 */ /* 0x0c2fe400078008ff */
        /* <DEDUP_REMOVED lines=22> */
.L_x_7365:
[----:B------:R1:W-:Y:S02]  /*141c0*/  STS.128 [R219+0x10800], RZ ;  /* 0x010800ffdb007388 */ /* 0x0003e40000000c00 */
.L_x_7364:
[----:B------:R-:W-:Y:S05]  /*141d0*/  BSYNC B0 ;  /* 0x0000000000007941 */ /* 0x000fea0003800000 */
.L_x_7363:
        /* <DEDUP_REMOVED lines=8> */
[----:B------:R-:W-:Y:S01]  /*14260*/  ISETP.NE.U32.AND P2, PT, R0, 0x1, PT ;  /* 0x000000010000780c */ /* 0x000fe20003f45070 */
[C---:B------:R-:W-:Y:S01]  /*14270*/  IMAD.SHL.U32 R0, R62.reuse, 0x20, RZ ;  /* 0x000000203e007824 */ /* 0x040fe200078e00ff */
[----:B------:R-:W-:-:S09]  /*14280*/  SHF.L.U64.HI R4, R62, 0x5, R63 ;  /* 0x000000053e047819 */ /* 0x000fd2000001023f */
        /* <DEDUP_REMOVED lines=23> */
.L_x_7368:
[----:B------:R1:W-:Y:S02]  /*14400*/  STS.128 [R219+0x11000], RZ ;  /* 0x011000ffdb007388 */ /* 0x0003e40000000c00 */
.L_x_7367:
[----:B------:R-:W-:Y:S05]  /*14410*/  BSYNC B0 ;  /* 0x0000000000007941 */ /* 0x000fea0003800000 */
.L_x_7366:
        /* <DEDUP_REMOVED lines=9> */
[C---:B------:R-:W-:Y:S02]  /*144b0*/  @P1 IMAD R5, R63.reuse, 0x60, RZ ;  /* 0x000000603f051824 */ /* 0x040fe400078e02ff */
[----:B------:R-:W-:Y:S02]  /*144c0*/  @!P0 IMAD R0, R63, 0x60, RZ ;  /* 0x000000603f008824 */ /* 0x000fe400078e02ff */
[----:B-1----:R-:W-:-:S04]  /*144d0*/  @!P0 IMAD.WIDE.U32 R8, R62, 0x60, R156 ;  /* 0x000000603e088825 */ /* 0x002fc800078e009c */
[----:B------:R-:W-:Y:S01]  /*144e0*/  @P1 IMAD.WIDE.U32 R6, R62, 0x60, R156 ;  /* 0x000000603e061825 */ /* 0x000fe200078e009c */
[----:B------:R-:W-:-:S04]  /*144f0*/  @!P0 IADD3 R9, R0, R9, RZ ;  /* 0x0000000900098210 */ /* 0x000fc80007ffe0ff */
[----:B------:R-:W-:Y:S01]  /*14500*/  @P1 IADD3 R5, R5, R7, RZ ;  /* 0x0000000705051210 */ /* 0x000fe20007ffe0ff */
[----:B------:R-:W-:Y:S01]  /*14510*/  @!PT LDS RZ, [RZ] ;  /* 0x00000000fffff984 */ /* 0x000fe20000000800 */
[----:B------:R-:W-:Y:S01]  /*14520*/  @!PT LDS RZ, [RZ] ;  /* 0x00000000fffff984 */ /* 0x000fe20000000800 */
[----:B------:R-:W-:Y:S01]  /*14530*/  @!PT LDS RZ, [RZ] ;  /* 0x00000000fffff984 */ /* 0x000fe20000000800 */
[----:B------:R1:W-:Y:S01]  /*14540*/  @!P0 LDGSTS.E.BYPASS.LTC128B.128 [R219+0xd800], desc[UR6][R8.64] ;  /* 0x0d80000008db8fae */ /* 0x0003e2000b901d46 */
[----:B------:R-:W-:-:S03]  /*14550*/  @P1 MOV R4, R6 ;  /* 0x0000000600041202 */ /* 0x000fc60000000f00 */
[----:B------:R1:W-:Y:S04]  /*14560*/  @P0 STS.128 [R219+0xd800], RZ ;  /* 0x00d800ffdb000388 */ /* 0x0003e80000000c00 */
[----:B------:R-:W-:Y:S01]  /*14570*/  @!PT LDS RZ, [RZ] ;  /* 0x00000000fffff984 */ /* 0x000fe20000000800 */
[----:B------:R-:W-:Y:S01]  /*14580*/  @!PT LDS RZ, [RZ] ;  /* 0x00000000fffff984 */ /* 0x000fe20000000800 */
[----:B------:R-:W-:Y:S01]  /*14590*/  @!PT LDS RZ, [RZ] ;  /* 0x00000000fffff984 */ /* 0x000fe20000000800 */
[----:B------:R1:W-:Y:S04]  /*145a0*/  @P1 LDGSTS.E.BYPASS.LTC128B.128 [R219+0xf800], desc[UR6][R4.64+0x80] ;  /* 0x0f80008004db1fae */ /* 0x0003e8000b901d46 */
[----:B------:R1:W-:Y:S01]  /*145b0*/  @!P1 STS.128 [R219+0xf800], RZ ;  /* 0x00f800ffdb009388 */ /* 0x0003e20000000c00 */
[----:B------:R-:W-:Y:S05]  /*145c0*/  @!P2 BRA `(.L_x_7371) ;  /* 0x000000000020a947 */ /* 0x000fea0003800000 */
[----:B------:R-:W-:Y:S02]  /*145d0*/  IMAD R63, R63, 0x60, RZ ;  /* 0x000000603f3f7824 */ /* 0x000fe400078e02ff */
[----:B-1----:R-:W-:-:S05]  /*145e0*/  IMAD.WIDE.U32 R4, R62, 0x60, R156 ;  /* 0x000000603e047825 */ /* 0x002fca00078e009c */
[----:B------:R-:W-:-:S05]  /*145f0*/  IADD3 R5, R63, R5, RZ ;  /* 0x000000053f057210 */ /* 0x000fca0007ffe0ff */
[----:B------:R-:W-:Y:S01]  /*14600*/  @!PT LDS RZ, [RZ] ;  /* 0x00000000fffff984 */ /* 0x000fe20000000800 */
[----:B------:R-:W-:Y:S01]  /*14610*/  @!PT LDS RZ, [RZ] ;  /* 0x00000000fffff984 */ /* 0x000fe20000000800 */
[----:B------:R-:W-:Y:S01]  /*14620*/  @!PT LDS RZ, [RZ] ;  /* 0x00000000fffff984 */ /* 0x000fe20000000800 */
[----:B------:R1:W-:Y:S01]  /*14630*/  LDGSTS.E.BYPASS.LTC128B.128 [R219+0x11800], desc[UR6][R4.64+0x100] ;  /* 0x1180010004db7fae */ /* 0x0003e2000b901d46 */
[----:B------:R-:W-:Y:S05]  /*14640*/  BRA `(.L_x_7370) ;  /* 0x0000000000047947 */ /* 0x000fea0003800000 */
.L_x_7371:
[----:B------:R1:W-:Y:S02]  /*14650*/  STS.128 [R219+0x11800], RZ ;  /* 0x011800ffdb007388 */ /* 0x0003e40000000c00 */
.L_x_7370:
[----:B------:R-:W-:Y:S05]  /*14660*/  BSYNC B0 ;  /* 0x0000000000007941 */ /* 0x000fea0003800000 */
.L_x_7369:
[----:B------:R-:W-:Y:S01]  /*14670*/  SHF.L.U32 R0, R58, 0x6, RZ ;  /* 0x000000063a007819 */ /* 0x000fe200000006ff */
[----:B------:R-:W2:Y:S01]  /*14680*/  LD.E R19, desc[UR6][R16.64+0x18c] ;  /* 0x00018c0610137980 */ /* 0x000ea2000c101900 */
[----:B------:R-:W-:Y:S02]  /*14690*/  SHF.L.U32 R154, R154, 0x3, RZ ;  /* 0x000000039a9a7819 */ /* 0x000fe400000006ff */
[----:B-1----:R-:W-:Y:S01]  /*146a0*/  LOP3.LUT R5, R0, 0x1c0, RZ, 0xc0, !PT ;  /* 0x000001c000057812 */ /* 0x002fe200078ec0ff */
[----:B------:R-:W0:Y:S01]  /*146b0*/  LDGDEPBAR ;  /* 0x00000000000079af */ /* 0x000e220000000000 */
[----:B------:R-:W-:Y:S02]  /*146c0*/  LEA R202, R65, R48, 0xa ;  /* 0x0000003041ca7211 */ /* 0x000fe400078e50ff */
[----:B------:R-:W-:Y:S02]  /*146d0*/  LOP3.LUT R154, R5, 0x8, R154, 0xf8, !PT ;  /* 0x00000008059a7812 */ /* 0x000fe400078ef89a */
[----:B------:R-:W-:-:S02]  /*146e0*/  SHF.R.U32.HI R201, RZ, 0x3, R5 ;  /* 0x00000003ffc97819 */ /* 0x000fc40000011605 */
[----:B------:R-:W-:Y:S02]  /*146f0*/  LEA R202, R202, UR4, 0x1 ;  /* 0x00000004caca7c11 */ /* 0x000fe4000f8e08ff */
[----:B------:R-:W-:Y:S02]  /*14700*/  LOP3.LUT R201, R154, R201, RZ, 0x3c, !PT ;  /* 0x000000c99ac97212 */ /* 0x000fe400078e3cff */
[----:B------:R-:W-:Y:S01]  /*14710*/  R2P PR, R58, 0x6 ;  /* 0x000000063a007804 */ /* 0x000fe20000000000 */
[----:B-----5:R-:W-:Y:S01]  /*14720*/  LDSM.16.M88.4 R20, [R202] ;  /* 0x00000000ca14783b */ /* 0x020fe20000000200 */
[----:B------:R-:W-:Y:S02]  /*14730*/  IMAD R200, R49, 0x2, R202 ;  /* 0x0000000231c87824 */ /* 0x000fe400078e02ca */
[----:B------:R-:W-:-:S03]  /*14740*/  IMAD R201, R64, 0x200, R201 ;  /* 0x0000020040c97824 */ /* 0x000fc600078e02c9 */
[----:B------:R-:W-:Y:S02]  /*14750*/  LDSM.16.M88.4 R88, [R200] ;  /* 0x00000000c858783b */ /* 0x000fe40000000200 */
[----:B------:R-:W-:-:S04]  /*14760*/  LEA R201, R201, UR4, 0x1 ;  /* 0x00000004c9c97c11 */ /* 0x000fc8000f8e08ff */
[C---:B------:R-:W-:Y:S01]  /*14770*/  IADD3 R0, R201.reuse, 0x6000, RZ ;  /* 0x00006000c9007810 */ /* 0x040fe20007ffe0ff */
[----:B------:R-:W1:Y:S01]  /*14780*/  LDSM.16.M88.4 R28, [R201+0x6000] ;  /* 0x00600000c91c783b */ /* 0x000e620000000200 */
[----:B------:R-:W-:Y:S02]  /*14790*/  IADD3 R199, R201, 0x6020, RZ ;  /* 0x00006020c9c77810 */ /* 0x000fe40007ffe0ff */
[----:B------:R-:W-:Y:S01]  /*147a0*/  @P1 IADD3 R199, R0, -0x20, RZ ;  /* 0xffffffe000c71810 */ /* 0x000fe20007ffe0ff */
[----:B------:R-:W3:Y:S04]  /*147b0*/  LDSM.16.M88.4 R60, [R201+0x7000] ;  /* 0x00700000c93c783b */ /* 0x000ee80000000200 */
[----:B------:R-:W-:Y:S01]  /*147c0*/  LDSM.16.M88.4 R84, [R199] ;  /* 0x00000000c754783b */ /* 0x000fe20000000200 */
[----:B------:R-:W-:-:S03]  /*147d0*/  MOV R0, 0x40 ;  /* 0x0000004000007802 */ /* 0x000fc60000000f00 */
[----:B------:R-:W4:Y:S01]  /*147e0*/  LDSM.16.M88.4 R76, [R201+0x6800] ;  /* 0x00680000c94c783b */ /* 0x000f220000000200 */
[----:B------:R-:W-:Y:S01]  /*147f0*/  SEL R0, R0, 0xffffffc0, !P2 ;  /* 0xffffffc000007807 */ /* 0x000fe20005000000 */
[----:B------:R-:W-:Y:S02]  /*14800*/  IMAD R198, R47, 0x2, R202 ;  /* 0x000000022fc67824 */ /* 0x000fe400078e02ca */
[----:B------:R-:W4:Y:S01]  /*14810*/  LDSM.16.M88.4 R52, [R201+0x7800] ;  /* 0x00780000c934783b */ /* 0x000f220000000200 */
[----:B------:R-:W-:-:S03]  /*14820*/  IADD3 R196, R201, R0, RZ ;  /* 0x00000000c9c47210 */ /* 0x000fc60007ffe0ff */
[----:B------:R-:W-:Y:S04]  /*14830*/  LDSM.16.M88.4 R92, [R198] ;  /* 0x00000000c65c783b */ /* 0x000fe80000000200 */
[----:B------:R-:W4:Y:S04]  /*14840*/  LDSM.16.M88.4 R80, [R196+0x6000] ;  /* 0x00600000c450783b */ /* 0x000f280000000200 */
[----:B------:R-:W4:Y:S04]  /*14850*/  LDSM.16.M88.4 R32, [R199+0x1000] ;  /* 0x00100000c720783b */ /* 0x000f280000000200 */
[----:B------:R-:W4:Y:S01]  /*14860*/  LDSM.16.M88.4 R36, [R199+0x800] ;  /* 0x00080000c724783b */ /* 0x000f220000000200 */
[----:B-1----:R-:W-:Y:S01]  /*14870*/  HMMA.16816.F32 R12, R20, R28, RZ ;  /* 0x0000001c140c723c */ /* 0x002fe200000018ff */
[----:B------:R-:W-:-:S02]  /*14880*/  LEA R197, R47, R200, 0x1 ;  /* 0x000000c82fc57211 */ /* 0x000fc400078e08ff */
[----:B------:R-:W-:Y:S01]  /*14890*/  LDSM.16.M88.4 R56, [R199+0x1800] ;  /* 0x00180000c738783b */ /* 0x000fe20000000200 */
[----:B------:R-:W-:Y:S02]  /*148a0*/  IADD3 R192, R0, R199, RZ ;  /* 0x000000c700c07210 */ /* 0x000fe40007ffe0ff */
[C---:B---3--:R-:W-:Y:S01]  /*148b0*/  HMMA.16816.F32 R72, R20.reuse, R60, RZ ;  /* 0x0000003c1448723c */ /* 0x048fe200000018ff */
[----:B------:R-:W-:Y:S04]  /*148c0*/  LDSM.16.M88.4 R24, [R197] ;  /* 0x00000000c518783b */ /* 0x000fe80000000200 */
[----:B------:R-:W1:Y:S01]  /*148d0*/  LDSM.16.M88.4 R104, [R192] ;  /* 0x00000000c068783b */ /* 0x000e620000000200 */
[C---:B------:R-:W-:Y:S03]  /*148e0*/  HMMA.16816.F32 R28, R20.reuse, R30, RZ ;  /* 0x0000001e141c723c */ /* 0x040fe600000018ff */
[----:B------:R-:W3:Y:S03]  /*148f0*/  LDSM.16.M88.4 R4, [R196+0x7000] ;  /* 0x00700000c404783b */ /* 0x000ee60000000200 */
[----:B----4-:R-:W-:Y:S01]  /*14900*/  HMMA.16816.F32 R40, R20, R76, RZ ;  /* 0x0000004c1428723c */ /* 0x010fe200000018ff */
[----:B------:R-:W4:Y:S04]  /*14910*/  LDSM.16.M88.4 R8, [R196+0x6800] ;  /* 0x00680000c408783b */ /* 0x000f280000000200 */
[----:B------:R-:W-:Y:S01]  /*14920*/  LDSM.16.M88.4 R100, [R196+0x7800] ;  /* 0x00780000c464783b */ /* 0x000fe20000000200 */
[----:B------:R-:W-:Y:S03]  /*14930*/  HMMA.16816.F32 R12, R88, R84, R12 ;  /* 0x00000054580c723c */ /* 0x000fe6000000180c */
[----:B------:R-:W-:Y:S03]  /*14940*/  LDSM.16.M88.4 R112, [R199+0x4000] ;  /* 0x00400000c770783b */ /* 0x000fe60000000200 */
[C---:B------:R-:W-:Y:S01]  /*14950*/  HMMA.16816.F32 R60, R20.reuse, R62, RZ ;  /* 0x0000003e143c723c */ /* 0x040fe200000018ff */
[----:B------:R-:W-:Y:S04]  /*14960*/  LDSM.16.M88.4 R108, [R196+0x9000] ;  /* 0x00900000c46c783b */ /* 0x000fe80000000200 */
[----:B------:R-:W-:Y:S01]  /*14970*/  LDSM.16.M88.4 R116, [R192+0x2800] ;  /* 0x00280000c074783b */ /* 0x000fe20000000200 */
        /* <DEDUP_REMOVED lines=23> */
[C---:B----4-:R-:W-:Y:S06]  /*14af0*/  HMMA.16816.F32 R40, R92.reuse, R8, R40 ;  /* 0x000000085c28723c */ /* 0x050fec0000001828 */
[----:B------:R-:W-:Y:S01]  /*14b00*/  HMMA.16816.F32 R76, R92, R10, R76 ;  /* 0x0000000a5c4c723c */ /* 0x000fe2000000184c */
[----:B------:R-:W3:Y:S05]  /*14b10*/  LDSM.16.M88.4 R8, [R201+0x8800] ;  /* 0x00880000c908783b */ /* 0x000eea0000000200 */
[----:B------:R-:W-:Y:S06]  /*14b20*/  HMMA.16816.F32 R12, R32, R84, R12 ;  /* 0x00000054200c723c */ /* 0x000fec000000180c */
        /* <DEDUP_REMOVED lines=8> */
[----:B------:R-:W4:Y:S05]  /*14bb0*/  LDSM.16.M88.4 R36, [R196+0x8000] ;  /* 0x00800000c424783b */ /* 0x000f2a0000000200 */
[C---:B------:R-:W-:Y:S06]  /*14bc0*/  HMMA.16816.F32 R40, R24.reuse, R52, R40 ;  /* 0x000000341828723c */ /* 0x040fec0000001828 */
[----:B------:R-:W-:Y:S01]  /*14bd0*/  HMMA.16816.F32 R76, R24, R54, R76 ;  /* 0x00000036184c723c */ /* 0x000fe2000000184c */
[----:B------:R-:W2:Y:S05]  /*14be0*/  LDSM.16.M88.4 R52, [R201+0x9800] ;  /* 0x00980000c934783b */ /* 0x000eaa0000000200 */
        /* <DEDUP_REMOVED lines=10> */
[----:B----4-:R-:W-:Y:S06]  /*14c90*/  HMMA.16816.F32 R12, R104, R36, R12 ;  /* 0x00000024680c723c */ /* 0x010fec000000180c */
[C---:B------:R-:W-:Y:S06]  /*14ca0*/  HMMA.16816.F32 R72, R32.reuse, R20, R72 ;  /* 0x000000142048723c */ /* 0x040fec0000001848 */
[C---:B------:R-:W-:Y:S01]  /*14cb0*/  HMMA.16816.F32 R60, R32.reuse, R22, R60 ;  /* 0x00000016203c723c */ /* 0x040fe2000000183c */
[----:B------:R-:W4:Y:S05]  /*14cc0*/  LDSM.16.M88.4 R20, [R199+0x3000] ;  /* 0x00300000c714783b */ /* 0x000f2a0000000200 */
[----:B--2---:R-:W-:Y:S06]  /*14cd0*/  HMMA.16816.F32 R96, R32, R52, R96 ;  /* 0x000000342060723c */ /* 0x004fec0000001860 */
[----:B------:R-:W-:Y:S01]  /*14ce0*/  HMMA.16816.F32 R28, R4, R58, R28 ;  /* 0x0000003a041c723c */ /* 0x000fe2000000181c */
[----:B------:R-:W-:Y:S05]  /*14cf0*/  LDSM.16.M88.4 R56, [R202+0x4000] ;  /* 0x00400000ca38783b */ /* 0x000fea0000000200 */
[----:B------:R-:W-:Y:S01]  /*14d00*/  HMMA.16816.F32 R92, R32, R54, R92 ;  /* 0x00000036205c723c */ /* 0x000fe2000000185c */
[----:B------:R-:W2:Y:S04]  /*14d10*/  LDSM.16.M88.4 R32, [R201+0xa000] ;  /* 0x00a00000c920783b */ /* 0x000ea80000000200 */
[----:B------:R-:W-:Y:S01]  /*14d20*/  LDSM.16.M88.4 R52, [R201+0xa800] ;  /* 0x00a80000c934783b */ /* 0x000fe20000000200 */
[----:B-1----:R-:W-:Y:S06]  /*14d30*/  HMMA.16816.F32 R12, R88, R24, R12 ;  /* 0x00000018580c723c */ /* 0x002fec000000180c */
[C---:B---3--:R-:W-:Y:S06]  /*14d40*/  HMMA.16816.F32 R40, R4.reuse, R8, R40 ;  /* 0x000000080428723c */ /* 0x048fec0000001828 */
[----:B------:R-:W-:Y:S01]  /*14d50*/  HMMA.16816.F32 R76, R4, R10, R76 ;  /* 0x0000000a044c723c */ /* 0x000fe2000000184c */
[----:B------:R-:W1:Y:S05]  /*14d60*/  LDSM.16.M88.4 R8, [R199+0x3800] ;  /* 0x00380000c708783b */ /* 0x000e6a0000000200 */
[----:B------:R-:W-:Y:S01]  /*14d70*/  HMMA.16816.F32 R28, R104, R38, R28 ;  /* 0x00000026681c723c */ /* 0x000fe2000000181c */
[----:B------:R-:W3:Y:S05]  /*14d80*/  LDSM.16.M88.4 R36, [R200+0x4000] ;  /* 0x00400000c824783b */ /* 0x000eea0000000200 */
[----:B----4-:R-:W-:Y:S06]  /*14d90*/  HMMA.16816.F32 R72, R4, R20, R72 ;  /* 0x000000140448723c */ /* 0x010fec0000001848 */
[----:B--2---:R-:W-:Y:S06]  /*14da0*/  HMMA.16816.F32 R12, R56, R32, R12 ;  /* 0x00000020380c723c */ /* 0x004fec000000180c */
[----:B------:R-:W-:Y:S01]  /*14db0*/  HMMA.16816.F32 R60, R4, R22, R60 ;  /* 0x00000016043c723c */ /* 0x000fe2000000183c */
[----:B------:R-:W-:Y:S05]  /*14dc0*/  LDSM.16.M88.4 R20, [R196+0xa000] ;  /* 0x00a00000c414783b */ /* 0x000fea0000000200 */
[----:B------:R-:W-:Y:S01]  /*14dd0*/  HMMA.16816.F32 R28, R88, R26, R28 ;  /* 0x0000001a581c723c */ /* 0x000fe2000000181c */
[----:B------:R-:W2:Y:S05]  /*14de0*/  LDSM.16.M88.4 R24, [R198+0x4000] ;  /* 0x00400000c618783b */ /* 0x000eaa0000000200 */
[C---:B-1----:R-:W-:Y:S06]  /*14df0*/  HMMA.16816.F32 R96, R4.reuse, R8, R96 ;  /* 0x000000080460723c */ /* 0x042fec0000001860 */
[----:B------:R-:W-:Y:S01]  /*14e00*/  HMMA.16816.F32 R92, R4, R10, R92 ;  /* 0x0000000a045c723c */ /* 0x000fe2000000185c */
[----:B------:R-:W-:Y:S04]  /*14e10*/  LDSM.16.M88.4 R8, [R197+0x4000] ;  /* 0x00400000c508783b */ /* 0x000fe80000000200 */
[----:B------:R-:W-:Y:S01]  /*14e20*/  LDSM.16.M88.4 R4, [R192+0x4000] ;  /* 0x00400000c004783b */ /* 0x000fe20000000200 */
[----:B---3--:R-:W-:Y:S06]  /*14e30*/  HMMA.16816.F32 R12, R36, R112, R12 ;  /* 0x00000070240c723c */ /* 0x008fec000000180c */
[C---:B------:R-:W-:Y:S06]  /*14e40*/  HMMA.16816.F32 R40, R104.reuse, R80, R40 ;  /* 0x000000506828723c */ /* 0x040fec0000001828 */
        /* <DEDUP_REMOVED lines=22> */
[-C--:B------:R-:W-:Y:S01]  /*14fb0*/  FMUL.FTZ R45, R12, R19.reuse ;  /* 0x000000130c2d7220 */ /* 0x080fe20000410000 */
[-C--:B------:R-:W-:Y:S01]  /*14fc0*/  FMUL.FTZ R51, R13, R19.reuse ;  /* 0x000000130d337220 */ /* 0x080fe20000410000 */
[-C--:B------:R-:W-:Y:S01]  /*14fd0*/  FMUL.FTZ R85, R14, R19.reuse ;  /* 0x000000130e557220 */ /* 0x080fe20000410000 */
[----:B------:R-:W-:-:S02]  /*14fe0*/  FMUL.FTZ R71, R15, R19 ;  /* 0x000000130f477220 */ /* 0x000fc40000410000 */
[C---:B---3--:R-:W-:Y:S01]  /*14ff0*/  HMMA.16816.F32 R72, R56.reuse, R108, R72 ;  /* 0x0000006c3848723c */ /* 0x048fe20000001848 */
[----:B------:R-:W3:Y:S05]  /*15000*/  LDSM.16.M88.4 R12, [R199+0x5800] ;  /* 0x00580000c70c783b */ /* 0x000eea0000000200 */
[----:B------:R-:W-:Y:S06]  /*15010*/  HMMA.16816.F32 R60, R56, R110, R60 ;  /* 0x0000006e383c723c */ /* 0x000fec000000183c */
[----:B------:R-:W-:Y:S01]  /*15020*/  HMMA.16816.F32 R28, R8, R6, R28 ;  /* 0x00000006081c723c */ /* 0x000fe2000000181c */
[----:B------:R-:W4:Y:S05]  /*15030*/  LDSM.16.M88.4 R4, [R196+0xb000] ;  /* 0x00b00000c404783b */ /* 0x000f2a0000000200 */
[C---:B------:R-:W-:Y:S06]  /*15040*/  HMMA.16816.F32 R40, R56.reuse, R52, R40 ;  /* 0x000000343828723c */ /* 0x040fec0000001828 */
[C---:B------:R-:W-:Y:S01]  /*15050*/  HMMA.16816.F32 R76, R56.reuse, R54, R76 ;  /* 0x00000036384c723c */ /* 0x040fe2000000184c */
[----:B------:R-:W-:Y:S05]  /*15060*/  LDSM.16.M88.4 R52, [R192+0x4800] ;  /* 0x00480000c034783b */ /* 0x000fea0000000200 */
[C---:B-1----:R-:W-:Y:S06]  /*15070*/  HMMA.16816.F32 R96, R56.reuse, R80, R96 ;  /* 0x000000503860723c */ /* 0x042fec0000001860 */
[----:B------:R-:W-:Y:S06]  /*15080*/  HMMA.16816.F32 R100, R56, R82, R100 ;  /* 0x000000523864723c */ /* 0x000fec0000001864 */
[C---:B--2---:R-:W-:Y:S06]  /*15090*/  HMMA.16816.F32 R72, R36.reuse, R20, R72 ;  /* 0x000000142448723c */ /* 0x044fec0000001848 */
[C---:B------:R-:W-:Y:S01]  /*150a0*/  HMMA.16816.F32 R60, R36.reuse, R22, R60 ;  /* 0x00000016243c723c */ /* 0x040fe2000000183c */
[----:B------:R-:W1:Y:S05]  /*150b0*/  LDSM.16.M88.4 R20, [R196+0xb800] ;  /* 0x00b80000c414783b */ /* 0x000e6a0000000200 */
[C---:B------:R-:W-:Y:S06]  /*150c0*/  HMMA.16816.F32 R40, R36.reuse, R32, R40 ;  /* 0x000000202428723c */ /* 0x040fec0000001828 */
[C---:B------:R-:W-:Y:S01]  /*150d0*/  HMMA.16816.F32 R76, R36.reuse, R34, R76 ;  /* 0x00000022244c723c */ /* 0x040fe2000000184c */
[----:B------:R-:W2:Y:S05]  /*150e0*/  LDSM.16.M88.4 R32, [R192+0x5000] ;  /* 0x00500000c020783b */ /* 0x000eaa0000000200 */
[C---:B---3--:R-:W-:Y:S06]  /*150f0*/  HMMA.16816.F32 R96, R36.reuse, R12, R96 ;  /* 0x0000000c2460723c */ /* 0x048fec0000001860 */
[----:B------:R-:W-:Y:S06]  /*15100*/  HMMA.16816.F32 R100, R36, R14, R100 ;  /* 0x0000000e2464723c */ /* 0x000fec0000001864 */
[C---:B----4-:R-:W-:Y:S06]  /*15110*/  HMMA.16816.F32 R72, R24.reuse, R4, R72 ;  /* 0x000000041848723c */ /* 0x050fec0000001848 */
[----:B------:R-:W-:Y:S01]  /*15120*/  HMMA.16816.F32 R60, R24, R6, R60 ;  /* 0x00000006183c723c */ /* 0x000fe2000000183c */
[----:B------:R-:W3:Y:S01]  /*15130*/  LDSM.16.M88.4 R4, [R192+0x5800] ;  /* 0x00580000c004783b */ /* 0x000ee20000000200 */
[----:B------:R-:W-:Y:S01]  /*15140*/  IMAD R44, R65, 0x10, R44 ;  /* 0x00000010412c7824 */ /* 0x000fe200078e022c */
[----:B------:R-:W-:-:S02]  /*15150*/  IADD3 R0, R69, 0x1, -R216 ;  /* 0x0000000145007810 */ /* 0x000fc40007ffe8d8 */
[----:B------:R-:W-:Y:S01]  /*15160*/  IADD3 R225, R69, -R216, RZ ;  /* 0x800000d845e17210 */ /* 0x000fe20007ffe0ff */
[C---:B------:R-:W-:Y:S06]  /*15170*/  HMMA.16816.F32 R40, R24.reuse, R92, R40 ;  /* 0x0000005c1828723c */ /* 0x040fec0000001828 */
[C---:B------:R-:W-:Y:S06]  /*15180*/  HMMA.16816.F32 R76, R24.reuse, R94, R76 ;  /* 0x0000005e184c723c */ /* 0x040fec000000184c */
[C---:B-1----:R-:W-:Y:S01]  /*15190*/  HMMA.16816.F32 R96, R24.reuse, R20, R96 ;  /* 0x000000141860723c */ /* 0x042fe20000001860 */
[-C--:B------:R-:W-:Y:S01]  /*151a0*/  FMUL.FTZ R81, R29, R19.reuse ;  /* 0x000000131d517220 */ /* 0x080fe20000410000 */
[-C--:B------:R-:W-:Y:S01]  /*151b0*/  FMUL.FTZ R31, R31, R19.reuse ;  /* 0x000000131f1f7220 */ /* 0x080fe20000410000 */
[----:B------:R-:W-:Y:S01]  /*151c0*/  FMUL.FTZ R28, R28, R19 ;  /* 0x000000131c1c7220 */ /* 0x000fe20000410000 */
[----:B------:R-:W-:Y:S01]  /*151d0*/  ISETP.GT.AND P5, PT, R222, R211, PT ;  /* 0x000000d3de00720c */ /* 0x000fe20003fa4270 */
[----:B------:R-:W1:Y:S01]  /*151e0*/  MUFU.TANH R45, R45 ;  /* 0x0000002d002d7308 */ /* 0x000e620000002400 */
[----:B------:R-:W-:Y:S01]  /*151f0*/  HMMA.16816.F32 R100, R24, R22, R100 ;  /* 0x000000161864723c */ /* 0x000fe20000001864 */
[----:B------:R-:W-:Y:S01]  /*15200*/  ISETP.NE.U32.AND P0, PT, R220, RZ, PT ;  /* 0x000000ffdc00720c */ /* 0x000fe20003f05070 */
[----:B------:R-:W-:-:S04]  /*15210*/  DEPBAR.LE SB0, 0x0 ;  /* 0x000080000000791a */ /* 0x000fc80000000000 */
[C---:B------:R-:W-:Y:S06]  /*15220*/  HMMA.16816.F32 R40, R8.reuse, R52, R40 ;  /* 0x000000340828723c */ /* 0x040fec0000001828 */
[C---:B--2---:R-:W-:Y:S06]  /*15230*/  HMMA.16816.F32 R60, R8.reuse, R34, R60 ;  /* 0x00000022083c723c */ /* 0x044fec000000183c */
[C---:B------:R-:W-:Y:S06]  /*15240*/  HMMA.16816.F32 R76, R8.reuse, R54, R76 ;  /* 0x00000036084c723c */ /* 0x040fec000000184c */
[C---:B------:R-:W-:Y:S06]  /*15250*/  HMMA.16816.F32 R72, R8.reuse, R32, R72 ;  /* 0x000000200848723c */ /* 0x040fec0000001848 */
[C---:B---3--:R-:W-:Y:S06]  /*15260*/  HMMA.16816.F32 R96, R8.reuse, R4, R96 ;  /* 0x000000040860723c */ /* 0x048fec0000001860 */
[----:B------:R-:W-:Y:S01]  /*15270*/  HMMA.16816.F32 R100, R8, R6, R100 ;  /* 0x000000060864723c */ /* 0x000fe20000001864 */
[----:B------:R-:W-:-:S02]  /*15280*/  IADD3 R226, R67, R44, RZ ;  /* 0x0000002c43e27210 */ /* 0x000fc40007ffe0ff */
[----:B------:R-:W-:Y:S01]  /*15290*/  IADD3 R3, R3, R0, RZ ;  /* 0x0000000003037210 */ /* 0x000fe20007ffe0ff */
[-C--:B------:R-:W-:Y:S02]  /*152a0*/  FMUL.FTZ R57, R41, R19.reuse ;  /* 0x0000001329397220 */ /* 0x080fe40000410000 */
[----:B------:R-:W-:Y:S01]  /*152b0*/  IMAD.IADD R227, R226, 0x1, R225 ;  /* 0x00000001e2e37824 */ /* 0x000fe200078e02e1 */
[--C-:B------:R-:W-:Y:S01]  /*152c0*/  IADD3 R228, R3, 0x8, R226.reuse ;  /* 0x0000000803e47810 */ /* 0x100fe20007ffe0e2 */
[-C--:B------:R-:W-:Y:S01]  /*152d0*/  FMUL.FTZ R25, R63, R19.reuse ;  /* 0x000000133f197220 */ /* 0x080fe20000410000 */
[----:B------:R-:W-:Y:S01]  /*152e0*/  IADD3 R225, R225, 0x8, R226 ;  /* 0x00000008e1e17810 */ /* 0x000fe20007ffe0e2 */
[-C--:B------:R-:W-:Y:S01]  /*152f0*/  FMUL.FTZ R29, R30, R19.reuse ;  /* 0x000000131e1d7220 */ /* 0x080fe20000410000 */
[----:B------:R-:W-:Y:S01]  /*15300*/  VIADDMNMX R226, R3, R226, R69, PT ;  /* 0x000000e203e27246 */ /* 0x000fe20003800145 */
        /* <DEDUP_REMOVED lines=22> */
[----:B------:R2:W3:Y:S08]  /*15470*/  MUFU.TANH R73, R61 ;  /* 0x0000003d00497308 */ /* 0x0004f00000002400 */
[----:B------:R-:W4:Y:S08]  /*15480*/  MUFU.TANH R51, R51 ;  /* 0x0000003300337308 */ /* 0x000f300000002400 */
[----:B------:R-:W1:Y:S08]  /*15490*/  MUFU.TANH R85, R85 ;  /* 0x0000005500557308 */ /* 0x000e700000002400 */
[----:B------:R-:W1:Y:S08]  /*154a0*/  MUFU.TANH R71, R71 ;  /* 0x0000004700477308 */ /* 0x000e700000002400 */
[----:B------:R2:W1:Y:S08]  /*154b0*/  MUFU.TANH R53, R28 ;  /* 0x0000001c00357308 */ /* 0x0004700000002400 */
        /* <DEDUP_REMOVED lines=25> */
[----:B------:R-:W1:Y:S01]  /*15650*/  MUFU.TANH R63, R63 ;  /* 0x0000003f003f7308 */ /* 0x000e620000002400 */
[----:B------:R-:W-:Y:S01]  /*15660*/  BSSY B1, `(.L_x_7372) ;  /* 0x00000b0000017945 */ /* 0x000fe20003800000 */
[----:B------:R-:W-:Y:S01]  /*15670*/  VIMNMX R228, R228, R69, PT ;  /* 0x00000045e4e47248 */ /* 0x000fe20003fe0100 */
[----:B------:R-:W-:Y:S01]  /*15680*/  VIADD R191, R199, 0x2000 ;  /* 0x00002000c7bf7836 */ /* 0x000fe20000000000 */
[----:B------:R-:W-:Y:S01]  /*15690*/  ISETP.NE.AND.EX P0, PT, R221, RZ, PT, P0 ;  /* 0x000000ffdd00720c */ /* 0x000fe20003f05300 */
[----:B------:R-:W-:Y:S01]  /*156a0*/  VIADD R187, R199, 0x4000 ;  /* 0x00004000c7bb7836 */ /* 0x000fe20000000000 */
[----:B------:R-:W-:-:S02]  /*156b0*/  VIADDMNMX R230, R227, -R18, RZ, !PT ;  /* 0x80000012e3e67246 */ /* 0x000fc400078001ff */
[----:B------:R-:W-:Y:S02]  /*156c0*/  VIADDMNMX R229, R225, -R18, RZ, !PT ;  /* 0x80000012e1e57246 */ /* 0x000fe400078001ff */
[C---:B------:R-:W-:Y:S02]  /*156d0*/  IADD3 R195, R199.reuse, 0x800, RZ ;  /* 0x00000800c7c37810 */ /* 0x040fe40007ffe0ff */
[C---:B------:R-:W-:Y:S02]  /*156e0*/  IADD3 R194, R199.reuse, 0x1000, RZ ;  /* 0x00001000c7c27810 */ /* 0x040fe40007ffe0ff */
[C---:B------:R-:W-:Y:S02]  /*156f0*/  IADD3 R193, R199.reuse, 0x1800, RZ ;  /* 0x00001800c7c17810 */ /* 0x040fe40007ffe0ff */
[C---:B------:R-:W-:Y:S02]  /*15700*/  IADD3 R190, R199.reuse, 0x2800, RZ ;  /* 0x00002800c7be7810 */ /* 0x040fe40007ffe0ff */
[----:B------:R-:W-:-:S02]  /*15710*/  IADD3 R189, R199, 0x3000, RZ ;  /* 0x00003000c7bd7810 */ /* 0x000fc40007ffe0ff */
[C---:B------:R-:W-:Y:S02]  /*15720*/  IADD3 R188, R199.reuse, 0x3800, RZ ;  /* 0x00003800c7bc7810 */ /* 0x040fe40007ffe0ff */
[C---:B------:R-:W-:Y:S02]  /*15730*/  IADD3 R186, R199.reuse, 0x4800, RZ ;  /* 0x00004800c7ba7810 */ /* 0x040fe40007ffe0ff */
[C---:B------:R-:W-:Y:S02]  /*15740*/  IADD3 R185, R199.reuse, 0x5000, RZ ;  /* 0x00005000c7b97810 */ /* 0x040fe40007ffe0ff */
[----:B------:R-:W-:Y:S01]  /*15750*/  IADD3 R184, R199, 0x5800, RZ ;  /* 0x00005800c7b87810 */ /* 0x000fe20007ffe0ff */
[----:B------:R-:W-:Y:S06]  /*15760*/  BAR.SYNC.DEFER_BLOCKING 0x0 ;  /* 0x0000000000007b1d */ /* 0x000fec0000010000 */
[----:B-1234-:R-:W-:Y:S05]  /*15770*/  @!P5 BRA `(.L_x_7373) ;  /* 0x000000080078d947 */ /* 0x01efea0003800000 */
[----:B------:R-:W-:Y:S04]  /*15780*/  BSSY B0, `(.L_x_7374) ;  /* 0x0000041000007945 */ /* 0x000fe80003800000 */
[----:B------:R-:W-:Y:S05]  /*15790*/  @!P0 BRA `(.L_x_7375) ;  /* 0x0000000000f08947 */ /* 0x000fea0003800000 */
[----:B------:R-:W2:Y:S01]  /*157a0*/  LD.E R75, desc[UR6][R16.64+0x170] ;  /* 0x00017006104b7980 */ /* 0x000ea2000c101900 */
[----:B------:R-:W-:Y:S02]  /*157b0*/  IADD3 R10, R2, -0x40, RZ ;  /* 0xffffffc0020a7810 */ /* 0x000fe40007ffe0ff */
[----:B------:R-:W-:Y:S01]  /*157c0*/  IABS R4, R2 ;  /* 0x0000000200047213 */ /* 0x000fe20000000000 */
[----:B------:R-:W3:Y:S01]  /*157d0*/  LD.E.64 R76, desc[UR6][R16.64+0x20] ;  /* 0x00002006104c7980 */ /* 0x000ee2000c101b00 */
[----:B------:R-:W-:Y:S02]  /*157e0*/  IABS R0, R10 ;  /* 0x0000000a00007213 */ /* 0x000fe40000000000 */
[-C--:B--2---:R-:W-:Y:S02]  /*157f0*/  IABS R6, R75.reuse ;  /* 0x0000004b00067213 */ /* 0x084fe40000000000 */
[-C--:B------:R-:W-:Y:S02]  /*15800*/  IABS R11, R75.reuse ;  /* 0x0000004b000b7213 */ /* 0x080fe40000000000 */
[----:B------:R-:W1:Y:S01]  /*15810*/  I2F.RP R8, R6 ;  /* 0x0000000600087306 */ /* 0x000e620000209400 */
[----:B------:R-:W-:-:S02]  /*15820*/  LOP3.LUT R10, R10, R75, RZ, 0x3c, !PT ;  /* 0x0000004b0a0a7212 */ /* 0x000fc400078e3cff */
[----:B------:R-:W-:Y:S02]  /*15830*/  IADD3 R11, RZ, -R11, RZ ;  /* 0x8000000bff0b7210 */ /* 0x000fe40007ffe0ff */
[----:B------:R-:W-:-:S03]  /*15840*/  ISETP.GE.AND P1, PT, R10, RZ, PT ;  /* 0x000000ff0a00720c */ /* 0x000fc60003f26270 */
[----:B-1----:R-:W1:Y:S02]  /*15850*/  MUFU.RCP R68, R8 ;  /* 0x0000000800447308 */ /* 0x002e640000001000 */
[----:B-1----:R-:W-:-:S06]  /*15860*/  VIADD R68, R68, 0xffffffe ;  /* 0x0ffffffe44447836 */ /* 0x002fcc0000000000 */
[----:B------:R-:W1:Y:S02]  /*15870*/  F2I.FTZ.U32.TRUNC.NTZ R69, R68 ;  /* 0x0000004400457305 */ /* 0x000e64000021f000 */
[----:B-1----:R-:W-:Y:S02]  /*15880*/  IMAD.MOV R19, RZ, RZ, -R69 ;  /* 0x000000ffff137224 */ /* 0x002fe400078e0a45 */
[----:B------:R-:W-:Y:S02]  /*15890*/  IMAD.MOV.U32 R68, RZ, RZ, RZ ;  /* 0x000000ffff447224 */ /* 0x000fe400078e00ff */
[----:B------:R-:W-:-:S04]  /*158a0*/  IMAD R19, R19, R6, RZ ;  /* 0x0000000613137224 */ /* 0x000fc800078e02ff */
[----:B------:R-:W-:Y:S02]  /*158b0*/  IMAD.HI.U32 R19, R69, R19, R68 ;  /* 0x0000001345137227 */ /* 0x000fe400078e0044 */
[----:B------:R-:W2:Y:S04]  /*158c0*/  LD.E.64 R68, desc[UR6][R16.64+0x38] ;  /* 0x0000380610447980 */ /* 0x000ea8000c101b00 */
[----:B------:R-:W-:-:S04]  /*158d0*/  IMAD.HI.U32 R8, R19, R0, RZ ;  /* 0x0000000013087227 */ /* 0x000fc800078e00ff */
[----:B------:R-:W-:-:S04]  /*158e0*/  IMAD.HI.U32 R12, R19, R4, RZ ;  /* 0x00000004130c7227 */ /* 0x000fc800078e00ff */
[----:B------:R-:W-:Y:S01]  /*158f0*/  IMAD R19, R8, R11, R0 ;  /* 0x0000000b08137224 */ /* 0x000fe200078e0200 */
[----:B------:R-:W-:Y:S01]  /*15900*/  LOP3.LUT R0, R2, R75, RZ, 0x3c, !PT ;  /* 0x0000004b02007212 */ /* 0x000fe200078e3cff */
[----:B------:R-:W-:-:S03]  /*15910*/  IMAD R11, R12, R11, R4 ;  /* 0x0000000b0c0b7224 */ /* 0x000fc600078e0204 */
[C---:B------:R-:W-:Y:S02]  /*15920*/  ISETP.GT.U32.AND P2, PT, R6.reuse, R19, PT ;  /* 0x000000130600720c */ /* 0x040fe40003f44070 */
[----:B------:R-:W-:-:S11]  /*15930*/  ISETP.GT.U32.AND P3, PT, R6, R11, PT ;  /* 0x0000000b0600720c */ /* 0x000fd60003f64070 */
[----:B------:R-:W-:Y:S01]  /*15940*/  @!P2 IMAD.IADD R19, R19, 0x1, -R6 ;  /* 0x000000011313a824 */ /* 0x000fe200078e0a06 */
[----:B------:R-:W-:Y:S01]  /*15950*/  @!P2 IADD3 R8, R8, 0x1, RZ ;  /* 0x000000010808a810 */ /* 0x000fe20007ffe0ff */
[----:B------:R-:W-:Y:S01]  /*15960*/  @!P3 VIADD R12, R12, 0x1 ;  /* 0x000000010c0cb836 */ /* 0x000fe20000000000 */
[-C--:B------:R-:W-:Y:S02]  /*15970*/  @!P3 IADD3 R11, R11, -R6.reuse, RZ ;  /* 0x800000060b0bb210 */ /* 0x080fe40007ffe0ff */
[-C--:B------:R-:W-:Y:S02]  /*15980*/  ISETP.GE.U32.AND P4, PT, R19, R6.reuse, PT ;  /* 0x000000061300720c */ /* 0x080fe40003f86070 */
[----:B------:R-:W-:Y:S02]  /*15990*/  ISETP.GE.U32.AND P6, PT, R11, R6, PT ;  /* 0x000000060b00720c */ /* 0x000fe40003fc6070 */
[----:B------:R-:W-:Y:S02]  /*159a0*/  ISETP.GE.AND P3, PT, R0, RZ, PT ;  /* 0x000000ff0000720c */ /* 0x000fe40003f66270 */
        /* <DEDUP_REMOVED lines=9> */
[C---:B------:R-:W-:Y:S01]  /*15a40*/  IMAD.WIDE R78, R11.reuse, 0x4, R220 ;  /* 0x000000040b4e7825 */ /* 0x040fe200078e02dc */
[----:B------:R-:W4:Y:S04]  /*15a50*/  LD.E R6, desc[UR6][R82.64] ;  /* 0x0000000652067980 */ /* 0x000f28000c101900 */
[----:B------:R-:W4:Y:S01]  /*15a60*/  LD.E R19, desc[UR6][R78.64] ;  /* 0x000000064e137980 */ /* 0x000f22000c101900 */
[----:B------:R-:W-:-:S04]  /*15a70*/  IMAD.IADD R4, R11, 0x1, -R0 ;  /* 0x000000010b047824 */ /* 0x000fc800078e0a00 */
[----:B------:R-:W-:-:S05]  /*15a80*/  IMAD R4, R75, R4, -0x40 ;  /* 0xffffffc04b047424 */ /* 0x000fca00078e0204 */
[----:B------:R-:W-:Y:S01]  /*15a90*/  SHF.R.S32.HI R11, RZ, 0x1f, R4 ;  /* 0x0000001fff0b7819 */ /* 0x000fe20000011404 */
[-C--:B--2---:R-:W-:Y:S02]  /*15aa0*/  IMAD R0, R69, R4.reuse, RZ ;  /* 0x0000000445007224 */ /* 0x084fe400078e02ff */
[----:B------:R-:W-:-:S04]  /*15ab0*/  IMAD.WIDE.U32 R74, R68, R4, RZ ;  /* 0x00000004444a7225 */ /* 0x000fc800078e00ff */
[----:B------:R-:W-:-:S04]  /*15ac0*/  IMAD R0, R68, R11, R0 ;  /* 0x0000000b44007224 */ /* 0x000fc800078e0200 */
[----:B------:R-:W-:Y:S01]  /*15ad0*/  IMAD.IADD R75, R75, 0x1, R0 ;  /* 0x000000014b4b7824 */ /* 0x000fe200078e0200 */
[----:B----4-:R-:W-:-:S04]  /*15ae0*/  IADD3 R19, -R19, R6, RZ ;  /* 0x0000000613137210 */ /* 0x010fc80007ffe1ff */
[----:B------:R-:W-:Y:S01]  /*15af0*/  SHF.R.S32.HI R4, RZ, 0x1f, R19 ;  /* 0x0000001fff047819 */ /* 0x000fe20000011413 */
[----:B---3--:R-:W-:Y:S02]  /*15b00*/  IMAD R11, R77, R19, RZ ;  /* 0x000000134d0b7224 */ /* 0x008fe400078e02ff */
[----:B------:R-:W-:-:S04]  /*15b10*/  IMAD.WIDE.U32 R74, R19, R76, R74 ;  /* 0x0000004c134a7225 */ /* 0x000fc800078e004a */
[----:B------:R-:W-:Y:S02]  /*15b20*/  IMAD R4, R76, R4, R11 ;  /* 0x000000044c047224 */ /* 0x000fe400078e020b */
[----:B------:R-:W-:-:S03]  /*15b30*/  IMAD.MOV.U32 R0, RZ, RZ, R74 ;  /* 0x000000ffff007224 */ /* 0x000fc600078e004a */
[----:B------:R-:W-:Y:S01]  /*15b40*/  IADD3 R4, R75, R4, RZ ;  /* 0x000000044b047210 */ /* 0x000fe20007ffe0ff */
[----:B------:R-:W-:Y:S05]  /*15b50*/  BRA `(.L_x_7376) ;  /* 0x00000000000c7947 */ /* 0x000fea0003800000 */
.L_x_7375:
[----:B------:R-:W2:Y:S02]  /*15b60*/  LD.E R0, desc[UR6][R16.64+0x38] ;  /* 0x0000380610007980 */ /* 0x000ea4000c101900 */
[----:B--2---:R-:W-:-:S04]  /*15b70*/  LEA R0, -R0, RZ, 0x6 ;  /* 0x000000ff00007211 */ /* 0x004fc800078e31ff */
[----:B------:R-:W-:Y:S02]  /*15b80*/  SHF.R.S32.HI R4, RZ, 0x1f, R0 ;  /* 0x0000001fff047819 */ /* 0x000fe40000011400 */
.L_x_7376:
[----:B------:R-:W-:Y:S05]  /*15b90*/  BSYNC B0 ;  /* 0x0000000000007941 */ /* 0x000fea0003800000 */
.L_x_7374:
[C---:B------:R-:W-:Y:S02]  /*15ba0*/  LOP3.LUT P6, RZ, R223.reuse, 0x1, RZ, 0xc0, !PT ;  /* 0x00000001dfff7812 */ /* 0x040fe400078cc0ff */
[C---:B------:R-:W-:Y:S02]  /*15bb0*/  LOP3.LUT P4, RZ, R223.reuse, 0x2, RZ, 0xc0, !PT ;  /* 0x00000002dfff7812 */ /* 0x040fe4000788c0ff */
[----:B------:R-:W-:Y:S02]  /*15bc0*/  LOP3.LUT P3, RZ, R223, 0x4, RZ, 0xc0, !PT ;  /* 0x00000004dfff7812 */ /* 0x000fe4000786c0ff */
[C---:B------:R-:W-:Y:S02]  /*15bd0*/  LEA R76, P2, R0.reuse, R212, 0x1 ;  /* 0x000000d4004c7211 */ /* 0x040fe400078408ff */
[C---:B------:R-:W-:Y:S02]  /*15be0*/  IADD3 R19, P1, R0.reuse, R209, RZ ;  /* 0x000000d100137210 */ /* 0x040fe40007f3e0ff */
[----:B------:R-:W-:-:S03]  /*15bf0*/  LEA.HI.X R77, R0, R213, R4, 0x1, P2 ;  /* 0x000000d5004d7211 */ /* 0x000fc600010f0c04 */
        /* <DEDUP_REMOVED lines=9> */
[C---:B------:R-:W-:Y:S02]  /*15c90*/  @P4 LEA.HI.X R69, R19.reuse, R213, R4, 0x1, P2 ;  /* 0x000000d513454211 */ /* 0x040fe400010f0c04 */
[C---:B------:R-:W-:Y:S01]  /*15ca0*/  @P3 LEA R18, P1, R19.reuse, R212, 0x1 ;  /* 0x000000d413123211 */ /* 0x040fe200078208ff */
[----:B------:R-:W-:Y:S01]  /*15cb0*/  @!PT LDS RZ, [RZ] ;  /* 0x00000000fffff984 */ /* 0x000fe20000000800 */
[----:B------:R-:W-:Y:S01]  /*15cc0*/  @!PT LDS RZ, [RZ] ;  /* 0x00000000fffff984 */ /* 0x000fe20000000800 */
[----:B------:R-:W-:Y:S01]  /*15cd0*/  @!PT LDS RZ, [RZ] ;  /* 0x00000000fffff984 */ /* 0x000fe20000000800 */
[----:B------:R1:W-:Y:S01]  /*15ce0*/  @P4 LDGSTS.E.BYPASS.LTC128B.128 [R219+0x8000], desc[UR6][R76.64+0x80] ;  /* 0x080000804cdb4fae */ /* 0x0003e2000b901d46 */
[----:B------:R-:W-:-:S02]  /*15cf0*/  IADD3 R11, P2, R19, R209, RZ ;  /* 0x000000d1130b7210 */ /* 0x000fc40007f5e0ff */
[-C--:B------:R-:W-:Y:S01]  /*15d00*/  @P3 LEA.HI.X R19, R19, R213.reuse, R4, 0x1, P1 ;  /* 0x000000d513133211 */ /* 0x080fe200008f0c04 */
[----:B------:R1:W-:Y:S01]  /*15d10*/  @!P4 STS.128 [R219+0x8000], RZ ;  /* 0x008000ffdb00c388 */ /* 0x0003e20000000c00 */
[CC--:B------:R-:W-:Y:S01]  /*15d20*/  @P6 LEA R82, P1, R11.reuse, R212.reuse, 0x1 ;  /* 0x000000d40b526211 */ /* 0x0c0fe200078208ff */
[----:B------:R-:W-:Y:S01]  /*15d30*/  IMAD.X R4, R4, 0x1, R210, P2 ;  /* 0x0000000104047824 */ /* 0x000fe200010e06d2 */
[C---:B------:R-:W-:Y:S01]  /*15d40*/  @P4 LEA R78, P2, R11.reuse, R212, 0x1 ;  /* 0x000000d40b4e4211 */ /* 0x040fe200078408ff */
[----:B------:R-:W-:Y:S01]  /*15d50*/  @!PT LDS RZ, [RZ] ;  /* 0x00000000fffff984 */ /* 0x000fe20000000800 */
[----:B------:R-:W-:Y:S01]  /*15d60*/  @!PT LDS RZ, [RZ] ;  /* 0x00000000fffff984 */ /* 0x000fe20000000800 */
[----:B------:R-:W-:Y:S01]  /*15d70*/  @!PT LDS RZ, [RZ] ;  /* 0x00000000fffff984 */ /* 0x000fe20000000800 */
[----:B------:R1:W-:Y:S03]  /*15d80*/  @P3 LDGSTS.E.BYPASS.LTC128B.128 [R219+0xa000], desc[UR6][R76.64+0x100] ;  /* 0x0a0001004cdb3fae */ /* 0x0003e6000b901d46 */
[CCC-:B------:R-:W-:Y:S01]  /*15d90*/  @P6 LEA.HI.X R83, R11.reuse, R213.reuse, R4.reuse, 0x1, P1 ;  /* 0x000000d50b536211 */ /* 0x1c0fe200008f0c04 */
[----:B------:R1:W-:Y:S01]  /*15da0*/  @!P3 STS.128 [R219+0xa000], RZ ;  /* 0x00a000ffdb00b388 */ /* 0x0003e20000000c00 */
[----:B------:R-:W-:-:S02]  /*15db0*/  @P4 LEA.HI.X R79, R11, R213, R4, 0x1, P2 ;  /* 0x000000d50b4f4211 */ /* 0x000fc400010f0c04 */
[CC--:B------:R-:W-:Y:S01]  /*15dc0*/  @P3 LEA R10, P1, R11.reuse, R212.reuse, 0x1 ;  /* 0x000000d40b0a3211 */ /* 0x0c0fe200078208ff */
[----:B------:R-:W-:Y:S01]  /*15dd0*/  @!PT LDS RZ, [RZ] ;  /* 0x00000000fffff984 */ /* 0x000fe20000000800 */
[----:B------:R-:W-:Y:S01]  /*15de0*/  @!PT LDS RZ, [RZ] ;  /* 0x00000000fffff984 */ /* 0x000fe20000000800 */
[----:B------:R-:W-:Y:S01]  /*15df0*/  @!PT LDS RZ, [RZ] ;  /* 0x00000000fffff984 */ /* 0x000fe20000000800 */
[----:B------:R1:W-:Y:S01]  /*15e00*/  @P6 LDGSTS.E.BYPASS.LTC128B.128 [R219+0x6800], desc[UR6][R74.64] ;  /* 0x068000004adb6fae */ /* 0x0003e2000b901d46 */
[C---:B------:R-:W-:Y:S02]  /*15e10*/  IADD3 R0, P2, R11.reuse, R209, RZ ;  /* 0x000000d10b007210 */ /* 0x040fe40007f5e0ff */
[-C--:B------:R-:W-:Y:S01]  /*15e20*/  @P3 LEA.HI.X R11, R11, R213.reuse, R4, 0x1, P1 ;  /* 0x000000d50b0b3211 */ /* 0x080fe200008f0c04 */
[----:B------:R1:W-:Y:S01]  /*15e30*/  @!P6 STS.128 [R219+0x6800], RZ ;  /* 0x006800ffdb00e388 */ /* 0x0003e20000000c00 */
[-C--:B------:R-:W-:Y:S01]  /*15e40*/  @P6 LEA R88, P1, R0, R212.reuse, 0x1 ;  /* 0x000000d400586211 */ /* 0x080fe200078208ff */
[----:B------:R-:W-:Y:S01]  /*15e50*/  IMAD.X R4, R4, 0x1, R210, P2 ;  /* 0x0000000104047824 */ /* 0x000fe200010e06d2 */
[CC--:B------:R-:W-:Y:S01]  /*15e60*/  @P4 LEA R86, P2, R0.reuse, R212.reuse, 0x1 ;  /* 0x000000d400564211 */ /* 0x0c0fe200078408ff */
[----:B------:R-:W-:Y:S01]  /*15e70*/  @!PT LDS RZ, [RZ] ;  /* 0x00000000fffff984 */ /* 0x000fe20000000800 */
[----:B------:R-:W-:Y:S01]  /*15e80*/  @!PT LDS RZ, [RZ] ;  /* 0x00000000fffff984 */ /* 0x000fe20000000800 */
[----:B------:R-:W-:Y:S01]  /*15e90*/  @!PT LDS RZ, [RZ] ;  /* 0x00000000fffff984 */ /* 0x000fe20000000800 */
[----:B------:R1:W-:Y:S03]  /*15ea0*/  @P4 LDGSTS.E.BYPASS.LTC128B.128 [R219+0x8800], desc[UR6][R68.64+0x80] ;  /* 0x0880008044db4fae */ /* 0x0003e6000b901d46 */
[CC--:B------:R-:W-:Y:S01]  /*15eb0*/  @P6 LEA.HI.X R89, R0.reuse, R213.reuse, R4, 0x1, P1 ;  /* 0x000000d500596211 */ /* 0x0c0fe200008f0c04 */
[----:B------:R1:W-:Y:S01]  /*15ec0*/  @!P4 STS.128 [R219+0x8800], RZ ;  /* 0x008800ffdb00c388 */ /* 0x0003e20000000c00 */
[C---:B------:R-:W-:Y:S01]  /*15ed0*/  @P3 LEA R90, P1, R0.reuse, R212, 0x1 ;  /* 0x000000d4005a3211 */ /* 0x040fe200078208ff */
[----:B------:R-:W-:Y:S01]  /*15ee0*/  IMAD.MOV.U32 R212, RZ, RZ, R76 ;  /* 0x000000ffffd47224 */ /* 0x000fe200078e004c */
[CCC-:B------:R-:W-:Y:S01]  /*15ef0*/  @P4 LEA.HI.X R87, R0.reuse, R213.reuse, R4.reuse, 0x1, P2 ;  /* 0x000000d500574211 */ /* 0x1c0fe200010f0c04 */
[----:B------:R-:W-:Y:S01]  /*15f00*/  @!PT LDS RZ, [RZ] ;  /* 0x00000000fffff984 */ /* 0x000fe20000000800 */
[----:B------:R-:W-:Y:S01]  /*15f10*/  @!PT LDS RZ, [RZ] ;  /* 0x00000000fffff984 */ /* 0x000fe20000000800 */
[----:B------:R-:W-:Y:S01]  /*15f20*/  @!PT LDS RZ, [RZ] ;  /* 0x00000000fffff984 */ /* 0x000fe20000000800 */
[----:B------:R1:W-:Y:S01]  /*15f30*/  @P3 LDGSTS.E.BYPASS.LTC128B.128 [R219+0xa800], desc[UR6][R18.64+0x100] ;  /* 0x0a80010012db3fae */ /* 0x0003e2000b901d46 */
[----:B------:R-:W-:Y:S01]  /*15f40*/  @P3 LEA.HI.X R91, R0, R213, R4, 0x1, P1 ;  /* 0x000000d5005b3211 */ /* 0x000fe200008f0c04 */
[----:B------:R-:W-:-:S02]  /*15f50*/  IMAD.MOV.U32 R213, RZ, RZ, R77 ;  /* 0x000000ffffd57224 */ /* 0x000fc400078e004d */
        /* <DEDUP_REMOVED lines=32> */
.L_x_7373:
[----:B------:R-:W-:Y:S05]  /*16160*/  BSYNC B1 ;  /* 0x0000000000017941 */ /* 0x000fea0003800000 */
.L_x_7372:
[----:B------:R2:W3:Y:S01]  /*16170*/  LD.E R165, desc[UR6][R16.64+0xdc] ;  /* 0x0000dc0610a57980 */ /* 0x0004e2000c101900 */
[----:B------:R-:W-:-:S04]  /*16180*/  IMAD.IADD R0, R2, 0x1, R133 ;  /* 0x0000000102007824 */ /* 0x000fc800078e0285 */
[----:B------:R-:W-:Y:S02]  /*16190*/  IMAD.IADD R2, R225, 0x1, -R0 ;  /* 0x00000001e1027824 */ /* 0x000fe400078e0a00 */
[C---:B-1----:R-:W-:Y:S02]  /*161a0*/  VIADD R11, R0.reuse, 0x9 ;  /* 0x00000009000b7836 */ /* 0x042fe40000000000 */
[C---:B------:R-:W-:Y:S01]  /*161b0*/  VIADD R8, R0.reuse, 0x11 ;  /* 0x0000001100087836 */ /* 0x040fe20000000000 */
[----:B------:R-:W-:Y:S01]  /*161c0*/  IABS R2, R2 ;  /* 0x0000000200027213 */ /* 0x000fe20000000000 */
[----:B------:R-:W-:Y:S02]  /*161d0*/  IMAD.IADD R6, R227, 0x1, -R11 ;  /* 0x00000001e3067824 */ /* 0x000fe400078e0a0b */
[C---:B------:R-:W-:Y:S01]  /*161e0*/  VIADD R26, R0.reuse, 0x1 ;  /* 0x00000001001a7836 */ /* 0x040fe20000000000 */
[----:B------:R-:W-:Y:S01]  /*161f0*/  I2FP.F32.S32 R2, R2 ;  /* 0x0000000200027245 */ /* 0x000fe20000201400 */
[C---:B------:R-:W-:Y:S01]  /*16200*/  VIADD R24, R0.reuse, 0x8 ;  /* 0x0000000800187836 */ /* 0x040fe20000000000 */
[----:B------:R-:W-:Y:S01]  /*16210*/  IABS R6, R6 ;  /* 0x0000000600067213 */ /* 0x000fe20000000000 */
[----:B------:R-:W-:-:S02]  /*16220*/  VIADD R22, R0, 0x18 ;  /* 0x0000001800167836 */ /* 0x000fc40000000000 */
[----:B------:R-:W-:Y:S01]  /*16230*/  FFMA.FTZ R85, -R224, R2, R85 ;  /* 0x00000002e0557223 */ /* 0x000fe20000010155 */
[----:B------:R-:W-:Y:S01]  /*16240*/  I2FP.F32.S32 R6, R6 ;  /* 0x0000000600067245 */ /* 0x000fe20000201400 */
[C---:B------:R-:W-:Y:S02]  /*16250*/  IMAD.IADD R2, R227.reuse, 0x1, -R8 ;  /* 0x00000001e3027824 */ /* 0x040fe400078e0a08 */
[C---:B------:R-:W-:Y:S02]  /*16260*/  IMAD.IADD R4, R227.reuse, 0x1, -R0 ;  /* 0x00000001e3047824 */ /* 0x040fe400078e0a00 */
[----:B------:R-:W-:Y:S02]  /*16270*/  VIADD R20, R0, 0x19 ;  /* 0x0000001900147836 */ /* 0x000fe40000000000 */
[----:B------:R-:W-:Y:S01]  /*16280*/  FFMA.FTZ R81, -R224, R6, R81 ;  /* 0x00000006e0517223 */ /* 0x000fe20000010151 */
[C---:B------:R-:W-:Y:S01]  /*16290*/  IMAD.IADD R30, R227.reuse, 0x1, -R26 ;  /* 0x00000001e31e7824 */ /* 0x040fe200078e0a1a */
[----:B------:R-:W-:Y:S01]  /*162a0*/  IABS R2, R2 ;  /* 0x0000000200027213 */ /* 0x000fe20000000000 */
[C---:B------:R-:W-:Y:S01]  /*162b0*/  IMAD.IADD R12, R227.reuse, 0x1, -R24 ;  /* 0x00000001e30c7824 */ /* 0x040fe200078e0a18 */
[----:B------:R-:W-:Y:S01]  /*162c0*/  IABS R4, R4 ;  /* 0x0000000400047213 */ /* 0x000fe20000000000 */
[----:B------:R-:W-:-:S02]  /*162d0*/  IMAD.IADD R28, R227, 0x1, -R22 ;  /* 0x00000001e31c7824 */ /* 0x000fc400078e0a16 */
[----:B------:R-:W-:Y:S02]  /*162e0*/  VIADD R6, R0, 0x20 ;  /* 0x0000002000067836 */ /* 0x000fe40000000000 */
[C---:B------:R-:W-:Y:S01]  /*162f0*/  IMAD.IADD R18, R227.reuse, 0x1, -R20 ;  /* 0x00000001e3127824 */ /* 0x040fe200078e0a14 */
[----:B------:R-:W-:Y:S01]  /*16300*/  IABS R30, R30 ;  /* 0x0000001e001e7213 */ /* 0x000fe20000000000 */
[----:B--2---:R-:W-:Y:S01]  /*16310*/  IMAD.IADD R16, R227, 0x1, -R6 ;  /* 0x00000001e3107824 */ /* 0x004fe200078e0a06 */
[----:B------:R-:W-:Y:S02]  /*16320*/  IABS R12, R12 ;  /* 0x0000000c000c7213 */ /* 0x000fe40000000000 */
[----:B------:R-:W-:Y:S02]  /*16330*/  I2FP.F32.S32 R2, R2 ;  /* 0x0000000200027245 */ /* 0x000fe40000201400 */
[----:B------:R-:W-:Y:S02]  /*16340*/  IABS R28, R28 ;  /* 0x0000001c001c7213 */ /* 0x000fe40000000000 */
[----:B------:R-:W-:-:S02]  /*16350*/  I2FP.F32.S32 R4, R4 ;  /* 0x0000000400047245 */ /* 0x000fc40000201400 */
[----:B------:R-:W-:Y:S01]  /*16360*/  IABS R18, R18 ;  /* 0x0000001200127213 */ /* 0x000fe20000000000 */
[----:B------:R-:W-:Y:S01]  /*16370*/  VIADD R10, R0, 0x10 ;  /* 0x00000010000a7836 */ /* 0x000fe20000000000 */
[----:B------:R-:W-:Y:S01]  /*16380*/  I2FP.F32.S32 R30, R30 ;  /* 0x0000001e001e7245 */ /* 0x000fe20000201400 */
[C---:B------:R-:W-:Y:S01]  /*16390*/  FFMA.FTZ R17, -R224.reuse, R2, R57 ;  /* 0x00000002e0117223 */ /* 0x040fe20000010139 */
[----:B------:R-:W-:Y:S02]  /*163a0*/  I2FP.F32.S32 R12, R12 ;  /* 0x0000000c000c7245 */ /* 0x000fe40000201400 */
[----:B------:R-:W-:Y:S01]  /*163b0*/  I2FP.F32.S32 R28, R28 ;  /* 0x0000001c001c7245 */ /* 0x000fe20000201400 */
[----:B------:R-:W-:Y:S01]  /*163c0*/  FFMA.FTZ R45, -R224, R4, R45 ;  /* 0x00000004e02d7223 */ /* 0x000fe2000001012d */
[----:B------:R-:W-:Y:S01]  /*163d0*/  IABS R16, R16 ;  /* 0x0000001000107213 */ /* 0x000fe20000000000 */
[----:B------:R-:W-:Y:S01]  /*163e0*/  VIADD R2, R0, 0x28 ;  /* 0x0000002800027836 */ /* 0x000fe20000000000 */
[----:B------:R-:W-:Y:S01]  /*163f0*/  I2FP.F32.S32 R18, R18 ;  /* 0x0000001200127245 */ /* 0x000fe20000201400 */
[----:B------:R-:W-:-:S02]  /*16400*/  IMAD.IADD R4, R227, 0x1, -R10 ;  /* 0x00000001e3047824 */ /* 0x000fc400078e0a0a */
[C---:B------:R-:W-:Y:S01]  /*16410*/  FFMA.FTZ R30, -R224.reuse, R30, R51 ;  /* 0x0000001ee01e7223 */ /* 0x040fe20000010133 */
[C---:B------:R-:W-:Y:S01]  /*16420*/  FFMA.FTZ R51, -R224.reuse, R12, R53 ;  /* 0x0000000ce0337223 */ /* 0x040fe20000010135 */
[----:B------:R-:W-:Y:S01]  /*16430*/  I2FP.F32.S32 R16, R16 ;  /* 0x0000001000107245 */ /* 0x000fe20000201400 */
[C---:B------:R-:W-:Y:S01]  /*16440*/  FFMA.FTZ R28, -R224.reuse, R28, R13 ;  /* 0x0000001ce01c7223 */ /* 0x040fe2000001010d */
[C---:B------:R-:W-:Y:S02]  /*16450*/  IMAD.IADD R12, R227.reuse, 0x1, -R2 ;  /* 0x00000001e30c7824 */ /* 0x040fe400078e0a02 */
[----:B------:R-:W-:Y:S01]  /*16460*/  FFMA.FTZ R13, -R224, R18, R59 ;  /* 0x00000012e00d7223 */ /* 0x000fe2000001013b */
[----:B------:R-:W-:Y:S01]  /*16470*/  VIADD R18, R0, 0x29 ;  /* 0x0000002900127836 */ /* 0x000fe20000000000 */
[----:B------:R-:W-:Y:S01]  /*16480*/  IABS R4, R4 ;  /* 0x0000000400047213 */ /* 0x000fe20000000000 */
[----:B------:R-:W-:Y:S01]  /*16490*/  FFMA.FTZ R239, -R224, R16, R15 ;  /* 0x00000010e0ef7223 */ /* 0x000fe2000001010f */
[----:B------:R-:W-:Y:S01]  /*164a0*/  ISETP.GE.AND P3, PT, R24, R230, PT ;  /* 0x000000e61800720c */ /* 0x000fe20003f66270 */
[----:B------:R-:W-:Y:S01]  /*164b0*/  IMAD.IADD R15, R227, 0x1, -R18 ;  /* 0x00000001e30f7824 */ /* 0x000fe200078e0a12 */
[----:B------:R-:W-:-:S02]  /*164c0*/  IABS R12, R12 ;  /* 0x0000000c000c7213 */ /* 0x000fc40000000000 */
[----:B------:R-:W-:Y:S02]  /*164d0*/  I2FP.F32.S32 R4, R4 ;  /* 0x0000000400047245 */ /* 0x000fe40000201400 */
[----:B------:R-:W-:Y:S02]  /*164e0*/  ISETP.GE.OR P3, PT, R24, R226, !P3 ;  /* 0x000000e21800720c */ /* 0x000fe40005f66670 */
[----:B------:R-:W-:Y:S01]  /*164f0*/  I2FP.F32.S32 R12, R12 ;  /* 0x0000000c000c7245 */ /* 0x000fe20000201400 */
[----:B------:R-:W-:Y:S01]  /*16500*/  FFMA.FTZ R19, -R224, R4, R55 ;  /* 0x00000004e0137223 */ /* 0x000fe20000010137 */
[----:B------:R-:W-:Y:S01]  /*16510*/  IABS R15, R15 ;  /* 0x0000000f000f7213 */ /* 0x000fe20000000000 */
[----:B------:R-:W-:Y:S01]  /*16520*/  VIADD R4, R0, 0x21 ;  /* 0x0000002100047836 */ /* 0x000fe20000000000 */
[----:B------:R-:W-:Y:S02]  /*16530*/  FSEL R51, R51, -INF , !P3 ;  /* 0xff80000033337808 */ /* 0x000fe40005800000 */
[----:B------:R-:W-:Y:S01]  /*16540*/  ISETP.GE.AND P3, PT, R22, R230, PT ;  /* 0x000000e61600720c */ /* 0x000fe20003f66270 */
[----:B------:R-:W-:Y:S01]  /*16550*/  FFMA.FTZ R27, -R224, R12, R27 ;  /* 0x0000000ce01b7223 */ /* 0x000fe2000001011b */
[----:B------:R-:W-:Y:S01]  /*16560*/  I2FP.F32.S32 R15, R15 ;  /* 0x0000000f000f7245 */ /* 0x000fe20000201400 */
[----:B------:R-:W-:Y:S01]  /*16570*/  VIADD R12, R0, 0x38 ;  /* 0x00000038000c7836 */ /* 0x000fe20000000000 */
[----:B------:R-:W-:Y:S01]  /*16580*/  ISETP.GE.OR P3, PT, R22, R226, !P3 ;  /* 0x000000e21600720c */ /* 0x000fe20005f66670 */
[C---:B------:R-:W-:Y:S01]  /*16590*/  IMAD.IADD R14, R227.reuse, 0x1, -R4 ;  /* 0x00000001e30e7824 */ /* 0x040fe200078e0a04 */
[----:B------:R-:W-:Y:S01]  /*165a0*/  ISETP.GE.AND P2, PT, R0, R230, PT ;  /* 0x000000e60000720c */ /* 0x000fe20003f46270 */
[----:B------:R-:W-:-:S02]  /*165b0*/  IMAD.IADD R34, R227, 0x1, -R12 ;  /* 0x00000001e3227824 */ /* 0x000fc400078e0a0c */
[----:B------:R-:W-:Y:S01]  /*165c0*/  FFMA.FTZ R73, -R224, R15, R73 ;  /* 0x0000000fe0497223 */ /* 0x000fe20000010149 */
[----:B------:R-:W-:Y:S02]  /*165d0*/  ISETP.GE.AND P4, PT, R26, R230, PT ;  /* 0x000000e61a00720c */ /* 0x000fe40003f86270 */
[----:B------:R-:W-:Y:S02]  /*165e0*/  FSEL R15, R28, -INF , !P3 ;  /* 0xff8000001c0f7808 */ /* 0x000fe40005800000 */
[----:B------:R-:W-:Y:S02]  /*165f0*/  IABS R14, R14 ;  /* 0x0000000e000e7213 */ /* 0x000fe40000000000 */
[----:B------:R-:W-:Y:S02]  /*16600*/  ISETP.GE.AND P3, PT, R2, R230, PT ;  /* 0x000000e60200720c */ /* 0x000fe40003f66270 */
[-C--:B------:R-:W-:Y:S02]  /*16610*/  ISETP.GE.OR P2, PT, R0, R226.reuse, !P2 ;  /* 0x000000e20000720c */ /* 0x080fe40005746670 */
[----:B------:R-:W-:-:S02]  /*16620*/  ISETP.GE.OR P4, PT, R26, R226, !P4 ;  /* 0x000000e21a00720c */ /* 0x000fc40006786670 */
[----:B------:R-:W-:Y:S02]  /*16630*/  IABS R34, R34 ;  /* 0x0000002200227213 */ /* 0x000fe40000000000 */
[----:B------:R-:W-:Y:S02]  /*16640*/  ISETP.GE.AND P6, PT, R11, R230, PT ;  /* 0x000000e60b00720c */ /* 0x000fe40003fc6270 */
[----:B------:R-:W-:Y:S02]  /*16650*/  I2FP.F32.S32 R14, R14 ;  /* 0x0000000e000e7245 */ /* 0x000fe40000201400 */
[----:B------:R-:W-:Y:S02]  /*16660*/  ISETP.GE.OR P3, PT, R2, R226, !P3 ;  /* 0x000000e20200720c */ /* 0x000fe40005f66670 */
[----:B------:R-:W-:Y:S02]  /*16670*/  FSEL R55, R45, -INF , !P2 ;  /* 0xff8000002d377808 */ /* 0x000fe40005000000 */
[----:B------:R-:W-:-:S02]  /*16680*/  ISETP.GE.AND P2, PT, R10, R230, PT ;  /* 0x000000e60a00720c */ /* 0x000fc40003f46270 */
[----:B------:R-:W-:Y:S02]  /*16690*/  FSEL R53, R30, -INF , !P4 ;  /* 0xff8000001e357808 */ /* 0x000fe40006000000 */
[----:B------:R-:W-:Y:S02]  /*166a0*/  I2FP.F32.S32 R34, R34 ;  /* 0x0000002200227245 */ /* 0x000fe40000201400 */
[----:B------:R-:W-:Y:S02]  /*166b0*/  ISETP.GE.AND P4, PT, R8, R230, PT ;  /* 0x000000e60800720c */ /* 0x000fe40003f86270 */
[----:B------:R-:W-:Y:S01]  /*166c0*/  ISETP.GE.OR P6, PT, R11, R226, !P6 ;  /* 0x000000e20b00720c */ /* 0x000fe200077c6670 */
[----:B------:R-:W-:Y:S01]  /*166d0*/  FFMA.FTZ R37, -R224, R14, R37 ;  /* 0x0000000ee0257223 */ /* 0x000fe20000010125 */
[----:B------:R-:W-:Y:S01]  /*166e0*/  FSEL R237, R27, -INF , !P3 ;  /* 0xff8000001bed7808 */ /* 0x000fe20005800000 */
[----:B------:R-:W-:Y:S01]  /*166f0*/  VIADD R16, R0, 0x30 ;  /* 0x0000003000107836 */ /* 0x000fe20000000000 */
[----:B------:R-:W-:Y:S01]  /*16700*/  ISETP.GE.AND P3, PT, R12, R230, PT ;  /* 0x000000e60c00720c */ /* 0x000fe20003f66270 */
[----:B------:R-:W-:Y:S01]  /*16710*/  VIADD R14, R0, 0x31 ;  /* 0x00000031000e7836 */ /* 0x000fe20000000000 */
[----:B------:R-:W-:Y:S01]  /*16720*/  ISETP.GE.OR P2, PT, R10, R226, !P2 ;  /* 0x000000e20a00720c */ /* 0x000fe20005746670 */
[----:B------:R-:W-:Y:S01]  /*16730*/  FFMA.FTZ R65, -R224, R34, R65 ;  /* 0x00000022e0417223 */ /* 0x000fe20000010141 */
[----:B------:R-:W-:-:S02]  /*16740*/  FSEL R45, R81, -INF , !P6 ;  /* 0xff800000512d7808 */ /* 0x000fc40007000000 */
[----:B------:R-:W-:Y:S01]  /*16750*/  ISETP.GE.OR P4, PT, R8, R226, !P4 ;  /* 0x000000e20800720c */ /* 0x000fe20006786670 */
[C---:B------:R-:W-:Y:S01]  /*16760*/  IMAD.IADD R38, R227.reuse, 0x1, -R16 ;  /* 0x00000001e3267824 */ /* 0x040fe200078e0a10 */
[----:B------:R-:W-:Y:S01]  /*16770*/  ISETP.GE.AND P6, PT, R20, R230, PT ;  /* 0x000000e61400720c */ /* 0x000fe20003fc6270 */
[----:B------:R-:W-:Y:S01]  /*16780*/  IMAD.IADD R36, R227, 0x1, -R14 ;  /* 0x00000001e3247824 */ /* 0x000fe200078e0a0e */
[----:B------:R-:W-:Y:S02]  /*16790*/  ISETP.GE.AND P1, PT, R0, R229, PT ;  /* 0x000000e50000720c */ /* 0x000fe40003f26270 */
[----:B------:R-:W-:Y:S02]  /*167a0*/  ISETP.GE.OR P3, PT, R12, R226, !P3 ;  /* 0x000000e20c00720c */ /* 0x000fe40005f66670 */
[----:B------:R-:W-:Y:S02]  /*167b0*/  FSEL R19, R19, -INF , !P2 ;  /* 0xff80000013137808 */ /* 0x000fe40005000000 */
[----:B------:R-:W-:-:S02]  /*167c0*/  ISETP.GE.AND P2, PT, R6, R230, PT ;  /* 0x000000e60600720c */ /* 0x000fc40003f46270 */
[----:B------:R-:W-:Y:S02]  /*167d0*/  FSEL R17, R17, -INF , !P4 ;  /* 0xff80000011117808 */ /* 0x000fe40006000000 */
[----:B------:R-:W-:Y:S02]  /*167e0*/  ISETP.GE.AND P4, PT, R4, R230, PT ;  /* 0x000000e60400720c */ /* 0x000fe40003f86270 */
[----:B------:R-:W-:Y:S02]  /*167f0*/  ISETP.GE.OR P6, PT, R20, R226, !P6 ;  /* 0x000000e21400720c */ /* 0x000fe400077c6670 */
[C---:B------:R-:W-:Y:S01]  /*16800*/  ISETP.GE.OR P1, PT, R0.reuse, R228, !P1 ;  /* 0x000000e40000720c */ /* 0x040fe20004f26670 */
[----:B------:R-:W-:Y:S01]  /*16810*/  VIADD R0, R0, 0x39 ;  /* 0x0000003900007836 */ /* 0x000fe20000000000 */
[----:B------:R-:W-:Y:S02]  /*16820*/  FSEL R181, R65, -INF , !P3 ;  /* 0xff80000041b57808 */ /* 0x000fe40005800000 */
[----:B------:R-:W-:-:S02]  /*16830*/  IABS R38, R38 ;  /* 0x0000002600267213 */ /* 0x000fc40000000000 */
[----:B------:R-:W-:Y:S02]  /*16840*/  ISETP.GE.AND P3, PT, R11, R229, PT ;  /* 0x000000e50b00720c */ /* 0x000fe40003f66270 */
[----:B------:R-:W-:Y:S02]  /*16850*/  IABS R36, R36 ;  /* 0x0000002400247213 */ /* 0x000fe40000000000 */
[-C--:B------:R-:W-:Y:S02]  /*16860*/  ISETP.GE.OR P2, PT, R6, R226.reuse, !P2 ;  /* 0x000000e20600720c */ /* 0x080fe40005746670 */
[----:B------:R-:W-:Y:S02]  /*16870*/  FSEL R13, R13, -INF , !P6 ;  /* 0xff8000000d0d7808 */ /* 0x000fe40007000000 */
[----:B------:R-:W-:Y:S01]  /*16880*/  ISETP.GE.OR P4, PT, R4, R226, !P4 ;  /* 0x000000e20400720c */ /* 0x000fe20006786670 */
[----:B------:R-:W-:Y:S01]  /*16890*/  IMAD.IADD R32, R227, 0x1, -R0 ;  /* 0x00000001e3207824 */ /* 0x000fe200078e0a00 */
[----:B------:R-:W-:-:S02]  /*168a0*/  ISETP.GE.AND P6, PT, R18, R230, PT ;  /* 0x000000e61200720c */ /* 0x000fc40003fc6270 */
[----:B------:R-:W-:Y:S02]  /*168b0*/  I2FP.F32.S32 R38, R38 ;  /* 0x0000002600267245 */ /* 0x000fe40000201400 */
[----:B------:R-:W-:Y:S01]  /*168c0*/  ISETP.GE.OR P3, PT, R11, R228, !P3 ;  /* 0x000000e40b00720c */ /* 0x000fe20005f66670 */
[----:B------:R-:W-:Y:S01]  /*168d0*/  IMAD.IADD R11, R225, 0x1, -R11 ;  /* 0x00000001e10b7824 */ /* 0x000fe200078e0a0b */
[----:B------:R-:W-:Y:S02]  /*168e0*/  I2FP.F32.S32 R36, R36 ;  /* 0x0000002400247245 */ /* 0x000fe40000201400 */
[----:B------:R-:W-:Y:S02]  /*168f0*/  FSEL R239, R239, -INF , !P2 ;  /* 0xff800000efef7808 */ /* 0x000fe40005000000 */
[----:B------:R-:W-:Y:S02]  /*16900*/  ISETP.GE.AND P2, PT, R16, R230, PT ;  /* 0x000000e61000720c */ /* 0x000fe40003f46270 */
[----:B------:R-:W-:-:S02]  /*16910*/  FSEL R161, R37, -INF , !P4 ;  /* 0xff80000025a17808 */ /* 0x000fc40006000000 */
[----:B------:R-:W-:Y:S02]  /*16920*/  ISETP.GE.AND P4, PT, R14, R230, PT ;  /* 0x000000e60e00720c */ /* 0x000fe40003f86270 */
[----:B------:R-:W-:Y:S01]  /*16930*/  ISETP.GE.OR P6, PT, R18, R226, !P6 ;  /* 0x000000e21200720c */ /* 0x000fe200077c6670 */
[C---:B------:R-:W-:Y:S01]  /*16940*/  FFMA.FTZ R7, -R224.reuse, R38, R7 ;  /* 0x00000026e0077223 */ /* 0x040fe20000010107 */
[----:B------:R-:W-:Y:S01]  /*16950*/  IABS R32, R32 ;  /* 0x0000002000207213 */ /* 0x000fe20000000000 */
[----:B------:R-:W-:Y:S01]  /*16960*/  FFMA.FTZ R9, -R224, R36, R9 ;  /* 0x00000024e0097223 */ /* 0x000fe20000010109 */
[-C--:B------:R-:W-:Y:S02]  /*16970*/  ISETP.GE.OR P2, PT, R16, R226.reuse, !P2 ;  /* 0x000000e21000720c */ /* 0x080fe40005746670 */
[----:B------:R-:W-:Y:S02]  /*16980*/  IABS R11, R11 ;  /* 0x0000000b000b7213 */ /* 0x000fe40000000000 */
[----:B------:R-:W-:-:S02]  /*16990*/  ISETP.GE.OR P4, PT, R14, R226, !P4 ;  /* 0x000000e20e00720c */ /* 0x000fc40006786670 */
[----:B------:R-:W-:Y:S02]  /*169a0*/  FSEL R163, R73, -INF , !P6 ;  /* 0xff80000049a37808 */ /* 0x000fe40007000000 */
[----:B------:R-:W-:Y:S02]  /*169b0*/  ISETP.GE.AND P6, PT, R26, R229, PT ;  /* 0x000000e51a00720c */ /* 0x000fe40003fc6270 */
[----:B------:R-:W-:Y:S02]  /*169c0*/  I2FP.F32.S32 R32, R32 ;  /* 0x0000002000207245 */ /* 0x000fe40000201400 */
[----:B------:R-:W-:Y:S02]  /*169d0*/  FSEL R231, R7, -INF , !P2 ;  /* 0xff80000007e77808 */ /* 0x000fe40005000000 */
[----:B------:R-:W-:Y:S02]  /*169e0*/  I2FP.F32.S32 R28, R11 ;  /* 0x0000000b001c7245 */ /* 0x000fe40000201400 */
[----:B------:R-:W-:-:S02]  /*169f0*/  ISETP.GE.AND P2, PT, R0, R230, PT ;  /* 0x000000e60000720c */ /* 0x000fc40003f46270 */
[----:B------:R-:W-:Y:S02]  /*16a00*/  FSEL R183, R9, -INF , !P4 ;  /* 0xff80000009b77808 */ /* 0x000fe40006000000 */
[-C--:B------:R-:W-:Y:S02]  /*16a10*/  ISETP.GE.AND P4, PT, R24, R229.reuse, PT ;  /* 0x000000e51800720c */ /* 0x080fe40003f86270 */
[----:B------:R-:W-:Y:S01]  /*16a20*/  ISETP.GE.OR P6, PT, R26, R228, !P6 ;  /* 0x000000e41a00720c */ /* 0x000fe200077c6670 */
[----:B------:R-:W-:Y:S01]  /*16a30*/  IMAD.IADD R26, R225, 0x1, -R26 ;  /* 0x00000001e11a7824 */ /* 0x000fe200078e0a1a */
[----:B------:R-:W-:Y:S01]  /*16a40*/  FSEL R37, R85, -INF , !P1 ;  /* 0xff80000055257808 */ /* 0x000fe20004800000 */
[----:B------:R-:W-:Y:S01]  /*16a50*/  FFMA.FTZ R67, -R224, R32, R67 ;  /* 0x00000020e0437223 */ /* 0x000fe20000010143 */
[----:B------:R-:W-:Y:S01]  /*16a60*/  ISETP.GE.AND P1, PT, R8, R229, PT ;  /* 0x000000e50800720c */ /* 0x000fe20003f26270 */
[----:B------:R-:W-:Y:S01]  /*16a70*/  FFMA.FTZ R27, -R224, R28, R31 ;  /* 0x0000001ce01b7223 */ /* 0x000fe2000001011f */
[----:B------:R-:W-:-:S02]  /*16a80*/  ISETP.GE.OR P2, PT, R0, R226, !P2 ;  /* 0x000000e20000720c */ /* 0x000fc40005746670 */
[-C--:B------:R-:W-:Y:S01]  /*16a90*/  ISETP.GE.OR P4, PT, R24, R228.reuse, !P4 ;  /* 0x000000e41800720c */ /* 0x080fe20006786670 */
[C---:B------:R-:W-:Y:S01]  /*16aa0*/  IMAD.IADD R24, R225.reuse, 0x1, -R24 ;  /* 0x00000001e1187824 */ /* 0x040fe200078e0a18 */
[----:B------:R-:W-:Y:S01]  /*16ab0*/  ISETP.GE.OR P1, PT, R8, R228, !P1 ;  /* 0x000000e40800720c */ /* 0x000fe20004f26670 */
[----:B------:R-:W-:Y:S01]  /*16ac0*/  IMAD.IADD R8, R225, 0x1, -R8 ;  /* 0x00000001e1087824 */ /* 0x000fe200078e0a08 */
[----:B------:R-:W-:Y:S02]  /*16ad0*/  IABS R26, R26 ;  /* 0x0000001a001a7213 */ /* 0x000fe40000000000 */
[----:B------:R-:W-:Y:S02]  /*16ae0*/  FSEL R179, R67, -INF , !P2 ;  /* 0xff80000043b37808 */ /* 0x000fe40005000000 */
[----:B------:R-:W-:Y:S02]  /*16af0*/  ISETP.GE.AND P2, PT, R10, R229, PT ;  /* 0x000000e50a00720c */ /* 0x000fe40003f46270 */
[----:B------:R-:W-:-:S02]  /*16b00*/  FSEL R27, R27, -INF , !P3 ;  /* 0xff8000001b1b7808 */ /* 0x000fc40005800000 */
[----:B------:R-:W-:Y:S02]  /*16b10*/  ISETP.GE.AND P3, PT, R6, R229, PT ;  /* 0x000000e50600720c */ /* 0x000fe40003f66270 */
[----:B------:R-:W-:Y:S02]  /*16b20*/  IABS R24, R24 ;  /* 0x0000001800187213 */ /* 0x000fe40000000000 */
[----:B------:R-:W-:Y:S02]  /*16b30*/  I2FP.F32.S32 R26, R26 ;  /* 0x0000001a001a7245 */ /* 0x000fe40000201400 */
[----:B------:R-:W-:Y:S01]  /*16b40*/  ISETP.GE.OR P2, PT, R10, R228, !P2 ;  /* 0x000000e40a00720c */ /* 0x000fe20005746670 */
[C---:B------:R-:W-:Y:S01]  /*16b50*/  IMAD.IADD R10, R225.reuse, 0x1, -R10 ;  /* 0x00000001e10a7824 */ /* 0x040fe200078e0a0a */
[----:B------:R-:W-:Y:S02]  /*16b60*/  IABS R8, R8 ;  /* 0x0000000800087213 */ /* 0x000fe40000000000 */
[----:B------:R-:W-:Y:S01]  /*16b70*/  ISETP.GE.OR P3, PT, R6, R228, !P3 ;  /* 0x000000e40600720c */ /* 0x000fe20005f66670 */
[----:B------:R-:W-:Y:S01]  /*16b80*/  IMAD.IADD R6, R225, 0x1, -R6 ;  /* 0x00000001e1067824 */ /* 0x000fe200078e0a06 */
[----:B------:R-:W-:Y:S01]  /*16b90*/  I2FP.F32.S32 R24, R24 ;  /* 0x0000001800187245 */ /* 0x000fe20000201400 */
[----:B------:R-:W-:Y:S01]  /*16ba0*/  FFMA.FTZ R26, -R224, R26, R71 ;  /* 0x0000001ae01a7223 */ /* 0x000fe20000010147 */
[----:B------:R-:W-:-:S02]  /*16bb0*/  I2FP.F32.S32 R8, R8 ;  /* 0x0000000800087245 */ /* 0x000fc40000201400 */
[----:B------:R-:W-:Y:S01]  /*16bc0*/  IABS R10, R10 ;  /* 0x0000000a000a7213 */ /* 0x000fe20000000000 */
[C---:B------:R-:W-:Y:S01]  /*16bd0*/  FFMA.FTZ R29, -R224.reuse, R24, R29 ;  /* 0x00000018e01d7223 */ /* 0x040fe2000001011d */
[----:B------:R-:W-:Y:S01]  /*16be0*/  IABS R6, R6 ;  /* 0x0000000600067213 */ /* 0x000fe20000000000 */
[----:B------:R-:W-:Y:S01]  /*16bf0*/  FFMA.FTZ R9, -R224, R8, R43 ;  /* 0x00000008e0097223 */ /* 0x000fe2000001012b */
[----:B------:R-:W-:Y:S02]  /*16c00*/  FSEL R31, R26, -INF , !P6 ;  /* 0xff8000001a1f7808 */ /* 0x000fe40007000000 */
[----:B------:R-:W-:Y:S02]  /*16c10*/  ISETP.GE.AND P6, PT, R22, R229, PT ;  /* 0x000000e51600720c */ /* 0x000fe40003fc6270 */
[----:B------:R-:W-:Y:S02]  /*16c20*/  I2FP.F32.S32 R10, R10 ;  /* 0x0000000a000a7245 */ /* 0x000fe40000201400 */
[----:B------:R-:W-:-:S02]  /*16c30*/  FMNMX.FTZ R8, R55, R53, !PT ;  /* 0x0000003537087209 */ /* 0x000fc40007810000 */
[----:B------:R-:W-:Y:S02]  /*16c40*/  I2FP.F32.S32 R6, R6 ;  /* 0x0000000600067245 */ /* 0x000fe40000201400 */
[----:B------:R-:W-:Y:S02]  /*16c50*/  FSEL R29, R29, -INF , !P4 ;  /* 0xff8000001d1d7808 */ /* 0x000fe40006000000 */
[-C--:B------:R-:W-:Y:S02]  /*16c60*/  ISETP.GE.AND P4, PT, R20, R229.reuse, PT ;  /* 0x000000e51400720c */ /* 0x080fe40003f86270 */
[----:B------:R-:W-:Y:S01]  /*16c70*/  ISETP.GE.OR P6, PT, R22, R228, !P6 ;  /* 0x000000e41600720c */ /* 0x000fe200077c6670 */
[----:B------:R-:W-:Y:S01]  /*16c80*/  IMAD.IADD R22, R225, 0x1, -R22 ;  /* 0x00000001e1167824 */ /* 0x000fe200078e0a16 */
[----:B------:R-:W-:Y:S01]  /*16c90*/  FMNMX.FTZ R8, R51, R8, !PT ;  /* 0x0000000833087209 */ /* 0x000fe20007810000 */
[C---:B------:R-:W-:Y:S01]  /*16ca0*/  FFMA.FTZ R10, -R224.reuse, R10, R41 ;  /* 0x0000000ae00a7223 */ /* 0x040fe20000010129 */
[----:B------:R-:W-:Y:S01]  /*16cb0*/  FSEL R9, R9, -INF , !P1 ;  /* 0xff80000009097808 */ /* 0x000fe20004800000 */
[----:B------:R-:W-:Y:S01]  /*16cc0*/  FFMA.FTZ R6, -R224, R6, R35 ;  /* 0x00000006e0067223 */ /* 0x000fe20000010123 */
[----:B------:R-:W-:Y:S01]  /*16cd0*/  ISETP.GE.OR P4, PT, R20, R228, !P4 ;  /* 0x000000e41400720c */ /* 0x000fe20006786670 */
[----:B------:R-:W-:Y:S01]  /*16ce0*/  IMAD.IADD R20, R225, 0x1, -R20 ;  /* 0x00000001e1147824 */ /* 0x000fe200078e0a14 */
[----:B------:R-:W-:-:S02]  /*16cf0*/  ISETP.GE.AND P1, PT, R2, R229, PT ;  /* 0x000000e50200720c */ /* 0x000fc40003f26270 */
[----:B------:R-:W-:Y:S02]  /*16d00*/  FMNMX.FTZ R8, R45, R8, !PT ;  /* 0x000000082d087209 */ /* 0x000fe40007810000 */
[----:B------:R-:W-:Y:S02]  /*16d10*/  IABS R22, R22 ;  /* 0x0000001600167213 */ /* 0x000fe40000000000 */
[----:B------:R-:W-:Y:S02]  /*16d20*/  FSEL R11, R10, -INF , !P2 ;  /* 0xff8000000a0b7808 */ /* 0x000fe40005000000 */
[----:B------:R-:W-:Y:S02]  /*16d30*/  ISETP.GE.AND P2, PT, R4, R229, PT ;  /* 0x000000e50400720c */ /* 0x000fe40003f46270 */
[----:B------:R-:W-:Y:S01]  /*16d40*/  ISETP.GE.OR P1, PT, R2, R228, !P1 ;  /* 0x000000e40200720c */ /* 0x000fe20004f26670 */
[----:B------:R-:W-:Y:S01]  /*16d50*/  IMAD.IADD R2, R225, 0x1, -R2 ;  /* 0x00000001e1027824 */ /* 0x000fe200078e0a02 */
[----:B------:R-:W-:-:S02]  /*16d60*/  FSEL R235, R6, -INF , !P3 ;  /* 0xff80000006eb7808 */ /* 0x000fc40005800000 */
[----:B------:R-:W-:Y:S02]  /*16d70*/  FMNMX.FTZ R8, R19, R8, !PT ;  /* 0x0000000813087209 */ /* 0x000fe40007810000 */
[----:B------:R-:W-:Y:S02]  /*16d80*/  FMNMX.FTZ R6, R37, R31, !PT ;  /* 0x0000001f25067209 */ /* 0x000fe40007810000 */
[----:B------:R-:W-:Y:S02]  /*16d90*/  IABS R20, R20 ;  /* 0x0000001400147213 */ /* 0x000fe40000000000 */
[----:B------:R-:W-:Y:S02]  /*16da0*/  I2FP.F32.S32 R22, R22 ;  /* 0x0000001600167245 */ /* 0x000fe40000201400 */
[----:B------:R-:W-:Y:S01]  /*16db0*/  ISETP.GE.OR P2, PT, R4, R228, !P2 ;  /* 0x000000e40400720c */ /* 0x000fe20005746670 */
[----:B------:R-:W-:Y:S01]  /*16dc0*/  IMAD.IADD R4, R225, 0x1, -R4 ;  /* 0x00000001e1047824 */ /* 0x000fe200078e0a04 */
[----:B------:R-:W-:-:S02]  /*16dd0*/  FMNMX.FTZ R8, R17, R8, !PT ;  /* 0x0000000811087209 */ /* 0x000fc40007810000 */
[----:B------:R-:W-:Y:S01]  /*16de0*/  FMNMX.FTZ R6, R29, R6, !PT ;  /* 0x000000061d067209 */ /* 0x000fe20007810000 */
[C---:B------:R-:W-:Y:S01]  /*16df0*/  FFMA.FTZ R7, -R224.reuse, R22, R33 ;  /* 0x00000016e0077223 */ /* 0x040fe20000010121 */
[----:B------:R-:W-:Y:S02]  /*16e00*/  IABS R2, R2 ;  /* 0x0000000200027213 */ /* 0x000fe40000000000 */
[----:B------:R-:W-:Y:S02]  /*16e10*/  I2FP.F32.S32 R20, R20 ;  /* 0x0000001400147245 */ /* 0x000fe40000201400 */
[----:B------:R-:W-:Y:S02]  /*16e20*/  FMNMX.FTZ R8, R15, R8, !PT ;  /* 0x000000080f087209 */ /* 0x000fe40007810000 */
[----:B------:R-:W-:Y:S01]  /*16e30*/  FMNMX.FTZ R6, R27, R6, !PT ;  /* 0x000000061b067209 */ /* 0x000fe20007810000 */
[----:B------:R-:W-:Y:S01]  /*16e40*/  FFMA.FTZ R20, -R224, R20, R21 ;  /* 0x00000014e0147223 */ /* 0x000fe20000010115 */
[----:B------:R-:W-:-:S02]  /*16e50*/  IABS R4, R4 ;  /* 0x0000000400047213 */ /* 0x000fc40000000000 */
[----:B------:R-:W-:Y:S02]  /*16e60*/  I2FP.F32.S32 R2, R2 ;  /* 0x0000000200027245 */ /* 0x000fe40000201400 */
[----:B------:R-:W-:Y:S02]  /*16e70*/  FSEL R7, R7, -INF , !P6 ;  /* 0xff80000007077808 */ /* 0x000fe40007000000 */
[----:B------:R-:W-:Y:S02]  /*16e80*/  ISETP.GE.AND P6, PT, R18, R229, PT ;  /* 0x000000e51200720c */ /* 0x000fe40003fc6270 */
[----:B------:R-:W-:Y:S02]  /*16e90*/  FMNMX.FTZ R8, R13, R8, !PT ;  /* 0x000000080d087209 */ /* 0x000fe40007810000 */
[----:B------:R-:W-:Y:S01]  /*16ea0*/  FMNMX.FTZ R6, R11, R6, !PT ;  /* 0x000000060b067209 */ /* 0x000fe20007810000 */
[----:B------:R-:W-:Y:S01]  /*16eb0*/  FFMA.FTZ R2, -R224, R2, R5 ;  /* 0x00000002e0027223 */ /* 0x000fe20000010105 */
[----:B------:R-:W-:-:S02]  /*16ec0*/  I2FP.F32.S32 R4, R4 ;  /* 0x0000000400047245 */ /* 0x000fc40000201400 */
[----:B------:R-:W-:Y:S02]  /*16ed0*/  FSEL R5, R20, -INF , !P4 ;  /* 0xff80000014057808 */ /* 0x000fe40006000000 */
[-C--:B------:R-:W-:Y:S02]  /*16ee0*/  ISETP.GE.AND P4, PT, R16, R229.reuse, PT ;  /* 0x000000e51000720c */ /* 0x080fe40003f86270 */
[----:B------:R-:W-:Y:S01]  /*16ef0*/  ISETP.GE.OR P6, PT, R18, R228, !P6 ;  /* 0x000000e41200720c */ /* 0x000fe200077c6670 */
[----:B------:R-:W-:Y:S01]  /*16f00*/  IMAD.IADD R18, R225, 0x1, -R18 ;  /* 0x00000001e1127824 */ /* 0x000fe200078e0a12 */
[----:B------:R-:W-:Y:S02]  /*16f10*/  FMNMX.FTZ R8, R239, R8, !PT ;  /* 0x00000008ef087209 */ /* 0x000fe40007810000 */
[----:B------:R-:W-:Y:S01]  /*16f20*/  FMNMX.FTZ R6, R9, R6, !PT ;  /* 0x0000000609067209 */ /* 0x000fe20007810000 */
[----:B------:R-:W-:Y:S01]  /*16f30*/  FFMA.FTZ R4, -R224, R4, R23 ;  /* 0x00000004e0047223 */ /* 0x000fe20000010117 */
[----:B------:R-:W-:Y:S01]  /*16f40*/  ISETP.GE.OR P4, PT, R16, R228, !P4 ;  /* 0x000000e41000720c */ /* 0x000fe20006786670 */
[----:B------:R-:W-:Y:S01]  /*16f50*/  IMAD.IADD R16, R225, 0x1, -R16 ;  /* 0x00000001e1107824 */ /* 0x000fe200078e0a10 */
[----:B------:R-:W-:-:S02]  /*16f60*/  ISETP.GE.AND P3, PT, R14, R229, PT ;  /* 0x000000e50e00720c */ /* 0x000fc40003f66270 */
[----:B------:R-:W-:Y:S02]  /*16f70*/  FMNMX.FTZ R8, R161, R8, !PT ;  /* 0x00000008a1087209 */ /* 0x000fe40007810000 */
[----:B------:R-:W-:Y:S02]  /*16f80*/  FMNMX.FTZ R6, R7, R6, !PT ;  /* 0x0000000607067209 */ /* 0x000fe40007810000 */
[----:B------:R-:W-:Y:S02]  /*16f90*/  IABS R18, R18 ;  /* 0x0000001200127213 */ /* 0x000fe40000000000 */
[----:B------:R-:W-:Y:S02]  /*16fa0*/  FSEL R169, R4, -INF , !P2 ;  /* 0xff80000004a97808 */ /* 0x000fe40005000000 */
[----:B------:R-:W-:Y:S01]  /*16fb0*/  ISETP.GE.OR P3, PT, R14, R228, !P3 ;  /* 0x000000e40e00720c */ /* 0x000fe20005f66670 */
[----:B------:R-:W-:Y:S01]  /*16fc0*/  IMAD.IADD R14, R225, 0x1, -R14 ;  /* 0x00000001e10e7824 */ /* 0x000fe200078e0a0e */
[----:B------:R-:W-:-:S02]  /*16fd0*/  FMNMX.FTZ R4, R237, R8, !PT ;  /* 0x00000008ed047209 */ /* 0x000fc40007810000 */
[----:B------:R-:W-:Y:S02]  /*16fe0*/  FMNMX.FTZ R6, R5, R6, !PT ;  /* 0x0000000605067209 */ /* 0x000fe40007810000 */
[----:B------:R-:W-:Y:S02]  /*16ff0*/  IABS R16, R16 ;  /* 0x0000001000107213 */ /* 0x000fe40000000000 */
[----:B------:R-:W-:Y:S01]  /*17000*/  I2FP.F32.S32 R18, R18 ;  /* 0x0000001200127245 */ /* 0x000fe20000201400 */
[----:B------:R-:W-:Y:S01]  /*17010*/  IMAD.IADD R8, R225, 0x1, -R12 ;  /* 0x00000001e1087824 */ /* 0x000fe200078e0a0c */
[----:B------:R-:W-:Y:S02]  /*17020*/  FMNMX.FTZ R4, R163, R4, !PT ;  /* 0x00000004a3047209 */ /* 0x000fe40007810000 */
[----:B------:R-:W-:Y:S01]  /*17030*/  FMNMX.FTZ R6, R235, R6, !PT ;  /* 0x00000006eb067209 */ /* 0x000fe20007810000 */
[----:B------:R-:W-:Y:S01]  /*17040*/  FFMA.FTZ R18, -R224, R18, R25 ;  /* 0x00000012e0127223 */ /* 0x000fe20000010119 */
[----:B------:R-:W-:-:S02]  /*17050*/  IABS R14, R14 ;  /* 0x0000000e000e7213 */ /* 0x000fc40000000000 */
[----:B------:R-:W-:Y:S02]  /*17060*/  I2FP.F32.S32 R16, R16 ;  /* 0x0000001000107245 */ /* 0x000fe40000201400 */
[----:B------:R-:W-:Y:S02]  /*17070*/  FSEL R233, R2, -INF , !P1 ;  /* 0xff80000002e97808 */ /* 0x000fe40004800000 */
[----:B------:R-:W-:Y:S01]  /*17080*/  FMNMX.FTZ R2, R231, R4, !PT ;  /* 0x00000004e7027209 */ /* 0x000fe20007810000 */
[----:B------:R-:W-:Y:S01]  /*17090*/  IMAD.IADD R4, R225, 0x1, -R0 ;  /* 0x00000001e1047824 */ /* 0x000fe200078e0a00 */
[----:B------:R-:W-:Y:S01]  /*170a0*/  FMNMX.FTZ R6, R169, R6, !PT ;  /* 0x00000006a9067209 */ /* 0x000fe20007810000 */
[----:B------:R-:W-:Y:S01]  /*170b0*/  FFMA.FTZ R16, -R224, R16, R61 ;  /* 0x00000010e0107223 */ /* 0x000fe2000001013d */
[----:B------:R-:W-:Y:S02]  /*170c0*/  I2FP.F32.S32 R14, R14 ;  /* 0x0000000e000e7245 */ /* 0x000fe40000201400 */
[----:B------:R-:W-:-:S02]  /*170d0*/  IABS R8, R8 ;  /* 0x0000000800087213 */ /* 0x000fc40000000000 */
[----:B------:R-:W-:Y:S02]  /*170e0*/  FSEL R175, R18, -INF , !P6 ;  /* 0xff80000012af7808 */ /* 0x000fe40007000000 */
[----:B------:R-:W-:Y:S01]  /*170f0*/  FMNMX.FTZ R6, R233, R6, !PT ;  /* 0x00000006e9067209 */ /* 0x000fe20007810000 */
[----:B------:R-:W-:Y:S01]  /*17100*/  FFMA.FTZ R39, -R224, R14, R39 ;  /* 0x0000000ee0277223 */ /* 0x000fe20000010127 */
[----:B------:R-:W-:Y:S02]  /*17110*/  IABS R4, R4 ;  /* 0x0000000400047213 */ /* 0x000fe40000000000 */
[----:B------:R-:W-:Y:S02]  /*17120*/  I2FP.F32.S32 R8, R8 ;  /* 0x0000000800087245 */ /* 0x000fe40000201400 */
[----:B------:R-:W-:Y:S02]  /*17130*/  ISETP.GE.AND P2, PT, R12, R229, PT ;  /* 0x000000e50c00720c */ /* 0x000fe40003f46270 */
[----:B------:R-:W-:-:S02]  /*17140*/  FSEL R177, R16, -INF , !P4 ;  /* 0xff80000010b17808 */ /* 0x000fc40006000000 */
[----:B------:R-:W-:Y:S01]  /*17150*/  FMNMX.FTZ R6, R175, R6, !PT ;  /* 0x00000006af067209 */ /* 0x000fe20007810000 */
[----:B------:R-:W-:Y:S01]  /*17160*/  FFMA.FTZ R3, -R224, R8, R3 ;  /* 0x00000008e0037223 */ /* 0x000fe20000010103 */
[----:B------:R-:W-:Y:S02]  /*17170*/  I2FP.F32.S32 R4, R4 ;  /* 0x0000000400047245 */ /* 0x000fe40000201400 */
[----:B------:R-:W-:Y:S02]  /*17180*/  FMNMX.FTZ R2, R183, R2, !PT ;  /* 0x00000002b7027209 */ /* 0x000fe40007810000 */
[----:B------:R-:W-:Y:S02]  /*17190*/  ISETP.GE.OR P2, PT, R12, R228, !P2 ;  /* 0x000000e40c00720c */ /* 0x000fe40005746670 */
[----:B------:R-:W-:Y:S02]  /*171a0*/  ISETP.GE.AND P1, PT, R0, R229, PT ;  /* 0x000000e50000720c */ /* 0x000fe40003f26270 */
[----:B------:R-:W-:-:S02]  /*171b0*/  FSEL R173, R39, -INF , !P3 ;  /* 0xff80000027ad7808 */ /* 0x000fc40005800000 */
[----:B------:R-:W-:Y:S01]  /*171c0*/  FMNMX.FTZ R6, R177, R6, !PT ;  /* 0x00000006b1067209 */ /* 0x000fe20007810000 */
[----:B------:R-:W-:Y:S01]  /*171d0*/  FFMA.FTZ R4, -R224, R4, R63 ;  /* 0x00000004e0047223 */ /* 0x000fe2000001013f */
[----:B------:R-:W-:Y:S02]  /*171e0*/  FMNMX.FTZ R2, R181, R2, !PT ;  /* 0x00000002b5027209 */ /* 0x000fe40007810000 */
[----:B------:R-:W-:Y:S02]  /*171f0*/  ISETP.GE.OR P1, PT, R0, R228, !P1 ;  /* 0x000000e40000720c */ /* 0x000fe40004f26670 */
[----:B------:R-:W-:Y:S02]  /*17200*/  FSEL R171, R3, -INF , !P2 ;  /* 0xff80000003ab7808 */ /* 0x000fe40005000000 */
[----:B------:R-:W-:Y:S02]  /*17210*/  FMNMX.FTZ R6, R173, R6, !PT ;  /* 0x00000006ad067209 */ /* 0x000fe40007810000 */
[----:B------:R-:W-:-:S02]  /*17220*/  FMNMX.FTZ R2, R179, R2, !PT ;  /* 0x00000002b3027209 */ /* 0x000fc40007810000 */
[----:B------:R-:W-:Y:S02]  /*17230*/  FSEL R167, R4, -INF , !P1 ;  /* 0xff80000004a77808 */ /* 0x000fe40004800000 */
[----:B------:R-:W-:Y:S01]  /*17240*/  FMNMX.FTZ R6, R171, R6, !PT ;  /* 0x00000006ab067209 */ /* 0x000fe20007810000 */
[----:B------:R-:W1:Y:S03]  /*17250*/  SHFL.BFLY PT, R21, R2, 0x2, 0x1f ;  /* 0x0c401f0002157f89 */ /* 0x000e6600000e0000 */
[----:B------:R-:W-:-:S05]  /*17260*/  FMNMX.FTZ R23, R167, R6, !PT ;  /* 0x00000006a7177209 */ /* 0x000fca0007810000 */
[----:B------:R-:W2:Y:S01]  /*17270*/  SHFL.BFLY PT, R0, R23, 0x2, 0x1f ;  /* 0x0c401f0017007f89 */ /* 0x000ea200000e0000 */
[----:B-1----:R-:W-:-:S05]  /*17280*/  FMNMX.FTZ R21, R2, R21, !PT ;  /* 0x0000001502157209 */ /* 0x002fca0007810000 */
[----:B------:R-:W1:Y:S01]  /*17290*/  SHFL.BFLY PT, R132, R21, 0x1, 0x1f ;  /* 0x0c201f0015847f89 */ /* 0x000e6200000e0000 */
[----:B--2---:R-:W-:-:S05]  /*172a0*/  FMNMX.FTZ R0, R23, R0, !PT ;  /* 0x0000000017007209 */ /* 0x004fca0007810000 */
[----:B------:R-:W2:Y:S01]  /*172b0*/  SHFL.BFLY PT, R3, R0, 0x1, 0x1f ;  /* 0x0c201f0000037f89 */ /* 0x000ea200000e0000 */
[----:B------:R-:W-:-:S05]  /*172c0*/  LEA R206, R48, UR4, 0x1 ;  /* 0x0000000430ce7c11 */ /* 0x000fca000f8e08ff */
[----:B------:R-:W-:Y:S01]  /*172d0*/  IMAD R205, R49, 0x2, R206 ;  /* 0x0000000231cd7824 */ /* 0x000fe200078e02ce */
[----:B------:R-:W-:Y:S04]  /*172e0*/  LDSM.16.MT88.4 R40, [R206+0xe000] ;  /* 0x00e00000ce28783b */ /* 0x000fe80000004200 */
[----:B------:R-:W4:Y:S01]  /*172f0*/  LDSM.16.MT88.4 R116, [R205+0xc000] ;  /* 0x00c00000cd74783b */ /* 0x000f220000004200 */
[----:B-1----:R-:W-:Y:S02]  /*17300*/  FMNMX.FTZ R132, R21, R132, !PT ;  /* 0x0000008415847209 */ /* 0x002fe40007810000 */
[----:B--2---:R-:W-:-:S03]  /*17310*/  FMNMX.FTZ R3, R0, R3, !PT ;  /* 0x0000000300037209 */ /* 0x004fc60007810000 */
[----:B---3--:R-:W-:Y:S01]  /*17320*/  FMUL.FTZ R168, R165, R132 ;  /* 0x00000084a5a87220 */ /* 0x008fe20000410000 */
[----:B------:R-:W-:Y:S01]  /*17330*/  FSETP.NEU.FTZ.AND P1, PT, R132, -INF , PT ;  /* 0xff8000008400780b */ /* 0x000fe20003f3d000 */
[----:B------:R-:W-:Y:S01]  /*17340*/  IMAD R204, R47, 0x2, R206 ;  /* 0x000000022fcc7824 */ /* 0x000fe200078e02ce */
[----:B------:R-:W-:Y:S01]  /*17350*/  LDSM.16.MT88.4 R72, [R206+0x10000] ;  /* 0x01000000ce48783b */ /* 0x000fe20000004200 */
[----:B------:R-:W-:Y:S01]  /*17360*/  FMUL.FTZ R164, R165, R3 ;  /* 0x00000003a5a47220 */ /* 0x000fe20000410000 */
[----:B------:R-:W-:Y:S02]  /*17370*/  FSEL R168, R168, RZ, P1 ;  /* 0x000000ffa8a87208 */ /* 0x000fe40000800000 */
[----:B------:R-:W-:Y:S01]  /*17380*/  FSETP.NEU.FTZ.AND P1, PT, R3, -INF , PT ;  /* 0xff8000000300780b */ /* 0x000fe20003f3d000 */
[----:B------:R-:W-:Y:S01]  /*17390*/  IMAD R203, R47, 0x2, R205 ;  /* 0x000000022fcb7824 */ /* 0x000fe200078e02cd */
[----:B------:R-:W-:Y:S02]  /*173a0*/  LDSM.16.MT88.4 R56, [R204+0xe000] ;  /* 0x00e00000cc38783b */ /* 0x000fe40000004200 */
[----:B------:R-:W-:Y:S01]  /*173b0*/  FSEL R164, R164, RZ, P1 ;  /* 0x000000ffa4a47208 */ /* 0x000fe20000800000 */
[-CC-:B------:R-:W-:Y:S01]  /*173c0*/  FFMA.FTZ R155, R55, R165.reuse, -R168.reuse ;  /* 0x000000a5379b7223 */ /* 0x180fe200000108a8 */
[-CC-:B------:R-:W-:Y:S01]  /*173d0*/  FFMA.FTZ R152, R53, R165.reuse, -R168.reuse ;  /* 0x000000a535987223 */ /* 0x180fe200000108a8 */
[-CC-:B------:R-:W-:Y:S01]  /*173e0*/  FFMA.FTZ R151, R51, R165.reuse, -R168.reuse ;  /* 0x000000a533977223 */ /* 0x180fe200000108a8 */
[-C--:B------:R-:W-:Y:S01]  /*173f0*/  FFMA.FTZ R148, R45, R165.reuse, -R168 ;  /* 0x000000a52d947223 */ /* 0x080fe200000108a8 */
[-CC-:B------:R-:W-:Y:S01]  /*17400*/  FFMA.FTZ R154, R37, R165.reuse, -R164.reuse ;  /* 0x000000a5259a7223 */ /* 0x180fe200000108a4 */
[-CC-:B------:R-:W-:Y:S01]  /*17410*/  FFMA.FTZ R159, R31, R165.reuse, -R164.reuse ;  /* 0x000000a51f9f7223 */ /* 0x180fe200000108a4 */
[-CC-:B------:R-:W-:Y:S01]  /*17420*/  FFMA.FTZ R153, R29, R165.reuse, -R164.reuse ;  /* 0x000000a51d997223 */ /* 0x180fe200000108a4 */
[-C--:B------:R-:W-:Y:S01]  /*17430*/  FFMA.FTZ R150, R27, R165.reuse, -R164 ;  /* 0x000000a51b967223 */ /* 0x080fe200000108a4 */
[----:B------:R-:W-:Y:S01]  /*17440*/  MUFU.EX2 R155, R155 ;  /* 0x0000009b009b7308 */ /* 0x000fe20000000800 */
[-CC-:B------:R-:W-:Y:S01]  /*17450*/  FFMA.FTZ R135, R15, R165.reuse, -R168.reuse ;  /* 0x000000a50f877223 */ /* 0x180fe200000108a8 */
[-C--:B------:R-:W-:Y:S01]  /*17460*/  FFMA.FTZ R0, R13, R165.reuse, -R168 ;  /* 0x000000a50d007223 */ /* 0x080fe200000108a8 */
[-CC-:B------:R-:W-:Y:S01]  /*17470*/  FFMA.FTZ R147, R11, R165.reuse, -R164.reuse ;  /* 0x000000a50b937223 */ /* 0x180fe200000108a4 */
[-C--:B------:R-:W-:Y:S01]  /*17480*/  FFMA.FTZ R2, R9, R165.reuse, -R164 ;  /* 0x000000a509027223 */ /* 0x080fe200000108a4 */
[----:B------:R-:W1:Y:S03]  /*17490*/  LDSM.16.MT88.4 R12, [R205+0xc800] ;  /* 0x00c80000cd0c783b */ /* 0x000e660000004200 */
[----:B------:R-:W2:Y:S01]  /*174a0*/  MUFU.EX2 R152, R152 ;  /* 0x0000009800987308 */ /* 0x000ea20000000800 */
[----:B------:R-:W3:Y:S01]  /*174b0*/  LDSM.16.MT88.4 R8, [R206+0xe800] ;  /* 0x00e80000ce08783b */ /* 0x000ee20000004200 */
[-CC-:B------:R-:W-:Y:S01]  /*174c0*/  FFMA.FTZ R149, R19, R165.reuse, -R168.reuse ;  /* 0x000000a513957223 */ /* 0x180fe200000108a8 */
[----:B------:R-:W-:-:S02]  /*174d0*/  FFMA.FTZ R144, R17, R165, -R168 ;  /* 0x000000a511907223 */ /* 0x000fc400000108a8 */
[----:B------:R-:W5:Y:S03]  /*174e0*/  LDSM.16.MT88.4 R64, [R203+0xe000] ;  /* 0x00e00000cb40783b */ /* 0x000f660000004200 */
[----:B------:R-:W-:Y:S01]  /*174f0*/  MUFU.EX2 R151, R151 ;  /* 0x0000009700977308 */ /* 0x000fe20000000800 */
[-CC-:B------:R-:W-:Y:S01]  /*17500*/  FFMA.FTZ R146, R7, R165.reuse, -R164.reuse ;  /* 0x000000a507927223 */ /* 0x180fe200000108a4 */
[----:B------:R-:W-:Y:S01]  /*17510*/  FFMA.FTZ R145, R5, R165, -R164 ;  /* 0x000000a505917223 */ /* 0x000fe200000108a4 */
[----:B------:R-:W5:Y:S04]  /*17520*/  LDSM.16.MT88.4 R80, [R205+0x10000] ;  /* 0x01000000cd50783b */ /* 0x000f680000004200 */
[----:B------:R-:W5:Y:S01]  /*17530*/  LDSM.16.MT88.4 R108, [R204+0xc000] ;  /* 0x00c00000cc6c783b */ /* 0x000f620000004200 */
[----:B------:R-:W4:Y:S03]  /*17540*/  MUFU.EX2 R148, R148 ;  /* 0x0000009400947308 */ /* 0x000f260000000800 */
[----:B------:R-:W5:Y:S04]  /*17550*/  LDSM.16.MT88.4 R20, [R204+0xe800] ;  /* 0x00e80000cc14783b */ /* 0x000f680000004200 */
[----:B------:R-:W-:Y:S01]  /*17560*/  LDSM.16.MT88.4 R124, [R206+0xc000] ;  /* 0x00c00000ce7c783b */ /* 0x000fe20000004200 */
[----:B------:R-:W-:Y:S03]  /*17570*/  MUFU.EX2 R154, R154 ;  /* 0x0000009a009a7308 */ /* 0x000fe60000000800 */
[----:B------:R-:W-:Y:S04]  /*17580*/  LDSM.16.MT88.4 R100, [R203+0xc000] ;  /* 0x00c00000cb64783b */ /* 0x000fe80000004200 */
[----:B------:R-:W-:Y:S01]  /*17590*/  LDSM.16.MT88.4 R48, [R205+0xe000] ;  /* 0x00e00000cd30783b */ /* 0x000fe20000004200 */
[----:B------:R-:W1:Y:S03]  /*175a0*/  MUFU.EX2 R159, R159 ;  /* 0x0000009f009f7308 */ /* 0x000e660000000800 */
[----:B------:R-:W-:Y:S04]  /*175b0*/  LDSM.16.MT88.4 R88, [R204+0x10000] ;  /* 0x01000000cc58783b */ /* 0x000fe80000004200 */
[----:B------:R-:W-:Y:S01]  /*175c0*/  LDSM.16.MT88.4 R140, [R203+0x10000] ;  /* 0x01000000cb8c783b */ /* 0x000fe20000004200 */
[----:B------:R-:W-:Y:S03]  /*175d0*/  MUFU.EX2 R153, R153 ;  /* 0x0000009900997308 */ /* 0x000fe60000000800 */
[----:B------:R-:W-:Y:S04]  /*175e0*/  LDSM.16.MT88.4 R32, [R204+0xc800] ;  /* 0x00c80000cc20783b */ /* 0x000fe80000004200 */
[----:B------:R-:W-:Y:S01]  /*175f0*/  LDSM.16.MT88.4 R136, [R206+0xc800] ;  /* 0x00c80000ce88783b */ /* 0x000fe20000004200 */
[----:B------:R-:W3:Y:S01]  /*17600*/  MUFU.EX2 R150, R150 ;  /* 0x0000009600967308 */ /* 0x000ee20000000800 */
[----:B--2---:R-:W-:-:S02]  /*17610*/  F2FP.F16.F32.PACK_AB R96, R152, R155 ;  /* 0x0000009b9860723e */ /* 0x004fc400000000ff */
[----:B----4-:R-:W-:Y:S01]  /*17620*/  F2FP.F16.F32.PACK_AB R98, R148, R151 ;  /* 0x000000979462723e */ /* 0x010fe200000000ff */
[----:B------:R-:W2:Y:S01]  /*17630*/  LDSM.16.MT88.4 R16, [R203+0xe800] ;  /* 0x00e80000cb10783b */ /* 0x000ea20000004200 */
[----:B-1----:R-:W-:-:S03]  /*17640*/  F2FP.F16.F32.PACK_AB R97, R159, R154 ;  /* 0x0000009a9f61723e */ /* 0x002fc600000000ff */
[----:B------:R-:W-:Y:S01]  /*17650*/  MUFU.EX2 R149, R149 ;  /* 0x0000009500957308 */ /* 0x000fe20000000800 */
[----:B------:R-:W-:Y:S04]  /*17660*/  LDSM.16.MT88.4 R28, [R203+0xc800] ;  /* 0x00c80000cb1c783b */ /* 0x000fe80000004200 */
[----:B------:R-:W-:Y:S01]  /*17670*/  LDSM.16.MT88.4 R24, [R205+0xe800] ;  /* 0x00e80000cd18783b */ /* 0x000fe20000004200 */
[----:B---3--:R-:W-:Y:S02]  /*17680*/  F2FP.F16.F32.PACK_AB R99, R150, R153 ;  /* 0x000000999663723e */ /* 0x008fe400000000ff */
[----:B------:R-:W1:Y:S05]  /*17690*/  MUFU.EX2 R144, R144 ;  /* 0x0000009000907308 */ /* 0x000e6a0000000800 */
[C---:B------:R-:W-:Y:S03]  /*176a0*/  HMMA.16816.F32 R120, R96.reuse, R116, RZ ;  /* 0x000000746078723c */ /* 0x040fe600000018ff */
[----:B------:R-:W-:Y:S03]  /*176b0*/  MUFU.EX2 R135, R135 ;  /* 0x0000008700877308 */ /* 0x000fe60000000800 */
[C---:B------:R-:W-:Y:S05]  /*176c0*/  HMMA.16816.F32 R36, R96.reuse, R40, RZ ;  /* 0x000000286024723c */ /* 0x040fea00000018ff */
[----:B------:R-:W3:Y:S01]  /*176d0*/  MUFU.EX2 R0, R0 ;  /* 0x0000000000007308 */ /* 0x000ee20000000800 */
[C---:B------:R-:W-:Y:S06]  /*176e0*/  HMMA.16816.F32 R116, R96.reuse, R118, RZ ;  /* 0x000000766074723c */ /* 0x040fec00000018ff */
[----:B------:R-:W-:Y:S01]  /*176f0*/  HMMA.16816.F32 R40, R96, R42, RZ ;  /* 0x0000002a6028723c */ /* 0x000fe200000018ff */
[----:B------:R-:W-:Y:S08]  /*17700*/  MUFU.EX2 R147, R147 ;  /* 0x0000009300937308 */ /* 0x000ff00000000800 */
[----:B------:R-:W4:Y:S08]  /*17710*/  MUFU.EX2 R2, R2 ;  /* 0x0000000200027308 */ /* 0x000f300000000800 */
[----:B------:R-:W-:Y:S08]  /*17720*/  MUFU.EX2 R146, R146 ;  /* 0x0000009200927308 */ /* 0x000ff00000000800 */
[----:B------:R-:W5:Y:S01]  /*17730*/  MUFU.EX2 R145, R145 ;  /* 0x0000009100917308 */ /* 0x000f620000000800 */
[----:B-1----:R-:W-:-:S02]  /*17740*/  F2FP.F16.F32.PACK_AB R4, R144, R149 ;  /* 0x000000959004723e */ /* 0x002fc400000000ff */
[----:B---3--:R-:W-:Y:S02]  /*17750*/  F2FP.F16.F32.PACK_AB R6, R0, R135 ;  /* 0x000000870006723e */ /* 0x008fe400000000ff */
[----:B----4-:R-:W-:Y:S02]  /*17760*/  F2FP.F16.F32.PACK_AB R5, R2, R147 ;  /* 0x000000930205723e */ /* 0x010fe400000000ff */
[----:B-----5:R-:W-:-:S07]  /*17770*/  F2FP.F16.F32.PACK_AB R7, R145, R146 ;  /* 0x000000929107723e */ /* 0x020fce00000000ff */
[C---:B------:R-:W-:Y:S06]  /*17780*/  HMMA.16816.F32 R120, R4.reuse, R12, R120 ;  /* 0x0000000c0478723c */ /* 0x040fec0000001878 */
[C---:B------:R-:W-:Y:S01]  /*17790*/  HMMA.16816.F32 R116, R4.reuse, R14, R116 ;  /* 0x0000000e0474723c */ /* 0x040fe20000001874 */
[----:B------:R-:W1:Y:S05]  /*177a0*/  LDSM.16.MT88.4 R12, [R206+0x10800] ;  /* 0x01080000ce0c783b */ /* 0x000e6a0000004200 */
[C---:B------:R-:W-:Y:S06]  /*177b0*/  HMMA.16816.F32 R36, R4.reuse, R8, R36 ;  /* 0x000000080424723c */ /* 0x040fec0000001824 */
[----:B------:R-:W-:Y:S01]  /*177c0*/  HMMA.16816.F32 R40, R4, R10, R40 ;  /* 0x0000000a0428723c */ /* 0x000fe20000001828 */
[----:B------:R-:W3:Y:S05]  /*177d0*/  LDSM.16.MT88.4 R8, [R205+0x10800] ;  /* 0x01080000cd08783b */ /* 0x000eea0000004200 */
[C---:B------:R-:W-:Y:S06]  /*177e0*/  HMMA.16816.F32 R52, R96.reuse, R56, RZ ;  /* 0x000000386034723c */ /* 0x040fec00000018ff */
[C---:B------:R-:W-:Y:S06]  /*177f0*/  HMMA.16816.F32 R60, R96.reuse, R64, RZ ;  /* 0x00000040603c723c */ /* 0x040fec00000018ff */
[C---:B------:R-:W-:Y:S06]  /*17800*/  HMMA.16816.F32 R56, R96.reuse, R58, RZ ;  /* 0x0000003a6038723c */ /* 0x040fec00000018ff */
[C---:B------:R-:W-:Y:S06]  /*17810*/  HMMA.16816.F32 R64, R96.reuse, R66, RZ ;  /* 0x000000426040723c */ /* 0x040fec00000018ff */
[C---:B------:R-:W-:Y:S06]  /*17820*/  HMMA.16816.F32 R68, R96.reuse, R72, RZ ;  /* 0x000000486044723c */ /* 0x040fec00000018ff */
[C---:B------:R-:W-:Y:S06]  /*17830*/  HMMA.16816.F32 R76, R96.reuse, R80, RZ ;  /* 0x00000050604c723c */ /* 0x040fec00000018ff */
[C---:B------:R-:W-:Y:S06]  /*17840*/  HMMA.16816.F32 R72, R96.reuse, R74, RZ ;  /* 0x0000004a6048723c */ /* 0x040fec00000018ff */
[C---:B------:R-:W-:Y:S06]  /*17850*/  HMMA.16816.F32 R80, R96.reuse, R82, RZ ;  /* 0x000000526050723c */ /* 0x040fec00000018ff */
[----:B------:R-:W-:Y:S06]  /*17860*/  HMMA.16816.F32 R112, R96, R108, RZ ;  /* 0x0000006c6070723c */ /* 0x000fec00000018ff */
[C---:B------:R-:W-:Y:S06]  /*17870*/  HMMA.16816.F32 R52, R4.reuse, R20, R52 ;  /* 0x000000140434723c */ /* 0x040fec0000001834 */
[C---:B------:R-:W-:Y:S01]  /*17880*/  HMMA.16816.F32 R56, R4.reuse, R22, R56 ;  /* 0x000000160438723c */ /* 0x040fe20000001838 */
[----:B------:R-:W4:Y:S05]  /*17890*/  LDSM.16.MT88.4 R20, [R204+0x10800] ;  /* 0x01080000cc14783b */ /* 0x000f2a0000004200 */
[C---:B--2---:R-:W-:Y:S06]  /*178a0*/  HMMA.16816.F32 R60, R4.reuse, R16, R60 ;  /* 0x00000010043c723c */ /* 0x044fec000000183c */
[----:B------:R-:W-:Y:S01]  /*178b0*/  HMMA.16816.F32 R64, R4, R18, R64 ;  /* 0x000000120440723c */ /* 0x000fe20000001840 */
[----:B------:R-:W2:Y:S05]  /*178c0*/  LDSM.16.MT88.4 R16, [R203+0x10800] ;  /* 0x01080000cb10783b */ /* 0x000eaa0000004200 */
[----:B------:R-:W-:Y:S06]  /*178d0*/  HMMA.16816.F32 R108, R96, R110, RZ ;  /* 0x0000006e606c723c */ /* 0x000fec00000018ff */
[C---:B-1----:R-:W-:Y:S06]  /*178e0*/  HMMA.16816.F32 R68, R4.reuse, R12, R68 ;  /* 0x0000000c0444723c */ /* 0x042fec0000001844 */
[C---:B------:R-:W-:Y:S01]  /*178f0*/  HMMA.16816.F32 R72, R4.reuse, R14, R72 ;  /* 0x0000000e0448723c */ /* 0x040fe20000001848 */
[----:B------:R-:W1:Y:S05]  /*17900*/  LDSM.16.MT88.4 R12, [R204+0xd000] ;  /* 0x00d00000cc0c783b */ /* 0x000e6a0000004200 */
[C---:B---3--:R-:W-:Y:S06]  /*17910*/  HMMA.16816.F32 R76, R4.reuse, R8, R76 ;  /* 0x00000008044c723c */ /* 0x048fec000000184c */
[----:B------:R-:W-:Y:S01]  /*17920*/  HMMA.16816.F32 R80, R4, R10, R80 ;  /* 0x0000000a0450723c */ /* 0x000fe20000001850 */
[----:B------:R-:W3:Y:S01]  /*17930*/  LDSM.16.MT88.4 R8, [R204+0xf000] ;  /* 0x00f00000cc08783b */ /* 0x000ee20000004200 */
[----:B------:R-:W-:-:S04]  /*17940*/  FFMA.FTZ R158, R239, R165, -R168 ;  /* 0x000000a5ef9e7223 */ /* 0x000fc800000108a8 */
[----:B------:R-:W-:Y:S01]  /*17950*/  HMMA.16816.F32 R128, R96, R124, RZ ;  /* 0x0000007c6080723c */ /* 0x000fe200000018ff */
[-CC-:B------:R-:W-:Y:S01]  /*17960*/  FFMA.FTZ R161, R161, R165.reuse, -R168.reuse ;  /* 0x000000a5a1a17223 */ /* 0x180fe200000108a8 */
[----:B------:R-:W-:-:S04]  /*17970*/  FFMA.FTZ R160, R237, R165, -R168 ;  /* 0x000000a5eda07223 */ /* 0x000fc800000108a8 */
[----:B------:R-:W-:Y:S01]  /*17980*/  HMMA.16816.F32 R104, R96, R100, RZ ;  /* 0x000000646068723c */ /* 0x000fe200000018ff */
[-C--:B------:R-:W-:Y:S01]  /*17990*/  FFMA.FTZ R163, R163, R165.reuse, -R168 ;  /* 0x000000a5a3a37223 */ /* 0x080fe200000108a8 */
[----:B------:R-:W-:-:S04]  /*179a0*/  FFMA.FTZ R162, R235, R165, -R164 ;  /* 0x000000a5eba27223 */ /* 0x000fc800000108a4 */
[----:B------:R-:W-:Y:S01]  /*179b0*/  HMMA.16816.F32 R44, R96, R48, RZ ;  /* 0x00000030602c723c */ /* 0x000fe200000018ff */
[-CC-:B------:R-:W-:Y:S01]  /*179c0*/  FFMA.FTZ R169, R169, R165.reuse, -R164.reuse ;  /* 0x000000a5a9a97223 */ /* 0x180fe200000108a4 */
[----:B------:R-:W-:-:S04]  /*179d0*/  FFMA.FTZ R166, R233, R165, -R164 ;  /* 0x000000a5e9a67223 */ /* 0x000fc800000108a4 */
[----:B------:R-:W-:Y:S01]  /*179e0*/  HMMA.16816.F32 R84, R96, R88, RZ ;  /* 0x000000586054723c */ /* 0x000fe200000018ff */
[----:B------:R-:W-:-:S05]  /*179f0*/  FFMA.FTZ R175, R175, R165, -R164 ;  /* 0x000000a5afaf7223 */ /* 0x000fca00000108a4 */
[C---:B------:R-:W-:Y:S06]  /*17a00*/  HMMA.16816.F32 R124, R96.reuse, R126, RZ ;  /* 0x0000007e607c723c */ /* 0x040fec00000018ff */
[C---:B------:R-:W-:Y:S06]  /*17a10*/  HMMA.16816.F32 R100, R96.reuse, R102, RZ ;  /* 0x000000666064723c */ /* 0x040fec00000018ff */
[C---:B------:R-:W-:Y:S06]  /*17a20*/  HMMA.16816.F32 R48, R96.reuse, R50, RZ ;  /* 0x000000326030723c */ /* 0x040fec00000018ff */
[C---:B------:R-:W-:Y:S06]  /*17a30*/  HMMA.16816.F32 R88, R96.reuse, R90, RZ ;  /* 0x0000005a6058723c */ /* 0x040fec00000018ff */
[C---:B------:R-:W-:Y:S06]  /*17a40*/  HMMA.16816.F32 R92, R96.reuse, R140, RZ ;  /* 0x0000008c605c723c */ /* 0x040fec00000018ff */
[----:B------:R-:W-:Y:S01]  /*17a50*/  HMMA.16816.F32 R96, R96, R142, RZ ;  /* 0x0000008e6060723c */ /* 0x000fe200000018ff */
[----:B------:R-:W-:Y:S01]  /*17a60*/  MUFU.EX2 R158, R158 ;  /* 0x0000009e009e7308 */ /* 0x000fe20000000800 */
[----:B------:R-:W-:Y:S04]  /*17a70*/  LDSM.16.MT88.4 R140, [R206+0xd000] ;  /* 0x00d00000ce8c783b */ /* 0x000fe80000004200 */
[C---:B------:R-:W-:Y:S03]  /*17a80*/  HMMA.16816.F32 R112, R4.reuse, R32, R112 ;  /* 0x000000200470723c */ /* 0x040fe60000001870 */
[----:B------:R-:W5:Y:S03]  /*17a90*/  MUFU.EX2 R161, R161 ;  /* 0x000000a100a17308 */ /* 0x000f660000000800 */
[C---:B------:R-:W-:Y:S01]  /*17aa0*/  HMMA.16816.F32 R108, R4.reuse, R34, R108 ;  /* 0x00000022046c723c */ /* 0x040fe2000000186c */
[----:B------:R-:W-:Y:S04]  /*17ab0*/  LDSM.16.MT88.4 R32, [R203+0xd000] ;  /* 0x00d00000cb20783b */ /* 0x000fe80000004200 */
[----:B------:R-:W-:Y:S08]  /*17ac0*/  MUFU.EX2 R160, R160 ;  /* 0x000000a000a07308 */ /* 0x000ff00000000800 */
[----:B------:R-:W1:Y:S08]  /*17ad0*/  MUFU.EX2 R163, R163 ;  /* 0x000000a300a37308 */ /* 0x000e700000000800 */
[----:B------:R-:W-:Y:S08]  /*17ae0*/  MUFU.EX2 R162, R162 ;  /* 0x000000a200a27308 */ /* 0x000ff00000000800 */
[----:B------:R-:W3:Y:S08]  /*17af0*/  MUFU.EX2 R169, R169 ;  /* 0x000000a900a97308 */ /* 0x000ef00000000800 */
[----:B------:R-:W-:Y:S08]  /*17b00*/  MUFU.EX2 R166, R166 ;  /* 0x000000a600a67308 */ /* 0x000ff00000000800 */
[----:B------:R-:W3:Y:S01]  /*17b10*/  MUFU.EX2 R175, R175 ;  /* 0x000000af00af7308 */ /* 0x000ee20000000800 */
        /* <DEDUP_REMOVED lines=12> */
[C---:B--2---:R-:W-:Y:S06]  /*17be0*/  HMMA.16816.F32 R92, R4.reuse, R16, R92 ;  /* 0x00000010045c723c */ /* 0x044fec000000185c */
[----:B------:R-:W-:Y:S01]  /*17bf0*/  HMMA.16816.F32 R96, R4, R18, R96 ;  /* 0x000000120460723c */ /* 0x000fe20000001860 */
[----:B------:R-:W2:Y:S06]  /*17c00*/  LDSM.16.MT88.4 R16, [R206+0x11000] ;  /* 0x01100000ce10783b */ /* 0x000eac0000004200 */
[----:B-----5:R-:W-:-:S02]  /*17c10*/  F2FP.F16.F32.PACK_AB R4, R161, R158 ;  /* 0x0000009ea104723e */ /* 0x020fc400000000ff */
[----:B-1----:R-:W-:Y:S02]  /*17c20*/  F2FP.F16.F32.PACK_AB R6, R163, R160 ;  /* 0x000000a0a306723e */ /* 0x002fe400000000ff */
[----:B---3--:R-:W-:Y:S02]  /*17c30*/  F2FP.F16.F32.PACK_AB R5, R169, R162 ;  /* 0x000000a2a905723e */ /* 0x008fe400000000ff */
[----:B------:R-:W-:-:S07]  /*17c40*/  F2FP.F16.F32.PACK_AB R7, R175, R166 ;  /* 0x000000a6af07723e */ /* 0x000fce00000000ff */
[C---:B------:R-:W-:Y:S06]  /*17c50*/  HMMA.16816.F32 R112, R4.reuse, R12, R112 ;  /* 0x0000000c0470723c */ /* 0x040fec0000001870 */
[C---:B------:R-:W-:Y:S01]  /*17c60*/  HMMA.16816.F32 R108, R4.reuse, R14, R108 ;  /* 0x0000000e046c723c */ /* 0x040fe2000000186c */
[----:B------:R-:W1:Y:S05]  /*17c70*/  LDSM.16.MT88.4 R12, [R205+0x11000] ;  /* 0x01100000cd0c783b */ /* 0x000e6a0000004200 */
[C---:B------:R-:W-:Y:S06]  /*17c80*/  HMMA.16816.F32 R52, R4.reuse, R8, R52 ;  /* 0x000000080434723c */ /* 0x040fec0000001834 */
        /* <DEDUP_REMOVED lines=13> */
[----:B------:R-:W3:Y:S01]  /*17d60*/  LDSM.16.MT88.4 R8, [R204+0xf800] ;  /* 0x00f80000cc08783b */ /* 0x000ee20000004200 */
[-CC-:B------:R-:W-:Y:S01]  /*17d70*/  FFMA.FTZ R170, R231, R165.reuse, -R168.reuse ;  /* 0x000000a5e7aa7223 */ /* 0x180fe200000108a8 */
[-CC-:B------:R-:W-:Y:S01]  /*17d80*/  FFMA.FTZ R183, R183, R165.reuse, -R168.reuse ;  /* 0x000000a5b7b77223 */ /* 0x180fe200000108a8 */
[-CC-:B------:R-:W-:Y:S01]  /*17d90*/  FFMA.FTZ R172, R181, R165.reuse, -R168.reuse ;  /* 0x000000a5b5ac7223 */ /* 0x180fe200000108a8 */
[-C--:B------:R-:W-:Y:S01]  /*17da0*/  FFMA.FTZ R233, R179, R165.reuse, -R168 ;  /* 0x000000a5b3e97223 */ /* 0x080fe200000108a8 */
[-CC-:B------:R-:W-:Y:S01]  /*17db0*/  FFMA.FTZ R168, R177, R165.reuse, -R164.reuse ;  /* 0x000000a5b1a87223 */ /* 0x180fe200000108a4 */
[-CC-:B------:R-:W-:Y:S01]  /*17dc0*/  FFMA.FTZ R173, R173, R165.reuse, -R164.reuse ;  /* 0x000000a5adad7223 */ /* 0x180fe200000108a4 */
[-CC-:B------:R-:W-:Y:S01]  /*17dd0*/  FFMA.FTZ R171, R171, R165.reuse, -R164.reuse ;  /* 0x000000a5abab7223 */ /* 0x180fe200000108a4 */
[----:B------:R-:W-:Y:S01]  /*17de0*/  FFMA.FTZ R164, R167, R165, -R164 ;  /* 0x000000a5a7a47223 */ /* 0x000fe200000108a4 */
[C---:B------:R-:W-:Y:S01]  /*17df0*/  HMMA.16816.F32 R128, R4.reuse, R140, R128 ;  /* 0x0000008c0480723c */ /* 0x040fe20000001880 */
[----:B------:R-:W-:Y:S05]  /*17e00*/  MUFU.EX2 R170, R170 ;  /* 0x000000aa00aa7308 */ /* 0x000fea0000000800 */
[C---:B------:R-:W-:Y:S01]  /*17e10*/  HMMA.16816.F32 R124, R4.reuse, R142, R124 ;  /* 0x0000008e047c723c */ /* 0x040fe2000000187c */
[----:B------:R-:W-:Y:S01]  /*17e20*/  FADD.FTZ R152, R155, R152 ;  /* 0x000000989b987221 */ /* 0x000fe20000010000 */
[----:B------:R-:W-:Y:S01]  /*17e30*/  FADD.FTZ R154, R154, R159 ;  /* 0x0000009f9a9a7221 */ /* 0x000fe20000010000 */
[----:B------:R-:W5:Y:S01]  /*17e40*/  MUFU.EX2 R183, R183 ;  /* 0x000000b700b77308 */ /* 0x000f620000000800 */
[----:B------:R-:W3:Y:S02]  /*17e50*/  LDSM.16.MT88.4 R140, [R204+0xd800] ;  /* 0x00d80000cc8c783b */ /* 0x000ee40000004200 */
[C---:B------:R-:W-:Y:S05]  /*17e60*/  HMMA.16816.F32 R120, R4.reuse, R136, R120 ;  /* 0x000000880478723c */ /* 0x040fea0000001878 */
[----:B------:R-:W-:Y:S01]  /*17e70*/  MUFU.EX2 R172, R172 ;  /* 0x000000ac00ac7308 */ /* 0x000fe20000000800 */
[C---:B------:R-:W-:Y:S07]  /*17e80*/  HMMA.16816.F32 R116, R4.reuse, R138, R116 ;  /* 0x0000008a0474723c */ /* 0x040fee0000001874 */
[----:B------:R-:W2:Y:S08]  /*17e90*/  MUFU.EX2 R233, R233 ;  /* 0x000000e900e97308 */ /* 0x000eb00000000800 */
[----:B------:R-:W-:Y:S08]  /*17ea0*/  MUFU.EX2 R168, R168 ;  /* 0x000000a800a87308 */ /* 0x000ff00000000800 */
[----:B------:R-:W1:Y:S08]  /*17eb0*/  MUFU.EX2 R173, R173 ;  /* 0x000000ad00ad7308 */ /* 0x000e700000000800 */
[----:B------:R-:W-:Y:S08]  /*17ec0*/  MUFU.EX2 R171, R171 ;  /* 0x000000ab00ab7308 */ /* 0x000ff00000000800 */
[----:B------:R-:W3:Y:S01]  /*17ed0*/  MUFU.EX2 R164, R164 ;  /* 0x000000a400a47308 */ /* 0x000ee20000000800 */
[C---:B------:R-:W-:Y:S01]  /*17ee0*/  HMMA.16816.F32 R104, R4.reuse, R32, R104 ;  /* 0x000000200468723c */ /* 0x040fe20000001868 */
[----:B------:R-:W-:Y:S01]  /*17ef0*/  FADD.FTZ R151, R151, R152 ;  /* 0x0000009897977221 */ /* 0x000fe20000010000 */
[----:B------:R-:W-:Y:S01]  /*17f00*/  FADD.FTZ R153, R153, R154 ;  /* 0x0000009a99997221 */ /* 0x000fe20000010000 */
[----:B------:R-:W3:Y:S03]  /*17f10*/  LDSM.16.MT88.4 R136, [R203+0xd800] ;  /* 0x00d80000cb88783b */ /* 0x000ee60000004200 */
[C---:B------:R-:W-:Y:S01]  /*17f20*/  HMMA.16816.F32 R100, R4.reuse, R34, R100 ;  /* 0x000000220464723c */ /* 0x040fe20000001864 */
[----:B------:R-:W-:Y:S01]  /*17f30*/  FADD.FTZ R148, R148, R151 ;  /* 0x0000009794947221 */ /* 0x000fe20000010000 */
[----:B------:R-:W-:Y:S01]  /*17f40*/  FADD.FTZ R150, R150, R153 ;  /* 0x0000009996967221 */ /* 0x000fe20000010000 */
[----:B------:R-:W3:Y:S03]  /*17f50*/  LDSM.16.MT88.4 R32, [R206+0xf800] ;  /* 0x00f80000ce20783b */ /* 0x000ee60000004200 */
[C---:B------:R-:W-:Y:S06]  /*17f60*/  HMMA.16816.F32 R36, R4.reuse, R28, R36 ;  /* 0x0000001c0424723c */ /* 0x040fec0000001824 */
[C---:B------:R-:W-:Y:S06]  /*17f70*/  HMMA.16816.F32 R40, R4.reuse, R30, R40 ;  /* 0x0000001e0428723c */ /* 0x040fec0000001828 */
[C---:B------:R-:W-:Y:S06]  /*17f80*/  HMMA.16816.F32 R44, R4.reuse, R24, R44 ;  /* 0x00000018042c723c */ /* 0x040fec000000182c */
[C---:B------:R-:W-:Y:S06]  /*17f90*/  HMMA.16816.F32 R48, R4.reuse, R26, R48 ;  /* 0x0000001a0430723c */ /* 0x040fec0000001830 */
[C---:B----4-:R-:W-:Y:S06]  /*17fa0*/  HMMA.16816.F32 R92, R4.reuse, R20, R92 ;  /* 0x00000014045c723c */ /* 0x050fec000000185c */
[----:B------:R-:W-:Y:S01]  /*17fb0*/  HMMA.16816.F32 R96, R4, R22, R96 ;  /* 0x000000160460723c */ /* 0x000fe20000001860 */
[----:B------:R-:W-:Y:S01]  /*17fc0*/  FADD.FTZ R149, R149, R148 ;  /* 0x0000009495957221 */ /* 0x000fe20000010000 */
[----:B------:R-:W-:Y:S01]  /*17fd0*/  FADD.FTZ R147, R147, R150 ;  /* 0x0000009693937221 */ /* 0x000fe20000010000 */
[----:B------:R-:W4:Y:S04]  /*17fe0*/  LDSM.16.MT88.4 R28, [R205+0xf800] ;  /* 0x00f80000cd1c783b */ /* 0x000f280000004200 */
[----:B-----5:R-:W-:Y:S01]  /*17ff0*/  F2FP.F16.F32.PACK_AB R4, R183, R170 ;  /* 0x000000aab704723e */ /* 0x020fe200000000ff */
[----:B------:R-:W5:Y:S01]  /*18000*/  LDSM.16.MT88.4 R24, [R203+0xf800] ;  /* 0x00f80000cb18783b */ /* 0x000f620000004200 */
[----:B--2---:R-:W-:-:S02]  /*18010*/  F2FP.F16.F32.PACK_AB R6, R233, R172 ;  /* 0x000000ace906723e */ /* 0x004fc400000000ff */
[----:B-1----:R-:W-:Y:S01]  /*18020*/  F2FP.F16.F32.PACK_AB R5, R173, R168 ;  /* 0x000000a8ad05723e */ /* 0x002fe200000000ff */
[----:B------:R-:W1:Y:S01]  /*18030*/  LDSM.16.MT88.4 R20, [R206+0x11800] ;  /* 0x01180000ce14783b */ /* 0x000e620000004200 */
[----:B---3--:R-:W-:Y:S01]  /*18040*/  F2FP.F16.F32.PACK_AB R7, R164, R171 ;  /* 0x000000aba407723e */ /* 0x008fe200000000ff */
[----:B------:R-:W-:Y:S01]  /*18050*/  FADD.FTZ R144, R144, R149 ;  /* 0x0000009590907221 */ /* 0x000fe20000010000 */
[----:B------:R-:W-:-:S05]  /*18060*/  FADD.FTZ R147, R2, R147 ;  /* 0x0000009302937221 */ /* 0x000fca0000010000 */
[C---:B------:R-:W-:Y:S06]  /*18070*/  HMMA.16816.F32 R128, R4.reuse, R16, R128 ;  /* 0x000000100480723c */ /* 0x040fec0000001880 */
[C---:B------:R-:W-:Y:S01]  /*18080*/  HMMA.16816.F32 R124, R4.reuse, R18, R124 ;  /* 0x00000012047c723c */ /* 0x040fe2000000187c */
[----:B------:R-:W2:Y:S05]  /*18090*/  LDSM.16.MT88.4 R16, [R205+0x11800] ;  /* 0x01180000cd10783b */ /* 0x000eaa0000004200 */
[C---:B------:R-:W-:Y:S06]  /*180a0*/  HMMA.16816.F32 R120, R4.reuse, R12, R120 ;  /* 0x0000000c0478723c */ /* 0x040fec0000001878 */
[C---:B------:R-:W-:Y:S01]  /*180b0*/  HMMA.16816.F32 R116, R4.reuse, R14, R116 ;  /* 0x0000000e0474723c */ /* 0x040fe20000001874 */
[----:B------:R-:W3:Y:S05]  /*180c0*/  LDSM.16.MT88.4 R12, [R204+0x11800] ;  /* 0x01180000cc0c783b */ /* 0x000eea0000004200 */
[C---:B------:R-:W-:Y:S06]  /*180d0*/  HMMA.16816.F32 R52, R4.reuse, R8, R52 ;  /* 0x000000080434723c */ /* 0x040fec0000001834 */
[----:B------:R-:W-:Y:S01]  /*180e0*/  HMMA.16816.F32 R56, R4, R10, R56 ;  /* 0x0000000a0438723c */ /* 0x000fe20000001838 */
[----:B------:R-:W3:Y:S01]  /*180f0*/  LDSM.16.MT88.4 R8, [R203+0x11800] ;  /* 0x01180000cb08783b */ /* 0x000ee20000004200 */
[----:B------:R-:W-:Y:S01]  /*18100*/  FADD.FTZ R135, R135, R144 ;  /* 0x0000009087877221 */ /* 0x000fe20000010000 */
[----:B------:R-:W-:-:S03]  /*18110*/  FADD.FTZ R146, R146, R147 ;  /* 0x0000009392927221 */ /* 0x000fc60000010000 */
        /* <DEDUP_REMOVED lines=13> */
[----:B------:R-:W-:Y:S01]  /*181f0*/  FADD.FTZ R168, R173, R168 ;  /* 0x000000a8ada87221 */ /* 0x000fe20000010000 */
[----:B------:R-:W-:Y:S02]  /*18200*/  HMMA.16816.F32 R112, R4, R140, R112 ;  /* 0x0000008c0470723c */ /* 0x000fe40000001870 */
[----:B------:R-:W-:Y:S01]  /*18210*/  FADD.FTZ R172, R172, R183 ;  /* 0x000000b7acac7221 */ /* 0x000fe20000010000 */
[----:B------:R-:W-:-:S03]  /*18220*/  FADD.FTZ R171, R171, R168 ;  /* 0x000000a8abab7221 */ /* 0x000fc60000010000 */
[----:B------:R-:W-:Y:S01]  /*18230*/  HMMA.16816.F32 R108, R4, R142, R108 ;  /* 0x0000008e046c723c */ /* 0x000fe2000000186c */
[----:B------:R-:W-:Y:S01]  /*18240*/  FADD.FTZ R233, R233, R172 ;  /* 0x000000ace9e97221 */ /* 0x000fe20000010000 */
[----:B------:R-:W-:-:S04]  /*18250*/  FADD.FTZ R231, R164, R171 ;  /* 0x000000aba4e77221 */ /* 0x000fc80000010000 */
[C---:B------:R-:W-:Y:S06]  /*18260*/  HMMA.16816.F32 R104, R4.reuse, R136, R104 ;  /* 0x000000880468723c */ /* 0x040fec0000001868 */
[C---:B------:R-:W-:Y:S06]  /*18270*/  HMMA.16816.F32 R100, R4.reuse, R138, R100 ;  /* 0x0000008a0464723c */ /* 0x040fec0000001864 */
[C---:B------:R-:W-:Y:S06]  /*18280*/  HMMA.16816.F32 R36, R4.reuse, R32, R36 ;  /* 0x000000200424723c */ /* 0x040fec0000001824 */
[C---:B------:R-:W-:Y:S06]  /*18290*/  HMMA.16816.F32 R40, R4.reuse, R34, R40 ;  /* 0x000000220428723c */ /* 0x040fec0000001828 */
[C---:B----4-:R-:W-:Y:S06]  /*182a0*/  HMMA.16816.F32 R44, R4.reuse, R28, R44 ;  /* 0x0000001c042c723c */ /* 0x050fec000000182c */
[C---:B------:R-:W-:Y:S06]  /*182b0*/  HMMA.16816.F32 R48, R4.reuse, R30, R48 ;  /* 0x0000001e0430723c */ /* 0x040fec0000001830 */
[C---:B-----5:R-:W-:Y:S06]  /*182c0*/  HMMA.16816.F32 R60, R4.reuse, R24, R60 ;  /* 0x00000018043c723c */ /* 0x060fec000000183c */
[C---:B------:R-:W-:Y:S06]  /*182d0*/  HMMA.16816.F32 R64, R4.reuse, R26, R64 ;  /* 0x0000001a0440723c */ /* 0x040fec0000001840 */
[C---:B-1----:R-:W-:Y:S06]  /*182e0*/  HMMA.16816.F32 R68, R4.reuse, R20, R68 ;  /* 0x000000140444723c */ /* 0x042fec0000001844 */
[C---:B------:R-:W-:Y:S06]  /*182f0*/  HMMA.16816.F32 R72, R4.reuse, R22, R72 ;  /* 0x000000160448723c */ /* 0x040fec0000001848 */
[C---:B--2---:R-:W-:Y:S06]  /*18300*/  HMMA.16816.F32 R76, R4.reuse, R16, R76 ;  /* 0x00000010044c723c */ /* 0x044fec000000184c */
[C---:B------:R-:W-:Y:S06]  /*18310*/  HMMA.16816.F32 R80, R4.reuse, R18, R80 ;  /* 0x000000120450723c */ /* 0x040fec0000001850 */
[C---:B---3--:R-:W-:Y:S06]  /*18320*/  HMMA.16816.F32 R84, R4.reuse, R12, R84 ;  /* 0x0000000c0454723c */ /* 0x048fec0000001854 */
[C---:B------:R-:W-:Y:S06]  /*18330*/  HMMA.16816.F32 R88, R4.reuse, R14, R88 ;  /* 0x0000000e0458723c */ /* 0x040fec0000001858 */
[C---:B------:R-:W-:Y:S06]  /*18340*/  HMMA.16816.F32 R92, R4.reuse, R8, R92 ;  /* 0x00000008045c723c */ /* 0x040fec000000185c */
[----:B------:R-:W-:Y:S01]  /*18350*/  HMMA.16816.F32 R96, R4, R10, R96 ;  /* 0x0000000a0460723c */ /* 0x000fe20000001860 */
[----:B------:R-:W-:-:S08]  /*18360*/  NOP ;  /* 0x0000000000007918 */ /* 0x000fd00000000000 */
[----:B------:R-:W-:-:S15]  /*18370*/  @!P5 BRA `(.L_x_7377) ;  /* 0x000000500008d947 */ /* 0x000fde0003800000 */
[----:B------:R-:W1:Y:S01]  /*18380*/  LDC.64 R182, c[0x0][0x198] ;  /* 0x00006600ffb67b82 */ /* 0x000e620000000a00 */
[----:B------:R-:W-:-:S04]  /*18390*/  DEPBAR.LE SB0, 0x0 ;  /* 0x000080000000791a */ /* 0x000fc80000000000 */
[----:B------:R-:W-:Y:S05]  /*183a0*/  WARPSYNC.ALL ;  /* 0x0000000000007948 */ /* 0x000fea0003800000 */
[----:B------:R-:W2:Y:S01]  /*183b0*/  LDC.64 R180, c[0x0][0x208] ;  /* 0x00008200ffb47b82 */ /* 0x000ea20000000a00 */
[----:B------:R-:W-:Y:S01]  /*183c0*/  BSSY B0, `(.L_x_7378) ;  /* 0x000004d000007945 */ /* 0x000fe20003800000 */
[----:B------:R-:W-:-:S06]  /*183d0*/  IADD3 R222, R134, -0x2, RZ ;  /* 0xfffffffe86de7810 */ /* 0x000fcc0007ffe0ff */
[----:B------:R-:W-:Y:S06]  /*183e0*/  BAR.SYNC.DEFER_BLOCKING 0x0 ;  /* 0x0000000000007b1d */ /* 0x000fec0000010000 */
[----:B------:R-:W-:Y:S05]  /*183f0*/  @!P0 BRA `(.L_x_7379) ;  /* 0x0000000400108947 */ /* 0x000fea0003800000 */
[----:B--2---:R-:W-:Y:S02]  /*18400*/  R2UR UR4, R180 ;  /* 0x00000000b40472ca */ /* 0x004fe400000e0000 */
[----:B------:R-:W-:-:S13]  /*18410*/  R2UR UR5, R181 ;  /* 0x00000000b50572ca */ /* 0x000fda00000e0000 */
[----:B-1----:R-:W2:Y:S01]  /*18420*/  LD.E R9, desc[UR4][R182.64+0x170] ;  /* 0x00017004b6097980 */ /* 0x002ea2000c101900 */
[----:B------:R-:W-:Y:S01]  /*18430*/  IMAD.SHL.U32 R0, R222, 0x40, RZ ;  /* 0x00000040de007824 */ /* 0x000fe200078e00ff */
[----:B------:R-:W-:Y:S02]  /*18440*/  R2UR UR12, R180 ;  /* 0x00000000b40c72ca */ /* 0x000fe400000e0000 */
[----:B------:R-:W-:Y:S02]  /*18450*/  R2UR UR13, R181 ;  /* 0x00000000b50d72ca */ /* 0x000fe400000e0000 */
[----:B------:R-:W-:Y:S02]  /*18460*/  IADD3 R10, R0, 0x40, RZ ;  /* 0x00000040000a7810 */ /* 0x000fe40007ffe0ff */
[----:B------:R-:W-:Y:S02]  /*18470*/  IABS R2, R0 ;  /* 0x0000000000027213 */ /* 0x000fe40000000000 */
[----:B------:R-:W-:-:S02]  /*18480*/  IABS R4, R10 ;  /* 0x0000000a00047213 */ /* 0x000fc40000000000 */
[C---:B------:R-:W-:Y:S02]  /*18490*/  R2UR UR14, R180.reuse ;  /* 0x00000000b40e72ca */ /* 0x040fe400000e0000 */
[C---:B------:R-:W-:Y:S02]  /*184a0*/  R2UR UR15, R181.reuse ;  /* 0x00000000b50f72ca */ /* 0x040fe400000e0000 */
[----:B------:R-:W-:Y:S02]  /*184b0*/  R2UR UR10, R180 ;  /* 0x00000000b40a72ca */ /* 0x000fe400000e0000 */
[----:B------:R-:W-:Y:S02]  /*184c0*/  R2UR UR11, R181 ;  /* 0x00000000b50b72ca */ /* 0x000fe400000e0000 */
[-C--:B--2---:R-:W-:Y:S02]  /*184d0*/  IABS R6, R9.reuse ;  /* 0x0000000900067213 */ /* 0x084fe40000000000 */
[----:B------:R-:W-:-:S02]  /*184e0*/  IABS R5, R9 ;  /* 0x0000000900057213 */ /* 0x000fc40000000000 */
[----:B------:R-:W1:Y:S01]  /*184f0*/  I2F.RP R7, R6 ;  /* 0x0000000600077306 */ /* 0x000e620000209400 */
[-C--:B------:R-:W-:Y:S02]  /*18500*/  LOP3.LUT R0, R0, R9.reuse, RZ, 0x3c, !PT ;  /* 0x0000000900007212 */ /* 0x080fe400078e3cff */
[----:B------:R-:W-:Y:S01]  /*18510*/  IMAD.MOV R5, RZ, RZ, -R5 ;  /* 0x000000ffff057224 */ /* 0x000fe200078e0a05 */
[-C--:B------:R-:W-:Y:S02]  /*18520*/  LOP3.LUT R10, R10, R9.reuse, RZ, 0x3c, !PT ;  /* 0x000000090a0a7212 */ /* 0x080fe400078e3cff */
[----:B------:R-:W-:Y:S02]  /*18530*/  ISETP.GE.AND P1, PT, R0, RZ, PT ;  /* 0x000000ff0000720c */ /* 0x000fe40003f26270 */
[----:B------:R-:W-:Y:S02]  /*18540*/  ISETP.GE.AND P3, PT, R10, RZ, PT ;  /* 0x000000ff0a00720c */ /* 0x000fe40003f66270 */
[----:B------:R-:W-:Y:S01]  /*18550*/  LOP3.LUT R0, RZ, R9, RZ, 0x33, !PT ;  /* 0x00000009ff007212 */ /* 0x000fe200078e33ff */
        /* <DEDUP_REMOVED lines=10> */
[-C--:B------:R-:W-:Y:S02]  /*18600*/  IMAD R11, R7, R5.reuse, R2 ;  /* 0x00000005070b7224 */ /* 0x080fe400078e0202 */
[----:B------:R-:W-:-:S03]  /*18610*/  IMAD R5, R8, R5, R4 ;  /* 0x0000000508057224 */ /* 0x000fc600078e0204 */
[C---:B------:R-:W-:Y:S02]  /*18620*/  ISETP.GT.U32.AND P2, PT, R6.reuse, R11, PT ;  /* 0x0000000b0600720c */ /* 0x040fe40003f44070 */
[----:B------:R-:W-:-:S11]  /*18630*/  ISETP.GT.U32.AND P4, PT, R6, R5, PT ;  /* 0x000000050600720c */ /* 0x000fd60003f84070 */
[----:B------:R-:W-:Y:S02]  /*18640*/  @!P2 IMAD.IADD R11, R11, 0x1, -R6 ;  /* 0x000000010b0ba824 */ /* 0x000fe400078e0a06 */
[-C--:B------:R-:W-:Y:S01]  /*18650*/  @!P4 IADD3 R5, R5, -R6.reuse, RZ ;  /* 0x800000060505c210 */ /* 0x080fe20007ffe0ff */
[----:B------:R-:W-:Y:S01]  /*18660*/  @!P2 VIADD R7, R7, 0x1 ;  /* 0x000000010707a836 */ /* 0x000fe20000000000 */
[----:B------:R-:W-:Y:S01]  /*18670*/  ISETP.NE.AND P2, PT, R9, RZ, PT ;  /* 0x000000ff0900720c */ /* 0x000fe20003f45270 */
[----:B------:R-:W-:Y:S01]  /*18680*/  @!P4 VIADD R8, R8, 0x1 ;  /* 0x000000010808c836 */ /* 0x000fe20000000000 */
[-C--:B------:R-:W-:Y:S02]  /*18690*/  ISETP.GE.U32.AND P5, PT, R11, R6.reuse, PT ;  /* 0x000000060b00720c */ /* 0x080fe40003fa6070 */
[----:B------:R-:W-:Y:S01]  /*186a0*/  ISETP.GE.U32.AND P6, PT, R5, R6, PT ;  /* 0x000000060500720c */ /* 0x000fe20003fc6070 */
[----:B------:R-:W3:Y:S10]  /*186b0*/  LD.E.64 R10, desc[UR4][R182.64+0x40] ;  /* 0x00004004b60a7980 */ /* 0x000ef4000c101b00 */
[----:B------:R-:W-:-:S02]  /*186c0*/  @P5 IADD3 R7, R7, 0x1, RZ ;  /* 0x0000000107075810 */ /* 0x000fc40007ffe0ff */
[----:B------:R-:W-:-:S03]  /*186d0*/  @P6 VIADD R8, R8, 0x1 ;  /* 0x0000000108086836 */ /* 0x000fc60000000000 */
        /* <DEDUP_REMOVED lines=11> */
[-C--:B---3--:R-:W-:Y:S02]  /*18790*/  IMAD R2, R11, R9.reuse, RZ ;  /* 0x000000090b027224 */ /* 0x088fe400078e02ff */
[----:B------:R-:W-:-:S04]  /*187a0*/  IMAD.WIDE.U32 R8, R10, R9, RZ ;  /* 0x000000090a087225 */ /* 0x000fc800078e00ff */
[----:B------:R-:W-:-:S05]  /*187b0*/  IMAD R2, R10, R7, R2 ;  /* 0x000000070a027224 */ /* 0x000fca00078e0202 */
[----:B------:R-:W-:Y:S01]  /*187c0*/  IADD3 R9, R9, R2, RZ ;  /* 0x0000000209097210 */ /* 0x000fe20007ffe0ff */
[----:B----4-:R-:W-:-:S04]  /*187d0*/  IMAD.IADD R5, R0, 0x1, -R5 ;  /* 0x0000000100057824 */ /* 0x010fc800078e0a05 */
[----:B--2---:R-:W-:Y:S01]  /*187e0*/  IMAD R7, R13, R5, RZ ;  /* 0x000000050d077224 */ /* 0x004fe200078e02ff */
[----:B------:R-:W-:Y:S01]  /*187f0*/  SHF.R.S32.HI R0, RZ, 0x1f, R5 ;  /* 0x0000001fff007819 */ /* 0x000fe20000011405 */
[----:B------:R-:W-:-:S04]  /*18800*/  IMAD.WIDE.U32 R4, R5, R12, R8 ;  /* 0x0000000c05047225 */ /* 0x000fc800078e0008 */
[----:B------:R-:W-:-:S04]  /*18810*/  IMAD R0, R12, R0, R7 ;  /* 0x000000000c007224 */ /* 0x000fc800078e0207 */
[----:B------:R-:W-:Y:S01]  /*18820*/  IMAD.IADD R0, R5, 0x1, R0 ;  /* 0x0000000105007824 */ /* 0x000fe200078e0200 */
[----:B------:R-:W-:Y:S05]  /*18830*/  BRA `(.L_x_7380) ;  /* 0x0000000000147947 */ /* 0x000fea0003800000 */
.L_x_7379:
[----:B--2---:R-:W-:Y:S02]  /*18840*/  R2UR UR4, R180 ;  /* 0x00000000b40472ca */ /* 0x004fe400000e0000 */
[----:B------:R-:W-:-:S13]  /*18850*/  R2UR UR5, R181 ;  /* 0x00000000b50572ca */ /* 0x000fda00000e0000 */
[----:B-1----:R-:W2:Y:S02]  /*18860*/  LD.E R4, desc[UR4][R182.64+0x40] ;  /* 0x00004004b6047980 */ /* 0x002ea4000c101900 */
[----:B--2---:R-:W-:-:S05]  /*18870*/  IMAD.U32 R4, R4, -0x40, RZ ;  /* 0xffffffc004047824 */ /* 0x004fca00078e00ff */
[----:B------:R-:W-:Y:S02]  /*18880*/  SHF.R.S32.HI R0, RZ, 0x1f, R4 ;  /* 0x0000001fff007819 */ /* 0x000fe40000011404 */
.L_x_7380:
[----:B------:R-:W-:Y:S05]  /*18890*/  BSYNC B0 ;  /* 0x0000000000007941 */ /* 0x000fea0003800000 */
.L_x_7378:
[C---:B------:R-:W-:Y:S02]  /*188a0*/  LOP3.LUT P5, RZ, R223.reuse, 0x1, RZ, 0xc0, !PT ;  /* 0x00000001dfff7812 */ /* 0x040fe400078ac0ff */
[C---:B------:R-:W-:Y:S02]  /*188b0*/  LOP3.LUT P4, RZ, R223.reuse, 0x2, RZ, 0xc0, !PT ;  /* 0x00000002dfff7812 */ /* 0x040fe4000788c0ff */
[----:B------:R-:W-:Y:S02]  /*188c0*/  LOP3.LUT P3, RZ, R223, 0x4, RZ, 0xc0, !PT ;  /* 0x00000004dfff7812 */ /* 0x000fe4000786c0ff */
[C---:B------:R-:W-:Y:S02]  /*188d0*/  LEA R134, P1, R4.reuse, R156, 0x1 ;  /* 0x0000009c04867211 */ /* 0x040fe400078208ff */
[C---:B------:R-:W-:Y:S02]  /*188e0*/  IADD3 R7, P2, R4.reuse, R207, RZ ;  /* 0x000000cf04077210 */ /* 0x040fe40007f5e0ff */
[----:B------:R-:W-:-:S03]  /*188f0*/  LEA.HI.X R135, R4, R157, R0, 0x1, P1 ;  /* 0x0000009d04877211 */ /* 0x000fc600008f0c00 */
[----:B------:R-:W-:Y:S01]  /*18900*/  @P5 R2UR UR4, R180 ;  /* 0x00000000b40452ca */ /* 0x000fe200000e0000 */
[----:B------:R-:W-:Y:S01]  /*18910*/  IMAD.X R2, R0, 0x1, R208, P2 ;  /* 0x0000000100027824 */ /* 0x000fe200010e06d0 */
[C---:B------:R-:W-:Y:S01]  /*18920*/  @P5 R2UR UR5, R181.reuse ;  /* 0x00000000b50552ca */ /* 0x040fe200000e0000 */
[----:B------:R-:W-:Y:S01]  /*18930*/  @P4 IMAD.MOV.U32 R20, RZ, RZ, R134 ;  /* 0x000000ffff144224 */ /* 0x000fe200078e0086 */
[C---:B------:R-:W-:Y:S01]  /*18940*/  @P4 R2UR UR10, R180.reuse ;  /* 0x00000000b40a42ca */ /* 0x040fe200000e0000 */
[----:B------:R-:W-:Y:S01]  /*18950*/  @P4 IMAD.MOV.U32 R21, RZ, RZ, R135 ;  /* 0x000000ffff154224 */ /* 0x000fe200078e0087 */
[----:B------:R-:W-:Y:S02]  /*18960*/  @P4 R2UR UR11, R181 ;  /* 0x00000000b50b42ca */ /* 0x000fe400000e0000 */
[----:B------:R-:W-:Y:S02]  /*18970*/  @P5 LEA R10, P6, R7, R156, 0x1 ;  /* 0x0000009c070a5211 */ /* 0x000fe400078c08ff */
[----:B------:R-:W-:-:S02]  /*18980*/  @P5 R2UR UR14, R180 ;  /* 0x00000000b40e52ca */ /* 0x000fc400000e0000 */
[----:B------:R-:W-:Y:S02]  /*18990*/  @P5 R2UR UR15, R181 ;  /* 0x00000000b50f52ca */ /* 0x000fe400000e0000 */
[----:B------:R-:W-:Y:S01]  /*189a0*/  @P4 LEA R8, P2, R7, R156, 0x1 ;  /* 0x0000009c07084211 */ /* 0x000fe200078408ff */
[----:B------:R-:W-:Y:S01]  /*189b0*/  @!PT LDS RZ, [RZ] ;  /* 0x00000000fffff984 */ /* 0x000fe20000000800 */
[----:B------:R-:W-:Y:S01]  /*189c0*/  @!PT LDS RZ, [RZ] ;  /* 0x00000000fffff984 */ /* 0x000fe20000000800 */
[----:B------:R-:W-:Y:S01]  /*189d0*/  @!PT LDS RZ, [RZ] ;  /* 0x00000000fffff984 */ /* 0x000fe20000000800 */
[----:B------:R-:W-:Y:S01]  /*189e0*/  @P5 LDGSTS.E.BYPASS.LTC128B.128 [R219+0xc000], desc[UR4][R134.64] ;  /* 0x0c00000086db5fae */ /* 0x000fe2000b901d44 */
[C---:B------:R-:W-:Y:S02]  /*189f0*/  @P3 R2UR UR4, R180.reuse ;  /* 0x00000000b40432ca */ /* 0x040fe400000e0000 */
[----:B------:R-:W-:Y:S01]  /*18a00*/  @P3 R2UR UR5, R181 ;  /* 0x00000000b50532ca */ /* 0x000fe200000e0000 */
[----:B------:R-:W-:Y:S01]  /*18a10*/  @!P5 STS.128 [R219+0xc000], RZ ;  /* 0x00c000ffdb00d388 */ /* 0x000fe20000000c00 */
[----:B------:R-:W-:Y:S02]  /*18a20*/  @P5 LEA.HI.X R11, R7, R157, R2, 0x1, P6 ;  /* 0x0000009d070b5211 */ /* 0x000fe400030f0c02 */
[----:B------:R-:W-:Y:S01]  /*18a30*/  @P4 R2UR UR12, R180 ;  /* 0x00000000b40c42ca */ /* 0x000fe200000e0000 */
[----:B------:R-:W-:Y:S01]  /*18a40*/  @!PT LDS RZ, [RZ] ;  /* 0x00000000fffff984 */ /* 0x000fe20000000800 */
[----:B------:R-:W-:Y:S01]  /*18a50*/  @!PT LDS RZ, [RZ] ;  /* 0x00000000fffff984 */ /* 0x000fe20000000800 */
[----:B------:R-:W-:Y:S01]  /*18a60*/  @!PT LDS RZ, [RZ] ;  /* 0x00000000fffff984 */ /* 0x000fe20000000800 */
[----:B------:R1:W-:Y:S01]  /*18a70*/  @P4 LDGSTS.E.BYPASS.LTC128B.128 [R219+0xe000], desc[UR10][R20.64+0x80] ;  /* 0x0e00008014db4fae */ /* 0x0003e2000b901d4a */
[----:B------:R-:W-:-:S02]  /*18a80*/  @P4 R2UR UR13, R181 ;  /* 0x00000000b50d42ca */ /* 0x000fc400000e0000 */
[CC--:B------:R-:W-:Y:S01]  /*18a90*/  @P3 LEA R6, P1, R7.reuse, R156.reuse, 0x1 ;  /* 0x0000009c07063211 */ /* 0x0c0fe200078208ff */
[----:B------:R-:W-:Y:S01]  /*18aa0*/  @!P4 STS.128 [R219+0xe000], RZ ;  /* 0x00e000ffdb00c388 */ /* 0x000fe20000000c00 */
[----:B------:R-:W-:Y:S02]  /*18ab0*/  IADD3 R5, P6, R7, R207, RZ ;  /* 0x000000cf07057210 */ /* 0x000fe40007fde0ff */
[----:B------:R-:W-:Y:S02]  /*18ac0*/  @P3 R2UR UR10, R180 ;  /* 0x00000000b40a32ca */ /* 0x000fe400000e0000 */
[----:B------:R-:W-:Y:S02]  /*18ad0*/  @P3 R2UR UR11, R181 ;  /* 0x00000000b50b32ca */ /* 0x000fe400000e0000 */
[CCC-:B------:R-:W-:Y:S02]  /*18ae0*/  @P4 LEA.HI.X R9, R7.reuse, R157.reuse, R2.reuse, 0x1, P2 ;  /* 0x0000009d07094211 */ /* 0x1c0fe400010f0c02 */
[----:B------:R-:W-:Y:S01]  /*18af0*/  @P3 LEA.HI.X R7, R7, R157, R2, 0x1, P1 ;  /* 0x0000009d07073211 */ /* 0x000fe200008f0c02 */
[----:B------:R-:W-:Y:S01]  /*18b00*/  IMAD.X R2, R2, 0x1, R208, P6 ;  /* 0x0000000102027824 */ /* 0x000fe200030e06d0 */
[----:B------:R-:W-:-:S02]  /*18b10*/  @P5 LEA R14, P6, R5, R156, 0x1 ;  /* 0x0000009c050e5211 */ /* 0x000fc400078c08ff */
[----:B------:R-:W-:Y:S02]  /*18b20*/  @P4 R2UR UR16, R180 ;  /* 0x00000000b41042ca */ /* 0x000fe400000e0000 */
[----:B------:R-:W-:Y:S02]  /*18b30*/  @P4 R2UR UR17, R181 ;  /* 0x00000000b51142ca */ /* 0x000fe400000e0000 */
[CC--:B------:R-:W-:Y:S02]  /*18b40*/  @P4 LEA R12, P2, R5.reuse, R156.reuse, 0x1 ;  /* 0x0000009c050c4211 */ /* 0x0c0fe400078408ff */
[C---:B------:R-:W-:Y:S02]  /*18b50*/  @P5 LEA.HI.X R15, R5.reuse, R157, R2, 0x1, P6 ;  /* 0x0000009d050f5211 */ /* 0x040fe400030f0c02 */
[C---:B------:R-:W-:Y:S01]  /*18b60*/  @P3 LEA R4, P1, R5.reuse, R156, 0x1 ;  /* 0x0000009c05043211 */ /* 0x040fe200078208ff */
[----:B-1----:R-:W-:Y:S01]  /*18b70*/  @P3 IMAD.MOV.U32 R20, RZ, RZ, R134 ;  /* 0x000000ffff143224 */ /* 0x002fe200078e0086 */
[C---:B------:R-:W-:Y:S01]  /*18b80*/  IADD3 R0, P6, R5.reuse, R207, RZ ;  /* 0x000000cf05007210 */ /* 0x040fe20007fde0ff */
[----:B------:R-:W-:Y:S01]  /*18b90*/  @P3 IMAD.MOV.U32 R21, RZ, RZ, R135 ;  /* 0x000000ffff153224 */ /* 0x000fe200078e0087 */
[----:B------:R-:W-:-:S02]  /*18ba0*/  @P4 LEA.HI.X R13, R5, R157, R2, 0x1, P2 ;  /* 0x0000009d050d4211 */ /* 0x000fc400010f0c02 */
[----:B------:R-:W-:Y:S01]  /*18bb0*/  @P3 LEA.HI.X R5, R5, R157, R2, 0x1, P1 ;  /* 0x0000009d05053211 */ /* 0x000fe200008f0c02 */
[----:B------:R-:W-:Y:S01]  /*18bc0*/  IMAD.X R2, R2, 0x1, R208, P6 ;  /* 0x0000000102027824 */ /* 0x000fe200030e06d0 */
[----:B------:R-:W-:Y:S01]  /*18bd0*/  @!PT LDS RZ, [RZ] ;  /* 0x00000000fffff984 */ /* 0x000fe20000000800 */
[----:B------:R-:W-:Y:S01]  /*18be0*/  @!PT LDS RZ, [RZ] ;  /* 0x00000000fffff984 */ /* 0x000fe20000000800 */
[----:B------:R-:W-:Y:S01]  /*18bf0*/  @!PT LDS RZ, [RZ] ;  /* 0x00000000fffff984 */ /* 0x000fe20000000800 */
[----:B------:R-:W-:Y:S01]  /*18c00*/  @P3 LDGSTS.E.BYPASS.LTC128B.128 [R219+0x10000], desc[UR4][R20.64+0x100] ;  /* 0x1000010014db3fae */ /* 0x000fe2000b901d44 */
[----:B------:R-:W-:Y:S02]  /*18c10*/  @P5 R2UR UR4, R180 ;  /* 0x00000000b40452ca */ /* 0x000fe400000e0000 */
[----:B------:R-:W-:Y:S01]  /*18c20*/  @P5 R2UR UR5, R181 ;  /* 0x00000000b50552ca */ /* 0x000fe200000e0000 */
[----:B------:R-:W-:Y:S01]  /*18c30*/  @!P3 STS.128 [R219+0x10000], RZ ;  /* 0x010000ffdb00b388 */ /* 0x000fe20000000c00 */
[CC--:B------:R-:W-:Y:S02]  /*18c40*/  @P5 LEA R18, P6, R0.reuse, R156.reuse, 0x1 ;  /* 0x0000009c00125211 */ /* 0x0c0fe400078c08ff */
[----:B------:R-:W-:Y:S01]  /*18c50*/  @P4 LEA R16, P2, R0, R156, 0x1 ;  /* 0x0000009c00104211 */ /* 0x000fe200078408ff */
[----:B------:R-:W-:Y:S01]  /*18c60*/  @!PT LDS RZ, [RZ] ;  /* 0x00000000fffff984 */ /* 0x000fe20000000800 */
[----:B------:R-:W-:Y:S01]  /*18c70*/  @!PT LDS RZ, [RZ] ;  /* 0x00000000fffff984 */ /* 0x000fe20000000800 */
[----:B------:R-:W-:Y:S01]  /*18c80*/  @!PT LDS RZ, [RZ] ;  /* 0x00000000fffff984 */ /* 0x000fe20000000800 */
[----:B------:R-:W-:Y:S01]  /*18c90*/  @P5 LDGSTS.E.BYPASS.LTC128B.128 [R219+0xc800], desc[UR14][R10.64] ;  /* 0x0c8000000adb5fae */ /* 0x000fe2000b901d4e */
[----:B------:R-:W-:-:S02]  /*18ca0*/  @P3 R2UR UR14, R180 ;  /* 0x00000000b40e32ca */ /* 0x000fc400000e0000 */
[C---:B------:R-:W-:Y:S01]  /*18cb0*/  @P3 R2UR UR15, R181.reuse ;  /* 0x00000000b50f32ca */ /* 0x040fe200000e0000 */
[----:B------:R-:W-:Y:S01]  /*18cc0*/  @!P5 STS.128 [R219+0xc800], RZ ;  /* 0x00c800ffdb00d388 */ /* 0x000fe20000000c00 */
[C---:B------:R-:W-:Y:S02]  /*18cd0*/  @P3 LEA R28, P1, R0.reuse, R156, 0x1 ;  /* 0x0000009c001c3211 */ /* 0x040fe400078208ff */
[-CC-:B------:R-:W-:Y:S01]  /*18ce0*/  @P5 LEA.HI.X R19, R0, R157.reuse, R2.reuse, 0x1, P6 ;  /* 0x0000009d00135211 */ /* 0x180fe200030f0c02 */
[----:B------:R-:W-:Y:S01]  /*18cf0*/  @!PT LDS RZ, [RZ] ;  /* 0x00000000fffff984 */ /* 0x000fe20000000800 */
[----:B------:R-:W-:Y:S01]  /*18d00*/  @!PT LDS RZ, [RZ] ;  /* 0x00000000fffff984 */ /* 0x000fe20000000800 */
[----:B------:R-:W-:Y:S01]  /*18d10*/  @!PT LDS RZ, [RZ] ;  /* 0x00000000fffff984 */ /* 0x000fe20000000800 */
[----:B------:R-:W-:Y:S01]  /*18d20*/  @P4 LDGSTS.E.BYPASS.LTC128B.128 [R219+0xe800], desc[UR12][R8.64+0x80] ;  /* 0x0e80008008db4fae */ /* 0x000fe2000b901d4c */
[----:B------:R-:W-:Y:S02]  /*18d30*/  @P5 R2UR UR12, R180 ;  /* 0x00000000b40c52ca */ /* 0x000fe400000e0000 */
[----:B------:R-:W-:Y:S01]  /*18d40*/  @P5 R2UR UR13, R181 ;  /* 0x00000000b50d52ca */ /* 0x000fe200000e0000 */
[----:B------:R-:W-:Y:S01]  /*18d50*/  @!P4 STS.128 [R219+0xe800], RZ ;  /* 0x00e800ffdb00c388 */ /* 0x000fe20000000c00 */
[----:B------:R-:W-:-:S02]  /*18d60*/  @P4 LEA.HI.X R17, R0, R157, R2, 0x1, P2 ;  /* 0x0000009d00114211 */ /* 0x000fc400010f0c02 */
[----:B------:R-:W-:Y:S01]  /*18d70*/  @P3 LEA.HI.X R29, R0, R157, R2, 0x1, P1 ;  /* 0x0000009d001d3211 */ /* 0x000fe200008f0c02 */
[----:B------:R-:W-:Y:S01]  /*18d80*/  @!PT LDS RZ, [RZ] ;  /* 0x00000000fffff984 */ /* 0x000fe20000000800 */
[----:B------:R-:W-:Y:S01]  /*18d90*/  @!PT LDS RZ, [RZ] ;  /* 0x00000000fffff984 */ /* 0x000fe20000000800 */
[----:B------:R-:W-:Y:S01]  /*18da0*/  @!PT LDS RZ, [RZ] ;  /* 0x00000000fffff984 */ /* 0x000fe20000000800 */
[----:B------:R-:W-:Y:S01]  /*18db0*/  @P3 LDGSTS.E.BYPASS.LTC128B.128 [R219+0x10800], desc[UR10][R6.64+0x100] ;  /* 0x1080010006db3fae */ /* 0x000fe2000b901d4a */
[C---:B------:R-:W-:Y:S02]  /*18dc0*/  @P4 R2UR UR10, R180.reuse ;  /* 0x00000000b40a42ca */ /* 0x040fe400000e0000 */
[----:B------:R-:W-:Y:S01]  /*18dd0*/  @P4 R2UR UR11, R181 ;  /* 0x00000000b50b42ca */ /* 0x000fe200000e0000 */
[----:B------:R-:W-:Y:S04]  /*18de0*/  @!P3 STS.128 [R219+0x10800], RZ ;  /* 0x010800ffdb00b388 */ /* 0x000fe80000000c00 */
[----:B------:R-:W-:Y:S01]  /*18df0*/  @!PT LDS RZ, [RZ] ;  /* 0x00000000fffff984 */ /* 0x000fe20000000800 */
[----:B------:R-:W-:Y:S01]  /*18e00*/  @!PT LDS RZ, [RZ] ;  /* 0x00000000fffff984 */ /* 0x000fe20000000800 */
[----:B------:R-:W-:Y:S01]  /*18e10*/  @!PT LDS RZ, [RZ] ;  /* 0x00000000fffff984 */ /* 0x000fe20000000800 */
[----:B------:R-:W-:Y:S01]  /*18e20*/  @P5 LDGSTS.E.BYPASS.LTC128B.128 [R219+0xd000], desc[UR4][R14.64] ;  /* 0x0d0000000edb5fae */ /* 0x000fe2000b901d44 */
[----:B------:R-:W-:-:S02]  /*18e30*/  @P3 R2UR UR4, R180 ;  /* 0x00000000b40432ca */ /* 0x000fc400000e0000 */
[----:B------:R-:W-:Y:S01]  /*18e40*/  @P3 R2UR UR5, R181 ;  /* 0x00000000b50532ca */ /* 0x000fe200000e0000 */
        /* <DEDUP_REMOVED lines=24> */
[----:B------:R3:W-:Y:S01]  /*18fd0*/  @P3 LDGSTS.E.BYPASS.LTC128B.128 [R219+0x11800], desc[UR4][R28.64+0x100] ;  /* 0x118001001cdb3fae */ /* 0x0007e2000b901d44 */
[----:B------:R-:W-:-:S02]  /*18fe0*/  R2UR UR4, R180 ;  /* 0x00000000b40472ca */ /* 0x000fc400000e0000 */
[----:B------:R-:W-:Y:S01]  /*18ff0*/  R2UR UR5, R181 ;  /* 0x00000000b50572ca */ /* 0x000fe200000e0000 */
[----:B------:R-:W-:Y:S04]  /*19000*/  @!P3 STS.128 [R219+0x11800], RZ ;  /* 0x011800ffdb00b388 */ /* 0x000fe80000000c00 */
[----:B------:R-:W-:Y:S04]  /*19010*/  LDSM.16.M88.4 R140, [R202] ;  /* 0x00000000ca8c783b */ /* 0x000fe80000000200 */
[----:B-1----:R-:W1:Y:S04]  /*19020*/  LDSM.16.M88.4 R12, [R201+0x6000] ;  /* 0x00600000c90c783b */ /* 0x002e680000000200 */
[----:B------:R-:W-:Y:S04]  /*19030*/  LDSM.16.M88.4 R24, [R200] ;  /* 0x00000000c818783b */ /* 0x000fe80000000200 */
[----:B--2---:R-:W-:Y:S04]  /*19040*/  LDSM.16.M88.4 R4, [R199] ;  /* 0x00000000c704783b */ /* 0x004fe80000000200 */
[----:B------:R-:W2:Y:S04]  /*19050*/  LD.E R0, desc[UR4][R182.64+0x18c] ;  /* 0x00018c04b6007980 */ /* 0x000ea8000c101900 */
[----:B------:R-:W4:Y:S04]  /*19060*/  LDSM.16.M88.4 R156, [R201+0x6800] ;  /* 0x00680000c99c783b */ /* 0x000f280000000200 */
[----:B------:R-:W5:Y:S04]  /*19070*/  LDSM.16.M88.4 R148, [R201+0x7000] ;  /* 0x00700000c994783b */ /* 0x000f680000000200 */
[----:B------:R-:W5:Y:S04]  /*19080*/  LDSM.16.M88.4 R20, [R201+0x7800] ;  /* 0x00780000c914783b */ /* 0x000f680000000200 */
[----:B---3--:R-:W-:Y:S04]  /*19090*/  LDSM.16.M88.4 R28, [R198] ;  /* 0x00000000c61c783b */ /* 0x008fe80000000200 */
[----:B------:R-:W3:Y:S04]  /*190a0*/  LDSM.16.M88.4 R8, [R196+0x6000] ;  /* 0x00600000c408783b */ /* 0x000ee80000000200 */
[----:B------:R-:W3:Y:S01]  /*190b0*/  LDSM.16.M88.4 R172, [R195] ;  /* 0x00000000c3ac783b */ /* 0x000ee20000000200 */
[C---:B-1----:R-:W-:Y:S03]  /*190c0*/  HMMA.16816.F32 R16, R140.reuse, R12, RZ ;  /* 0x0000000c8c10723c */ /* 0x042fe600000018ff */
[----:B------:R-:W1:Y:S04]  /*190d0*/  LDSM.16.M88.4 R168, [R194] ;  /* 0x00000000c2a8783b */ /* 0x000e680000000200 */
[----:B------:R-:W1:Y:S01]  /*190e0*/  LDSM.16.M88.4 R164, [R193] ;  /* 0x00000000c1a4783b */ /* 0x000e620000000200 */
[C---:B------:R-:W-:Y:S03]  /*190f0*/  HMMA.16816.F32 R12, R140.reuse, R14, RZ ;  /* 0x0000000e8c0c723c */ /* 0x040fe600000018ff */
[----:B------:R-:W-:Y:S04]  /*19100*/  LDSM.16.M88.4 R176, [R196+0x6800] ;  /* 0x00680000c4b0783b */ /* 0x000fe80000000200 */
[----:B------:R-:W-:Y:S01]  /*19110*/  LDSM.16.M88.4 R136, [R196+0x7000] ;  /* 0x00700000c488783b */ /* 0x000fe20000000200 */
[----:B----4-:R-:W-:Y:S03]  /*19120*/  HMMA.16816.F32 R160, R140, R156, RZ ;  /* 0x0000009c8ca0723c */ /* 0x010fe600000018ff */
[----:B------:R-:W-:Y:S01]  /*19130*/  LDSM.16.M88.4 R32, [R196+0x7800] ;  /* 0x00780000c420783b */ /* 0x000fe20000000200 */
[----:B------:R-:W-:-:S03]  /*19140*/  IMAD R133, R222, 0x40, R133 ;  /* 0x00000040de857824 */ /* 0x000fc600078e0285 */
[----:B------:R-:W0:Y:S01]  /*19150*/  LDGDEPBAR ;  /* 0x00000000000079af */ /* 0x000e220000000000 */
[----:B------:R-:W-:Y:S06]  /*19160*/  HMMA.16816.F32 R16, R24, R4, R16 ;  /* 0x000000041810723c */ /* 0x000fec0000001810 */
[C---:B-----5:R-:W-:Y:S06]  /*19170*/  HMMA.16816.F32 R152, R140.reuse, R148, RZ ;  /* 0x000000948c98723c */ /* 0x060fec00000018ff */
[C---:B------:R-:W-:Y:S06]  /*19180*/  HMMA.16816.F32 R156, R140.reuse, R158, RZ ;  /* 0x0000009e8c9c723c */ /* 0x040fec00000018ff */
[C---:B------:R-:W-:Y:S06]  /*19190*/  HMMA.16816.F32 R148, R140.reuse, R150, RZ ;  /* 0x000000968c94723c */ /* 0x040fec00000018ff */
[C---:B------:R-:W-:Y:S06]  /*191a0*/  HMMA.16816.F32 R144, R140.reuse, R20, RZ ;  /* 0x000000148c90723c */ /* 0x040fec00000018ff */
[----:B------:R-:W-:Y:S01]  /*191b0*/  HMMA.16816.F32 R140, R140, R22, RZ ;  /* 0x000000168c8c723c */ /* 0x000fe200000018ff */
[----:B------:R-:W-:Y:S05]  /*191c0*/  LDSM.16.M88.4 R20, [R197] ;  /* 0x00000000c514783b */ /* 0x000fea0000000200 */
[----:B------:R-:W-:Y:S01]  /*191d0*/  HMMA.16816.F32 R12, R24, R6, R12 ;  /* 0x00000006180c723c */ /* 0x000fe2000000180c */
[----:B------:R-:W4:Y:S05]  /*191e0*/  LDSM.16.M88.4 R4, [R192] ;  /* 0x00000000c004783b */ /* 0x000f2a0000000200 */
[----:B---3--:R-:W-:Y:S06]  /*191f0*/  HMMA.16816.F32 R16, R28, R8, R16 ;  /* 0x000000081c10723c */ /* 0x008fec0000001810 */
        /* <DEDUP_REMOVED lines=12> */
[----:B----4-:R-:W-:Y:S06]  /*192c0*/  HMMA.16816.F32 R16, R20, R4, R16 ;  /* 0x000000041410723c */ /* 0x010fec0000001810 */
        /* <DEDUP_REMOVED lines=11> */
[----:B------:R-:W3:Y:S03]  /*19380*/  LDSM.16.M88.4 R4, [R191] ;  /* 0x00000000bf04783b */ /* 0x000ee60000000200 */
[----:B-1----:R-:W-:Y:S06]  /*19390*/  HMMA.16816.F32 R16, R24, R8, R16 ;  /* 0x000000081810723c */ /* 0x002fec0000001810 */
        /* <DEDUP_REMOVED lines=11> */
[----:B------:R-:W1:Y:S03]  /*19450*/  LDSM.16.M88.4 R8, [R196+0x8000] ;  /* 0x00800000c408783b */ /* 0x000e660000000200 */
[----:B---3--:R-:W-:Y:S06]  /*19460*/  HMMA.16816.F32 R16, R32, R4, R16 ;  /* 0x000000042010723c */ /* 0x008fec0000001810 */
        /* <DEDUP_REMOVED lines=11> */
[----:B------:R-:W3:Y:S03]  /*19520*/  LDSM.16.M88.4 R4, [R192+0x2000] ;  /* 0x00200000c004783b */ /* 0x000ee60000000200 */
        /* <DEDUP_REMOVED lines=55> */
[----:B------:R-:W-:Y:S06]  /*198a0*/  HMMA.16816.F32 R12, R136, R34, R12 ;  /* 0x00000022880c723c */ /* 0x000fec000000180c */
[C---:B------:R-:W-:Y:S01]  /*198b0*/  HMMA.16816.F32 R156, R176.reuse, R174, R156 ;  /* 0x000000aeb09c723c */ /* 0x040fe2000000189c */
[----:B------:R-:W-:Y:S05]  /*198c0*/  LDSM.16.M88.4 R172, [R192+0x5000] ;  /* 0x00500000c0ac783b */ /* 0x000fea0000000200 */
[C---:B------:R-:W-:Y:S06]  /*198d0*/  HMMA.16816.F32 R152, R176.reuse, R168, R152 ;  /* 0x000000a8b098723c */ /* 0x040fec0000001898 */
[C---:B------:R-:W-:Y:S01]  /*198e0*/  HMMA.16816.F32 R148, R176.reuse, R170, R148 ;  /* 0x000000aab094723c */ /* 0x040fe20000001894 */
[----:B------:R-:W-:Y:S05]  /*198f0*/  LDSM.16.M88.4 R168, [R192+0x5800] ;  /* 0x00580000c0a8783b */ /* 0x000fea0000000200 */
[----:B------:R-:W-:Y:S01]  /*19900*/  HMMA.16816.F32 R164, R176, R166, R140 ;  /* 0x000000a6b0a4723c */ /* 0x000fe2000000188c */
[----:B------:R-:W1:Y:S01]  /*19910*/  LDSM.16.M88.4 R140, [R192+0x4800] ;  /* 0x00480000c08c783b */ /* 0x000e620000000200 */
[C---:B------:R-:W-:Y:S01]  /*19920*/  VIADD R2, R133.reuse, 0x1 ;  /* 0x0000000185027836 */ /* 0x040fe20000000000 */
[----:B------:R-:W-:Y:S01]  /*19930*/  ISETP.GE.AND P2, PT, R133, R230, PT ;  /* 0x000000e68500720c */ /* 0x000fe20003f46270 */
[----:B------:R-:W-:-:S04]  /*19940*/  DEPBAR.LE SB0, 0x0 ;  /* 0x000080000000791a */ /* 0x000fc80000000000 */
[C---:B---3--:R-:W-:Y:S06]  /*19950*/  HMMA.16816.F32 R16, R8.reuse, R4, R16 ;  /* 0x000000040810723c */ /* 0x048fec0000001810 */
[----:B------:R-:W-:Y:S06]  /*19960*/  HMMA.16816.F32 R12, R8, R6, R12 ;  /* 0x00000006080c723c */ /* 0x000fec000000180c */
[C---:B------:R-:W-:Y:S06]  /*19970*/  HMMA.16816.F32 R160, R136.reuse, R28, R160 ;  /* 0x0000001c88a0723c */ /* 0x040fec00000018a0 */
[C---:B------:R-:W-:Y:S06]  /*19980*/  HMMA.16816.F32 R156, R136.reuse, R30, R156 ;  /* 0x0000001e889c723c */ /* 0x040fec000000189c */
[----:B------:R-:W-:Y:S01]  /*19990*/  HMMA.16816.F32 R152, R136, R24, R152 ;  /* 0x000000188898723c */ /* 0x000fe20000001898 */
[-C--:B--2---:R-:W-:Y:S01]  /*199a0*/  FMUL.FTZ R5, R16, R0.reuse ;  /* 0x0000000010057220 */ /* 0x084fe20000410000 */
[----:B------:R-:W-:-:S04]  /*199b0*/  FMUL.FTZ R7, R17, R0 ;  /* 0x0000000011077220 */ /* 0x000fc80000410000 */
[C---:B------:R-:W-:Y:S06]  /*199c0*/  HMMA.16816.F32 R148, R136.reuse, R26, R148 ;  /* 0x0000001a8894723c */ /* 0x040fec0000001894 */
[C---:B------:R-:W-:Y:S06]  /*199d0*/  HMMA.16816.F32 R144, R136.reuse, R20, R144 ;  /* 0x000000148890723c */ /* 0x040fec0000001890 */
[----:B------:R-:W-:Y:S01]  /*199e0*/  HMMA.16816.F32 R164, R136, R22, R164 ;  /* 0x0000001688a4723c */ /* 0x000fe200000018a4 */
[----:B------:R-:W2:Y:S01]  /*199f0*/  MUFU.TANH R5, R5 ;  /* 0x0000000500057308 */ /* 0x000ea20000002400 */
[----:B------:R-:W-:-:S02]  /*19a00*/  IMAD.IADD R6, R227, 0x1, -R133 ;  /* 0x00000001e3067824 */ /* 0x000fc400078e0a85 */
[----:B------:R-:W-:-:S05]  /*19a10*/  IMAD.IADD R4, R227, 0x1, -R2 ;  /* 0x00000001e3047824 */ /* 0x000fca00078e0a02 */
[----:B------:R-:W3:Y:S01]  /*19a20*/  MUFU.TANH R7, R7 ;  /* 0x0000000700077308 */ /* 0x000ee20000002400 */
[----:B------:R-:W-:Y:S02]  /*19a30*/  IABS R6, R6 ;  /* 0x0000000600067213 */ /* 0x000fe40000000000 */
[----:B------:R-:W-:Y:S02]  /*19a40*/  IABS R4, R4 ;  /* 0x0000000400047213 */ /* 0x000fe40000000000 */
[----:B------:R-:W-:Y:S01]  /*19a50*/  I2FP.F32.S32 R6, R6 ;  /* 0x0000000600067245 */ /* 0x000fe20000201400 */
[----:B------:R-:W-:Y:S01]  /*19a60*/  FMUL.FTZ R13, R13, R0 ;  /* 0x000000000d0d7220 */ /* 0x000fe20000410000 */
[----:B------:R-:W-:Y:S01]  /*19a70*/  I2FP.F32.S32 R4, R4 ;  /* 0x0000000400047245 */ /* 0x000fe20000201400 */
[----:B------:R-:W-:Y:S01]  /*19a80*/  FMUL.FTZ R12, R12, R0 ;  /* 0x000000000c0c7220 */ /* 0x000fe20000410000 */
[C---:B-1----:R-:W-:Y:S01]  /*19a90*/  HMMA.16816.F32 R160, R8.reuse, R140, R160 ;  /* 0x0000008c08a0723c */ /* 0x042fe200000018a0 */
[C---:B--2---:R-:W-:Y:S01]  /*19aa0*/  FFMA.FTZ R5, -R224.reuse, R6, R5 ;  /* 0x00000006e0057223 */ /* 0x044fe20000010105 */
[C---:B------:R-:W-:Y:S01]  /*19ab0*/  VIADD R6, R133.reuse, 0x8 ;  /* 0x0000000885067836 */ /* 0x040fe20000000000 */
[C---:B------:R-:W-:Y:S01]  /*19ac0*/  ISETP.GE.OR P2, PT, R133.reuse, R226, !P2 ;  /* 0x000000e28500720c */ /* 0x040fe20005746670 */
[----:B------:R-:W-:Y:S02]  /*19ad0*/  MUFU.TANH R13, R13 ;  /* 0x0000000d000d7308 */ /* 0x000fe40000002400 */
[----:B------:R-:W-:Y:S01]  /*19ae0*/  HMMA.16816.F32 R156, R8, R142, R156 ;  /* 0x0000008e089c723c */ /* 0x000fe2000000189c */
[----:B---3--:R-:W-:Y:S01]  /*19af0*/  FFMA.FTZ R7, -R224, R4, R7 ;  /* 0x00000004e0077223 */ /* 0x008fe20000010107 */
[----:B------:R-:W-:-:S04]  /*19b00*/  VIADD R4, R133, 0x9 ;  /* 0x0000000985047836 */ /* 0x000fc80000000000 */
[----:B------:R-:W-:Y:S01]  /*19b10*/  HMMA.16816.F32 R152, R8, R172, R152 ;  /* 0x000000ac0898723c */ /* 0x000fe20000001898 */
[-C--:B------:R-:W-:Y:S01]  /*19b20*/  FMUL.FTZ R18, R18, R0.reuse ;  /* 0x0000000012127220 */ /* 0x080fe20000410000 */
[----:B------:R-:W-:-:S04]  /*19b30*/  FMUL.FTZ R19, R19, R0 ;  /* 0x0000000013137220 */ /* 0x000fc80000410000 */
[----:B------:R-:W-:Y:S01]  /*19b40*/  HMMA.16816.F32 R148, R8, R174, R148 ;  /* 0x000000ae0894723c */ /* 0x000fe20000001894 */
[----:B------:R-:W-:-:S05]  /*19b50*/  FSEL R16, R5, -INF , !P2 ;  /* 0xff80000005107808 */ /* 0x000fca0005000000 */
[----:B------:R-:W-:Y:S01]  /*19b60*/  HMMA.16816.F32 R144, R8, R168, R144 ;  /* 0x000000a80890723c */ /* 0x000fe20000001890 */
[----:B------:R-:W-:-:S05]  /*19b70*/  IMAD.IADD R5, R227, 0x1, -R4 ;  /* 0x00000001e3057824 */ /* 0x000fca00078e0a04 */
[----:B------:R-:W-:Y:S01]  /*19b80*/  HMMA.16816.F32 R164, R8, R170, R164 ;  /* 0x000000aa08a4723c */ /* 0x000fe200000018a4 */
[----:B------:R-:W1:Y:S01]  /*19b90*/  MUFU.TANH R9, R12 ;  /* 0x0000000c00097308 */ /* 0x000e620000002400 */
[----:B------:R-:W-:-:S05]  /*19ba0*/  ISETP.GE.AND P5, PT, R2, R230, PT ;  /* 0x000000e60200720c */ /* 0x000fca0003fa6270 */
[----:B------:R-:W-:Y:S01]  /*19bb0*/  IMAD.IADD R10, R227, 0x1, -R6 ;  /* 0x00000001e30a7824 */ /* 0x000fe200078e0a06 */
[----:B------:R-:W-:Y:S01]  /*19bc0*/  ISETP.GE.AND P1, PT, R2, R229, PT ;  /* 0x000000e50200720c */ /* 0x000fe20003f26270 */
[----:B------:R-:W2:Y:S01]  /*19bd0*/  MUFU.TANH R11, R18 ;  /* 0x00000012000b7308 */ /* 0x000ea20000002400 */
[----:B------:R-:W-:Y:S01]  /*19be0*/  FMUL.FTZ R14, R14, R0 ;  /* 0x000000000e0e7220 */ /* 0x000fe20000410000 */
[----:B------:R-:W-:Y:S02]  /*19bf0*/  IABS R5, R5 ;  /* 0x0000000500057213 */ /* 0x000fe40000000000 */
[----:B------:R-:W-:Y:S01]  /*19c00*/  IABS R10, R10 ;  /* 0x0000000a000a7213 */ /* 0x000fe20000000000 */
[C---:B------:R-:W-:Y:S01]  /*19c10*/  IMAD.IADD R8, R225.reuse, 0x1, -R133 ;  /* 0x00000001e1087824 */ /* 0x040fe200078e0a85 */
[C---:B------:R-:W-:Y:S02]  /*19c20*/  ISETP.GE.OR P5, PT, R2.reuse, R226, !P5 ;  /* 0x000000e20200720c */ /* 0x040fe40006fa6670 */
[----:B------:R-:W3:Y:S01]  /*19c30*/  MUFU.TANH R19, R19 ;  /* 0x0000001300137308 */ /* 0x000ee20000002400 */
[----:B------:R-:W-:Y:S01]  /*19c40*/  ISETP.GE.OR P1, PT, R2, R228, !P1 ;  /* 0x000000e40200720c */ /* 0x000fe20004f26670 */
[----:B------:R-:W-:Y:S01]  /*19c50*/  IMAD.IADD R2, R225, 0x1, -R2 ;  /* 0x00000001e1027824 */ /* 0x000fe200078e0a02 */
[----:B------:R-:W-:-:S02]  /*19c60*/  I2FP.F32.S32 R10, R10 ;  /* 0x0000000a000a7245 */ /* 0x000fc40000201400 */
[----:B------:R-:W-:Y:S02]  /*19c70*/  I2FP.F32.S32 R5, R5 ;  /* 0x0000000500057245 */ /* 0x000fe40000201400 */
[C---:B------:R-:W-:Y:S01]  /*19c80*/  ISETP.GE.AND P6, PT, R6.reuse, R230, PT ;  /* 0x000000e60600720c */ /* 0x040fe20003fc6270 */
[----:B------:R4:W5:Y:S01]  /*19c90*/  MUFU.TANH R17, R14 ;  /* 0x0000000e00117308 */ /* 0x0009620000002400 */
[----:B------:R-:W-:Y:S02]  /*19ca0*/  ISETP.GE.AND P2, PT, R6, R229, PT ;  /* 0x000000e50600720c */ /* 0x000fe40003f46270 */
[----:B------:R-:W-:Y:S01]  /*19cb0*/  IABS R8, R8 ;  /* 0x0000000800087213 */ /* 0x000fe20000000000 */
[C---:B-1----:R-:W-:Y:S01]  /*19cc0*/  FFMA.FTZ R9, -R224.reuse, R10, R9 ;  /* 0x0000000ae0097223 */ /* 0x042fe20000010109 */
[----:B------:R-:W-:Y:S01]  /*19cd0*/  IABS R2, R2 ;  /* 0x0000000200027213 */ /* 0x000fe20000000000 */
[----:B------:R-:W-:Y:S01]  /*19ce0*/  FFMA.FTZ R5, -R224, R5, R13 ;  /* 0x00000005e0057223 */ /* 0x000fe2000001010d */
[----:B------:R-:W-:-:S02]  /*19cf0*/  ISETP.GE.OR P6, PT, R6, R226, !P6 ;  /* 0x000000e20600720c */ /* 0x000fc400077c6670 */
[----:B------:R-:W-:Y:S01]  /*19d00*/  ISETP.GE.OR P2, PT, R6, R228, !P2 ;  /* 0x000000e40600720c */ /* 0x000fe20005746670 */
[----:B------:R-:W-:Y:S01]  /*19d10*/  IMAD.IADD R6, R225, 0x1, -R6 ;  /* 0x00000001e1067824 */ /* 0x000fe200078e0a06 */
[----:B------:R-:W-:Y:S02]  /*19d20*/  I2FP.F32.S32 R8, R8 ;  /* 0x0000000800087245 */ /* 0x000fe40000201400 */
[----:B----4-:R-:W-:Y:S02]  /*19d30*/  FSEL R14, R7, -INF , !P5 ;  /* 0xff800000070e7808 */ /* 0x010fe40006800000 */
[----:B------:R-:W-:Y:S01]  /*19d40*/  ISETP.GE.AND P5, PT, R4, R230, PT ;  /* 0x000000e60400720c */ /* 0x000fe20003fa6270 */
[-C--:B------:R-:W-:Y:S01]  /*19d50*/  FMUL.FTZ R15, R15, R0.reuse ;  /* 0x000000000f0f7220 */ /* 0x080fe20000410000 */
[----:B------:R-:W-:Y:S02]  /*19d60*/  FMUL.FTZ R160, R160, R0 ;  /* 0x00000000a0a07220 */ /* 0x000fe40000410000 */
[----:B------:R-:W-:-:S02]  /*19d70*/  ISETP.GE.OR P5, PT, R4, R226, !P5 ;  /* 0x000000e20400720c */ /* 0x000fc40006fa6670 */
[----:B------:R-:W-:Y:S01]  /*19d80*/  I2FP.F32.S32 R2, R2 ;  /* 0x0000000200027245 */ /* 0x000fe20000201400 */
[----:B------:R-:W-:Y:S01]  /*19d90*/  FMUL.FTZ R161, R161, R0 ;  /* 0x00000000a1a17220 */ /* 0x000fe20000410000 */
[----:B------:R-:W-:Y:S01]  /*19da0*/  FSEL R12, R9, -INF , !P6 ;  /* 0xff800000090c7808 */ /* 0x000fe20007000000 */
[----:B--2---:R-:W-:Y:S01]  /*19db0*/  FFMA.FTZ R8, -R224, R8, R11 ;  /* 0x00000008e0087223 */ /* 0x004fe2000001010b */
[CC--:B------:R-:W-:Y:S01]  /*19dc0*/  ISETP.GE.AND P6, PT, R133.reuse, R229.reuse, PT ;  /* 0x000000e58500720c */ /* 0x0c0fe20003fc6270 */
[----:B------:R-:W-:Y:S01]  /*19dd0*/  VIADD R9, R133, 0x10 ;  /* 0x0000001085097836 */ /* 0x000fe20000000000 */
[----:B------:R-:W-:Y:S01]  /*19de0*/  FSEL R10, R5, -INF , !P5 ;  /* 0xff800000050a7808 */ /* 0x000fe20006800000 */
[----:B------:R-:W1:Y:S01]  /*19df0*/  MUFU.TANH R11, R160 ;  /* 0x000000a0000b7308 */ /* 0x000e620000002400 */
[----:B------:R-:W-:Y:S02]  /*19e00*/  IABS R6, R6 ;  /* 0x0000000600067213 */ /* 0x000fe40000000000 */
[----:B------:R-:W-:Y:S01]  /*19e10*/  ISETP.GE.AND P5, PT, R4, R229, PT ;  /* 0x000000e50400720c */ /* 0x000fe20003fa6270 */
[----:B---3--:R-:W-:Y:S01]  /*19e20*/  FFMA.FTZ R2, -R224, R2, R19 ;  /* 0x00000002e0027223 */ /* 0x008fe20000010113 */
[C---:B------:R-:W-:Y:S01]  /*19e30*/  ISETP.GE.OR P6, PT, R133.reuse, R228, !P6 ;  /* 0x000000e48500720c */ /* 0x040fe200077c6670 */
[----:B------:R-:W-:-:S02]  /*19e40*/  VIADD R7, R133, 0x11 ;  /* 0x0000001185077836 */ /* 0x000fc40000000000 */
[----:B------:R-:W2:Y:S01]  /*19e50*/  MUFU.TANH R15, R15 ;  /* 0x0000000f000f7308 */ /* 0x000ea20000002400 */
[----:B------:R-:W-:Y:S01]  /*19e60*/  I2FP.F32.S32 R6, R6 ;  /* 0x0000000600067245 */ /* 0x000fe20000201400 */
[----:B------:R-:W-:Y:S01]  /*19e70*/  IMAD.IADD R13, R227, 0x1, -R9 ;  /* 0x00000001e30d7824 */ /* 0x000fe200078e0a09 */
[----:B------:R-:W-:Y:S01]  /*19e80*/  ISETP.GE.OR P5, PT, R4, R228, !P5 ;  /* 0x000000e40400720c */ /* 0x000fe20006fa6670 */
[----:B------:R-:W-:Y:S02]  /*19e90*/  IMAD.IADD R4, R225, 0x1, -R4 ;  /* 0x00000001e1047824 */ /* 0x000fe400078e0a04 */
[-C--:B------:R-:W-:Y:S01]  /*19ea0*/  FMUL.FTZ R162, R162, R0.reuse ;  /* 0x00000000a2a27220 */ /* 0x080fe20000410000 */
[----:B------:R-:W-:Y:S01]  /*19eb0*/  FMUL.FTZ R156, R156, R0 ;  /* 0x000000009c9c7220 */ /* 0x000fe20000410000 */
[----:B------:R-:W3:Y:S01]  /*19ec0*/  MUFU.TANH R161, R161 ;  /* 0x000000a100a17308 */ /* 0x000ee20000002400 */
[----:B------:R-:W-:Y:S01]  /*19ed0*/  FSEL R8, R8, -INF , !P6 ;  /* 0xff80000008087808 */ /* 0x000fe20007000000 */
[----:B------:R-:W-:Y:S01]  /*19ee0*/  IMAD.IADD R19, R227, 0x1, -R7 ;  /* 0x00000001e3137824 */ /* 0x000fe200078e0a07 */
[----:B------:R-:W-:Y:S01]  /*19ef0*/  FSEL R2, R2, -INF , !P1 ;  /* 0xff80000002027808 */ /* 0x000fe20004800000 */
[----:B-----5:R-:W-:Y:S01]  /*19f00*/  FFMA.FTZ R6, -R224, R6, R17 ;  /* 0x00000006e0067223 */ /* 0x020fe20000010111 */
[----:B------:R-:W-:Y:S01]  /*19f10*/  ISETP.GE.AND P6, PT, R9, R230, PT ;  /* 0x000000e60900720c */ /* 0x000fe20003fc6270 */
[----:B------:R-:W-:Y:S01]  /*19f20*/  VIADD R5, R133, 0x18 ;  /* 0x0000001885057836 */ /* 0x000fe20000000000 */
[----:B------:R-:W-:Y:S01]  /*19f30*/  ISETP.GE.AND P1, PT, R9, R229, PT ;  /* 0x000000e50900720c */ /* 0x000fe20003f26270 */
[----:B------:R-:W4:Y:S01]  /*19f40*/  MUFU.TANH R17, R156 ;  /* 0x0000009c00117308 */ /* 0x000f220000002400 */
[----:B------:R-:W-:-:S02]  /*19f50*/  IABS R13, R13 ;  /* 0x0000000d000d7213 */ /* 0x000fc40000000000 */
[----:B------:R-:W-:Y:S01]  /*19f60*/  IABS R4, R4 ;  /* 0x0000000400047213 */ /* 0x000fe20000000000 */
[----:B------:R-:W-:Y:S01]  /*19f70*/  IMAD.IADD R18, R227, 0x1, -R5 ;  /* 0x00000001e3127824 */ /* 0x000fe200078e0a05 */
[----:B------:R-:W-:-:S03]  /*19f80*/  ISETP.GE.OR P6, PT, R9, R226, !P6 ;  /* 0x000000e20900720c */ /* 0x000fc600077c6670 */
[----:B------:R-:W5:Y:S01]  /*19f90*/  MUFU.TANH R21, R162 ;  /* 0x000000a200157308 */ /* 0x000f620000002400 */
[----:B------:R-:W-:Y:S01]  /*19fa0*/  ISETP.GE.OR P1, PT, R9, R228, !P1 ;  /* 0x000000e40900720c */ /* 0x000fe20004f26670 */
[----:B------:R-:W-:Y:S01]  /*19fb0*/  IMAD.IADD R9, R225, 0x1, -R9 ;  /* 0x00000001e1097824 */ /* 0x000fe200078e0a09 */
[----:B------:R-:W-:Y:S02]  /*19fc0*/  IABS R19, R19 ;  /* 0x0000001300137213 */ /* 0x000fe40000000000 */
[----:B------:R-:W-:Y:S02]  /*19fd0*/  I2FP.F32.S32 R20, R13 ;  /* 0x0000000d00147245 */ /* 0x000fe40000201400 */
[----:B------:R-:W-:Y:S02]  /*19fe0*/  I2FP.F32.S32 R4, R4 ;  /* 0x0000000400047245 */ /* 0x000fe40000201400 */
[----:B------:R-:W-:Y:S01]  /*19ff0*/  I2FP.F32.S32 R22, R19 ;  /* 0x0000001300167245 */ /* 0x000fe20000201400 */
[C---:B-1----:R-:W-:Y:S01]  /*1a000*/  FFMA.FTZ R11, -R224.reuse, R20, R11 ;  /* 0x00000014e00b7223 */ /* 0x042fe2000001010b */
[----:B------:R-:W-:Y:S01]  /*1a010*/  IABS R9, R9 ;  /* 0x0000000900097213 */ /* 0x000fe20000000000 */
[----:B--2---:R-:W-:Y:S01]  /*1a020*/  FFMA.FTZ R4, -R224, R4, R15 ;  /* 0x00000004e0047223 */ /* 0x004fe2000001010f */
[----:B------:R-:W-:-:S02]  /*1a030*/  IABS R18, R18 ;  /* 0x0000001200127213 */ /* 0x000fc40000000000 */
[----:B------:R-:W-:Y:S02]  /*1a040*/  FSEL R6, R6, -INF , !P2 ;  /* 0xff80000006067808 */ /* 0x000fe40005000000 */
[----:B------:R-:W-:Y:S01]  /*1a050*/  ISETP.GE.AND P2, PT, R7, R230, PT ;  /* 0x000000e60700720c */ /* 0x000fe20003f46270 */
[----:B---3--:R-:W-:Y:S01]  /*1a060*/  FFMA.FTZ R22, -R224, R22, R161 ;  /* 0x00000016e0167223 */ /* 0x008fe200000101a1 */
[----:B------:R-:W-:Y:S02]  /*1a070*/  I2FP.F32.S32 R18, R18 ;  /* 0x0000001200127245 */ /* 0x000fe40000201400 */
[----:B------:R-:W-:Y:S01]  /*1a080*/  I2FP.F32.S32 R24, R9 ;  /* 0x0000000900187245 */ /* 0x000fe20000201400 */
[----:B------:R-:W-:Y:S01]  /*1a090*/  FMUL.FTZ R163, R163, R0 ;  /* 0x00000000a3a37220 */ /* 0x000fe20000410000 */
[----:B------:R-:W-:Y:S02]  /*1a0a0*/  ISETP.GE.OR P2, PT, R7, R226, !P2 ;  /* 0x000000e20700720c */ /* 0x000fe40005746670 */
[----:B------:R-:W-:-:S02]  /*1a0b0*/  FSEL R242, R11, -INF , !P6 ;  /* 0xff8000000bf27808 */ /* 0x000fc40007000000 */
[----:B------:R-:W-:Y:S02]  /*1a0c0*/  FSEL R4, R4, -INF , !P5 ;  /* 0xff80000004047808 */ /* 0x000fe40006800000 */
[----:B------:R-:W-:Y:S01]  /*1a0d0*/  ISETP.GE.AND P6, PT, R5, R230, PT ;  /* 0x000000e60500720c */ /* 0x000fe20003fc6270 */
[----:B------:R-:W-:Y:S01]  /*1a0e0*/  FMUL.FTZ R158, R158, R0 ;  /* 0x000000009e9e7220 */ /* 0x000fe20000410000 */
[-C--:B------:R-:W-:Y:S01]  /*1a0f0*/  ISETP.GE.AND P5, PT, R7, R229.reuse, PT ;  /* 0x000000e50700720c */ /* 0x080fe20003fa6270 */
[C---:B----4-:R-:W-:Y:S01]  /*1a100*/  FFMA.FTZ R17, -R224.reuse, R18, R17 ;  /* 0x00000012e0117223 */ /* 0x050fe20000010111 */
[----:B-----5:R-:W-:Y:S01]  /*1a110*/  FFMA.FTZ R21, -R224, R24, R21 ;  /* 0x00000018e0157223 */ /* 0x020fe20000010115 */
[----:B------:R-:W-:Y:S01]  /*1a120*/  FSEL R176, R22, -INF , !P2 ;  /* 0xff80000016b07808 */ /* 0x000fe20005000000 */
[----:B------:R-:W-:Y:S01]  /*1a130*/  VIADD R9, R133, 0x19 ;  /* 0x0000001985097836 */ /* 0x000fe20000000000 */
[----:B------:R-:W-:Y:S01]  /*1a140*/  ISETP.GE.AND P2, PT, R5, R229, PT ;  /* 0x000000e50500720c */ /* 0x000fe20003f46270 */
[----:B------:R-:W-:Y:S01]  /*1a150*/  IMAD.IADD R11, R225, 0x1, -R7 ;  /* 0x00000001e10b7824 */ /* 0x000fe200078e0a07 */
[----:B------:R-:W-:Y:S01]  /*1a160*/  ISETP.GE.OR P6, PT, R5, R226, !P6 ;  /* 0x000000e20500720c */ /* 0x000fe200077c6670 */
[----:B------:R-:W1:Y:S01]  /*1a170*/  MUFU.TANH R163, R163 ;  /* 0x000000a300a37308 */ /* 0x000e620000002400 */
[----:B------:R-:W-:-:S02]  /*1a180*/  ISETP.GE.OR P5, PT, R7, R228, !P5 ;  /* 0x000000e40700720c */ /* 0x000fc40006fa6670 */
[----:B------:R-:W-:Y:S01]  /*1a190*/  ISETP.GE.OR P2, PT, R5, R228, !P2 ;  /* 0x000000e40500720c */ /* 0x000fe20005746670 */
[----:B------:R-:W-:Y:S01]  /*1a1a0*/  IMAD.IADD R5, R225, 0x1, -R5 ;  /* 0x00000001e1057824 */ /* 0x000fe200078e0a05 */
[----:B------:R-:W-:-:S03]  /*1a1b0*/  FSEL R136, R17, -INF , !P6 ;  /* 0xff80000011887808 */ /* 0x000fc60007000000 */
[----:B------:R-:W2:Y:S01]  /*1a1c0*/  MUFU.TANH R7, R158 ;  /* 0x0000009e00077308 */ /* 0x000ea20000002400 */
[----:B------:R-:W-:Y:S02]  /*1a1d0*/  FSEL R178, R21, -INF , !P1 ;  /* 0xff80000015b27808 */ /* 0x000fe40004800000 */
[C---:B------:R-:W-:Y:S02]  /*1a1e0*/  ISETP.GE.AND P6, PT, R9.reuse, R230, PT ;  /* 0x000000e60900720c */ /* 0x040fe40003fc6270 */
[----:B------:R-:W-:Y:S01]  /*1a1f0*/  ISETP.GE.AND P1, PT, R9, R229, PT ;  /* 0x000000e50900720c */ /* 0x000fe20003f26270 */
[--C-:B------:R-:W-:Y:S01]  /*1a200*/  IMAD.IADD R20, R227, 0x1, -R9.reuse ;  /* 0x00000001e3147824 */ /* 0x100fe200078e0a09 */
[----:B------:R-:W-:Y:S01]  /*1a210*/  ISETP.GE.OR P6, PT, R9, R226, !P6 ;  /* 0x000000e20900720c */ /* 0x000fe200077c6670 */
[----:B------:R-:W-:Y:S01]  /*1a220*/  IMAD.IADD R13, R225, 0x1, -R9 ;  /* 0x00000001e10d7824 */ /* 0x000fe200078e0a09 */
[----:B------:R-:W-:Y:S01]  /*1a230*/  ISETP.GE.OR P1, PT, R9, R228, !P1 ;  /* 0x000000e40900720c */ /* 0x000fe20004f26670 */
[-C--:B------:R-:W-:Y:S01]  /*1a240*/  FMUL.FTZ R157, R157, R0.reuse ;  /* 0x000000009d9d7220 */ /* 0x080fe20000410000 */
[----:B------:R-:W-:Y:S01]  /*1a250*/  FMUL.FTZ R159, R159, R0 ;  /* 0x000000009f9f7220 */ /* 0x000fe20000410000 */
[----:B------:R-:W-:-:S02]  /*1a260*/  IABS R9, R11 ;  /* 0x0000000b00097213 */ /* 0x000fc40000000000 */
[----:B------:R-:W-:Y:S02]  /*1a270*/  IABS R18, R5 ;  /* 0x0000000500127213 */ /* 0x000fe40000000000 */
[----:B------:R-:W-:Y:S02]  /*1a280*/  I2FP.F32.S32 R9, R9 ;  /* 0x0000000900097245 */ /* 0x000fe40000201400 */
[----:B------:R-:W-:Y:S01]  /*1a290*/  I2FP.F32.S32 R18, R18 ;  /* 0x0000001200127245 */ /* 0x000fe20000201400 */
[----:B------:R-:W3:Y:S02]  /*1a2a0*/  MUFU.TANH R157, R157 ;  /* 0x0000009d009d7308 */ /* 0x000ee40000002400 */
[C---:B-1----:R-:W-:Y:S02]  /*1a2b0*/  FFMA.FTZ R163, -R224.reuse, R9, R163 ;  /* 0x00000009e0a37223 */ /* 0x042fe400000101a3 */
[----:B--2---:R-:W-:-:S04]  /*1a2c0*/  FFMA.FTZ R7, -R224, R18, R7 ;  /* 0x00000012e0077223 */ /* 0x004fc80000010107 */
[----:B------:R-:W1:Y:S01]  /*1a2d0*/  MUFU.TANH R159, R159 ;  /* 0x0000009f009f7308 */ /* 0x000e620000002400 */
[----:B------:R-:W-:Y:S02]  /*1a2e0*/  VIADD R18, R133, 0x20 ;  /* 0x0000002085127836 */ /* 0x000fe40000000000 */
[-C--:B------:R-:W-:Y:S01]  /*1a2f0*/  FMUL.FTZ R152, R152, R0.reuse ;  /* 0x0000000098987220 */ /* 0x080fe20000410000 */
[----:B------:R-:W-:Y:S01]  /*1a300*/  FMUL.FTZ R154, R154, R0 ;  /* 0x000000009a9a7220 */ /* 0x000fe20000410000 */
[----:B------:R-:W-:Y:S02]  /*1a310*/  IABS R20, R20 ;  /* 0x0000001400147213 */ /* 0x000fe40000000000 */
[----:B------:R-:W-:Y:S02]  /*1a320*/  IABS R5, R13 ;  /* 0x0000000d00057213 */ /* 0x000fe40000000000 */
[----:B------:R-:W-:Y:S02]  /*1a330*/  FSEL R240, R163, -INF , !P5 ;  /* 0xff800000a3f07808 */ /* 0x000fe40006800000 */
[----:B------:R-:W-:-:S02]  /*1a340*/  FSEL R238, R7, -INF , !P2 ;  /* 0xff80000007ee7808 */ /* 0x000fc40005000000 */
[C---:B------:R-:W-:Y:S02]  /*1a350*/  ISETP.GE.AND P5, PT, R18.reuse, R230, PT ;  /* 0x000000e61200720c */ /* 0x040fe40003fa6270 */
[C---:B------:R-:W-:Y:S01]  /*1a360*/  ISETP.GE.AND P2, PT, R18.reuse, R229, PT ;  /* 0x000000e51200720c */ /* 0x040fe20003f46270 */
[----:B------:R-:W2:Y:S01]  /*1a370*/  MUFU.TANH R9, R152 ;  /* 0x0000009800097308 */ /* 0x000ea20000002400 */
[----:B------:R-:W-:Y:S01]  /*1a380*/  I2FP.F32.S32 R20, R20 ;  /* 0x0000001400147245 */ /* 0x000fe20000201400 */
[----:B------:R-:W-:Y:S01]  /*1a390*/  IMAD.IADD R15, R227, 0x1, -R18 ;  /* 0x00000001e30f7824 */ /* 0x000fe200078e0a12 */
[----:B------:R-:W-:Y:S02]  /*1a3a0*/  I2FP.F32.S32 R22, R5 ;  /* 0x0000000500167245 */ /* 0x000fe40000201400 */
[----:B------:R-:W-:-:S03]  /*1a3b0*/  ISETP.GE.OR P5, PT, R18, R226, !P5 ;  /* 0x000000e21200720c */ /* 0x000fc60006fa6670 */
[----:B------:R-:W4:Y:S01]  /*1a3c0*/  MUFU.TANH R11, R154 ;  /* 0x0000009a000b7308 */ /* 0x000f220000002400 */
[----:B------:R-:W-:Y:S01]  /*1a3d0*/  ISETP.GE.OR P2, PT, R18, R228, !P2 ;  /* 0x000000e41200720c */ /* 0x000fe20005746670 */
[----:B------:R-:W-:Y:S02]  /*1a3e0*/  IMAD.IADD R18, R225, 0x1, -R18 ;  /* 0x00000001e1127824 */ /* 0x000fe400078e0a12 */
[C---:B---3--:R-:W-:Y:S01]  /*1a3f0*/  FFMA.FTZ R20, -R224.reuse, R20, R157 ;  /* 0x00000014e0147223 */ /* 0x048fe2000001019d */
[----:B-1----:R-:W-:Y:S01]  /*1a400*/  FFMA.FTZ R159, -R224, R22, R159 ;  /* 0x00000016e09f7223 */ /* 0x002fe2000001019f */
[----:B------:R-:W-:Y:S02]  /*1a410*/  VIADD R13, R133, 0x21 ;  /* 0x00000021850d7836 */ /* 0x000fe40000000000 */
[-C--:B------:R-:W-:Y:S01]  /*1a420*/  FMUL.FTZ R153, R153, R0.reuse ;  /* 0x0000000099997220 */ /* 0x080fe20000410000 */
[----:B------:R-:W-:Y:S01]  /*1a430*/  FMUL.FTZ R155, R155, R0 ;  /* 0x000000009b9b7220 */ /* 0x000fe20000410000 */
[----:B------:R-:W-:-:S02]  /*1a440*/  IABS R15, R15 ;  /* 0x0000000f000f7213 */ /* 0x000fc40000000000 */
[----:B------:R-:W-:Y:S02]  /*1a450*/  IABS R18, R18 ;  /* 0x0000001200127213 */ /* 0x000fe40000000000 */
[----:B------:R-:W-:Y:S02]  /*1a460*/  FSEL R138, R20, -INF , !P6 ;  /* 0xff800000148a7808 */ /* 0x000fe40007000000 */
[----:B------:R-:W-:Y:S02]  /*1a470*/  FSEL R232, R159, -INF , !P1 ;  /* 0xff8000009fe87808 */ /* 0x000fe40004800000 */
[C---:B------:R-:W-:Y:S02]  /*1a480*/  ISETP.GE.AND P6, PT, R13.reuse, R230, PT ;  /* 0x000000e60d00720c */ /* 0x040fe40003fc6270 */
[----:B------:R-:W-:Y:S02]  /*1a490*/  ISETP.GE.AND P1, PT, R13, R229, PT ;  /* 0x000000e50d00720c */ /* 0x000fe40003f26270 */
[----:B------:R-:W-:-:S02]  /*1a4a0*/  I2FP.F32.S32 R15, R15 ;  /* 0x0000000f000f7245 */ /* 0x000fc40000201400 */
[----:B------:R-:W-:Y:S01]  /*1a4b0*/  I2FP.F32.S32 R18, R18 ;  /* 0x0000001200127245 */ /* 0x000fe20000201400 */
[----:B------:R-:W1:Y:S01]  /*1a4c0*/  MUFU.TANH R153, R153 ;  /* 0x0000009900997308 */ /* 0x000e620000002400 */
[----:B------:R-:W-:Y:S01]  /*1a4d0*/  IMAD.IADD R20, R227, 0x1, -R13 ;  /* 0x00000001e3147824 */ /* 0x000fe200078e0a0d */
[C---:B------:R-:W-:Y:S01]  /*1a4e0*/  ISETP.GE.OR P6, PT, R13.reuse, R226, !P6 ;  /* 0x000000e20d00720c */ /* 0x040fe200077c6670 */
[----:B--2---:R-:W-:Y:S01]  /*1a4f0*/  FFMA.FTZ R15, -R224, R15, R9 ;  /* 0x0000000fe00f7223 */ /* 0x004fe20000010109 */
[----:B------:R-:W-:Y:S01]  /*1a500*/  ISETP.GE.OR P1, PT, R13, R228, !P1 ;  /* 0x000000e40d00720c */ /* 0x000fe20004f26670 */
[----:B------:R-:W-:-:S03]  /*1a510*/  IMAD.IADD R13, R225, 0x1, -R13 ;  /* 0x00000001e10d7824 */ /* 0x000fc600078e0a0d */
[----:B------:R-:W2:Y:S01]  /*1a520*/  MUFU.TANH R155, R155 ;  /* 0x0000009b009b7308 */ /* 0x000ea20000002400 */
[----:B----4-:R-:W-:Y:S01]  /*1a530*/  FFMA.FTZ R11, -R224, R18, R11 ;  /* 0x00000012e00b7223 */ /* 0x010fe2000001010b */
[----:B------:R-:W-:Y:S02]  /*1a540*/  VIADD R18, R133, 0x28 ;  /* 0x0000002885127836 */ /* 0x000fe40000000000 */
[-C--:B------:R-:W-:Y:S01]  /*1a550*/  FMUL.FTZ R148, R148, R0.reuse ;  /* 0x0000000094947220 */ /* 0x080fe20000410000 */
[-C--:B------:R-:W-:Y:S01]  /*1a560*/  FMUL.FTZ R150, R150, R0.reuse ;  /* 0x0000000096967220 */ /* 0x080fe20000410000 */
[----:B------:R-:W-:Y:S01]  /*1a570*/  FMUL.FTZ R5, R146, R0 ;  /* 0x0000000092057220 */ /* 0x000fe20000410000 */
[----:B------:R-:W-:Y:S02]  /*1a580*/  IABS R20, R20 ;  /* 0x0000001400147213 */ /* 0x000fe40000000000 */
[----:B------:R-:W-:Y:S02]  /*1a590*/  IABS R13, R13 ;  /* 0x0000000d000d7213 */ /* 0x000fe40000000000 */
[----:B------:R-:W-:-:S02]  /*1a5a0*/  FSEL R236, R15, -INF , !P5 ;  /* 0xff8000000fec7808 */ /* 0x000fc40006800000 */
[----:B------:R-:W-:Y:S02]  /*1a5b0*/  FSEL R146, R11, -INF , !P2 ;  /* 0xff8000000b927808 */ /* 0x000fe40005000000 */
[C---:B------:R-:W-:Y:S02]  /*1a5c0*/  ISETP.GE.AND P5, PT, R18.reuse, R230, PT ;  /* 0x000000e61200720c */ /* 0x040fe40003fa6270 */
[----:B------:R-:W-:Y:S01]  /*1a5d0*/  ISETP.GE.AND P2, PT, R18, R229, PT ;  /* 0x000000e51200720c */ /* 0x000fe20003f46270 */
[----:B------:R-:W-:Y:S01]  /*1a5e0*/  FMUL.FTZ R7, R144, R0 ;  /* 0x0000000090077220 */ /* 0x000fe20000410000 */
[----:B------:R-:W3:Y:S01]  /*1a5f0*/  MUFU.TANH R9, R148 ;  /* 0x0000009400097308 */ /* 0x000ee20000002400 */
[----:B------:R-:W-:Y:S01]  /*1a600*/  I2FP.F32.S32 R20, R20 ;  /* 0x0000001400147245 */ /* 0x000fe20000201400 */
[----:B------:R-:W-:Y:S01]  /*1a610*/  IMAD.IADD R15, R227, 0x1, -R18 ;  /* 0x00000001e30f7824 */ /* 0x000fe200078e0a12 */
[----:B------:R-:W-:Y:S02]  /*1a620*/  I2FP.F32.S32 R144, R13 ;  /* 0x0000000d00907245 */ /* 0x000fe40000201400 */
[----:B------:R-:W-:-:S03]  /*1a630*/  ISETP.GE.OR P5, PT, R18, R226, !P5 ;  /* 0x000000e21200720c */ /* 0x000fc60006fa6670 */
[----:B------:R-:W4:Y:S01]  /*1a640*/  MUFU.TANH R11, R150 ;  /* 0x00000096000b7308 */ /* 0x000f220000002400 */
[----:B------:R-:W-:Y:S01]  /*1a650*/  ISETP.GE.OR P2, PT, R18, R228, !P2 ;  /* 0x000000e41200720c */ /* 0x000fe20005746670 */
[----:B------:R-:W-:Y:S02]  /*1a660*/  IMAD.IADD R18, R225, 0x1, -R18 ;  /* 0x00000001e1127824 */ /* 0x000fe400078e0a12 */
[C---:B-1----:R-:W-:Y:S01]  /*1a670*/  FFMA.FTZ R20, -R224.reuse, R20, R153 ;  /* 0x00000014e0147223 */ /* 0x042fe20000010199 */
[----:B--2---:R-:W-:Y:S01]  /*1a680*/  FFMA.FTZ R144, -R224, R144, R155 ;  /* 0x00000090e0907223 */ /* 0x004fe2000001019b */
[----:B------:R-:W-:Y:S02]  /*1a690*/  VIADD R13, R133, 0x29 ;  /* 0x00000029850d7836 */ /* 0x000fe40000000000 */
[----:B------:R-:W-:Y:S01]  /*1a6a0*/  FMUL.FTZ R149, R149, R0 ;  /* 0x0000000095957220 */ /* 0x000fe20000410000 */
[----:B------:R-:W-:Y:S02]  /*1a6b0*/  IABS R15, R15 ;  /* 0x0000000f000f7213 */ /* 0x000fe40000000000 */
[----:B------:R-:W-:Y:S01]  /*1a6c0*/  IABS R18, R18 ;  /* 0x0000001200127213 */ /* 0x000fe20000000000 */
[----:B------:R-:W-:Y:S01]  /*1a6d0*/  FMUL.FTZ R151, R151, R0 ;  /* 0x0000000097977220 */ /* 0x000fe20000410000 */
[----:B------:R-:W-:-:S02]  /*1a6e0*/  FSEL R234, R20, -INF , !P6 ;  /* 0xff80000014ea7808 */ /* 0x000fc40007000000 */
[----:B------:R-:W-:Y:S02]  /*1a6f0*/  FSEL R144, R144, -INF , !P1 ;  /* 0xff80000090907808 */ /* 0x000fe40004800000 */
[C---:B------:R-:W-:Y:S02]  /*1a700*/  ISETP.GE.AND P6, PT, R13.reuse, R230, PT ;  /* 0x000000e60d00720c */ /* 0x040fe40003fc6270 */
[----:B------:R-:W-:Y:S02]  /*1a710*/  ISETP.GE.AND P1, PT, R13, R229, PT ;  /* 0x000000e50d00720c */ /* 0x000fe40003f26270 */
[----:B------:R-:W-:Y:S02]  /*1a720*/  I2FP.F32.S32 R15, R15 ;  /* 0x0000000f000f7245 */ /* 0x000fe40000201400 */
[----:B------:R-:W-:Y:S01]  /*1a730*/  I2FP.F32.S32 R18, R18 ;  /* 0x0000001200127245 */ /* 0x000fe20000201400 */
[----:B------:R-:W1:Y:S01]  /*1a740*/  MUFU.TANH R149, R149 ;  /* 0x0000009500957308 */ /* 0x000e620000002400 */
[----:B------:R-:W-:Y:S01]  /*1a750*/  IMAD.IADD R20, R227, 0x1, -R13 ;  /* 0x00000001e3147824 */ /* 0x000fe200078e0a0d */
[C---:B------:R-:W-:Y:S01]  /*1a760*/  ISETP.GE.OR P6, PT, R13.reuse, R226, !P6 ;  /* 0x000000e20d00720c */ /* 0x040fe200077c6670 */
[----:B---3--:R-:W-:Y:S01]  /*1a770*/  FFMA.FTZ R9, -R224, R15, R9 ;  /* 0x0000000fe0097223 */ /* 0x008fe20000010109 */
[----:B------:R-:W-:Y:S01]  /*1a780*/  ISETP.GE.OR P1, PT, R13, R228, !P1 ;  /* 0x000000e40d00720c */ /* 0x000fe20004f26670 */
[----:B------:R-:W-:-:S03]  /*1a790*/  IMAD.IADD R13, R225, 0x1, -R13 ;  /* 0x00000001e10d7824 */ /* 0x000fc600078e0a0d */
[----:B------:R-:W2:Y:S01]  /*1a7a0*/  MUFU.TANH R22, R151 ;  /* 0x0000009700167308 */ /* 0x000ea20000002400 */
[----:B----4-:R-:W-:Y:S01]  /*1a7b0*/  FFMA.FTZ R11, -R224, R18, R11 ;  /* 0x00000012e00b7223 */ /* 0x010fe2000001010b */
[----:B------:R-:W-:Y:S01]  /*1a7c0*/  VIADD R17, R133, 0x30 ;  /* 0x0000003085117836 */ /* 0x000fe20000000000 */
[----:B------:R-:W-:Y:S02]  /*1a7d0*/  IABS R20, R20 ;  /* 0x0000001400147213 */ /* 0x000fe40000000000 */
[----:B------:R-:W-:Y:S02]  /*1a7e0*/  IABS R13, R13 ;  /* 0x0000000d000d7213 */ /* 0x000fe40000000000 */
[----:B------:R-:W-:Y:S01]  /*1a7f0*/  FSEL R150, R9, -INF , !P5 ;  /* 0xff80000009967808 */ /* 0x000fe20006800000 */
[----:B------:R-:W-:Y:S01]  /*1a800*/  IMAD.IADD R9, R227, 0x1, -R17 ;  /* 0x00000001e3097824 */ /* 0x000fe200078e0a11 */
[----:B------:R-:W-:Y:S02]  /*1a810*/  FSEL R142, R11, -INF , !P2 ;  /* 0xff8000000b8e7808 */ /* 0x000fe40005000000 */
[----:B------:R-:W-:-:S02]  /*1a820*/  ISETP.GE.AND P5, PT, R17, R230, PT ;  /* 0x000000e61100720c */ /* 0x000fc40003fa6270 */
[C---:B------:R-:W-:Y:S01]  /*1a830*/  ISETP.GE.AND P2, PT, R17.reuse, R229, PT ;  /* 0x000000e51100720c */ /* 0x040fe20003f46270 */
[----:B------:R-:W3:Y:S01]  /*1a840*/  MUFU.TANH R7, R7 ;  /* 0x0000000700077308 */ /* 0x000ee20000002400 */
[----:B------:R-:W-:Y:S02]  /*1a850*/  I2FP.F32.S32 R20, R20 ;  /* 0x0000001400147245 */ /* 0x000fe40000201400 */
[----:B------:R-:W-:Y:S02]  /*1a860*/  I2FP.F32.S32 R13, R13 ;  /* 0x0000000d000d7245 */ /* 0x000fe40000201400 */
[----:B------:R-:W-:-:S03]  /*1a870*/  ISETP.GE.OR P5, PT, R17, R226, !P5 ;  /* 0x000000e21100720c */ /* 0x000fc60006fa6670 */
[----:B------:R-:W4:Y:S01]  /*1a880*/  MUFU.TANH R5, R5 ;  /* 0x0000000500057308 */ /* 0x000f220000002400 */
[----:B------:R-:W-:Y:S01]  /*1a890*/  ISETP.GE.OR P2, PT, R17, R228, !P2 ;  /* 0x000000e41100720c */ /* 0x000fe20005746670 */
[----:B------:R-:W-:Y:S01]  /*1a8a0*/  IMAD.IADD R17, R225, 0x1, -R17 ;  /* 0x00000001e1117824 */ /* 0x000fe200078e0a11 */
[----:B------:R-:W-:Y:S01]  /*1a8b0*/  IABS R9, R9 ;  /* 0x0000000900097213 */ /* 0x000fe20000000000 */
[----:B------:R-:W-:Y:S01]  /*1a8c0*/  FMUL.FTZ R164, R164, R0 ;  /* 0x00000000a4a47220 */ /* 0x000fe20000410000 */
[C---:B-1----:R-:W-:Y:S01]  /*1a8d0*/  FFMA.FTZ R20, -R224.reuse, R20, R149 ;  /* 0x00000014e0147223 */ /* 0x042fe20000010195 */
[----:B--2---:R-:W-:Y:S01]  /*1a8e0*/  FFMA.FTZ R13, -R224, R13, R22 ;  /* 0x0000000de00d7223 */ /* 0x004fe20000010116 */
[-C--:B------:R-:W-:Y:S01]  /*1a8f0*/  FMUL.FTZ R145, R145, R0.reuse ;  /* 0x0000000091917220 */ /* 0x080fe20000410000 */
[-C--:B------:R-:W-:Y:S01]  /*1a900*/  FMUL.FTZ R147, R147, R0.reuse ;  /* 0x0000000093937220 */ /* 0x080fe20000410000 */
[-C--:B------:R-:W-:Y:S01]  /*1a910*/  FMUL.FTZ R165, R165, R0.reuse ;  /* 0x00000000a5a57220 */ /* 0x080fe20000410000 */
[-C--:B------:R-:W-:Y:S01]  /*1a920*/  FMUL.FTZ R166, R166, R0.reuse ;  /* 0x00000000a6a67220 */ /* 0x080fe20000410000 */
[----:B------:R-:W-:Y:S01]  /*1a930*/  FMUL.FTZ R167, R167, R0 ;  /* 0x00000000a7a77220 */ /* 0x000fe20000410000 */
[C---:B------:R-:W-:Y:S01]  /*1a940*/  VIADD R0, R133.reuse, 0x38 ;  /* 0x0000003885007836 */ /* 0x040fe20000000000 */
[----:B------:R-:W-:Y:S01]  /*1a950*/  IABS R17, R17 ;  /* 0x0000001100117213 */ /* 0x000fe20000000000 */
[----:B------:R-:W-:Y:S01]  /*1a960*/  VIADD R15, R133, 0x31 ;  /* 0x00000031850f7836 */ /* 0x000fe20000000000 */
[----:B------:R-:W-:-:S02]  /*1a970*/  I2FP.F32.S32 R18, R9 ;  /* 0x0000000900127245 */ /* 0x000fc40000201400 */
[----:B------:R-:W1:Y:S01]  /*1a980*/  MUFU.TANH R9, R164 ;  /* 0x000000a400097308 */ /* 0x000e620000002400 */
[----:B------:R-:W-:Y:S02]  /*1a990*/  FSEL R148, R20, -INF , !P6 ;  /* 0xff80000014947808 */ /* 0x000fe40007000000 */
[----:B------:R-:W-:Y:S01]  /*1a9a0*/  FSEL R140, R13, -INF , !P1 ;  /* 0xff8000000d8c7808 */ /* 0x000fe20004800000 */
[----:B------:R-:W-:Y:S01]  /*1a9b0*/  IMAD.IADD R13, R227, 0x1, -R0 ;  /* 0x00000001e30d7824 */ /* 0x000fe200078e0a00 */
[----:B------:R-:W-:Y:S02]  /*1a9c0*/  I2FP.F32.S32 R20, R17 ;  /* 0x0000001100147245 */ /* 0x000fe40000201400 */
[C---:B------:R-:W-:Y:S02]  /*1a9d0*/  ISETP.GE.AND P6, PT, R15.reuse, R230, PT ;  /* 0x000000e60f00720c */ /* 0x040fe40003fc6270 */
[----:B------:R-:W-:Y:S01]  /*1a9e0*/  ISETP.GE.AND P1, PT, R15, R229, PT ;  /* 0x000000e50f00720c */ /* 0x000fe20003f26270 */
[----:B------:R-:W2:Y:S01]  /*1a9f0*/  MUFU.TANH R145, R145 ;  /* 0x0000009100917308 */ /* 0x000ea20000002400 */
[----:B------:R-:W-:Y:S01]  /*1aa00*/  IABS R13, R13 ;  /* 0x0000000d000d7213 */ /* 0x000fe20000000000 */
[C---:B---3--:R-:W-:Y:S01]  /*1aa10*/  FFMA.FTZ R7, -R224.reuse, R18, R7 ;  /* 0x00000012e0077223 */ /* 0x048fe20000010107 */
[----:B----4-:R-:W-:Y:S01]  /*1aa20*/  FFMA.FTZ R5, -R224, R20, R5 ;  /* 0x00000014e0057223 */ /* 0x010fe20000010105 */
[----:B------:R-:W-:Y:S01]  /*1aa30*/  IMAD.IADD R11, R227, 0x1, -R15 ;  /* 0x00000001e30b7824 */ /* 0x000fe200078e0a0f */
[----:B------:R-:W-:-:S03]  /*1aa40*/  ISETP.GE.OR P6, PT, R15, R226, !P6 ;  /* 0x000000e20f00720c */ /* 0x000fc600077c6670 */
[----:B------:R-:W3:Y:S01]  /*1aa50*/  MUFU.TANH R147, R147 ;  /* 0x0000009300937308 */ /* 0x000ee20000002400 */
[----:B------:R-:W-:Y:S01]  /*1aa60*/  ISETP.GE.OR P1, PT, R15, R228, !P1 ;  /* 0x000000e40f00720c */ /* 0x000fe20004f26670 */
[----:B------:R-:W-:Y:S01]  /*1aa70*/  IMAD.IADD R15, R225, 0x1, -R15 ;  /* 0x00000001e10f7824 */ /* 0x000fe200078e0a0f */
[----:B------:R-:W-:Y:S02]  /*1aa80*/  I2FP.F32.S32 R13, R13 ;  /* 0x0000000d000d7245 */ /* 0x000fe40000201400 */
[----:B------:R-:W-:Y:S02]  /*1aa90*/  FSEL R174, R7, -INF , !P5 ;  /* 0xff80000007ae7808 */ /* 0x000fe40006800000 */
[----:B------:R-:W-:Y:S01]  /*1aaa0*/  FSEL R168, R5, -INF , !P2 ;  /* 0xff80000005a87808 */ /* 0x000fe20005000000 */
[----:B------:R-:W-:Y:S01]  /*1aab0*/  VIADD R133, R133, 0x39 ;  /* 0x0000003985857836 */ /* 0x000fe20000000000 */
[----:B------:R-:W-:Y:S02]  /*1aac0*/  IABS R11, R11 ;  /* 0x0000000b000b7213 */ /* 0x000fe40000000000 */
[----:B------:R-:W-:-:S02]  /*1aad0*/  ISETP.GE.AND P5, PT, R0, R230, PT ;  /* 0x000000e60000720c */ /* 0x000fc40003fa6270 */
[----:B------:R-:W-:Y:S01]  /*1aae0*/  ISETP.GE.AND P2, PT, R0, R229, PT ;  /* 0x000000e50000720c */ /* 0x000fe20003f46270 */
[----:B------:R-:W-:Y:S01]  /*1aaf0*/  MUFU.TANH R165, R165 ;  /* 0x000000a500a57308 */ /* 0x000fe20000002400 */
[----:B------:R-:W-:Y:S01]  /*1ab00*/  IABS R15, R15 ;  /* 0x0000000f000f7213 */ /* 0x000fe20000000000 */
[----:B-1----:R-:W-:Y:S01]  /*1ab10*/  FFMA.FTZ R9, -R224, R13, R9 ;  /* 0x0000000de0097223 */ /* 0x002fe20000010109 */
[----:B------:R-:W-:Y:S01]  /*1ab20*/  I2FP.F32.S32 R22, R11 ;  /* 0x0000000b00167245 */ /* 0x000fe20000201400 */
[----:B------:R-:W-:Y:S01]  /*1ab30*/  IMAD.IADD R7, R225, 0x1, -R0 ;  /* 0x00000001e1077824 */ /* 0x000fe200078e0a00 */
[----:B------:R-:W-:-:S03]  /*1ab40*/  ISETP.GE.OR P5, PT, R0, R226, !P5 ;  /* 0x000000e20000720c */ /* 0x000fc60006fa6670 */
[----:B------:R1:W4:Y:S01]  /*1ab50*/  MUFU.TANH R5, R166 ;  /* 0x000000a600057308 */ /* 0x0003220000002400 */
[----:B------:R-:W-:Y:S01]  /*1ab60*/  ISETP.GE.OR P2, PT, R0, R228, !P2 ;  /* 0x000000e40000720c */ /* 0x000fe20005746670 */
[--C-:B------:R-:W-:Y:S01]  /*1ab70*/  IMAD.IADD R11, R227, 0x1, -R133.reuse ;  /* 0x00000001e30b7824 */ /* 0x100fe200078e0a85 */
[----:B------:R-:W-:Y:S01]  /*1ab80*/  I2FP.F32.S32 R24, R15 ;  /* 0x0000000f00187245 */ /* 0x000fe20000201400 */
[----:B------:R-:W-:-:S04]  /*1ab90*/  IMAD.IADD R0, R225, 0x1, -R133 ;  /* 0x00000001e1007824 */ /* 0x000fc800078e0a85 */
[----:B------:R-:W5:Y:S01]  /*1aba0*/  MUFU.TANH R167, R167 ;  /* 0x000000a700a77308 */ /* 0x000f620000002400 */
[----:B------:R-:W-:Y:S01]  /*1abb0*/  FSEL R170, R9, -INF , !P5 ;  /* 0xff80000009aa7808 */ /* 0x000fe20006800000 */
[----:B--2---:R-:W-:Y:S01]  /*1abc0*/  FFMA.FTZ R22, -R224, R22, R145 ;  /* 0x00000016e0167223 */ /* 0x004fe20000010191 */
[----:B------:R-:W-:Y:S01]  /*1abd0*/  ISETP.GT.AND P5, PT, R222, R211, PT ;  /* 0x000000d3de00720c */ /* 0x000fe20003fa4270 */
[----:B---3--:R-:W-:Y:S01]  /*1abe0*/  FFMA.FTZ R24, -R224, R24, R147 ;  /* 0x00000018e0187223 */ /* 0x008fe20000010193 */
[----:B------:R-:W-:Y:S02]  /*1abf0*/  IABS R7, R7 ;  /* 0x0000000700077213 */ /* 0x000fe40000000000 */
[----:B------:R-:W-:Y:S02]  /*1ac00*/  IABS R11, R11 ;  /* 0x0000000b000b7213 */ /* 0x000fe40000000000 */
[----:B------:R-:W-:Y:S02]  /*1ac10*/  IABS R0, R0 ;  /* 0x0000000000007213 */ /* 0x000fe40000000000 */
[----:B------:R-:W-:-:S02]  /*1ac20*/  I2FP.F32.S32 R7, R7 ;  /* 0x0000000700077245 */ /* 0x000fc40000201400 */
[----:B------:R-:W-:Y:S02]  /*1ac30*/  I2FP.F32.S32 R18, R11 ;  /* 0x0000000b00127245 */ /* 0x000fe40000201400 */
[----:B------:R-:W-:Y:S02]  /*1ac40*/  I2FP.F32.S32 R0, R0 ;  /* 0x0000000000007245 */ /* 0x000fe40000201400 */
[----:B------:R-:W-:Y:S02]  /*1ac50*/  FSEL R172, R22, -INF , !P6 ;  /* 0xff80000016ac7808 */ /* 0x000fe40007000000 */
[----:B-1----:R-:W-:Y:S02]  /*1ac60*/  FSEL R166, R24, -INF , !P1 ;  /* 0xff80000018a67808 */ /* 0x002fe40004800000 */
[C---:B------:R-:W-:Y:S02]  /*1ac70*/  ISETP.GE.AND P6, PT, R133.reuse, R230, PT ;  /* 0x000000e68500720c */ /* 0x040fe40003fc6270 */
[C---:B------:R-:W-:Y:S01]  /*1ac80*/  ISETP.GE.AND P1, PT, R133.reuse, R229, PT ;  /* 0x000000e58500720c */ /* 0x040fe20003f26270 */
[C---:B----4-:R-:W-:Y:S01]  /*1ac90*/  FFMA.FTZ R5, -R224.reuse, R7, R5 ;  /* 0x00000007e0057223 */ /* 0x050fe20000010105 */
[C---:B------:R-:W-:Y:S01]  /*1aca0*/  FFMA.FTZ R18, -R224.reuse, R18, R165 ;  /* 0x00000012e0127223 */ /* 0x040fe200000101a5 */
[----:B-----5:R-:W-:Y:S01]  /*1acb0*/  FFMA.FTZ R0, -R224, R0, R167 ;  /* 0x00000000e0007223 */ /* 0x020fe200000101a7 */
[----:B------:R-:W-:Y:S01]  /*1acc0*/  BAR.SYNC.DEFER_BLOCKING 0x0 ;  /* 0x0000000000007b1d */ /* 0x000fe20000010000 */
[----:B------:R-:W-:-:S02]  /*1acd0*/  ISETP.GE.OR P6, PT, R133, R226, !P6 ;  /* 0x000000e28500720c */ /* 0x000fc400077c6670 */
[----:B------:R-:W-:-:S03]  /*1ace0*/  ISETP.GE.OR P1, PT, R133, R228, !P1 ;  /* 0x000000e48500720c */ /* 0x000fc60004f26670 */
[----:B------:R-:W-:Y:S01]  /*1acf0*/  BSSY B1, `(.L_x_7381) ;  /* 0x00000ce000017945 */ /* 0x000fe20003800000 */
[----:B------:R-:W-:Y:S01]  /*1ad00*/  IMAD.MOV.U32 R156, RZ, RZ, R134 ;  /* 0x000000ffff9c7224 */ /* 0x000fe200078e0086 */
[----:B------:R-:W-:Y:S01]  /*1ad10*/  FSEL R164, R5, -INF , !P2 ;  /* 0xff80000005a47808 */ /* 0x000fe20005000000 */
[----:B------:R-:W-:Y:S01]  /*1ad20*/  IMAD.MOV.U32 R157, RZ, RZ, R135 ;  /* 0x000000ffff9d7224 */ /* 0x000fe200078e0087 */
[----:B------:R-:W-:Y:S02]  /*1ad30*/  FSEL R167, R18, -INF , !P6 ;  /* 0xff80000012a77808 */ /* 0x000fe40007000000 */
[----:B------:R-:W-:Y:S01]  /*1ad40*/  FSEL R163, R0, -INF , !P1 ;  /* 0xff80000000a37808 */ /* 0x000fe20004800000 */
[----:B------:R-:W-:Y:S05]  /*1ad50*/  @!P5 BRA `(.L_x_7382) ;  /* 0x0000000c001cd947 */ /* 0x000fea0003800000 */
[----:B------:R-:W-:Y:S04]  /*1ad60*/  BSSY B0, `(.L_x_7383) ;  /* 0x000004b000007945 */ /* 0x000fe80003800000 */
[----:B------:R-:W-:Y:S05]  /*1ad70*/  @!P0 BRA `(.L_x_7384) ;  /* 0x0000000400108947 */ /* 0x000fea0003800000 */
[----:B------:R-:W-:Y:S02]  /*1ad80*/  R2UR UR4, R180 ;  /* 0x00000000b40472ca */ /* 0x000fe400000e0000 */
[----:B------:R-:W-:-:S13]  /*1ad90*/  R2UR UR5, R181 ;  /* 0x00000000b50572ca */ /* 0x000fda00000e0000 */
[----:B------:R-:W2:Y:S01]  /*1ada0*/  LD.E R20, desc[UR4][R182.64+0x170] ;  /* 0x00017004b6147980 */ /* 0x000ea2000c101900 */
[----:B------:R-:W-:Y:S01]  /*1adb0*/  IMAD.SHL.U32 R5, R222, 0x40, RZ ;  /* 0x00000040de057824 */ /* 0x000fe200078e00ff */
[C---:B------:R-:W-:Y:S02]  /*1adc0*/  R2UR UR14, R180.reuse ;  /* 0x00000000b40e72ca */ /* 0x040fe400000e0000 */
[C---:B------:R-:W-:Y:S02]  /*1add0*/  R2UR UR15, R181.reuse ;  /* 0x00000000b50f72ca */ /* 0x040fe400000e0000 */
[----:B------:R-:W-:Y:S02]  /*1ade0*/  IABS R18, R5 ;  /* 0x0000000500127213 */ /* 0x000fe40000000000 */
[----:B------:R-:W-:Y:S02]  /*1adf0*/  R2UR UR12, R180 ;  /* 0x00000000b40c72ca */ /* 0x000fe400000e0000 */
[----:B------:R-:W-:-:S02]  /*1ae00*/  R2UR UR13, R181 ;  /* 0x00000000b50d72ca */ /* 0x000fc400000e0000 */
[----:B------:R-:W-:Y:S02]  /*1ae10*/  R2UR UR10, R180 ;  /* 0x00000000b40a72ca */ /* 0x000fe400000e0000 */
[----:B------:R-:W-:-:S13]  /*1ae20*/  R2UR UR11, R181 ;  /* 0x00000000b50b72ca */ /* 0x000fda00000e0000 */
[----:B------:R-:W3:Y:S01]  /*1ae30*/  LD.E.64 R24, desc[UR10][R182.64+0x20] ;  /* 0x0000200ab6187980 */ /* 0x000ee2000c101b00 */
[-C--:B--2---:R-:W-:Y:S02]  /*1ae40*/  IABS R9, R20.reuse ;  /* 0x0000001400097213 */ /* 0x084fe40000000000 */
[----:B------:R-:W-:Y:S02]  /*1ae50*/  IABS R7, R20 ;  /* 0x0000001400077213 */ /* 0x000fe40000000000 */
[----:B------:R-:W1:Y:S03]  /*1ae60*/  I2F.RP R11, R9 ;  /* 0x00000009000b7306 */ /* 0x000e660000209400 */
[----:B------:R-:W-:-:S05]  /*1ae70*/  IMAD.MOV R7, RZ, RZ, -R7 ;  /* 0x000000ffff077224 */ /* 0x000fca00078e0a07 */
[----:B-1----:R-:W1:Y:S02]  /*1ae80*/  MUFU.RCP R22, R11 ;  /* 0x0000000b00167308 */ /* 0x002e640000001000 */
[----:B-1----:R-:W-:Y:S02]  /*1ae90*/  VIADD R22, R22, 0xffffffe ;  /* 0x0ffffffe16167836 */ /* 0x002fe40000000000 */
[C---:B------:R-:W-:Y:S01]  /*1aea0*/  VIADD R11, R5.reuse, 0xffffffc0 ;  /* 0xffffffc0050b7836 */ /* 0x040fe20000000000 */
[----:B------:R-:W-:-:S03]  /*1aeb0*/  LOP3.LUT R5, R5, R20, RZ, 0x3c, !PT ;  /* 0x0000001405057212 */ /* 0x000fc600078e3cff */
[----:B------:R-:W1:Y:S02]  /*1aec0*/  F2I.FTZ.U32.TRUNC.NTZ R23, R22 ;  /* 0x0000001600177305 */ /* 0x000e64000021f000 */
[----:B-1----:R-:W-:Y:S01]  /*1aed0*/  IMAD.MOV R0, RZ, RZ, -R23 ;  /* 0x000000ffff007224 */ /* 0x002fe200078e0a17 */
[----:B------:R-:W-:-:S03]  /*1aee0*/  MOV R22, RZ ;  /* 0x000000ff00167202 */ /* 0x000fc60000000f00 */
[----:B------:R-:W-:Y:S01]  /*1aef0*/  IMAD R15, R0, R9, RZ ;  /* 0x00000009000f7224 */ /* 0x000fe200078e02ff */
[----:B------:R-:W-:Y:S02]  /*1af00*/  IABS R0, R11 ;  /* 0x0000000b00007213 */ /* 0x000fe40000000000 */
[----:B------:R-:W-:Y:S01]  /*1af10*/  LOP3.LUT R11, R11, R20, RZ, 0x3c, !PT ;  /* 0x000000140b0b7212 */ /* 0x000fe200078e3cff */
[----:B------:R-:W-:Y:S02]  /*1af20*/  IMAD.HI.U32 R15, R23, R15, R22 ;  /* 0x0000000f170f7227 */ /* 0x000fe400078e0016 */
[----:B------:R-:W2:Y:S04]  /*1af30*/  LD.E.64 R22, desc[UR4][R182.64+0x38] ;  /* 0x00003804b6167980 */ /* 0x000ea8000c101b00 */
[----:B------:R-:W-:-:S04]  /*1af40*/  IMAD.HI.U32 R13, R15, R18, RZ ;  /* 0x000000120f0d7227 */ /* 0x000fc800078e00ff */
[----:B------:R-:W-:Y:S02]  /*1af50*/  IMAD R18, R13, R7, R18 ;  /* 0x000000070d127224 */ /* 0x000fe400078e0212 */
[----:B------:R-:W-:-:S03]  /*1af60*/  IMAD.HI.U32 R15, R15, R0, RZ ;  /* 0x000000000f0f7227 */ /* 0x000fc600078e00ff */
[----:B------:R-:W-:Y:S01]  /*1af70*/  ISETP.GT.U32.AND P2, PT, R9, R18, PT ;  /* 0x000000120900720c */ /* 0x000fe20003f44070 */
[----:B------:R-:W-:-:S05]  /*1af80*/  IMAD R0, R15, R7, R0 ;  /* 0x000000070f007224 */ /* 0x000fca00078e0200 */
[----:B------:R-:W-:-:S07]  /*1af90*/  ISETP.GT.U32.AND P1, PT, R9, R0, PT ;  /* 0x000000000900720c */ /* 0x000fce0003f24070 */
[----:B------:R-:W-:Y:S02]  /*1afa0*/  @!P2 IMAD.IADD R18, R18, 0x1, -R9 ;  /* 0x000000011212a824 */ /* 0x000fe400078e0a09 */
[----:B------:R-:W-:Y:S01]  /*1afb0*/  @!P2 VIADD R13, R13, 0x1 ;  /* 0x000000010d0da836 */ /* 0x000fe20000000000 */
[----:B------:R-:W-:Y:S02]  /*1afc0*/  ISETP.GE.AND P2, PT, R5, RZ, PT ;  /* 0x000000ff0500720c */ /* 0x000fe40003f46270 */
[-C--:B------:R-:W-:Y:S02]  /*1afd0*/  ISETP.GE.U32.AND P0, PT, R18, R9.reuse, PT ;  /* 0x000000091200720c */ /* 0x080fe40003f06070 */
[-C--:B------:R-:W-:Y:S02]  /*1afe0*/  @!P1 IADD3 R0, R0, -R9.reuse, RZ ;  /* 0x8000000900009210 */ /* 0x080fe40007ffe0ff */
[----:B------:R-:W-:Y:S02]  /*1aff0*/  @!P1 IADD3 R15, R15, 0x1, RZ ;  /* 0x000000010f0f9810 */ /* 0x000fe40007ffe0ff */
[----:B------:R-:W-:-:S02]  /*1b000*/  ISETP.GE.U32.AND P6, PT, R0, R9, PT ;  /* 0x000000090000720c */ /* 0x000fc40003fc6070 */
[----:B------:R-:W-:Y:S02]  /*1b010*/  ISETP.NE.AND P1, PT, R20, RZ, PT ;  /* 0x000000ff1400720c */ /* 0x000fe40003f25270 */
[----:B------:R-:W-:-:S03]  /*1b020*/  LOP3.LUT R0, RZ, R20, RZ, 0x33, !PT ;  /* 0x00000014ff007212 */ /* 0x000fc600078e33ff */
[----:B------:R-:W-:Y:S01]  /*1b030*/  @P0 VIADD R13, R13, 0x1 ;  /* 0x000000010d0d0836 */ /* 0x000fe20000000000 */
[----:B------:R-:W-:-:S03]  /*1b040*/  ISETP.GE.AND P0, PT, R11, RZ, PT ;  /* 0x000000ff0b00720c */ /* 0x000fc60003f06270 */
[----:B------:R-:W-:Y:S02]  /*1b050*/  @!P2 IMAD.MOV R13, RZ, RZ, -R13 ;  /* 0x000000ffff0da224 */ /* 0x000fe400078e0a0d */
[----:B------:R-:W-:-:S03]  /*1b060*/  @P6 VIADD R15, R15, 0x1 ;  /* 0x000000010f0f6836 */ /* 0x000fc60000000000 */
[----:B------:R-:W-:-:S05]  /*1b070*/  SEL R7, R0, R13, !P1 ;  /* 0x0000000d00077207 */ /* 0x000fca0004800000 */
[----:B------:R-:W-:Y:S01]  /*1b080*/  @!P0 IADD3 R15, -R15, RZ, RZ ;  /* 0x000000ff0f0f8210 */ /* 0x000fe20007ffe1ff */
[----:B------:R-:W-:-:S03]  /*1b090*/  IMAD.WIDE R28, R7, 0x4, R220 ;  /* 0x00000004071c7825 */ /* 0x000fc600078e02dc */
[----:B------:R-:W-:Y:S02]  /*1b0a0*/  SEL R9, R0, R15, !P1 ;  /* 0x0000000f00097207 */ /* 0x000fe40004800000 */
[----:B------:R-:W4:Y:S03]  /*1b0b0*/  LD.E R5, desc[UR14][R28.64] ;  /* 0x0000000e1c057980 */ /* 0x000f26000c101900 */
[----:B------:R-:W-:-:S05]  /*1b0c0*/  IMAD.WIDE R26, R9, 0x4, R220 ;  /* 0x00000004091a7825 */ /* 0x000fca00078e02dc */
[----:B------:R-:W4:Y:S01]  /*1b0d0*/  LD.E R0, desc[UR12][R26.64] ;  /* 0x0000000c1a007980 */ /* 0x000f22000c101900 */
[----:B------:R-:W-:-:S04]  /*1b0e0*/  IMAD.IADD R7, R7, 0x1, -R9 ;  /* 0x0000000107077824 */ /* 0x000fc800078e0a09 */
[----:B------:R-:W-:-:S05]  /*1b0f0*/  IMAD R20, R20, R7, -0x40 ;  /* 0xffffffc014147424 */ /* 0x000fca00078e0207 */
[----:B------:R-:W-:Y:S01]  /*1b100*/  SHF.R.S32.HI R18, RZ, 0x1f, R20 ;  /* 0x0000001fff127819 */ /* 0x000fe20000011414 */
[-C--:B--2---:R-:W-:Y:S02]  /*1b110*/  IMAD R7, R23, R20.reuse, RZ ;  /* 0x0000001417077224 */ /* 0x084fe400078e02ff */
[----:B------:R-:W-:-:S04]  /*1b120*/  IMAD.WIDE.U32 R20, R22, R20, RZ ;  /* 0x0000001416147225 */ /* 0x000fc800078e00ff */
[----:B------:R-:W-:-:S05]  /*1b130*/  IMAD R18, R22, R18, R7 ;  /* 0x0000001216127224 */ /* 0x000fca00078e0207 */
[----:B------:R-:W-:Y:S01]  /*1b140*/  IADD3 R21, R21, R18, RZ ;  /* 0x0000001215157210 */ /* 0x000fe20007ffe0ff */
[----:B----4-:R-:W-:-:S04]  /*1b150*/  IMAD.IADD R5, R0, 0x1, -R5 ;  /* 0x0000000100057824 */ /* 0x010fc800078e0a05 */
[----:B---3--:R-:W-:Y:S01]  /*1b160*/  IMAD R7, R25, R5, RZ ;  /* 0x0000000519077224 */ /* 0x008fe200078e02ff */
[----:B------:R-:W-:Y:S01]  /*1b170*/  SHF.R.S32.HI R0, RZ, 0x1f, R5 ;  /* 0x0000001fff007819 */ /* 0x000fe20000011405 */
[----:B------:R-:W-:-:S04]  /*1b180*/  IMAD.WIDE.U32 R20, R5, R24, R20 ;  /* 0x0000001805147225 */ /* 0x000fc800078e0014 */
[----:B------:R-:W-:-:S04]  /*1b190*/  IMAD R0, R24, R0, R7 ;  /* 0x0000000018007224 */ /* 0x000fc800078e0207 */
[----:B------:R-:W-:Y:S01]  /*1b1a0*/  IMAD.IADD R9, R21, 0x1, R0 ;  /* 0x0000000115097824 */ /* 0x000fe200078e0200 */
[----:B------:R-:W-:Y:S05]  /*1b1b0*/  BRA `(.L_x_7385) ;  /* 0x0000000000147947 */ /* 0x000fea0003800000 */
.L_x_7384:
[----:B------:R-:W-:Y:S02]  /*1b1c0*/  R2UR UR4, R180 ;  /* 0x00000000b40472ca */ /* 0x000fe400000e0000 */
[----:B------:R-:W-:-:S13]  /*1b1d0*/  R2UR UR5, R181 ;  /* 0x00000000b50572ca */ /* 0x000fda00000e0000 */
[----:B------:R-:W2:Y:S02]  /*1b1e0*/  LD.E R20, desc[UR4][R182.64+0x38] ;  /* 0x00003804b6147980 */ /* 0x000ea4000c101900 */
[----:B--2---:R-:W-:-:S05]  /*1b1f0*/  IMAD.U32 R20, R20, -0x40, RZ ;  /* 0xffffffc014147824 */ /* 0x004fca00078e00ff */
[----:B------:R-:W-:Y:S02]  /*1b200*/  SHF.R.S32.HI R9, RZ, 0x1f, R20 ;  /* 0x0000001fff097819 */ /* 0x000fe40000011414 */
.L_x_7385:
[----:B------:R-:W-:Y:S05]  /*1b210*/  BSYNC B0 ;  /* 0x0000000000007941 */ /* 0x000fea0003800000 */
.L_x_7383:
[----:B------:R-:W-:Y:S02]  /*1b220*/  LOP3.LUT R0, R223, 0x1, RZ, 0xc0, !PT ;  /* 0x00000001df007812 */ /* 0x000fe400078ec0ff */
[CC--:B------:R-:W-:Y:S02]  /*1b230*/  @P4 IADD3 R7, P1, R20.reuse, R209.reuse, RZ ;  /* 0x000000d114074210 */ /* 0x0c0fe40007f3e0ff */
[----:B------:R-:W-:Y:S02]  /*1b240*/  @P3 IADD3 R5, P0, R20, R209, RZ ;  /* 0x000000d114053210 */ /* 0x000fe40007f1e0ff */
[----:B------:R-:W-:Y:S01]  /*1b250*/  ISETP.NE.U32.AND P2, PT, R0, 0x1, PT ;  /* 0x000000010000780c */ /* 0x000fe20003f45070 */
[--C-:B------:R-:W-:Y:S01]  /*1b260*/  @P4 IMAD.X R18, R9, 0x1, R210.reuse, P1 ;  /* 0x0000000109124824 */ /* 0x100fe200008e06d2 */
[-C--:B------:R-:W-:Y:S01]  /*1b270*/  @P4 LEA R24, P1, R7, R212.reuse, 0x1 ;  /* 0x000000d407184211 */ /* 0x080fe200078208ff */
[----:B------:R-:W-:Y:S01]  /*1b280*/  @P3 IMAD.X R0, R9, 0x1, R210, P0 ;  /* 0x0000000109003824 */ /* 0x000fe200000e06d2 */
[----:B------:R-:W-:-:S02]  /*1b290*/  @P3 LEA R22, P0, R5, R212, 0x1 ;  /* 0x000000d405163211 */ /* 0x000fc400078008ff */
[-C--:B------:R-:W-:Y:S02]  /*1b2a0*/  @P4 LEA.HI.X R25, R7, R213.reuse, R18, 0x1, P1 ;  /* 0x000000d507194211 */ /* 0x080fe400008f0c12 */
[----:B------:R-:W-:Y:S02]  /*1b2b0*/  @P3 LEA.HI.X R23, R5, R213, R0, 0x1, P0 ;  /* 0x000000d505173211 */ /* 0x000fe400000f0c00 */
[C---:B------:R-:W-:Y:S02]  /*1b2c0*/  LEA R26, P6, R20.reuse, R212, 0x1 ;  /* 0x000000d4141a7211 */ /* 0x040fe400078c08ff */
[----:B------:R-:W-:Y:S02]  /*1b2d0*/  IADD3 R5, P1, P0, R209, R209, R20 ;  /* 0x000000d1d1057210 */ /* 0x000fe4000783e014 */
[--C-:B------:R-:W-:Y:S02]  /*1b2e0*/  LEA.HI.X R27, R20, R213, R9.reuse, 0x1, P6 ;  /* 0x000000d5141b7211 */ /* 0x100fe400030f0c09 */
[----:B------:R-:W-:-:S02]  /*1b2f0*/  IADD3.X R18, R210, R210, R9, P1, P0 ;  /* 0x000000d2d2127210 */ /* 0x000fc40000fe0409 */
[----:B------:R-:W-:Y:S01]  /*1b300*/  @!P2 R2UR UR4, R180 ;  /* 0x00000000b404a2ca */ /* 0x000fe200000e0000 */
[----:B------:R-:W-:Y:S01]  /*1b310*/  @P4 IMAD.MOV.U32 R19, RZ, RZ, R27 ;  /* 0x000000ffff134224 */ /* 0x000fe200078e001b */
[----:B------:R-:W-:Y:S02]  /*1b320*/  @!P2 R2UR UR5, R181 ;  /* 0x00000000b505a2ca */ /* 0x000fe400000e0000 */
[CC--:B------:R-:W-:Y:S02]  /*1b330*/  @!P2 LEA R32, P6, R5.reuse, R212.reuse, 0x1 ;  /* 0x000000d40520a211 */ /* 0x0c0fe400078c08ff */
[C---:B------:R-:W-:Y:S02]  /*1b340*/  @P4 LEA R30, P0, R5.reuse, R212, 0x1 ;  /* 0x000000d4051e4211 */ /* 0x040fe400078008ff */
[CCC-:B------:R-:W-:Y:S02]  /*1b350*/  @!P2 LEA.HI.X R33, R5.reuse, R213.reuse, R18.reuse, 0x1, P6 ;  /* 0x000000d50521a211 */ /* 0x1c0fe400030f0c12 */
[----:B------:R-:W-:-:S02]  /*1b360*/  @P4 LEA.HI.X R31, R5, R213, R18, 0x1, P0 ;  /* 0x000000d5051f4211 */ /* 0x000fc400000f0c12 */
[CC--:B------:R-:W-:Y:S02]  /*1b370*/  @P3 LEA R28, P1, R5.reuse, R212.reuse, 0x1 ;  /* 0x000000d4051c3211 */ /* 0x0c0fe400078208ff */
[-C--:B------:R-:W-:Y:S01]  /*1b380*/  IADD3 R0, P6, R5, R209.reuse, RZ ;  /* 0x000000d105007210 */ /* 0x080fe20007fde0ff */
[----:B------:R-:W-:Y:S01]  /*1b390*/  @!PT LDS RZ, [RZ] ;  /* 0x00000000fffff984 */ /* 0x000fe20000000800 */
[----:B------:R-:W-:Y:S01]  /*1b3a0*/  @!PT LDS RZ, [RZ] ;  /* 0x00000000fffff984 */ /* 0x000fe20000000800 */
[----:B------:R-:W-:Y:S01]  /*1b3b0*/  @!PT LDS RZ, [RZ] ;  /* 0x00000000fffff984 */ /* 0x000fe20000000800 */
[----:B------:R-:W-:Y:S01]  /*1b3c0*/  @!P2 LDGSTS.E.BYPASS.LTC128B.128 [R219+0x6000], desc[UR4][R26.64] ;  /* 0x060000001adbafae */ /* 0x000fe2000b901d44 */
[----:B------:R-:W-:Y:S02]  /*1b3d0*/  @!P2 IADD3 R20, P0, R20, R209, RZ ;  /* 0x000000d11414a210 */ /* 0x000fe40007f1e0ff */
[----:B------:R-:W-:Y:S01]  /*1b3e0*/  @P4 R2UR UR10, R180 ;  /* 0x00000000b40a42ca */ /* 0x000fe200000e0000 */
[----:B------:R1:W-:Y:S01]  /*1b3f0*/  @P2 STS.128 [R219+0x6000], RZ ;  /* 0x006000ffdb002388 */ /* 0x0003e20000000c00 */
[----:B------:R-:W-:Y:S01]  /*1b400*/  @P4 R2UR UR11, R181 ;  /* 0x00000000b50b42ca */ /* 0x000fe200000e0000 */
[----:B------:R-:W-:Y:S01]  /*1b410*/  @!P2 IMAD.X R9, R9, 0x1, R210, P0 ;  /* 0x000000010909a824 */ /* 0x000fe200000e06d2 */
[----:B------:R-:W-:Y:S01]  /*1b420*/  @P3 LEA.HI.X R29, R5, R213, R18, 0x1, P1 ;  /* 0x000000d5051d3211 */ /* 0x000fe200008f0c12 */
[----:B------:R-:W-:Y:S01]  /*1b430*/  IMAD.X R18, R18, 0x1, R210, P6 ;  /* 0x0000000112127824 */ /* 0x000fe200030e06d2 */
[----:B------:R-:W-:-:S02]  /*1b440*/  @!P2 LEA R34, P6, R0, R212, 0x1 ;  /* 0x000000d40022a211 */ /* 0x000fc400078c08ff */
[CC--:B------:R-:W-:Y:S02]  /*1b450*/  @P4 LEA R152, P1, R0.reuse, R212.reuse, 0x1 ;  /* 0x000000d400984211 */ /* 0x0c0fe400078208ff */
[----:B------:R-:W-:Y:S02]  /*1b460*/  @P3 LEA R134, P0, R0, R212, 0x1 ;  /* 0x000000d400863211 */ /* 0x000fe400078008ff */
[----:B------:R-:W-:Y:S02]  /*1b470*/  @P3 R2UR UR4, R180 ;  /* 0x00000000b40432ca */ /* 0x000fe400000e0000 */
[----:B------:R-:W-:Y:S02]  /*1b480*/  @P3 R2UR UR5, R181 ;  /* 0x00000000b50532ca */ /* 0x000fe400000e0000 */
[CCC-:B------:R-:W-:Y:S02]  /*1b490*/  @!P2 LEA.HI.X R35, R0.reuse, R213.reuse, R18.reuse, 0x1, P6 ;  /* 0x000000d50023a211 */ /* 0x1c0fe400030f0c12 */
[----:B------:R-:W-:-:S02]  /*1b4a0*/  @P4 LEA.HI.X R153, R0, R213, R18, 0x1, P1 ;  /* 0x000000d500994211 */ /* 0x000fc400008f0c12 */
[----:B------:R-:W-:Y:S01]  /*1b4b0*/  @P3 LEA.HI.X R135, R0, R213, R18, 0x1, P0 ;  /* 0x000000d500873211 */ /* 0x000fe200000f0c12 */
[--C-:B------:R-:W-:Y:S01]  /*1b4c0*/  @P4 IMAD.MOV.U32 R18, RZ, RZ, R26.reuse ;  /* 0x000000ffff124224 */ /* 0x100fe200078e001a */
[C---:B------:R-:W-:Y:S02]  /*1b4d0*/  @!P2 R2UR UR14, R180.reuse ;  /* 0x00000000b40ea2ca */ /* 0x040fe400000e0000 */
[C---:B------:R-:W-:Y:S02]  /*1b4e0*/  @!P2 R2UR UR15, R181.reuse ;  /* 0x00000000b50fa2ca */ /* 0x040fe400000e0000 */
[----:B------:R-:W-:Y:S01]  /*1b4f0*/  @!PT LDS RZ, [RZ] ;  /* 0x00000000fffff984 */ /* 0x000fe20000000800 */
[----:B------:R-:W-:Y:S01]  /*1b500*/  @!PT LDS RZ, [RZ] ;  /* 0x00000000fffff984 */ /* 0x000fe20000000800 */
[----:B------:R-:W-:Y:S01]  /*1b510*/  @!PT LDS RZ, [RZ] ;  /* 0x00000000fffff984 */ /* 0x000fe20000000800 */
[----:B------:R2:W-:Y:S01]  /*1b520*/  @P4 LDGSTS.E.BYPASS.LTC128B.128 [R219+0x8000], desc[UR10][R18.64+0x80] ;  /* 0x0800008012db4fae */ /* 0x0005e2000b901d4a */
[----:B------:R-:W-:Y:S02]  /*1b530*/  @P4 R2UR UR12, R180 ;  /* 0x00000000b40c42ca */ /* 0x000fe400000e0000 */
[----:B------:R-:W-:Y:S01]  /*1b540*/  @P4 R2UR UR13, R181 ;  /* 0x00000000b50d42ca */ /* 0x000fe200000e0000 */
[----:B------:R1:W-:Y:S01]  /*1b550*/  @!P4 STS.128 [R219+0x8000], RZ ;  /* 0x008000ffdb00c388 */ /* 0x0003e20000000c00 */
[----:B------:R-:W-:Y:S01]  /*1b560*/  @!P2 LEA R154, P6, R20, R212, 0x1 ;  /* 0x000000d4149aa211 */ /* 0x000fe200078c08ff */
[----:B------:R-:W-:Y:S01]  /*1b570*/  IMAD.MOV.U32 R212, RZ, RZ, R26 ;  /* 0x000000ffffd47224 */ /* 0x000fe200078e001a */
[----:B------:R-:W-:-:S02]  /*1b580*/  @P3 R2UR UR10, R180 ;  /* 0x00000000b40a32ca */ /* 0x000fc400000e0000 */
[C---:B------:R-:W-:Y:S02]  /*1b590*/  @P3 R2UR UR11, R181.reuse ;  /* 0x00000000b50b32ca */ /* 0x040fe400000e0000 */
[----:B------:R-:W-:Y:S01]  /*1b5a0*/  @!P2 LEA.HI.X R155, R20, R213, R9, 0x1, P6 ;  /* 0x000000d5149ba211 */ /* 0x000fe200030f0c09 */
[--C-:B------:R-:W-:Y:S01]  /*1b5b0*/  IMAD.MOV.U32 R213, RZ, RZ, R27.reuse ;  /* 0x000000ffffd57224 */ /* 0x100fe200078e001b */
[----:B------:R-:W-:Y:S02]  /*1b5c0*/  @P4 R2UR UR16, R180 ;  /* 0x00000000b41042ca */ /* 0x000fe400000e0000 */
[----:B------:R-:W-:Y:S01]  /*1b5d0*/  @P4 R2UR UR17, R181 ;  /* 0x00000000b51142ca */ /* 0x000fe200000e0000 */
[----:B--2---:R-:W-:Y:S02]  /*1b5e0*/  @P3 IMAD.MOV.U32 R18, RZ, RZ, R26 ;  /* 0x000000ffff123224 */ /* 0x004fe400078e001a */
[----:B------:R-:W-:-:S05]  /*1b5f0*/  @P3 IMAD.MOV.U32 R19, RZ, RZ, R27 ;  /* 0x000000ffff133224 */ /* 0x000fca00078e001b */
[----:B------:R-:W-:Y:S01]  /*1b600*/  @!PT LDS RZ, [RZ] ;  /* 0x00000000fffff984 */ /* 0x000fe20000000800 */
[----:B------:R-:W-:Y:S01]  /*1b610*/  @!PT LDS RZ, [RZ] ;  /* 0x00000000fffff984 */ /* 0x000fe20000000800 */
[----:B------:R-:W-:Y:S01]  /*1b620*/  @!PT LDS RZ, [RZ] ;  /* 0x00000000fffff984 */ /* 0x000fe20000000800 */
[----:B------:R1:W-:Y:S01]  /*1b630*/  @P3 LDGSTS.E.BYPASS.LTC128B.128 [R219+0xa000], desc[UR4][R18.64+0x100] ;  /* 0x0a00010012db3fae */ /* 0x0003e2000b901d44 */
[C---:B------:R-:W-:Y:S02]  /*1b640*/  @!P2 R2UR UR4, R180.reuse ;  /* 0x00000000b404a2ca */ /* 0x040fe400000e0000 */
[C---:B------:R-:W-:Y:S01]  /*1b650*/  @!P2 R2UR UR5, R181.reuse ;  /* 0x00000000b505a2ca */ /* 0x040fe200000e0000 */
[----:B------:R1:W-:Y:S04]  /*1b660*/  @!P3 STS.128 [R219+0xa000], RZ ;  /* 0x00a000ffdb00b388 */ /* 0x0003e80000000c00 */
[----:B------:R-:W-:Y:S01]  /*1b670*/  @!PT LDS RZ, [RZ] ;  /* 0x00000000fffff984 */ /* 0x000fe20000000800 */
[----:B------:R-:W-:Y:S01]  /*1b680*/  @!PT LDS RZ, [RZ] ;  /* 0x00000000fffff984 */ /* 0x000fe20000000800 */
[----:B------:R-:W-:Y:S01]  /*1b690*/  @!PT LDS RZ, [RZ] ;  /* 0x00000000fffff984 */ /* 0x000fe20000000800 */
[----:B------:R1:W-:Y:S01]  /*1b6a0*/  @!P2 LDGSTS.E.BYPASS.LTC128B.128 [R219+0x6800], desc[UR14][R154.64] ;  /* 0x068000009adbafae */ /* 0x0003e2000b901d4e */
[C---:B------:R-:W-:Y:S02]  /*1b6b0*/  @P3 R2UR UR14, R180.reuse ;  /* 0x00000000b40e32ca */ /* 0x040fe400000e0000 */
[----:B------:R-:W-:Y:S01]  /*1b6c0*/  @P3 R2UR UR15, R181 ;  /* 0x00000000b50f32ca */ /* 0x000fe200000e0000 */
[----:B------:R1:W-:Y:S04]  /*1b6d0*/  @P2 STS.128 [R219+0x6800], RZ ;  /* 0x006800ffdb002388 */ /* 0x0003e80000000c00 */
[----:B------:R-:W-:Y:S01]  /*1b6e0*/  @!PT LDS RZ, [RZ] ;  /* 0x00000000fffff984 */ /* 0x000fe20000000800 */
[----:B------:R-:W-:Y:S01]  /*1b6f0*/  @!PT LDS RZ, [RZ] ;  /* 0x00000000fffff984 */ /* 0x000fe20000000800 */
[----:B------:R-:W-:Y:S01]  /*1b700*/  @!PT LDS RZ, [RZ] ;  /* 0x00000000fffff984 */ /* 0x000fe20000000800 */
[----:B------:R1:W-:Y:S01]  /*1b710*/  @P4 LDGSTS.E.BYPASS.LTC128B.128 [R219+0x8800], desc[UR12][R24.64+0x80] ;  /* 0x0880008018db4fae */ /* 0x0003e2000b901d4c */
[----:B------:R-:W-:-:S02]  /*1b720*/  @!P2 R2UR UR12, R180 ;  /* 0x00000000b40ca2ca */ /* 0x000fc400000e0000 */
[C---:B------:R-:W-:Y:S01]  /*1b730*/  @!P2 R2UR UR13, R181.reuse ;  /* 0x00000000b50da2ca */ /* 0x040fe200000e0000 */
[----:B------:R1:W-:Y:S04]  /*1b740*/  @!P4 STS.128 [R219+0x8800], RZ ;  /* 0x008800ffdb00c388 */ /* 0x0003e80000000c00 */
[----:B------:R-:W-:Y:S01]  /*1b750*/  @!PT LDS RZ, [RZ] ;  /* 0x00000000fffff984 */ /* 0x000fe20000000800 */
[----:B------:R-:W-:Y:S01]  /*1b760*/  @!PT LDS RZ, [RZ] ;  /* 0x00000000fffff984 */ /* 0x000fe20000000800 */
[----:B------:R-:W-:Y:S01]  /*1b770*/  @!PT LDS RZ, [RZ] ;  /* 0x00000000fffff984 */ /* 0x000fe20000000800 */
[----:B------:R1:W-:Y:S01]  /*1b780*/  @P3 LDGSTS.E.BYPASS.LTC128B.128 [R219+0xa800], desc[UR10][R22.64+0x100] ;  /* 0x0a80010016db3fae */ /* 0x0003e2000b901d4a */
[C---:B------:R-:W-:Y:S02]  /*1b790*/  @P4 R2UR UR10, R180.reuse ;  /* 0x00000000b40a42ca */ /* 0x040fe400000e0000 */
[----:B------:R-:W-:Y:S01]  /*1b7a0*/  @P4 R2UR UR11, R181 ;  /* 0x00000000b50b42ca */ /* 0x000fe200000e0000 */
[----:B------:R1:W-:Y:S04]  /*1b7b0*/  @!P3 STS.128 [R219+0xa800], RZ ;  /* 0x00a800ffdb00b388 */ /* 0x0003e80000000c00 */
[----:B------:R-:W-:Y:S01]  /*1b7c0*/  @!PT LDS RZ, [RZ] ;  /* 0x00000000fffff984 */ /* 0x000fe20000000800 */
[----:B------:R-:W-:Y:S01]  /*1b7d0*/  @!PT LDS RZ, [RZ] ;  /* 0x00000000fffff984 */ /* 0x000fe20000000800 */
[----:B------:R-:W-:Y:S01]  /*1b7e0*/  @!PT LDS RZ, [RZ] ;  /* 0x00000000fffff984 */ /* 0x000fe20000000800 */
[----:B------:R1:W-:Y:S01]  /*1b7f0*/  @!P2 LDGSTS.E.BYPASS.LTC128B.128 [R219+0x7000], desc[UR4][R32.64] ;  /* 0x0700000020dbafae */ /* 0x0003e2000b901d44 */
[----:B------:R-:W-:-:S02]  /*1b800*/  @P3 R2UR UR4, R180 ;  /* 0x00000000b40432ca */ /* 0x000fc400000e0000 */
[----:B------:R-:W-:Y:S01]  /*1b810*/  @P3 R2UR UR5, R181 ;  /* 0x00000000b50532ca */ /* 0x000fe200000e0000 */
        /* <DEDUP_REMOVED lines=27> */
.L_x_7382:
[----:B------:R-:W-:Y:S05]  /*1b9d0*/  BSYNC B1 ;  /* 0x0000000000017941 */ /* 0x000fea0003800000 */
.L_x_7381:
[----:B------:R-:W-:Y:S01]  /*1b9e0*/  R2UR UR4, R180 ;  /* 0x00000000b40472ca */ /* 0x000fe200000e0000 */
[----:B-1----:R-:W-:Y:S01]  /*1b9f0*/  LDSM.16.MT88.4 R24, [R204+0xc000] ;  /* 0x00c00000cc18783b */ /* 0x002fe20000004200 */
[----:B------:R-:W-:Y:S02]  /*1ba00*/  R2UR UR5, R181 ;  /* 0x00000000b50572ca */ /* 0x000fe400000e0000 */
[----:B------:R-:W-:Y:S01]  /*1ba10*/  FMNMX.FTZ R5, R132, R16, !PT ;  /* 0x0000001084057209 */ /* 0x000fe20007810000 */
[----:B------:R-:W-:Y:S10]  /*1ba20*/  LDSM.16.MT88.4 R32, [R203+0xc000] ;  /* 0x00c00000cb20783b */ /* 0x000ff40000004200 */
[----:B------:R-:W2:Y:S01]  /*1ba30*/  LD.E R182, desc[UR4][R182.64+0xdc] ;  /* 0x0000dc04b6b67980 */ /* 0x000ea2000c101900 */
        /* <DEDUP_REMOVED lines=30> */
[----:B------:R-:W-:-:S03]  /*1bc20*/  FMNMX.FTZ R7, R163, R0, !PT ;  /* 0x00000000a3077209 */ /* 0x000fc60007810000 */
[----:B------:R-:W1:Y:S04]  /*1bc30*/  SHFL.BFLY PT, R5, R18, 0x2, 0x1f ;  /* 0x0c401f0012057f89 */ /* 0x000e6800000e0000 */
[----:B------:R-:W3:Y:S01]  /*1bc40*/  SHFL.BFLY PT, R0, R7, 0x2, 0x1f ;  /* 0x0c401f0007007f89 */ /* 0x000ee200000e0000 */
[----:B-1----:R-:W-:Y:S02]  /*1bc50*/  FMNMX.FTZ R5, R18, R5, !PT ;  /* 0x0000000512057209 */ /* 0x002fe40007810000 */
[----:B---3--:R-:W-:-:S03]  /*1bc60*/  FMNMX.FTZ R0, R7, R0, !PT ;  /* 0x0000000007007209 */ /* 0x008fc60007810000 */
[----:B------:R-:W1:Y:S04]  /*1bc70*/  SHFL.BFLY PT, R160, R5, 0x1, 0x1f ;  /* 0x0c201f0005a07f89 */ /* 0x000e6800000e0000 */
[----:B------:R-:W3:Y:S01]  /*1bc80*/  SHFL.BFLY PT, R159, R0, 0x1, 0x1f ;  /* 0x0c201f00009f7f89 */ /* 0x000ee200000e0000 */
[----:B-1----:R-:W-:Y:S02]  /*1bc90*/  FMNMX.FTZ R160, R5, R160, !PT ;  /* 0x000000a005a07209 */ /* 0x002fe40007810000 */
[----:B---3--:R-:W-:Y:S02]  /*1bca0*/  FMNMX.FTZ R159, R0, R159, !PT ;  /* 0x0000009f009f7209 */ /* 0x008fe40007810000 */
[----:B------:R-:W-:Y:S02]  /*1bcb0*/  FSETP.NEU.FTZ.AND P1, PT, R160, -INF , PT ;  /* 0xff800000a000780b */ /* 0x000fe40003f3d000 */
[----:B------:R-:W-:-:S02]  /*1bcc0*/  FSETP.NEU.FTZ.AND P0, PT, R159, -INF , PT ;  /* 0xff8000009f00780b */ /* 0x000fc40003f1d000 */
[----:B------:R-:W-:-:S05]  /*1bcd0*/  FSEL R5, R160, RZ, P1 ;  /* 0x000000ffa0057208 */ /* 0x000fca0000800000 */
[----:B------:R-:W-:Y:S02]  /*1bce0*/  FADD.FTZ R5, R132, -R5 ;  /* 0x8000000584057221 */ /* 0x000fe40000010000 */
[----:B------:R-:W-:Y:S01]  /*1bcf0*/  LDSM.16.MT88.4 R132, [R206+0xc800] ;  /* 0x00c80000ce84783b */ /* 0x000fe20000004200 */
[C---:B--2---:R-:W-:Y:S01]  /*1bd00*/  FMUL.FTZ R169, R182.reuse, R160 ;  /* 0x000000a0b6a97220 */ /* 0x044fe20000410000 */
[C---:B------:R-:W-:Y:S01]  /*1bd10*/  FMUL.FTZ R165, R182.reuse, R159 ;  /* 0x0000009fb6a57220 */ /* 0x040fe20000410000 */
[----:B------:R-:W-:-:S03]  /*1bd20*/  FMUL.FTZ R162, R182, R5 ;  /* 0x00000005b6a27220 */ /* 0x000fc60000410000 */
[----:B------:R-:W-:Y:S02]  /*1bd30*/  FSEL R169, R169, RZ, P1 ;  /* 0x000000ffa9a97208 */ /* 0x000fe40000800000 */
[----:B------:R-:W-:Y:S01]  /*1bd40*/  FSEL R165, R165, RZ, P0 ;  /* 0x000000ffa5a57208 */ /* 0x000fe20000000000 */
[----:B------:R-:W1:Y:S02]  /*1bd50*/  MUFU.EX2 R162, R162 ;  /* 0x000000a200a27308 */ /* 0x000e640000000800 */
[-CC-:B------:R-:W-:Y:S01]  /*1bd60*/  FFMA.FTZ R158, R16, R182.reuse, -R169.reuse ;  /* 0x000000b6109e7223 */ /* 0x180fe200000108a9 */
[-C--:B------:R-:W-:Y:S01]  /*1bd70*/  FFMA.FTZ R155, R14, R182.reuse, -R169 ;  /* 0x000000b60e9b7223 */ /* 0x080fe200000108a9 */
[-C--:B------:R-:W-:Y:S01]  /*1bd80*/  FFMA.FTZ R161, R4, R182.reuse, -R165 ;  /* 0x000000b604a17223 */ /* 0x080fe200000108a5 */
[----:B------:R-:W2:Y:S01]  /*1bd90*/  LDSM.16.MT88.4 R16, [R205+0xc000] ;  /* 0x00c00000cd10783b */ /* 0x000ea20000004200 */
[----:B------:R-:W-:Y:S01]  /*1bda0*/  FSEL R4, R159, RZ, P0 ;  /* 0x000000ff9f047208 */ /* 0x000fe20000000000 */
[-CC-:B------:R-:W-:Y:S01]  /*1bdb0*/  FFMA.FTZ R154, R12, R182.reuse, -R169.reuse ;  /* 0x000000b60c9a7223 */ /* 0x180fe200000108a9 */
[-C--:B------:R-:W-:Y:S01]  /*1bdc0*/  FFMA.FTZ R153, R10, R182.reuse, -R169 ;  /* 0x000000b60a997223 */ /* 0x080fe200000108a9 */
[-CC-:B------:R-:W-:Y:S01]  /*1bdd0*/  FFMA.FTZ R152, R8, R182.reuse, -R165.reuse ;  /* 0x000000b608987223 */ /* 0x180fe200000108a5 */
[-CC-:B------:R-:W-:Y:S01]  /*1bde0*/  FFMA.FTZ R2, R2, R182.reuse, -R165.reuse ;  /* 0x000000b602027223 */ /* 0x180fe200000108a5 */
[----:B------:R-:W-:Y:S01]  /*1bdf0*/  FADD.FTZ R3, R3, -R4 ;  /* 0x8000000403037221 */ /* 0x000fe20000010000 */
[-C--:B------:R-:W-:Y:S01]  /*1be00*/  FFMA.FTZ R0, R6, R182.reuse, -R165 ;  /* 0x000000b606007223 */ /* 0x080fe200000108a5 */
[----:B------:R-:W-:Y:S01]  /*1be10*/  MUFU.EX2 R158, R158 ;  /* 0x0000009e009e7308 */ /* 0x000fe20000000800 */
[----:B------:R-:W3:Y:S01]  /*1be20*/  LDSM.16.MT88.4 R8, [R206+0xc000] ;  /* 0x00c00000ce08783b */ /* 0x000ee20000004200 */
[----:B------:R-:W-:Y:S01]  /*1be30*/  FMUL.FTZ R3, R182, R3 ;  /* 0x00000003b6037220 */ /* 0x000fe20000410000 */
[----:B------:R-:W-:Y:S01]  /*1be40*/  FFMA.FTZ R173, R136, R182, -R169 ;  /* 0x000000b688ad7223 */ /* 0x000fe200000108a9 */
[-C--:B-1----:R-:W-:Y:S01]  /*1be50*/  FMUL.FTZ R20, R120, R162.reuse ;  /* 0x000000a278147220 */ /* 0x082fe20000410000 */
[-C--:B------:R-:W-:Y:S01]  /*1be60*/  FMUL.FTZ R21, R121, R162.reuse ;  /* 0x000000a279157220 */ /* 0x080fe20000410000 */
[-C--:B------:R-:W-:Y:S01]  /*1be70*/  FMUL.FTZ R116, R116, R162.reuse ;  /* 0x000000a274747220 */ /* 0x080fe20000410000 */
[-C--:B------:R-:W-:Y:S01]  /*1be80*/  FMUL.FTZ R117, R117, R162.reuse ;  /* 0x000000a275757220 */ /* 0x080fe20000410000 */
[----:B------:R-:W1:Y:S01]  /*1be90*/  MUFU.EX2 R155, R155 ;  /* 0x0000009b009b7308 */ /* 0x000e620000000800 */
[-C--:B------:R-:W-:Y:S01]  /*1bea0*/  FMUL.FTZ R28, R112, R162.reuse ;  /* 0x000000a2701c7220 */ /* 0x080fe20000410000 */
[-C--:B------:R-:W-:Y:S01]  /*1beb0*/  FMUL.FTZ R29, R113, R162.reuse ;  /* 0x000000a2711d7220 */ /* 0x080fe20000410000 */
[-C--:B------:R-:W-:Y:S01]  /*1bec0*/  FMUL.FTZ R108, R108, R162.reuse ;  /* 0x000000a26c6c7220 */ /* 0x080fe20000410000 */
[----:B------:R-:W-:Y:S01]  /*1bed0*/  FMUL.FTZ R109, R109, R162 ;  /* 0x000000a26d6d7220 */ /* 0x000fe20000410000 */
[----:B------:R-:W-:Y:S01]  /*1bee0*/  FFMA.FTZ R175, R178, R182, -R165 ;  /* 0x000000b6b2af7223 */ /* 0x000fe200000108a5 */
[-C--:B------:R-:W-:Y:S01]  /*1bef0*/  FMUL.FTZ R12, R128, R162.reuse ;  /* 0x000000a2800c7220 */ /* 0x080fe20000410000 */
[-C--:B------:R-:W-:Y:S01]  /*1bf00*/  FMUL.FTZ R13, R129, R162.reuse ;  /* 0x000000a2810d7220 */ /* 0x080fe20000410000 */
[----:B------:R-:W-:Y:S01]  /*1bf10*/  MUFU.EX2 R154, R154 ;  /* 0x0000009a009a7308 */ /* 0x000fe20000000800 */
[-C--:B------:R-:W-:Y:S01]  /*1bf20*/  FMUL.FTZ R124, R124, R162.reuse ;  /* 0x000000a27c7c7220 */ /* 0x080fe20000410000 */
[-C--:B------:R-:W-:Y:S01]  /*1bf30*/  FMUL.FTZ R125, R125, R162.reuse ;  /* 0x000000a27d7d7220 */ /* 0x080fe20000410000 */
[-C--:B------:R-:W-:Y:S01]  /*1bf40*/  FMUL.FTZ R76, R76, R162.reuse ;  /* 0x000000a24c4c7220 */ /* 0x080fe20000410000 */
[----:B------:R-:W-:Y:S01]  /*1bf50*/  FMUL.FTZ R77, R77, R162 ;  /* 0x000000a24d4d7220 */ /* 0x000fe20000410000 */
[-CC-:B------:R-:W-:Y:S01]  /*1bf60*/  FFMA.FTZ R171, R242, R182.reuse, -R169.reuse ;  /* 0x000000b6f2ab7223 */ /* 0x180fe200000108a9 */
[-C--:B------:R-:W-:Y:S01]  /*1bf70*/  FFMA.FTZ R176, R176, R182.reuse, -R169 ;  /* 0x000000b6b0b07223 */ /* 0x080fe200000108a9 */
[--C-:B------:R-:W-:Y:S01]  /*1bf80*/  FFMA.FTZ R180, R240, R182, -R165.reuse ;  /* 0x000000b6f0b47223 */ /* 0x100fe200000108a5 */
[----:B------:R-:W4:Y:S01]  /*1bf90*/  MUFU.EX2 R153, R153 ;  /* 0x0000009900997308 */ /* 0x000f220000000800 */
[----:B-1----:R-:W-:Y:S01]  /*1bfa0*/  F2FP.F16.F32.PACK_AB R4, R155, R158 ;  /* 0x0000009e9b04723e */ /* 0x002fe200000000ff */
[-CC-:B------:R-:W-:Y:S01]  /*1bfb0*/  FFMA.FTZ R177, R238, R182.reuse, -R165.reuse ;  /* 0x000000b6eeb17223 */ /* 0x180fe200000108a5 */
[--C-:B------:R-:W-:Y:S01]  /*1bfc0*/  FFMA.FTZ R232, R232, R182, -R165.reuse ;  /* 0x000000b6e8e87223 */ /* 0x100fe200000108a5 */
[-C--:B------:R-:W-:Y:S01]  /*1bfd0*/  FMUL.FTZ R88, R88, R162.reuse ;  /* 0x000000a258587220 */ /* 0x080fe20000410000 */
[-C--:B------:R-:W-:Y:S01]  /*1bfe0*/  FMUL.FTZ R89, R89, R162.reuse ;  /* 0x000000a259597220 */ /* 0x080fe20000410000 */
[-C--:B------:R-:W-:Y:S01]  /*1bff0*/  FMUL.FTZ R92, R92, R162.reuse ;  /* 0x000000a25c5c7220 */ /* 0x080fe20000410000 */
[-C--:B------:R-:W-:Y:S01]  /*1c000*/  FMUL.FTZ R93, R93, R162.reuse ;  /* 0x000000a25d5d7220 */ /* 0x080fe20000410000 */
[----:B------:R-:W-:Y:S01]  /*1c010*/  MUFU.EX2 R152, R152 ;  /* 0x0000009800987308 */ /* 0x000fe20000000800 */
[-C--:B------:R-:W-:Y:S01]  /*1c020*/  FMUL.FTZ R96, R96, R162.reuse ;  /* 0x000000a260607220 */ /* 0x080fe20000410000 */
[----:B------:R-:W-:Y:S01]  /*1c030*/  FMUL.FTZ R97, R97, R162 ;  /* 0x000000a261617220 */ /* 0x000fe20000410000 */
[-CC-:B------:R-:W-:Y:S01]  /*1c040*/  FFMA.FTZ R183, R146, R182.reuse, -R165.reuse ;  /* 0x000000b692b77223 */ /* 0x180fe200000108a5 */
[-C--:B------:R-:W-:Y:S01]  /*1c050*/  FFMA.FTZ R238, R144, R182.reuse, -R165 ;  /* 0x000000b690ee7223 */ /* 0x080fe200000108a5 */
[-CC-:B------:R-:W-:Y:S01]  /*1c060*/  FFMA.FTZ R179, R236, R182.reuse, -R169.reuse ;  /* 0x000000b6ecb37223 */ /* 0x180fe200000108a9 */
[----:B------:R-:W-:Y:S01]  /*1c070*/  LDSM.16.MT88.4 R144, [R206+0xf000] ;  /* 0x00f00000ce90783b */ /* 0x000fe20000004200 */
[--C-:B------:R-:W-:Y:S01]  /*1c080*/  FFMA.FTZ R234, R234, R182, -R169.reuse ;  /* 0x000000b6eaea7223 */ /* 0x100fe200000108a9 */
[----:B------:R-:W1:Y:S01]  /*1c090*/  MUFU.EX2 R2, R2 ;  /* 0x0000000200027308 */ /* 0x000e620000000800 */
[----:B----4-:R-:W-:Y:S01]  /*1c0a0*/  F2FP.F16.F32.PACK_AB R6, R153, R154 ;  /* 0x0000009a9906723e */ /* 0x010fe200000000ff */
[-CC-:B------:R-:W-:Y:S01]  /*1c0b0*/  FFMA.FTZ R181, R150, R182.reuse, -R169.reuse ;  /* 0x000000b696b57223 */ /* 0x180fe200000108a9 */
[-C--:B------:R-:W-:Y:S01]  /*1c0c0*/  FFMA.FTZ R236, R148, R182.reuse, -R169 ;  /* 0x000000b694ec7223 */ /* 0x080fe200000108a9 */
[-CC-:B------:R-:W-:Y:S01]  /*1c0d0*/  FFMA.FTZ R235, R142, R182.reuse, -R165.reuse ;  /* 0x000000b68eeb7223 */ /* 0x180fe200000108a5 */
[-CC-:B------:R-:W-:Y:S01]  /*1c0e0*/  FFMA.FTZ R240, R140, R182.reuse, -R165.reuse ;  /* 0x000000b68cf07223 */ /* 0x180fe200000108a5 */
[----:B------:R-:W-:Y:S01]  /*1c0f0*/  LDSM.16.MT88.4 R148, [R203+0xd000] ;  /* 0x00d00000cb94783b */ /* 0x000fe20000004200 */
[-CC-:B------:R-:W-:Y:S01]  /*1c100*/  FFMA.FTZ R166, R166, R182.reuse, -R165.reuse ;  /* 0x000000b6a6a67223 */ /* 0x180fe200000108a5 */
[----:B------:R-:W-:Y:S01]  /*1c110*/  MUFU.EX2 R0, R0 ;  /* 0x0000000000007308 */ /* 0x000fe20000000800 */
[-CC-:B------:R-:W-:Y:S01]  /*1c120*/  FFMA.FTZ R164, R164, R182.reuse, -R165.reuse ;  /* 0x000000b6a4a47223 */ /* 0x180fe200000108a5 */
[----:B------:R-:W-:Y:S01]  /*1c130*/  LDSM.16.MT88.4 R140, [R205+0xf000] ;  /* 0x00f00000cd8c783b */ /* 0x000fe20000004200 */
[----:B------:R-:W-:Y:S01]  /*1c140*/  FFMA.FTZ R163, R163, R182, -R165 ;  /* 0x000000b6a3a37223 */ /* 0x000fe200000108a5 */
[----:B------:R-:W-:-:S04]  /*1c150*/  FFMA.FTZ R158, R233, R162, R158 ;  /* 0x000000a2e99e7223 */ /* 0x000fc8000001009e */
[----:B------:R-:W4:Y:S01]  /*1c160*/  MUFU.EX2 R161, R161 ;  /* 0x000000a100a17308 */ /* 0x000f220000000800 */
[----:B-1----:R-:W-:Y:S01]  /*1c170*/  F2FP.F16.F32.PACK_AB R5, R2, R152 ;  /* 0x000000980205723e */ /* 0x002fe200000000ff */
[----:B------:R-:W-:-:S04]  /*1c180*/  FADD.FTZ R155, R155, R158 ;  /* 0x0000009e9b9b7221 */ /* 0x000fc80000010000 */
[----:B------:R-:W-:Y:S02]  /*1c190*/  FADD.FTZ R154, R154, R155 ;  /* 0x0000009b9a9a7221 */ /* 0x000fe40000010000 */
[----:B------:R-:W1:Y:S02]  /*1c1a0*/  MUFU.EX2 R3, R3 ;  /* 0x0000000300037308 */ /* 0x000e640000000800 */
[----:B------:R-:W-:-:S06]  /*1c1b0*/  FADD.FTZ R154, R153, R154 ;  /* 0x0000009a999a7221 */ /* 0x000fcc0000010000 */
[----:B------:R-:W-:Y:S01]  /*1c1c0*/  MUFU.EX2 R171, R171 ;  /* 0x000000ab00ab7308 */ /* 0x000fe20000000800 */
[----:B----4-:R-:W-:-:S07]  /*1c1d0*/  F2FP.F16.F32.PACK_AB R7, R161, R0 ;  /* 0x00000000a107723e */ /* 0x010fce00000000ff */
[----:B------:R-:W4:Y:S01]  /*1c1e0*/  MUFU.EX2 R176, R176 ;  /* 0x000000b000b07308 */ /* 0x000f220000000800 */
        /* <DEDUP_REMOVED lines=8> */
[C---:B--2---:R-:W-:Y:S01]  /*1c270*/  HMMA.16816.F32 R20, R4.reuse, R16, R20 ;  /* 0x000000100414723c */ /* 0x044fe20000001814 */
        /* <DEDUP_REMOVED lines=9> */
[----:B------:R-:W-:Y:S01]  /*1c310*/  MUFU.EX2 R173, R173 ;  /* 0x000000ad00ad7308 */ /* 0x000fe20000000800 */
[----:B------:R-:W-:Y:S01]  /*1c320*/  LDSM.16.MT88.4 R128, [R204+0xc800] ;  /* 0x00c80000cc80783b */ /* 0x000fe20000004200 */
[C---:B------:R-:W-:Y:S01]  /*1c330*/  HMMA.16816.F32 R28, R4.reuse, R24, R28 ;  /* 0x00000018041c723c */ /* 0x040fe2000000181c */
[-C--:B------:R-:W-:Y:S01]  /*1c340*/  FMUL.FTZ R90, R90, R3.reuse ;  /* 0x000000035a5a7220 */ /* 0x080fe20000410000 */
[-C--:B------:R-:W-:Y:S01]  /*1c350*/  FMUL.FTZ R91, R91, R3.reuse ;  /* 0x000000035b5b7220 */ /* 0x080fe20000410000 */
[----:B------:R-:W-:Y:S01]  /*1c360*/  LDSM.16.MT88.4 R120, [R206+0xe800] ;  /* 0x00e80000ce78783b */ /* 0x000fe20000004200 */
[-C--:B------:R-:W-:Y:S01]  /*1c370*/  FMUL.FTZ R94, R94, R3.reuse ;  /* 0x000000035e5e7220 */ /* 0x080fe20000410000 */
[-C--:B------:R-:W-:Y:S01]  /*1c380*/  FMUL.FTZ R95, R95, R3.reuse ;  /* 0x000000035f5f7220 */ /* 0x080fe20000410000 */
[----:B------:R-:W-:Y:S01]  /*1c390*/  HMMA.16816.F32 R24, R4, R26, R108 ;  /* 0x0000001a0418723c */ /* 0x000fe2000000186c */
[----:B------:R-:W-:Y:S01]  /*1c3a0*/  MUFU.EX2 R175, R175 ;  /* 0x000000af00af7308 */ /* 0x000fe20000000800 */
[-C--:B------:R-:W-:Y:S01]  /*1c3b0*/  FMUL.FTZ R98, R98, R3.reuse ;  /* 0x0000000362627220 */ /* 0x080fe20000410000 */
[----:B------:R-:W-:-:S03]  /*1c3c0*/  FMUL.FTZ R99, R99, R3 ;  /* 0x0000000363637220 */ /* 0x000fc60000410000 */
[C---:B---3--:R-:W-:Y:S01]  /*1c3d0*/  HMMA.16816.F32 R12, R4.reuse, R8, R12 ;  /* 0x00000008040c723c */ /* 0x048fe2000000180c */
        /* <DEDUP_REMOVED lines=10> */
[----:B------:R-:W2:Y:S04]  /*1c480*/  MUFU.EX2 R180, R180 ;  /* 0x000000b400b47308 */ /* 0x000ea80000000800 */
[C---:B------:R-:W-:Y:S01]  /*1c490*/  HMMA.16816.F32 R100, R4.reuse, R32, R108 ;  /* 0x000000200464723c */ /* 0x040fe2000000186c */
[----:B------:R-:W3:Y:S03]  /*1c4a0*/  LDSM.16.MT88.4 R108, [R204+0xe000] ;  /* 0x00e00000cc6c783b */ /* 0x000ee60000004200 */
[----:B------:R-:W-:Y:S02]  /*1c4b0*/  MUFU.EX2 R177, R177 ;  /* 0x000000b100b17308 */ /* 0x000fe40000000800 */
[C---:B------:R-:W-:Y:S06]  /*1c4c0*/  HMMA.16816.F32 R32, R4.reuse, R34, R104 ;  /* 0x000000220420723c */ /* 0x040fec0000001868 */
        /* <DEDUP_REMOVED lines=10> */
[C---:B-1----:R-:W-:Y:S01]  /*1c570*/  HMMA.16816.F32 R40, R4.reuse, R116, R104 ;  /* 0x000000740428723c */ /* 0x042fe20000001868 */
[----:B------:R-:W1:Y:S05]  /*1c580*/  LDSM.16.MT88.4 R104, [R203+0xe000] ;  /* 0x00e00000cb68783b */ /* 0x000e6a0000004200 */
[----:B------:R-:W-:Y:S01]  /*1c590*/  HMMA.16816.F32 R36, R4, R118, R36 ;  /* 0x000000760424723c */ /* 0x000fe20000001824 */
[-C--:B------:R-:W-:Y:S01]  /*1c5a0*/  FMUL.FTZ R116, R44, R162.reuse ;  /* 0x000000a22c747220 */ /* 0x080fe20000410000 */
[-C--:B------:R-:W-:Y:S01]  /*1c5b0*/  FMUL.FTZ R117, R45, R162.reuse ;  /* 0x000000a22d757220 */ /* 0x080fe20000410000 */
[-C--:B------:R-:W-:Y:S01]  /*1c5c0*/  FMUL.FTZ R44, R48, R162.reuse ;  /* 0x000000a2302c7220 */ /* 0x080fe20000410000 */
[----:B------:R-:W-:Y:S01]  /*1c5d0*/  FMUL.FTZ R45, R49, R162 ;  /* 0x000000a2312d7220 */ /* 0x000fe20000410000 */
[----:B------:R-:W-:Y:S02]  /*1c5e0*/  MUFU.EX2 R234, R234 ;  /* 0x000000ea00ea7308 */ /* 0x000fe40000000800 */
[-C--:B------:R-:W-:Y:S01]  /*1c5f0*/  FMUL.FTZ R118, R46, R3.reuse ;  /* 0x000000032e767220 */ /* 0x080fe20000410000 */
[-C--:B------:R-:W-:Y:S01]  /*1c600*/  FMUL.FTZ R119, R47, R3.reuse ;  /* 0x000000032f777220 */ /* 0x080fe20000410000 */
[-C--:B------:R-:W-:Y:S01]  /*1c610*/  FMUL.FTZ R46, R50, R3.reuse ;  /* 0x00000003322e7220 */ /* 0x080fe20000410000 */
[----:B------:R-:W-:-:S03]  /*1c620*/  FMUL.FTZ R47, R51, R3 ;  /* 0x00000003332f7220 */ /* 0x000fc60000410000 */
[----:B------:R-:W-:Y:S02]  /*1c630*/  MUFU.EX2 R181, R181 ;  /* 0x000000b500b57308 */ /* 0x000fe40000000800 */
[C---:B------:R-:W-:Y:S06]  /*1c640*/  HMMA.16816.F32 R48, R4.reuse, R112, R116 ;  /* 0x000000700430723c */ /* 0x040fec0000001874 */
        /* <DEDUP_REMOVED lines=31> */
[----:B------:R-:W-:Y:S01]  /*1c840*/  FMUL.FTZ R69, R73, R162 ;  /* 0x000000a249457220 */ /* 0x000fe20000410000 */
[-C--:B------:R-:W-:Y:S01]  /*1c850*/  FMUL.FTZ R70, R74, R3.reuse ;  /* 0x000000034a467220 */ /* 0x080fe20000410000 */
[-C--:B------:R-:W-:Y:S01]  /*1c860*/  FMUL.FTZ R71, R75, R3.reuse ;  /* 0x000000034b477220 */ /* 0x080fe20000410000 */
[----:B------:R-:W-:Y:S01]  /*1c870*/  MUFU.EX2 R238, R238 ;  /* 0x000000ee00ee7308 */ /* 0x000fe20000000800 */
[C---:B-----5:R-:W-:Y:S06]  /*1c880*/  HMMA.16816.F32 R72, R4.reuse, R112, R116 ;  /* 0x000000700448723c */ /* 0x060fec0000001874 */
[C---:B------:R-:W-:Y:S01]  /*1c890*/  HMMA.16816.F32 R68, R4.reuse, R114, R68 ;  /* 0x000000720444723c */ /* 0x040fe20000001844 */
[----:B------:R-:W-:Y:S01]  /*1c8a0*/  FFMA.FTZ R116, R138, R182, -R169 ;  /* 0x000000b68a747223 */ /* 0x000fe200000108a9 */
[-C--:B------:R-:W-:Y:S01]  /*1c8b0*/  FMUL.FTZ R112, R80, R162.reuse ;  /* 0x000000a250707220 */ /* 0x080fe20000410000 */
[----:B------:R-:W5:Y:S01]  /*1c8c0*/  LDSM.16.MT88.4 R136, [R203+0x10000] ;  /* 0x01000000cb88783b */ /* 0x000f620000004200 */
[-C--:B------:R-:W-:Y:S01]  /*1c8d0*/  FMUL.FTZ R113, R81, R162.reuse ;  /* 0x000000a251717220 */ /* 0x080fe20000410000 */
[----:B------:R4:W2:Y:S01]  /*1c8e0*/  MUFU.EX2 R178, R116 ;  /* 0x0000007400b27308 */ /* 0x0008a20000000800 */
[-C--:B------:R-:W-:Y:S01]  /*1c8f0*/  FMUL.FTZ R80, R84, R162.reuse ;  /* 0x000000a254507220 */ /* 0x080fe20000410000 */
[-C--:B------:R-:W-:Y:S01]  /*1c900*/  FMUL.FTZ R114, R82, R3.reuse ;  /* 0x0000000352727220 */ /* 0x080fe20000410000 */
[-C--:B------:R-:W-:Y:S01]  /*1c910*/  FMUL.FTZ R115, R83, R3.reuse ;  /* 0x0000000353737220 */ /* 0x080fe20000410000 */
[----:B------:R-:W-:Y:S01]  /*1c920*/  FMUL.FTZ R81, R85, R162 ;  /* 0x000000a255517220 */ /* 0x000fe20000410000 */
[-C--:B------:R-:W-:Y:S01]  /*1c930*/  FMUL.FTZ R82, R86, R3.reuse ;  /* 0x0000000356527220 */ /* 0x080fe20000410000 */
[-C--:B------:R-:W-:Y:S01]  /*1c940*/  FMUL.FTZ R83, R87, R3.reuse ;  /* 0x0000000357537220 */ /* 0x080fe20000410000 */
[----:B---3--:R-:W-:Y:S01]  /*1c950*/  HMMA.16816.F32 R76, R4, R108, R76 ;  /* 0x0000006c044c723c */ /* 0x008fe2000000184c */
[----:B------:R-:W-:Y:S01]  /*1c960*/  MUFU.EX2 R235, R235 ;  /* 0x000000eb00eb7308 */ /* 0x000fe20000000800 */
[----:B------:R-:W-:-:S04]  /*1c970*/  FFMA.FTZ R3, R231, R3, R152 ;  /* 0x00000003e7037223 */ /* 0x000fc80000010098 */
[----:B------:R-:W-:Y:S01]  /*1c980*/  HMMA.16816.F32 R84, R4, R110, R112 ;  /* 0x0000006e0454723c */ /* 0x000fe20000001870 */
[----:B------:R-:W-:Y:S01]  /*1c990*/  LDSM.16.MT88.4 R112, [R205+0xe800] ;  /* 0x00e80000cd70783b */ /* 0x000fe20000004200 */
[----:B------:R-:W-:Y:S01]  /*1c9a0*/  FADD.FTZ R3, R2, R3 ;  /* 0x0000000302037221 */ /* 0x000fe20000010000 */
[----:B------:R-:W3:Y:S02]  /*1c9b0*/  MUFU.EX2 R240, R240 ;  /* 0x000000f000f07308 */ /* 0x000ee40000000800 */
[----:B----4-:R-:W4:Y:S01]  /*1c9c0*/  LDSM.16.MT88.4 R116, [R205+0xc800] ;  /* 0x00c80000cd74783b */ /* 0x010f220000004200 */
[----:B------:R-:W-:-:S03]  /*1c9d0*/  FADD.FTZ R0, R0, R3 ;  /* 0x0000000300007221 */ /* 0x000fc60000010000 */
[----:B------:R-:W3:Y:S01]  /*1c9e0*/  LDSM.16.MT88.4 R108, [R204+0xe800] ;  /* 0x00e80000cc6c783b */ /* 0x000ee20000004200 */
[----:B-1----:R-:W-:Y:S01]  /*1c9f0*/  HMMA.16816.F32 R80, R4, R104, R80 ;  /* 0x000000680450723c */ /* 0x002fe20000001850 */
[----:B------:R-:W-:Y:S01]  /*1ca00*/  MUFU.EX2 R166, R166 ;  /* 0x000000a600a67308 */ /* 0x000fe20000000800 */
[----:B------:R-:W-:-:S04]  /*1ca10*/  FADD.FTZ R0, R161, R0 ;  /* 0x00000000a1007221 */ /* 0x000fc80000010000 */
[C---:B------:R-:W-:Y:S01]  /*1ca20*/  HMMA.16816.F32 R88, R4.reuse, R106, R88 ;  /* 0x0000006a0458723c */ /* 0x040fe20000001858 */
[----:B------:R-:W-:Y:S01]  /*1ca30*/  F2FP.F16.F32.PACK_AB R104, R176, R171 ;  /* 0x000000abb068723e */ /* 0x000fe200000000ff */
[----:B------:R-:W-:Y:S01]  /*1ca40*/  FADD.FTZ R171, R171, R154 ;  /* 0x0000009aabab7221 */ /* 0x000fe20000010000 */
[----:B--2---:R-:W-:Y:S01]  /*1ca50*/  F2FP.F16.F32.PACK_AB R105, R180, R175 ;  /* 0x000000afb469723e */ /* 0x004fe200000000ff */
[----:B------:R-:W-:Y:S01]  /*1ca60*/  MUFU.EX2 R164, R164 ;  /* 0x000000a400a47308 */ /* 0x000fe20000000800 */
[----:B------:R-:W-:Y:S01]  /*1ca70*/  FADD.FTZ R175, R175, R0 ;  /* 0x00000000afaf7221 */ /* 0x000fe20000010000 */
[----:B------:R-:W-:Y:S01]  /*1ca80*/  FADD.FTZ R176, R176, R171 ;  /* 0x000000abb0b07221 */ /* 0x000fe20000010000 */
[----:B------:R-:W-:Y:S02]  /*1ca90*/  F2FP.F16.F32.PACK_AB R106, R178, R173 ;  /* 0x000000adb26a723e */ /* 0x000fe400000000ff */
[----:B------:R-:W-:Y:S01]  /*1caa0*/  F2FP.F16.F32.PACK_AB R107, R232, R177 ;  /* 0x000000b1e86b723e */ /* 0x000fe200000000ff */
[----:B-----5:R-:W-:Y:S01]  /*1cab0*/  HMMA.16816.F32 R92, R4, R136, R92 ;  /* 0x00000088045c723c */ /* 0x020fe2000000185c */
[----:B------:R-:W-:Y:S01]  /*1cac0*/  FADD.FTZ R180, R180, R175 ;  /* 0x000000afb4b47221 */ /* 0x000fe20000010000 */
[----:B------:R-:W1:Y:S01]  /*1cad0*/  MUFU.EX2 R163, R163 ;  /* 0x000000a300a37308 */ /* 0x000e620000000800 */
[----:B------:R-:W-:-:S02]  /*1cae0*/  FADD.FTZ R173, R173, R176 ;  /* 0x000000b0adad7221 */ /* 0x000fc40000010000 */
[----:B------:R-:W-:Y:S01]  /*1caf0*/  FADD.FTZ R177, R177, R180 ;  /* 0x000000b4b1b17221 */ /* 0x000fe20000010000 */
[----:B------:R-:W-:Y:S01]  /*1cb00*/  HMMA.16816.F32 R4, R4, R138, R96 ;  /* 0x0000008a0404723c */ /* 0x000fe20000001860 */
[----:B------:R-:W-:Y:S01]  /*1cb10*/  LDSM.16.MT88.4 R96, [R204+0x10800] ;  /* 0x01080000cc60783b */ /* 0x000fe20000004200 */
[----:B------:R-:W-:Y:S01]  /*1cb20*/  FADD.FTZ R178, R178, R173 ;  /* 0x000000adb2b27221 */ /* 0x000fe20000010000 */
[----:B------:R-:W-:Y:S02]  /*1cb30*/  FADD.FTZ R232, R232, R177 ;  /* 0x000000b1e8e87221 */ /* 0x000fe40000010000 */
[----:B------:R-:W-:Y:S01]  /*1cb40*/  LDSM.16.MT88.4 R136, [R203+0xf000] ;  /* 0x00f00000cb88783b */ /* 0x000fe20000004200 */
[C---:B------:R-:W-:Y:S06]  /*1cb50*/  HMMA.16816.F32 R28, R104.reuse, R128, R28 ;  /* 0x00000080681c723c */ /* 0x040fec000000181c */
[C---:B------:R-:W-:Y:S01]  /*1cb60*/  HMMA.16816.F32 R24, R104.reuse, R130, R24 ;  /* 0x000000826818723c */ /* 0x040fe20000001818 */
[----:B------:R-:W-:Y:S05]  /*1cb70*/  LDSM.16.MT88.4 R128, [R206+0x10800] ;  /* 0x01080000ce80783b */ /* 0x000fea0000004200 */
[C---:B----4-:R-:W-:Y:S06]  /*1cb80*/  HMMA.16816.F32 R20, R104.reuse, R116, R20 ;  /* 0x000000746814723c */ /* 0x050fec0000001814 */
[C---:B------:R-:W-:Y:S01]  /*1cb90*/  HMMA.16816.F32 R16, R104.reuse, R118, R16 ;  /* 0x000000766810723c */ /* 0x040fe20000001810 */
[----:B------:R-:W2:Y:S05]  /*1cba0*/  LDSM.16.MT88.4 R116, [R203+0xe800] ;  /* 0x00e80000cb74783b */ /* 0x000eaa0000004200 */
[C---:B------:R-:W-:Y:S06]  /*1cbb0*/  HMMA.16816.F32 R100, R104.reuse, R124, R100 ;  /* 0x0000007c6864723c */ /* 0x040fec0000001864 */
[C---:B------:R-:W-:Y:S01]  /*1cbc0*/  HMMA.16816.F32 R32, R104.reuse, R126, R32 ;  /* 0x0000007e6820723c */ /* 0x040fe20000001820 */
[----:B------:R-:W-:Y:S05]  /*1cbd0*/  LDSM.16.MT88.4 R124, [R206+0xd000] ;  /* 0x00d00000ce7c783b */ /* 0x000fea0000004200 */
[C---:B------:R-:W-:Y:S06]  /*1cbe0*/  HMMA.16816.F32 R48, R104.reuse, R112, R48 ;  /* 0x000000706830723c */ /* 0x040fec0000001830 */
[C---:B------:R-:W-:Y:S01]  /*1cbf0*/  HMMA.16816.F32 R44, R104.reuse, R114, R44 ;  /* 0x00000072682c723c */ /* 0x040fe2000000182c */
[----:B------:R-:W4:Y:S05]  /*1cc00*/  LDSM.16.MT88.4 R112, [R203+0x10800] ;  /* 0x01080000cb70783b */ /* 0x000f2a0000004200 */
        /* <DEDUP_REMOVED lines=21> */
[----:B------:R-:W-:Y:S01]  /*1cd60*/  F2FP.F16.F32.PACK_AB R99, R240, R235 ;  /* 0x000000ebf063723e */ /* 0x000fe200000000ff */
        /* <DEDUP_REMOVED lines=10> */
[----:B------:R-:W4:Y:S05]  /*1ce10*/  LDSM.16.MT88.4 R8, [R206+0x11000] ;  /* 0x01100000ce08783b */ /* 0x000f2a0000004200 */
[C---:B---3--:R-:W-:Y:S06]  /*1ce20*/  HMMA.16816.F32 R112, R96.reuse, R108, R28 ;  /* 0x0000006c6070723c */ /* 0x048fec000000181c */
[C---:B------:R-:W-:Y:S06]  /*1ce30*/  HMMA.16816.F32 R28, R96.reuse, R144, R40 ;  /* 0x00000090601c723c */ /* 0x040fec0000001828 */
[----:B------:R-:W-:Y:S01]  /*1ce40*/  HMMA.16816.F32 R40, R96, R146, R36 ;  /* 0x000000926028723c */ /* 0x000fe20000001824 */
[----:B------:R-:W3:Y:S04]  /*1ce50*/  LDSM.16.MT88.4 R36, [R205+0x11000] ;  /* 0x01100000cd24783b */ /* 0x000ee80000004200 */
[----:B------:R-:W-:Y:S01]  /*1ce60*/  LDSM.16.MT88.4 R144, [R203+0x11000] ;  /* 0x01100000cb90783b */ /* 0x000fe20000004200 */
[C---:B-----5:R-:W-:Y:S06]  /*1ce70*/  HMMA.16816.F32 R76, R104.reuse, R120, R76 ;  /* 0x00000078684c723c */ /* 0x060fec000000184c */
[----:B------:R-:W-:Y:S01]  /*1ce80*/  HMMA.16816.F32 R84, R104, R122, R84 ;  /* 0x0000007a6854723c */ /* 0x000fe20000001854 */
[----:B------:R-:W-:Y:S05]  /*1ce90*/  LDSM.16.MT88.4 R104, [R204+0xd800] ;  /* 0x00d80000cc68783b */ /* 0x000fea0000004200 */
[C---:B--2---:R-:W-:Y:S06]  /*1cea0*/  HMMA.16816.F32 R120, R96.reuse, R116, R20 ;  /* 0x000000746078723c */ /* 0x044fec0000001814 */
[C---:B------:R-:W-:Y:S06]  /*1ceb0*/  HMMA.16816.F32 R20, R96.reuse, R132, R56 ;  /* 0x000000846014723c */ /* 0x040fec0000001838 */
[C---:B------:R-:W-:Y:S01]  /*1cec0*/  HMMA.16816.F32 R56, R96.reuse, R134, R52 ;  /* 0x000000866038723c */ /* 0x040fe20000001834 */
[----:B------:R-:W2:Y:S04]  /*1ced0*/  LDSM.16.MT88.4 R132, [R204+0x11000] ;  /* 0x01100000cc84783b */ /* 0x000ea80000004200 */
[----:B------:R-:W-:Y:S01]  /*1cee0*/  LDSM.16.MT88.4 R52, [R205+0xf800] ;  /* 0x00f80000cd34783b */ /* 0x000fe20000004200 */
[C---:B----4-:R-:W-:Y:S06]  /*1cef0*/  HMMA.16816.F32 R12, R96.reuse, R8, R72 ;  /* 0x00000008600c723c */ /* 0x050fec0000001848 */
[C---:B------:R-:W-:Y:S01]  /*1cf00*/  HMMA.16816.F32 R72, R96.reuse, R10, R68 ;  /* 0x0000000a6048723c */ /* 0x040fe20000001844 */
[----:B------:R-:W-:Y:S05]  /*1cf10*/  LDSM.16.MT88.4 R68, [R203+0xf800] ;  /* 0x00f80000cb44783b */ /* 0x000fea0000004200 */
[C---:B------:R-:W-:Y:S06]  /*1cf20*/  HMMA.16816.F32 R108, R96.reuse, R110, R24 ;  /* 0x0000006e606c723c */ /* 0x040fec0000001818 */
[C---:B---3--:R-:W-:Y:S06]  /*1cf30*/  HMMA.16816.F32 R76, R96.reuse, R36, R76 ;  /* 0x00000024604c723c */ /* 0x048fec000000184c */
[C---:B------:R-:W-:Y:S01]  /*1cf40*/  HMMA.16816.F32 R8, R96.reuse, R38, R84 ;  /* 0x000000266008723c */ /* 0x040fe20000001854 */
[----:B------:R-:W3:Y:S05]  /*1cf50*/  LDSM.16.MT88.4 R36, [R203+0xd800] ;  /* 0x00d80000cb24783b */ /* 0x000eea0000004200 */
[C---:B------:R-:W-:Y:S06]  /*1cf60*/  HMMA.16816.F32 R24, R96.reuse, R140, R48 ;  /* 0x0000008c6018723c */ /* 0x040fec0000001830 */
[C---:B------:R-:W-:Y:S06]  /*1cf70*/  HMMA.16816.F32 R116, R96.reuse, R118, R16 ;  /* 0x000000766074723c */ /* 0x040fec0000001810 */
[C---:B------:R-:W-:Y:S01]  /*1cf80*/  HMMA.16816.F32 R48, R96.reuse, R142, R44 ;  /* 0x0000008e6030723c */ /* 0x040fe2000000182c */
[----:B------:R-:W4:Y:S04]  /*1cf90*/  LDSM.16.MT88.4 R44, [R206+0xf800] ;  /* 0x00f80000ce2c783b */ /* 0x000f280000004200 */
[----:B------:R-:W-:Y:S01]  /*1cfa0*/  LDSM.16.MT88.4 R140, [R206+0xd800] ;  /* 0x00d80000ce8c783b */ /* 0x000fe20000004200 */
[C---:B------:R-:W-:Y:S06]  /*1cfb0*/  HMMA.16816.F32 R16, R96.reuse, R136, R64 ;  /* 0x000000886010723c */ /* 0x040fec0000001840 */
[C---:B------:R-:W-:Y:S01]  /*1cfc0*/  HMMA.16816.F32 R64, R96.reuse, R138, R60 ;  /* 0x0000008a6040723c */ /* 0x040fe2000000183c */
[----:B------:R-:W5:Y:S04]  /*1cfd0*/  LDSM.16.MT88.4 R60, [R204+0xf800] ;  /* 0x00f80000cc3c783b */ /* 0x000f680000004200 */
[----:B------:R-:W5:Y:S01]  /*1cfe0*/  LDSM.16.MT88.4 R136, [R205+0xd800] ;  /* 0x00d80000cd88783b */ /* 0x000f620000004200 */
[C---:B------:R-:W-:Y:S06]  /*1cff0*/  HMMA.16816.F32 R32, R96.reuse, R150, R32 ;  /* 0x000000966020723c */ /* 0x040fec0000001820 */
[----:B------:R-:W-:Y:S01]  /*1d000*/  HMMA.16816.F32 R100, R96, R148, R100 ;  /* 0x000000946064723c */ /* 0x000fe20000001864 */
[-CC-:B------:R-:W-:Y:S01]  /*1d010*/  FFMA.FTZ R151, R167, R182.reuse, -R169.reuse ;  /* 0x000000b6a7977223 */ /* 0x180fe200000108a9 */
[-C--:B------:R-:W-:Y:S01]  /*1d020*/  FFMA.FTZ R150, R170, R182.reuse, -R169 ;  /* 0x000000b6aa967223 */ /* 0x080fe200000108a9 */
[----:B------:R-:W-:-:S03]  /*1d030*/  FFMA.FTZ R167, R168, R182, -R165 ;  /* 0x000000b6a8a77223 */ /* 0x000fc600000108a5 */
[C---:B--2---:R-:W-:Y:S01]  /*1d040*/  HMMA.16816.F32 R84, R96.reuse, R132, R80 ;  /* 0x000000846054723c */ /* 0x044fe20000001850 */
[-CC-:B------:R-:W-:Y:S01]  /*1d050*/  FFMA.FTZ R148, R174, R182.reuse, -R169.reuse ;  /* 0x000000b6ae947223 */ /* 0x180fe200000108a9 */
[----:B------:R-:W-:Y:S01]  /*1d060*/  FFMA.FTZ R149, R172, R182, -R169 ;  /* 0x000000b6ac957223 */ /* 0x000fe200000108a9 */
[----:B------:R-:W-:Y:S01]  /*1d070*/  MUFU.EX2 R150, R150 ;  /* 0x0000009600967308 */ /* 0x000fe20000000800 */
[----:B------:R-:W2:Y:S02]  /*1d080*/  LDSM.16.MT88.4 R80, [R205+0x11800] ;  /* 0x01180000cd50783b */ /* 0x000ea40000004200 */
[C---:B------:R-:W-:Y:S02]  /*1d090*/  HMMA.16816.F32 R88, R96.reuse, R134, R88 ;  /* 0x000000866058723c */ /* 0x040fe40000001858 */
[----:B------:R-:W2:Y:S03]  /*1d0a0*/  LDSM.16.MT88.4 R132, [R206+0x11800] ;  /* 0x01180000ce84783b */ /* 0x000ea60000004200 */
[----:B------:R-:W-:Y:S01]  /*1d0b0*/  MUFU.EX2 R148, R148 ;  /* 0x0000009400947308 */ /* 0x000fe20000000800 */
[C---:B------:R-:W-:Y:S06]  /*1d0c0*/  HMMA.16816.F32 R92, R96.reuse, R144, R92 ;  /* 0x00000090605c723c */ /* 0x040fec000000185c */
[----:B------:R-:W-:Y:S01]  /*1d0d0*/  HMMA.16816.F32 R4, R96, R146, R4 ;  /* 0x000000926004723c */ /* 0x000fe20000001804 */
[----:B------:R-:W3:Y:S06]  /*1d0e0*/  MUFU.EX2 R149, R149 ;  /* 0x0000009500957308 */ /* 0x000eec0000000800 */
[----:B-1----:R-:W-:-:S02]  /*1d0f0*/  F2FP.F16.F32.PACK_AB R99, R163, R164 ;  /* 0x000000a4a363723e */ /* 0x002fc400000000ff */
[----:B------:R-:W1:Y:S08]  /*1d100*/  MUFU.EX2 R151, R151 ;  /* 0x0000009700977308 */ /* 0x000e700000000800 */
[----:B------:R-:W4:Y:S01]  /*1d110*/  MUFU.EX2 R167, R167 ;  /* 0x000000a700a77308 */ /* 0x000f220000000800 */
[----:B---3--:R-:W-:Y:S01]  /*1d120*/  F2FP.F16.F32.PACK_AB R96, R149, R148 ;  /* 0x000000949560723e */ /* 0x008fe200000000ff */
[----:B------:R-:W-:Y:S01]  /*1d130*/  FADD.FTZ R148, R148, R3 ;  /* 0x0000000394947221 */ /* 0x000fe20000010000 */
[----:B------:R-:W-:-:S03]  /*1d140*/  MOV R3, R159 ;  /* 0x0000009f00037202 */ /* 0x000fc60000000f00 */
[----:B------:R-:W-:Y:S01]  /*1d150*/  FADD.FTZ R149, R149, R148 ;  /* 0x0000009495957221 */ /* 0x000fe20000010000 */
[----:B-1----:R-:W-:-:S03]  /*1d160*/  F2FP.F16.F32.PACK_AB R98, R151, R150 ;  /* 0x000000969762723e */ /* 0x002fc600000000ff */
        /* <DEDUP_REMOVED lines=15> */
[C---:B-----5:R-:W-:Y:S06]  /*1d260*/  HMMA.16816.F32 R52, R96.reuse, R60, R20 ;  /* 0x0000003c6034723c */ /* 0x060fec0000001814 */
[C---:B------:R-:W-:Y:S06]  /*1d270*/  HMMA.16816.F32 R56, R96.reuse, R62, R56 ;  /* 0x0000003e6038723c */ /* 0x040fec0000001838 */
[C---:B------:R-:W-:Y:S06]  /*1d280*/  HMMA.16816.F32 R120, R96.reuse, R136, R120 ;  /* 0x000000886078723c */ /* 0x040fec0000001878 */
        /* <DEDUP_REMOVED lines=17> */
.L_x_7377:
[----:B------:R-:W-:Y:S05]  /*1d3a0*/  @!P5 BRA `(.L_x_7386) ;  /* 0x00000050002cd947 */ /* 0x000fea0003800000 */
[----:B------:R-:W-:Y:S02]  /*1d3b0*/  MOV R2, R3 ;  /* 0x0000000300027202 */ /* 0x000fe40000000f00 */
[----:B------:R-:W-:-:S07]  /*1d3c0*/  MOV R0, R132 ;  /* 0x0000008400007202 */ /* 0x000fce0000000f00 */
.L_x_7395:
[----:B------:R-:W1:Y:S01]  /*1d3d0*/  LDC.64 R134, c[0x0][0x198] ;  /* 0x00006600ff867b82 */ /* 0x000e620000000a00 */
[----:B------:R-:W-:Y:S04]  /*1d3e0*/  DEPBAR.LE SB0, 0x0 ;  /* 0x000080000000791a */ /* 0x000fe80000000000 */
[----:B------:R-:W-:Y:S05]  /*1d3f0*/  WARPSYNC.ALL ;  /* 0x0000000000007948 */ /* 0x000fea0003800000 */
[----:B------:R-:W2:Y:S08]  /*1d400*/  LDC.64 R132, c[0x0][0x208] ;  /* 0x00008200ff847b82 */ /* 0x000eb00000000a00 */
[----:B------:R-:W-:Y:S01]  /*1d410*/  BAR.SYNC.DEFER_BLOCKING 0x0 ;  /* 0x0000000000007b1d */ /* 0x000fe20000010000 */
[----:B------:R-:W-:Y:S01]  /*1d420*/  ISETP.NE.U32.AND P0, PT, R220, RZ, PT ;  /* 0x000000ffdc00720c */ /* 0x000fe20003f05070 */
[----:B------:R-:W-:Y:S03]  /*1d430*/  VIADD R222, R222, 0xffffffff ;  /* 0xffffffffdede7836 */ /* 0x000fe60000000000 */
[----:B------:R-:W-:Y:S01]  /*1d440*/  ISETP.NE.AND.EX P0, PT, R221, RZ, PT, P0 ;  /* 0x000000ffdd00720c */ /* 0x000fe20003f05300 */
[----:B------:R-:W-:Y:S11]  /*1d450*/  BSSY B0, `(.L_x_7387) ;  /* 0x0000050000007945 */ /* 0x000ff60003800000 */
[----:B------:R-:W-:Y:S01]  /*1d460*/  @!UPT UIADD3 URZ, URZ, URZ, URZ ;  /* 0x0000003f3f3ff290 */ /* 0x000fe2000fffe03f */
[----:B------:R-:W-:Y:S05]  /*1d470*/  @!P0 BRA `(.L_x_7388) ;  /* 0x00000004001c8947 */ /* 0x000fea0003800000 */
[C---:B--2---:R-:W-:Y:S02]  /*1d480*/  R2UR UR4, R132.reuse ;  /* 0x00000000840472ca */ /* 0x044fe400000e0000 */
[C---:B------:R-:W-:Y:S02]  /*1d490*/  R2UR UR5, R133.reuse ;  /* 0x00000000850572ca */ /* 0x040fe400000e0000 */
[C---:B------:R-:W-:Y:S02]  /*1d4a0*/  R2UR UR12, R132.reuse ;  /* 0x00000000840c72ca */ /* 0x040fe400000e0000 */
[C---:B------:R-:W-:Y:S02]  /*1d4b0*/  R2UR UR13, R133.reuse ;  /* 0x00000000850d72ca */ /* 0x040fe400000e0000 */
[C---:B------:R-:W-:Y:S02]  /*1d4c0*/  R2UR UR14, R132.reuse ;  /* 0x00000000840e72ca */ /* 0x040fe400000e0000 */
[C---:B------:R-:W-:Y:S02]  /*1d4d0*/  R2UR UR15, R133.reuse ;  /* 0x00000000850f72ca */ /* 0x040fe400000e0000 */
[----:B------:R-:W-:Y:S02]  /*1d4e0*/  R2UR UR10, R132 ;  /* 0x00000000840a72ca */ /* 0x000fe400000e0000 */
[----:B------:R-:W-:Y:S01]  /*1d4f0*/  R2UR UR11, R133 ;  /* 0x00000000850b72ca */ /* 0x000fe200000e0000 */
[----:B-1----:R-:W2:Y:S11]  /*1d500*/  LD.E R10, desc[UR4][R134.64+0x170] ;  /* 0x00017004860a7980 */ /* 0x002eb6000c101900 */
[----:B------:R-:W-:Y:S01]  /*1d510*/  @!UPT UIADD3 URZ, URZ, URZ, URZ ;  /* 0x0000003f3f3ff290 */ /* 0x000fe2000fffe03f */
[----:B------:R-:W3:Y:S01]  /*1d520*/  LD.E.64 R14, desc[UR10][R134.64+0x28] ;  /* 0x0000280a860e7980 */ /* 0x000ee2000c101b00 */
[-C--:B--2---:R-:W-:Y:S02]  /*1d530*/  IABS R7, R10.reuse ;  /* 0x0000000a00077213 */ /* 0x084fe40000000000 */
[-C--:B------:R-:W-:Y:S02]  /*1d540*/  IABS R5, R10.reuse ;  /* 0x0000000a00057213 */ /* 0x080fe40000000000 */
[----:B------:R-:W1:Y:S03]  /*1d550*/  I2F.RP R6, R7 ;  /* 0x0000000700067306 */ /* 0x000e660000209400 */
[----:B------:R-:W-:Y:S07]  /*1d560*/  IMAD.MOV R5, RZ, RZ, -R5 ;  /* 0x000000ffff057224 */ /* 0x000fee00078e0a05 */
[----:B-1----:R-:W1:Y:S02]  /*1d570*/  MUFU.RCP R3, R6 ;  /* 0x0000000600037308 */ /* 0x002e640000001000 */
[----:B-1----:R-:W-:Y:S02]  /*1d580*/  VIADD R8, R3, 0xffffffe ;  /* 0x0ffffffe03087836 */ /* 0x002fe40000000000 */
[----:B------:R-:W-:Y:S06]  /*1d590*/  IMAD.SHL.U32 R3, R222, 0x40, RZ ;  /* 0x00000040de037824 */ /* 0x000fec00078e00ff */
[----:B------:R-:W1:Y:S01]  /*1d5a0*/  F2I.FTZ.U32.TRUNC.NTZ R9, R8 ;  /* 0x0000000800097305 */ /* 0x000e62000021f000 */
[----:B------:R-:W-:Y:S05]  /*1d5b0*/  VIADD R11, R3, 0x40 ;  /* 0x00000040030b7836 */ /* 0x000fea0000000000 */
[----:B------:R-:W-:Y:S02]  /*1d5c0*/  IABS R6, R11 ;  /* 0x0000000b00067213 */ /* 0x000fe40000000000 */
[-C--:B------:R-:W-:Y:S01]  /*1d5d0*/  LOP3.LUT R11, R11, R10.reuse, RZ, 0x3c, !PT ;  /* 0x0000000a0b0b7212 */ /* 0x080fe200078e3cff */
[--C-:B-1----:R-:W-:Y:S02]  /*1d5e0*/  IMAD.MOV R4, RZ, RZ, -R9.reuse ;  /* 0x000000ffff047224 */ /* 0x102fe400078e0a09 */
[----:B------:R-:W-:Y:S02]  /*1d5f0*/  IMAD.MOV.U32 R8, RZ, RZ, RZ ;  /* 0x000000ffff087224 */ /* 0x000fe400078e00ff */
[----:B------:R-:W-:Y:S01]  /*1d600*/  IMAD R13, R4, R7, RZ ;  /* 0x00000007040d7224 */ /* 0x000fe200078e02ff */
[----:B------:R-:W-:Y:S02]  /*1d610*/  IABS R4, R3 ;  /* 0x0000000300047213 */ /* 0x000fe40000000000 */
[-C--:B------:R-:W-:Y:S01]  /*1d620*/  LOP3.LUT R3, R3, R10.reuse, RZ, 0x3c, !PT ;  /* 0x0000000a03037212 */ /* 0x080fe200078e3cff */
[----:B------:R-:W-:Y:S02]  /*1d630*/  IMAD.HI.U32 R9, R9, R13, R8 ;  /* 0x0000000d09097227 */ /* 0x000fe400078e0008 */
[----:B------:R-:W2:Y:S01]  /*1d640*/  LD.E.64 R12, desc[UR4][R134.64+0x40] ;  /* 0x00004004860c7980 */ /* 0x000ea2000c101b00 */
[----:B------:R-:W-:Y:S02]  /*1d650*/  ISETP.GE.AND P0, PT, R3, RZ, PT ;  /* 0x000000ff0300720c */ /* 0x000fe40003f06270 */
[----:B------:R-:W-:Y:S01]  /*1d660*/  LOP3.LUT R3, RZ, R10, RZ, 0x33, !PT ;  /* 0x0000000aff037212 */ /* 0x000fe200078e33ff */
[C---:B------:R-:W-:Y:S04]  /*1d670*/  IMAD.HI.U32 R8, R9.reuse, R4, RZ ;  /* 0x0000000409087227 */ /* 0x040fe800078e00ff */
[----:B------:R-:W-:Y:S04]  /*1d680*/  IMAD.HI.U32 R9, R9, R6, RZ ;  /* 0x0000000609097227 */ /* 0x000fe800078e00ff */
[-C--:B------:R-:W-:Y:S02]  /*1d690*/  IMAD R4, R8, R5.reuse, R4 ;  /* 0x0000000508047224 */ /* 0x080fe400078e0204 */
[----:B------:R-:W-:Y:S03]  /*1d6a0*/  IMAD R6, R9, R5, R6 ;  /* 0x0000000509067224 */ /* 0x000fe600078e0206 */
[C---:B------:R-:W-:Y:S02]  /*1d6b0*/  ISETP.GT.U32.AND P1, PT, R7.reuse, R4, PT ;  /* 0x000000040700720c */ /* 0x040fe40003f24070 */
[----:B------:R-:W-:Y:S11]  /*1d6c0*/  ISETP.GT.U32.AND P2, PT, R7, R6, PT ;  /* 0x000000060700720c */ /* 0x000ff60003f44070 */
[--C-:B------:R-:W-:Y:S02]  /*1d6d0*/  @!P1 IMAD.IADD R4, R4, 0x1, -R7.reuse ;  /* 0x0000000104049824 */ /* 0x100fe400078e0a07 */
[----:B------:R-:W-:Y:S01]  /*1d6e0*/  @!P2 IMAD.IADD R6, R6, 0x1, -R7 ;  /* 0x000000010606a824 */ /* 0x000fe200078e0a07 */
[----:B------:R-:W-:Y:S01]  /*1d6f0*/  @!P2 IADD3 R9, R9, 0x1, RZ ;  /* 0x000000010909a810 */ /* 0x000fe20007ffe0ff */
[----:B------:R-:W-:Y:S01]  /*1d700*/  @!P1 VIADD R8, R8, 0x1 ;  /* 0x0000000108089836 */ /* 0x000fe20000000000 */
[-C--:B------:R-:W-:Y:S02]  /*1d710*/  ISETP.GE.U32.AND P3, PT, R4, R7.reuse, PT ;  /* 0x000000070400720c */ /* 0x080fe40003f66070 */
[----:B------:R-:W-:Y:S02]  /*1d720*/  ISETP.GE.U32.AND P4, PT, R6, R7, PT ;  /* 0x000000070600720c */ /* 0x000fe40003f86070 */
[----:B------:R-:W-:Y:S02]  /*1d730*/  ISETP.GE.AND P1, PT, R11, RZ, PT ;  /* 0x000000ff0b00720c */ /* 0x000fe40003f26270 */
[----:B------:R-:W-:Y:S07]  /*1d740*/  ISETP.NE.AND P2, PT, R10, RZ, PT ;  /* 0x000000ff0a00720c */ /* 0x000fee0003f45270 */
[----:B------:R-:W-:Y:S02]  /*1d750*/  @P3 VIADD R8, R8, 0x1 ;  /* 0x0000000108083836 */ /* 0x000fe40000000000 */
[----:B------:R-:W-:Y:S02]  /*1d760*/  @P4 VIADD R9, R9, 0x1 ;  /* 0x0000000109094836 */ /* 0x000fe40000000000 */
[----:B------:R-:W-:Y:S02]  /*1d770*/  @!P0 IMAD.MOV R8, RZ, RZ, -R8 ;  /* 0x000000ffff088224 */ /* 0x000fe400078e0a08 */
[----:B------:R-:W-:Y:S03]  /*1d780*/  @!P1 IMAD.MOV R9, RZ, RZ, -R9 ;  /* 0x000000ffff099224 */ /* 0x000fe600078e0a09 */
[C---:B------:R-:W-:Y:S02]  /*1d790*/  SEL R5, R3.reuse, R8, !P2 ;  /* 0x0000000803057207 */ /* 0x040fe40005000000 */
[----:B------:R-:W-:Y:S02]  /*1d7a0*/  SEL R9, R3, R9, !P2 ;  /* 0x0000000903097207 */ /* 0x000fe40005000000 */
[-C--:B------:R-:W-:Y:S02]  /*1d7b0*/  LEA R18, P1, R5, R220.reuse, 0x2 ;  /* 0x000000dc05127211 */ /* 0x080fe400078210ff */
[----:B------:R-:W-:Y:S02]  /*1d7c0*/  LEA R16, P0, R9, R220, 0x2 ;  /* 0x000000dc09107211 */ /* 0x000fe400078010ff */
[-C--:B------:R-:W-:Y:S02]  /*1d7d0*/  LEA.HI.X.SX32 R19, R5, R221.reuse, 0x2, P1 ;  /* 0x000000dd05137211 */ /* 0x080fe400008f16ff */
[C---:B------:R-:W-:Y:S02]  /*1d7e0*/  LEA.HI.X.SX32 R17, R9.reuse, R221, 0x2, P0 ;  /* 0x000000dd09117211 */ /* 0x040fe400000f16ff */
[----:B------:R-:W-:Y:S01]  /*1d7f0*/  IADD3 R5, R9, -R5, RZ ;  /* 0x8000000509057210 */ /* 0x000fe20007ffe0ff */
[----:B------:R-:W4:Y:S04]  /*1d800*/  LD.E R3, desc[UR12][R18.64] ;  /* 0x0000000c12037980 */ /* 0x000f28000c101900 */
[----:B------:R-:W-:Y:S01]  /*1d810*/  IMAD R10, R10, R5, -0x40 ;  /* 0xffffffc00a0a7424 */ /* 0x000fe200078e0205 */
[----:B------:R-:W4:Y:S04]  /*1d820*/  LD.E R4, desc[UR14][R16.64] ;  /* 0x0000000e10047980 */ /* 0x000f28000c101900 */
[----:B------:R-:W-:Y:S01]  /*1d830*/  SHF.R.S32.HI R6, RZ, 0x1f, R10 ;  /* 0x0000001fff067819 */ /* 0x000fe2000001140a */
[-C--:B--2---:R-:W-:Y:S02]  /*1d840*/  IMAD R5, R13, R10.reuse, RZ ;  /* 0x0000000a0d057224 */ /* 0x084fe400078e02ff */
[C---:B------:R-:W-:Y:S04]  /*1d850*/  IMAD.WIDE.U32 R10, R12.reuse, R10, RZ ;  /* 0x0000000a0c0a7225 */ /* 0x040fe800078e00ff */
[----:B------:R-:W-:Y:S04]  /*1d860*/  IMAD R5, R12, R6, R5 ;  /* 0x000000060c057224 */ /* 0x000fe800078e0205 */
[----:B------:R-:W-:Y:S02]  /*1d870*/  IMAD.IADD R11, R11, 0x1, R5 ;  /* 0x000000010b0b7824 */ /* 0x000fe400078e0205 */
[----:B----4-:R-:W-:Y:S04]  /*1d880*/  IMAD.IADD R3, R3, 0x1, -R4 ;  /* 0x0000000103037824 */ /* 0x010fe800078e0a04 */
[----:B---3--:R-:W-:Y:S01]  /*1d890*/  IMAD R5, R15, R3, RZ ;  /* 0x000000030f057224 */ /* 0x008fe200078e02ff */
[----:B------:R-:W-:Y:S01]  /*1d8a0*/  SHF.R.S32.HI R4, RZ, 0x1f, R3 ;  /* 0x0000001fff047819 */ /* 0x000fe20000011403 */
[----:B------:R-:W-:Y:S04]  /*1d8b0*/  IMAD.WIDE.U32 R10, R3, R14, R10 ;  /* 0x0000000e030a7225 */ /* 0x000fe800078e000a */
[----:B------:R-:W-:Y:S04]  /*1d8c0*/  IMAD R5, R14, R4, R5 ;  /* 0x000000040e057224 */ /* 0x000fe800078e0205 */
[----:B------:R-:W-:Y:S01]  /*1d8d0*/  IMAD.IADD R5, R11, 0x1, R5 ;  /* 0x000000010b057824 */ /* 0x000fe200078e0205 */
[----:B------:R-:W-:Y:S05]  /*1d8e0*/  BRA `(.L_x_7389) ;  /* 0x0000000000187947 */ /* 0x000fea0003800000 */
.L_x_7388:
[----:B--2---:R-:W-:Y:S02]  /*1d8f0*/  R2UR UR4, R132 ;  /* 0x00000000840472ca */ /* 0x004fe400000e0000 */
[----:B------:R-:W-:Y:S11]  /*1d900*/  R2UR UR5, R133 ;  /* 0x00000000850572ca */ /* 0x000ff600000e0000 */
[----:B------:R-:W-:Y:S02]  /*1d910*/  @!UPT UIADD3 URZ, URZ, URZ, URZ ;  /* 0x0000003f3f3ff290 */ /* 0x000fe4000fffe03f */
[----:B-1----:R-:W2:Y:S02]  /*1d920*/  LD.E R10, desc[UR4][R134.64+0x40] ;  /* 0x00004004860a7980 */ /* 0x002ea4000c101900 */
[----:B--2---:R-:W-:Y:S05]  /*1d930*/  IMAD.U32 R10, R10, -0x40, RZ ;  /* 0xffffffc00a0a7824 */ /* 0x004fea00078e00ff */
[----:B------:R-:W-:Y:S02]  /*1d940*/  SHF.R.S32.HI R5, RZ, 0x1f, R10 ;  /* 0x0000001fff057819 */ /* 0x000fe4000001140a */
.L_x_7389:
[----:B------:R-:W-:Y:S05]  /*1d950*/  BSYNC B0 ;  /* 0x0000000000007941 */ /* 0x000fea0003800000 */
.L_x_7387:
[C---:B------:R-:W-:Y:S01]  /*1d960*/  LOP3.LUT P4, RZ, R223.reuse, 0x1, RZ, 0xc0, !PT ;  /* 0x00000001dfff7812 */ /* 0x040fe2000788c0ff */
[----:B------:R-:W-:Y:S01]  /*1d970*/  BSSY B1, `(.L_x_7390) ;  /* 0x000021b000017945 */ /* 0x000fe20003800000 */
[C---:B------:R-:W-:Y:S02]  /*1d980*/  LOP3.LUT P3, RZ, R223.reuse, 0x2, RZ, 0xc0, !PT ;  /* 0x00000002dfff7812 */ /* 0x040fe4000786c0ff */
[----:B------:R-:W-:Y:S02]  /*1d990*/  LOP3.LUT P2, RZ, R223, 0x4, RZ, 0xc0, !PT ;  /* 0x00000004dfff7812 */ /* 0x000fe4000784c0ff */
[CC--:B------:R-:W-:Y:S04]  /*1d9a0*/  LEA R234, P0, R10.reuse, R156.reuse, 0x1 ;  /* 0x0000009c0aea7211 */ /* 0x0c0fe800078008ff */
[C---:B------:R-:W-:Y:S02]  /*1d9b0*/  LEA.HI.X R235, R10.reuse, R157, R5, 0x1, P0 ;  /* 0x0000009d0aeb7211 */ /* 0x040fe400000f0c05 */
[----:B------:R-:W-:Y:S02]  /*1d9c0*/  IADD3 R3, P0, R10, R207, RZ ;  /* 0x000000cf0a037210 */ /* 0x000fe40007f1e0ff */
[C---:B------:R-:W-:Y:S02]  /*1d9d0*/  @P4 R2UR UR4, R132.reuse ;  /* 0x00000000840442ca */ /* 0x040fe400000e0000 */
[----:B------:R-:W-:Y:S01]  /*1d9e0*/  @P4 R2UR UR5, R133 ;  /* 0x00000000850542ca */ /* 0x000fe200000e0000 */
[----:B------:R-:W-:Y:S01]  /*1d9f0*/  IMAD.X R4, R5, 0x1, R208, P0 ;  /* 0x0000000105047824 */ /* 0x000fe200000e06d0 */
[C---:B------:R-:W-:Y:S02]  /*1da00*/  @P3 R2UR UR10, R132.reuse ;  /* 0x00000000840a32ca */ /* 0x040fe400000e0000 */
[C---:B------:R-:W-:Y:S02]  /*1da10*/  @P3 R2UR UR11, R133.reuse ;  /* 0x00000000850b32ca */ /* 0x040fe400000e0000 */
[C---:B------:R-:W-:Y:S02]  /*1da20*/  @P4 R2UR UR14, R132.reuse ;  /* 0x00000000840e42ca */ /* 0x040fe400000e0000 */
[----:B------:R-:W-:Y:S02]  /*1da30*/  @P4 R2UR UR15, R133 ;  /* 0x00000000850f42ca */ /* 0x000fe400000e0000 */
[-C--:B------:R-:W-:Y:S02]  /*1da40*/  @P4 LEA R10, P6, R3, R156.reuse, 0x1 ;  /* 0x0000009c030a4211 */ /* 0x080fe400078c08ff */
[C---:B------:R-:W-:Y:S01]  /*1da50*/  @P3 R2UR UR12, R132.reuse ;  /* 0x00000000840c32ca */ /* 0x040fe200000e0000 */
[----:B------:R-:W-:Y:S01]  /*1da60*/  @!PT LDS RZ, [RZ] ;  /* 0x00000000fffff984 */ /* 0x000fe20000000800 */
[----:B------:R-:W-:Y:S01]  /*1da70*/  @!PT LDS RZ, [RZ] ;  /* 0x00000000fffff984 */ /* 0x000fe20000000800 */
[----:B------:R-:W-:Y:S01]  /*1da80*/  @!PT LDS RZ, [RZ] ;  /* 0x00000000fffff984 */ /* 0x000fe20000000800 */
[----:B------:R-:W-:Y:S01]  /*1da90*/  @P4 LDGSTS.E.BYPASS.LTC128B.128 [R219+0xc000], desc[UR4][R234.64] ;  /* 0x0c000000eadb4fae */ /* 0x000fe2000b901d44 */
[C---:B------:R-:W-:Y:S02]  /*1daa0*/  @P2 R2UR UR4, R132.reuse ;  /* 0x00000000840422ca */ /* 0x040fe400000e0000 */
[----:B------:R-:W-:Y:S02]  /*1dab0*/  @P2 R2UR UR5, R133 ;  /* 0x00000000850522ca */ /* 0x000fe400000e0000 */
[----:B------:R-:W-:Y:S01]  /*1dac0*/  @!P4 STS.128 [R219+0xc000], RZ ;  /* 0x00c000ffdb00c388 */ /* 0x000fe20000000c00 */
[-CC-:B------:R-:W-:Y:S02]  /*1dad0*/  @P4 LEA.HI.X R11, R3, R157.reuse, R4.reuse, 0x1, P6 ;  /* 0x0000009d030b4211 */ /* 0x180fe400030f0c04 */
[----:B------:R-:W-:Y:S02]  /*1dae0*/  @P3 R2UR UR13, R133 ;  /* 0x00000000850d32ca */ /* 0x000fe400000e0000 */
[----:B------:R-:W-:Y:S01]  /*1daf0*/  @!PT LDS RZ, [RZ] ;  /* 0x00000000fffff984 */ /* 0x000fe20000000800 */
[----:B------:R-:W-:Y:S01]  /*1db00*/  @!PT LDS RZ, [RZ] ;  /* 0x00000000fffff984 */ /* 0x000fe20000000800 */
[----:B------:R-:W-:Y:S01]  /*1db10*/  @!PT LDS RZ, [RZ] ;  /* 0x00000000fffff984 */ /* 0x000fe20000000800 */
[----:B------:R-:W-:Y:S01]  /*1db20*/  @P3 LDGSTS.E.BYPASS.LTC128B.128 [R219+0xe000], desc[UR10][R234.64+0x80] ;  /* 0x0e000080eadb3fae */ /* 0x000fe2000b901d4a */
[CC--:B------:R-:W-:Y:S02]  /*1db30*/  @P3 LEA R8, P1, R3.reuse, R156.reuse, 0x1 ;  /* 0x0000009c03083211 */ /* 0x0c0fe400078208ff */
[C---:B------:R-:W-:Y:S02]  /*1db40*/  @P2 R2UR UR10, R132.reuse ;  /* 0x00000000840a22ca */ /* 0x040fe400000e0000 */
[----:B------:R-:W-:Y:S01]  /*1db50*/  @!P3 STS.128 [R219+0xe000], RZ ;  /* 0x00e000ffdb00b388 */ /* 0x000fe20000000c00 */
[--C-:B------:R-:W-:Y:S02]  /*1db60*/  @P3 LEA.HI.X R9, R3, R157, R4.reuse, 0x1, P1 ;  /* 0x0000009d03093211 */ /* 0x100fe400008f0c04 */
[----:B------:R-:W-:Y:S02]  /*1db70*/  @P2 R2UR UR11, R133 ;  /* 0x00000000850b22ca */ /* 0x000fe400000e0000 */
[----:B------:R-:W-:Y:S01]  /*1db80*/  @!PT LDS RZ, [RZ] ;  /* 0x00000000fffff984 */ /* 0x000fe20000000800 */
[----:B------:R-:W-:Y:S01]  /*1db90*/  @!PT LDS RZ, [RZ] ;  /* 0x00000000fffff984 */ /* 0x000fe20000000800 */
[----:B------:R-:W-:Y:S01]  /*1dba0*/  @!PT LDS RZ, [RZ] ;  /* 0x00000000fffff984 */ /* 0x000fe20000000800 */
[----:B------:R-:W-:Y:S01]  /*1dbb0*/  @P2 LDGSTS.E.BYPASS.LTC128B.128 [R219+0x10000], desc[UR4][R234.64+0x100] ;  /* 0x10000100eadb2fae */ /* 0x000fe2000b901d44 */
[CC--:B------:R-:W-:Y:S02]  /*1dbc0*/  @P2 LEA R6, P0, R3.reuse, R156.reuse, 0x1 ;  /* 0x0000009c03062211 */ /* 0x0c0fe400078008ff */
[C---:B------:R-:W-:Y:S02]  /*1dbd0*/  IADD3 R5, P5, R3.reuse, R207, RZ ;  /* 0x000000cf03057210 */ /* 0x040fe40007fbe0ff */
[----:B------:R-:W-:Y:S01]  /*1dbe0*/  @!P2 STS.128 [R219+0x10000], RZ ;  /* 0x010000ffdb00a388 */ /* 0x000fe20000000c00 */
[-C--:B------:R-:W-:Y:S02]  /*1dbf0*/  @P2 LEA.HI.X R7, R3, R157.reuse, R4, 0x1, P0 ;  /* 0x0000009d03072211 */ /* 0x080fe400000f0c04 */
[----:B------:R-:W-:Y:S02]  /*1dc00*/  @P4 R2UR UR4, R132 ;  /* 0x00000000840442ca */ /* 0x000fe400000e0000 */
[----:B------:R-:W-:Y:S01]  /*1dc10*/  @!PT LDS RZ, [RZ] ;  /* 0x00000000fffff984 */ /* 0x000fe20000000800 */
[----:B------:R-:W-:Y:S01]  /*1dc20*/  @!PT LDS RZ, [RZ] ;  /* 0x00000000fffff984 */ /* 0x000fe20000000800 */
[----:B------:R-:W-:Y:S01]  /*1dc30*/  @!PT LDS RZ, [RZ] ;  /* 0x00000000fffff984 */ /* 0x000fe20000000800 */
[----:B------:R-:W-:Y:S01]  /*1dc40*/  @P4 LDGSTS.E.BYPASS.LTC128B.128 [R219+0xc800], desc[UR14][R10.64] ;  /* 0x0c8000000adb4fae */ /* 0x000fe2000b901d4e */
[----:B------:R-:W-:Y:S01]  /*1dc50*/  @P4 R2UR UR5, R133 ;  /* 0x00000000850542ca */ /* 0x000fe200000e0000 */
[----:B------:R-:W-:Y:S01]  /*1dc60*/  IMAD.X R4, R4, 0x1, R208, P5 ;  /* 0x0000000104047824 */ /* 0x000fe200028e06d0 */
[CC--:B------:R-:W-:Y:S02]  /*1dc70*/  @P4 LEA R16, P6, R5.reuse, R156.reuse, 0x1 ;  /* 0x0000009c05104211 */ /* 0x0c0fe400078c08ff */
[----:B------:R-:W-:Y:S01]  /*1dc80*/  @!P4 STS.128 [R219+0xc800], RZ ;  /* 0x00c800ffdb00c388 */ /* 0x000fe20000000c00 */
[C---:B------:R-:W-:Y:S02]  /*1dc90*/  @P3 R2UR UR16, R132.reuse ;  /* 0x00000000841032ca */ /* 0x040fe400000e0000 */
[-CC-:B------:R-:W-:Y:S02]  /*1dca0*/  @P4 LEA.HI.X R17, R5, R157.reuse, R4.reuse, 0x1, P6 ;  /* 0x0000009d05114211 */ /* 0x180fe400030f0c04 */
[----:B------:R-:W-:Y:S01]  /*1dcb0*/  @!PT LDS RZ, [RZ] ;  /* 0x00000000fffff984 */ /* 0x000fe20000000800 */
[----:B------:R-:W-:Y:S01]  /*1dcc0*/  @!PT LDS RZ, [RZ] ;  /* 0x00000000fffff984 */ /* 0x000fe20000000800 */
[----:B------:R-:W-:Y:S01]  /*1dcd0*/  @!PT LDS RZ, [RZ] ;  /* 0x00000000fffff984 */ /* 0x000fe20000000800 */
[----:B------:R1:W-:Y:S01]  /*1dce0*/  @P3 LDGSTS.E.BYPASS.LTC128B.128 [R219+0xe800], desc[UR12][R8.64+0x80] ;  /* 0x0e80008008db3fae */ /* 0x0003e2000b901d4c */
[----:B------:R-:W-:Y:S02]  /*1dcf0*/  @P3 R2UR UR17, R133 ;  /* 0x00000000851132ca */ /* 0x000fe400000e0000 */
[CC--:B------:R-:W-:Y:S02]  /*1dd00*/  @P3 LEA R14, P1, R5.reuse, R156.reuse, 0x1 ;  /* 0x0000009c050e3211 */ /* 0x0c0fe400078208ff */
[----:B------:R-:W-:Y:S01]  /*1dd10*/  @!P3 STS.128 [R219+0xe800], RZ ;  /* 0x00e800ffdb00b388 */ /* 0x000fe20000000c00 */
[C---:B------:R-:W-:Y:S02]  /*1dd20*/  @P2 R2UR UR14, R132.reuse ;  /* 0x00000000840e22ca */ /* 0x040fe400000e0000 */
[--C-:B------:R-:W-:Y:S02]  /*1dd30*/  @P3 LEA.HI.X R15, R5, R157, R4.reuse, 0x1, P1 ;  /* 0x0000009d050f3211 */ /* 0x100fe400008f0c04 */
[----:B------:R-:W-:Y:S01]  /*1dd40*/  @!PT LDS RZ, [RZ] ;  /* 0x00000000fffff984 */ /* 0x000fe20000000800 */
[----:B------:R-:W-:Y:S01]  /*1dd50*/  @!PT LDS RZ, [RZ] ;  /* 0x00000000fffff984 */ /* 0x000fe20000000800 */
[----:B------:R-:W-:Y:S01]  /*1dd60*/  @!PT LDS RZ, [RZ] ;  /* 0x00000000fffff984 */ /* 0x000fe20000000800 */
[----:B------:R-:W-:Y:S01]  /*1dd70*/  @P2 LDGSTS.E.BYPASS.LTC128B.128 [R219+0x10800], desc[UR10][R6.64+0x100] ;  /* 0x1080010006db2fae */ /* 0x000fe2000b901d4a */
[----:B------:R-:W-:Y:S02]  /*1dd80*/  @P2 R2UR UR15, R133 ;  /* 0x00000000850f22ca */ /* 0x000fe400000e0000 */
[CC--:B------:R-:W-:Y:S02]  /*1dd90*/  @P2 LEA R12, P0, R5.reuse, R156.reuse, 0x1 ;  /* 0x0000009c050c2211 */ /* 0x0c0fe400078008ff */
[----:B------:R-:W-:Y:S01]  /*1dda0*/  @!P2 STS.128 [R219+0x10800], RZ ;  /* 0x010800ffdb00a388 */ /* 0x000fe20000000c00 */
[C---:B------:R-:W-:Y:S02]  /*1ddb0*/  IADD3 R3, P5, R5.reuse, R207, RZ ;  /* 0x000000cf05037210 */ /* 0x040fe40007fbe0ff */
[-C--:B------:R-:W-:Y:S02]  /*1ddc0*/  @P2 LEA.HI.X R13, R5, R157.reuse, R4, 0x1, P0 ;  /* 0x0000009d050d2211 */ /* 0x080fe400000f0c04 */
[----:B------:R-:W-:Y:S01]  /*1ddd0*/  @!PT LDS RZ, [RZ] ;  /* 0x00000000fffff984 */ /* 0x000fe20000000800 */
[----:B------:R-:W-:Y:S01]  /*1dde0*/  @!PT LDS RZ, [RZ] ;  /* 0x00000000fffff984 */ /* 0x000fe20000000800 */
[----:B------:R-:W-:Y:S01]  /*1ddf0*/  @!PT LDS RZ, [RZ] ;  /* 0x00000000fffff984 */ /* 0x000fe20000000800 */
[----:B------:R2:W-:Y:S01]  /*1de00*/  @P4 LDGSTS.E.BYPASS.LTC128B.128 [R219+0xd000], desc[UR4][R16.64] ;  /* 0x0d00000010db4fae */ /* 0x0005e2000b901d44 */
[----:B------:R-:W-:Y:S01]  /*1de10*/  @P4 R2UR UR12, R132 ;  /* 0x00000000840c42ca */ /* 0x000fe200000e0000 */
[----:B------:R-:W-:Y:S01]  /*1de20*/  IMAD.X R4, R4, 0x1, R208, P5 ;  /* 0x0000000104047824 */ /* 0x000fe200028e06d0 */
[----:B------:R-:W-:Y:S02]  /*1de30*/  @P4 R2UR UR13, R133 ;  /* 0x00000000850d42ca */ /* 0x000fe400000e0000 */
[----:B------:R-:W-:Y:S01]  /*1de40*/  @!P4 STS.128 [R219+0xd000], RZ ;  /* 0x00d000ffdb00c388 */ /* 0x000fe20000000c00 */
[CC--:B------:R-:W-:Y:S02]  /*1de50*/  @P4 LEA R22, P5, R3.reuse, R156.reuse, 0x1 ;  /* 0x0000009c03164211 */ /* 0x0c0fe400078a08ff */
[C---:B------:R-:W-:Y:S02]  /*1de60*/  @P3 R2UR UR10, R132.reuse ;  /* 0x00000000840a32ca */ /* 0x040fe400000e0000 */
[----:B------:R-:W-:Y:S01]  /*1de70*/  @!PT LDS RZ, [RZ] ;  /* 0x00000000fffff984 */ /* 0x000fe20000000800 */
[----:B------:R-:W-:Y:S01]  /*1de80*/  @!PT LDS RZ, [RZ] ;  /* 0x00000000fffff984 */ /* 0x000fe20000000800 */
[----:B------:R-:W-:Y:S01]  /*1de90*/  @!PT LDS RZ, [RZ] ;  /* 0x00000000fffff984 */ /* 0x000fe20000000800 */
[----:B------:R-:W-:Y:S01]  /*1dea0*/  @P3 LDGSTS.E.BYPASS.LTC128B.128 [R219+0xf000], desc[UR16][R14.64+0x80] ;  /* 0x0f0000800edb3fae */ /* 0x000fe2000b901d50 */
[-CC-:B------:R-:W-:Y:S02]  /*1deb0*/  @P4 LEA.HI.X R23, R3, R157.reuse, R4.reuse, 0x1, P5 ;  /* 0x0000009d03174211 */ /* 0x180fe400028f0c04 */
[----:B------:R-:W-:Y:S02]  /*1dec0*/  @P3 R2UR UR11, R133 ;  /* 0x00000000850b32ca */ /* 0x000fe400000e0000 */
[----:B------:R-:W-:Y:S01]  /*1ded0*/  @!P3 STS.128 [R219+0xf000], RZ ;  /* 0x00f000ffdb00b388 */ /* 0x000fe20000000c00 */
[CC--:B------:R-:W-:Y:S02]  /*1dee0*/  @P3 LEA R20, P1, R3.reuse, R156.reuse, 0x1 ;  /* 0x0000009c03143211 */ /* 0x0c0fe400078208ff */
[----:B------:R-:W-:Y:S02]  /*1def0*/  @P2 R2UR UR4, R132 ;  /* 0x00000000840422ca */ /* 0x000fe400000e0000 */
[----:B------:R-:W-:Y:S01]  /*1df00*/  @!PT LDS RZ, [RZ] ;  /* 0x00000000fffff984 */ /* 0x000fe20000000800 */
[----:B------:R-:W-:Y:S01]  /*1df10*/  @!PT LDS RZ, [RZ] ;  /* 0x00000000fffff984 */ /* 0x000fe20000000800 */
[----:B------:R-:W-:Y:S01]  /*1df20*/  @!PT LDS RZ, [RZ] ;  /* 0x00000000fffff984 */ /* 0x000fe20000000800 */
[----:B------:R3:W-:Y:S01]  /*1df30*/  @P2 LDGSTS.E.BYPASS.LTC128B.128 [R219+0x11000], desc[UR14][R12.64+0x100] ;  /* 0x110001000cdb2fae */ /* 0x0007e2000b901d4e */
[-CC-:B------:R-:W-:Y:S02]  /*1df40*/  @P3 LEA.HI.X R21, R3, R157.reuse, R4.reuse, 0x1, P1 ;  /* 0x0000009d03153211 */ /* 0x180fe400008f0c04 */
[----:B------:R-:W-:Y:S02]  /*1df50*/  @P2 R2UR UR5, R133 ;  /* 0x00000000850522ca */ /* 0x000fe400000e0000 */
[----:B------:R-:W-:Y:S01]  /*1df60*/  @!P2 STS.128 [R219+0x11000], RZ ;  /* 0x011000ffdb00a388 */ /* 0x000fe20000000c00 */
[C---:B------:R-:W-:Y:S04]  /*1df70*/  @P2 LEA R28, P0, R3.reuse, R156, 0x1 ;  /* 0x0000009c031c2211 */ /* 0x040fe800078008ff */
[----:B------:R-:W-:Y:S01]  /*1df80*/  @!PT LDS RZ, [RZ] ;  /* 0x00000000fffff984 */ /* 0x000fe20000000800 */
[----:B------:R-:W-:Y:S01]  /*1df90*/  @!PT LDS RZ, [RZ] ;  /* 0x00000000fffff984 */ /* 0x000fe20000000800 */
[----:B------:R-:W-:Y:S01]  /*1dfa0*/  @!PT LDS RZ, [RZ] ;  /* 0x00000000fffff984 */ /* 0x000fe20000000800 */
[----:B------:R-:W-:Y:S01]  /*1dfb0*/  @P4 LDGSTS.E.BYPASS.LTC128B.128 [R219+0xd800], desc[UR12][R22.64] ;  /* 0x0d80000016db4fae */ /* 0x000fe2000b901d4c */
[----:B------:R-:W-:Y:S02]  /*1dfc0*/  @P2 LEA.HI.X R29, R3, R157, R4, 0x1, P0 ;  /* 0x0000009d031d2211 */ /* 0x000fe400000f0c04 */
[----:B------:R-:W-:Y:S02]  /*1dfd0*/  ISETP.GT.AND P0, PT, R222, R211, PT ;  /* 0x000000d3de00720c */ /* 0x000fe40003f04270 */
[----:B------:R-:W-:Y:S05]  /*1dfe0*/  @!P4 STS.128 [R219+0xd800], RZ ;  /* 0x00d800ffdb00c388 */ /* 0x000fea0000000c00 */
[----:B------:R-:W-:Y:S01]  /*1dff0*/  @!PT LDS RZ, [RZ] ;  /* 0x00000000fffff984 */ /* 0x000fe20000000800 */
[----:B------:R-:W-:Y:S01]  /*1e000*/  @!PT LDS RZ, [RZ] ;  /* 0x00000000fffff984 */ /* 0x000fe20000000800 */
[----:B------:R-:W-:Y:S01]  /*1e010*/  @!PT LDS RZ, [RZ] ;  /* 0x00000000fffff984 */ /* 0x000fe20000000800 */
[----:B------:R4:W-:Y:S05]  /*1e020*/  @P3 LDGSTS.E.BYPASS.LTC128B.128 [R219+0xf800], desc[UR10][R20.64+0x80] ;  /* 0x0f80008014db3fae */ /* 0x0009ea000b901d4a */
[----:B------:R-:W-:Y:S05]  /*1e030*/  @!P3 STS.128 [R219+0xf800], RZ ;  /* 0x00f800ffdb00b388 */ /* 0x000fea0000000c00 */
[----:B------:R-:W-:Y:S01]  /*1e040*/  @!PT LDS RZ, [RZ] ;  /* 0x00000000fffff984 */ /* 0x000fe20000000800 */
[----:B------:R-:W-:Y:S01]  /*1e050*/  @!PT LDS RZ, [RZ] ;  /* 0x00000000fffff984 */ /* 0x000fe20000000800 */
[----:B------:R-:W-:Y:S01]  /*1e060*/  @!PT LDS RZ, [RZ] ;  /* 0x00000000fffff984 */ /* 0x000fe20000000800 */
[----:B------:R5:W-:Y:S01]  /*1e070*/  @P2 LDGSTS.E.BYPASS.LTC128B.128 [R219+0x11800], desc[UR4][R28.64+0x100] ;  /* 0x118001001cdb2fae */ /* 0x000be2000b901d44 */
[----:B------:R-:W-:Y:S02]  /*1e080*/  R2UR UR4, R132 ;  /* 0x00000000840472ca */ /* 0x000fe400000e0000 */
[----:B------:R-:W-:Y:S02]  /*1e090*/  R2UR UR5, R133 ;  /* 0x00000000850572ca */ /* 0x000fe400000e0000 */
[----:B------:R-:W-:Y:S05]  /*1e0a0*/  @!P2 STS.128 [R219+0x11800], RZ ;  /* 0x011800ffdb00a388 */ /* 0x000fea0000000c00 */
[----:B------:R-:W-:Y:S05]  /*1e0b0*/  LDSM.16.M88.4 R32, [R202] ;  /* 0x00000000ca20783b */ /* 0x000fea0000000200 */
[----:B-1----:R-:W1:Y:S05]  /*1e0c0*/  LDSM.16.M88.4 R8, [R201+0x6000] ;  /* 0x00600000c908783b */ /* 0x002e6a0000000200 */
[----:B--2---:R-:W3:Y:S05]  /*1e0d0*/  LDSM.16.M88.4 R16, [R201+0x6800] ;  /* 0x00680000c910783b */ /* 0x004eea0000000200 */
        /* <DEDUP_REMOVED lines=23> */
[C---:B--2---:R-:W-:Y:S01]  /*1e250*/  HMMA.16816.F32 R4, R140.reuse, R144, R4 ;  /* 0x000000908c04723c */ /* 0x044fe20000001804 */
[----:B------:R-:W2:Y:S05]  /*1e260*/  LD.E R3, desc[UR4][R134.64+0x18c] ;  /* 0x00018c0486037980 */ /* 0x000eaa000c101900 */
        /* <DEDUP_REMOVED lines=12> */
[----:B------:R-:W3:Y:S05]  /*1e330*/  LDSM.16.M88.4 R156, [R201+0x8000] ;  /* 0x00800000c99c783b */ /* 0x000eea0000000200 */
[C---:B------:R-:W-:Y:S01]  /*1e340*/  HMMA.16816.F32 R8, R160.reuse, R166, R8 ;  /* 0x000000a6a008723c */ /* 0x040fe20000001808 */
[----:B------:R-:W-:Y:S05]  /*1e350*/  LDSM.16.M88.4 R164, [R201+0x9800] ;  /* 0x00980000c9a4783b */ /* 0x000fea0000000200 */
[C---:B----4-:R-:W-:Y:S06]  /*1e360*/  HMMA.16816.F32 R12, R160.reuse, R136, R12 ;  /* 0x00000088a00c723c */ /* 0x050fec000000180c */
        /* <DEDUP_REMOVED lines=30> */
[----:B------:R-:W-:Y:S05]  /*1e550*/  LDSM.16.M88.4 R160, [R197+0x2000] ;  /* 0x00200000c5a0783b */ /* 0x000fea0000000200 */
[C---:B------:R-:W-:Y:S06]  /*1e560*/  HMMA.16816.F32 R28, R152.reuse, R164, R28 ;  /* 0x000000a4981c723c */ /* 0x040fec000000181c */
[----:B------:R-:W-:Y:S01]  /*1e570*/  HMMA.16816.F32 R32, R152, R166, R32 ;  /* 0x000000a69820723c */ /* 0x000fe20000001820 */
[----:B------:R-:W5:Y:S05]  /*1e580*/  LDSM.16.M88.4 R152, [R196+0x9000] ;  /* 0x00900000c498783b */ /* 0x000f6a0000000200 */
[C---:B------:R-:W-:Y:S01]  /*1e590*/  HMMA.16816.F32 R4, R168.reuse, R172, R4 ;  /* 0x000000aca804723c */ /* 0x040fe20000001804 */
        /* <DEDUP_REMOVED lines=24> */
[----:B------:R-:W2:Y:S05]  /*1e720*/  LDSM.16.M88.4 R156, [R201+0xb800] ;  /* 0x00b80000c99c783b */ /* 0x000eaa0000000200 */
[C---:B------:R-:W-:Y:S01]  /*1e730*/  HMMA.16816.F32 R4, R160.reuse, R164, R4 ;  /* 0x000000a4a004723c */ /* 0x040fe20000001804 */
[----:B------:R-:W2:Y:S05]  /*1e740*/  LDSM.16.M88.4 R176, [R200+0x4000] ;  /* 0x00400000c8b0783b */ /* 0x000eaa0000000200 */
        /* <DEDUP_REMOVED lines=21> */
[C---:B--2---:R-:W-:Y:S06]  /*1e8a0*/  HMMA.16816.F32 R28, R168.reuse, R156, R28 ;  /* 0x0000009ca81c723c */ /* 0x044fec000000181c */
[----:B------:R-:W-:Y:S01]  /*1e8b0*/  HMMA.16816.F32 R32, R168, R158, R32 ;  /* 0x0000009ea820723c */ /* 0x000fe20000001820 */
[----:B------:R-:W2:Y:S05]  /*1e8c0*/  LDSM.16.M88.4 R156, [R196+0xb800] ;  /* 0x00b80000c49c783b */ /* 0x000eaa0000000200 */
[----:B------:R-:W2:Y:S01]  /*1e8d0*/  LDSM.16.M88.4 R168, [R197+0x4000] ;  /* 0x00400000c5a8783b */ /* 0x000ea20000000200 */
[C---:B------:R-:W-:Y:S06]  /*1e8e0*/  HMMA.16816.F32 R4, R176.reuse, R180, R4 ;  /* 0x000000b4b004723c */ /* 0x040fec0000001804 */
[C---:B------:R-:W-:Y:S06]  /*1e8f0*/  HMMA.16816.F32 R8, R176.reuse, R182, R8 ;  /* 0x000000b6b008723c */ /* 0x040fec0000001808 */
[C---:B-1----:R-:W-:Y:S06]  /*1e900*/  HMMA.16816.F32 R12, R176.reuse, R140, R12 ;  /* 0x0000008cb00c723c */ /* 0x042fec000000180c */
        /* <DEDUP_REMOVED lines=11> */
[C---:B------:R-:W-:Y:S06]  /*1e9c0*/  HMMA.16816.F32 R24, R160.reuse, R154, R24 ;  /* 0x0000009aa018723c */ /* 0x040fec0000001818 */
[C---:B--2---:R-:W-:Y:S06]  /*1e9d0*/  HMMA.16816.F32 R28, R160.reuse, R156, R28 ;  /* 0x0000009ca01c723c */ /* 0x044fec000000181c */
[----:B------:R-:W-:Y:S05]  /*1e9e0*/  HMMA.16816.F32 R32, R160, R158, R32 ;  /* 0x0000009ea020723c */ /* 0x000fea0000001820 */
[----:B------:R-:W-:Y:S01]  /*1e9f0*/  IMAD.MOV.U32 R156, RZ, RZ, R234 ;  /* 0x000000ffff9c7224 */ /* 0x000fe200078e00ea */
[C---:B------:R-:W-:Y:S05]  /*1ea00*/  HMMA.16816.F32 R4, R168.reuse, R172, R4 ;  /* 0x000000aca804723c */ /* 0x040fea0000001804 */
[----:B------:R-:W-:Y:S01]  /*1ea10*/  IMAD.MOV.U32 R157, RZ, RZ, R235 ;  /* 0x000000ffff9d7224 */ /* 0x000fe200078e00eb */
[C---:B------:R-:W-:Y:S06]  /*1ea20*/  HMMA.16816.F32 R8, R168.reuse, R174, R8 ;  /* 0x000000aea808723c */ /* 0x040fec0000001808 */
[C---:B-1----:R-:W-:Y:S06]  /*1ea30*/  HMMA.16816.F32 R12, R168.reuse, R136, R12 ;  /* 0x00000088a80c723c */ /* 0x042fec000000180c */
[C---:B------:R-:W-:Y:S06]  /*1ea40*/  HMMA.16816.F32 R16, R168.reuse, R138, R16 ;  /* 0x0000008aa810723c */ /* 0x040fec0000001810 */
[-C--:B------:R-:W-:Y:S01]  /*1ea50*/  FMUL.FTZ R141, R4, R3.reuse ;  /* 0x00000003048d7220 */ /* 0x080fe20000410000 */
[-C--:B------:R-:W-:Y:S01]  /*1ea60*/  FMUL.FTZ R143, R5, R3.reuse ;  /* 0x00000003058f7220 */ /* 0x080fe20000410000 */
[-C--:B------:R-:W-:Y:S03]  /*1ea70*/  FMUL.FTZ R145, R6, R3.reuse ;  /* 0x0000000306917220 */ /* 0x080fe60000410000 */
[-C--:B------:R-:W-:Y:S01]  /*1ea80*/  FMUL.FTZ R140, R7, R3.reuse ;  /* 0x00000003078c7220 */ /* 0x080fe20000410000 */
[----:B------:R-:W1:Y:S01]  /*1ea90*/  MUFU.TANH R141, R141 ;  /* 0x0000008d008d7308 */ /* 0x000e620000002400 */
[----:B------:R-:W2:Y:S01]  /*1eaa0*/  LDSM.16.M88.4 R4, [R192+0x5000] ;  /* 0x00500000c004783b */ /* 0x000ea20000000200 */
[-C--:B------:R-:W-:Y:S01]  /*1eab0*/  FMUL.FTZ R8, R8, R3.reuse ;  /* 0x0000000308087220 */ /* 0x080fe20000410000 */
[-C--:B------:R-:W-:Y:S01]  /*1eac0*/  FMUL.FTZ R9, R9, R3.reuse ;  /* 0x0000000309097220 */ /* 0x080fe20000410000 */
[-C--:B------:R-:W-:Y:S01]  /*1ead0*/  FMUL.FTZ R10, R10, R3.reuse ;  /* 0x000000030a0a7220 */ /* 0x080fe20000410000 */
[-C--:B------:R-:W-:Y:S01]  /*1eae0*/  FMUL.FTZ R11, R11, R3.reuse ;  /* 0x000000030b0b7220 */ /* 0x080fe20000410000 */
[-C--:B------:R-:W-:Y:S01]  /*1eaf0*/  FMUL.FTZ R12, R12, R3.reuse ;  /* 0x000000030c0c7220 */ /* 0x080fe20000410000 */
[-C--:B------:R-:W-:Y:S03]  /*1eb00*/  FMUL.FTZ R13, R13, R3.reuse ;  /* 0x000000030d0d7220 */ /* 0x080fe60000410000 */
[----:B------:R-:W3:Y:S01]  /*1eb10*/  MUFU.TANH R147, R8 ;  /* 0x0000000800937308 */ /* 0x000ee20000002400 */
[-C--:B------:R-:W-:Y:S01]  /*1eb20*/  FMUL.FTZ R14, R14, R3.reuse ;  /* 0x000000030e0e7220 */ /* 0x080fe20000410000 */
[-C--:B------:R-:W-:Y:S01]  /*1eb30*/  FMUL.FTZ R15, R15, R3.reuse ;  /* 0x000000030f0f7220 */ /* 0x080fe20000410000 */
[-C--:B------:R-:W-:Y:S01]  /*1eb40*/  FMUL.FTZ R161, R17, R3.reuse ;  /* 0x0000000311a17220 */ /* 0x080fe20000410000 */
[-C--:B------:R-:W-:Y:S01]  /*1eb50*/  FMUL.FTZ R17, R19, R3.reuse ;  /* 0x0000000313117220 */ /* 0x080fe20000410000 */
[-C--:B------:R-:W-:Y:S05]  /*1eb60*/  FMUL.FTZ R16, R16, R3.reuse ;  /* 0x0000000310107220 */ /* 0x080fea0000410000 */
[----:B------:R-:W4:Y:S10]  /*1eb70*/  MUFU.TANH R149, R9 ;  /* 0x0000000900957308 */ /* 0x000f340000002400 */
[----:B------:R-:W1:Y:S10]  /*1eb80*/  MUFU.TANH R151, R10 ;  /* 0x0000000a00977308 */ /* 0x000e740000002400 */
[----:B------:R5:W1:Y:S10]  /*1eb90*/  MUFU.TANH R139, R11 ;  /* 0x0000000b008b7308 */ /* 0x000a740000002400 */
[----:B------:R-:W1:Y:S01]  /*1eba0*/  MUFU.TANH R143, R143 ;  /* 0x0000008f008f7308 */ /* 0x000e620000002400 */
[C---:B--2---:R-:W-:Y:S06]  /*1ebb0*/  HMMA.16816.F32 R20, R168.reuse, R4, R20 ;  /* 0x00000004a814723c */ /* 0x044fec0000001814 */
[C---:B------:R-:W-:Y:S03]  /*1ebc0*/  HMMA.16816.F32 R24, R168.reuse, R6, R24 ;  /* 0x00000006a818723c */ /* 0x040fe60000001818 */
[----:B------:R-:W2:Y:S01]  /*1ebd0*/  MUFU.TANH R145, R145 ;  /* 0x0000009100917308 */ /* 0x000ea20000002400 */
[----:B-----5:R-:W5:Y:S01]  /*1ebe0*/  LDSM.16.M88.4 R8, [R192+0x5800] ;  /* 0x00580000c008783b */ /* 0x020f620000000200 */
[-C--:B------:R-:W-:Y:S01]  /*1ebf0*/  FMUL.FTZ R5, R18, R3.reuse ;  /* 0x0000000312057220 */ /* 0x080fe20000410000 */
[----:B------:R-:W-:Y:S07]  /*1ec00*/  DEPBAR.LE SB0, 0x0 ;  /* 0x000080000000791a */ /* 0x000fee0000000000 */
[----:B------:R1:W1:Y:S01]  /*1ec10*/  MUFU.TANH R137, R140 ;  /* 0x0000008c00897308 */ /* 0x0002620000002400 */
[----:B------:R-:W-:Y:S09]  /*1ec20*/  BAR.SYNC.DEFER_BLOCKING 0x0 ;  /* 0x0000000000007b1d */ /* 0x000ff20000010000 */
[----:B------:R1:W1:Y:S01]  /*1ec30*/  MUFU.TANH R153, R12 ;  /* 0x0000000c00997308 */ /* 0x0002620000002400 */
[-C--:B------:R-:W-:Y:S01]  /*1ec40*/  FMUL.FTZ R19, R23, R3.reuse ;  /* 0x0000000317137220 */ /* 0x080fe20000410000 */
[-C--:B------:R-:W-:Y:S01]  /*1ec50*/  FMUL.FTZ R20, R20, R3.reuse ;  /* 0x0000000314147220 */ /* 0x080fe20000410000 */
[-C--:B------:R-:W-:Y:S01]  /*1ec60*/  FMUL.FTZ R21, R21, R3.reuse ;  /* 0x0000000315157220 */ /* 0x080fe20000410000 */
[-C--:B------:R-:W-:Y:S01]  /*1ec70*/  FMUL.FTZ R7, R22, R3.reuse ;  /* 0x0000000316077220 */ /* 0x080fe20000410000 */
[-C--:B------:R-:W-:Y:S01]  /*1ec80*/  FMUL.FTZ R24, R24, R3.reuse ;  /* 0x0000000318187220 */ /* 0x080fe20000410000 */
[-C--:B------:R-:W-:Y:S04]  /*1ec90*/  FMUL.FTZ R25, R25, R3.reuse ;  /* 0x0000000319197220 */ /* 0x080fe80000410000 */
[----:B------:R-:W1:Y:S01]  /*1eca0*/  MUFU.TANH R13, R13 ;  /* 0x0000000d000d7308 */ /* 0x000e620000002400 */
[-C--:B------:R-:W-:Y:S09]  /*1ecb0*/  FMUL.FTZ R23, R26, R3.reuse ;  /* 0x000000031a177220 */ /* 0x080ff20000410000 */
[----:B------:R1:W1:Y:S10]  /*1ecc0*/  MUFU.TANH R155, R14 ;  /* 0x0000000e009b7308 */ /* 0x0002740000002400 */
[----:B------:R-:W1:Y:S01]  /*1ecd0*/  MUFU.TANH R15, R15 ;  /* 0x0000000f000f7308 */ /* 0x000e620000002400 */
[C---:B-----5:R-:W-:Y:S06]  /*1ece0*/  HMMA.16816.F32 R28, R168.reuse, R8, R28 ;  /* 0x00000008a81c723c */ /* 0x060fec000000181c */
[----:B------:R-:W-:Y:S03]  /*1ecf0*/  HMMA.16816.F32 R32, R168, R10, R32 ;  /* 0x0000000aa820723c */ /* 0x000fe60000001820 */
[----:B------:R1:W1:Y:S02]  /*1ed00*/  MUFU.TANH R159, R16 ;  /* 0x00000010009f7308 */ /* 0x0002640000002400 */
[-C--:B------:R-:W-:Y:S08]  /*1ed10*/  FMUL.FTZ R9, R27, R3.reuse ;  /* 0x000000031b097220 */ /* 0x080ff00000410000 */
[----:B------:R-:W1:Y:S10]  /*1ed20*/  MUFU.TANH R161, R161 ;  /* 0x000000a100a17308 */ /* 0x000e740000002400 */
[----:B------:R-:W1:Y:S01]  /*1ed30*/  MUFU.TANH R5, R5 ;  /* 0x0000000500057308 */ /* 0x000e620000002400 */
[-C--:B------:R-:W-:Y:S01]  /*1ed40*/  FMUL.FTZ R171, R29, R3.reuse ;  /* 0x000000031dab7220 */ /* 0x080fe20000410000 */
[-C--:B------:R-:W-:Y:S01]  /*1ed50*/  FMUL.FTZ R28, R28, R3.reuse ;  /* 0x000000031c1c7220 */ /* 0x080fe20000410000 */
[-C--:B------:R-:W-:Y:S01]  /*1ed60*/  FMUL.FTZ R29, R30, R3.reuse ;  /* 0x000000031e1d7220 */ /* 0x080fe20000410000 */
[-C--:B------:R-:W-:Y:S01]  /*1ed70*/  FMUL.FTZ R31, R31, R3.reuse ;  /* 0x000000031f1f7220 */ /* 0x080fe20000410000 */
[-C--:B------:R-:W-:Y:S05]  /*1ed80*/  FMUL.FTZ R32, R32, R3.reuse ;  /* 0x0000000320207220 */ /* 0x080fea0000410000 */
[----:B------:R-:W1:Y:S01]  /*1ed90*/  MUFU.TANH R17, R17 ;  /* 0x0000001100117308 */ /* 0x000e620000002400 */
[-C--:B------:R-:W-:Y:S01]  /*1eda0*/  FMUL.FTZ R33, R33, R3.reuse ;  /* 0x0000000321217220 */ /* 0x080fe20000410000 */
[-C--:B------:R-:W-:Y:S01]  /*1edb0*/  FMUL.FTZ R11, R34, R3.reuse ;  /* 0x00000003220b7220 */ /* 0x080fe20000410000 */
[----:B------:R-:W-:Y:S07]  /*1edc0*/  FMUL.FTZ R3, R35, R3 ;  /* 0x0000000323037220 */ /* 0x000fee0000410000 */
[----:B------:R1:W1:Y:S10]  /*1edd0*/  MUFU.TANH R163, R20 ;  /* 0x0000001400a37308 */ /* 0x0002740000002400 */
[----:B------:R-:W1:Y:S10]  /*1ede0*/  MUFU.TANH R21, R21 ;  /* 0x0000001500157308 */ /* 0x000e740000002400 */
[----:B------:R-:W1:Y:S10]  /*1edf0*/  MUFU.TANH R7, R7 ;  /* 0x0000000700077308 */ /* 0x000e740000002400 */
[----:B------:R-:W1:Y:S10]  /*1ee00*/  MUFU.TANH R19, R19 ;  /* 0x0000001300137308 */ /* 0x000e740000002400 */
[----:B------:R1:W1:Y:S10]  /*1ee10*/  MUFU.TANH R165, R24 ;  /* 0x0000001800a57308 */ /* 0x0002740000002400 */
[----:B------:R-:W1:Y:S10]  /*1ee20*/  MUFU.TANH R25, R25 ;  /* 0x0000001900197308 */ /* 0x000e740000002400 */
[----:B------:R-:W1:Y:S10]  /*1ee30*/  MUFU.TANH R23, R23 ;  /* 0x0000001700177308 */ /* 0x000e740000002400 */
[----:B------:R-:W1:Y:S10]  /*1ee40*/  MUFU.TANH R9, R9 ;  /* 0x0000000900097308 */ /* 0x000e740000002400 */
[----:B------:R1:W1:Y:S10]  /*1ee50*/  MUFU.TANH R173, R28 ;  /* 0x0000001c00ad7308 */ /* 0x0002740000002400 */
[----:B------:R-:W1:Y:S10]  /*1ee60*/  MUFU.TANH R171, R171 ;  /* 0x000000ab00ab7308 */ /* 0x000e740000002400 */
[----:B------:R-:W1:Y:S10]  /*1ee70*/  MUFU.TANH R29, R29 ;  /* 0x0000001d001d7308 */ /* 0x000e740000002400 */
[----:B------:R1:W1:Y:S10]  /*1ee80*/  MUFU.TANH R169, R31 ;  /* 0x0000001f00a97308 */ /* 0x0002740000002400 */
[----:B------:R1:W1:Y:S10]  /*1ee90*/  MUFU.TANH R175, R32 ;  /* 0x0000002000af7308 */ /* 0x0002740000002400 */
[----:B------:R1:W1:Y:S10]  /*1eea0*/  MUFU.TANH R179, R33 ;  /* 0x0000002100b37308 */ /* 0x0002740000002400 */
[----:B------:R-:W1:Y:S10]  /*1eeb0*/  MUFU.TANH R11, R11 ;  /* 0x0000000b000b7308 */ /* 0x000e740000002400 */
[----:B------:R-:W1:Y:S01]  /*1eec0*/  MUFU.TANH R3, R3 ;  /* 0x0000000300037308 */ /* 0x000e620000002400 */
[----:B--234-:R-:W-:Y:S05]  /*1eed0*/  @!P0 BRA `(.L_x_7391) ;  /* 0x0000000c00108947 */ /* 0x01cfea0003800000 */
[----:B------:R-:W-:Y:S01]  /*1eee0*/  ISETP.NE.U32.AND P0, PT, R220, RZ, PT ;  /* 0x000000ffdc00720c */ /* 0x000fe20003f05070 */
[----:B------:R-:W-:Y:S03]  /*1eef0*/  BSSY B0, `(.L_x_7392) ;  /* 0x0000051000007945 */ /* 0x000fe60003800000 */
[----:B------:R-:W-:Y:S11]  /*1ef00*/  ISETP.NE.AND.EX P0, PT, R221, RZ, PT, P0 ;  /* 0x000000ffdd00720c */ /* 0x000ff60003f05300 */
[----:B------:R-:W-:Y:S02]  /*1ef10*/  @!UPT UIADD3 URZ, URZ, URZ, URZ ;  /* 0x0000003f3f3ff290 */ /* 0x000fe4000fffe03f */
[----:B------:R-:W-:Y:S05]  /*1ef20*/  @!P0 BRA `(.L_x_7393) ;  /* 0x00000004001c8947 */ /* 0x000fea0003800000 */
[C---:B------:R-:W-:Y:S02]  /*1ef30*/  R2UR UR4, R132.reuse ;  /* 0x00000000840472ca */ /* 0x040fe400000e0000 */
        /* <DEDUP_REMOVED lines=18> */
[C---:B------:R-:W-:Y:S01]  /*1f060*/  VIADD R12, R4.reuse, 0xffffffc0 ;  /* 0xffffffc0040c7836 */ /* 0x040fe20000000000 */
[----:B------:R-:W-:Y:S02]  /*1f070*/  IABS R8, R4 ;  /* 0x0000000400087213 */ /* 0x000fe40000000000 */
[----:B------:R-:W-:Y:S01]  /*1f080*/  LOP3.LUT R4, R4, R33, RZ, 0x3c, !PT ;  /* 0x0000002104047212 */ /* 0x000fe200078e3cff */
[--C-:B-1----:R-:W-:Y:S02]  /*1f090*/  IMAD.MOV R6, RZ, RZ, -R35.reuse ;  /* 0x000000ffff067224 */ /* 0x102fe400078e0a23 */
[----:B------:R-:W-:Y:S02]  /*1f0a0*/  IMAD.MOV.U32 R34, RZ, RZ, RZ ;  /* 0x000000ffff227224 */ /* 0x000fe400078e00ff */
[----:B------:R-:W-:Y:S01]  /*1f0b0*/  IMAD R167, R6, R31, RZ ;  /* 0x0000001f06a77224 */ /* 0x000fe200078e02ff */
[----:B------:R-:W-:Y:S02]  /*1f0c0*/  IABS R6, R12 ;  /* 0x0000000c00067213 */ /* 0x000fe40000000000 */
[----:B------:R-:W-:Y:S01]  /*1f0d0*/  LOP3.LUT R12, R12, R33, RZ, 0x3c, !PT ;  /* 0x000000210c0c7212 */ /* 0x000fe200078e3cff */
        /* <DEDUP_REMOVED lines=15> */
[----:B------:R-:W-:Y:S02]  /*1f1d0*/  ISETP.GE.AND P1, PT, R4, RZ, PT ;  /* 0x000000ff0400720c */ /* 0x000fe40003f26270 */
[----:B------:R-:W-:Y:S05]  /*1f1e0*/  LOP3.LUT R31, RZ, R33, RZ, 0x33, !PT ;  /* 0x00000021ff1f7212 */ /* 0x000fea00078e33ff */
[----:B------:R-:W-:Y:S01]  /*1f1f0*/  @P5 VIADD R10, R10, 0x1 ;  /* 0x000000010a0a5836 */ /* 0x000fe20000000000 */
[----:B------:R-:W-:Y:S01]  /*1f200*/  ISETP.NE.AND P5, PT, R33, RZ, PT ;  /* 0x000000ff2100720c */ /* 0x000fe20003fa5270 */
        /* <DEDUP_REMOVED lines=25> */
.L_x_7393:
[----:B------:R-:W-:Y:S02]  /*1f3a0*/  R2UR UR4, R132 ;  /* 0x00000000840472ca */ /* 0x000fe400000e0000 */
[----:B------:R-:W-:Y:S11]  /*1f3b0*/  R2UR UR5, R133 ;  /* 0x00000000850572ca */ /* 0x000ff600000e0000 */
[----:B------:R-:W-:Y:S02]  /*1f3c0*/  @!UPT UIADD3 URZ, URZ, URZ, URZ ;  /* 0x0000003f3f3ff290 */ /* 0x000fe4000fffe03f */
[----:B-1----:R-:W2:Y:S02]  /*1f3d0*/  LD.E R32, desc[UR4][R134.64+0x38] ;  /* 0x0000380486207980 */ /* 0x002ea4000c101900 */
[----:B--2---:R-:W-:Y:S05]  /*1f3e0*/  IMAD.U32 R32, R32, -0x40, RZ ;  /* 0xffffffc020207824 */ /* 0x004fea00078e00ff */
[----:B------:R-:W-:Y:S02]  /*1f3f0*/  SHF.R.S32.HI R27, RZ, 0x1f, R32 ;  /* 0x0000001fff1b7819 */ /* 0x000fe40000011420 */
.L_x_7394:
[----:B------:R-:W-:Y:S05]  /*1f400*/  BSYNC B0 ;  /* 0x0000000000007941 */ /* 0x000fea0003800000 */
.L_x_7392:
[----:B------:R-:W-:Y:S02]  /*1f410*/  @P4 R2UR UR4, R132 ;  /* 0x00000000840442ca */ /* 0x000fe400000e0000 */
[C---:B------:R-:W-:Y:S02]  /*1f420*/  @P4 R2UR UR5, R133.reuse ;  /* 0x00000000850542ca */ /* 0x040fe400000e0000 */
[-C--:B------:R-:W-:Y:S02]  /*1f430*/  LEA R166, P0, R32, R212.reuse, 0x1 ;  /* 0x000000d420a67211 */ /* 0x080fe400078008ff */
[----:B------:R-:W-:Y:S02]  /*1f440*/  @P3 R2UR UR10, R132 ;  /* 0x00000000840a32ca */ /* 0x000fe400000e0000 */
[----:B------:R-:W-:Y:S02]  /*1f450*/  LEA.HI.X R167, R32, R213, R27, 0x1, P0 ;  /* 0x000000d520a77211 */ /* 0x000fe400000f0c1b */
[C---:B------:R-:W-:Y:S02]  /*1f460*/  @P3 R2UR UR11, R133.reuse ;  /* 0x00000000850b32ca */ /* 0x040fe400000e0000 */
[C---:B------:R-:W-:Y:S02]  /*1f470*/  @P4 R2UR UR14, R132.reuse ;  /* 0x00000000840e42ca */ /* 0x040fe400000e0000 */
[C---:B------:R-:W-:Y:S01]  /*1f480*/  @P4 R2UR UR15, R133.reuse ;  /* 0x00000000850f42ca */ /* 0x040fe200000e0000 */
[----:B------:R-:W-:Y:S01]  /*1f490*/  @!PT LDS RZ, [RZ] ;  /* 0x00000000fffff984 */ /* 0x000fe20000000800 */
[----:B------:R-:W-:Y:S01]  /*1f4a0*/  @!PT LDS RZ, [RZ] ;  /* 0x00000000fffff984 */ /* 0x000fe20000000800 */
[----:B------:R-:W-:Y:S01]  /*1f4b0*/  @!PT LDS RZ, [RZ] ;  /* 0x00000000fffff984 */ /* 0x000fe20000000800 */
[----:B------:R2:W-:Y:S01]  /*1f4c0*/  @P4 LDGSTS.E.BYPASS.LTC128B.128 [R219+0x6000], desc[UR4][R166.64] ;  /* 0x06000000a6db4fae */ /* 0x0005e2000b901d44 */
[C---:B------:R-:W-:Y:S02]  /*1f4d0*/  @P2 R2UR UR4, R132.reuse ;  /* 0x00000000840422ca */ /* 0x040fe400000e0000 */
[C---:B------:R-:W-:Y:S01]  /*1f4e0*/  @P2 R2UR UR5, R133.reuse ;  /* 0x00000000850522ca */ /* 0x040fe200000e0000 */
[----:B------:R2:W-:Y:S01]  /*1f4f0*/  @!P4 STS.128 [R219+0x6000], RZ ;  /* 0x006000ffdb00c388 */ /* 0x0005e20000000c00 */
[----:B------:R-:W-:Y:S02]  /*1f500*/  @P3 R2UR UR12, R132 ;  /* 0x00000000840c32ca */ /* 0x000fe400000e0000 */
[----:B------:R-:W-:Y:S01]  /*1f510*/  @P3 R2UR UR13, R133 ;  /* 0x00000000850d32ca */ /* 0x000fe200000e0000 */
[----:B------:R-:W-:Y:S01]  /*1f520*/  @!PT LDS RZ, [RZ] ;  /* 0x00000000fffff984 */ /* 0x000fe20000000800 */
[----:B------:R-:W-:Y:S01]  /*1f530*/  @!PT LDS RZ, [RZ] ;  /* 0x00000000fffff984 */ /* 0x000fe20000000800 */
[----:B------:R-:W-:Y:S01]  /*1f540*/  @!PT LDS RZ, [RZ] ;  /* 0x00000000fffff984 */ /* 0x000fe20000000800 */
[----:B------:R2:W-:Y:S01]  /*1f550*/  @P3 LDGSTS.E.BYPASS.LTC128B.128 [R219+0x8000], desc[UR10][R166.64+0x80] ;  /* 0x08000080a6db3fae */ /* 0x0005e2000b901d4a */
[----:B------:R-:W-:Y:S02]  /*1f560*/  IADD3 R31, P0, R32, R209, RZ ;  /* 0x000000d1201f7210 */ /* 0x000fe40007f1e0ff */
[C---:B------:R-:W-:Y:S01]  /*1f570*/  @P2 R2UR UR10, R132.reuse ;  /* 0x00000000840a22ca */ /* 0x040fe200000e0000 */
[----:B------:R2:W-:Y:S01]  /*1f580*/  @!P3 STS.128 [R219+0x8000], RZ ;  /* 0x008000ffdb00b388 */ /* 0x0005e20000000c00 */
[-C--:B------:R-:W-:Y:S01]  /*1f590*/  @P4 LEA R34, P6, R31, R212.reuse, 0x1 ;  /* 0x000000d41f224211 */ /* 0x080fe200078c08ff */
[----:B------:R-:W-:Y:S01]  /*1f5a0*/  IMAD.X R6, R27, 0x1, R210, P0 ;  /* 0x000000011b067824 */ /* 0x000fe200000e06d2 */
[-C--:B------:R-:W-:Y:S01]  /*1f5b0*/  @P3 LEA R32, P1, R31, R212.reuse, 0x1 ;  /* 0x000000d41f203211 */ /* 0x080fe200078208ff */
[----:B------:R-:W-:Y:S01]  /*1f5c0*/  @!PT LDS RZ, [RZ] ;  /* 0x00000000fffff984 */ /* 0x000fe20000000800 */
[----:B------:R-:W-:Y:S01]  /*1f5d0*/  @!PT LDS RZ, [RZ] ;  /* 0x00000000fffff984 */ /* 0x000fe20000000800 */
[----:B------:R-:W-:Y:S01]  /*1f5e0*/  @!PT LDS RZ, [RZ] ;  /* 0x00000000fffff984 */ /* 0x000fe20000000800 */
[----:B------:R2:W-:Y:S01]  /*1f5f0*/  @P2 LDGSTS.E.BYPASS.LTC128B.128 [R219+0xa000], desc[UR4][R166.64+0x100] ;  /* 0x0a000100a6db2fae */ /* 0x0005e2000b901d44 */
[----:B------:R-:W-:Y:S02]  /*1f600*/  @P2 R2UR UR11, R133 ;  /* 0x00000000850b22ca */ /* 0x000fe400000e0000 */
[CCC-:B------:R-:W-:Y:S01]  /*1f610*/  @P4 LEA.HI.X R35, R31.reuse, R213.reuse, R6.reuse, 0x1, P6 ;  /* 0x000000d51f234211 */ /* 0x1c0fe200030f0c06 */
[----:B------:R2:W-:Y:S01]  /*1f620*/  @!P2 STS.128 [R219+0xa000], RZ ;  /* 0x00a000ffdb00a388 */ /* 0x0005e20000000c00 */
[C-C-:B------:R-:W-:Y:S02]  /*1f630*/  @P3 LEA.HI.X R33, R31.reuse, R213, R6.reuse, 0x1, P1 ;  /* 0x000000d51f213211 */ /* 0x140fe400008f0c06 */
[-C--:B------:R-:W-:Y:S01]  /*1f640*/  @P2 LEA R30, P0, R31, R212.reuse, 0x1 ;  /* 0x000000d41f1e2211 */ /* 0x080fe200078008ff */
        /* <DEDUP_REMOVED lines=13> */
[C---:B------:R-:W-:Y:S02]  /*1f720*/  IADD3 R27, P5, R31.reuse, R209, RZ ;  /* 0x000000d11f1b7210 */ /* 0x040fe40007fbe0ff */
[-C--:B------:R-:W-:Y:S01]  /*1f730*/  @P2 LEA.HI.X R31, R31, R213.reuse, R6, 0x1, P0 ;  /* 0x000000d51f1f2211 */ /* 0x080fe200000f0c06 */
[----:B------:R2:W-:Y:S01]  /*1f740*/  @!P3 STS.128 [R219+0x8800], RZ ;  /* 0x008800ffdb00b388 */ /* 0x0005e20000000c00 */
[CC--:B------:R-:W-:Y:S01]  /*1f750*/  @P4 LEA R180, P6, R27.reuse, R212.reuse, 0x1 ;  /* 0x000000d41bb44211 */ /* 0x0c0fe200078c08ff */
[----:B------:R-:W-:Y:S01]  /*1f760*/  IMAD.X R6, R6, 0x1, R210, P5 ;  /* 0x0000000106067824 */ /* 0x000fe200028e06d2 */
[CC--:B------:R-:W-:Y:S01]  /*1f770*/  @P3 LEA R176, P1, R27.reuse, R212.reuse, 0x1 ;  /* 0x000000d41bb03211 */ /* 0x0c0fe200078208ff */
[----:B------:R-:W-:Y:S01]  /*1f780*/  @!PT LDS RZ, [RZ] ;  /* 0x00000000fffff984 */ /* 0x000fe20000000800 */
[----:B------:R-:W-:Y:S01]  /*1f790*/  @!PT LDS RZ, [RZ] ;  /* 0x00000000fffff984 */ /* 0x000fe20000000800 */
[----:B------:R-:W-:Y:S01]  /*1f7a0*/  @!PT LDS RZ, [RZ] ;  /* 0x00000000fffff984 */ /* 0x000fe20000000800 */
[----:B------:R2:W-:Y:S01]  /*1f7b0*/  @P2 LDGSTS.E.BYPASS.LTC128B.128 [R219+0xa800], desc[UR10][R30.64+0x100] ;  /* 0x0a8001001edb2fae */ /* 0x0005e2000b901d4a */
[C---:B------:R-:W-:Y:S02]  /*1f7c0*/  @P2 R2UR UR14, R132.reuse ;  /* 0x00000000840e22ca */ /* 0x040fe400000e0000 */
[CCC-:B------:R-:W-:Y:S01]  /*1f7d0*/  @P4 LEA.HI.X R181, R27.reuse, R213.reuse, R6.reuse, 0x1, P6 ;  /* 0x000000d51bb54211 */ /* 0x1c0fe200030f0c06 */
[----:B------:R2:W-:Y:S01]  /*1f7e0*/  @!P2 STS.128 [R219+0xa800], RZ ;  /* 0x00a800ffdb00a388 */ /* 0x0005e20000000c00 */
[--C-:B------:R-:W-:Y:S02]  /*1f7f0*/  @P3 LEA.HI.X R177, R27, R213, R6.reuse, 0x1, P1 ;  /* 0x000000d51bb13211 */ /* 0x100fe400008f0c06 */
[----:B------:R-:W-:Y:S01]  /*1f800*/  @P2 R2UR UR15, R133 ;  /* 0x00000000850f22ca */ /* 0x000fe200000e0000 */
[----:B------:R-:W-:Y:S01]  /*1f810*/  @!PT LDS RZ, [RZ] ;  /* 0x00000000fffff984 */ /* 0x000fe20000000800 */
[----:B------:R-:W-:Y:S01]  /*1f820*/  @!PT LDS RZ, [RZ] ;  /* 0x00000000fffff984 */ /* 0x000fe20000000800 */
[----:B------:R-:W-:Y:S01]  /*1f830*/  @!PT LDS RZ, [RZ] ;  /* 0x00000000fffff984 */ /* 0x000fe20000000800 */
[----:B------:R2:W-:Y:S01]  /*1f840*/  @P4 LDGSTS.E.BYPASS.LTC128B.128 [R219+0x7000], desc[UR4][R180.64] ;  /* 0x07000000b4db4fae */ /* 0x0005e2000b901d44 */
[-C--:B------:R-:W-:Y:S02]  /*1f850*/  @P2 LEA R26, P0, R27, R212.reuse, 0x1 ;  /* 0x000000d41b1a2211 */ /* 0x080fe400078008ff */
        /* <DEDUP_REMOVED lines=11> */
[C---:B------:R-:W-:Y:S01]  /*1f910*/  @P3 R2UR UR11, R133.reuse ;  /* 0x00000000850b32ca */ /* 0x040fe200000e0000 */
        /* <DEDUP_REMOVED lines=9> */
[-C--:B------:R-:W-:Y:S02]  /*1f9b0*/  @P3 LEA.HI.X R183, R4, R213.reuse, R6, 0x1, P1 ;  /* 0x000000d504b73211 */ /* 0x080fe400008f0c06 */
[----:B------:R-:W-:Y:S01]  /*1f9c0*/  @P2 R2UR UR4, R132 ;  /* 0x00000000840422ca */ /* 0x000fe200000e0000 */
[----:B------:R-:W-:Y:S01]  /*1f9d0*/  @!PT LDS RZ, [RZ] ;  /* 0x00000000fffff984 */ /* 0x000fe20000000800 */
[----:B------:R-:W-:Y:S01]  /*1f9e0*/  @!PT LDS RZ, [RZ] ;  /* 0x00000000fffff984 */ /* 0x000fe20000000800 */
[----:B------:R-:W-:Y:S01]  /*1f9f0*/  @!PT LDS RZ, [RZ] ;  /* 0x00000000fffff984 */ /* 0x000fe20000000800 */
[----:B------:R2:W-:Y:S01]  /*1fa00*/  @P4 LDGSTS.E.BYPASS.LTC128B.128 [R219+0x7800], desc[UR12][R234.64] ;  /* 0x07800000eadb4fae */ /* 0x0005e2000b901d4c */
[----:B------:R-:W-:Y:S02]  /*1fa10*/  @P2 R2UR UR5, R133 ;  /* 0x00000000850522ca */ /* 0x000fe400000e0000 */
[C---:B------:R-:W-:Y:S01]  /*1fa20*/  @P2 LEA R236, P0, R4.reuse, R212, 0x1 ;  /* 0x000000d404ec2211 */ /* 0x040fe200078008ff */
[----:B------:R2:W-:Y:S01]  /*1fa30*/  @!P4 STS.128 [R219+0x7800], RZ ;  /* 0x007800ffdb00c388 */ /* 0x0005e20000000c00 */
[----:B------:R-:W-:Y:S02]  /*1fa40*/  IMAD.MOV.U32 R212, RZ, RZ, R166 ;  /* 0x000000ffffd47224 */ /* 0x000fe400078e00a6 */
        /* <DEDUP_REMOVED lines=12> */
[----:B------:R-:W0:Y:S02]  /*1fb10*/  LDGDEPBAR ;  /* 0x00000000000079af */ /* 0x000e240000000000 */
.L_x_7391:
[----:B------:R-:W-:Y:S05]  /*1fb20*/  BSYNC B1 ;  /* 0x0000000000017941 */ /* 0x000fea0003800000 */
.L_x_7390:
[----:B------:R-:W-:Y:S01]  /*1fb30*/  R2UR UR4, R132 ;  /* 0x00000000840472ca */ /* 0x000fe200000e0000 */
[----:B--2---:R-:W2:Y:S01]  /*1fb40*/  S2R R27, SR_TID.X ;  /* 0x00000000001b7919 */ /* 0x004ea20000002100 */
[----:B------:R-:W-:Y:S11]  /*1fb50*/  R2UR UR5, R133 ;  /* 0x00000000850572ca */ /* 0x000ff600000e0000 */
[----:B------:R-:W-:Y:S02]  /*1fb60*/  @!UPT UIADD3 URZ, URZ, URZ, URZ ;  /* 0x0000003f3f3ff290 */ /* 0x000fe4000fffe03f */
[----:B------:R3:W4:Y:S01]  /*1fb70*/  LD.E R133, desc[UR4][R134.64+0xdc] ;  /* 0x0000dc0486857980 */ /* 0x000722000c101900 */
[----:B--2---:R-:W-:Y:S05]  /*1fb80*/  IMAD.SHL.U32 R27, R27, 0x2, RZ ;  /* 0x000000021b1b7824 */ /* 0x004fea00078e00ff */
[----:B------:R-:W-:Y:S05]  /*1fb90*/  LOP3.LUT R27, R27, 0x6, RZ, 0xc0, !PT ;  /* 0x000000061b1b7812 */ /* 0x000fea00078ec0ff */
[----:B------:R-:W-:Y:S04]  /*1fba0*/  IMAD R4, R222, 0x40, R27 ;  /* 0x00000040de047824 */ /* 0x000fe800078e021b */
[----:B------:R-:W-:Y:S01]  /*1fbb0*/  IMAD.IADD R6, R227, 0x1, -R4 ;  /* 0x00000001e3067824 */ /* 0x000fe200078e0a04 */
[----:B------:R-:W-:Y:S01]  /*1fbc0*/  IADD3 R22, R225, -R4, RZ ;  /* 0x80000004e1167210 */ /* 0x000fe20007ffe0ff */
[C---:B------:R-:W-:Y:S01]  /*1fbd0*/  VIADD R8, R4.reuse, 0x9 ;  /* 0x0000000904087836 */ /* 0x040fe20000000000 */
[C---:B------:R-:W-:Y:S01]  /*1fbe0*/  ISETP.GE.AND P0, PT, R4.reuse, R230, PT ;  /* 0x000000e60400720c */ /* 0x040fe20003f06270 */
[C---:B-1----:R-:W-:Y:S01]  /*1fbf0*/  VIADD R12, R4.reuse, 0x1 ;  /* 0x00000001040c7836 */ /* 0x042fe20000000000 */
[----:B------:R-:W-:Y:S01]  /*1fc00*/  IABS R6, R6 ;  /* 0x0000000600067213 */ /* 0x000fe20000000000 */
[C---:B------:R-:W-:Y:S01]  /*1fc10*/  IMAD.IADD R16, R227.reuse, 0x1, -R8 ;  /* 0x00000001e3107824 */ /* 0x040fe200078e0a08 */
[----:B------:R-:W-:Y:S01]  /*1fc20*/  IABS R22, R22 ;  /* 0x0000001600167213 */ /* 0x000fe20000000000 */
[C---:B------:R-:W-:Y:S01]  /*1fc30*/  IMAD.IADD R20, R227.reuse, 0x1, -R12 ;  /* 0x00000001e3147824 */ /* 0x040fe200078e0a0c */
[----:B------:R-:W-:Y:S01]  /*1fc40*/  I2FP.F32.S32 R6, R6 ;  /* 0x0000000600067245 */ /* 0x000fe20000201400 */
[----:B------:R-:W-:Y:S01]  /*1fc50*/  VIADD R10, R4, 0x8 ;  /* 0x00000008040a7836 */ /* 0x000fe20000000000 */
[----:B------:R-:W-:Y:S02]  /*1fc60*/  IABS R16, R16 ;  /* 0x0000001000107213 */ /* 0x000fe40000000000 */
[----:B------:R-:W-:Y:S01]  /*1fc70*/  I2FP.F32.S32 R22, R22 ;  /* 0x0000001600167245 */ /* 0x000fe20000201400 */
[----:B------:R-:W-:Y:S01]  /*1fc80*/  FFMA.FTZ R141, -R224, R6, R141 ;  /* 0x00000006e08d7223 */ /* 0x000fe2000001018d */
[----:B------:R-:W-:Y:S01]  /*1fc90*/  IADD3 R6, R4, 0x10, RZ ;  /* 0x0000001004067810 */ /* 0x000fe20007ffe0ff */
[C---:B------:R-:W-:Y:S01]  /*1fca0*/  IMAD.IADD R18, R227.reuse, 0x1, -R10 ;  /* 0x00000001e3127824 */ /* 0x040fe200078e0a0a */
[----:B------:R-:W-:Y:S01]  /*1fcb0*/  I2FP.F32.S32 R16, R16 ;  /* 0x0000001000107245 */ /* 0x000fe20000201400 */
[C---:B------:R-:W-:Y:S01]  /*1fcc0*/  FFMA.FTZ R145, -R224.reuse, R22, R145 ;  /* 0x00000016e0917223 */ /* 0x040fe20000010191 */
[----:B------:R-:W-:Y:S02]  /*1fcd0*/  IADD3 R14, R227, -R6, RZ ;  /* 0x80000006e30e7210 */ /* 0x000fe40007ffe0ff */
[----:B------:R-:W-:Y:S01]  /*1fce0*/  IABS R20, R20 ;  /* 0x0000001400147213 */ /* 0x000fe20000000000 */
[----:B------:R-:W-:Y:S01]  /*1fcf0*/  FFMA.FTZ R149, -R224, R16, R149 ;  /* 0x00000010e0957223 */ /* 0x000fe20000010195 */
[----:B------:R-:W-:Y:S01]  /*1fd00*/  IABS R14, R14 ;  /* 0x0000000e000e7213 */ /* 0x000fe20000000000 */
[----:B------:R-:W-:Y:S01]  /*1fd10*/  VIADD R16, R4, 0x18 ;  /* 0x0000001804107836 */ /* 0x000fe20000000000 */
[C---:B------:R-:W-:Y:S02]  /*1fd20*/  ISETP.GE.AND P2, PT, R12.reuse, R230, PT ;  /* 0x000000e60c00720c */ /* 0x040fe40003f46270 */
[----:B------:R-:W-:Y:S02]  /*1fd30*/  I2FP.F32.S32 R14, R14 ;  /* 0x0000000e000e7245 */ /* 0x000fe40000201400 */
[-C--:B------:R-:W-:Y:S02]  /*1fd40*/  ISETP.GE.AND P5, PT, R12, R229.reuse, PT ;  /* 0x000000e50c00720c */ /* 0x080fe40003fa6270 */
[----:B------:R-:W-:Y:S01]  /*1fd50*/  I2FP.F32.S32 R20, R20 ;  /* 0x0000001400147245 */ /* 0x000fe20000201400 */
[----:B------:R-:W-:Y:S01]  /*1fd60*/  FFMA.FTZ R153, -R224, R14, R153 ;  /* 0x0000000ee0997223 */ /* 0x000fe20000010199 */
[----:B------:R-:W-:Y:S01]  /*1fd70*/  VIADD R14, R4, 0x19 ;  /* 0x00000019040e7836 */ /* 0x000fe20000000000 */
[----:B------:R-:W-:Y:S02]  /*1fd80*/  IADD3 R22, R225, -R12, RZ ;  /* 0x8000000ce1167210 */ /* 0x000fe40007ffe0ff */
[----:B------:R-:W-:Y:S01]  /*1fd90*/  ISETP.GE.OR P2, PT, R12, R226, !P2 ;  /* 0x000000e20c00720c */ /* 0x000fe20005746670 */
[----:B------:R-:W-:Y:S01]  /*1fda0*/  FFMA.FTZ R143, -R224, R20, R143 ;  /* 0x00000014e08f7223 */ /* 0x000fe2000001018f */
[----:B------:R-:W-:Y:S01]  /*1fdb0*/  ISETP.GE.OR P5, PT, R12, R228, !P5 ;  /* 0x000000e40c00720c */ /* 0x000fe20006fa6670 */
[C---:B------:R-:W-:Y:S01]  /*1fdc0*/  IMAD.IADD R20, R227.reuse, 0x1, -R16 ;  /* 0x00000001e3147824 */ /* 0x040fe200078e0a10 */
[----:B------:R-:W-:Y:S02]  /*1fdd0*/  IABS R18, R18 ;  /* 0x0000001200127213 */ /* 0x000fe40000000000 */
[CC--:B------:R-:W-:Y:S02]  /*1fde0*/  ISETP.GE.AND P1, PT, R4.reuse, R229.reuse, PT ;  /* 0x000000e50400720c */ /* 0x0c0fe40003f26270 */
[----:B------:R-:W-:Y:S02]  /*1fdf0*/  IADD3 R12, R227, -R14, RZ ;  /* 0x8000000ee30c7210 */ /* 0x000fe40007ffe0ff */
[----:B------:R-:W-:Y:S02]  /*1fe00*/  IABS R22, R22 ;  /* 0x0000001600167213 */ /* 0x000fe40000000000 */
[----:B------:R-:W-:Y:S02]  /*1fe10*/  I2FP.F32.S32 R18, R18 ;  /* 0x0000001200127245 */ /* 0x000fe40000201400 */
[C---:B------:R-:W-:Y:S02]  /*1fe20*/  ISETP.GE.OR P0, PT, R4.reuse, R226, !P0 ;  /* 0x000000e20400720c */ /* 0x040fe40004706670 */
[----:B------:R-:W-:Y:S01]  /*1fe30*/  ISETP.GE.OR P1, PT, R4, R228, !P1 ;  /* 0x000000e40400720c */ /* 0x000fe20004f26670 */
[----:B------:R-:W-:Y:S01]  /*1fe40*/  FFMA.FTZ R147, -R224, R18, R147 ;  /* 0x00000012e0937223 */ /* 0x000fe20000010193 */
[----:B------:R-:W-:Y:S01]  /*1fe50*/  IABS R12, R12 ;  /* 0x0000000c000c7213 */ /* 0x000fe20000000000 */
[----:B------:R-:W-:Y:S01]  /*1fe60*/  VIADD R18, R4, 0x11 ;  /* 0x0000001104127836 */ /* 0x000fe20000000000 */
[----:B------:R-:W-:Y:S02]  /*1fe70*/  I2FP.F32.S32 R22, R22 ;  /* 0x0000001600167245 */ /* 0x000fe40000201400 */
[----:B---3--:R-:W-:Y:S01]  /*1fe80*/  FSEL R135, R141, -INF , !P0 ;  /* 0xff8000008d877808 */ /* 0x008fe20004000000 */
[----:B------:R-:W-:Y:S01]  /*1fe90*/  IMAD.IADD R24, R227, 0x1, -R18 ;  /* 0x00000001e3187824 */ /* 0x000fe200078e0a12 */
[----:B------:R-:W-:Y:S01]  /*1fea0*/  FSEL R27, R145, -INF , !P1 ;  /* 0xff800000911b7808 */ /* 0x000fe20004800000 */
[----:B------:R-:W-:Y:S01]  /*1feb0*/  FFMA.FTZ R137, -R224, R22, R137 ;  /* 0x00000016e0897223 */ /* 0x000fe20000010189 */
[----:B------:R-:W-:Y:S02]  /*1fec0*/  FSEL R35, R143, -INF , !P2 ;  /* 0xff8000008f237808 */ /* 0x000fe40005000000 */
[C---:B------:R-:W-:Y:S02]  /*1fed0*/  ISETP.GE.AND P3, PT, R8.reuse, R230, PT ;  /* 0x000000e60800720c */ /* 0x040fe40003f66270 */
[-C--:B------:R-:W-:Y:S02]  /*1fee0*/  ISETP.GE.AND P0, PT, R8, R229.reuse, PT ;  /* 0x000000e50800720c */ /* 0x080fe40003f06270 */
[----:B------:R-:W-:Y:S02]  /*1fef0*/  IABS R20, R20 ;  /* 0x0000001400147213 */ /* 0x000fe40000000000 */
[----:B------:R-:W-:Y:S02]  /*1ff00*/  I2FP.F32.S32 R12, R12 ;  /* 0x0000000c000c7245 */ /* 0x000fe40000201400 */
[C---:B------:R-:W-:Y:S02]  /*1ff10*/  ISETP.GE.AND P1, PT, R6.reuse, R230, PT ;  /* 0x000000e60600720c */ /* 0x040fe40003f26270 */
[-C--:B------:R-:W-:Y:S01]  /*1ff20*/  ISETP.GE.AND P2, PT, R6, R229.reuse, PT ;  /* 0x000000e50600720c */ /* 0x080fe20003f46270 */
[----:B------:R-:W-:Y:S01]  /*1ff30*/  FFMA.FTZ R161, -R224, R12, R161 ;  /* 0x0000000ce0a17223 */ /* 0x000fe200000101a1 */
[----:B------:R-:W-:Y:S01]  /*1ff40*/  ISETP.GE.OR P3, PT, R8, R226, !P3 ;  /* 0x000000e20800720c */ /* 0x000fe20005f66670 */
[----:B------:R-:W-:Y:S01]  /*1ff50*/  VIADD R12, R4, 0x20 ;  /* 0x00000020040c7836 */ /* 0x000fe20000000000 */
[----:B------:R-:W-:Y:S02]  /*1ff60*/  I2FP.F32.S32 R20, R20 ;  /* 0x0000001400147245 */ /* 0x000fe40000201400 */
[----:B------:R-:W-:Y:S02]  /*1ff70*/  ISETP.GE.OR P0, PT, R8, R228, !P0 ;  /* 0x000000e40800720c */ /* 0x000fe40004706670 */
[C---:B------:R-:W-:Y:S01]  /*1ff80*/  IADD3 R22, R225.reuse, -R8, RZ ;  /* 0x80000008e1167210 */ /* 0x040fe20007ffe0ff */
[----:B------:R-:W-:Y:S01]  /*1ff90*/  IMAD.IADD R8, R225, 0x1, -R6 ;  /* 0x00000001e1087824 */ /* 0x000fe200078e0a06 */
[----:B------:R-:W-:Y:S01]  /*1ffa0*/  ISETP.GE.AND P4, PT, R10, R230, PT ;  /* 0x000000e60a00720c */ /* 0x000fe20003f86270 */
[----:B------:R-:W-:Y:S01]  /*1ffb0*/  FFMA.FTZ R159, -R224, R20, R159 ;  /* 0x00000014e09f7223 */ /* 0x000fe2000001019f */
[C---:B------:R-:W-:Y:S01]  /*1ffc0*/  ISETP.GE.OR P1, PT, R6.reuse, R226, !P1 ;  /* 0x000000e20600720c */ /* 0x040fe20004f26670 */
[----:B------:R-:W-:Y:S01]  /*1ffd0*/  IMAD.IADD R20, R227, 0x1, -R12 ;  /* 0x00000001e3147824 */ /* 0x000fe200078e0a0c */
[----:B------:R-:W-:Y:S02]  /*1ffe0*/  ISETP.GE.OR P2, PT, R6, R228, !P2 ;  /* 0x000000e40600720c */ /* 0x000fe40005746670 */
[CC--:B------:R-:W-:Y:S02]  /*1fff0*/  ISETP.GE.AND P6, PT, R10.reuse, R229.reuse, PT ;  /* 0x000000e50a00720c */ /* 0x0c0fe40003fc6270 */
[C---:B------:R-:W-:Y:S02]  /*20000*/  IADD3 R6, R225.reuse, -R18, RZ ;  /* 0x80000012e1067210 */ /* 0x040fe40007ffe0ff */
[C---:B------:R-:W-:Y:S02]  /*20010*/  ISETP.GE.OR P4, PT, R10.reuse, R226, !P4 ;  /* 0x000000e20a00720c */ /* 0x040fe40006786670 */
[----:B------:R-:W-:Y:S01]  /*20020*/  ISETP.GE.OR P6, PT, R10, R228, !P6 ;  /* 0x000000e40a00720c */ /* 0x000fe200077c6670 */
[----:B------:R-:W-:Y:S01]  /*20030*/  IMAD.IADD R10, R225, 0x1, -R10 ;  /* 0x00000001e10a7824 */ /* 0x000fe200078e0a0a */
[----:B------:R-:W-:Y:S02]  /*20040*/  IABS R6, R6 ;  /* 0x0000000600067213 */ /* 0x000fe40000000000 */
[----:B------:R-:W-:Y:S02]  /*20050*/  FSEL R31, R149, -INF , !P3 ;  /* 0xff800000951f7808 */ /* 0x000fe40005800000 */
[----:B------:R-:W-:Y:S02]  /*20060*/  FSEL R33, R147, -INF , !P4 ;  /* 0xff80000093217808 */ /* 0x000fe40006000000 */
[C---:B------:R-:W-:Y:S02]  /*20070*/  ISETP.GE.AND P4, PT, R18.reuse, R230, PT ;  /* 0x000000e61200720c */ /* 0x040fe40003f86270 */
[-C--:B------:R-:W-:Y:S02]  /*20080*/  ISETP.GE.AND P3, PT, R18, R229.reuse, PT ;  /* 0x000000e51200720c */ /* 0x080fe40003f66270 */
[----:B------:R-:W-:Y:S02]  /*20090*/  I2FP.F32.S32 R6, R6 ;  /* 0x0000000600067245 */ /* 0x000fe40000201400 */
[----:B------:R-:W-:Y:S02]  /*200a0*/  IABS R10, R10 ;  /* 0x0000000a000a7213 */ /* 0x000fe40000000000 */
[----:B------:R-:W-:Y:S01]  /*200b0*/  IABS R20, R20 ;  /* 0x0000001400147213 */ /* 0x000fe20000000000 */
[----:B------:R-:W-:Y:S01]  /*200c0*/  FFMA.FTZ R15, -R224, R6, R15 ;  /* 0x00000006e00f7223 */ /* 0x000fe2000001010f */
[----:B------:R-:W-:Y:S01]  /*200d0*/  ISETP.GE.OR P4, PT, R18, R226, !P4 ;  /* 0x000000e21200720c */ /* 0x000fe20006786670 */
[----:B------:R-:W-:Y:S01]  /*200e0*/  VIADD R6, R4, 0x30 ;  /* 0x0000003004067836 */ /* 0x000fe20000000000 */
[----:B------:R-:W-:Y:S02]  /*200f0*/  ISETP.GE.OR P3, PT, R18, R228, !P3 ;  /* 0x000000e41200720c */ /* 0x000fe40005f66670 */
[----:B------:R-:W-:Y:S02]  /*20100*/  IABS R18, R8 ;  /* 0x0000000800127213 */ /* 0x000fe40000000000 */
[----:B------:R-:W-:Y:S02]  /*20110*/  IABS R24, R24 ;  /* 0x0000001800187213 */ /* 0x000fe40000000000 */
[----:B------:R-:W-:Y:S02]  /*20120*/  I2FP.F32.S32 R10, R10 ;  /* 0x0000000a000a7245 */ /* 0x000fe40000201400 */
[----:B------:R-:W-:Y:S02]  /*20130*/  I2FP.F32.S32 R20, R20 ;  /* 0x0000001400147245 */ /* 0x000fe40000201400 */
[----:B------:R-:W-:Y:S01]  /*20140*/  FSEL R243, R153, -INF , !P1 ;  /* 0xff80000099f37808 */ /* 0x000fe20004800000 */
[----:B------:R-:W-:Y:S01]  /*20150*/  FFMA.FTZ R151, -R224, R10, R151 ;  /* 0x0000000ae0977223 */ /* 0x000fe20000010197 */
[----:B------:R-:W-:Y:S01]  /*20160*/  ISETP.GE.AND P1, PT, R16, R230, PT ;  /* 0x000000e61000720c */ /* 0x000fe20003f26270 */
[----:B------:R-:W-:Y:S01]  /*20170*/  FFMA.FTZ R163, -R224, R20, R163 ;  /* 0x00000014e0a37223 */ /* 0x000fe200000101a3 */
[----:B------:R-:W-:Y:S01]  /*20180*/  I2FP.F32.S32 R24, R24 ;  /* 0x0000001800187245 */ /* 0x000fe20000201400 */
[----:B------:R-:W-:Y:S01]  /*20190*/  VIADD R10, R4, 0x21 ;  /* 0x00000021040a7836 */ /* 0x000fe20000000000 */
[----:B------:R-:W-:Y:S02]  /*201a0*/  I2FP.F32.S32 R18, R18 ;  /* 0x0000001200127245 */ /* 0x000fe40000201400 */
[----:B------:R-:W-:Y:S01]  /*201b0*/  ISETP.GE.OR P1, PT, R16, R226, !P1 ;  /* 0x000000e21000720c */ /* 0x000fe20004f26670 */
[C---:B------:R-:W-:Y:S01]  /*201c0*/  FFMA.FTZ R13, -R224.reuse, R24, R13 ;  /* 0x00000018e00d7223 */ /* 0x040fe2000001010d */
[----:B------:R-:W-:Y:S01]  /*201d0*/  IADD3 R20, R227, -R6, RZ ;  /* 0x80000006e3147210 */ /* 0x000fe20007ffe0ff */
[----:B------:R-:W-:Y:S01]  /*201e0*/  FFMA.FTZ R155, -R224, R18, R155 ;  /* 0x00000012e09b7223 */ /* 0x000fe2000001019b */
[----:B------:R-:W-:Y:S01]  /*201f0*/  VIADD R18, R4, 0x28 ;  /* 0x0000002804127836 */ /* 0x000fe20000000000 */
[----:B------:R-:W-:Y:S01]  /*20200*/  FSEL R137, R137, -INF , !P5 ;  /* 0xff80000089897808 */ /* 0x000fe20006800000 */
[----:B------:R-:W-:Y:S01]  /*20210*/  IMAD.IADD R24, R227, 0x1, -R10 ;  /* 0x00000001e3187824 */ /* 0x000fe200078e0a0a */
[----:B------:R-:W-:Y:S02]  /*20220*/  FSEL R241, R159, -INF , !P1 ;  /* 0xff8000009ff17808 */ /* 0x000fe40004800000 */
[----:B------:R-:W-:Y:S02]  /*20230*/  IABS R20, R20 ;  /* 0x0000001400147213 */ /* 0x000fe40000000000 */
[C---:B------:R-:W-:Y:S02]  /*20240*/  ISETP.GE.AND P1, PT, R14.reuse, R229, PT ;  /* 0x000000e50e00720c */ /* 0x040fe40003f26270 */
[----:B------:R-:W-:Y:S02]  /*20250*/  ISETP.GE.AND P5, PT, R14, R230, PT ;  /* 0x000000e60e00720c */ /* 0x000fe40003fa6270 */
[----:B------:R-:W-:Y:S02]  /*20260*/  FSEL R167, R13, -INF , !P4 ;  /* 0xff8000000da77808 */ /* 0x000fe40006000000 */
[----:B------:R-:W-:Y:S02]  /*20270*/  IADD3 R13, R227, -R18, RZ ;  /* 0x80000012e30d7210 */ /* 0x000fe40007ffe0ff */
[----:B------:R-:W-:Y:S02]  /*20280*/  I2FP.F32.S32 R20, R20 ;  /* 0x0000001400147245 */ /* 0x000fe40000201400 */
[----:B------:R-:W-:Y:S02]  /*20290*/  IABS R22, R22 ;  /* 0x0000001600167213 */ /* 0x000fe40000000000 */
[----:B------:R-:W-:Y:S01]  /*202a0*/  IABS R8, R24 ;  /* 0x0000001800087213 */ /* 0x000fe20000000000 */
[----:B------:R-:W-:Y:S01]  /*202b0*/  FFMA.FTZ R20, -R224, R20, R173 ;  /* 0x00000014e0147223 */ /* 0x000fe200000101ad */
[C---:B------:R-:W-:Y:S02]  /*202c0*/  ISETP.GE.OR P1, PT, R14.reuse, R228, !P1 ;  /* 0x000000e40e00720c */ /* 0x040fe40004f26670 */
[----:B------:R-:W-:Y:S01]  /*202d0*/  ISETP.GE.OR P5, PT, R14, R226, !P5 ;  /* 0x000000e20e00720c */ /* 0x000fe20006fa6670 */
[----:B------:R-:W-:Y:S01]  /*202e0*/  IMAD.IADD R14, R225, 0x1, -R14 ;  /* 0x00000001e10e7824 */ /* 0x000fe200078e0a0e */
[----:B------:R-:W-:Y:S02]  /*202f0*/  I2FP.F32.S32 R22, R22 ;  /* 0x0000001600167245 */ /* 0x000fe40000201400 */
[----:B------:R-:W-:Y:S02]  /*20300*/  IABS R13, R13 ;  /* 0x0000000d000d7213 */ /* 0x000fe40000000000 */
[----:B------:R-:W-:Y:S01]  /*20310*/  I2FP.F32.S32 R8, R8 ;  /* 0x0000000800087245 */ /* 0x000fe20000201400 */
[C---:B------:R-:W-:Y:S01]  /*20320*/  FFMA.FTZ R139, -R224.reuse, R22, R139 ;  /* 0x00000016e08b7223 */ /* 0x040fe2000001018b */
[----:B------:R-:W-:Y:S01]  /*20330*/  FSEL R173, R161, -INF , !P5 ;  /* 0xff800000a1ad7808 */ /* 0x000fe20006800000 */
[----:B------:R-:W-:Y:S01]  /*20340*/  IMAD.IADD R22, R225, 0x1, -R16 ;  /* 0x00000001e1167824 */ /* 0x000fe200078e0a10 */
[----:B------:R-:W-:Y:S01]  /*20350*/  IABS R14, R14 ;  /* 0x0000000e000e7213 */ /* 0x000fe20000000000 */
[----:B------:R-:W-:Y:S01]  /*20360*/  FFMA.FTZ R21, -R224, R8, R21 ;  /* 0x00000008e0157223 */ /* 0x000fe20000010115 */
[C---:B------:R-:W-:Y:S02]  /*20370*/  ISETP.GE.AND P5, PT, R10.reuse, R230, PT ;  /* 0x000000e60a00720c */ /* 0x040fe40003fa6270 */
[----:B------:R-:W-:Y:S02]  /*20380*/  I2FP.F32.S32 R13, R13 ;  /* 0x0000000d000d7245 */ /* 0x000fe40000201400 */
[----:B------:R-:W-:Y:S02]  /*20390*/  I2FP.F32.S32 R14, R14 ;  /* 0x0000000e000e7245 */ /* 0x000fe40000201400 */
[----:B------:R-:W-:Y:S01]  /*203a0*/  ISETP.GE.OR P5, PT, R10, R226, !P5 ;  /* 0x000000e20a00720c */ /* 0x000fe20006fa6670 */
[C---:B------:R-:W-:Y:S01]  /*203b0*/  FFMA.FTZ R165, -R224.reuse, R13, R165 ;  /* 0x0000000de0a57223 */ /* 0x040fe200000101a5 */
[----:B------:R-:W-:Y:S01]  /*203c0*/  FSEL R13, R151, -INF , !P6 ;  /* 0xff800000970d7808 */ /* 0x000fe20007000000 */
[----:B------:R-:W-:Y:S01]  /*203d0*/  FFMA.FTZ R17, -R224, R14, R17 ;  /* 0x0000000ee0117223 */ /* 0x000fe20000010111 */
[----:B------:R-:W-:Y:S01]  /*203e0*/  FSEL R139, R139, -INF , !P0 ;  /* 0xff8000008b8b7808 */ /* 0x000fe20004000000 */
[----:B------:R-:W-:Y:S01]  /*203f0*/  VIADD R14, R4, 0x38 ;  /* 0x00000038040e7836 */ /* 0x000fe20000000000 */
[----:B------:R-:W-:Y:S02]  /*20400*/  FSEL R177, R155, -INF , !P2 ;  /* 0xff8000009bb17808 */ /* 0x000fe40005000000 */
[----:B------:R-:W-:Y:S02]  /*20410*/  FSEL R237, R21, -INF , !P5 ;  /* 0xff80000015ed7808 */ /* 0x000fe40006800000 */
[CC--:B------:R-:W-:Y:S02]  /*20420*/  ISETP.GE.AND P6, PT, R12.reuse, R230.reuse, PT ;  /* 0x000000e60c00720c */ /* 0x0c0fe40003fc6270 */
[-C--:B------:R-:W-:Y:S02]  /*20430*/  ISETP.GE.AND P0, PT, R12, R229.reuse, PT ;  /* 0x000000e50c00720c */ /* 0x080fe40003f06270 */
[C---:B------:R-:W-:Y:S02]  /*20440*/  ISETP.GE.AND P2, PT, R18.reuse, R230, PT ;  /* 0x000000e61200720c */ /* 0x040fe40003f46270 */
[-C--:B------:R-:W-:Y:S02]  /*20450*/  ISETP.GE.AND P5, PT, R18, R229.reuse, PT ;  /* 0x000000e51200720c */ /* 0x080fe40003fa6270 */
[C---:B------:R-:W-:Y:S02]  /*20460*/  ISETP.GE.OR P0, PT, R12.reuse, R228, !P0 ;  /* 0x000000e40c00720c */ /* 0x040fe40004706670 */
[----:B------:R-:W-:Y:S02]  /*20470*/  ISETP.GE.OR P6, PT, R12, R226, !P6 ;  /* 0x000000e20c00720c */ /* 0x000fe400077c6670 */
[C---:B------:R-:W-:Y:S02]  /*20480*/  IADD3 R21, R225.reuse, -R12, RZ ;  /* 0x8000000ce1157210 */ /* 0x040fe40007ffe0ff */
[C---:B------:R-:W-:Y:S02]  /*20490*/  ISETP.GE.OR P5, PT, R18.reuse, R228, !P5 ;  /* 0x000000e41200720c */ /* 0x040fe40006fa6670 */
[----:B------:R-:W-:Y:S02]  /*204a0*/  ISETP.GE.OR P2, PT, R18, R226, !P2 ;  /* 0x000000e21200720c */ /* 0x000fe40005746670 */
[----:B------:R-:W-:Y:S01]  /*204b0*/  IADD3 R12, R225, -R18, RZ ;  /* 0x80000012e10c7210 */ /* 0x000fe20007ffe0ff */
[C---:B------:R-:W-:Y:S01]  /*204c0*/  IMAD.IADD R18, R227.reuse, 0x1, -R14 ;  /* 0x00000001e3127824 */ /* 0x040fe200078e0a0e */
[----:B------:R-:W-:Y:S02]  /*204d0*/  IADD3 R8, R4, 0x29, RZ ;  /* 0x0000002904087810 */ /* 0x000fe40007ffe0ff */
[CC--:B------:R-:W-:Y:S02]  /*204e0*/  ISETP.GE.AND P4, PT, R16.reuse, R229.reuse, PT ;  /* 0x000000e51000720c */ /* 0x0c0fe40003f86270 */
[----:B------:R-:W-:Y:S02]  /*204f0*/  IABS R18, R18 ;  /* 0x0000001200127213 */ /* 0x000fe40000000000 */
[----:B------:R-:W-:Y:S01]  /*20500*/  ISETP.GE.OR P4, PT, R16, R228, !P4 ;  /* 0x000000e41000720c */ /* 0x000fe20006786670 */
[----:B------:R-:W-:Y:S01]  /*20510*/  IMAD.IADD R16, R227, 0x1, -R8 ;  /* 0x00000001e3107824 */ /* 0x000fe200078e0a08 */
[----:B------:R-:W-:Y:S02]  /*20520*/  I2FP.F32.S32 R18, R18 ;  /* 0x0000001200127245 */ /* 0x000fe40000201400 */
[----:B------:R-:W-:Y:S02]  /*20530*/  IABS R22, R22 ;  /* 0x0000001600167213 */ /* 0x000fe40000000000 */
[----:B------:R-:W-:Y:S01]  /*20540*/  IABS R16, R16 ;  /* 0x0000001000107213 */ /* 0x000fe20000000000 */
[C---:B------:R-:W-:Y:S01]  /*20550*/  FFMA.FTZ R155, -R224.reuse, R18, R175 ;  /* 0x00000012e09b7223 */ /* 0x040fe200000101af */
[----:B------:R-:W-:Y:S02]  /*20560*/  I2FP.F32.S32 R22, R22 ;  /* 0x0000001600167245 */ /* 0x000fe40000201400 */
[----:B------:R-:W-:Y:S02]  /*20570*/  I2FP.F32.S32 R16, R16 ;  /* 0x0000001000107245 */ /* 0x000fe40000201400 */
[----:B------:R-:W-:Y:S01]  /*20580*/  FSEL R175, R15, -INF , !P3 ;  /* 0xff8000000faf7808 */ /* 0x000fe20005800000 */
[----:B------:R-:W-:Y:S01]  /*20590*/  FFMA.FTZ R5, -R224, R22, R5 ;  /* 0x00000016e0057223 */ /* 0x000fe20000010105 */
[----:B------:R-:W-:Y:S01]  /*205a0*/  ISETP.GE.AND P3, PT, R8, R230, PT ;  /* 0x000000e60800720c */ /* 0x000fe20003f66270 */
[----:B------:R-:W-:Y:S01]  /*205b0*/  FFMA.FTZ R25, -R224, R16, R25 ;  /* 0x00000010e0197223 */ /* 0x000fe20000010119 */
[----:B------:R-:W-:Y:S01]  /*205c0*/  IABS R12, R12 ;  /* 0x0000000c000c7213 */ /* 0x000fe20000000000 */
[----:B------:R-:W-:Y:S01]  /*205d0*/  VIADD R16, R4, 0x31 ;  /* 0x0000003104107836 */ /* 0x000fe20000000000 */
[----:B------:R-:W-:Y:S01]  /*205e0*/  ISETP.GE.OR P3, PT, R8, R226, !P3 ;  /* 0x000000e20800720c */ /* 0x000fe20005f66670 */
[----:B------:R-:W-:Y:S01]  /*205f0*/  IMAD.IADD R22, R225, 0x1, -R10 ;  /* 0x00000001e1167824 */ /* 0x000fe200078e0a0a */
[----:B------:R-:W-:Y:S01]  /*20600*/  I2FP.F32.S32 R12, R12 ;  /* 0x0000000c000c7245 */ /* 0x000fe20000201400 */
[----:B------:R-:W-:Y:S01]  /*20610*/  VIADD R4, R4, 0x39 ;  /* 0x0000003904047836 */ /* 0x000fe20000000000 */
[----:B------:R-:W-:Y:S02]  /*20620*/  FSEL R143, R5, -INF , !P4 ;  /* 0xff800000058f7808 */ /* 0x000fe40006000000 */
[----:B------:R-:W-:Y:S01]  /*20630*/  FSEL R183, R25, -INF , !P3 ;  /* 0xff80000019b77808 */ /* 0x000fe20005800000 */
[----:B------:R-:W-:Y:S01]  /*20640*/  FFMA.FTZ R23, -R224, R12, R23 ;  /* 0x0000000ce0177223 */ /* 0x000fe20000010117 */
[----:B------:R-:W-:Y:S01]  /*20650*/  FSEL R235, R165, -INF , !P2 ;  /* 0xff800000a5eb7808 */ /* 0x000fe20005000000 */
[----:B------:R-:W-:Y:S01]  /*20660*/  IMAD.IADD R150, R227, 0x1, -R4 ;  /* 0x00000001e3967824 */ /* 0x000fe200078e0a04 */
[-C--:B------:R-:W-:Y:S02]  /*20670*/  ISETP.GE.AND P4, PT, R8, R229.reuse, PT ;  /* 0x000000e50800720c */ /* 0x080fe40003f86270 */
[CC--:B------:R-:W-:Y:S02]  /*20680*/  ISETP.GE.AND P3, PT, R6.reuse, R229.reuse, PT ;  /* 0x000000e50600720c */ /* 0x0c0fe40003f66270 */
[----:B------:R-:W-:Y:S02]  /*20690*/  ISETP.GE.AND P2, PT, R6, R230, PT ;  /* 0x000000e60600720c */ /* 0x000fe40003f46270 */
[----:B------:R-:W-:Y:S02]  /*206a0*/  FMNMX.FTZ R12, R135, R0, !PT ;  /* 0x00000000870c7209 */ /* 0x000fe40007810000 */
[----:B------:R-:W-:Y:S02]  /*206b0*/  ISETP.GE.OR P4, PT, R8, R228, !P4 ;  /* 0x000000e40800720c */ /* 0x000fe40006786670 */
[C---:B------:R-:W-:Y:S01]  /*206c0*/  IADD3 R5, R225.reuse, -R8, RZ ;  /* 0x80000008e1057210 */ /* 0x040fe20007ffe0ff */
[C---:B------:R-:W-:Y:S01]  /*206d0*/  IMAD.IADD R8, R225.reuse, 0x1, -R6 ;  /* 0x00000001e1087824 */ /* 0x040fe200078e0a06 */
[C---:B------:R-:W-:Y:S02]  /*206e0*/  ISETP.GE.OR P3, PT, R6.reuse, R228, !P3 ;  /* 0x000000e40600720c */ /* 0x040fe40005f66670 */
[----:B------:R-:W-:Y:S02]  /*206f0*/  ISETP.GE.OR P2, PT, R6, R226, !P2 ;  /* 0x000000e20600720c */ /* 0x000fe40005746670 */
[----:B------:R-:W-:Y:S02]  /*20700*/  IADD3 R6, R225, -R16, RZ ;  /* 0x80000010e1067210 */ /* 0x000fe40007ffe0ff */
[----:B------:R-:W-:Y:S02]  /*20710*/  FMNMX.FTZ R12, R35, R12, !PT ;  /* 0x0000000c230c7209 */ /* 0x000fe40007810000 */
[----:B------:R-:W-:Y:S02]  /*20720*/  IABS R6, R6 ;  /* 0x0000000600067213 */ /* 0x000fe40000000000 */
[----:B------:R-:W-:Y:S02]  /*20730*/  FMNMX.FTZ R12, R33, R12, !PT ;  /* 0x0000000c210c7209 */ /* 0x000fe40007810000 */
[----:B------:R-:W-:Y:S02]  /*20740*/  FSEL R239, R163, -INF , !P6 ;  /* 0xff800000a3ef7808 */ /* 0x000fe40007000000 */
[----:B------:R-:W-:Y:S02]  /*20750*/  I2FP.F32.S32 R6, R6 ;  /* 0x0000000600067245 */ /* 0x000fe40000201400 */
[----:B------:R-:W-:Y:S02]  /*20760*/  ISETP.GE.AND P6, PT, R10, R229, PT ;  /* 0x000000e50a00720c */ /* 0x000fe40003fc6270 */
[----:B------:R-:W-:Y:S01]  /*20770*/  FMNMX.FTZ R12, R31, R12, !PT ;  /* 0x0000000c1f0c7209 */ /* 0x000fe20007810000 */
[----:B------:R-:W-:Y:S01]  /*20780*/  FFMA.FTZ R151, -R224, R6, R169 ;  /* 0x00000006e0977223 */ /* 0x000fe200000101a9 */
[----:B------:R-:W-:Y:S01]  /*20790*/  ISETP.GE.OR P6, PT, R10, R228, !P6 ;  /* 0x000000e40a00720c */ /* 0x000fe200077c6670 */
[----:B------:R-:W-:Y:S01]  /*207a0*/  IMAD.IADD R10, R227, 0x1, -R16 ;  /* 0x00000001e30a7824 */ /* 0x000fe200078e0a10 */
[----:B------:R-:W-:Y:S02]  /*207b0*/  FMNMX.FTZ R12, R243, R12, !PT ;  /* 0x0000000cf30c7209 */ /* 0x000fe40007810000 */
[----:B------:R-:W-:Y:S02]  /*207c0*/  FMNMX.FTZ R6, R27, R2, !PT ;  /* 0x000000021b067209 */ /* 0x000fe40007810000 */
[----:B------:R-:W-:Y:S02]  /*207d0*/  IABS R8, R8 ;  /* 0x0000000800087213 */ /* 0x000fe40000000000 */
[----:B------:R-:W-:Y:S02]  /*207e0*/  FMNMX.FTZ R12, R167, R12, !PT ;  /* 0x0000000ca70c7209 */ /* 0x000fe40007810000 */
[----:B------:R-:W-:Y:S02]  /*207f0*/  FMNMX.FTZ R6, R137, R6, !PT ;  /* 0x0000000689067209 */ /* 0x000fe40007810000 */
[----:B------:R-:W-:Y:S02]  /*20800*/  IABS R10, R10 ;  /* 0x0000000a000a7213 */ /* 0x000fe40000000000 */
[----:B------:R-:W-:Y:S02]  /*20810*/  I2FP.F32.S32 R8, R8 ;  /* 0x0000000800087245 */ /* 0x000fe40000201400 */
[----:B------:R-:W-:Y:S02]  /*20820*/  FMNMX.FTZ R12, R241, R12, !PT ;  /* 0x0000000cf10c7209 */ /* 0x000fe40007810000 */
[----:B------:R-:W-:Y:S01]  /*20830*/  FMNMX.FTZ R6, R13, R6, !PT ;  /* 0x000000060d067209 */ /* 0x000fe20007810000 */
[----:B------:R-:W-:Y:S01]  /*20840*/  FFMA.FTZ R29, -R224, R8, R29 ;  /* 0x00000008e01d7223 */ /* 0x000fe2000001011d */
[----:B------:R-:W-:Y:S02]  /*20850*/  I2FP.F32.S32 R10, R10 ;  /* 0x0000000a000a7245 */ /* 0x000fe40000201400 */
[----:B------:R-:W-:Y:S02]  /*20860*/  FSEL R141, R17, -INF , !P1 ;  /* 0xff800000118d7808 */ /* 0x000fe40004800000 */
[----:B------:R-:W-:Y:S01]  /*20870*/  ISETP.GE.AND P1, PT, R16, R230, PT ;  /* 0x000000e61000720c */ /* 0x000fe20003f26270 */
[----:B------:R-:W-:Y:S01]  /*20880*/  FFMA.FTZ R10, -R224, R10, R171 ;  /* 0x0000000ae00a7223 */ /* 0x000fe200000101ab */
[----:B------:R-:W-:Y:S02]  /*20890*/  FMNMX.FTZ R8, R173, R12, !PT ;  /* 0x0000000cad087209 */ /* 0x000fe40007810000 */
[----:B------:R-:W-:Y:S02]  /*208a0*/  FMNMX.FTZ R6, R139, R6, !PT ;  /* 0x000000068b067209 */ /* 0x000fe40007810000 */
[----:B------:R-:W-:Y:S02]  /*208b0*/  IABS R21, R21 ;  /* 0x0000001500157213 */ /* 0x000fe40000000000 */
[----:B------:R-:W-:Y:S02]  /*208c0*/  ISETP.GE.OR P1, PT, R16, R226, !P1 ;  /* 0x000000e21000720c */ /* 0x000fe40004f26670 */
[----:B------:R-:W-:Y:S02]  /*208d0*/  FMNMX.FTZ R8, R239, R8, !PT ;  /* 0x00000008ef087209 */ /* 0x000fe40007810000 */
[----:B------:R-:W-:Y:S02]  /*208e0*/  FMNMX.FTZ R6, R177, R6, !PT ;  /* 0x00000006b1067209 */ /* 0x000fe40007810000 */
[----:B------:R-:W-:Y:S02]  /*208f0*/  I2FP.F32.S32 R21, R21 ;  /* 0x0000001500157245 */ /* 0x000fe40000201400 */
[----:B------:R-:W-:Y:S02]  /*20900*/  FSEL R169, R10, -INF , !P1 ;  /* 0xff8000000aa97808 */ /* 0x000fe40004800000 */
[----:B------:R-:W-:Y:S01]  /*20910*/  IABS R22, R22 ;  /* 0x0000001600167213 */ /* 0x000fe20000000000 */
[----:B------:R-:W-:Y:S01]  /*20920*/  FFMA.FTZ R7, -R224, R21, R7 ;  /* 0x00000015e0077223 */ /* 0x000fe20000010107 */
[----:B------:R-:W-:Y:S02]  /*20930*/  FMNMX.FTZ R10, R237, R8, !PT ;  /* 0x00000008ed0a7209 */ /* 0x000fe40007810000 */
[----:B------:R-:W-:Y:S02]  /*20940*/  FSEL R171, R20, -INF , !P2 ;  /* 0xff80000014ab7808 */ /* 0x000fe40005000000 */
[----:B------:R-:W-:Y:S01]  /*20950*/  FMNMX.FTZ R8, R175, R6, !PT ;  /* 0x00000006af087209 */ /* 0x000fe20007810000 */
[----:B------:R-:W-:Y:S01]  /*20960*/  IMAD.IADD R6, R225, 0x1, -R4 ;  /* 0x00000001e1067824 */ /* 0x000fe200078e0a04 */
[----:B------:R-:W-:Y:S02]  /*20970*/  ISETP.GE.AND P2, PT, R16, R229, PT ;  /* 0x000000e51000720c */ /* 0x000fe40003f46270 */
[----:B------:R-:W-:Y:S02]  /*20980*/  I2FP.F32.S32 R22, R22 ;  /* 0x0000001600167245 */ /* 0x000fe40000201400 */
[----:B------:R-:W-:Y:S02]  /*20990*/  IABS R150, R150 ;  /* 0x0000009600967213 */ /* 0x000fe40000000000 */
[----:B------:R-:W-:Y:S01]  /*209a0*/  FMNMX.FTZ R8, R143, R8, !PT ;  /* 0x000000088f087209 */ /* 0x000fe20007810000 */
[----:B------:R-:W-:Y:S01]  /*209b0*/  FFMA.FTZ R19, -R224, R22, R19 ;  /* 0x00000016e0137223 */ /* 0x000fe20000010113 */
[----:B------:R-:W-:Y:S02]  /*209c0*/  ISETP.GE.OR P2, PT, R16, R228, !P2 ;  /* 0x000000e41000720c */ /* 0x000fe40005746670 */
[----:B------:R-:W-:Y:S02]  /*209d0*/  IABS R16, R5 ;  /* 0x0000000500107213 */ /* 0x000fe40000000000 */
[----:B------:R-:W-:Y:S02]  /*209e0*/  I2FP.F32.S32 R150, R150 ;  /* 0x0000009600967245 */ /* 0x000fe40000201400 */
[----:B------:R-:W-:Y:S02]  /*209f0*/  FMNMX.FTZ R10, R235, R10, !PT ;  /* 0x0000000aeb0a7209 */ /* 0x000fe40007810000 */
[----:B------:R-:W-:Y:S01]  /*20a00*/  FMNMX.FTZ R8, R141, R8, !PT ;  /* 0x000000088d087209 */ /* 0x000fe20007810000 */
[----:B------:R-:W-:Y:S01]  /*20a10*/  FFMA.FTZ R150, -R224, R150, R179 ;  /* 0x00000096e0967223 */ /* 0x000fe200000101b3 */
[----:B------:R-:W-:Y:S01]  /*20a20*/  FSEL R181, R7, -INF , !P0 ;  /* 0xff80000007b57808 */ /* 0x000fe20004000000 */
[----:B------:R-:W-:Y:S01]  /*20a30*/  IMAD.IADD R7, R225, 0x1, -R14 ;  /* 0x00000001e1077824 */ /* 0x000fe200078e0a0e */
[----:B------:R-:W-:Y:S02]  /*20a40*/  I2FP.F32.S32 R16, R16 ;  /* 0x0000001000107245 */ /* 0x000fe40000201400 */
[----:B------:R-:W-:Y:S02]  /*20a50*/  ISETP.GE.AND P0, PT, R14, R230, PT ;  /* 0x000000e60e00720c */ /* 0x000fe40003f06270 */
[----:B------:R-:W-:Y:S01]  /*20a60*/  FMNMX.FTZ R10, R183, R10, !PT ;  /* 0x0000000ab70a7209 */ /* 0x000fe20007810000 */
[----:B------:R-:W-:Y:S01]  /*20a70*/  FFMA.FTZ R9, -R224, R16, R9 ;  /* 0x00000010e0097223 */ /* 0x000fe20000010109 */
[----:B------:R-:W-:Y:S02]  /*20a80*/  FSEL R179, R19, -INF , !P6 ;  /* 0xff80000013b37808 */ /* 0x000fe40007000000 */
[----:B------:R-:W-:Y:S01]  /*20a90*/  FMNMX.FTZ R8, R181, R8, !PT ;  /* 0x00000008b5087209 */ /* 0x000fe20007810000 */
[----:B------:R-:W-:Y:S01]  /*20aa0*/  LDSM.16.MT88.4 R16, [R206+0xc000] ;  /* 0x00c00000ce10783b */ /* 0x000fe20000004200 */
[----:B------:R-:W-:Y:S02]  /*20ab0*/  ISETP.GE.OR P0, PT, R14, R226, !P0 ;  /* 0x000000e20e00720c */ /* 0x000fe40004706670 */
[----:B------:R-:W-:Y:S02]  /*20ac0*/  FMNMX.FTZ R10, R171, R10, !PT ;  /* 0x0000000aab0a7209 */ /* 0x000fe40007810000 */
[----:B------:R-:W-:Y:S02]  /*20ad0*/  FSEL R147, R23, -INF , !P5 ;  /* 0xff80000017937808 */ /* 0x000fe40006800000 */
[----:B------:R-:W-:Y:S02]  /*20ae0*/  FMNMX.FTZ R8, R179, R8, !PT ;  /* 0x00000008b3087209 */ /* 0x000fe40007810000 */
[----:B------:R-:W-:Y:S02]  /*20af0*/  IABS R7, R7 ;  /* 0x0000000700077213 */ /* 0x000fe40000000000 */
[----:B------:R-:W-:Y:S02]  /*20b00*/  FSEL R155, R155, -INF , !P0 ;  /* 0xff8000009b9b7808 */ /* 0x000fe40004000000 */
[----:B------:R-:W-:Y:S02]  /*20b10*/  FMNMX.FTZ R10, R169, R10, !PT ;  /* 0x0000000aa90a7209 */ /* 0x000fe40007810000 */
[----:B------:R-:W-:Y:S02]  /*20b20*/  FSEL R145, R9, -INF , !P4 ;  /* 0xff80000009917808 */ /* 0x000fe40006000000 */
[----:B------:R-:W-:Y:S02]  /*20b30*/  FMNMX.FTZ R8, R147, R8, !PT ;  /* 0x0000000893087209 */ /* 0x000fe40007810000 */
[----:B------:R-:W-:Y:S02]  /*20b40*/  IABS R6, R6 ;  /* 0x0000000600067213 */ /* 0x000fe40000000000 */
[----:B------:R-:W-:Y:S02]  /*20b50*/  I2FP.F32.S32 R7, R7 ;  /* 0x0000000700077245 */ /* 0x000fe40000201400 */
[----:B------:R-:W-:Y:S02]  /*20b60*/  ISETP.GE.AND P6, PT, R4, R230, PT ;  /* 0x000000e60400720c */ /* 0x000fe40003fc6270 */
[----:B------:R-:W-:Y:S01]  /*20b70*/  FMNMX.FTZ R15, R155, R10, !PT ;  /* 0x0000000a9b0f7209 */ /* 0x000fe20007810000 */
[----:B------:R-:W-:Y:S01]  /*20b80*/  FFMA.FTZ R11, -R224, R7, R11 ;  /* 0x00000007e00b7223 */ /* 0x000fe2000001010b */
[----:B------:R-:W-:Y:S02]  /*20b90*/  FSEL R153, R29, -INF , !P3 ;  /* 0xff8000001d997808 */ /* 0x000fe40005800000 */
[----:B------:R-:W-:Y:S02]  /*20ba0*/  FMNMX.FTZ R10, R145, R8, !PT ;  /* 0x00000008910a7209 */ /* 0x000fe40007810000 */
[-C--:B------:R-:W-:Y:S02]  /*20bb0*/  ISETP.GE.AND P1, PT, R14, R229.reuse, PT ;  /* 0x000000e50e00720c */ /* 0x080fe40003f26270 */
[----:B------:R-:W-:Y:S02]  /*20bc0*/  I2FP.F32.S32 R6, R6 ;  /* 0x0000000600067245 */ /* 0x000fe40000201400 */
[C---:B------:R-:W-:Y:S02]  /*20bd0*/  ISETP.GE.OR P6, PT, R4.reuse, R226, !P6 ;  /* 0x000000e20400720c */ /* 0x040fe400077c6670 */
[----:B------:R-:W-:Y:S01]  /*20be0*/  ISETP.GE.AND P0, PT, R4, R229, PT ;  /* 0x000000e50400720c */ /* 0x000fe20003f06270 */
[----:B------:R-:W-:Y:S01]  /*20bf0*/  FFMA.FTZ R3, -R224, R6, R3 ;  /* 0x00000006e0037223 */ /* 0x000fe20000010103 */
[----:B------:R-:W-:Y:S02]  /*20c00*/  FSEL R151, R151, -INF , !P2 ;  /* 0xff80000097977808 */ /* 0x000fe40005000000 */
[----:B------:R-:W-:Y:S02]  /*20c10*/  FMNMX.FTZ R10, R153, R10, !PT ;  /* 0x0000000a990a7209 */ /* 0x000fe40007810000 */
[-C--:B------:R-:W-:Y:S02]  /*20c20*/  ISETP.GE.OR P1, PT, R14, R228.reuse, !P1 ;  /* 0x000000e40e00720c */ /* 0x080fe40004f26670 */
[----:B------:R-:W-:Y:S02]  /*20c30*/  FSEL R150, R150, -INF , !P6 ;  /* 0xff80000096967808 */ /* 0x000fe40007000000 */
[----:B------:R-:W-:Y:S02]  /*20c40*/  ISETP.GE.OR P0, PT, R4, R228, !P0 ;  /* 0x000000e40400720c */ /* 0x000fe40004706670 */
[----:B------:R-:W-:Y:S02]  /*20c50*/  FSEL R149, R11, -INF , !P1 ;  /* 0xff8000000b957808 */ /* 0x000fe40004800000 */
[----:B------:R-:W-:Y:S02]  /*20c60*/  FMNMX.FTZ R10, R151, R10, !PT ;  /* 0x0000000a970a7209 */ /* 0x000fe40007810000 */
[----:B------:R-:W-:Y:S02]  /*20c70*/  FMNMX.FTZ R5, R150, R15, !PT ;  /* 0x0000000f96057209 */ /* 0x000fe40007810000 */
[----:B------:R-:W-:Y:S02]  /*20c80*/  FSEL R134, R3, -INF , !P0 ;  /* 0xff80000003867808 */ /* 0x000fe40004000000 */
[----:B------:R-:W-:Y:S01]  /*20c90*/  FMNMX.FTZ R3, R149, R10, !PT ;  /* 0x0000000a95037209 */ /* 0x000fe20007810000 */
[----:B------:R-:W1:Y:S03]  /*20ca0*/  SHFL.BFLY PT, R8, R5, 0x2, 0x1f ;  /* 0x0c401f0005087f89 */ /* 0x000e6600000e0000 */
[----:B------:R-:W-:Y:S05]  /*20cb0*/  FMNMX.FTZ R6, R134, R3, !PT ;  /* 0x0000000386067209 */ /* 0x000fea0007810000 */
[----:B------:R-:W2:Y:S01]  /*20cc0*/  SHFL.BFLY PT, R3, R6, 0x2, 0x1f ;  /* 0x0c401f0006037f89 */ /* 0x000ea200000e0000 */
[----:B-1----:R-:W-:Y:S07]  /*20cd0*/  FMNMX.FTZ R5, R5, R8, !PT ;  /* 0x0000000805057209 */ /* 0x002fee0007810000 */
[----:B------:R-:W1:Y:S01]  /*20ce0*/  SHFL.BFLY PT, R132, R5, 0x1, 0x1f ;  /* 0x0c201f0005847f89 */ /* 0x000e6200000e0000 */
[----:B--2---:R-:W-:Y:S07]  /*20cf0*/  FMNMX.FTZ R4, R6, R3, !PT ;  /* 0x0000000306047209 */ /* 0x004fee0007810000 */
[----:B------:R-:W2:Y:S01]  /*20d00*/  SHFL.BFLY PT, R3, R4, 0x1, 0x1f ;  /* 0x0c201f0004037f89 */ /* 0x000ea200000e0000 */
[----:B-1----:R-:W-:Y:S04]  /*20d10*/  FMNMX.FTZ R132, R5, R132, !PT ;  /* 0x0000008405847209 */ /* 0x002fe80007810000 */
[----:B------:R-:W-:Y:S01]  /*20d20*/  FSETP.NEU.FTZ.AND P1, PT, R132, -INF , PT ;  /* 0xff8000008400780b */ /* 0x000fe20003f3d000 */
[----:B----4-:R-:W-:Y:S01]  /*20d30*/  FMUL.FTZ R152, R133, R132 ;  /* 0x0000008485987220 */ /* 0x010fe20000410000 */
[----:B--2---:R-:W-:Y:S02]  /*20d40*/  FMNMX.FTZ R3, R4, R3, !PT ;  /* 0x0000000304037209 */ /* 0x004fe40007810000 */
[----:B------:R-:W-:Y:S02]  /*20d50*/  FSEL R5, R132, RZ, P1 ;  /* 0x000000ff84057208 */ /* 0x000fe40000800000 */
[----:B------:R-:W-:Y:S01]  /*20d60*/  FSETP.NEU.FTZ.AND P0, PT, R3, -INF , PT ;  /* 0xff8000000300780b */ /* 0x000fe20003f1d000 */
[----:B------:R-:W-:Y:S01]  /*20d70*/  FMUL.FTZ R148, R133, R3 ;  /* 0x0000000385947220 */ /* 0x000fe20000410000 */
[----:B------:R-:W-:Y:S01]  /*20d80*/  FSEL R152, R152, RZ, P1 ;  /* 0x000000ff98987208 */ /* 0x000fe20000800000 */
[----:B------:R-:W-:Y:S01]  /*20d90*/  FADD.FTZ R0, -R5, R0 ;  /* 0x0000000005007221 */ /* 0x000fe20000010100 */
[----:B------:R-:W-:Y:S02]  /*20da0*/  FSEL R5, R3, RZ, P0 ;  /* 0x000000ff03057208 */ /* 0x000fe40000000000 */
[----:B------:R-:W-:Y:S01]  /*20db0*/  FSEL R148, R148, RZ, P0 ;  /* 0x000000ff94947208 */ /* 0x000fe20000000000 */
[----:B------:R-:W-:Y:S01]  /*20dc0*/  FMUL.FTZ R6, R133, R0 ;  /* 0x0000000085067220 */ /* 0x000fe20000410000 */
[-C--:B------:R-:W-:Y:S01]  /*20dd0*/  FFMA.FTZ R163, R135, R133.reuse, -R152 ;  /* 0x0000008587a37223 */ /* 0x080fe20000010898 */
[----:B------:R-:W-:Y:S01]  /*20de0*/  FADD.FTZ R0, -R5, R2 ;  /* 0x0000000205007221 */ /* 0x000fe20000010100 */
[-C--:B------:R-:W-:Y:S01]  /*20df0*/  FFMA.FTZ R159, R31, R133.reuse, -R152 ;  /* 0x000000851f9f7223 */ /* 0x080fe20000010898 */
[-C--:B------:R-:W-:Y:S01]  /*20e00*/  FFMA.FTZ R165, R27, R133.reuse, -R148 ;  /* 0x000000851ba57223 */ /* 0x080fe20000010894 */
[-CC-:B------:R-:W-:Y:S01]  /*20e10*/  FFMA.FTZ R161, R35, R133.reuse, -R152.reuse ;  /* 0x0000008523a17223 */ /* 0x180fe20000010898 */
[-C--:B------:R-:W-:Y:S01]  /*20e20*/  FFMA.FTZ R160, R33, R133.reuse, -R152 ;  /* 0x0000008521a07223 */ /* 0x080fe20000010898 */
[-CC-:B------:R-:W-:Y:S01]  /*20e30*/  FFMA.FTZ R158, R137, R133.reuse, -R148.reuse ;  /* 0x00000085899e7223 */ /* 0x180fe20000010894 */
[-CC-:B------:R-:W-:Y:S01]  /*20e40*/  FFMA.FTZ R135, R13, R133.reuse, -R148.reuse ;  /* 0x000000850d877223 */ /* 0x180fe20000010894 */
[-CC-:B------:R-:W-:Y:S01]  /*20e50*/  FFMA.FTZ R162, R139, R133.reuse, -R148.reuse ;  /* 0x000000858ba27223 */ /* 0x180fe20000010894 */
[----:B------:R-:W-:Y:S01]  /*20e60*/  FMUL.FTZ R8, R133, R0 ;  /* 0x0000000085087220 */ /* 0x000fe20000410000 */
[----:B------:R-:W1:Y:S01]  /*20e70*/  LDSM.16.MT88.4 R24, [R205+0xc000] ;  /* 0x00c00000cd18783b */ /* 0x000e620000004200 */
[----:B------:R-:W-:Y:S01]  /*20e80*/  MUFU.EX2 R163, R163 ;  /* 0x000000a300a37308 */ /* 0x000fe20000000800 */
[-CC-:B------:R-:W-:Y:S01]  /*20e90*/  FFMA.FTZ R170, R141, R133.reuse, -R148.reuse ;  /* 0x000000858daa7223 */ /* 0x180fe20000010894 */
[-CC-:B------:R-:W-:Y:S01]  /*20ea0*/  FFMA.FTZ R178, R147, R133.reuse, -R148.reuse ;  /* 0x0000008593b27223 */ /* 0x180fe20000010894 */
[-CC-:B------:R-:W-:Y:S01]  /*20eb0*/  FFMA.FTZ R232, R153, R133.reuse, -R148.reuse ;  /* 0x0000008599e87223 */ /* 0x180fe20000010894 */
[-CC-:B------:R-:W-:Y:S01]  /*20ec0*/  FFMA.FTZ R234, R149, R133.reuse, -R148.reuse ;  /* 0x0000008595ea7223 */ /* 0x180fe20000010894 */
[-CC-:B------:R-:W-:Y:S01]  /*20ed0*/  FFMA.FTZ R168, R177, R133.reuse, -R148.reuse ;  /* 0x00000085b1a87223 */ /* 0x180fe20000010894 */
[-C--:B------:R-:W-:Y:S01]  /*20ee0*/  FFMA.FTZ R177, R143, R133.reuse, -R148 ;  /* 0x000000858fb17223 */ /* 0x080fe20000010894 */
[----:B------:R-:W2:Y:S03]  /*20ef0*/  LDSM.16.MT88.4 R28, [R204+0xc000] ;  /* 0x00c00000cc1c783b */ /* 0x000ea60000004200 */
[----:B------:R-:W3:Y:S01]  /*20f00*/  MUFU.EX2 R161, R161 ;  /* 0x000000a100a17308 */ /* 0x000ee20000000800 */
[-CC-:B------:R-:W-:Y:S01]  /*20f10*/  FFMA.FTZ R164, R243, R133.reuse, -R152.reuse ;  /* 0x00000085f3a47223 */ /* 0x180fe20000010898 */
[-CC-:B------:R-:W-:Y:S01]  /*20f20*/  FFMA.FTZ R167, R167, R133.reuse, -R152.reuse ;  /* 0x00000085a7a77223 */ /* 0x180fe20000010898 */
[-CC-:B------:R-:W-:Y:S01]  /*20f30*/  FFMA.FTZ R166, R241, R133.reuse, -R152.reuse ;  /* 0x00000085f1a67223 */ /* 0x180fe20000010898 */
[-C--:B------:R-:W-:Y:S01]  /*20f40*/  FFMA.FTZ R173, R173, R133.reuse, -R152 ;  /* 0x00000085adad7223 */ /* 0x080fe20000010898 */
[-CC-:B------:R-:W-:Y:S01]  /*20f50*/  FFMA.FTZ R175, R175, R133.reuse, -R148.reuse ;  /* 0x00000085afaf7223 */ /* 0x180fe20000010894 */
[-CC-:B------:R-:W-:Y:S01]  /*20f60*/  FFMA.FTZ R176, R181, R133.reuse, -R148.reuse ;  /* 0x00000085b5b07223 */ /* 0x180fe20000010894 */
[----:B------:R-:W-:Y:S03]  /*20f70*/  LDSM.16.MT88.4 R140, [R204+0xe800] ;  /* 0x00e80000cc8c783b */ /* 0x000fe60000004200 */
[----:B------:R-:W-:Y:S01]  /*20f80*/  MUFU.EX2 R160, R160 ;  /* 0x000000a000a07308 */ /* 0x000fe20000000800 */
[-C--:B------:R-:W-:Y:S01]  /*20f90*/  FFMA.FTZ R181, R145, R133.reuse, -R148 ;  /* 0x0000008591b57223 */ /* 0x080fe20000010894 */
[-CC-:B------:R-:W-:Y:S01]  /*20fa0*/  FFMA.FTZ R172, R239, R133.reuse, -R152.reuse ;  /* 0x00000085efac7223 */ /* 0x180fe20000010898 */
[-CC-:B------:R-:W-:Y:S01]  /*20fb0*/  FFMA.FTZ R237, R237, R133.reuse, -R152.reuse ;  /* 0x00000085eded7223 */ /* 0x180fe20000010898 */
[-C--:B------:R-:W-:Y:S01]  /*20fc0*/  FFMA.FTZ R174, R235, R133.reuse, -R152 ;  /* 0x00000085ebae7223 */ /* 0x080fe20000010898 */
[-C--:B------:R-:W-:Y:S01]  /*20fd0*/  FFMA.FTZ R235, R151, R133.reuse, -R148 ;  /* 0x0000008597eb7223 */ /* 0x080fe20000010894 */
[----:B------:R-:W-:Y:S01]  /*20fe0*/  FFMA.FTZ R183, R183, R133, -R152 ;  /* 0x00000085b7b77223 */ /* 0x000fe20000010898 */
[----:B------:R-:W-:Y:S03]  /*20ff0*/  LDSM.16.MT88.4 R144, [R203+0xf000] ;  /* 0x00f00000cb90783b */ /* 0x000fe60000004200 */
[----:B------:R-:W4:Y:S01]  /*21000*/  MUFU.EX2 R159, R159 ;  /* 0x0000009f009f7308 */ /* 0x000f220000000800 */
[----:B---3--:R-:W-:Y:S01]  /*21010*/  F2FP.F16.F32.PACK_AB R136, R161, R163 ;  /* 0x000000a3a188723e */ /* 0x008fe200000000ff */
[-CC-:B------:R-:W-:Y:S01]  /*21020*/  FFMA.FTZ R179, R179, R133.reuse, -R148.reuse ;  /* 0x00000085b3b37223 */ /* 0x180fe20000010894 */
[-C--:B------:R-:W-:Y:S01]  /*21030*/  FFMA.FTZ R148, R134, R133.reuse, -R148 ;  /* 0x0000008586947223 */ /* 0x080fe20000010894 */
[-CC-:B------:R-:W-:Y:S01]  /*21040*/  FFMA.FTZ R180, R169, R133.reuse, -R152.reuse ;  /* 0x00000085a9b47223 */ /* 0x180fe20000010898 */
[-CC-:B------:R-:W-:Y:S01]  /*21050*/  FFMA.FTZ R169, R155, R133.reuse, -R152.reuse ;  /* 0x000000859ba97223 */ /* 0x180fe20000010898 */
[-CC-:B------:R-:W-:Y:S01]  /*21060*/  FFMA.FTZ R171, R171, R133.reuse, -R152.reuse ;  /* 0x00000085abab7223 */ /* 0x180fe20000010898 */
[----:B------:R-:W-:Y:S03]  /*21070*/  FFMA.FTZ R152, R150, R133, -R152 ;  /* 0x0000008596987223 */ /* 0x000fe60000010898 */
[----:B------:R-:W-:Y:S01]  /*21080*/  MUFU.EX2 R165, R165 ;  /* 0x000000a500a57308 */ /* 0x000fe20000000800 */
[----:B------:R-:W-:Y:S09]  /*21090*/  ISETP.GT.AND P0, PT, R222, R211, PT ;  /* 0x000000d3de00720c */ /* 0x000ff20003f04270 */
        /* <DEDUP_REMOVED lines=29> */
[----:B------:R-:W-:Y:S01]  /*21270*/  MUFU.EX2 R164, R164 ;  /* 0x000000a400a47308 */ /* 0x000fe20000000800 */
        /* <DEDUP_REMOVED lines=8> */
[----:B------:R-:W5:Y:S01]  /*21300*/  MUFU.EX2 R167, R167 ;  /* 0x000000a700a77308 */ /* 0x000f620000000800 */
        /* <DEDUP_REMOVED lines=11> */
[----:B---3--:R-:W-:Y:S01]  /*213c0*/  LDSM.16.MT88.4 R148, [R206+0xf800] ;  /* 0x00f80000ce94783b */ /* 0x008fe20000004200 */
[C---:B------:R-:W-:Y:S03]  /*213d0*/  FMUL.FTZ R28, R2.reuse, R104 ;  /* 0x00000068021c7220 */ /* 0x040fe60000410000 */
[----:B------:R-:W2:Y:S01]  /*213e0*/  MUFU.EX2 R173, R173 ;  /* 0x000000ad00ad7308 */ /* 0x000ea20000000800 */
[----:B------:R-:W-:Y:S01]  /*213f0*/  FMUL.FTZ R29, R2, R105 ;  /* 0x00000069021d7220 */ /* 0x000fe20000410000 */
[----:B------:R-:W-:Y:S01]  /*21400*/  FMUL.FTZ R35, R0, R103 ;  /* 0x0000006700237220 */ /* 0x000fe20000410000 */
[C---:B------:R-:W-:Y:S01]  /*21410*/  HMMA.16816.F32 R24, R136.reuse, R30, R24 ;  /* 0x0000001e8818723c */ /* 0x040fe20000001818 */
[----:B------:R-:W3:Y:S02]  /*21420*/  LDSM.16.MT88.4 R108, [R205+0xe000] ;  /* 0x00e00000cd6c783b */ /* 0x000ee40000004200 */
[C---:B------:R-:W-:Y:S01]  /*21430*/  FMUL.FTZ R36, R2.reuse, R36 ;  /* 0x0000002402247220 */ /* 0x040fe20000410000 */
[----:B------:R-:W-:Y:S01]  /*21440*/  FMUL.FTZ R37, R2, R37 ;  /* 0x0000002502257220 */ /* 0x000fe20000410000 */
[C---:B------:R-:W-:Y:S01]  /*21450*/  FMUL.FTZ R38, R0.reuse, R38 ;  /* 0x0000002600267220 */ /* 0x040fe20000410000 */
[C---:B------:R-:W-:Y:S01]  /*21460*/  FMUL.FTZ R39, R0.reuse, R39 ;  /* 0x0000002700277220 */ /* 0x040fe20000410000 */
[C---:B------:R-:W-:Y:S01]  /*21470*/  FMUL.FTZ R30, R0.reuse, R106 ;  /* 0x0000006a001e7220 */ /* 0x040fe20000410000 */
[----:B------:R-:W-:Y:S01]  /*21480*/  FMUL.FTZ R31, R0, R107 ;  /* 0x0000006b001f7220 */ /* 0x000fe20000410000 */
[----:B------:R-:W-:Y:S01]  /*21490*/  MUFU.EX2 R168, R168 ;  /* 0x000000a800a87308 */ /* 0x000fe20000000800 */
[----:B------:R-:W5:Y:S01]  /*214a0*/  LDSM.16.MT88.4 R104, [R204+0xe000] ;  /* 0x00e00000cc68783b */ /* 0x000f620000004200 */
[C---:B------:R-:W-:Y:S01]  /*214b0*/  FMUL.FTZ R40, R2.reuse, R40 ;  /* 0x0000002802287220 */ /* 0x040fe20000410000 */
[----:B------:R-:W-:Y:S01]  /*214c0*/  FMUL.FTZ R41, R2, R41 ;  /* 0x0000002902297220 */ /* 0x000fe20000410000 */
[C---:B------:R-:W-:Y:S01]  /*214d0*/  FMUL.FTZ R42, R0.reuse, R42 ;  /* 0x0000002a002a7220 */ /* 0x040fe20000410000 */
[----:B------:R-:W-:Y:S01]  /*214e0*/  FMUL.FTZ R43, R0, R43 ;  /* 0x0000002b002b7220 */ /* 0x000fe20000410000 */
[C---:B----4-:R-:W-:Y:S04]  /*214f0*/  HMMA.16816.F32 R28, R136.reuse, R120, R28 ;  /* 0x00000078881c723c */ /* 0x050fe8000000181c */
[----:B------:R-:W4:Y:S01]  /*21500*/  MUFU.EX2 R175, R175 ;  /* 0x000000af00af7308 */ /* 0x000f220000000800 */
[----:B------:R-:W2:Y:S01]  /*21510*/  LDSM.16.MT88.4 R100, [R203+0xe000] ;  /* 0x00e00000cb64783b */ /* 0x000ea20000004200 */
[C---:B------:R-:W-:Y:S01]  /*21520*/  FMUL.FTZ R44, R2.reuse, R44 ;  /* 0x0000002c022c7220 */ /* 0x040fe20000410000 */
[----:B------:R-:W-:Y:S01]  /*21530*/  FMUL.FTZ R45, R2, R45 ;  /* 0x0000002d022d7220 */ /* 0x000fe20000410000 */
[C---:B------:R-:W-:Y:S06]  /*21540*/  HMMA.16816.F32 R32, R136.reuse, R122, R32 ;  /* 0x0000007a8820723c */ /* 0x040fec0000001820 */
[----:B------:R-:W-:Y:S01]  /*21550*/  MUFU.EX2 R177, R177 ;  /* 0x000000b100b17308 */ /* 0x000fe20000000800 */
[----:B------:R-:W-:Y:S01]  /*21560*/  LDSM.16.MT88.4 R120, [R203+0xc800] ;  /* 0x00c80000cb78783b */ /* 0x000fe20000004200 */
[C---:B-1----:R-:W-:Y:S03]  /*21570*/  HMMA.16816.F32 R36, R136.reuse, R124, R36 ;  /* 0x0000007c8824723c */ /* 0x042fe60000001824 */
[C---:B------:R-:W-:Y:S03]  /*21580*/  FMUL.FTZ R46, R0.reuse, R46 ;  /* 0x0000002e002e7220 */ /* 0x040fe60000410000 */
[C---:B------:R-:W-:Y:S01]  /*21590*/  HMMA.16816.F32 R40, R136.reuse, R126, R40 ;  /* 0x0000007e8828723c */ /* 0x040fe20000001828 */
[----:B------:R-:W-:Y:S01]  /*215a0*/  LDSM.16.MT88.4 R124, [R206+0xe800] ;  /* 0x00e80000ce7c783b */ /* 0x000fe20000004200 */
[----:B------:R-:W1:Y:S03]  /*215b0*/  MUFU.EX2 R170, R170 ;  /* 0x000000aa00aa7308 */ /* 0x000e660000000800 */
[----:B------:R-:W-:Y:S01]  /*215c0*/  FMUL.FTZ R47, R0, R47 ;  /* 0x0000002f002f7220 */ /* 0x000fe20000410000 */
[C---:B------:R-:W-:Y:S01]  /*215d0*/  FMUL.FTZ R48, R2.reuse, R48 ;  /* 0x0000003002307220 */ /* 0x040fe20000410000 */
[----:B------:R-:W-:Y:S01]  /*215e0*/  FMUL.FTZ R49, R2, R49 ;  /* 0x0000003102317220 */ /* 0x000fe20000410000 */
[C---:B------:R-:W-:Y:S01]  /*215f0*/  FMUL.FTZ R50, R0.reuse, R50 ;  /* 0x0000003200327220 */ /* 0x040fe20000410000 */
[----:B------:R-:W-:Y:S03]  /*21600*/  LDSM.16.MT88.4 R152, [R205+0xf800] ;  /* 0x00f80000cd98783b */ /* 0x000fe60000004200 */
[----:B------:R-:W-:Y:S01]  /*21610*/  MUFU.EX2 R172, R172 ;  /* 0x000000ac00ac7308 */ /* 0x000fe20000000800 */
[----:B------:R-:W-:Y:S01]  /*21620*/  FMUL.FTZ R51, R0, R51 ;  /* 0x0000003300337220 */ /* 0x000fe20000410000 */
[C---:B---3--:R-:W-:Y:S03]  /*21630*/  HMMA.16816.F32 R44, R136.reuse, R108, R44 ;  /* 0x0000006c882c723c */ /* 0x048fe6000000182c */
[C---:B------:R-:W-:Y:S01]  /*21640*/  FMUL.FTZ R52, R2.reuse, R52 ;  /* 0x0000003402347220 */ /* 0x040fe20000410000 */
[----:B------:R-:W-:Y:S01]  /*21650*/  FMUL.FTZ R53, R2, R53 ;  /* 0x0000003502357220 */ /* 0x000fe20000410000 */
[C---:B------:R-:W-:Y:S01]  /*21660*/  FMUL.FTZ R54, R0.reuse, R54 ;  /* 0x0000003600367220 */ /* 0x040fe20000410000 */
[C---:B------:R-:W-:Y:S01]  /*21670*/  HMMA.16816.F32 R48, R136.reuse, R110, R48 ;  /* 0x0000006e8830723c */ /* 0x040fe20000001830 */
[----:B------:R-:W3:Y:S01]  /*21680*/  LDSM.16.MT88.4 R108, [R206+0x10000] ;  /* 0x01000000ce6c783b */ /* 0x000ee20000004200 */
[----:B------:R-:W1:Y:S03]  /*21690*/  MUFU.EX2 R237, R237 ;  /* 0x000000ed00ed7308 */ /* 0x000e660000000800 */
        /* <DEDUP_REMOVED lines=12> */
[----:B------:R-:W1:Y:S03]  /*21760*/  MUFU.EX2 R183, R183 ;  /* 0x000000b700b77308 */ /* 0x000e660000000800 */
        /* <DEDUP_REMOVED lines=10> */
[C---:B------:R-:W-:Y:S01]  /*21810*/  HMMA.16816.F32 R64, R136.reuse, R102, R64 ;  /* 0x000000668840723c */ /* 0x040fe20000001840 */
[----:B------:R-:W2:Y:S01]  /*21820*/  LDSM.16.MT88.4 R100, [R203+0x10000] ;  /* 0x01000000cb64783b */ /* 0x000ea20000004200 */
[----:B------:R-:W1:Y:S03]  /*21830*/  MUFU.EX2 R179, R179 ;  /* 0x000000b300b37308 */ /* 0x000e660000000800 */
        /* <DEDUP_REMOVED lines=12> */
[----:B------:R-:W3:Y:S03]  /*21900*/  MUFU.EX2 R181, R181 ;  /* 0x000000b500b57308 */ /* 0x000ee60000000800 */
[----:B------:R-:W-:Y:S01]  /*21910*/  FMUL.FTZ R79, R0, R79 ;  /* 0x0000004f004f7220 */ /* 0x000fe20000410000 */
[C---:B------:R-:W-:Y:S01]  /*21920*/  FMUL.FTZ R80, R2.reuse, R80 ;  /* 0x0000005002507220 */ /* 0x040fe20000410000 */
[----:B------:R-:W-:Y:S01]  /*21930*/  FMUL.FTZ R81, R2, R81 ;  /* 0x0000005102517220 */ /* 0x000fe20000410000 */
[C---:B------:R-:W-:Y:S04]  /*21940*/  FMUL.FTZ R82, R0.reuse, R82 ;  /* 0x0000005200527220 */ /* 0x040fe80000410000 */
[----:B------:R-:W-:Y:S01]  /*21950*/  MUFU.EX2 R171, R171 ;  /* 0x000000ab00ab7308 */ /* 0x000fe20000000800 */
[----:B------:R-:W-:Y:S01]  /*21960*/  FMUL.FTZ R83, R0, R83 ;  /* 0x0000005300537220 */ /* 0x000fe20000410000 */
[C---:B------:R-:W-:Y:S03]  /*21970*/  HMMA.16816.F32 R76, R136.reuse, R112, R76 ;  /* 0x00000070884c723c */ /* 0x040fe6000000184c */
        /* <DEDUP_REMOVED lines=10> */
[----:B------:R-:W3:Y:S01]  /*21a20*/  MUFU.EX2 R169, R169 ;  /* 0x000000a900a97308 */ /* 0x000ee20000000800 */
[----:B------:R-:W-:Y:S01]  /*21a30*/  FMUL.FTZ R91, R0, R91 ;  /* 0x0000005b005b7220 */ /* 0x000fe20000410000 */
[C---:B-----5:R-:W-:Y:S03]  /*21a40*/  HMMA.16816.F32 R84, R136.reuse, R104, R84 ;  /* 0x000000688854723c */ /* 0x060fe60000001854 */
[C---:B------:R-:W-:Y:S01]  /*21a50*/  FMUL.FTZ R92, R2.reuse, R92 ;  /* 0x0000005c025c7220 */ /* 0x040fe20000410000 */
[----:B------:R-:W-:Y:S01]  /*21a60*/  FMUL.FTZ R93, R2, R93 ;  /* 0x0000005d025d7220 */ /* 0x000fe20000410000 */
[C---:B------:R-:W-:Y:S01]  /*21a70*/  FMUL.FTZ R94, R0.reuse, R94 ;  /* 0x0000005e005e7220 */ /* 0x040fe20000410000 */
[C---:B------:R-:W-:Y:S02]  /*21a80*/  HMMA.16816.F32 R88, R136.reuse, R106, R88 ;  /* 0x0000006a8858723c */ /* 0x040fe40000001858 */
[----:B------:R-:W-:Y:S03]  /*21a90*/  MUFU.EX2 R232, R232 ;  /* 0x000000e800e87308 */ /* 0x000fe60000000800 */
[----:B------:R-:W-:Y:S01]  /*21aa0*/  FMUL.FTZ R95, R0, R95 ;  /* 0x0000005f005f7220 */ /* 0x000fe20000410000 */
[C---:B------:R-:W-:Y:S01]  /*21ab0*/  FMUL.FTZ R96, R2.reuse, R96 ;  /* 0x0000006002607220 */ /* 0x040fe20000410000 */
[----:B------:R-:W-:Y:S01]  /*21ac0*/  FMUL.FTZ R97, R2, R97 ;  /* 0x0000006102617220 */ /* 0x000fe20000410000 */
[C---:B------:R-:W-:Y:S04]  /*21ad0*/  FMUL.FTZ R98, R0.reuse, R98 ;  /* 0x0000006200627220 */ /* 0x040fe80000410000 */
[----:B------:R-:W5:Y:S01]  /*21ae0*/  MUFU.EX2 R235, R235 ;  /* 0x000000eb00eb7308 */ /* 0x000f620000000800 */
[----:B------:R-:W-:Y:S01]  /*21af0*/  FMUL.FTZ R99, R0, R99 ;  /* 0x0000006300637220 */ /* 0x000fe20000410000 */
[C---:B--2---:R-:W-:Y:S03]  /*21b00*/  HMMA.16816.F32 R92, R136.reuse, R100, R92 ;  /* 0x00000064885c723c */ /* 0x044fe6000000185c */
[----:B------:R-:W-:Y:S01]  /*21b10*/  F2FP.F16.F32.PACK_AB R104, R167, R164 ;  /* 0x000000a4a768723e */ /* 0x000fe200000000ff */
[----:B------:R-:W-:Y:S01]  /*21b20*/  FFMA.FTZ R163, R2, R233, R163 ;  /* 0x000000e902a37223 */ /* 0x000fe200000100a3 */
[----:B------:R-:W-:Y:S01]  /*21b30*/  F2FP.F16.F32.PACK_AB R106, R173, R166 ;  /* 0x000000a6ad6a723e */ /* 0x000fe200000000ff */
[----:B------:R-:W-:Y:S01]  /*21b40*/  HMMA.16816.F32 R96, R136, R102, R96 ;  /* 0x000000668860723c */ /* 0x000fe20000001860 */
[----:B------:R-:W2:Y:S01]  /*21b50*/  LDSM.16.MT88.4 R100, [R203+0xe800] ;  /* 0x00e80000cb64783b */ /* 0x000ea20000004200 */
[----:B------:R-:W5:Y:S03]  /*21b60*/  MUFU.EX2 R234, R234 ;  /* 0x000000ea00ea7308 */ /* 0x000f660000000800 */
[----:B----4-:R-:W-:Y:S01]  /*21b70*/  F2FP.F16.F32.PACK_AB R105, R175, R168 ;  /* 0x000000a8af69723e */ /* 0x010fe200000000ff */
[----:B------:R-:W-:Y:S01]  /*21b80*/  FFMA.FTZ R165, R0, R231, R165 ;  /* 0x000000e700a57223 */ /* 0x000fe200000100a5 */
[----:B-1----:R-:W-:Y:S01]  /*21b90*/  F2FP.F16.F32.PACK_AB R107, R170, R177 ;  /* 0x000000b1aa6b723e */ /* 0x002fe200000000ff */
[----:B------:R-:W-:Y:S01]  /*21ba0*/  IMAD.MOV.U32 R0, RZ, RZ, R132 ;  /* 0x000000ffff007224 */ /* 0x000fe200078e0084 */
[----:B------:R-:W-:Y:S02]  /*21bb0*/  LDSM.16.MT88.4 R136, [R203+0xd000] ;  /* 0x00d00000cb88783b */ /* 0x000fe40000004200 */
[----:B------:R-:W-:Y:S01]  /*21bc0*/  MOV R2, R3 ;  /* 0x0000000300027202 */ /* 0x000fe20000000f00 */
[----:B------:R-:W-:Y:S01]  /*21bd0*/  FADD.FTZ R163, R161, R163 ;  /* 0x000000a3a1a37221 */ /* 0x000fe20000010000 */
[----:B------:R-:W-:Y:S01]  /*21be0*/  FADD.FTZ R158, R158, R165 ;  /* 0x000000a59e9e7221 */ /* 0x000fe20000010000 */
        /* <DEDUP_REMOVED lines=18> */
[----:B------:R-:W5:Y:S04]  /*21d10*/  LDSM.16.MT88.4 R120, [R203+0x10800] ;  /* 0x01080000cb78783b */ /* 0x000f680000004200 */
        /* <DEDUP_REMOVED lines=11> */
[C---:B------:R-:W-:Y:S06]  /*21dd0*/  HMMA.16816.F32 R52, R104.reuse, R140, R52 ;  /* 0x0000008c6834723c */ /* 0x040fec0000001834 */
[C---:B------:R-:W-:Y:S01]  /*21de0*/  HMMA.16816.F32 R56, R104.reuse, R142, R56 ;  /* 0x0000008e6838723c */ /* 0x040fe20000001838 */
[----:B------:R-:W-:Y:S05]  /*21df0*/  LDSM.16.MT88.4 R140, [R205+0xf000] ;  /* 0x00f00000cd8c783b */ /* 0x000fea0000004200 */
[C---:B--2---:R-:W-:Y:S06]  /*21e00*/  HMMA.16816.F32 R60, R104.reuse, R100, R60 ;  /* 0x00000064683c723c */ /* 0x044fec000000183c */
[C---:B------:R-:W-:Y:S05]  /*21e10*/  HMMA.16816.F32 R64, R104.reuse, R102, R64 ;  /* 0x000000666840723c */ /* 0x040fea0000001840 */
[----:B------:R-:W-:Y:S01]  /*21e20*/  F2FP.F16.F32.PACK_AB R100, R237, R172 ;  /* 0x000000aced64723e */ /* 0x000fe200000000ff */
[C---:B-1----:R-:W-:Y:S05]  /*21e30*/  HMMA.16816.F32 R68, R104.reuse, R108, R68 ;  /* 0x0000006c6844723c */ /* 0x042fea0000001844 */
[----:B------:R-:W-:Y:S01]  /*21e40*/  F2FP.F16.F32.PACK_AB R102, R183, R174 ;  /* 0x000000aeb766723e */ /* 0x000fe200000000ff */
[C---:B------:R-:W-:Y:S01]  /*21e50*/  HMMA.16816.F32 R72, R104.reuse, R110, R72 ;  /* 0x0000006e6848723c */ /* 0x040fe20000001848 */
[----:B------:R-:W1:Y:S04]  /*21e60*/  LDSM.16.MT88.4 R108, [R204+0xd000] ;  /* 0x00d00000cc6c783b */ /* 0x000e680000004200 */
[----:B------:R-:W-:Y:S01]  /*21e70*/  F2FP.F16.F32.PACK_AB R101, R179, R176 ;  /* 0x000000b0b365723e */ /* 0x000fe200000000ff */
[C---:B---3--:R-:W-:Y:S05]  /*21e80*/  HMMA.16816.F32 R76, R104.reuse, R112, R76 ;  /* 0x00000070684c723c */ /* 0x048fea000000184c */
[----:B------:R-:W-:Y:S01]  /*21e90*/  F2FP.F16.F32.PACK_AB R103, R181, R178 ;  /* 0x000000b2b567723e */ /* 0x000fe200000000ff */
[C---:B------:R-:W-:Y:S01]  /*21ea0*/  HMMA.16816.F32 R80, R104.reuse, R114, R80 ;  /* 0x000000726850723c */ /* 0x040fe20000001850 */
[----:B------:R-:W2:Y:S04]  /*21eb0*/  LDSM.16.MT88.4 R112, [R206+0xf000] ;  /* 0x00f00000ce70783b */ /* 0x000ea80000004200 */
[----:B------:R-:W-:Y:S01]  /*21ec0*/  FADD.FTZ R172, R172, R173 ;  /* 0x000000adacac7221 */ /* 0x000fe20000010000 */
[C---:B----4-:R-:W-:Y:S05]  /*21ed0*/  HMMA.16816.F32 R84, R104.reuse, R116, R84 ;  /* 0x000000746854723c */ /* 0x050fea0000001854 */
[----:B------:R-:W-:Y:S01]  /*21ee0*/  FADD.FTZ R176, R176, R177 ;  /* 0x000000b1b0b07221 */ /* 0x000fe20000010000 */
[C---:B------:R-:W-:Y:S01]  /*21ef0*/  HMMA.16816.F32 R88, R104.reuse, R118, R88 ;  /* 0x000000766858723c */ /* 0x040fe20000001858 */
[----:B------:R-:W3:Y:S04]  /*21f00*/  LDSM.16.MT88.4 R116, [R204+0xf000] ;  /* 0x00f00000cc74783b */ /* 0x000ee80000004200 */
[----:B------:R-:W-:Y:S01]  /*21f10*/  FADD.FTZ R237, R237, R172 ;  /* 0x000000aceded7221 */ /* 0x000fe20000010000 */
[C---:B-----5:R-:W-:Y:S05]  /*21f20*/  HMMA.16816.F32 R92, R104.reuse, R120, R92 ;  /* 0x00000078685c723c */ /* 0x060fea000000185c */
        /* <DEDUP_REMOVED lines=12> */
[C---:B-1----:R-:W-:Y:S06]  /*21ff0*/  HMMA.16816.F32 R20, R100.reuse, R108, R20 ;  /* 0x0000006c6414723c */ /* 0x042fec0000001814 */
[C---:B------:R-:W-:Y:S01]  /*22000*/  HMMA.16816.F32 R24, R100.reuse, R110, R24 ;  /* 0x0000006e6418723c */ /* 0x040fe20000001818 */
[----:B------:R-:W1:Y:S05]  /*22010*/  LDSM.16.MT88.4 R108, [R205+0x11000] ;  /* 0x01100000cd6c783b */ /* 0x000e6a0000004200 */
        /* <DEDUP_REMOVED lines=30> */
[C---:B------:R-:W-:Y:S06]  /*22200*/  HMMA.16816.F32 R80, R100.reuse, R110, R80 ;  /* 0x0000006e6450723c */ /* 0x040fec0000001850 */
[C---:B--2---:R-:W-:Y:S06]  /*22210*/  HMMA.16816.F32 R84, R100.reuse, R112, R84 ;  /* 0x000000706454723c */ /* 0x044fec0000001854 */
[C---:B------:R-:W-:Y:S06]  /*22220*/  HMMA.16816.F32 R88, R100.reuse, R114, R88 ;  /* 0x000000726458723c */ /* 0x040fec0000001858 */
[C---:B---3--:R-:W-:Y:S06]  /*22230*/  HMMA.16816.F32 R92, R100.reuse, R116, R92 ;  /* 0x00000074645c723c */ /* 0x048fec000000185c */
        /* <DEDUP_REMOVED lines=34> */
.L_x_7386:
[----:B------:R-:W1:Y:S01]  /*22460*/  S2R R11, SR_TID.X ;  /* 0x00000000000b7919 */ /* 0x000e620000002100 */
[----:B------:R-:W2:Y:S08]  /*22470*/  LDC.64 R8, c[0x0][0x208] ;  /* 0x00008200ff087b82 */ /* 0x000eb00000000a00 */
[----:B------:R-:W3:Y:S01]  /*22480*/  LDC.64 R6, c[0x0][0x198] ;  /* 0x00006600ff067b82 */ /* 0x000ee20000000a00 */
[----:B--2---:R-:W-:-:S02]  /*22490*/  R2UR UR4, R8 ;  /* 0x00000000080472ca */ /* 0x004fc400000e0000 */
[----:B------:R-:W-:Y:S02]  /*224a0*/  R2UR UR5, R9 ;  /* 0x00000000090572ca */ /* 0x000fe400000e0000 */
[----:B-1----:R-:W-:-:S04]  /*224b0*/  SHF.R.S32.HI R2, RZ, 0x1f, R11 ;  /* 0x0000001fff027819 */ /* 0x002fc8000001140b */
[----:B------:R-:W-:-:S04]  /*224c0*/  LEA.HI R0, R2, R11, RZ, 0x5 ;  /* 0x0000000b02007211 */ /* 0x000fc800078f28ff */
[----:B------:R-:W-:-:S03]  /*224d0*/  LOP3.LUT R0, R0, 0xffffffe0, RZ, 0xc0, !PT ;  /* 0xffffffe000007812 */ /* 0x000fc600078ec0ff */
[----:B---3--:R1:W5:Y:S01]  /*224e0*/  LD.E R4, desc[UR4][R6.64+0xd8] ;  /* 0x0000d80406047980 */ /* 0x008362000c101900 */
[----:B------:R-:W-:Y:S01]  /*224f0*/  LEA.HI R2, R2, R11, RZ, 0x4 ;  /* 0x0000000b02027211 */ /* 0x000fe200078f20ff */
[----:B------:R-:W-:Y:S01]  /*22500*/  UMOV UR4, 0xffffffff ;  /* 0xffffffff00047882 */ /* 0x000fe20000000000 */
[----:B------:R-:W-:-:S05]  /*22510*/  IMAD.IADD R5, R11, 0x1, -R0 ;  /* 0x000000010b057824 */ /* 0x000fca00078e0a00 */
[----:B------:R-:W-:-:S04]  /*22520*/  SHF.R.S32.HI R0, RZ, 0x1f, R5 ;  /* 0x0000001fff007819 */ /* 0x000fc80000011405 */
[----:B------:R-:W-:Y:S02]  /*22530*/  LEA.HI R5, R0, R5, RZ, 0x2 ;  /* 0x0000000500057211 */ /* 0x000fe400078f10ff */
[----:B------:R-:W-:Y:S02]  /*22540*/  SHF.R.S32.HI R0, RZ, 0x4, R2 ;  /* 0x00000004ff007819 */ /* 0x000fe40000011402 */
[----:B------:R-:W-:Y:S01]  /*22550*/  SHF.R.S32.HI R2, RZ, 0x2, R5 ;  /* 0x00000002ff027819 */ /* 0x000fe20000011405 */
[----:B------:R-:W-:Y:S06]  /*22560*/  BRA.DIV UR4, `(.L_x_7396) ;  /* 0x0000001a04ec7947 */ /* 0x000fec000b800000 */
[----:B------:R-:W2:Y:S04]  /*22570*/  SHFL.BFLY PT, R10, R233, 0x2, 0x1f ;  /* 0x0c401f00e90a7f89 */ /* 0x000ea800000e0000 */
[----:B------:R-:W3:Y:S01]  /*22580*/  SHFL.BFLY PT, R15, R231, 0x2, 0x1f ;  /* 0x0c401f00e70f7f89 */ /* 0x000ee200000e0000 */
[----:B--2---:R-:W-:Y:S01]  /*22590*/  FADD.FTZ R13, R10, R233 ;  /* 0x000000e90a0d7221 */ /* 0x004fe20000010000 */
[----:B---3--:R-:W-:-:S04]  /*225a0*/  FADD.FTZ R14, R15, R231 ;  /* 0x000000e70f0e7221 */ /* 0x008fc80000010000 */
[----:B------:R-:W2:Y:S04]  /*225b0*/  SHFL.BFLY PT, R10, R13, 0x1, 0x1f ;  /* 0x0c201f000d0a7f89 */ /* 0x000ea800000e0000 */
[----:B------:R3:W4:Y:S01]  /*225c0*/  SHFL.BFLY PT, R15, R14, 0x1, 0x1f ;  /* 0x0c201f000e0f7f89 */ /* 0x00072200000e0000 */
[----:B--2---:R-:W-:-:S07]  /*225d0*/  FADD.FTZ R10, R13, R10 ;  /* 0x0000000a0d0a7221 */ /* 0x004fce0000010000 */
.L_x_7417:
[----:B------:R-:W3:Y:S01]  /*225e0*/  S2R R13, SR_TID.X ;  /* 0x00000000000d7919 */ /* 0x000ee20000002100 */
[----:B----4-:R-:W-:Y:S01]  /*225f0*/  FADD.FTZ R5, R14, R15 ;  /* 0x0000000f0e057221 */ /* 0x010fe20000010000 */
[----:B------:R-:W-:Y:S01]  /*22600*/  FSETP.NE.FTZ.AND P4, PT, R10, RZ, PT ;  /* 0x000000ff0a00720b */ /* 0x000fe20003f95000 */
[----:B------:R-:W2:Y:S01]  /*22610*/  S2UR UR4, SR_CgaCtaId ;  /* 0x00000000000479c3 */ /* 0x000ea20000008800 */
[----:B------:R-:W-:-:S07]  /*22620*/  MOV R12, 0x3f800000 ;  /* 0x3f800000000c7802 */ /* 0x000fce0000000f00 */
[----:B------:R-:W-:Y:S01]  /*22630*/  BAR.SYNC.DEFER_BLOCKING 0x0 ;  /* 0x0000000000007b1d */ /* 0x000fe20000010000 */
[----:B------:R-:W-:Y:S02]  /*22640*/  FSETP.NE.FTZ.AND P3, PT, R5, RZ, PT ;  /* 0x000000ff0500720b */ /* 0x000fe40003f75000 */
[----:B------:R-:W-:Y:S02]  /*22650*/  MOV R11, 0x3f800000 ;  /* 0x3f800000000b7802 */ /* 0x000fe40000000f00 */
[C---:B------:R-:W-:Y:S01]  /*22660*/  R2UR UR12, R8.reuse ;  /* 0x00000000080c72ca */ /* 0x040fe200000e0000 */
[----:B------:R-:W-:Y:S01]  /*22670*/  UMOV UR5, 0x400 ;  /* 0x0000040000057882 */ /* 0x000fe20000000000 */
[C---:B------:R-:W-:Y:S02]  /*22680*/  R2UR UR13, R9.reuse ;  /* 0x00000000090d72ca */ /* 0x040fe400000e0000 */
[----:B------:R-:W-:Y:S01]  /*22690*/  R2UR UR10, R8 ;  /* 0x00000000080a72ca */ /* 0x000fe200000e0000 */
[----:B------:R-:W4:Y:S01]  /*226a0*/  @P4 MUFU.RCP R12, R10 ;  /* 0x0000000a000c4308 */ /* 0x000f220000001000 */
[----:B------:R-:W-:-:S07]  /*226b0*/  R2UR UR11, R9 ;  /* 0x00000000090b72ca */ /* 0x000fce00000e0000 */
[----:B------:R-:W1:Y:S01]  /*226c0*/  @P3 MUFU.RCP R11, R5 ;  /* 0x00000005000b3308 */ /* 0x000e620000001000 */
[----:B--2---:R-:W-:Y:S01]  /*226d0*/  ULEA UR4, UR4, UR5, 0x18 ;  /* 0x0000000504047291 */ /* 0x004fe2000f8ec03f */
[----:B---3--:R-:W-:Y:S01]  /*226e0*/  SHF.R.S32.HI R14, RZ, 0x1f, R13 ;  /* 0x0000001fff0e7819 */ /* 0x008fe2000001140d */
[C---:B----4-:R-:W-:Y:S01]  /*226f0*/  FMUL.FTZ R128, R12.reuse, R128 ;  /* 0x000000800c807220 */ /* 0x050fe20000410000 */
[C---:B------:R-:W-:Y:S01]  /*22700*/  FMUL.FTZ R129, R12.reuse, R129 ;  /* 0x000000810c817220 */ /* 0x040fe20000410000 */
[----:B------:R-:W-:Y:S01]  /*22710*/  FMUL.FTZ R124, R12, R124 ;  /* 0x0000007c0c7c7220 */ /* 0x000fe20000410000 */
[----:B------:R-:W-:Y:S01]  /*22720*/  LEA.HI R15, R14, R13, RZ, 0x2 ;  /* 0x0000000d0e0f7211 */ /* 0x000fe200078f10ff */
[C---:B------:R-:W-:Y:S01]  /*22730*/  FMUL.FTZ R125, R12.reuse, R125 ;  /* 0x0000007d0c7d7220 */ /* 0x040fe20000410000 */
[C---:B------:R-:W-:Y:S01]  /*22740*/  FMUL.FTZ R120, R12.reuse, R120 ;  /* 0x000000780c787220 */ /* 0x040fe20000410000 */
[C---:B------:R-:W-:Y:S01]  /*22750*/  FMUL.FTZ R121, R12.reuse, R121 ;  /* 0x000000790c797220 */ /* 0x040fe20000410000 */
[--C-:B------:R-:W-:Y:S01]  /*22760*/  SHF.R.S32.HI R17, RZ, 0x2, R15.reuse ;  /* 0x00000002ff117819 */ /* 0x100fe2000001140f */
[C---:B------:R-:W-:Y:S01]  /*22770*/  FMUL.FTZ R116, R12.reuse, R116 ;  /* 0x000000740c747220 */ /* 0x040fe20000410000 */
[----:B------:R-:W-:Y:S01]  /*22780*/  SHF.R.S32.HI R16, RZ, 0x1f, R15 ;  /* 0x0000001fff107819 */ /* 0x000fe2000001140f */
[C---:B------:R-:W-:Y:S01]  /*22790*/  FMUL.FTZ R117, R12.reuse, R117 ;  /* 0x000000750c757220 */ /* 0x040fe20000410000 */
[----:B------:R-:W-:Y:S01]  /*227a0*/  LOP3.LUT R18, R15, 0x1ffffffc, RZ, 0xc0, !PT ;  /* 0x1ffffffc0f127812 */ /* 0x000fe200078ec0ff */
[----:B------:R-:W-:Y:S01]  /*227b0*/  FMUL.FTZ R112, R12, R112 ;  /* 0x000000700c707220 */ /* 0x000fe20000410000 */
[----:B------:R-:W-:Y:S01]  /*227c0*/  LEA.HI R16, R16, R17, RZ, 0x3 ;  /* 0x0000001110107211 */ /* 0x000fe200078f18ff */
[----:B------:R-:W-:Y:S01]  /*227d0*/  FMUL.FTZ R113, R12, R113 ;  /* 0x000000710c717220 */ /* 0x000fe20000410000 */
[----:B------:R-:W-:Y:S01]  /*227e0*/  IADD3 R18, -R18, R13, RZ ;  /* 0x0000000d12127210 */ /* 0x000fe20007ffe1ff */
[----:B------:R-:W-:Y:S01]  /*227f0*/  FMUL.FTZ R108, R12, R108 ;  /* 0x0000006c0c6c7220 */ /* 0x000fe20000410000 */
[----:B------:R-:W-:Y:S01]  /*22800*/  LOP3.LUT R16, R16, 0xfffffff8, RZ, 0xc0, !PT ;  /* 0xfffffff810107812 */ /* 0x000fe200078ec0ff */
[C---:B------:R-:W-:Y:S01]  /*22810*/  FMUL.FTZ R109, R12.reuse, R109 ;  /* 0x0000006d0c6d7220 */ /* 0x040fe20000410000 */
[C---:B------:R-:W-:Y:S01]  /*22820*/  FMUL.FTZ R104, R12.reuse, R104 ;  /* 0x000000680c687220 */ /* 0x040fe20000410000 */
[C---:B------:R-:W-:Y:S01]  /*22830*/  FMUL.FTZ R105, R12.reuse, R105 ;  /* 0x000000690c697220 */ /* 0x040fe20000410000 */
[----:B------:R-:W-:Y:S01]  /*22840*/  IADD3 R17, R17, -R16, RZ ;  /* 0x8000001011117210 */ /* 0x000fe20007ffe0ff */
[----:B------:R-:W-:Y:S01]  /*22850*/  FMUL.FTZ R100, R12, R100 ;  /* 0x000000640c647220 */ /* 0x000fe20000410000 */
[----:B------:R-:W-:Y:S01]  /*22860*/  LEA.HI R16, R14, R13, RZ, 0x5 ;  /* 0x0000000d0e107211 */ /* 0x000fe200078f28ff */
[C---:B------:R-:W-:Y:S01]  /*22870*/  FMUL.FTZ R101, R12.reuse, R101 ;  /* 0x000000650c657220 */ /* 0x040fe20000410000 */
[----:B------:R-:W-:Y:S01]  /*22880*/  SHF.L.U32 R19, R17, 0x6, RZ ;  /* 0x0000000611137819 */ /* 0x000fe200000006ff */
[C---:B------:R-:W-:Y:S01]  /*22890*/  FMUL.FTZ R36, R12.reuse, R36 ;  /* 0x000000240c247220 */ /* 0x040fe20000410000 */
[----:B------:R-:W-:Y:S01]  /*228a0*/  SHF.R.S32.HI R15, RZ, 0x5, R16 ;  /* 0x00000005ff0f7819 */ /* 0x000fe20000011410 */
[C---:B------:R-:W-:Y:S01]  /*228b0*/  FMUL.FTZ R37, R12.reuse, R37 ;  /* 0x000000250c257220 */ /* 0x040fe20000410000 */
[----:B------:R-:W-:Y:S01]  /*228c0*/  LOP3.LUT R19, R19, 0x1c0, RZ, 0xc0, !PT ;  /* 0x000001c013137812 */ /* 0x000fe200078ec0ff */
[C---:B------:R-:W-:Y:S01]  /*228d0*/  FMUL.FTZ R40, R12.reuse, R40 ;  /* 0x000000280c287220 */ /* 0x040fe20000410000 */
[----:B------:R-:W-:Y:S01]  /*228e0*/  LOP3.LUT R20, R17, 0x1, RZ, 0xc0, !PT ;  /* 0x0000000111147812 */ /* 0x000fe200078ec0ff */
[C---:B------:R-:W-:Y:S01]  /*228f0*/  FMUL.FTZ R41, R12.reuse, R41 ;  /* 0x000000290c297220 */ /* 0x040fe20000410000 */
[----:B------:R-:W-:Y:S01]  /*22900*/  LEA R18, R15, R18, 0x9 ;  /* 0x000000120f127211 */ /* 0x000fe200078e48ff */
[C---:B------:R-:W-:Y:S01]  /*22910*/  FMUL.FTZ R44, R12.reuse, R44 ;  /* 0x0000002c0c2c7220 */ /* 0x040fe20000410000 */
[----:B------:R-:W-:Y:S01]  /*22920*/  LEA.HI R19, R19, R19, RZ, 0x1d ;  /* 0x0000001313137211 */ /* 0x000fe200078fe8ff */
[----:B------:R-:W-:Y:S01]  /*22930*/  FMUL.FTZ R45, R12, R45 ;  /* 0x0000002d0c2d7220 */ /* 0x000fe20000410000 */
[----:B------:R-:W-:Y:S01]  /*22940*/  ISETP.NE.U32.AND P0, PT, R20, 0x1, PT ;  /* 0x000000011400780c */ /* 0x000fe20003f05070 */
[----:B------:R-:W-:Y:S01]  /*22950*/  FMUL.FTZ R48, R12, R48 ;  /* 0x000000300c307220 */ /* 0x000fe20000410000 */
[----:B------:R-:W-:Y:S01]  /*22960*/  LEA R18, R18, R19, 0x1 ;  /* 0x0000001312127211 */ /* 0x000fe200078e08ff */
        /* <DEDUP_REMOVED lines=23> */
[----:B------:R-:W-:Y:S01]  /*22ae0*/  R2P PR, R17, 0x6 ;  /* 0x0000000611007804 */ /* 0x000fe20000000000 */
[C---:B------:R-:W-:Y:S01]  /*22af0*/  FMUL.FTZ R96, R12.reuse, R96 ;  /* 0x000000600c607220 */ /* 0x040fe20000410000 */
[----:B------:R-:W-:Y:S01]  /*22b00*/  FMUL.FTZ R97, R12, R97 ;  /* 0x000000610c617220 */ /* 0x000fe20000410000 */
[----:B------:R-:W-:Y:S01]  /*22b10*/  LEA R18, R18, UR4, 0x2 ;  /* 0x0000000412127c11 */ /* 0x000fe2000f8e10ff */
[C---:B-1----:R-:W-:Y:S01]  /*22b20*/  FMUL.FTZ R131, R11.reuse, R131 ;  /* 0x000000830b837220 */ /* 0x042fe20000410000 */
        /* <DEDUP_REMOVED lines=49> */
[----:B------:R-:W-:Y:S01]  /*22e40*/  STS.64 [R18], R128 ;  /* 0x0000008012007388 */ /* 0x000fe20000000a00 */
[----:B------:R-:W-:-:S02]  /*22e50*/  IADD3 R17, R18, -0x20, RZ ;  /* 0xffffffe012117810 */ /* 0x000fc40007ffe0ff */
[----:B------:R-:W-:Y:S01]  /*22e60*/  SEL R12, R12, 0xffffffc0, !P1 ;  /* 0xffffffc00c0c7807 */ /* 0x000fe20004800000 */
[----:B------:R-:W-:Y:S01]  /*22e70*/  STS.64 [R18+0x800], R130 ;  /* 0x0008008212007388 */ /* 0x000fe20000000a00 */
[C---:B------:R-:W-:Y:S02]  /*22e80*/  @P0 IADD3 R17, R18.reuse, 0x20, RZ ;  /* 0x0000002012110810 */ /* 0x040fe40007ffe0ff */
[----:B------:R-:W-:Y:S02]  /*22e90*/  SEL R20, R11, 0xffffff80, !P2 ;  /* 0xffffff800b147807 */ /* 0x000fe40005000000 */
[----:B------:R-:W-:Y:S01]  /*22ea0*/  IADD3 R19, R18, R12, RZ ;  /* 0x0000000c12137210 */ /* 0x000fe20007ffe0ff */
[----:B------:R-:W-:Y:S01]  /*22eb0*/  STS.64 [R17], R124 ;  /* 0x0000007c11007388 */ /* 0x000fe20000000a00 */
[-C--:B------:R-:W-:Y:S02]  /*22ec0*/  IADD3 R11, R12, R17.reuse, RZ ;  /* 0x000000110c0b7210 */ /* 0x080fe40007ffe0ff */
[----:B------:R-:W-:Y:S01]  /*22ed0*/  IADD3 R12, R18, R20, RZ ;  /* 0x00000014120c7210 */ /* 0x000fe20007ffe0ff */
[----:B------:R-:W-:Y:S01]  /*22ee0*/  STS.64 [R17+0x800], R126 ;  /* 0x0008007e11007388 */ /* 0x000fe20000000a00 */
[----:B------:R-:W-:-:S02]  /*22ef0*/  IADD3 R21, R20, R17, RZ ;  /* 0x0000001114157210 */ /* 0x000fc40007ffe0ff */
[-C--:B------:R-:W-:Y:S01]  /*22f00*/  IADD3 R22, R19, R20.reuse, RZ ;  /* 0x0000001413167210 */ /* 0x080fe20007ffe0ff */
[----:B------:R-:W-:Y:S01]  /*22f10*/  STS.64 [R19], R120 ;  /* 0x0000007813007388 */ /* 0x000fe20000000a00 */
[----:B------:R-:W-:-:S03]  /*22f20*/  IADD3 R20, R11, R20, RZ ;  /* 0x000000140b147210 */ /* 0x000fc60007ffe0ff */
[----:B------:R-:W-:Y:S04]  /*22f30*/  STS.64 [R19+0x800], R122 ;  /* 0x0008007a13007388 */ /* 0x000fe80000000a00 */
        /* <DEDUP_REMOVED lines=41> */
[----:B------:R4:W-:Y:S04]  /*231d0*/  STS.64 [R20+0x8800], R98 ;  /* 0x0088006214007388 */ /* 0x0009e80000000a00 */
[----:B-1----:R-:W4:Y:S04]  /*231e0*/  LD.E.64 R18, desc[UR12][R6.64+0xb0] ;  /* 0x0000b00c06127980 */ /* 0x002f28000c101b00 */
[----:B------:R-:W4:Y:S01]  /*231f0*/  LD.E R17, desc[UR10][R6.64+0x60] ;  /* 0x0000600a06117980 */ /* 0x000f22000c101900 */
[----:B------:R-:W-:Y:S01]  /*23200*/  LEA.HI R14, R14, R13, RZ, 0x4 ;  /* 0x0000000d0e0e7211 */ /* 0x000fe200078f20ff */
[----:B------:R-:W1:Y:S02]  /*23210*/  @P4 MUFU.LG2 R23, R10 ;  /* 0x0000000a00174308 */ /* 0x000e640000000c00 */
[----:B--2---:R2:W5:Y:S01]  /*23220*/  LD.E R12, desc[UR12][R6.64+0xcc] ;  /* 0x0000cc0c060c7980 */ /* 0x004562000c101900 */
[----:B------:R-:W-:-:S03]  /*23230*/  LOP3.LUT R14, R14, 0xfffffff0, RZ, 0xc0, !PT ;  /* 0xfffffff00e0e7812 */ /* 0x000fc600078ec0ff */
[----:B------:R2:W5:Y:S02]  /*23240*/  LD.E.64 R112, desc[UR10][R6.64+0x78] ;  /* 0x0000780a06707980 */ /* 0x000564000c101b00 */
[----:B------:R-:W1:Y:S01]  /*23250*/  @P3 MUFU.LG2 R24, R5 ;  /* 0x0000000500183308 */ /* 0x000e620000000c00 */
[----:B------:R-:W-:Y:S01]  /*23260*/  IADD3 R11, -R14, R13, RZ ;  /* 0x0000000d0e0b7210 */ /* 0x000fe20007ffe1ff */
[----:B------:R2:W5:Y:S03]  /*23270*/  LD.E.64 R114, desc[UR10][R6.64+0xa8] ;  /* 0x0000a80a06727980 */ /* 0x000566000c101b00 */
[----:B---3--:R-:W-:Y:S02]  /*23280*/  LEA.HI R21, R11, R11, RZ, 0x1 ;  /* 0x0000000b0b157211 */ /* 0x008fe400078f08ff */
[----:B----4-:R-:W-:Y:S02]  /*23290*/  SHF.L.U32 R20, R0, 0x6, RZ ;  /* 0x0000000600147819 */ /* 0x010fe400000006ff */
[----:B------:R-:W-:-:S02]  /*232a0*/  SHF.L.U32 R25, R21, 0x2, RZ ;  /* 0x0000000215197819 */ /* 0x000fc400000006ff */
[----:B------:R-:W-:Y:S01]  /*232b0*/  LOP3.LUT R20, R20, 0x1c0, RZ, 0xc0, !PT ;  /* 0x000001c014147812 */ /* 0x000fe200078ec0ff */
[----:B-1----:R-:W-:Y:S01]  /*232c0*/  @P4 FMUL.FTZ R23, R23, 0.69314718246459960938 ;  /* 0x3f31721817174820 */ /* 0x002fe20000410000 */
[----:B------:R-:W-:Y:S02]  /*232d0*/  @P3 FMUL.FTZ R24, R24, 0.69314718246459960938 ;  /* 0x3f31721818183820 */ /* 0x000fe40000410000 */
[----:B------:R-:W-:Y:S02]  /*232e0*/  LOP3.LUT R22, R20, 0x38, R25, 0xf8, !PT ;  /* 0x0000003814167812 */ /* 0x000fe400078ef819 */
[----:B------:R-:W-:Y:S02]  /*232f0*/  SHF.R.U32.HI R5, RZ, 0x3, R20 ;  /* 0x00000003ff057819 */ /* 0x000fe40000011614 */
[----:B------:R-:W-:Y:S01]  /*23300*/  MOV R14, 0xff800000 ;  /* 0xff800000000e7802 */ /* 0x000fe20000000f00 */
[C---:B-----5:R-:W-:Y:S01]  /*23310*/  @P4 FFMA.FTZ R14, R4.reuse, R132, R23 ;  /* 0x00000084040e4223 */ /* 0x060fe20000010017 */
[----:B------:R-:W-:Y:S01]  /*23320*/  MOV R10, 0xff800000 ;  /* 0xff800000000a7802 */ /* 0x000fe20000000f00 */
[----:B------:R-:W-:Y:S01]  /*23330*/  @P3 FFMA.FTZ R10, R4, R3, R24 ;  /* 0x00000003040a3223 */ /* 0x000fe20000010018 */
[----:B------:R-:W-:-:S02]  /*23340*/  SHF.R.S32.HI R20, RZ, 0x1f, R15 ;  /* 0x0000001fff147819 */ /* 0x000fc4000001140f */
[----:B------:R-:W-:Y:S02]  /*23350*/  LOP3.LUT R4, R21, 0xffffffe, RZ, 0xc0, !PT ;  /* 0x0ffffffe15047812 */ /* 0x000fe400078ec0ff */
[----:B------:R-:W-:Y:S02]  /*23360*/  LEA.HI R20, R20, R15, RZ, 0x2 ;  /* 0x0000000f14147211 */ /* 0x000fe400078f10ff */
[----:B------:R-:W-:Y:S02]  /*23370*/  LOP3.LUT R5, R22, R5, RZ, 0x3c, !PT ;  /* 0x0000000516057212 */ /* 0x000fe400078e3cff */
[----:B------:R-:W-:Y:S02]  /*23380*/  IADD3 R4, R11, -R4, RZ ;  /* 0x800000040b047210 */ /* 0x000fe40007ffe0ff */
[----:B------:R-:W-:Y:S02]  /*23390*/  LOP3.LUT R20, R20, 0xffffffc, RZ, 0xc0, !PT ;  /* 0x0ffffffc14147812 */ /* 0x000fe400078ec0ff */
[----:B------:R-:W-:-:S02]  /*233a0*/  LOP3.LUT R16, R16, 0xffffffe0, RZ, 0xc0, !PT ;  /* 0xffffffe010107812 */ /* 0x000fc400078ec0ff */
[----:B------:R-:W-:Y:S02]  /*233b0*/  LEA R3, R4, R5, 0x2 ;  /* 0x0000000504037211 */ /* 0x000fe400078e10ff */
[----:B------:R-:W-:Y:S02]  /*233c0*/  IADD3 R15, R15, -R20, RZ ;  /* 0x800000140f0f7210 */ /* 0x000fe40007ffe0ff */
[----:B------:R-:W-:Y:S02]  /*233d0*/  IADD3 R16, -R16, R13, RZ ;  /* 0x0000000d10107210 */ /* 0x000fe40007ffe1ff */
[----:B------:R-:W-:Y:S02]  /*233e0*/  SHF.L.U32 R20, R215, 0x6, RZ ;  /* 0x00000006d7147819 */ /* 0x000fe400000006ff */
[----:B------:R-:W-:Y:S01]  /*233f0*/  LEA R3, R3, UR4, 0x2 ;  /* 0x0000000403037c11 */ /* 0x000fe2000f8e10ff */
[----:B------:R-:W-:Y:S01]  /*23400*/  BAR.SYNC.DEFER_BLOCKING 0x0 ;  /* 0x0000000000007b1d */ /* 0x000fe20000010000 */
[----:B------:R-:W-:-:S05]  /*23410*/  LOP3.LUT P0, RZ, R16, 0x3, RZ, 0xc0, !PT ;  /* 0x0000000310ff7812 */ /* 0x000fca000780c0ff */
[----:B------:R2:W1:Y:S04]  /*23420*/  LDS.128 R108, [R3] ;  /* 0x00000000036c7984 */ /* 0x0004680000000c00 */
[----:B------:R2:W3:Y:S04]  /*23430*/  LDS.128 R104, [R3+0x800] ;  /* 0x0008000003687984 */ /* 0x0004e80000000c00 */
[----:B------:R2:W4:Y:S04]  /*23440*/  LDS.128 R100, [R3+0x1000] ;  /* 0x0010000003647984 */ /* 0x0005280000000c00 */
[----:B------:R2:W1:Y:S04]  /*23450*/  LDS.128 R96, [R3+0x1800] ;  /* 0x0018000003607984 */ /* 0x0004680000000c00 */
        /* <DEDUP_REMOVED lines=17> */
[----:B------:R2:W1:Y:S01]  /*23570*/  LDS.128 R24, [R3+0xa800] ;  /* 0x00a8000003187984 */ /* 0x0004620000000c00 */
[----:B------:R-:W-:Y:S01]  /*23580*/  BSSY B0, `(.L_x_7397) ;  /* 0x0000017000007945 */ /* 0x000fe20003800000 */
[----:B------:R-:W-:Y:S01]  /*23590*/  LEA R4, R15, R2, 0x4 ;  /* 0x000000020f047211 */ /* 0x000fe200078e20ff */
[----:B------:R-:W-:-:S04]  /*235a0*/  IMAD R18, R18, UR8, R217 ;  /* 0x0000000812127c24 */ /* 0x000fc8000f8e02d9 */
[----:B------:R-:W-:-:S04]  /*235b0*/  IMAD R5, R18, R17, R218 ;  /* 0x0000001112057224 */ /* 0x000fc800078e02da */
[----:B------:R-:W-:Y:S02]  /*235c0*/  IMAD R5, R19, R5, R20 ;  /* 0x0000000513057224 */ /* 0x000fe400078e0214 */
[----:B------:R2:W1:Y:S04]  /*235d0*/  LDS.128 R20, [R3+0xb000] ;  /* 0x00b0000003147984 */ /* 0x0004680000000c00 */
[----:B------:R2:W1:Y:S01]  /*235e0*/  LDS.128 R16, [R3+0xb800] ;  /* 0x00b8000003107984 */ /* 0x0004620000000c00 */
[----:B---34-:R-:W-:Y:S05]  /*235f0*/  @P0 BRA `(.L_x_7398) ;  /* 0x00000000003c0947 */ /* 0x018fea0003800000 */
[----:B--2---:R-:W-:Y:S02]  /*23600*/  IMAD R3, R215, -0x40, R216 ;  /* 0xffffffc0d7037824 */ /* 0x004fe400078e02d8 */
[----:B------:R-:W-:-:S03]  /*23610*/  VIADD R2, R4, 0x8 ;  /* 0x0000000804027836 */ /* 0x000fc60000000000 */
[-C--:B------:R-:W-:Y:S02]  /*23620*/  ISETP.GE.AND P2, PT, R4, R3.reuse, PT ;  /* 0x000000030400720c */ /* 0x080fe40003f46270 */
[----:B------:R-:W-:Y:S02]  /*23630*/  ISETP.GE.AND P1, PT, R2, R3, PT ;  /* 0x000000030200720c */ /* 0x000fe40003f26270 */
[----:B------:R-:W-:Y:S02]  /*23640*/  SHF.R.S32.HI R3, RZ, 0x1f, R5 ;  /* 0x0000001fff037819 */ /* 0x000fe40000011405 */
[----:B------:R-:W-:-:S04]  /*23650*/  IADD3 R2, P0, R5, R4, RZ ;  /* 0x0000000405027210 */ /* 0x000fc80007f1e0ff */
[----:B------:R-:W-:Y:S02]  /*23660*/  LEA.HI.X.SX32 R3, R4, R3, 0x1, P0 ;  /* 0x0000000304037211 */ /* 0x000fe400000f0eff */
[----:B------:R-:W-:Y:S02]  /*23670*/  LEA R114, P0, R2, R114, 0x2 ;  /* 0x0000007202727211 */ /* 0x000fe400078010ff */
[C---:B------:R-:W-:Y:S02]  /*23680*/  @!P2 R2UR UR10, R8.reuse ;  /* 0x00000000080aa2ca */ /* 0x040fe400000e0000 */
[C---:B------:R-:W-:Y:S02]  /*23690*/  @!P2 R2UR UR11, R9.reuse ;  /* 0x00000000090ba2ca */ /* 0x040fe400000e0000 */
[----:B------:R-:W-:Y:S02]  /*236a0*/  @!P1 R2UR UR4, R8 ;  /* 0x00000000080492ca */ /* 0x000fe400000e0000 */
[----:B------:R-:W-:-:S02]  /*236b0*/  @!P1 R2UR UR5, R9 ;  /* 0x00000000090592ca */ /* 0x000fc400000e0000 */
[----:B------:R-:W-:-:S07]  /*236c0*/  LEA.HI.X R115, R2, R115, R3, 0x2, P0 ;  /* 0x0000007302737211 */ /* 0x000fce00000f1403 */
[----:B------:R3:W-:Y:S04]  /*236d0*/  @!P2 ST.E desc[UR10][R114.64], R14 ;  /* 0x0000000e7200a985 */ /* 0x0007e8000c10190a */
[----:B------:R3:W-:Y:S02]  /*236e0*/  @!P1 ST.E desc[UR4][R114.64+0x20], R10 ;  /* 0x0000200a72009985 */ /* 0x0007e4000c101904 */
.L_x_7398:
[----:B------:R-:W-:Y:S05]  /*236f0*/  BSYNC B0 ;  /* 0x0000000000007941 */ /* 0x000fea0003800000 */
.L_x_7397:
[----:B---3--:R-:W-:Y:S01]  /*23700*/  IMAD.SHL.U32 R14, R11, 0x4, RZ ;  /* 0x000000040b0e7824 */ /* 0x008fe200078e00ff */
[----:B------:R-:W-:Y:S02]  /*23710*/  R2UR UR4, R8 ;  /* 0x00000000080472ca */ /* 0x000fe400000e0000 */
[----:B------:R-:W-:Y:S02]  /*23720*/  R2UR UR5, R9 ;  /* 0x00000000090572ca */ /* 0x000fe400000e0000 */
[----:B------:R-:W-:Y:S01]  /*23730*/  SHF.R.S32.HI R15, RZ, 0x1f, R14 ;  /* 0x0000001fff0f7819 */ /* 0x000fe2000001140e */
[----:B------:R-:W-:Y:S02]  /*23740*/  IMAD R215, R215, -0x40, R216 ;  /* 0xffffffc0d7d77824 */ /* 0x000fe400078e02d8 */
[----:B------:R-:W-:Y:S02]  /*23750*/  VIADD R10, R0, 0x8 ;  /* 0x00000008000a7836 */ /* 0x000fe40000000000 */
[----:B------:R-:W-:-:S02]  /*23760*/  IMAD R12, R5, R12, RZ ;  /* 0x0000000c050c7224 */ /* 0x000fc400078e02ff */
[----:B------:R-:W-:Y:S01]  /*23770*/  IMAD.WIDE R114, R0, 0xc0, R14 ;  /* 0x000000c000727825 */ /* 0x000fe200078e020e */
[----:B------:R-:W-:-:S03]  /*23780*/  ISETP.GE.AND P0, PT, R10, R215, PT ;  /* 0x000000d70a00720c */ /* 0x000fc60003f06270 */
[----:B------:R-:W-:Y:S01]  /*23790*/  VIADD R2, R0, 0x18 ;  /* 0x0000001800027836 */ /* 0x000fe20000000000 */
[----:B------:R-:W-:Y:S01]  /*237a0*/  IADD3 R10, P3, R114, R12, RZ ;  /* 0x0000000c720a7210 */ /* 0x000fe20007f7e0ff */
[----:B------:R-:W-:Y:S01]  /*237b0*/  VIADD R4, R0, 0x10 ;  /* 0x0000001000047836 */ /* 0x000fe20000000000 */
[----:B--2---:R2:W5:Y:S01]  /*237c0*/  LD.E R6, desc[UR4][R6.64+0xc0] ;  /* 0x0000c00406067980 */ /* 0x004562000c101900 */
[----:B------:R-:W-:Y:S01]  /*237d0*/  BSSY B0, `(.L_x_7399) ;  /* 0x0000020000007945 */ /* 0x000fe20003800000 */
[----:B------:R-:W-:Y:S02]  /*237e0*/  LEA.HI.X.SX32 R3, R12, R115, 0x1, P3 ;  /* 0x000000730c037211 */ /* 0x000fe400018f0eff */
[----:B------:R-:W-:Y:S02]  /*237f0*/  LEA R12, P3, R10, R112, 0x2 ;  /* 0x000000700a0c7211 */ /* 0x000fe400078610ff */
[----:B------:R-:W-:Y:S01]  /*23800*/  ISETP.GE.AND P2, PT, R2, R215, PT ;  /* 0x000000d70200720c */ /* 0x000fe20003f46270 */
[----:B------:R-:W-:Y:S01]  /*23810*/  VIADD R2, R0, 0x20 ;  /* 0x0000002000027836 */ /* 0x000fe20000000000 */
[----:B------:R-:W-:Y:S01]  /*23820*/  LEA.HI.X R13, R10, R113, R3, 0x2, P3 ;  /* 0x000000710a0d7211 */ /* 0x000fe200018f1403 */
[----:B------:R-:W-:Y:S01]  /*23830*/  VIADD R3, R14, 0x40 ;  /* 0x000000400e037836 */ /* 0x000fe20000000000 */
[----:B------:R-:W-:-:S02]  /*23840*/  ISETP.GE.AND P3, PT, R0, R215, PT ;  /* 0x000000d70000720c */ /* 0x000fc40003f66270 */
[-C--:B------:R-:W-:Y:S01]  /*23850*/  ISETP.GE.AND P1, PT, R4, R215.reuse, PT ;  /* 0x000000d70400720c */ /* 0x080fe20003f26270 */
[----:B------:R-:W-:Y:S01]  /*23860*/  VIADD R4, R0, 0x28 ;  /* 0x0000002800047836 */ /* 0x000fe20000000000 */
[-C--:B------:R-:W-:Y:S01]  /*23870*/  ISETP.GE.AND P6, PT, R2, R215.reuse, PT ;  /* 0x000000d70200720c */ /* 0x080fe20003fc6270 */
[C---:B------:R-:W-:Y:S02]  /*23880*/  VIADD R2, R0.reuse, 0x30 ;  /* 0x0000003000027836 */ /* 0x040fe40000000000 */
[----:B------:R-:W-:Y:S01]  /*23890*/  VIADD R0, R0, 0x38 ;  /* 0x0000003800007836 */ /* 0x000fe20000000000 */
[-C--:B------:R-:W-:Y:S02]  /*238a0*/  ISETP.GE.AND P5, PT, R4, R215.reuse, PT ;  /* 0x000000d70400720c */ /* 0x080fe40003fa6270 */
[----:B------:R-:W-:-:S03]  /*238b0*/  ISETP.GE.AND P4, PT, R2, R215, PT ;  /* 0x000000d70200720c */ /* 0x000fc60003f86270 */
[----:B------:R-:W-:Y:S10]  /*238c0*/  @P3 BRA `(.L_x_7400) ;  /* 0x0000000000403947 */ /* 0x000ff40003800000 */
[----:B-----5:R-:W-:Y:S01]  /*238d0*/  ISETP.GE.AND P3, PT, R14, R6, PT ;  /* 0x000000060e00720c */ /* 0x020fe20003f66270 */
[----:B------:R-:W-:-:S12]  /*238e0*/  VIADD R5, R3, 0x40 ;  /* 0x0000004003057836 */ /* 0x000fd80000000000 */
[C---:B------:R-:W-:Y:S02]  /*238f0*/  @!P3 R2UR UR10, R8.reuse ;  /* 0x00000000080ab2ca */ /* 0x040fe400000e0000 */
[C---:B------:R-:W-:Y:S02]  /*23900*/  @!P3 R2UR UR11, R9.reuse ;  /* 0x00000000090bb2ca */ /* 0x040fe400000e0000 */
[----:B------:R-:W-:Y:S02]  /*23910*/  @!P3 R2UR UR4, R8 ;  /* 0x000000000804b2ca */ /* 0x000fe400000e0000 */
[----:B------:R-:W-:-:S09]  /*23920*/  @!P3 R2UR UR5, R9 ;  /* 0x000000000905b2ca */ /* 0x000fd200000e0000 */
[----:B-1----:R3:W-:Y:S04]  /*23930*/  @!P3 ST.E.64 desc[UR10][R12.64], R108 ;  /* 0x0000006c0c00b985 */ /* 0x0027e8000c101b0a */
[----:B------:R3:W-:Y:S01]  /*23940*/  @!P3 ST.E.64 desc[UR4][R12.64+0x8], R110 ;  /* 0x0000086e0c00b985 */ /* 0x0007e2000c101b04 */
[----:B------:R-:W-:-:S13]  /*23950*/  ISETP.GE.AND P3, PT, R3, R6, PT ;  /* 0x000000060300720c */ /* 0x000fda0003f66270 */
[----:B------:R-:W-:Y:S02]  /*23960*/  @!P3 R2UR UR4, R8 ;  /* 0x000000000804b2ca */ /* 0x000fe400000e0000 */
[----:B------:R-:W-:-:S13]  /*23970*/  @!P3 R2UR UR5, R9 ;  /* 0x000000000905b2ca */ /* 0x000fda00000e0000 */
[----:B------:R3:W-:Y:S01]  /*23980*/  @!P3 ST.E.128 desc[UR4][R12.64+0x100], R76 ;  /* 0x0001004c0c00b985 */ /* 0x0007e2000c101d04 */
[----:B------:R-:W-:-:S13]  /*23990*/  ISETP.GE.AND P3, PT, R5, R6, PT ;  /* 0x000000060500720c */ /* 0x000fda0003f66270 */
[----:B------:R-:W-:Y:S02]  /*239a0*/  @!P3 R2UR UR4, R8 ;  /* 0x000000000804b2ca */ /* 0x000fe400000e0000 */
[----:B------:R-:W-:-:S13]  /*239b0*/  @!P3 R2UR UR5, R9 ;  /* 0x000000000905b2ca */ /* 0x000fda00000e0000 */
[----:B------:R3:W-:Y:S02]  /*239c0*/  @!P3 ST.E.128 desc[UR4][R12.64+0x200], R44 ;  /* 0x0002002c0c00b985 */ /* 0x0007e4000c101d04 */
.L_x_7400:
[----:B------:R-:W-:Y:S05]  /*239d0*/  BSYNC B0 ;  /* 0x0000000000007941 */ /* 0x000fea0003800000 */
.L_x_7399:
[----:B------:R-:W-:Y:S01]  /*239e0*/  BSSY B0, `(.L_x_7401) ;  /* 0x0000010000007945 */ /* 0x000fe20003800000 */
[----:B------:R-:W-:-:S03]  /*239f0*/  ISETP.GE.AND P3, PT, R0, R215, PT ;  /* 0x000000d70000720c */ /* 0x000fc60003f66270 */
[----:B------:R-:W-:Y:S10]  /*23a00*/  @P0 BRA `(.L_x_7402) ;  /* 0x0000000000340947 */ /* 0x000ff40003800000 */
[----:B-----5:R-:W-:Y:S01]  /*23a10*/  ISETP.GE.AND P0, PT, R14, R6, PT ;  /* 0x000000060e00720c */ /* 0x020fe20003f06270 */
[----:B------:R-:W-:-:S12]  /*23a20*/  VIADD R5, R3, 0x40 ;  /* 0x0000004003057836 */ /* 0x000fd80000000000 */
[----:B------:R-:W-:Y:S02]  /*23a30*/  @!P0 R2UR UR4, R8 ;  /* 0x00000000080482ca */ /* 0x000fe400000e0000 */
[----:B------:R-:W-:-:S13]  /*23a40*/  @!P0 R2UR UR5, R9 ;  /* 0x00000000090582ca */ /* 0x000fda00000e0000 */
[----:B------:R4:W-:Y:S01]  /*23a50*/  @!P0 ST.E.128 desc[UR4][R12.64+0x1800], R104 ;  /* 0x001800680c008985 */ /* 0x0009e2000c101d04 */
[----:B------:R-:W-:-:S13]  /*23a60*/  ISETP.GE.AND P0, PT, R3, R6, PT ;  /* 0x000000060300720c */ /* 0x000fda0003f06270 */
[----:B------:R-:W-:Y:S02]  /*23a70*/  @!P0 R2UR UR4, R8 ;  /* 0x00000000080482ca */ /* 0x000fe400000e0000 */
[----:B------:R-:W-:-:S13]  /*23a80*/  @!P0 R2UR UR5, R9 ;  /* 0x00000000090582ca */ /* 0x000fda00000e0000 */
[----:B-1----:R4:W-:Y:S01]  /*23a90*/  @!P0 ST.E.128 desc[UR4][R12.64+0x1900], R72 ;  /* 0x001900480c008985 */ /* 0x0029e2000c101d04 */
[----:B------:R-:W-:-:S13]  /*23aa0*/  ISETP.GE.AND P0, PT, R5, R6, PT ;  /* 0x000000060500720c */ /* 0x000fda0003f06270 */
[----:B------:R-:W-:Y:S02]  /*23ab0*/  @!P0 R2UR UR4, R8 ;  /* 0x00000000080482ca */ /* 0x000fe400000e0000 */
[----:B------:R-:W-:-:S13]  /*23ac0*/  @!P0 R2UR UR5, R9 ;  /* 0x00000000090582ca */ /* 0x000fda00000e0000 */
[----:B------:R4:W-:Y:S02]  /*23ad0*/  @!P0 ST.E.128 desc[UR4][R12.64+0x1a00], R40 ;  /* 0x001a00280c008985 */ /* 0x0009e4000c101d04 */
.L_x_7402:
[----:B------:R-:W-:Y:S05]  /*23ae0*/  BSYNC B0 ;  /* 0x0000000000007941 */ /* 0x000fea0003800000 */
.L_x_7401:
[----:B------:R-:W-:Y:S04]  /*23af0*/  BSSY B0, `(.L_x_7403) ;  /* 0x000000f000007945 */ /* 0x000fe80003800000 */
[----:B------:R-:W-:Y:S05]  /*23b00*/  @P1 BRA `(.L_x_7404) ;  /* 0x0000000000341947 */ /* 0x000fea0003800000 */
[-C--:B-----5:R-:W-:Y:S01]  /*23b10*/  ISETP.GE.AND P0, PT, R14, R6.reuse, PT ;  /* 0x000000060e00720c */ /* 0x0a0fe20003f06270 */
[C---:B------:R-:W-:Y:S01]  /*23b20*/  VIADD R5, R3.reuse, 0x40 ;  /* 0x0000004003057836 */ /* 0x040fe20000000000 */
[----:B------:R-:W-:-:S11]  /*23b30*/  ISETP.GE.AND P1, PT, R3, R6, PT ;  /* 0x000000060300720c */ /* 0x000fd60003f26270 */
[C---:B------:R-:W-:Y:S02]  /*23b40*/  @!P0 R2UR UR4, R8.reuse ;  /* 0x00000000080482ca */ /* 0x040fe400000e0000 */
[C---:B------:R-:W-:Y:S02]  /*23b50*/  @!P0 R2UR UR5, R9.reuse ;  /* 0x00000000090582ca */ /* 0x040fe400000e0000 */
[----:B------:R-:W-:Y:S02]  /*23b60*/  @!P1 R2UR UR10, R8 ;  /* 0x00000000080a92ca */ /* 0x000fe400000e0000 */
[----:B------:R-:W-:-:S09]  /*23b70*/  @!P1 R2UR UR11, R9 ;  /* 0x00000000090b92ca */ /* 0x000fd200000e0000 */
[----:B------:R2:W-:Y:S01]  /*23b80*/  @!P0 ST.E.128 desc[UR4][R12.64+0x3000], R100 ;  /* 0x003000640c008985 */ /* 0x0005e2000c101d04 */
[----:B------:R-:W-:-:S03]  /*23b90*/  ISETP.GE.AND P0, PT, R5, R6, PT ;  /* 0x000000060500720c */ /* 0x000fc60003f06270 */
[----:B-1----:R2:W-:Y:S10]  /*23ba0*/  @!P1 ST.E.128 desc[UR10][R12.64+0x3100], R68 ;  /* 0x003100440c009985 */ /* 0x0025f4000c101d0a */
[----:B------:R-:W-:-:S02]  /*23bb0*/  @!P0 R2UR UR4, R8 ;  /* 0x00000000080482ca */ /* 0x000fc400000e0000 */
[----:B------:R-:W-:-:S13]  /*23bc0*/  @!P0 R2UR UR5, R9 ;  /* 0x00000000090582ca */ /* 0x000fda00000e0000 */
[----:B------:R2:W-:Y:S02]  /*23bd0*/  @!P0 ST.E.128 desc[UR4][R12.64+0x3200], R36 ;  /* 0x003200240c008985 */ /* 0x0005e4000c101d04 */
.L_x_7404:
[----:B------:R-:W-:Y:S05]  /*23be0*/  BSYNC B0 ;  /* 0x0000000000007941 */ /* 0x000fea0003800000 */
.L_x_7403:
[----:B------:R-:W-:Y:S04]  /*23bf0*/  BSSY B0, `(.L_x_7405) ;  /* 0x000000f000007945 */ /* 0x000fe80003800000 */
[----:B------:R-:W-:Y:S05]  /*23c00*/  @P2 BRA `(.L_x_7406) ;  /* 0x0000000000342947 */ /* 0x000fea0003800000 */
[C---:B------:R-:W-:Y:S01]  /*23c10*/  VIADD R5, R3.reuse, 0x40 ;  /* 0x0000004003057836 */ /* 0x040fe20000000000 */
[-C--:B-----5:R-:W-:Y:S02]  /*23c20*/  ISETP.GE.AND P2, PT, R14, R6.reuse, PT ;  /* 0x000000060e00720c */ /* 0x0a0fe40003f46270 */
[-C--:B------:R-:W-:Y:S02]  /*23c30*/  ISETP.GE.AND P1, PT, R3, R6.reuse, PT ;  /* 0x000000060300720c */ /* 0x080fe40003f26270 */
[----:B------:R-:W-:-:S09]  /*23c40*/  ISETP.GE.AND P0, PT, R5, R6, PT ;  /* 0x000000060500720c */ /* 0x000fd20003f06270 */
[C---:B------:R-:W-:Y:S02]  /*23c50*/  @!P2 R2UR UR12, R8.reuse ;  /* 0x00000000080ca2ca */ /* 0x040fe400000e0000 */
[C---:B------:R-:W-:Y:S02]  /*23c60*/  @!P2 R2UR UR13, R9.reuse ;  /* 0x00000000090da2ca */ /* 0x040fe400000e0000 */
[C---:B------:R-:W-:Y:S02]  /*23c70*/  @!P1 R2UR UR10, R8.reuse ;  /* 0x00000000080a92ca */ /* 0x040fe400000e0000 */
[C---:B------:R-:W-:Y:S02]  /*23c80*/  @!P1 R2UR UR11, R9.reuse ;  /* 0x00000000090b92ca */ /* 0x040fe400000e0000 */
[----:B------:R-:W-:Y:S02]  /*23c90*/  @!P0 R2UR UR4, R8 ;  /* 0x00000000080482ca */ /* 0x000fe400000e0000 */
[----:B------:R-:W-:-:S05]  /*23ca0*/  @!P0 R2UR UR5, R9 ;  /* 0x00000000090582ca */ /* 0x000fca00000e0000 */
[----:B-1----:R1:W-:Y:S04]  /*23cb0*/  @!P2 ST.E.128 desc[UR12][R12.64+0x4800], R96 ;  /* 0x004800600c00a985 */ /* 0x0023e8000c101d0c */
[----:B------:R1:W-:Y:S04]  /*23cc0*/  @!P1 ST.E.128 desc[UR10][R12.64+0x4900], R64 ;  /* 0x004900400c009985 */ /* 0x0003e8000c101d0a */
[----:B------:R1:W-:Y:S02]  /*23cd0*/  @!P0 ST.E.128 desc[UR4][R12.64+0x4a00], R32 ;  /* 0x004a00200c008985 */ /* 0x0003e4000c101d04 */
.L_x_7406:
[----:B------:R-:W-:Y:S05]  /*23ce0*/  BSYNC B0 ;  /* 0x0000000000007941 */ /* 0x000fea0003800000 */
.L_x_7405:
        /* <DEDUP_REMOVED lines=15> */
.L_x_7408:
[----:B------:R-:W-:Y:S05]  /*23de0*/  BSYNC B0 ;  /* 0x0000000000007941 */ /* 0x000fea0003800000 */
.L_x_7407:
        /* <DEDUP_REMOVED lines=15> */
.L_x_7410:
[----:B------:R-:W-:Y:S05]  /*23ee0*/  BSYNC B0 ;  /* 0x0000000000007941 */ /* 0x000fea0003800000 */
.L_x_7409:
        /* <DEDUP_REMOVED lines=15> */
.L_x_7412:
[----:B------:R-:W-:Y:S05]  /*23fe0*/  BSYNC B0 ;  /* 0x0000000000007941 */ /* 0x000fea0003800000 */
.L_x_7411:
[----:B------:R-:W-:-:S04]  /*23ff0*/  MOV R215, 0x0 ;  /* 0x0000000000d77802 */ /* 0x000fc80000000f00 */
[----:B-12345:R-:W-:Y:S05]  /*24000*/  @P3 RET.REL.NODEC R214 `(_ZN5flash24flash_fwd_splitkv_kernelI23Flash_fwd_kernel_traitsILi192ELi64ELi64ELi4ELb0ELb0EN7cutlass6half_tE19Flash_kernel_traitsILi192ELi64ELi64ELi4ES3_EELb0ELb1ELb1ELb0ELb0ELb1ELb1ELb1EEEvNS_16Flash_fwd_paramsE) ;  /* 0xfffffdbcd6fc3950 */ /* 0x03efea0003c3ffff */
[-C--:B------:R-:W-:Y:S01]  /*24010*/  ISETP.GE.AND P2, PT, R14, R6.reuse, PT ;  /* 0x000000060e00720c */ /* 0x080fe20003f46270 */
[----:B------:R-:W-:Y:S01]  /*24020*/  IMAD.MOV.U32 R215, RZ, RZ, 0x0 ;  /* 0x00000000ffd77424 */ /* 0x000fe200078e00ff */
[C---:B------:R-:W-:Y:S01]  /*24030*/  ISETP.GE.AND P1, PT, R3.reuse, R6, PT ;  /* 0x000000060300720c */ /* 0x040fe20003f26270 */
[----:B------:R-:W-:-:S05]  /*24040*/  VIADD R3, R3, 0x40 ;  /* 0x0000004003037836 */ /* 0x000fca0000000000 */
[----:B------:R-:W-:-:S05]  /*24050*/  ISETP.GE.AND P0, PT, R3, R6, PT ;  /* 0x000000060300720c */ /* 0x000fca0003f06270 */
[C---:B------:R-:W-:Y:S02]  /*24060*/  @!P2 R2UR UR10, R8.reuse ;  /* 0x00000000080aa2ca */ /* 0x040fe400000e0000 */
[C---:B------:R-:W-:Y:S02]  /*24070*/  @!P2 R2UR UR11, R9.reuse ;  /* 0x00000000090ba2ca */ /* 0x040fe400000e0000 */
[----:B------:R-:W-:Y:S02]  /*24080*/  @!P1 R2UR UR4, R8 ;  /* 0x00000000080492ca */ /* 0x000fe400000e0000 */
[----:B------:R-:W-:-:S09]  /*24090*/  @!P1 R2UR UR5, R9 ;  /* 0x00000000090592ca */ /* 0x000fd200000e0000 */
[----:B------:R-:W-:Y:S04]  /*240a0*/  @!P2 ST.E.128 desc[UR10][R12.64+0xa800], R80 ;  /* 0x00a800500c00a985 */ /* 0x000fe8000c101d0a */
[----:B------:R1:W-:Y:S02]  /*240b0*/  @!P1 ST.E.128 desc[UR4][R12.64+0xa900], R48 ;  /* 0x00a900300c009985 */ /* 0x0003e4000c101d04 */
[----:B-1----:R-:W-:Y:S05]  /*240c0*/  @P0 RET.REL.NODEC R214 `(_ZN5flash24flash_fwd_splitkv_kernelI23Flash_fwd_kernel_traitsILi192ELi64ELi64ELi4ELb0ELb0EN7cutlass6half_tE19Flash_kernel_traitsILi192ELi64ELi64ELi4ES3_EELb0ELb1ELb1ELb0ELb0ELb1ELb1ELb1EEEvNS_16Flash_fwd_paramsE) ;  /* 0xfffffdbcd6cc0950 */ /* 0x002fea0003c3ffff */
[----:B------:R-:W-:Y:S01]  /*240d0*/  R2UR UR4, R8 ;  /* 0x00000000080472ca */ /* 0x000fe200000e0000 */
[----:B------:R-:W-:Y:S01]  /*240e0*/  IMAD.MOV.U32 R215, RZ, RZ, 0x0 ;  /* 0x00000000ffd77424 */ /* 0x000fe200078e00ff */
[----:B------:R-:W-:-:S13]  /*240f0*/  R2UR UR5, R9 ;  /* 0x00000000090572ca */ /* 0x000fda00000e0000 */
[----:B------:R1:W-:Y:S02]  /*24100*/  ST.E.128 desc[UR4][R12.64+0xaa00], R16 ;  /* 0x00aa00100c007985 */ /* 0x0003e4000c101d04 */
[----:B-1----:R-:W-:Y:S05]  /*24110*/  RET.REL.NODEC R214 `(_ZN5flash24flash_fwd_splitkv_kernelI23Flash_fwd_kernel_traitsILi192ELi64ELi64ELi4ELb0ELb0EN7cutlass6half_tE19Flash_kernel_traitsILi192ELi64ELi64ELi4ES3_EELb0ELb1ELb1ELb0ELb0ELb1ELb1ELb1EEEvNS_16Flash_fwd_paramsE) ;  /* 0xfffffdbcd6b87950 */ /* 0x002fea0003c3ffff */
.L_x_7396:
[----:B------:R-:W-:Y:S01]  /*24120*/  MOV R12, 0x2 ;  /* 0x00000002000c7802 */ /* 0x000fe20000000f00 */
[----:B------:R-:W-:Y:S01]  /*24130*/  IMAD.MOV.U32 R5, RZ, RZ, 0x1f ;  /* 0x0000001fff057424 */ /* 0x000fe200078e00ff */
[----:B------:R-:W-:-:S07]  /*24140*/  MOV R11, 0xffffffff ;  /* 0xffffffff000b7802 */ /* 0x000fce0000000f00 */
[----:B-1---5:R-:W-:Y:S05]  /*24150*/  WARPSYNC.COLLECTIVE R11, `(.L_x_7413) ;  /* 0x000000000b087348 */ /* 0x022fea0003c00000 */
[----:B------:R2:W3:Y:S02]  /*24160*/  SHFL.BFLY P0, R15, R233, R12, R5 ;  /* 0x0c00000ce90f7389 */ /* 0x0004e40000000005 */
[----:B-123-5:R-:W-:Y:S01]  /*24170*/  ENDCOLLECTIVE ;  /* 0x000000000000791b */ /* 0x02efe20003800000 */
.L_x_7413:
[----:B------:R-:W-:Y:S02]  /*24180*/  IMAD.MOV.U32 R10, RZ, RZ, R15 ;  /* 0x000000ffff0a7224 */ /* 0x000fe400078e000f */
[----:B------:R-:W-:Y:S02]  /*24190*/  IMAD.MOV.U32 R12, RZ, RZ, 0x1 ;  /* 0x00000001ff0c7424 */ /* 0x000fe400078e00ff */
[----:B------:R-:W-:-:S05]  /*241a0*/  FADD.FTZ R13, R10, R233 ;  /* 0x000000e90a0d7221 */ /* 0x000fca0000010000 */
[----:B------:R-:W-:-:S07]  /*241b0*/  MOV R233, R13 ;  /* 0x0000000d00e97202 */ /* 0x000fce0000000f00 */
[----:B------:R-:W-:Y:S05]  /*241c0*/  WARPSYNC.COLLECTIVE R11, `(.L_x_7414) ;  /* 0x000000000b087348 */ /* 0x000fea0003c00000 */
[----:B------:R1:W2:Y:S02]  /*241d0*/  SHFL.BFLY P0, R15, R233, R12, R5 ;  /* 0x0c00000ce90f7389 */ /* 0x0002a40000000005 */
[----:B-12---:R-:W-:Y:S01]  /*241e0*/  ENDCOLLECTIVE ;  /* 0x000000000000791b */ /* 0x006fe20003800000 */
.L_x_7414:
[----:B------:R-:W-:Y:S01]  /*241f0*/  MOV R233, R231 ;  /* 0x000000e700e97202 */ /* 0x000fe20000000f00 */
[----:B------:R-:W-:Y:S01]  /*24200*/  IMAD.MOV.U32 R12, RZ, RZ, 0x2 ;  /* 0x00000002ff0c7424 */ /* 0x000fe200078e00ff */
[----:B------:R-:W-:-:S07]  /*24210*/  MOV R10, R15 ;  /* 0x0000000f000a7202 */ /* 0x000fce0000000f00 */
[----:B------:R-:W-:Y:S05]  /*24220*/  WARPSYNC.COLLECTIVE R11, `(.L_x_7415) ;  /* 0x000000000b087348 */ /* 0x000fea0003c00000 */
[----:B------:R1:W2:Y:S02]  /*24230*/  SHFL.BFLY P0, R15, R233, R12, R5 ;  /* 0x0c00000ce90f7389 */ /* 0x0002a40000000005 */
[----:B-12---:R-:W-:Y:S01]  /*24240*/  ENDCOLLECTIVE ;  /* 0x000000000000791b */ /* 0x006fe20003800000 */
.L_x_7415:
[----:B------:R-:W-:Y:S01]  /*24250*/  FADD.FTZ R10, R13, R10 ;  /* 0x0000000a0d0a7221 */ /* 0x000fe20000010000 */
[----:B------:R-:W-:Y:S01]  /*24260*/  FADD.FTZ R14, R15, R231 ;  /* 0x000000e70f0e7221 */ /* 0x000fe20000010000 */
[----:B------:R-:W-:-:S04]  /*24270*/  MOV R12, 0x1 ;  /* 0x00000001000c7802 */ /* 0x000fc80000000f00 */
[----:B------:R-:W-:-:S07]  /*24280*/  MOV R233, R14 ;  /* 0x0000000e00e97202 */ /* 0x000fce0000000f00 */
[----:B------:R-:W-:Y:S05]  /*24290*/  WARPSYNC.COLLECTIVE R11, `(.L_x_7416) ;  /* 0x000000000b087348 */ /* 0x000fea0003c00000 */
[----:B------:R1:W2:Y:S02]  /*242a0*/  SHFL.BFLY P0, R15, R233, R12, R5 ;  /* 0x0c00000ce90f7389 */ /* 0x0002a40000000005 */
[----:B-12---:R-:W-:Y:S01]  /*242b0*/  ENDCOLLECTIVE ;  /* 0x000000000000791b */ /* 0x006fe20003800000 */
.L_x_7416:
[----:B------:R-:W-:Y:S05]  /*242c0*/  BRA `(.L_x_7417) ;  /* 0xffffffe000c47947 */ /* 0x000fea000383ffff */
.L_x_7418:
        /* <DEDUP_REMOVED lines=11> */
.L_x_7433:


//--------------------- .nv.shared._ZN5flash32flash_fwd_splitkv_combine_kernelI23Flash_fwd_kernel_traitsILi192ELi64ELi64ELi4ELb0ELb0EN7cutlass6half_tE19Flash_kernel_traitsILi192ELi64ELi64ELi4ES3_EELi8ELi7ELb0EEEvNS_16Flash_fwd_paramsE --------------------------
	.section	.nv.shared._ZN5flash32flash_fwd_splitkv_combine_kernelI23Flash_fwd_kernel_traitsILi192ELi64ELi64ELi4ELb0ELb0EN7cutlass6half_tE19Flash_kernel_traitsILi192ELi64ELi64ELi4ES3_EELi8ELi7ELb0EEEvNS_16Flash_fwd_paramsE,"aw",@nobits
	.sectionflags	@""
	.align	16
.nv.shared._ZN5flash32flash_fwd_splitkv_combine_kernelI23Flash_fwd_kernel_traitsILi192ELi64ELi64ELi4ELb0ELb0EN7cutlass6half_tE19Flash_kernel_traitsILi192ELi64ELi64ELi4ES3_EELi8ELi7ELb0EEEvNS_16Flash_fwd_paramsE:
	.zero		5632


//--------------------- .nv.shared.reserved.0     --------------------------
	.section	.nv.shared.reserved.0,"aw",@nobits
	.weak		__nv_reservedSMEM_offset_0_alias
	.size		__nv_reservedSMEM_offset_0_alias, 0, 0
	.other		__nv_reservedSMEM_offset_0_alias,@"STO_CUDA_RESERVED_SHARED STV_DEFAULT"
__nv_reservedSMEM_offset_0_alias:
	.zero		0


//--------------------- .nv.global                --------------------------
	.section	.nv.global,"aw",@nobits
.nv.global:
	.type		_ZN72_INTERNAL_35b72431_36_flash_fwd_split_hdim192_fp16_sm80_cu_60c5005d_30824cute1_E,@object
	.size		_ZN72_INTERNAL_35b72431_36_flash_fwd_split_hdim192_fp16_sm80_cu_60c5005d_30824cute1_E,(_ZN72_INTERNAL_35b72431_36_flash_fwd_split_hdim192_fp16_sm80_cu_60c5005d_30824cuda3std3__45__cpo6cbeginE - _ZN72_INTERNAL_35b72431_36_flash_fwd_split_hdim192_fp16_sm80_cu_60c5005d_30824cute1_E)
_ZN72_INTERNAL_35b72431_36_flash_fwd_split_hdim192_fp16_sm80_cu_60c5005d_30824cute1_E:
	.zero		1
	.type		_ZN72_INTERNAL_35b72431_36_flash_fwd_split_hdim192_fp16_sm80_cu_60c5005d_30824cuda3std3__45__cpo6cbeginE,@object
	.size		_ZN72_INTERNAL_35b72431_36_flash_fwd_split_hdim192_fp16_sm80_cu_60c5005d_30824cuda3std3__45__cpo6cbeginE,(_ZN72_INTERNAL_35b72431_36_flash_fwd_split_hdim192_fp16_sm80_cu_60c5005d_30824cuda3std3__48in_placeE - _ZN72_INTERNAL_35b72431_36_flash_fwd_split_hdim192_fp16_sm80_cu_60c5005d_30824cuda3std3__45__cpo6cbeginE)
_ZN72_INTERNAL_35b72431_36_flash_fwd_split_hdim192_fp16_sm80_cu_60c5005d_30824cuda3std3__45__cpo6cbeginE:
	.zero		1
	.type		_ZN72_INTERNAL_35b72431_36_flash_fwd_split_hdim192_fp16_sm80_cu_60c5005d_30824cuda3std3__48in_placeE,@object
	.size		_ZN72_INTERNAL_35b72431_36_flash_fwd_split_hdim192_fp16_sm80_cu_60c5005d_30824cuda3std3__48in_placeE,(_ZN72_INTERNAL_35b72431_36_flash_fwd_split_hdim192_fp16_sm80_cu_60c5005d_30824cuda3std6ranges3__45__cpo9iter_moveE - _ZN72_INTERNAL_35b72431_36_flash_fwd_split_hdim192_fp16_sm80_cu_60c5005d_30824cuda3std3__48in_placeE)
_ZN72_INTERNAL_35b72431_36_flash_fwd_split_hdim192_fp16_sm80_cu_60c5005d_30824cuda3std3__48in_placeE:
	.zero		1
	.type		_ZN72_INTERNAL_35b72431_36_flash_fwd_split_hdim192_fp16_sm80_cu_60c5005d_30824cuda3std6ranges3__45__cpo9iter_moveE,@object
	.size		_ZN72_INTERNAL_35b72431_36_flash_fwd_split_hdim192_fp16_sm80_cu_60c5005d_30824cuda3std6ranges3__45__cpo9iter_moveE,(_ZN72_INTERNAL_35b72431_36_flash_fwd_split_hdim192_fp16_sm80_cu_60c5005d_30824cuda3std3__45__cpo5beginE - _ZN72_INTERNAL_35b72431_36_flash_fwd_split_hdim192_fp16_sm80_cu_60c5005d_30824cuda3std6ranges3__45__cpo9iter_moveE)
_ZN72_INTERNAL_35b72431_36_flash_fwd_split_hdim192_fp16_sm80_cu_60c5005d_30824cuda3std6ranges3__45__cpo9iter_moveE:
	.zero		1
	.type		_ZN72_INTERNAL_35b72431_36_flash_fwd_split_hdim192_fp16_sm80_cu_60c5005d_30824cuda3std3__45__cpo5beginE,@object
	.size		_ZN72_INTERNAL_35b72431_36_flash_fwd_split_hdim192_fp16_sm80_cu_60c5005d_30824cuda3std3__45__cpo5beginE,(_ZN72_INTERNAL_35b72431_36_flash_fwd_split_hdim192_fp16_sm80_cu_60c5005d_30824cuda3std3__474_GLOBAL__N__35b72431_36_flash_fwd_split_hdim192_fp16_sm80_cu_60c5005d_30826ignoreE - _ZN72_INTERNAL_35b72431_36_flash_fwd_split_hdim192_fp16_sm80_cu_60c5005d_30824cuda3std3__45__cpo5beginE)
_ZN72_INTERNAL_35b72431_36_flash_fwd_split_hdim192_fp16_sm80_cu_60c5005d_30824cuda3std3__45__cpo5beginE:
	.zero		1
	.type		_ZN72_INTERNAL_35b72431_36_flash_fwd_split_hdim192_fp16_sm80_cu_60c5005d_30824cuda3std3__474_GLOBAL__N__35b72431_36_flash_fwd_split_hdim192_fp16_sm80_cu_60c5005d_30826ignoreE,@object
	.size		_ZN72_INTERNAL_35b72431_36_flash_fwd_split_hdim192_fp16_sm80_cu_60c5005d_30824cuda3std3__474_GLOBAL__N__35b72431_36_flash_fwd_split_hdim192_fp16_sm80_cu_60c5005d_30826ignoreE,(_ZN72_INTERNAL_35b72431_36_flash_fwd_split_hdim192_fp16_sm80_cu_60c5005d_30824cute7productE - _ZN72_INTERNAL_35b72431_36_flash_fwd_split_hdim192_fp16_sm80_cu_60c5005d_30824cuda3std3__474_GLOBAL__N__35b72431_36_flash_fwd_split_hdim192_fp16_sm80_cu_60c5005d_30826ignoreE)
_ZN72_INTERNAL_35b72431_36_flash_fwd_split_hdim192_fp16_sm80_cu_60c5005d_30824cuda3std3__474_GLOBAL__N__35b72431_36_flash_fwd_split_hdim192_fp16_sm80_cu_60c5005d_30826ignoreE:
	.zero		1
	.type		_ZN72_INTERNAL_35b72431_36_flash_fwd_split_hdim192_fp16_sm80_cu_60c5005d_30824cute7productE,@object
	.size		_ZN72_INTERNAL_35b72431_36_flash_fwd_split_hdim192_fp16_sm80_cu_60c5005d_30824cute7productE,(_ZN72_INTERNAL_35b72431_36_flash_fwd_split_hdim192_fp16_sm80_cu_60c5005d_30824cuda3std3__45__cpo3endE - _ZN72_INTERNAL_35b72431_36_flash_fwd_split_hdim192_fp16_sm80_cu_60c5005d_30824cute7productE)
_ZN72_INTERNAL_35b72431_36_flash_fwd_split_hdim192_fp16_sm80_cu_60c5005d_30824cute7productE:
	.zero		1
	.type		_ZN72_INTERNAL_35b72431_36_flash_fwd_split_hdim192_fp16_sm80_cu_60c5005d_30824cuda3std3__45__cpo3endE,@object
	.size		_ZN72_INTERNAL_35b72431_36_flash_fwd_split_hdim192_fp16_sm80_cu_60c5005d_30824cuda3std3__45__cpo3endE,(_ZN72_INTERNAL_35b72431_36_flash_fwd_split_hdim192_fp16_sm80_cu_60c5005d_30824cuda3std3__419piecewise_constructE - _ZN72_INTERNAL_35b72431_36_flash_fwd_split_hdim192_fp16_sm80_cu_60c5005d_30824cuda3std3__45__cpo3endE)
_ZN72_INTERNAL_35b72431_36_flash_fwd_split_hdim192_fp16_sm80_cu_60c5005d_30824cuda3std3__45__cpo3endE:
	.zero		1
	.type		_ZN72_INTERNAL_35b72431_36_flash_fwd_split_hdim192_fp16_sm80_cu_60c5005d_30824cuda3std3__419piecewise_constructE,@object
	.size		_ZN72_INTERNAL_35b72431_36_flash_fwd_split_hdim192_fp16_sm80_cu_60c5005d_30824cuda3std3__419piecewise_constructE,(_ZN72_INTERNAL_35b72431_36_flash_fwd_split_hdim192_fp16_sm80_cu_60c5005d_30824cuda3std3__45__cpo4cendE - _ZN72_INTERNAL_35b72431_36_flash_fwd_split_hdim192_fp16_sm80_cu_60c5005d_30824cuda3std3__419piecewise_constructE)
_ZN72_INTERNAL_35b72431_36_flash_fwd_split_hdim192_fp16_sm80_cu_60c5005d_30824cuda3std3__419piecewise_constructE:
	.zero		1
	.type		_ZN72_INTERNAL_35b72431_36_flash_fwd_split_hdim192_fp16_sm80_cu_60c5005d_30824cuda3std3__45__cpo4cendE,@object
	.size		_ZN72_INTERNAL_35b72431_36_flash_fwd_split_hdim192_fp16_sm80_cu_60c5005d_30824cuda3std3__45__cpo4cendE,(_ZN72_INTERNAL_35b72431_36_flash_fwd_split_hdim192_fp16_sm80_cu_60c5005d_30824cuda3std6ranges3__45__cpo4swapE - _ZN72_INTERNAL_35b72431_36_flash_fwd_split_hdim192_fp16_sm80_cu_60c5005d_30824cuda3std3__45__cpo4cendE)
_ZN72_INTERNAL_35b72431_36_flash_fwd_split_hdim192_fp16_sm80_cu_60c5005d_30824cuda3std3__45__cpo4cendE:
	.zero		1
	.type		_ZN72_INTERNAL_35b72431_36_flash_fwd_split_hdim192_fp16_sm80_cu_60c5005d_30824cuda3std6ranges3__45__cpo4swapE,@object
	.size		_ZN72_INTERNAL_35b72431_36_flash_fwd_split_hdim192_fp16_sm80_cu_60c5005d_30824cuda3std6ranges3__45__cpo4swapE,(.L_7 - _ZN72_INTERNAL_35b72431_36_flash_fwd_split_hdim192_fp16_sm80_cu_60c5005d_30824cuda3std6ranges3__45__cpo4swapE)
_ZN72_INTERNAL_35b72431_36_flash_fwd_split_hdim192_fp16_sm80_cu_60c5005d_30824cuda3std6ranges3__45__cpo4swapE:
	.zero		1
.L_7:


//--------------------- .nv.shared._ZN5flash32flash_fwd_splitkv_combine_kernelI23Flash_fwd_kernel_traitsILi192ELi64ELi64ELi4ELb0ELb0EN7cutlass6half_tE19Flash_kernel_traitsILi192ELi64ELi64ELi4ES3_EELi8ELi6ELb0EEEvNS_16Flash_fwd_paramsE --------------------------
	.section	.nv.shared._ZN5flash32flash_fwd_splitkv_combine_kernelI23Flash_fwd_kernel_traitsILi192ELi64ELi64ELi4ELb0ELb0EN7cutlass6half_tE19Flash_kernel_traitsILi192ELi64ELi64ELi4ES3_EELi8ELi6ELb0EEEvNS_16Flash_fwd_paramsE,"aw",@nobits
	.sectionflags	@""
	.align	16
.nv.shared._ZN5flash32flash_fwd_splitkv_combine_kernelI23Flash_fwd_kernel_traitsILi192ELi64ELi64ELi4ELb0ELb0EN7cutlass6half_tE19Flash_kernel_traitsILi192ELi64ELi64ELi4ES3_EELi8ELi6ELb0EEEvNS_16Flash_fwd_paramsE:
	.zero		3328


//--------------------- .nv.shared._ZN5flash32flash_fwd_splitkv_combine_kernelI23Flash_fwd_kernel_traitsILi192ELi64ELi64ELi4ELb0ELb0EN7cutlass6half_tE19Flash_kernel_traitsILi192ELi64ELi64ELi4ES3_EELi8ELi5ELb0EEEvNS_16Flash_fwd_paramsE --------------------------
	.section	.nv.shared._ZN5flash32flash_fwd_splitkv_combine_kernelI23Flash_fwd_kernel_traitsILi192ELi64ELi64ELi4ELb0ELb0EN7cutlass6half_tE19Flash_kernel_traitsILi192ELi64ELi64ELi4ES3_EELi8ELi5ELb0EEEvNS_16Flash_fwd_paramsE,"aw",@nobits
	.sectionflags	@""
	.align	16
.nv.shared._ZN5flash32flash_fwd_splitkv_combine_kernelI23Flash_fwd_kernel_traitsILi192ELi64ELi64ELi4ELb0ELb0EN7cutlass6half_tE19Flash_kernel_traitsILi192ELi64ELi64ELi4ES3_EELi8ELi5ELb0EEEvNS_16Flash_fwd_paramsE:
	.zero		2176


//--------------------- .nv.shared._ZN5flash32flash_fwd_splitkv_combine_kernelI23Flash_fwd_kernel_traitsILi192ELi64ELi64ELi4ELb0ELb0EN7cutlass6half_tE19Flash_kernel_traitsILi192ELi64ELi64ELi4ES3_EELi8ELi4ELb0EEEvNS_16Flash_fwd_paramsE --------------------------
	.section	.nv.shared._ZN5flash32flash_fwd_splitkv_combine_kernelI23Flash_fwd_kernel_traitsILi192ELi64ELi64ELi4ELb0ELb0EN7cutlass6half_tE19Flash_kernel_traitsILi192ELi64ELi64ELi4ES3_EELi8ELi4ELb0EEEvNS_16Flash_fwd_paramsE,"aw",@nobits
	.sectionflags	@""
	.align	16
.nv.shared._ZN5flash32flash_fwd_splitkv_combine_kernelI23Flash_fwd_kernel_traitsILi192ELi64ELi64ELi4ELb0ELb0EN7cutlass6half_tE19Flash_kernel_traitsILi192ELi64ELi64ELi4ES3_EELi8ELi4ELb0EEEvNS_16Flash_fwd_paramsE:
	.zero		1600


//--------------------- .nv.shared._ZN5flash32flash_fwd_splitkv_combine_kernelI23Flash_fwd_kernel_traitsILi192ELi64ELi64ELi4ELb0ELb0EN7cutlass6half_tE19Flash_kernel_traitsILi192ELi64ELi64ELi4ES3_EELi8ELi3ELb0EEEvNS_16Flash_fwd_paramsE --------------------------
	.section	.nv.shared._ZN5flash32flash_fwd_splitkv_combine_kernelI23Flash_fwd_kernel_traitsILi192ELi64ELi64ELi4ELb0ELb0EN7cutlass6half_tE19Flash_kernel_traitsILi192ELi64ELi64ELi4ES3_EELi8ELi3ELb0EEEvNS_16Flash_fwd_paramsE,"aw",@nobits
	.sectionflags	@""
	.align	16
.nv.shared._ZN5flash32flash_fwd_splitkv_combine_kernelI23Flash_fwd_kernel_traitsILi192ELi64ELi64ELi4ELb0ELb0EN7cutlass6half_tE19Flash_kernel_traitsILi192ELi64ELi64ELi4ES3_EELi8ELi3ELb0EEEvNS_16Flash_fwd_paramsE:
	.zero		1312


//--------------------- .nv.shared._ZN5flash32flash_fwd_splitkv_combine_kernelI23Flash_fwd_kernel_traitsILi192ELi64ELi64ELi4ELb0ELb0EN7cutlass6half_tE19Flash_kernel_traitsILi192ELi64ELi64ELi4ES3_EELi8ELi2ELb0EEEvNS_16Flash_fwd_paramsE --------------------------
	.section	.nv.shared._ZN5flash32flash_fwd_splitkv_combine_kernelI23Flash_fwd_kernel_traitsILi192ELi64ELi64ELi4ELb0ELb0EN7cutlass6half_tE19Flash_kernel_traitsILi192ELi64ELi64ELi4ES3_EELi8ELi2ELb0EEEvNS_16Flash_fwd_paramsE,"aw",@nobits
	.sectionflags	@""
	.align	16
.nv.shared._ZN5flash32flash_fwd_splitkv_combine_kernelI23Flash_fwd_kernel_traitsILi192ELi64ELi64ELi4ELb0ELb0EN7cutlass6half_tE19Flash_kernel_traitsILi192ELi64ELi64ELi4ES3_EELi8ELi2ELb0EEEvNS_16Flash_fwd_paramsE:
	.zero		1168


//--------------------- .nv.shared._ZN5flash32flash_fwd_splitkv_combine_kernelI23Flash_fwd_kernel_traitsILi192ELi64ELi64ELi4ELb0ELb0EN7cutlass6half_tE19Flash_kernel_traitsILi192ELi64ELi64ELi4ES3_EELi8ELi1ELb0EEEvNS_16Flash_fwd_paramsE --------------------------
	.section	.nv.shared._ZN5flash32flash_fwd_splitkv_combine_kernelI23Flash_fwd_kernel_traitsILi192ELi64ELi64ELi4ELb0ELb0EN7cutlass6half_tE19Flash_kernel_traitsILi192ELi64ELi64ELi4ES3_EELi8ELi1ELb0EEEvNS_16Flash_fwd_paramsE,"aw",@nobits
	.sectionflags	@""
	.align	16
.nv.shared._ZN5flash32flash_fwd_splitkv_combine_kernelI23Flash_fwd_kernel_traitsILi192ELi64ELi64ELi4ELb0ELb0EN7cutlass6half_tE19Flash_kernel_traitsILi192ELi64ELi64ELi4ES3_EELi8ELi1ELb0EEEvNS_16Flash_fwd_paramsE:
	.zero		1104


//--------------------- .nv.shared._ZN5flash32flash_fwd_splitkv_combine_kernelI23Flash_fwd_kernel_traitsILi192ELi64ELi64ELi4ELb0ELb0EN7cutlass6half_tE19Flash_kernel_traitsILi192ELi64ELi64ELi4ES3_EELi8ELi7ELb1EEEvNS_16Flash_fwd_paramsE --------------------------
	.section	.nv.shared._ZN5flash32flash_fwd_splitkv_combine_kernelI23Flash_fwd_kernel_traitsILi192ELi64ELi64ELi4ELb0ELb0EN7cutlass6half_tE19Flash_kernel_traitsILi192ELi64ELi64ELi4ES3_EELi8ELi7ELb1EEEvNS_16Flash_fwd_paramsE,"aw",@nobits
	.sectionflags	@""
	.align	16
.nv.shared._ZN5flash32flash_fwd_splitkv_combine_kernelI23Flash_fwd_kernel_traitsILi192ELi64ELi64ELi4ELb0ELb0EN7cutlass6half_tE19Flash_kernel_traitsILi192ELi64ELi64ELi4ES3_EELi8ELi7ELb1EEEvNS_16Flash_fwd_paramsE:
	.zero		5632


//--------------------- .nv.shared._ZN5flash32flash_fwd_splitkv_combine_kernelI23Flash_fwd_kernel_traitsILi192ELi64ELi64ELi4ELb0ELb0EN7cutlass6half_tE19Flash_kernel_traitsILi192ELi64ELi64ELi4ES3_EELi8ELi6ELb1EEEvNS_16Flash_fwd_paramsE --------------------------
	.section	.nv.shared._ZN5flash32flash_fwd_splitkv_combine_kernelI23Flash_fwd_kernel_traitsILi192ELi64ELi64ELi4ELb0ELb0EN7cutlass6half_tE19Flash_kernel_traitsILi192ELi64ELi64ELi4ES3_EELi8ELi6ELb1EEEvNS_16Flash_fwd_paramsE,"aw",@nobits
	.sectionflags	@""
	.align	16
.nv.shared._ZN5flash32flash_fwd_splitkv_combine_kernelI23Flash_fwd_kernel_traitsILi192ELi64ELi64ELi4ELb0ELb0EN7cutlass6half_tE19Flash_kernel_traitsILi192ELi64ELi64ELi4ES3_EELi8ELi6ELb1EEEvNS_16Flash_fwd_paramsE:
	.zero		3328


//--------------------- .nv.shared._ZN5flash32flash_fwd_splitkv_combine_kernelI23Flash_fwd_kernel_traitsILi192ELi64ELi64ELi4ELb0ELb0EN7cutlass6half_tE19Flash_kernel_traitsILi192ELi64ELi64ELi4ES3_EELi8ELi5ELb1EEEvNS_16Flash_fwd_paramsE --------------------------
	.section	.nv.shared._ZN5flash32flash_fwd_splitkv_combine_kernelI23Flash_fwd_kernel_traitsILi192ELi64ELi64ELi4ELb0ELb0EN7cutlass6half_tE19Flash_kernel_traitsILi192ELi64ELi64ELi4ES3_EELi8ELi5ELb1EEEvNS_16Flash_fwd_paramsE,"aw",@nobits
	.sectionflags	@""
	.align	16
.nv.shared._ZN5flash32flash_fwd_splitkv_combine_kernelI23Flash_fwd_kernel_traitsILi192ELi64ELi64ELi4ELb0ELb0EN7cutlass6half_tE19Flash_kernel_traitsILi192ELi64ELi64ELi4ES3_EELi8ELi5ELb1EEEvNS_16Flash_fwd_paramsE:
	.zero		2176


//--------------------- .nv.shared._ZN5flash32flash_fwd_splitkv_combine_kernelI23Flash_fwd_kernel_traitsILi192ELi64ELi64ELi4ELb0ELb0EN7cutlass6half_tE19Flash_kernel_traitsILi192ELi64ELi64ELi4ES3_EELi8ELi4ELb1EEEvNS_16Flash_fwd_paramsE --------------------------
	.section	.nv.shared._ZN5flash32flash_fwd_splitkv_combine_kernelI23Flash_fwd_kernel_traitsILi192ELi64ELi64ELi4ELb0ELb0EN7cutlass6half_tE19Flash_kernel_traitsILi192ELi64ELi64ELi4ES3_EELi8ELi4ELb1EEEvNS_16Flash_fwd_paramsE,"aw",@nobits
	.sectionflags	@""
	.align	16
.nv.shared._ZN5flash32flash_fwd_splitkv_combine_kernelI23Flash_fwd_kernel_traitsILi192ELi64ELi64ELi4ELb0ELb0EN7cutlass6half_tE19Flash_kernel_traitsILi192ELi64ELi64ELi4ES3_EELi8ELi4ELb1EEEvNS_16Flash_fwd_paramsE:
	.zero		1600


//--------------------- .nv.shared._ZN5flash32flash_fwd_splitkv_combine_kernelI23Flash_fwd_kernel_traitsILi192ELi64ELi64ELi4ELb0ELb0EN7cutlass6half_tE19Flash_kernel_traitsILi192ELi64ELi64ELi4ES3_EELi8ELi3ELb1EEEvNS_16Flash_fwd_paramsE --------------------------
	.section	.nv.shared._ZN5flash32flash_fwd_splitkv_combine_kernelI23Flash_fwd_kernel_traitsILi192ELi64ELi64ELi4ELb0ELb0EN7cutlass6half_tE19Flash_kernel_traitsILi192ELi64ELi64ELi4ES3_EELi8ELi3ELb1EEEvNS_16Flash_fwd_paramsE,"aw",@nobits
	.sectionflags	@""
	.align	16
.nv.shared._ZN5flash32flash_fwd_splitkv_combine_kernelI23Flash_fwd_kernel_traitsILi192ELi64ELi64ELi4ELb0ELb0EN7cutlass6half_tE19Flash_kernel_traitsILi192ELi64ELi64ELi4ES3_EELi8ELi3ELb1EEEvNS_16Flash_fwd_paramsE:
	.zero		1312


//--------------------- .nv.shared._ZN5flash32flash_fwd_splitkv_combine_kernelI23Flash_fwd_kernel_traitsILi192ELi64ELi64ELi4ELb0ELb0EN7cutlass6half_tE19Flash_kernel_traitsILi192ELi64ELi64ELi4ES3_EELi8ELi2ELb1EEEvNS_16Flash_fwd_paramsE --------------------------
	.section	.nv.shared._ZN5flash32flash_fwd_splitkv_combine_kernelI23Flash_fwd_kernel_traitsILi192ELi64ELi64ELi4ELb0ELb0EN7cutlass6half_tE19Flash_kernel_traitsILi192ELi64ELi64ELi4ES3_EELi8ELi2ELb1EEEvNS_16Flash_fwd_paramsE,"aw",@nobits
	.sectionflags	@""
	.align	16
.nv.shared._ZN5flash32flash_fwd_splitkv_combine_kernelI23Flash_fwd_kernel_traitsILi192ELi64ELi64ELi4ELb0ELb0EN7cutlass6half_tE19Flash_kernel_traitsILi192ELi64ELi64ELi4ES3_EELi8ELi2ELb1EEEvNS_16Flash_fwd_paramsE:
	.zero		1168


//--------------------- .nv.shared._ZN5flash32flash_fwd_splitkv_combine_kernelI23Flash_fwd_kernel_traitsILi192ELi64ELi64ELi4ELb0ELb0EN7cutlass6half_tE19Flash_kernel_traitsILi192ELi64ELi64ELi4ES3_EELi8ELi1ELb1EEEvNS_16Flash_fwd_paramsE --------------------------
	.section	.nv.shared._ZN5flash32flash_fwd_splitkv_combine_kernelI23Flash_fwd_kernel_traitsILi192ELi64ELi64ELi4ELb0ELb0EN7cutlass6half_tE19Flash_kernel_traitsILi192ELi64ELi64ELi4ES3_EELi8ELi1ELb1EEEvNS_16Flash_fwd_paramsE,"aw",@nobits
	.sectionflags	@""
	.align	16
.nv.shared._ZN5flash32flash_fwd_splitkv_combine_kernelI23Flash_fwd_kernel_traitsILi192ELi64ELi64ELi4ELb0ELb0EN7cutlass6half_tE19Flash_kernel_traitsILi192ELi64ELi64ELi4ES3_EELi8ELi1ELb1EEEvNS_16Flash_fwd_paramsE:
	.zero		1104


//--------------------- .nv.shared._ZN5flash24flash_fwd_splitkv_kernelI23Flash_fwd_kernel_traitsILi192ELi64ELi64ELi4ELb0ELb0EN7cutlass6half_tE19Flash_kernel_traitsILi192ELi64ELi64ELi4ES3_EELb0ELb0ELb0ELb0ELb0ELb0ELb0ELb0EEEvNS_16Flash_fwd_paramsE --------------------------
	.section	.nv.shared._ZN5flash24flash_fwd_splitkv_kernelI23Flash_fwd_kernel_traitsILi192ELi64ELi64ELi4ELb0ELb0EN7cutlass6half_tE19Flash_kernel_traitsILi192ELi64ELi64ELi4ES3_EELb0ELb0ELb0ELb0ELb0ELb0ELb0ELb0EEEvNS_16Flash_fwd_paramsE,"aw",@nobits
	.sectionflags	@""
	.align	16
	.zero		1024


//--------------------- .nv.shared._ZN5flash24flash_fwd_splitkv_kernelI23Flash_fwd_kernel_traitsILi192ELi64ELi64ELi4ELb0ELb0EN7cutlass6half_tE19Flash_kernel_traitsILi192ELi64ELi64ELi4ES3_EELb0ELb0ELb0ELb0ELb0ELb1ELb0ELb0EEEvNS_16Flash_fwd_paramsE --------------------------
	.section	.nv.shared._ZN5flash24flash_fwd_splitkv_kernelI23Flash_fwd_kernel_traitsILi192ELi64ELi64ELi4ELb0ELb0EN7cutlass6half_tE19Flash_kernel_traitsILi192ELi64ELi64ELi4ES3_EELb0ELb0ELb0ELb0ELb0ELb1ELb0ELb0EEEvNS_16Flash_fwd_paramsE,"aw",@nobits
	.sectionflags	@""
	.align	16
	.zero		1024


//--------------------- .nv.shared._ZN5flash24flash_fwd_splitkv_kernelI23Flash_fwd_kernel_traitsILi192ELi64ELi64ELi4ELb0ELb0EN7cutlass6half_tE19Flash_kernel_traitsILi192ELi64ELi64ELi4ES3_EELb0ELb0ELb0ELb0ELb0ELb0ELb0ELb1EEEvNS_16Flash_fwd_paramsE --------------------------
	.section	.nv.shared._ZN5flash24flash_fwd_splitkv_kernelI23Flash_fwd_kernel_traitsILi192ELi64ELi64ELi4ELb0ELb0EN7cutlass6half_tE19Flash_kernel_traitsILi192ELi64ELi64ELi4ES3_EELb0ELb0ELb0ELb0ELb0ELb0ELb0ELb1EEEvNS_16Flash_fwd_paramsE,"aw",@nobits
	.sectionflags	@""
	.align	16
	.zero		1024


//--------------------- .nv.shared._ZN5flash24flash_fwd_splitkv_kernelI23Flash_fwd_kernel_traitsILi192ELi64ELi64ELi4ELb0ELb0EN7cutlass6half_tE19Flash_kernel_traitsILi192ELi64ELi64ELi4ES3_EELb0ELb0ELb0ELb0ELb0ELb1ELb0ELb1EEEvNS_16Flash_fwd_paramsE --------------------------
	.section	.nv.shared._ZN5flash24flash_fwd_splitkv_kernelI23Flash_fwd_kernel_traitsILi192ELi64ELi64ELi4ELb0ELb0EN7cutlass6half_tE19Flash_kernel_traitsILi192ELi64ELi64ELi4ES3_EELb0ELb0ELb0ELb0ELb0ELb1ELb0ELb1EEEvNS_16Flash_fwd_paramsE,"aw",@nobits
	.sectionflags	@""
	.align	16
	.zero		1024


//--------------------- .nv.shared._ZN5flash24flash_fwd_splitkv_kernelI23Flash_fwd_kernel_traitsILi192ELi64ELi64ELi4ELb0ELb0EN7cutlass6half_tE19Flash_kernel_traitsILi192ELi64ELi64ELi4ES3_EELb0ELb0ELb0ELb0ELb0ELb0ELb1ELb0EEEvNS_16Flash_fwd_paramsE --------------------------
	.section	.nv.shared._ZN5flash24flash_fwd_splitkv_kernelI23Flash_fwd_kernel_traitsILi192ELi64ELi64ELi4ELb0ELb0EN7cutlass6half_tE19Flash_kernel_traitsILi192ELi64ELi64ELi4ES3_EELb0ELb0ELb0ELb0ELb0ELb0ELb1ELb0EEEvNS_16Flash_fwd_paramsE,"aw",@nobits
	.sectionflags	@""
	.align	16
	.zero		1024


//--------------------- .nv.shared._ZN5flash24flash_fwd_splitkv_kernelI23Flash_fwd_kernel_traitsILi192ELi64ELi64ELi4ELb0ELb0EN7cutlass6half_tE19Flash_kernel_traitsILi192ELi64ELi64ELi4ES3_EELb0ELb0ELb0ELb0ELb0ELb1ELb1ELb0EEEvNS_16Flash_fwd_paramsE --------------------------
	.section	.nv.shared._ZN5flash24flash_fwd_splitkv_kernelI23Flash_fwd_kernel_traitsILi192ELi64ELi64ELi4ELb0ELb0EN7cutlass6half_tE19Flash_kernel_traitsILi192ELi64ELi64ELi4ES3_EELb0ELb0ELb0ELb0ELb0ELb1ELb1ELb0EEEvNS_16Flash_fwd_paramsE,"aw",@nobits
	.sectionflags	@""
	.align	16
	.zero		1024


//--------------------- .nv.shared._ZN5flash24flash_fwd_splitkv_kernelI23Flash_fwd_kernel_traitsILi192ELi64ELi64ELi4ELb0ELb0EN7cutlass6half_tE19Flash_kernel_traitsILi192ELi64ELi64ELi4ES3_EELb0ELb0ELb0ELb0ELb0ELb0ELb1ELb1EEEvNS_16Flash_fwd_paramsE --------------------------
	.section	.nv.shared._ZN5flash24flash_fwd_splitkv_kernelI23Flash_fwd_kernel_traitsILi192ELi64ELi64ELi4ELb0ELb0EN7cutlass6half_tE19Flash_kernel_traitsILi192ELi64ELi64ELi4ES3_EELb0ELb0ELb0ELb0ELb0ELb0ELb1ELb1EEEvNS_16Flash_fwd_paramsE,"aw",@nobits
	.sectionflags	@""
	.align	16
	.zero		1024


//--------------------- .nv.shared._ZN5flash24flash_fwd_splitkv_kernelI23Flash_fwd_kernel_traitsILi192ELi64ELi64ELi4ELb0ELb0EN7cutlass6half_tE19Flash_kernel_traitsILi192ELi64ELi64ELi4ES3_EELb0ELb0ELb0ELb0ELb0ELb1ELb1ELb1EEEvNS_16Flash_fwd_paramsE --------------------------
	.section	.nv.shared._ZN5flash24flash_fwd_splitkv_kernelI23Flash_fwd_kernel_traitsILi192ELi64ELi64ELi4ELb0ELb0EN7cutlass6half_tE19Flash_kernel_traitsILi192ELi64ELi64ELi4ES3_EELb0ELb0ELb0ELb0ELb0ELb1ELb1ELb1EEEvNS_16Flash_fwd_paramsE,"aw",@nobits
	.sectionflags	@""
	.align	16
	.zero		1024


//--------------------- .nv.shared._ZN5flash24flash_fwd_splitkv_kernelI23Flash_fwd_kernel_traitsILi192ELi64ELi64ELi4ELb0ELb0EN7cutlass6half_tE19Flash_kernel_traitsILi192ELi64ELi64ELi4ES3_EELb0ELb1ELb0ELb0ELb0ELb0ELb0ELb0EEEvNS_16Flash_fwd_paramsE --------------------------
	.section	.nv.shared._ZN5flash24flash_fwd_splitkv_kernelI23Flash_fwd_kernel_traitsILi192ELi64ELi64ELi4ELb0ELb0EN7cutlass6half_tE19Flash_kernel_traitsILi192ELi64ELi64ELi4ES3_EELb0ELb1ELb0ELb0ELb0ELb0ELb0ELb0EEEvNS_16Flash_fwd_paramsE,"aw",@nobits
	.sectionflags	@""
	.align	16
	.zero		1024


//--------------------- .nv.shared._ZN5flash24flash_fwd_splitkv_kernelI23Flash_fwd_kernel_traitsILi192ELi64ELi64ELi4ELb0ELb0EN7cutlass6half_tE19Flash_kernel_traitsILi192ELi64ELi64ELi4ES3_EELb0ELb1ELb0ELb0ELb0ELb1ELb0ELb0EEEvNS_16Flash_fwd_paramsE --------------------------
	.section	.nv.shared._ZN5flash24flash_fwd_splitkv_kernelI23Flash_fwd_kernel_traitsILi192ELi64ELi64ELi4ELb0ELb0EN7cutlass6half_tE19Flash_kernel_traitsILi192ELi64ELi64ELi4ES3_EELb0ELb1ELb0ELb0ELb0ELb1ELb0ELb0EEEvNS_16Flash_fwd_paramsE,"aw",@nobits
	.sectionflags	@""
	.align	16
	.zero		1024


//--------------------- .nv.shared._ZN5flash24flash_fwd_splitkv_kernelI23Flash_fwd_kernel_traitsILi192ELi64ELi64ELi4ELb0ELb0EN7cutlass6half_tE19Flash_kernel_traitsILi192ELi64ELi64ELi4ES3_EELb0ELb1ELb0ELb0ELb0ELb0ELb0ELb1EEEvNS_16Flash_fwd_paramsE --------------------------
	.section	.nv.shared._ZN5flash24flash_fwd_splitkv_kernelI23Flash_fwd_kernel_traitsILi192ELi64ELi64ELi4ELb0ELb0EN7cutlass6half_tE19Flash_kernel_traitsILi192ELi64ELi64ELi4ES3_EELb0ELb1ELb0ELb0ELb0ELb0ELb0ELb1EEEvNS_16Flash_fwd_paramsE,"aw",@nobits
	.sectionflags	@""
	.align	16
	.zero		1024


//--------------------- .nv.shared._ZN5flash24flash_fwd_splitkv_kernelI23Flash_fwd_kernel_traitsILi192ELi64ELi64ELi4ELb0ELb0EN7cutlass6half_tE19Flash_kernel_traitsILi192ELi64ELi64ELi4ES3_EELb0ELb1ELb0ELb0ELb0ELb1ELb0ELb1EEEvNS_16Flash_fwd_paramsE --------------------------
	.section	.nv.shared._ZN5flash24flash_fwd_splitkv_kernelI23Flash_fwd_kernel_traitsILi192ELi64ELi64ELi4ELb0ELb0EN7cutlass6half_tE19Flash_kernel_traitsILi192ELi64ELi64ELi4ES3_EELb0ELb1ELb0ELb0ELb0ELb1ELb0ELb1EEEvNS_16Flash_fwd_paramsE,"aw",@nobits
	.sectionflags	@""
	.align	16
	.zero		1024


//--------------------- .nv.shared._ZN5flash24flash_fwd_splitkv_kernelI23Flash_fwd_kernel_traitsILi192ELi64ELi64ELi4ELb0ELb0EN7cutlass6half_tE19Flash_kernel_traitsILi192ELi64ELi64ELi4ES3_EELb0ELb1ELb0ELb0ELb0ELb0ELb1ELb0EEEvNS_16Flash_fwd_paramsE --------------------------
	.section	.nv.shared._ZN5flash24flash_fwd_splitkv_kernelI23Flash_fwd_kernel_traitsILi192ELi64ELi64ELi4ELb0ELb0EN7cutlass6half_tE19Flash_kernel_traitsILi192ELi64ELi64ELi4ES3_EELb0ELb1ELb0ELb0ELb0ELb0ELb1ELb0EEEvNS_16Flash_fwd_paramsE,"aw",@nobits
	.sectionflags	@""
	.align	16
	.zero		1024


//--------------------- .nv.shared._ZN5flash24flash_fwd_splitkv_kernelI23Flash_fwd_kernel_traitsILi192ELi64ELi64ELi4ELb0ELb0EN7cutlass6half_tE19Flash_kernel_traitsILi192ELi64ELi64ELi4ES3_EELb0ELb1ELb0ELb0ELb0ELb1ELb1ELb0EEEvNS_16Flash_fwd_paramsE --------------------------
	.section	.nv.shared._ZN5flash24flash_fwd_splitkv_kernelI23Flash_fwd_kernel_traitsILi192ELi64ELi64ELi4ELb0ELb0EN7cutlass6half_tE19Flash_kernel_traitsILi192ELi64ELi64ELi4ES3_EELb0ELb1ELb0ELb0ELb0ELb1ELb1ELb0EEEvNS_16Flash_fwd_paramsE,"aw",@nobits
	.sectionflags	@""
	.align	16
	.zero		1024


//--------------------- .nv.shared._ZN5flash24flash_fwd_splitkv_kernelI23Flash_fwd_kernel_traitsILi192ELi64ELi64ELi4ELb0ELb0EN7cutlass6half_tE19Flash_kernel_traitsILi192ELi64ELi64ELi4ES3_EELb0ELb1ELb0ELb0ELb0ELb0ELb1ELb1EEEvNS_16Flash_fwd_paramsE --------------------------
	.section	.nv.shared._ZN5flash24flash_fwd_splitkv_kernelI23Flash_fwd_kernel_traitsILi192ELi64ELi64ELi4ELb0ELb0EN7cutlass6half_tE19Flash_kernel_traitsILi192ELi64ELi64ELi4ES3_EELb0ELb1ELb0ELb0ELb0ELb0ELb1ELb1EEEvNS_16Flash_fwd_paramsE,"aw",@nobits
	.sectionflags	@""
	.align	16
	.zero		1024


//--------------------- .nv.shared._ZN5flash24flash_fwd_splitkv_kernelI23Flash_fwd_kernel_traitsILi192ELi64ELi64ELi4ELb0ELb0EN7cutlass6half_tE19Flash_kernel_traitsILi192ELi64ELi64ELi4ES3_EELb0ELb1ELb0ELb0ELb0ELb1ELb1ELb1EEEvNS_16Flash_fwd_paramsE --------------------------
	.section	.nv.shared._ZN5flash24flash_fwd_splitkv_kernelI23Flash_fwd_kernel_traitsILi192ELi64ELi64ELi4ELb0ELb0EN7cutlass6half_tE19Flash_kernel_traitsILi192ELi64ELi64ELi4ES3_EELb0ELb1ELb0ELb0ELb0ELb1ELb1ELb1EEEvNS_16Flash_fwd_paramsE,"aw",@nobits
	.sectionflags	@""
	.align	16
	.zero		1024


//--------------------- .nv.shared._ZN5flash24flash_fwd_splitkv_kernelI23Flash_fwd_kernel_traitsILi192ELi64ELi64ELi4ELb0ELb0EN7cutlass6half_tE19Flash_kernel_traitsILi192ELi64ELi64ELi4ES3_EELb0ELb0ELb0ELb0ELb1ELb0ELb0ELb0EEEvNS_16Flash_fwd_paramsE --------------------------
	.section	.nv.shared._ZN5flash24flash_fwd_splitkv_kernelI23Flash_fwd_kernel_traitsILi192ELi64ELi64ELi4ELb0ELb0EN7cutlass6half_tE19Flash_kernel_traitsILi192ELi64ELi64ELi4ES3_EELb0ELb0ELb0ELb0ELb1ELb0ELb0ELb0EEEvNS_16Flash_fwd_paramsE,"aw",@nobits
	.sectionflags	@""
	.align	16
	.zero		1024


//--------------------- .nv.shared._ZN5flash24flash_fwd_splitkv_kernelI23Flash_fwd_kernel_traitsILi192ELi64ELi64ELi4ELb0ELb0EN7cutlass6half_tE19Flash_kernel_traitsILi192ELi64ELi64ELi4ES3_EELb0ELb0ELb0ELb0ELb1ELb1ELb0ELb0EEEvNS_16Flash_fwd_paramsE --------------------------
	.section	.nv.shared._ZN5flash24flash_fwd_splitkv_kernelI23Flash_fwd_kernel_traitsILi192ELi64ELi64ELi4ELb0ELb0EN7cutlass6half_tE19Flash_kernel_traitsILi192ELi64ELi64ELi4ES3_EELb0ELb0ELb0ELb0ELb1ELb1ELb0ELb0EEEvNS_16Flash_fwd_paramsE,"aw",@nobits
	.sectionflags	@""
	.align	16
	.zero		1024


//--------------------- .nv.shared._ZN5flash24flash_fwd_splitkv_kernelI23Flash_fwd_kernel_traitsILi192ELi64ELi64ELi4ELb0ELb0EN7cutlass6half_tE19Flash_kernel_traitsILi192ELi64ELi64ELi4ES3_EELb0ELb0ELb1ELb0ELb0ELb0ELb0ELb0EEEvNS_16Flash_fwd_paramsE --------------------------
	.section	.nv.shared._ZN5flash24flash_fwd_splitkv_kernelI23Flash_fwd_kernel_traitsILi192ELi64ELi64ELi4ELb0ELb0EN7cutlass6half_tE19Flash_kernel_traitsILi192ELi64ELi64ELi4ES3_EELb0ELb0ELb1ELb0ELb0ELb0ELb0ELb0EEEvNS_16Flash_fwd_paramsE,"aw",@nobits
	.sectionflags	@""
	.align	16
	.zero		1024


//--------------------- .nv.shared._ZN5flash24flash_fwd_splitkv_kernelI23Flash_fwd_kernel_traitsILi192ELi64ELi64ELi4ELb0ELb0EN7cutlass6half_tE19Flash_kernel_traitsILi192ELi64ELi64ELi4ES3_EELb0ELb0ELb1ELb0ELb0ELb1ELb0ELb0EEEvNS_16Flash_fwd_paramsE --------------------------
	.section	.nv.shared._ZN5flash24flash_fwd_splitkv_kernelI23Flash_fwd_kernel_traitsILi192ELi64ELi64ELi4ELb0ELb0EN7cutlass6half_tE19Flash_kernel_traitsILi192ELi64ELi64ELi4ES3_EELb0ELb0ELb1ELb0ELb0ELb1ELb0ELb0EEEvNS_16Flash_fwd_paramsE,"aw",@nobits
	.sectionflags	@""
	.align	16
	.zero		1024


//--------------------- .nv.shared._ZN5flash24flash_fwd_splitkv_kernelI23Flash_fwd_kernel_traitsILi192ELi64ELi64ELi4ELb0ELb0EN7cutlass6half_tE19Flash_kernel_traitsILi192ELi64ELi64ELi4ES3_EELb0ELb0ELb0ELb0ELb1ELb0ELb0ELb1EEEvNS_16Flash_fwd_paramsE --------------------------
	.section	.nv.shared._ZN5flash24flash_fwd_splitkv_kernelI23Flash_fwd_kernel_traitsILi192ELi64ELi64ELi4ELb0ELb0EN7cutlass6half_tE19Flash_kernel_traitsILi192ELi64ELi64ELi4ES3_EELb0ELb0ELb0ELb0ELb1ELb0ELb0ELb1EEEvNS_16Flash_fwd_paramsE,"aw",@nobits
	.sectionflags	@""
	.align	16
	.zero		1024


//--------------------- .nv.shared._ZN5flash24flash_fwd_splitkv_kernelI23Flash_fwd_kernel_traitsILi192ELi64ELi64ELi4ELb0ELb0EN7cutlass6half_tE19Flash_kernel_traitsILi192ELi64ELi64ELi4ES3_EELb0ELb0ELb0ELb0ELb1ELb1ELb0ELb1EEEvNS_16Flash_fwd_paramsE --------------------------
	.section	.nv.shared._ZN5flash24flash_fwd_splitkv_kernelI23Flash_fwd_kernel_traitsILi192ELi64ELi64ELi4ELb0ELb0EN7cutlass6half_tE19Flash_kernel_traitsILi192ELi64ELi64ELi4ES3_EELb0ELb0ELb0ELb0ELb1ELb1ELb0ELb1EEEvNS_16Flash_fwd_paramsE,"aw",@nobits
	.sectionflags	@""
	.align	16
	.zero		1024


//--------------------- .nv.shared._ZN5flash24flash_fwd_splitkv_kernelI23Flash_fwd_kernel_traitsILi192ELi64ELi64ELi4ELb0ELb0EN7cutlass6half_tE19Flash_kernel_traitsILi192ELi64ELi64ELi4ES3_EELb0ELb0ELb1ELb0ELb0ELb0ELb0ELb1EEEvNS_16Flash_fwd_paramsE --------------------------
	.section	.nv.shared._ZN5flash24flash_fwd_splitkv_kernelI23Flash_fwd_kernel_traitsILi192ELi64ELi64ELi4ELb0ELb0EN7cutlass6half_tE19Flash_kernel_traitsILi192ELi64ELi64ELi4ES3_EELb0ELb0ELb1ELb0ELb0ELb0ELb0ELb1EEEvNS_16Flash_fwd_paramsE,"aw",@nobits
	.sectionflags	@""
	.align	16
	.zero		1024


//--------------------- .nv.shared._ZN5flash24flash_fwd_splitkv_kernelI23Flash_fwd_kernel_traitsILi192ELi64ELi64ELi4ELb0ELb0EN7cutlass6half_tE19Flash_kernel_traitsILi192ELi64ELi64ELi4ES3_EELb0ELb0ELb1ELb0ELb0ELb1ELb0ELb1EEEvNS_16Flash_fwd_paramsE --------------------------
	.section	.nv.shared._ZN5flash24flash_fwd_splitkv_kernelI23Flash_fwd_kernel_traitsILi192ELi64ELi64ELi4ELb0ELb0EN7cutlass6half_tE19Flash_kernel_traitsILi192ELi64ELi64ELi4ES3_EELb0ELb0ELb1ELb0ELb0ELb1ELb0ELb1EEEvNS_16Flash_fwd_paramsE,"aw",@nobits
	.sectionflags	@""
	.align	16
	.zero		1024


//--------------------- .nv.shared._ZN5flash24flash_fwd_splitkv_kernelI23Flash_fwd_kernel_traitsILi192ELi64ELi64ELi4ELb0ELb0EN7cutlass6half_tE19Flash_kernel_traitsILi192ELi64ELi64ELi4ES3_EELb0ELb0ELb0ELb0ELb1ELb0ELb1ELb0EEEvNS_16Flash_fwd_paramsE --------------------------
	.section	.nv.shared._ZN5flash24flash_fwd_splitkv_kernelI23Flash_fwd_kernel_traitsILi192ELi64ELi64ELi4ELb0ELb0EN7cutlass6half_tE19Flash_kernel_traitsILi192ELi64ELi64ELi4ES3_EELb0ELb0ELb0ELb0ELb1ELb0ELb1ELb0EEEvNS_16Flash_fwd_paramsE,"aw",@nobits
	.sectionflags	@""
	.align	16
	.zero		1024


//--------------------- .nv.shared._ZN5flash24flash_fwd_splitkv_kernelI23Flash_fwd_kernel_traitsILi192ELi64ELi64ELi4ELb0ELb0EN7cutlass6half_tE19Flash_kernel_traitsILi192ELi64ELi64ELi4ES3_EELb0ELb0ELb0ELb0ELb1ELb1ELb1ELb0EEEvNS_16Flash_fwd_paramsE --------------------------
	.section	.nv.shared._ZN5flash24flash_fwd_splitkv_kernelI23Flash_fwd_kernel_traitsILi192ELi64ELi64ELi4ELb0ELb0EN7cutlass6half_tE19Flash_kernel_traitsILi192ELi64ELi64ELi4ES3_EELb0ELb0ELb0ELb0ELb1ELb1ELb1ELb0EEEvNS_16Flash_fwd_paramsE,"aw",@nobits
	.sectionflags	@""
	.align	16
	.zero		1024


//--------------------- .nv.shared._ZN5flash24flash_fwd_splitkv_kernelI23Flash_fwd_kernel_traitsILi192ELi64ELi64ELi4ELb0ELb0EN7cutlass6half_tE19Flash_kernel_traitsILi192ELi64ELi64ELi4ES3_EELb0ELb0ELb1ELb0ELb0ELb0ELb1ELb0EEEvNS_16Flash_fwd_paramsE --------------------------
	.section	.nv.shared._ZN5flash24flash_fwd_splitkv_kernelI23Flash_fwd_kernel_traitsILi192ELi64ELi64ELi4ELb0ELb0EN7cutlass6half_tE19Flash_kernel_traitsILi192ELi64ELi64ELi4ES3_EELb0ELb0ELb1ELb0ELb0ELb0ELb1ELb0EEEvNS_16Flash_fwd_paramsE,"aw",@nobits
	.sectionflags	@""
	.align	16
	.zero		1024


//--------------------- .nv.shared._ZN5flash24flash_fwd_splitkv_kernelI23Flash_fwd_kernel_traitsILi192ELi64ELi64ELi4ELb0ELb0EN7cutlass6half_tE19Flash_kernel_traitsILi192ELi64ELi64ELi4ES3_EELb0ELb0ELb1ELb0ELb0ELb1ELb1ELb0EEEvNS_16Flash_fwd_paramsE --------------------------
	.section	.nv.shared._ZN5flash24flash_fwd_splitkv_kernelI23Flash_fwd_kernel_traitsILi192ELi64ELi64ELi4ELb0ELb0EN7cutlass6half_tE19Flash_kernel_traitsILi192ELi64ELi64ELi4ES3_EELb0ELb0ELb1ELb0ELb0ELb1ELb1ELb0EEEvNS_16Flash_fwd_paramsE,"aw",@nobits
	.sectionflags	@""
	.align	16
	.zero		1024


//--------------------- .nv.shared._ZN5flash24flash_fwd_splitkv_kernelI23Flash_fwd_kernel_traitsILi192ELi64ELi64ELi4ELb0ELb0EN7cutlass6half_tE19Flash_kernel_traitsILi192ELi64ELi64ELi4ES3_EELb0ELb0ELb0ELb0ELb1ELb0ELb1ELb1EEEvNS_16Flash_fwd_paramsE --------------------------
	.section	.nv.shared._ZN5flash24flash_fwd_splitkv_kernelI23Flash_fwd_kernel_traitsILi192ELi64ELi64ELi4ELb0ELb0EN7cutlass6half_tE19Flash_kernel_traitsILi192ELi64ELi64ELi4ES3_EELb0ELb0ELb0ELb0ELb1ELb0ELb1ELb1EEEvNS_16Flash_fwd_paramsE,"aw",@nobits
	.sectionflags	@""
	.align	16
	.zero		1024


//--------------------- .nv.shared._ZN5flash24flash_fwd_splitkv_kernelI23Flash_fwd_kernel_traitsILi192ELi64ELi64ELi4ELb0ELb0EN7cutlass6half_tE19Flash_kernel_traitsILi192ELi64ELi64ELi4ES3_EELb0ELb0ELb0ELb0ELb1ELb1ELb1ELb1EEEvNS_16Flash_fwd_paramsE --------------------------
	.section	.nv.shared._ZN5flash24flash_fwd_splitkv_kernelI23Flash_fwd_kernel_traitsILi192ELi64ELi64ELi4ELb0ELb0EN7cutlass6half_tE19Flash_kernel_traitsILi192ELi64ELi64ELi4ES3_EELb0ELb0ELb0ELb0ELb1ELb1ELb1ELb1EEEvNS_16Flash_fwd_paramsE,"aw",@nobits
	.sectionflags	@""
	.align	16
	.zero		1024


//--------------------- .nv.shared._ZN5flash24flash_fwd_splitkv_kernelI23Flash_fwd_kernel_traitsILi192ELi64ELi64ELi4ELb0ELb0EN7cutlass6half_tE19Flash_kernel_traitsILi192ELi64ELi64ELi4ES3_EELb0ELb0ELb1ELb0ELb0ELb0ELb1ELb1EEEvNS_16Flash_fwd_paramsE --------------------------
	.section	.nv.shared._ZN5flash24flash_fwd_splitkv_kernelI23Flash_fwd_kernel_traitsILi192ELi64ELi64ELi4ELb0ELb0EN7cutlass6half_tE19Flash_kernel_traitsILi192ELi64ELi64ELi4ES3_EELb0ELb0ELb1ELb0ELb0ELb0ELb1ELb1EEEvNS_16Flash_fwd_paramsE,"aw",@nobits
	.sectionflags	@""
	.align	16
	.zero		1024


//--------------------- .nv.shared._ZN5flash24flash_fwd_splitkv_kernelI23Flash_fwd_kernel_traitsILi192ELi64ELi64ELi4ELb0ELb0EN7cutlass6half_tE19Flash_kernel_traitsILi192ELi64ELi64ELi4ES3_EELb0ELb0ELb1ELb0ELb0ELb1ELb1ELb1EEEvNS_16Flash_fwd_paramsE --------------------------
	.section	.nv.shared._ZN5flash24flash_fwd_splitkv_kernelI23Flash_fwd_kernel_traitsILi192ELi64ELi64ELi4ELb0ELb0EN7cutlass6half_tE19Flash_kernel_traitsILi192ELi64ELi64ELi4ES3_EELb0ELb0ELb1ELb0ELb0ELb1ELb1ELb1EEEvNS_16Flash_fwd_paramsE,"aw",@nobits
	.sectionflags	@""
	.align	16
	.zero		1024


//--------------------- .nv.shared._ZN5flash24flash_fwd_splitkv_kernelI23Flash_fwd_kernel_traitsILi192ELi64ELi64ELi4ELb0ELb0EN7cutlass6half_tE19Flash_kernel_traitsILi192ELi64ELi64ELi4ES3_EELb0ELb1ELb0ELb0ELb1ELb0ELb0ELb0EEEvNS_16Flash_fwd_paramsE --------------------------
	.section	.nv.shared._ZN5flash24flash_fwd_splitkv_kernelI23Flash_fwd_kernel_traitsILi192ELi64ELi64ELi4ELb0ELb0EN7cutlass6half_tE19Flash_kernel_traitsILi192ELi64ELi64ELi4ES3_EELb0ELb1ELb0ELb0ELb1ELb0ELb0ELb0EEEvNS_16Flash_fwd_paramsE,"aw",@nobits
	.sectionflags	@""
	.align	16
	.zero		1024


//--------------------- .nv.shared._ZN5flash24flash_fwd_splitkv_kernelI23Flash_fwd_kernel_traitsILi192ELi64ELi64ELi4ELb0ELb0EN7cutlass6half_tE19Flash_kernel_traitsILi192ELi64ELi64ELi4ES3_EELb0ELb1ELb0ELb0ELb1ELb1ELb0ELb0EEEvNS_16Flash_fwd_paramsE --------------------------
	.section	.nv.shared._ZN5flash24flash_fwd_splitkv_kernelI23Flash_fwd_kernel_traitsILi192ELi64ELi64ELi4ELb0ELb0EN7cutlass6half_tE19Flash_kernel_traitsILi192ELi64ELi64ELi4ES3_EELb0ELb1ELb0ELb0ELb1ELb1ELb0ELb0EEEvNS_16Flash_fwd_paramsE,"aw",@nobits
	.sectionflags	@""
	.align	16
	.zero		1024


//--------------------- .nv.shared._ZN5flash24flash_fwd_splitkv_kernelI23Flash_fwd_kernel_traitsILi192ELi64ELi64ELi4ELb0ELb0EN7cutlass6half_tE19Flash_kernel_traitsILi192ELi64ELi64ELi4ES3_EELb0ELb1ELb1ELb0ELb0ELb0ELb0ELb0EEEvNS_16Flash_fwd_paramsE --------------------------
	.section	.nv.shared._ZN5flash24flash_fwd_splitkv_kernelI23Flash_fwd_kernel_traitsILi192ELi64ELi64ELi4ELb0ELb0EN7cutlass6half_tE19Flash_kernel_traitsILi192ELi64ELi64ELi4ES3_EELb0ELb1ELb1ELb0ELb0ELb0ELb0ELb0EEEvNS_16Flash_fwd_paramsE,"aw",@nobits
	.sectionflags	@""
	.align	16
	.zero		1024


//--------------------- .nv.shared._ZN5flash24flash_fwd_splitkv_kernelI23Flash_fwd_kernel_traitsILi192ELi64ELi64ELi4ELb0ELb0EN7cutlass6half_tE19Flash_kernel_traitsILi192ELi64ELi64ELi4ES3_EELb0ELb1ELb1ELb0ELb0ELb1ELb0ELb0EEEvNS_16Flash_fwd_paramsE --------------------------
	.section	.nv.shared._ZN5flash24flash_fwd_splitkv_kernelI23Flash_fwd_kernel_traitsILi192ELi64ELi64ELi4ELb0ELb0EN7cutlass6half_tE19Flash_kernel_traitsILi192ELi64ELi64ELi4ES3_EELb0ELb1ELb1ELb0ELb0ELb1ELb0ELb0EEEvNS_16Flash_fwd_paramsE,"aw",@nobits
	.sectionflags	@""
	.align	16
	.zero		1024


//--------------------- .nv.shared._ZN5flash24flash_fwd_splitkv_kernelI23Flash_fwd_kernel_traitsILi192ELi64ELi64ELi4ELb0ELb0EN7cutlass6half_tE19Flash_kernel_traitsILi192ELi64ELi64ELi4ES3_EELb0ELb1ELb0ELb0ELb1ELb0ELb0ELb1EEEvNS_16Flash_fwd_paramsE --------------------------
	.section	.nv.shared._ZN5flash24flash_fwd_splitkv_kernelI23Flash_fwd_kernel_traitsILi192ELi64ELi64ELi4ELb0ELb0EN7cutlass6half_tE19Flash_kernel_traitsILi192ELi64ELi64ELi4ES3_EELb0ELb1ELb0ELb0ELb1ELb0ELb0ELb1EEEvNS_16Flash_fwd_paramsE,"aw",@nobits
	.sectionflags	@""
	.align	16
	.zero		1024


//--------------------- .nv.shared._ZN5flash24flash_fwd_splitkv_kernelI23Flash_fwd_kernel_traitsILi192ELi64ELi64ELi4ELb0ELb0EN7cutlass6half_tE19Flash_kernel_traitsILi192ELi64ELi64ELi4ES3_EELb0ELb1ELb0ELb0ELb1ELb1ELb0ELb1EEEvNS_16Flash_fwd_paramsE --------------------------
	.section	.nv.shared._ZN5flash24flash_fwd_splitkv_kernelI23Flash_fwd_kernel_traitsILi192ELi64ELi64ELi4ELb0ELb0EN7cutlass6half_tE19Flash_kernel_traitsILi192ELi64ELi64ELi4ES3_EELb0ELb1ELb0ELb0ELb1ELb1ELb0ELb1EEEvNS_16Flash_fwd_paramsE,"aw",@nobits
	.sectionflags	@""
	.align	16
	.zero		1024


//--------------------- .nv.shared._ZN5flash24flash_fwd_splitkv_kernelI23Flash_fwd_kernel_traitsILi192ELi64ELi64ELi4ELb0ELb0EN7cutlass6half_tE19Flash_kernel_traitsILi192ELi64ELi64ELi4ES3_EELb0ELb1ELb1ELb0ELb0ELb0ELb0ELb1EEEvNS_16Flash_fwd_paramsE --------------------------
	.section	.nv.shared._ZN5flash24flash_fwd_splitkv_kernelI23Flash_fwd_kernel_traitsILi192ELi64ELi64ELi4ELb0ELb0EN7cutlass6half_tE19Flash_kernel_traitsILi192ELi64ELi64ELi4ES3_EELb0ELb1ELb1ELb0ELb0ELb0ELb0ELb1EEEvNS_16Flash_fwd_paramsE,"aw",@nobits
	.sectionflags	@""
	.align	16
	.zero		1024


//--------------------- .nv.shared._ZN5flash24flash_fwd_splitkv_kernelI23Flash_fwd_kernel_traitsILi192ELi64ELi64ELi4ELb0ELb0EN7cutlass6half_tE19Flash_kernel_traitsILi192ELi64ELi64ELi4ES3_EELb0ELb1ELb1ELb0ELb0ELb1ELb0ELb1EEEvNS_16Flash_fwd_paramsE --------------------------
	.section	.nv.shared._ZN5flash24flash_fwd_splitkv_kernelI23Flash_fwd_kernel_traitsILi192ELi64ELi64ELi4ELb0ELb0EN7cutlass6half_tE19Flash_kernel_traitsILi192ELi64ELi64ELi4ES3_EELb0ELb1ELb1ELb0ELb0ELb1ELb0ELb1EEEvNS_16Flash_fwd_paramsE,"aw",@nobits
	.sectionflags	@""
	.align	16
	.zero		1024


//--------------------- .nv.shared._ZN5flash24flash_fwd_splitkv_kernelI23Flash_fwd_kernel_traitsILi192ELi64ELi64ELi4ELb0ELb0EN7cutlass6half_tE19Flash_kernel_traitsILi192ELi64ELi64ELi4ES3_EELb0ELb1ELb0ELb0ELb1ELb0ELb1ELb0EEEvNS_16Flash_fwd_paramsE --------------------------
	.section	.nv.shared._ZN5flash24flash_fwd_splitkv_kernelI23Flash_fwd_kernel_traitsILi192ELi64ELi64ELi4ELb0ELb0EN7cutlass6half_tE19Flash_kernel_traitsILi192ELi64ELi64ELi4ES3_EELb0ELb1ELb0ELb0ELb1ELb0ELb1ELb0EEEvNS_16Flash_fwd_paramsE,"aw",@nobits
	.sectionflags	@""
	.align	16
	.zero		1024


//--------------------- .nv.shared._ZN5flash24flash_fwd_splitkv_kernelI23Flash_fwd_kernel_traitsILi192ELi64ELi64ELi4ELb0ELb0EN7cutlass6half_tE19Flash_kernel_traitsILi192ELi64ELi64ELi4ES3_EELb0ELb1ELb0ELb0ELb1ELb1ELb1ELb0EEEvNS_16Flash_fwd_paramsE --------------------------
	.section	.nv.shared._ZN5flash24flash_fwd_splitkv_kernelI23Flash_fwd_kernel_traitsILi192ELi64ELi64ELi4ELb0ELb0EN7cutlass6half_tE19Flash_kernel_traitsILi192ELi64ELi64ELi4ES3_EELb0ELb1ELb0ELb0ELb1ELb1ELb1ELb0EEEvNS_16Flash_fwd_paramsE,"aw",@nobits
	.sectionflags	@""
	.align	16
	.zero		1024


//--------------------- .nv.shared._ZN5flash24flash_fwd_splitkv_kernelI23Flash_fwd_kernel_traitsILi192ELi64ELi64ELi4ELb0ELb0EN7cutlass6half_tE19Flash_kernel_traitsILi192ELi64ELi64ELi4ES3_EELb0ELb1ELb1ELb0ELb0ELb0ELb1ELb0EEEvNS_16Flash_fwd_paramsE --------------------------
	.section	.nv.shared._ZN5flash24flash_fwd_splitkv_kernelI23Flash_fwd_kernel_traitsILi192ELi64ELi64ELi4ELb0ELb0EN7cutlass6half_tE19Flash_kernel_traitsILi192ELi64ELi64ELi4ES3_EELb0ELb1ELb1ELb0ELb0ELb0ELb1ELb0EEEvNS_16Flash_fwd_paramsE,"aw",@nobits
	.sectionflags	@""
	.align	16
	.zero		1024


//--------------------- .nv.shared._ZN5flash24flash_fwd_splitkv_kernelI23Flash_fwd_kernel_traitsILi192ELi64ELi64ELi4ELb0ELb0EN7cutlass6half_tE19Flash_kernel_traitsILi192ELi64ELi64ELi4ES3_EELb0ELb1ELb1ELb0ELb0ELb1ELb1ELb0EEEvNS_16Flash_fwd_paramsE --------------------------
	.section	.nv.shared._ZN5flash24flash_fwd_splitkv_kernelI23Flash_fwd_kernel_traitsILi192ELi64ELi64ELi4ELb0ELb0EN7cutlass6half_tE19Flash_kernel_traitsILi192ELi64ELi64ELi4ES3_EELb0ELb1ELb1ELb0ELb0ELb1ELb1ELb0EEEvNS_16Flash_fwd_paramsE,"aw",@nobits
	.sectionflags	@""
	.align	16
	.zero		1024


//--------------------- .nv.shared._ZN5flash24flash_fwd_splitkv_kernelI23Flash_fwd_kernel_traitsILi192ELi64ELi64ELi4ELb0ELb0EN7cutlass6half_tE19Flash_kernel_traitsILi192ELi64ELi64ELi4ES3_EELb0ELb1ELb0ELb0ELb1ELb0ELb1ELb1EEEvNS_16Flash_fwd_paramsE --------------------------
	.section	.nv.shared._ZN5flash24flash_fwd_splitkv_kernelI23Flash_fwd_kernel_traitsILi192ELi64ELi64ELi4ELb0ELb0EN7cutlass6half_tE19Flash_kernel_traitsILi192ELi64ELi64ELi4ES3_EELb0ELb1ELb0ELb0ELb1ELb0ELb1ELb1EEEvNS_16Flash_fwd_paramsE,"aw",@nobits
	.sectionflags	@""
	.align	16
	.zero		1024


//--------------------- .nv.shared._ZN5flash24flash_fwd_splitkv_kernelI23Flash_fwd_kernel_traitsILi192ELi64ELi64ELi4ELb0ELb0EN7cutlass6half_tE19Flash_kernel_traitsILi192ELi64ELi64ELi4ES3_EELb0ELb1ELb0ELb0ELb1ELb1ELb1ELb1EEEvNS_16Flash_fwd_paramsE --------------------------
	.section	.nv.shared._ZN5flash24flash_fwd_splitkv_kernelI23Flash_fwd_kernel_traitsILi192ELi64ELi64ELi4ELb0ELb0EN7cutlass6half_tE19Flash_kernel_traitsILi192ELi64ELi64ELi4ES3_EELb0ELb1ELb0ELb0ELb1ELb1ELb1ELb1EEEvNS_16Flash_fwd_paramsE,"aw",@nobits
	.sectionflags	@""
	.align	16
	.zero		1024


//--------------------- .nv.shared._ZN5flash24flash_fwd_splitkv_kernelI23Flash_fwd_kernel_traitsILi192ELi64ELi64ELi4ELb0ELb0EN7cutlass6half_tE19Flash_kernel_traitsILi192ELi64ELi64ELi4ES3_EELb0ELb1ELb1ELb0ELb0ELb0ELb1ELb1EEEvNS_16Flash_fwd_paramsE --------------------------
	.section	.nv.shared._ZN5flash24flash_fwd_splitkv_kernelI23Flash_fwd_kernel_traitsILi192ELi64ELi64ELi4ELb0ELb0EN7cutlass6half_tE19Flash_kernel_traitsILi192ELi64ELi64ELi4ES3_EELb0ELb1ELb1ELb0ELb0ELb0ELb1ELb1EEEvNS_16Flash_fwd_paramsE,"aw",@nobits
	.sectionflags	@""
	.align	16
	.zero		1024


//--------------------- .nv.shared._ZN5flash24flash_fwd_splitkv_kernelI23Flash_fwd_kernel_traitsILi192ELi64ELi64ELi4ELb0ELb0EN7cutlass6half_tE19Flash_kernel_traitsILi192ELi64ELi64ELi4ES3_EELb0ELb1ELb1ELb0ELb0ELb1ELb1ELb1EEEvNS_16Flash_fwd_paramsE --------------------------
	.section	.nv.shared._ZN5flash24flash_fwd_splitkv_kernelI23Flash_fwd_kernel_traitsILi192ELi64ELi64ELi4ELb0ELb0EN7cutlass6half_tE19Flash_kernel_traitsILi192ELi64ELi64ELi4ES3_EELb0ELb1ELb1ELb0ELb0ELb1ELb1ELb1EEEvNS_16Flash_fwd_paramsE,"aw",@nobits
	.sectionflags	@""
	.align	16
	.zero		1024


//--------------------- .nv.constant0._ZN5flash32flash_fwd_splitkv_combine_kernelI23Flash_fwd_kernel_traitsILi192ELi64ELi64ELi4ELb0ELb0EN7cutlass6half_tE19Flash_kernel_traitsILi192ELi64ELi64ELi4ES3_EELi8ELi7ELb0EEEvNS_16Flash_fwd_paramsE --------------------------
	.section	.nv.constant0._ZN5flash32flash_fwd_splitkv_combine_kernelI23Flash_fwd_kernel_traitsILi192ELi64ELi64ELi4ELb0ELb0EN7cutlass6half_tE19Flash_kernel_traitsILi192ELi64ELi64ELi4ES3_EELi8ELi7ELb0EEEvNS_16Flash_fwd_paramsE,"a",@progbits
	.sectionflags	@""
	.align	4
.nv.constant0._ZN5flash32flash_fwd_splitkv_combine_kernelI23Flash_fwd_kernel_traitsILi192ELi64ELi64ELi4ELb0ELb0EN7cutlass6half_tE19Flash_kernel_traitsILi192ELi64ELi64ELi4ES3_EELi8ELi7ELb0EEEvNS_16Flash_fwd_paramsE:
	.zero		992


//--------------------- .nv.constant0._ZN5flash32flash_fwd_splitkv_combine_kernelI23Flash_fwd_kernel_traitsILi192ELi64ELi64ELi4ELb0ELb0EN7cutlass6half_tE19Flash_kernel_traitsILi192ELi64ELi64ELi4ES3_EELi8ELi6ELb0EEEvNS_16Flash_fwd_paramsE --------------------------
	.section	.nv.constant0._ZN5flash32flash_fwd_splitkv_combine_kernelI23Flash_fwd_kernel_traitsILi192ELi64ELi64ELi4ELb0ELb0EN7cutlass6half_tE19Flash_kernel_traitsILi192ELi64ELi64ELi4ES3_EELi8ELi6ELb0EEEvNS_16Flash_fwd_paramsE,"a",@progbits
	.sectionflags	@""
	.align	4
.nv.constant0._ZN5flash32flash_fwd_splitkv_combine_kernelI23Flash_fwd_kernel_traitsILi192ELi64ELi64ELi4ELb0ELb0EN7cutlass6half_tE19Flash_kernel_traitsILi192ELi64ELi64ELi4ES3_EELi8ELi6ELb0EEEvNS_16Flash_fwd_paramsE:
	.zero		992


//--------------------- .nv.constant0._ZN5flash32flash_fwd_splitkv_combine_kernelI23Flash_fwd_kernel_traitsILi192ELi64ELi64ELi4ELb0ELb0EN7cutlass6half_tE19Flash_kernel_traitsILi192ELi64ELi64ELi4ES3_EELi8ELi5ELb0EEEvNS_16Flash_fwd_paramsE --------------------------
	.section	.nv.constant0._ZN5flash32flash_fwd_splitkv_combine_kernelI23Flash_fwd_kernel_traitsILi192ELi64ELi64ELi4ELb0ELb0EN7cutlass6half_tE19Flash_kernel_traitsILi192ELi64ELi64ELi4ES3_EELi8ELi5ELb0EEEvNS_16Flash_fwd_paramsE,"a",@progbits
	.sectionflags	@""
	.align	4
.nv.constant0._ZN5flash32flash_fwd_splitkv_combine_kernelI23Flash_fwd_kernel_traitsILi192ELi64ELi64ELi4ELb0ELb0EN7cutlass6half_tE19Flash_kernel_traitsILi192ELi64ELi64ELi4ES3_EELi8ELi5ELb0EEEvNS_16Flash_fwd_paramsE:
	.zero		992


//--------------------- .nv.constant0._ZN5flash32flash_fwd_splitkv_combine_kernelI23Flash_fwd_kernel_traitsILi192ELi64ELi64ELi4ELb0ELb0EN7cutlass6half_tE19Flash_kernel_traitsILi192ELi64ELi64ELi4ES3_EELi8ELi4ELb0EEEvNS_16Flash_fwd_paramsE --------------------------
	.section	.nv.constant0._ZN5flash32flash_fwd_splitkv_combine_kernelI23Flash_fwd_kernel_traitsILi192ELi64ELi64ELi4ELb0ELb0EN7cutlass6half_tE19Flash_kernel_traitsILi192ELi64ELi64ELi4ES3_EELi8ELi4ELb0EEEvNS_16Flash_fwd_paramsE,"a",@progbits
	.sectionflags	@""
	.align	4
.nv.constant0._ZN5flash32flash_fwd_splitkv_combine_kernelI23Flash_fwd_kernel_traitsILi192ELi64ELi64ELi4ELb0ELb0EN7cutlass6half_tE19Flash_kernel_traitsILi192ELi64ELi64ELi4ES3_EELi8ELi4ELb0EEEvNS_16Flash_fwd_paramsE:
	.zero		992


//--------------------- .nv.constant0._ZN5flash32flash_fwd_splitkv_combine_kernelI23Flash_fwd_kernel_traitsILi192ELi64ELi64ELi4ELb0ELb0EN7cutlass6half_tE19Flash_kernel_traitsILi192ELi64ELi64ELi4ES3_EELi8ELi3ELb0EEEvNS_16Flash_fwd_paramsE --------------------------
	.section	.nv.constant0._ZN5flash32flash_fwd_splitkv_combine_kernelI23Flash_fwd_kernel_traitsILi192ELi64ELi64ELi4ELb0ELb0EN7cutlass6half_tE19Flash_kernel_traitsILi192ELi64ELi64ELi4ES3_EELi8ELi3ELb0EEEvNS_16Flash_fwd_paramsE,"a",@progbits
	.sectionflags	@""
	.align	4
.nv.constant0._ZN5flash32flash_fwd_splitkv_combine_kernelI23Flash_fwd_kernel_traitsILi192ELi64ELi64ELi4ELb0ELb0EN7cutlass6half_tE19Flash_kernel_traitsILi192ELi64ELi64ELi4ES3_EELi8ELi3ELb0EEEvNS_16Flash_fwd_paramsE:
	.zero		992


//--------------------- .nv.constant0._ZN5flash32flash_fwd_splitkv_combine_kernelI23Flash_fwd_kernel_traitsILi192ELi64ELi64ELi4ELb0ELb0EN7cutlass6half_tE19Flash_kernel_traitsILi192ELi64ELi64ELi4ES3_EELi8ELi2ELb0EEEvNS_16Flash_fwd_paramsE --------------------------
	.section	.nv.constant0._ZN5flash32flash_fwd_splitkv_combine_kernelI23Flash_fwd_kernel_traitsILi192ELi64ELi64ELi4ELb0ELb0EN7cutlass6half_tE19Flash_kernel_traitsILi192ELi64ELi64ELi4ES3_EELi8ELi2ELb0EEEvNS_16Flash_fwd_paramsE,"a",@progbits
	.sectionflags	@""
	.align	4
.nv.constant0._ZN5flash32flash_fwd_splitkv_combine_kernelI23Flash_fwd_kernel_traitsILi192ELi64ELi64ELi4ELb0ELb0EN7cutlass6half_tE19Flash_kernel_traitsILi192ELi64ELi64ELi4ES3_EELi8ELi2ELb0EEEvNS_16Flash_fwd_paramsE:
	.zero		992


//--------------------- .nv.constant0._ZN5flash32flash_fwd_splitkv_combine_kernelI23Flash_fwd_kernel_traitsILi192ELi64ELi64ELi4ELb0ELb0EN7cutlass6half_tE19Flash_kernel_traitsILi192ELi64ELi64ELi4ES3_EELi8ELi1ELb0EEEvNS_16Flash_fwd_paramsE --------------------------
	.section	.nv.constant0._ZN5flash32flash_fwd_splitkv_combine_kernelI23Flash_fwd_kernel_traitsILi192ELi64ELi64ELi4ELb0ELb0EN7cutlass6half_tE19Flash_kernel_traitsILi192ELi64ELi64ELi4ES3_EELi8ELi1ELb0EEEvNS_16Flash_fwd_paramsE,"a",@progbits
	.sectionflags	@""
	.align	4
.nv.constant0._ZN5flash32flash_fwd_splitkv_combine_kernelI23Flash_fwd_kernel_traitsILi192ELi64ELi64ELi4ELb0ELb0EN7cutlass6half_tE19Flash_kernel_traitsILi192ELi64ELi64ELi4ES3_EELi8ELi1ELb0EEEvNS_16Flash_fwd_paramsE:
	.zero		992


//--------------------- .nv.constant0._ZN5flash32flash_fwd_splitkv_combine_kernelI23Flash_fwd_kernel_traitsILi192ELi64ELi64ELi4ELb0ELb0EN7cutlass6half_tE19Flash_kernel_traitsILi192ELi64ELi64ELi4ES3_EELi8ELi7ELb1EEEvNS_16Flash_fwd_paramsE --------------------------
	.section	.nv.constant0._ZN5flash32flash_fwd_splitkv_combine_kernelI23Flash_fwd_kernel_traitsILi192ELi64ELi64ELi4ELb0ELb0EN7cutlass6half_tE19Flash_kernel_traitsILi192ELi64ELi64ELi4ES3_EELi8ELi7ELb1EEEvNS_16Flash_fwd_paramsE,"a",@progbits
	.sectionflags	@""
	.align	4
.nv.constant0._ZN5flash32flash_fwd_splitkv_combine_kernelI23Flash_fwd_kernel_traitsILi192ELi64ELi64ELi4ELb0ELb0EN7cutlass6half_tE19Flash_kernel_traitsILi192ELi64ELi64ELi4ES3_EELi8ELi7ELb1EEEvNS_16Flash_fwd_paramsE:
	.zero		992


//--------------------- .nv.constant0._ZN5flash32flash_fwd_splitkv_combine_kernelI23Flash_fwd_kernel_traitsILi192ELi64ELi64ELi4ELb0ELb0EN7cutlass6half_tE19Flash_kernel_traitsILi192ELi64ELi64ELi4ES3_EELi8ELi6ELb1EEEvNS_16Flash_fwd_paramsE --------------------------
	.section	.nv.constant0._ZN5flash32flash_fwd_splitkv_combine_kernelI23Flash_fwd_kernel_traitsILi192ELi64ELi64ELi4ELb0ELb0EN7cutlass6half_tE19Flash_kernel_traitsILi192ELi64ELi64ELi4ES3_EELi8ELi6ELb1EEEvNS_16Flash_fwd_paramsE,"a",@progbits
	.sectionflags	@""
	.align	4
.nv.constant0._ZN5flash32flash_fwd_splitkv_combine_kernelI23Flash_fwd_kernel_traitsILi192ELi64ELi64ELi4ELb0ELb0EN7cutlass6half_tE19Flash_kernel_traitsILi192ELi64ELi64ELi4ES3_EELi8ELi6ELb1EEEvNS_16Flash_fwd_paramsE:
	.zero		992


//--------------------- .nv.constant0._ZN5flash32flash_fwd_splitkv_combine_kernelI23Flash_fwd_kernel_traitsILi192ELi64ELi64ELi4ELb0ELb0EN7cutlass6half_tE19Flash_kernel_traitsILi192ELi64ELi64ELi4ES3_EELi8ELi5ELb1EEEvNS_16Flash_fwd_paramsE --------------------------
	.section	.nv.constant0._ZN5flash32flash_fwd_splitkv_combine_kernelI23Flash_fwd_kernel_traitsILi192ELi64ELi64ELi4ELb0ELb0EN7cutlass6half_tE19Flash_kernel_traitsILi192ELi64ELi64ELi4ES3_EELi8ELi5ELb1EEEvNS_16Flash_fwd_paramsE,"a",@progbits
	.sectionflags	@""
	.align	4
.nv.constant0._ZN5flash32flash_fwd_splitkv_combine_kernelI23Flash_fwd_kernel_traitsILi192ELi64ELi64ELi4ELb0ELb0EN7cutlass6half_tE19Flash_kernel_traitsILi192ELi64ELi64ELi4ES3_EELi8ELi5ELb1EEEvNS_16Flash_fwd_paramsE:
	.zero		992


//--------------------- .nv.constant0._ZN5flash32flash_fwd_splitkv_combine_kernelI23Flash_fwd_kernel_traitsILi192ELi64ELi64ELi4ELb0ELb0EN7cutlass6half_tE19Flash_kernel_traitsILi192ELi64ELi64ELi4ES3_EELi8ELi4ELb1EEEvNS_16Flash_fwd_paramsE --------------------------
	.section	.nv.constant0._ZN5flash32flash_fwd_splitkv_combine_kernelI23Flash_fwd_kernel_traitsILi192ELi64ELi64ELi4ELb0ELb0EN7cutlass6half_tE19Flash_kernel_traitsILi192ELi64ELi64ELi4ES3_EELi8ELi4ELb1EEEvNS_16Flash_fwd_paramsE,"a",@progbits
	.sectionflags	@""
	.align	4
.nv.constant0._ZN5flash32flash_fwd_splitkv_combine_kernelI23Flash_fwd_kernel_traitsILi192ELi64ELi64ELi4ELb0ELb0EN7cutlass6half_tE19Flash_kernel_traitsILi192ELi64ELi64ELi4ES3_EELi8ELi4ELb1EEEvNS_16Flash_fwd_paramsE:
	.zero		992


//--------------------- .nv.constant0._ZN5flash32flash_fwd_splitkv_combine_kernelI23Flash_fwd_kernel_traitsILi192ELi64ELi64ELi4ELb0ELb0EN7cutlass6half_tE19Flash_kernel_traitsILi192ELi64ELi64ELi4ES3_EELi8ELi3ELb1EEEvNS_16Flash_fwd_paramsE --------------------------
	.section	.nv.constant0._ZN5flash32flash_fwd_splitkv_combine_kernelI23Flash_fwd_kernel_traitsILi192ELi64ELi64ELi4ELb0ELb0EN7cutlass6half_tE19Flash_kernel_traitsILi192ELi64ELi64ELi4ES3_EELi8ELi3ELb1EEEvNS_16Flash_fwd_paramsE,"a",@progbits
	.sectionflags	@""
	.align	4
.nv.constant0._ZN5flash32flash_fwd_splitkv_combine_kernelI23Flash_fwd_kernel_traitsILi192ELi64ELi64ELi4ELb0ELb0EN7cutlass6half_tE19Flash_kernel_traitsILi192ELi64ELi64ELi4ES3_EELi8ELi3ELb1EEEvNS_16Flash_fwd_paramsE:
	.zero		992


//--------------------- .nv.constant0._ZN5flash32flash_fwd_splitkv_combine_kernelI23Flash_fwd_kernel_traitsILi192ELi64ELi64ELi4ELb0ELb0EN7cutlass6half_tE19Flash_kernel_traitsILi192ELi64ELi64ELi4ES3_EELi8ELi2ELb1EEEvNS_16Flash_fwd_paramsE --------------------------
	.section	.nv.constant0._ZN5flash32flash_fwd_splitkv_combine_kernelI23Flash_fwd_kernel_traitsILi192ELi64ELi64ELi4ELb0ELb0EN7cutlass6half_tE19Flash_kernel_traitsILi192ELi64ELi64ELi4ES3_EELi8ELi2ELb1EEEvNS_16Flash_fwd_paramsE,"a",@progbits
	.sectionflags	@""
	.align	4
.nv.constant0._ZN5flash32flash_fwd_splitkv_combine_kernelI23Flash_fwd_kernel_traitsILi192ELi64ELi64ELi4ELb0ELb0EN7cutlass6half_tE19Flash_kernel_traitsILi192ELi64ELi64ELi4ES3_EELi8ELi2ELb1EEEvNS_16Flash_fwd_paramsE:
	.zero		992


//--------------------- .nv.constant0._ZN5flash32flash_fwd_splitkv_combine_kernelI23Flash_fwd_kernel_traitsILi192ELi64ELi64ELi4ELb0ELb0EN7cutlass6half_tE19Flash_kernel_traitsILi192ELi64ELi64ELi4ES3_EELi8ELi1ELb1EEEvNS_16Flash_fwd_paramsE --------------------------
	.section	.nv.constant0._ZN5flash32flash_fwd_splitkv_combine_kernelI23Flash_fwd_kernel_traitsILi192ELi64ELi64ELi4ELb0ELb0EN7cutlass6half_tE19Flash_kernel_traitsILi192ELi64ELi64ELi4ES3_EELi8ELi1ELb1EEEvNS_16Flash_fwd_paramsE,"a",@progbits
	.sectionflags	@""
	.align	4
.nv.constant0._ZN5flash32flash_fwd_splitkv_combine_kernelI23Flash_fwd_kernel_traitsILi192ELi64ELi64ELi4ELb0ELb0EN7cutlass6half_tE19Flash_kernel_traitsILi192ELi64ELi64ELi4ES3_EELi8ELi1ELb1EEEvNS_16Flash_fwd_paramsE:
	.zero		992


//--------------------- .nv.constant0._ZN5flash24flash_fwd_splitkv_kernelI23Flash_fwd_kernel_traitsILi192ELi64ELi64ELi4ELb0ELb0EN7cutlass6half_tE19Flash_kernel_traitsILi192ELi64ELi64ELi4ES3_EELb0ELb0ELb0ELb0ELb0ELb0ELb0ELb0EEEvNS_16Flash_fwd_paramsE --------------------------
	.section	.nv.constant0._ZN5flash24flash_fwd_splitkv_kernelI23Flash_fwd_kernel_traitsILi192ELi64ELi64ELi4ELb0ELb0EN7cutlass6half_tE19Flash_kernel_traitsILi192ELi64ELi64ELi4ES3_EELb0ELb0ELb0ELb0ELb0ELb0ELb0ELb0EEEvNS_16Flash_fwd_paramsE,"a",@progbits
	.sectionflags	@""
	.align	4
.nv.constant0._ZN5flash24flash_fwd_splitkv_kernelI23Flash_fwd_kernel_traitsILi192ELi64ELi64ELi4ELb0ELb0EN7cutlass6half_tE19Flash_kernel_traitsILi192ELi64ELi64ELi4ES3_EELb0ELb0ELb0ELb0ELb0ELb0ELb0ELb0EEEvNS_16Flash_fwd_paramsE:
	.zero		992


//--------------------- .nv.constant0._ZN5flash24flash_fwd_splitkv_kernelI23Flash_fwd_kernel_traitsILi192ELi64ELi64ELi4ELb0ELb0EN7cutlass6half_tE19Flash_kernel_traitsILi192ELi64ELi64ELi4ES3_EELb0ELb0ELb0ELb0ELb0ELb1ELb0ELb0EEEvNS_16Flash_fwd_paramsE --------------------------
	.section	.nv.constant0._ZN5flash24flash_fwd_splitkv_kernelI23Flash_fwd_kernel_traitsILi192ELi64ELi64ELi4ELb0ELb0EN7cutlass6half_tE19Flash_kernel_traitsILi192ELi64ELi64ELi4ES3_EELb0ELb0ELb0ELb0ELb0ELb1ELb0ELb0EEEvNS_16Flash_fwd_paramsE,"a",@progbits
	.sectionflags	@""
	.align	4
.nv.constant0._ZN5flash24flash_fwd_splitkv_kernelI23Flash_fwd_kernel_traitsILi192ELi64ELi64ELi4ELb0ELb0EN7cutlass6half_tE19Flash_kernel_traitsILi192ELi64ELi64ELi4ES3_EELb0ELb0ELb0ELb0ELb0ELb1ELb0ELb0EEEvNS_16Flash_fwd_paramsE:
	.zero		992


//--------------------- .nv.constant0._ZN5flash24flash_fwd_splitkv_kernelI23Flash_fwd_kernel_traitsILi192ELi64ELi64ELi4ELb0ELb0EN7cutlass6half_tE19Flash_kernel_traitsILi192ELi64ELi64ELi4ES3_EELb0ELb0ELb0ELb0ELb0ELb0ELb0ELb1EEEvNS_16Flash_fwd_paramsE --------------------------
	.section	.nv.constant0._ZN5flash24flash_fwd_splitkv_kernelI23Flash_fwd_kernel_traitsILi192ELi64ELi64ELi4ELb0ELb0EN7cutlass6half_tE19Flash_kernel_traitsILi192ELi64ELi64ELi4ES3_EELb0ELb0ELb0ELb0ELb0ELb0ELb0ELb1EEEvNS_16Flash_fwd_paramsE,"a",@progbits
	.sectionflags	@""
	.align	4
.nv.constant0._ZN5flash24flash_fwd_splitkv_kernelI23Flash_fwd_kernel_traitsILi192ELi64ELi64ELi4ELb0ELb0EN7cutlass6half_tE19Flash_kernel_traitsILi192ELi64ELi64ELi4ES3_EELb0ELb0ELb0ELb0ELb0ELb0ELb0ELb1EEEvNS_16Flash_fwd_paramsE:
	.zero		992


//--------------------- .nv.constant0._ZN5flash24flash_fwd_splitkv_kernelI23Flash_fwd_kernel_traitsILi192ELi64ELi64ELi4ELb0ELb0EN7cutlass6half_tE19Flash_kernel_traitsILi192ELi64ELi64ELi4ES3_EELb0ELb0ELb0ELb0ELb0ELb1ELb0ELb1EEEvNS_16Flash_fwd_paramsE --------------------------
	.section	.nv.constant0._ZN5flash24flash_fwd_splitkv_kernelI23Flash_fwd_kernel_traitsILi192ELi64ELi64ELi4ELb0ELb0EN7cutlass6half_tE19Flash_kernel_traitsILi192ELi64ELi64ELi4ES3_EELb0ELb0ELb0ELb0ELb0ELb1ELb0ELb1EEEvNS_16Flash_fwd_paramsE,"a",@progbits
	.sectionflags	@""
	.align	4
.nv.constant0._ZN5flash24flash_fwd_splitkv_kernelI23Flash_fwd_kernel_traitsILi192ELi64ELi64ELi4ELb0ELb0EN7cutlass6half_tE19Flash_kernel_traitsILi192ELi64ELi64ELi4ES3_EELb0ELb0ELb0ELb0ELb0ELb1ELb0ELb1EEEvNS_16Flash_fwd_paramsE:
	.zero		992


//--------------------- .nv.constant0._ZN5flash24flash_fwd_splitkv_kernelI23Flash_fwd_kernel_traitsILi192ELi64ELi64ELi4ELb0ELb0EN7cutlass6half_tE19Flash_kernel_traitsILi192ELi64ELi64ELi4ES3_EELb0ELb0ELb0ELb0ELb0ELb0ELb1ELb0EEEvNS_16Flash_fwd_paramsE --------------------------
	.section	.nv.constant0._ZN5flash24flash_fwd_splitkv_kernelI23Flash_fwd_kernel_traitsILi192ELi64ELi64ELi4ELb0ELb0EN7cutlass6half_tE19Flash_kernel_traitsILi192ELi64ELi64ELi4ES3_EELb0ELb0ELb0ELb0ELb0ELb0ELb1ELb0EEEvNS_16Flash_fwd_paramsE,"a",@progbits
	.sectionflags	@""
	.align	4
.nv.constant0._ZN5flash24flash_fwd_splitkv_kernelI23Flash_fwd_kernel_traitsILi192ELi64ELi64ELi4ELb0ELb0EN7cutlass6half_tE19Flash_kernel_traitsILi192ELi64ELi64ELi4ES3_EELb0ELb0ELb0ELb0ELb0ELb0ELb1ELb0EEEvNS_16Flash_fwd_paramsE:
	.zero		992


//--------------------- .nv.constant0._ZN5flash24flash_fwd_splitkv_kernelI23Flash_fwd_kernel_traitsILi192ELi64ELi64ELi4ELb0ELb0EN7cutlass6half_tE19Flash_kernel_traitsILi192ELi64ELi64ELi4ES3_EELb0ELb0ELb0ELb0ELb0ELb1ELb1ELb0EEEvNS_16Flash_fwd_paramsE --------------------------
	.section	.nv.constant0._ZN5flash24flash_fwd_splitkv_kernelI23Flash_fwd_kernel_traitsILi192ELi64ELi64ELi4ELb0ELb0EN7cutlass6half_tE19Flash_kernel_traitsILi192ELi64ELi64ELi4ES3_EELb0ELb0ELb0ELb0ELb0ELb1ELb1ELb0EEEvNS_16Flash_fwd_paramsE,"a",@progbits
	.sectionflags	@""
	.align	4
.nv.constant0._ZN5flash24flash_fwd_splitkv_kernelI23Flash_fwd_kernel_traitsILi192ELi64ELi64ELi4ELb0ELb0EN7cutlass6half_tE19Flash_kernel_traitsILi192ELi64ELi64ELi4ES3_EELb0ELb0ELb0ELb0ELb0ELb1ELb1ELb0EEEvNS_16Flash_fwd_paramsE:
	.zero		992


//--------------------- .nv.constant0._ZN5flash24flash_fwd_splitkv_kernelI23Flash_fwd_kernel_traitsILi192ELi64ELi64ELi4ELb0ELb0EN7cutlass6half_tE19Flash_kernel_traitsILi192ELi64ELi64ELi4ES3_EELb0ELb0ELb0ELb0ELb0ELb0ELb1ELb1EEEvNS_16Flash_fwd_paramsE --------------------------
	.section	.nv.constant0._ZN5flash24flash_fwd_splitkv_kernelI23Flash_fwd_kernel_traitsILi192ELi64ELi64ELi4ELb0ELb0EN7cutlass6half_tE19Flash_kernel_traitsILi192ELi64ELi64ELi4ES3_EELb0ELb0ELb0ELb0ELb0ELb0ELb1ELb1EEEvNS_16Flash_fwd_paramsE,"a",@progbits
	.sectionflags	@""
	.align	4
.nv.constant0._ZN5flash24flash_fwd_splitkv_kernelI23Flash_fwd_kernel_traitsILi192ELi64ELi64ELi4ELb0ELb0EN7cutlass6half_tE19Flash_kernel_traitsILi192ELi64ELi64ELi4ES3_EELb0ELb0ELb0ELb0ELb0ELb0ELb1ELb1EEEvNS_16Flash_fwd_paramsE:
	.zero		992


//--------------------- .nv.constant0._ZN5flash24flash_fwd_splitkv_kernelI23Flash_fwd_kernel_traitsILi192ELi64ELi64ELi4ELb0ELb0EN7cutlass6half_tE19Flash_kernel_traitsILi192ELi64ELi64ELi4ES3_EELb0ELb0ELb0ELb0ELb0ELb1ELb1ELb1EEEvNS_16Flash_fwd_paramsE --------------------------
	.section	.nv.constant0._ZN5flash24flash_fwd_splitkv_kernelI23Flash_fwd_kernel_traitsILi192ELi64ELi64ELi4ELb0ELb0EN7cutlass6half_tE19Flash_kernel_traitsILi192ELi64ELi64ELi4ES3_EELb0ELb0ELb0ELb0ELb0ELb1ELb1ELb1EEEvNS_16Flash_fwd_paramsE,"a",@progbits
	.sectionflags	@""
	.align	4
.nv.constant0._ZN5flash24flash_fwd_splitkv_kernelI23Flash_fwd_kernel_traitsILi192ELi64ELi64ELi4ELb0ELb0EN7cutlass6half_tE19Flash_kernel_traitsILi192ELi64ELi64ELi4ES3_EELb0ELb0ELb0ELb0ELb0ELb1ELb1ELb1EEEvNS_16Flash_fwd_paramsE:
	.zero		992


//--------------------- .nv.constant0._ZN5flash24flash_fwd_splitkv_kernelI23Flash_fwd_kernel_traitsILi192ELi64ELi64ELi4ELb0ELb0EN7cutlass6half_tE19Flash_kernel_traitsILi192ELi64ELi64ELi4ES3_EELb0ELb1ELb0ELb0ELb0ELb0ELb0ELb0EEEvNS_16Flash_fwd_paramsE --------------------------
	.section	.nv.constant0._ZN5flash24flash_fwd_splitkv_kernelI23Flash_fwd_kernel_traitsILi192ELi64ELi64ELi4ELb0ELb0EN7cutlass6half_tE19Flash_kernel_traitsILi192ELi64ELi64ELi4ES3_EELb0ELb1ELb0ELb0ELb0ELb0ELb0ELb0EEEvNS_16Flash_fwd_paramsE,"a",@progbits
	.sectionflags	@""
	.align	4
.nv.constant0._ZN5flash24flash_fwd_splitkv_kernelI23Flash_fwd_kernel_traitsILi192ELi64ELi64ELi4ELb0ELb0EN7cutlass6half_tE19Flash_kernel_traitsILi192ELi64ELi64ELi4ES3_EELb0ELb1ELb0ELb0ELb0ELb0ELb0ELb0EEEvNS_16Flash_fwd_paramsE:
	.zero		992


//--------------------- .nv.constant0._ZN5flash24flash_fwd_splitkv_kernelI23Flash_fwd_kernel_traitsILi192ELi64ELi64ELi4ELb0ELb0EN7cutlass6half_tE19Flash_kernel_traitsILi192ELi64ELi64ELi4ES3_EELb0ELb1ELb0ELb0ELb0ELb1ELb0ELb0EEEvNS_16Flash_fwd_paramsE --------------------------
	.section	.nv.constant0._ZN5flash24flash_fwd_splitkv_kernelI23Flash_fwd_kernel_traitsILi192ELi64ELi64ELi4ELb0ELb0EN7cutlass6half_tE19Flash_kernel_traitsILi192ELi64ELi64ELi4ES3_EELb0ELb1ELb0ELb0ELb0ELb1ELb0ELb0EEEvNS_16Flash_fwd_paramsE,"a",@progbits
	.sectionflags	@""
	.align	4
.nv.constant0._ZN5flash24flash_fwd_splitkv_kernelI23Flash_fwd_kernel_traitsILi192ELi64ELi64ELi4ELb0ELb0EN7cutlass6half_tE19Flash_kernel_traitsILi192ELi64ELi64ELi4ES3_EELb0ELb1ELb0ELb0ELb0ELb1ELb0ELb0EEEvNS_16Flash_fwd_paramsE:
	.zero		992


//--------------------- .nv.constant0._ZN5flash24flash_fwd_splitkv_kernelI23Flash_fwd_kernel_traitsILi192ELi64ELi64ELi4ELb0ELb0EN7cutlass6half_tE19Flash_kernel_traitsILi192ELi64ELi64ELi4ES3_EELb0ELb1ELb0ELb0ELb0ELb0ELb0ELb1EEEvNS_16Flash_fwd_paramsE --------------------------
	.section	.nv.constant0._ZN5flash24flash_fwd_splitkv_kernelI23Flash_fwd_kernel_traitsILi192ELi64ELi64ELi4ELb0ELb0EN7cutlass6half_tE19Flash_kernel_traitsILi192ELi64ELi64ELi4ES3_EELb0ELb1ELb0ELb0ELb0ELb0ELb0ELb1EEEvNS_16Flash_fwd_paramsE,"a",@progbits
	.sectionflags	@""
	.align	4
.nv.constant0._ZN5flash24flash_fwd_splitkv_kernelI23Flash_fwd_kernel_traitsILi192ELi64ELi64ELi4ELb0ELb0EN7cutlass6half_tE19Flash_kernel_traitsILi192ELi64ELi64ELi4ES3_EELb0ELb1ELb0ELb0ELb0ELb0ELb0ELb1EEEvNS_16Flash_fwd_paramsE:
	.zero		992


//--------------------- .nv.constant0._ZN5flash24flash_fwd_splitkv_kernelI23Flash_fwd_kernel_traitsILi192ELi64ELi64ELi4ELb0ELb0EN7cutlass6half_tE19Flash_kernel_traitsILi192ELi64ELi64ELi4ES3_EELb0ELb1ELb0ELb0ELb0ELb1ELb0ELb1EEEvNS_16Flash_fwd_paramsE --------------------------
	.section	.nv.constant0._ZN5flash24flash_fwd_splitkv_kernelI23Flash_fwd_kernel_traitsILi192ELi64ELi64ELi4ELb0ELb0EN7cutlass6half_tE19Flash_kernel_traitsILi192ELi64ELi64ELi4ES3_EELb0ELb1ELb0ELb0ELb0ELb1ELb0ELb1EEEvNS_16Flash_fwd_paramsE,"a",@progbits
	.sectionflags	@""
	.align	4
.nv.constant0._ZN5flash24flash_fwd_splitkv_kernelI23Flash_fwd_kernel_traitsILi192ELi64ELi64ELi4ELb0ELb0EN7cutlass6half_tE19Flash_kernel_traitsILi192ELi64ELi64ELi4ES3_EELb0ELb1ELb0ELb0ELb0ELb1ELb0ELb1EEEvNS_16Flash_fwd_paramsE:
	.zero		992


//--------------------- .nv.constant0._ZN5flash24flash_fwd_splitkv_kernelI23Flash_fwd_kernel_traitsILi192ELi64ELi64ELi4ELb0ELb0EN7cutlass6half_tE19Flash_kernel_traitsILi192ELi64ELi64ELi4ES3_EELb0ELb1ELb0ELb0ELb0ELb0ELb1ELb0EEEvNS_16Flash_fwd_paramsE --------------------------
	.section	.nv.constant0._ZN5flash24flash_fwd_splitkv_kernelI23Flash_fwd_kernel_traitsILi192ELi64ELi64ELi4ELb0ELb0EN7cutlass6half_tE19Flash_kernel_traitsILi192ELi64ELi64ELi4ES3_EELb0ELb1ELb0ELb0ELb0ELb0ELb1ELb0EEEvNS_16Flash_fwd_paramsE,"a",@progbits
	.sectionflags	@""
	.align	4
.nv.constant0._ZN5flash24flash_fwd_splitkv_kernelI23Flash_fwd_kernel_traitsILi192ELi64ELi64ELi4ELb0ELb0EN7cutlass6half_tE19Flash_kernel_traitsILi192ELi64ELi64ELi4ES3_EELb0ELb1ELb0ELb0ELb0ELb0ELb1ELb0EEEvNS_16Flash_fwd_paramsE:
	.zero		992


//--------------------- .nv.constant0._ZN5flash24flash_fwd_splitkv_kernelI23Flash_fwd_kernel_traitsILi192ELi64ELi64ELi4ELb0ELb0EN7cutlass6half_tE19Flash_kernel_traitsILi192ELi64ELi64ELi4ES3_EELb0ELb1ELb0ELb0ELb0ELb1ELb1ELb0EEEvNS_16Flash_fwd_paramsE --------------------------
	.section	.nv.constant0._ZN5flash24flash_fwd_splitkv_kernelI23Flash_fwd_kernel_traitsILi192ELi64ELi64ELi4ELb0ELb0EN7cutlass6half_tE19Flash_kernel_traitsILi192ELi64ELi64ELi4ES3_EELb0ELb1ELb0ELb0ELb0ELb1ELb1ELb0EEEvNS_16Flash_fwd_paramsE,"a",@progbits
	.sectionflags	@""
	.align	4
.nv.constant0._ZN5flash24flash_fwd_splitkv_kernelI23Flash_fwd_kernel_traitsILi192ELi64ELi64ELi4ELb0ELb0EN7cutlass6half_tE19Flash_kernel_traitsILi192ELi64ELi64ELi4ES3_EELb0ELb1ELb0ELb0ELb0ELb1ELb1ELb0EEEvNS_16Flash_fwd_paramsE:
	.zero		992


//--------------------- .nv.constant0._ZN5flash24flash_fwd_splitkv_kernelI23Flash_fwd_kernel_traitsILi192ELi64ELi64ELi4ELb0ELb0EN7cutlass6half_tE19Flash_kernel_traitsILi192ELi64ELi64ELi4ES3_EELb0ELb1ELb0ELb0ELb0ELb0ELb1ELb1EEEvNS_16Flash_fwd_paramsE --------------------------
	.section	.nv.constant0._ZN5flash24flash_fwd_splitkv_kernelI23Flash_fwd_kernel_traitsILi192ELi64ELi64ELi4ELb0ELb0EN7cutlass6half_tE19Flash_kernel_traitsILi192ELi64ELi64ELi4ES3_EELb0ELb1ELb0ELb0ELb0ELb0ELb1ELb1EEEvNS_16Flash_fwd_paramsE,"a",@progbits
	.sectionflags	@""
	.align	4
.nv.constant0._ZN5flash24flash_fwd_splitkv_kernelI23Flash_fwd_kernel_traitsILi192ELi64ELi64ELi4ELb0ELb0EN7cutlass6half_tE19Flash_kernel_traitsILi192ELi64ELi64ELi4ES3_EELb0ELb1ELb0ELb0ELb0ELb0ELb1ELb1EEEvNS_16Flash_fwd_paramsE:
	.zero		992


//--------------------- .nv.constant0._ZN5flash24flash_fwd_splitkv_kernelI23Flash_fwd_kernel_traitsILi192ELi64ELi64ELi4ELb0ELb0EN7cutlass6half_tE19Flash_kernel_traitsILi192ELi64ELi64ELi4ES3_EELb0ELb1ELb0ELb0ELb0ELb1ELb1ELb1EEEvNS_16Flash_fwd_paramsE --------------------------
	.section	.nv.constant0._ZN5flash24flash_fwd_splitkv_kernelI23Flash_fwd_kernel_traitsILi192ELi64ELi64ELi4ELb0ELb0EN7cutlass6half_tE19Flash_kernel_traitsILi192ELi64ELi64ELi4ES3_EELb0ELb1ELb0ELb0ELb0ELb1ELb1ELb1EEEvNS_16Flash_fwd_paramsE,"a",@progbits
	.sectionflags	@""
	.align	4
.nv.constant0._ZN5flash24flash_fwd_splitkv_kernelI23Flash_fwd_kernel_traitsILi192ELi64ELi64ELi4ELb0ELb0EN7cutlass6half_tE19Flash_kernel_traitsILi192ELi64ELi64ELi4ES3_EELb0ELb1ELb0ELb0ELb0ELb1ELb1ELb1EEEvNS_16Flash_fwd_paramsE:
	.zero		992


//--------------------- .nv.constant0._ZN5flash24flash_fwd_splitkv_kernelI23Flash_fwd_kernel_traitsILi192ELi64ELi64ELi4ELb0ELb0EN7cutlass6half_tE19Flash_kernel_traitsILi192ELi64ELi64ELi4ES3_EELb0ELb0ELb0ELb0ELb1ELb0ELb0ELb0EEEvNS_16Flash_fwd_paramsE --------------------------
	.section	.nv.constant0._ZN5flash24flash_fwd_splitkv_kernelI23Flash_fwd_kernel_traitsILi192ELi64ELi64ELi4ELb0ELb0EN7cutlass6half_tE19Flash_kernel_traitsILi192ELi64ELi64ELi4ES3_EELb0ELb0ELb0ELb0ELb1ELb0ELb0ELb0EEEvNS_16Flash_fwd_paramsE,"a",@progbits
	.sectionflags	@""
	.align	4
.nv.constant0._ZN5flash24flash_fwd_splitkv_kernelI23Flash_fwd_kernel_traitsILi192ELi64ELi64ELi4ELb0ELb0EN7cutlass6half_tE19Flash_kernel_traitsILi192ELi64ELi64ELi4ES3_EELb0ELb0ELb0ELb0ELb1ELb0ELb0ELb0EEEvNS_16Flash_fwd_paramsE:
	.zero		992


//--------------------- .nv.constant0._ZN5flash24flash_fwd_splitkv_kernelI23Flash_fwd_kernel_traitsILi192ELi64ELi64ELi4ELb0ELb0EN7cutlass6half_tE19Flash_kernel_traitsILi192ELi64ELi64ELi4ES3_EELb0ELb0ELb0ELb0ELb1ELb1ELb0ELb0EEEvNS_16Flash_fwd_paramsE --------------------------
	.section	.nv.constant0._ZN5flash24flash_fwd_splitkv_kernelI23Flash_fwd_kernel_traitsILi192ELi64ELi64ELi4ELb0ELb0EN7cutlass6half_tE19Flash_kernel_traitsILi192ELi64ELi64ELi4ES3_EELb0ELb0ELb0ELb0ELb1ELb1ELb0ELb0EEEvNS_16Flash_fwd_paramsE,"a",@progbits
	.sectionflags	@""
	.align	4
.nv.constant0._ZN5flash24flash_fwd_splitkv_kernelI23Flash_fwd_kernel_traitsILi192ELi64ELi64ELi4ELb0ELb0EN7cutlass6half_tE19Flash_kernel_traitsILi192ELi64ELi64ELi4ES3_EELb0ELb0ELb0ELb0ELb1ELb1ELb0ELb0EEEvNS_16Flash_fwd_paramsE:
	.zero		992


//--------------------- .nv.constant0._ZN5flash24flash_fwd_splitkv_kernelI23Flash_fwd_kernel_traitsILi192ELi64ELi64ELi4ELb0ELb0EN7cutlass6half_tE19Flash_kernel_traitsILi192ELi64ELi64ELi4ES3_EELb0ELb0ELb1ELb0ELb0ELb0ELb0ELb0EEEvNS_16Flash_fwd_paramsE --------------------------
	.section	.nv.constant0._ZN5flash24flash_fwd_splitkv_kernelI23Flash_fwd_kernel_traitsILi192ELi64ELi64ELi4ELb0ELb0EN7cutlass6half_tE19Flash_kernel_traitsILi192ELi64ELi64ELi4ES3_EELb0ELb0ELb1ELb0ELb0ELb0ELb0ELb0EEEvNS_16Flash_fwd_paramsE,"a",@progbits
	.sectionflags	@""
	.align	4
.nv.constant0._ZN5flash24flash_fwd_splitkv_kernelI23Flash_fwd_kernel_traitsILi192ELi64ELi64ELi4ELb0ELb0EN7cutlass6half_tE19Flash_kernel_traitsILi192ELi64ELi64ELi4ES3_EELb0ELb0ELb1ELb0ELb0ELb0ELb0ELb0EEEvNS_16Flash_fwd_paramsE:
	.zero		992


//--------------------- .nv.constant0._ZN5flash24flash_fwd_splitkv_kernelI23Flash_fwd_kernel_traitsILi192ELi64ELi64ELi4ELb0ELb0EN7cutlass6half_tE19Flash_kernel_traitsILi192ELi64ELi64ELi4ES3_EELb0ELb0ELb1ELb0ELb0ELb1ELb0ELb0EEEvNS_16Flash_fwd_paramsE --------------------------
	.section	.nv.constant0._ZN5flash24flash_fwd_splitkv_kernelI23Flash_fwd_kernel_traitsILi192ELi64ELi64ELi4ELb0ELb0EN7cutlass6half_tE19Flash_kernel_traitsILi192ELi64ELi64ELi4ES3_EELb0ELb0ELb1ELb0ELb0ELb1ELb0ELb0EEEvNS_16Flash_fwd_paramsE,"a",@progbits
	.sectionflags	@""
	.align	4
.nv.constant0._ZN5flash24flash_fwd_splitkv_kernelI23Flash_fwd_kernel_traitsILi192ELi64ELi64ELi4ELb0ELb0EN7cutlass6half_tE19Flash_kernel_traitsILi192ELi64ELi64ELi4ES3_EELb0ELb0ELb1ELb0ELb0ELb1ELb0ELb0EEEvNS_16Flash_fwd_paramsE:
	.zero		992


//--------------------- .nv.constant0._ZN5flash24flash_fwd_splitkv_kernelI23Flash_fwd_kernel_traitsILi192ELi64ELi64ELi4ELb0ELb0EN7cutlass6half_tE19Flash_kernel_traitsILi192ELi64ELi64ELi4ES3_EELb0ELb0ELb0ELb0ELb1ELb0ELb0ELb1EEEvNS_16Flash_fwd_paramsE --------------------------
	.section	.nv.constant0._ZN5flash24flash_fwd_splitkv_kernelI23Flash_fwd_kernel_traitsILi192ELi64ELi64ELi4ELb0ELb0EN7cutlass6half_tE19Flash_kernel_traitsILi192ELi64ELi64ELi4ES3_EELb0ELb0ELb0ELb0ELb1ELb0ELb0ELb1EEEvNS_16Flash_fwd_paramsE,"a",@progbits
	.sectionflags	@""
	.align	4
.nv.constant0._ZN5flash24flash_fwd_splitkv_kernelI23Flash_fwd_kernel_traitsILi192ELi64ELi64ELi4ELb0ELb0EN7cutlass6half_tE19Flash_kernel_traitsILi192ELi64ELi64ELi4ES3_EELb0ELb0ELb0ELb0ELb1ELb0ELb0ELb1EEEvNS_16Flash_fwd_paramsE:
	.zero		992


//--------------------- .nv.constant0._ZN5flash24flash_fwd_splitkv_kernelI23Flash_fwd_kernel_traitsILi192ELi64ELi64ELi4ELb0ELb0EN7cutlass6half_tE19Flash_kernel_traitsILi192ELi64ELi64ELi4ES3_EELb0ELb0ELb0ELb0ELb1ELb1ELb0ELb1EEEvNS_16Flash_fwd_paramsE --------------------------
	.section	.nv.constant0._ZN5flash24flash_fwd_splitkv_kernelI23Flash_fwd_kernel_traitsILi192ELi64ELi64ELi4ELb0ELb0EN7cutlass6half_tE19Flash_kernel_traitsILi192ELi64ELi64ELi4ES3_EELb0ELb0ELb0ELb0ELb1ELb1ELb0ELb1EEEvNS_16Flash_fwd_paramsE,"a",@progbits
	.sectionflags	@""
	.align	4
.nv.constant0._ZN5flash24flash_fwd_splitkv_kernelI23Flash_fwd_kernel_traitsILi192ELi64ELi64ELi4ELb0ELb0EN7cutlass6half_tE19Flash_kernel_traitsILi192ELi64ELi64ELi4ES3_EELb0ELb0ELb0ELb0ELb1ELb1ELb0ELb1EEEvNS_16Flash_fwd_paramsE:
	.zero		992


//--------------------- .nv.constant0._ZN5flash24flash_fwd_splitkv_kernelI23Flash_fwd_kernel_traitsILi192ELi64ELi64ELi4ELb0ELb0EN7cutlass6half_tE19Flash_kernel_traitsILi192ELi64ELi64ELi4ES3_EELb0ELb0ELb1ELb0ELb0ELb0ELb0ELb1EEEvNS_16Flash_fwd_paramsE --------------------------
	.section	.nv.constant0._ZN5flash24flash_fwd_splitkv_kernelI23Flash_fwd_kernel_traitsILi192ELi64ELi64ELi4ELb0ELb0EN7cutlass6half_tE19Flash_kernel_traitsILi192ELi64ELi64ELi4ES3_EELb0ELb0ELb1ELb0ELb0ELb0ELb0ELb1EEEvNS_16Flash_fwd_paramsE,"a",@progbits
	.sectionflags	@""
	.align	4
.nv.constant0._ZN5flash24flash_fwd_splitkv_kernelI23Flash_fwd_kernel_traitsILi192ELi64ELi64ELi4ELb0ELb0EN7cutlass6half_tE19Flash_kernel_traitsILi192ELi64ELi64ELi4ES3_EELb0ELb0ELb1ELb0ELb0ELb0ELb0ELb1EEEvNS_16Flash_fwd_paramsE:
	.zero		992


//--------------------- .nv.constant0._ZN5flash24flash_fwd_splitkv_kernelI23Flash_fwd_kernel_traitsILi192ELi64ELi64ELi4ELb0ELb0EN7cutlass6half_tE19Flash_kernel_traitsILi192ELi64ELi64ELi4ES3_EELb0ELb0ELb1ELb0ELb0ELb1ELb0ELb1EEEvNS_16Flash_fwd_paramsE --------------------------
	.section	.nv.constant0._ZN5flash24flash_fwd_splitkv_kernelI23Flash_fwd_kernel_traitsILi192ELi64ELi64ELi4ELb0ELb0EN7cutlass6half_tE19Flash_kernel_traitsILi192ELi64ELi64ELi4ES3_EELb0ELb0ELb1ELb0ELb0ELb1ELb0ELb1EEEvNS_16Flash_fwd_paramsE,"a",@progbits
	.sectionflags	@""
	.align	4
.nv.constant0._ZN5flash24flash_fwd_splitkv_kernelI23Flash_fwd_kernel_traitsILi192ELi64ELi64ELi4ELb0ELb0EN7cutlass6half_tE19Flash_kernel_traitsILi192ELi64ELi64ELi4ES3_EELb0ELb0ELb1ELb0ELb0ELb1ELb0ELb1EEEvNS_16Flash_fwd_paramsE:
	.zero		992


//--------------------- .nv.constant0._ZN5flash24flash_fwd_splitkv_kernelI23Flash_fwd_kernel_traitsILi192ELi64ELi64ELi4ELb0ELb0EN7cutlass6half_tE19Flash_kernel_traitsILi192ELi64ELi64ELi4ES3_EELb0ELb0ELb0ELb0ELb1ELb0ELb1ELb0EEEvNS_16Flash_fwd_paramsE --------------------------
	.section	.nv.constant0._ZN5flash24flash_fwd_splitkv_kernelI23Flash_fwd_kernel_traitsILi192ELi64ELi64ELi4ELb0ELb0EN7cutlass6half_tE19Flash_kernel_traitsILi192ELi64ELi64ELi4ES3_EELb0ELb0ELb0ELb0ELb1ELb0ELb1ELb0EEEvNS_16Flash_fwd_paramsE,"a",@progbits
	.sectionflags	@""
	.align	4
.nv.constant0._ZN5flash24flash_fwd_splitkv_kernelI23Flash_fwd_kernel_traitsILi192ELi64ELi64ELi4ELb0ELb0EN7cutlass6half_tE19Flash_kernel_traitsILi192ELi64ELi64ELi4ES3_EELb0ELb0ELb0ELb0ELb1ELb0ELb1ELb0EEEvNS_16Flash_fwd_paramsE:
	.zero		992


//--------------------- .nv.constant0._ZN5flash24flash_fwd_splitkv_kernelI23Flash_fwd_kernel_traitsILi192ELi64ELi64ELi4ELb0ELb0EN7cutlass6half_tE19Flash_kernel_traitsILi192ELi64ELi64ELi4ES3_EELb0ELb0ELb0ELb0ELb1ELb1ELb1ELb0EEEvNS_16Flash_fwd_paramsE --------------------------
	.section	.nv.constant0._ZN5flash24flash_fwd_splitkv_kernelI23Flash_fwd_kernel_traitsILi192ELi64ELi64ELi4ELb0ELb0EN7cutlass6half_tE19Flash_kernel_traitsILi192ELi64ELi64ELi4ES3_EELb0ELb0ELb0ELb0ELb1ELb1ELb1ELb0EEEvNS_16Flash_fwd_paramsE,"a",@progbits
	.sectionflags	@""
	.align	4
.nv.constant0._ZN5flash24flash_fwd_splitkv_kernelI23Flash_fwd_kernel_traitsILi192ELi64ELi64ELi4ELb0ELb0EN7cutlass6half_tE19Flash_kernel_traitsILi192ELi64ELi64ELi4ES3_EELb0ELb0ELb0ELb0ELb1ELb1ELb1ELb0EEEvNS_16Flash_fwd_paramsE:
	.zero		992


//--------------------- .nv.constant0._ZN5flash24flash_fwd_splitkv_kernelI23Flash_fwd_kernel_traitsILi192ELi64ELi64ELi4ELb0ELb0EN7cutlass6half_tE19Flash_kernel_traitsILi192ELi64ELi64ELi4ES3_EELb0ELb0ELb1ELb0ELb0ELb0ELb1ELb0EEEvNS_16Flash_fwd_paramsE --------------------------
	.section	.nv.constant0._ZN5flash24flash_fwd_splitkv_kernelI23Flash_fwd_kernel_traitsILi192ELi64ELi64ELi4ELb0ELb0EN7cutlass6half_tE19Flash_kernel_traitsILi192ELi64ELi64ELi4ES3_EELb0ELb0ELb1ELb0ELb0ELb0ELb1ELb0EEEvNS_16Flash_fwd_paramsE,"a",@progbits
	.sectionflags	@""
	.align	4
.nv.constant0._ZN5flash24flash_fwd_splitkv_kernelI23Flash_fwd_kernel_traitsILi192ELi64ELi64ELi4ELb0ELb0EN7cutlass6half_tE19Flash_kernel_traitsILi192ELi64ELi64ELi4ES3_EELb0ELb0ELb1ELb0ELb0ELb0ELb1ELb0EEEvNS_16Flash_fwd_paramsE:
	.zero		992


//--------------------- .nv.constant0._ZN5flash24flash_fwd_splitkv_kernelI23Flash_fwd_kernel_traitsILi192ELi64ELi64ELi4ELb0ELb0EN7cutlass6half_tE19Flash_kernel_traitsILi192ELi64ELi64ELi4ES3_EELb0ELb0ELb1ELb0ELb0ELb1ELb1ELb0EEEvNS_16Flash_fwd_paramsE --------------------------
	.section	.nv.constant0._ZN5flash24flash_fwd_splitkv_kernelI23Flash_fwd_kernel_traitsILi192ELi64ELi64ELi4ELb0ELb0EN7cutlass6half_tE19Flash_kernel_traitsILi192ELi64ELi64ELi4ES3_EELb0ELb0ELb1ELb0ELb0ELb1ELb1ELb0EEEvNS_16Flash_fwd_paramsE,"a",@progbits
	.sectionflags	@""
	.align	4
.nv.constant0._ZN5flash24flash_fwd_splitkv_kernelI23Flash_fwd_kernel_traitsILi192ELi64ELi64ELi4ELb0ELb0EN7cutlass6half_tE19Flash_kernel_traitsILi192ELi64ELi64ELi4ES3_EELb0ELb0ELb1ELb0ELb0ELb1ELb1ELb0EEEvNS_16Flash_fwd_paramsE:
	.zero		992


//--------------------- .nv.constant0._ZN5flash24flash_fwd_splitkv_kernelI23Flash_fwd_kernel_traitsILi192ELi64ELi64ELi4ELb0ELb0EN7cutlass6half_tE19Flash_kernel_traitsILi192ELi64ELi64ELi4ES3_EELb0ELb0ELb0ELb0ELb1ELb0ELb1ELb1EEEvNS_16Flash_fwd_paramsE --------------------------
	.section	.nv.constant0._ZN5flash24flash_fwd_splitkv_kernelI23Flash_fwd_kernel_traitsILi192ELi64ELi64ELi4ELb0ELb0EN7cutlass6half_tE19Flash_kernel_traitsILi192ELi64ELi64ELi4ES3_EELb0ELb0ELb0ELb0ELb1ELb0ELb1ELb1EEEvNS_16Flash_fwd_paramsE,"a",@progbits
	.sectionflags	@""
	.align	4
.nv.constant0._ZN5flash24flash_fwd_splitkv_kernelI23Flash_fwd_kernel_traitsILi192ELi64ELi64ELi4ELb0ELb0EN7cutlass6half_tE19Flash_kernel_traitsILi192ELi64ELi64ELi4ES3_EELb0ELb0ELb0ELb0ELb1ELb0ELb1ELb1EEEvNS_16Flash_fwd_paramsE:
	.zero		992


//--------------------- .nv.constant0._ZN5flash24flash_fwd_splitkv_kernelI23Flash_fwd_kernel_traitsILi192ELi64ELi64ELi4ELb0ELb0EN7cutlass6half_tE19Flash_kernel_traitsILi192ELi64ELi64ELi4ES3_EELb0ELb0ELb0ELb0ELb1ELb1ELb1ELb1EEEvNS_16Flash_fwd_paramsE --------------------------
	.section	.nv.constant0._ZN5flash24flash_fwd_splitkv_kernelI23Flash_fwd_kernel_traitsILi192ELi64ELi64ELi4ELb0ELb0EN7cutlass6half_tE19Flash_kernel_traitsILi192ELi64ELi64ELi4ES3_EELb0ELb0ELb0ELb0ELb1ELb1ELb1ELb1EEEvNS_16Flash_fwd_paramsE,"a",@progbits
	.sectionflags	@""
	.align	4
.nv.constant0._ZN5flash24flash_fwd_splitkv_kernelI23Flash_fwd_kernel_traitsILi192ELi64ELi64ELi4ELb0ELb0EN7cutlass6half_tE19Flash_kernel_traitsILi192ELi64ELi64ELi4ES3_EELb0ELb0ELb0ELb0ELb1ELb1ELb1ELb1EEEvNS_16Flash_fwd_paramsE:
	.zero		992


//--------------------- .nv.constant0._ZN5flash24flash_fwd_splitkv_kernelI23Flash_fwd_kernel_traitsILi192ELi64ELi64ELi4ELb0ELb0EN7cutlass6half_tE19Flash_kernel_traitsILi192ELi64ELi64ELi4ES3_EELb0ELb0ELb1ELb0ELb0ELb0ELb1ELb1EEEvNS_16Flash_fwd_paramsE --------------------------
	.section	.nv.constant0._ZN5flash24flash_fwd_splitkv_kernelI23Flash_fwd_kernel_traitsILi192ELi64ELi64ELi4ELb0ELb0EN7cutlass6half_tE19Flash_kernel_traitsILi192ELi64ELi64ELi4ES3_EELb0ELb0ELb1ELb0ELb0ELb0ELb1ELb1EEEvNS_16Flash_fwd_paramsE,"a",@progbits
	.sectionflags	@""
	.align	4
.nv.constant0._ZN5flash24flash_fwd_splitkv_kernelI23Flash_fwd_kernel_traitsILi192ELi64ELi64ELi4ELb0ELb0EN7cutlass6half_tE19Flash_kernel_traitsILi192ELi64ELi64ELi4ES3_EELb0ELb0ELb1ELb0ELb0ELb0ELb1ELb1EEEvNS_16Flash_fwd_paramsE:
	.zero		992


//--------------------- .nv.constant0._ZN5flash24flash_fwd_splitkv_kernelI23Flash_fwd_kernel_traitsILi192ELi64ELi64ELi4ELb0ELb0EN7cutlass6half_tE19Flash_kernel_traitsILi192ELi64ELi64ELi4ES3_EELb0ELb0ELb1ELb0ELb0ELb1ELb1ELb1EEEvNS_16Flash_fwd_paramsE --------------------------
	.section	.nv.constant0._ZN5flash24flash_fwd_splitkv_kernelI23Flash_fwd_kernel_traitsILi192ELi64ELi64ELi4ELb0ELb0EN7cutlass6half_tE19Flash_kernel_traitsILi192ELi64ELi64ELi4ES3_EELb0ELb0ELb1ELb0ELb0ELb1ELb1ELb1EEEvNS_16Flash_fwd_paramsE,"a",@progbits
	.sectionflags	@""
	.align	4
.nv.constant0._ZN5flash24flash_fwd_splitkv_kernelI23Flash_fwd_kernel_traitsILi192ELi64ELi64ELi4ELb0ELb0EN7cutlass6half_tE19Flash_kernel_traitsILi192ELi64ELi64ELi4ES3_EELb0ELb0ELb1ELb0ELb0ELb1ELb1ELb1EEEvNS_16Flash_fwd_paramsE:
	.zero		992


//--------------------- .nv.constant0._ZN5flash24flash_fwd_splitkv_kernelI23Flash_fwd_kernel_traitsILi192ELi64ELi64ELi4ELb0ELb0EN7cutlass6half_tE19Flash_kernel_traitsILi192ELi64ELi64ELi4ES3_EELb0ELb1ELb0ELb0ELb1ELb0ELb0ELb0EEEvNS_16Flash_fwd_paramsE --------------------------
	.section	.nv.constant0._ZN5flash24flash_fwd_splitkv_kernelI23Flash_fwd_kernel_traitsILi192ELi64ELi64ELi4ELb0ELb0EN7cutlass6half_tE19Flash_kernel_traitsILi192ELi64ELi64ELi4ES3_EELb0ELb1ELb0ELb0ELb1ELb0ELb0ELb0EEEvNS_16Flash_fwd_paramsE,"a",@progbits
	.sectionflags	@""
	.align	4
.nv.constant0._ZN5flash24flash_fwd_splitkv_kernelI23Flash_fwd_kernel_traitsILi192ELi64ELi64ELi4ELb0ELb0EN7cutlass6half_tE19Flash_kernel_traitsILi192ELi64ELi64ELi4ES3_EELb0ELb1ELb0ELb0ELb1ELb0ELb0ELb0EEEvNS_16Flash_fwd_paramsE:
	.zero		992


//--------------------- .nv.constant0._ZN5flash24flash_fwd_splitkv_kernelI23Flash_fwd_kernel_traitsILi192ELi64ELi64ELi4ELb0ELb0EN7cutlass6half_tE19Flash_kernel_traitsILi192ELi64ELi64ELi4ES3_EELb0ELb1ELb0ELb0ELb1ELb1ELb0ELb0EEEvNS_16Flash_fwd_paramsE --------------------------
	.section	.nv.constant0._ZN5flash24flash_fwd_splitkv_kernelI23Flash_fwd_kernel_traitsILi192ELi64ELi64ELi4ELb0ELb0EN7cutlass6half_tE19Flash_kernel_traitsILi192ELi64ELi64ELi4ES3_EELb0ELb1ELb0ELb0ELb1ELb1ELb0ELb0EEEvNS_16Flash_fwd_paramsE,"a",@progbits
	.sectionflags	@""
	.align	4
.nv.constant0._ZN5flash24flash_fwd_splitkv_kernelI23Flash_fwd_kernel_traitsILi192ELi64ELi64ELi4ELb0ELb0EN7cutlass6half_tE19Flash_kernel_traitsILi192ELi64ELi64ELi4ES3_EELb0ELb1ELb0ELb0ELb1ELb1ELb0ELb0EEEvNS_16Flash_fwd_paramsE:
	.zero		992


//--------------------- .nv.constant0._ZN5flash24flash_fwd_splitkv_kernelI23Flash_fwd_kernel_traitsILi192ELi64ELi64ELi4ELb0ELb0EN7cutlass6half_tE19Flash_kernel_traitsILi192ELi64ELi64ELi4ES3_EELb0ELb1ELb1ELb0ELb0ELb0ELb0ELb0EEEvNS_16Flash_fwd_paramsE --------------------------
	.section	.nv.constant0._ZN5flash24flash_fwd_splitkv_kernelI23Flash_fwd_kernel_traitsILi192ELi64ELi64ELi4ELb0ELb0EN7cutlass6half_tE19Flash_kernel_traitsILi192ELi64ELi64ELi4ES3_EELb0ELb1ELb1ELb0ELb0ELb0ELb0ELb0EEEvNS_16Flash_fwd_paramsE,"a",@progbits
	.sectionflags	@""
	.align	4
.nv.constant0._ZN5flash24flash_fwd_splitkv_kernelI23Flash_fwd_kernel_traitsILi192ELi64ELi64ELi4ELb0ELb0EN7cutlass6half_tE19Flash_kernel_traitsILi192ELi64ELi64ELi4ES3_EELb0ELb1ELb1ELb0ELb0ELb0ELb0ELb0EEEvNS_16Flash_fwd_paramsE:
	.zero		992


//--------------------- .nv.constant0._ZN5flash24flash_fwd_splitkv_kernelI23Flash_fwd_kernel_traitsILi192ELi64ELi64ELi4ELb0ELb0EN7cutlass6half_tE19Flash_kernel_traitsILi192ELi64ELi64ELi4ES3_EELb0ELb1ELb1ELb0ELb0ELb1ELb0ELb0EEEvNS_16Flash_fwd_paramsE --------------------------
	.section	.nv.constant0._ZN5flash24flash_fwd_splitkv_kernelI23Flash_fwd_kernel_traitsILi192ELi64ELi64ELi4ELb0ELb0EN7cutlass6half_tE19Flash_kernel_traitsILi192ELi64ELi64ELi4ES3_EELb0ELb1ELb1ELb0ELb0ELb1ELb0ELb0EEEvNS_16Flash_fwd_paramsE,"a",@progbits
	.sectionflags	@""
	.align	4
.nv.constant0._ZN5flash24flash_fwd_splitkv_kernelI23Flash_fwd_kernel_traitsILi192ELi64ELi64ELi4ELb0ELb0EN7cutlass6half_tE19Flash_kernel_traitsILi192ELi64ELi64ELi4ES3_EELb0ELb1ELb1ELb0ELb0ELb1ELb0ELb0EEEvNS_16Flash_fwd_paramsE:
	.zero		992


//--------------------- .nv.constant0._ZN5flash24flash_fwd_splitkv_kernelI23Flash_fwd_kernel_traitsILi192ELi64ELi64ELi4ELb0ELb0EN7cutlass6half_tE19Flash_kernel_traitsILi192ELi64ELi64ELi4ES3_EELb0ELb1ELb0ELb0ELb1ELb0ELb0ELb1EEEvNS_16Flash_fwd_paramsE --------------------------
	.section	.nv.constant0._ZN5flash24flash_fwd_splitkv_kernelI23Flash_fwd_kernel_traitsILi192ELi64ELi64ELi4ELb0ELb0EN7cutlass6half_tE19Flash_kernel_traitsILi192ELi64ELi64ELi4ES3_EELb0ELb1ELb0ELb0ELb1ELb0ELb0ELb1EEEvNS_16Flash_fwd_paramsE,"a",@progbits
	.sectionflags	@""
	.align	4
.nv.constant0._ZN5flash24flash_fwd_splitkv_kernelI23Flash_fwd_kernel_traitsILi192ELi64ELi64ELi4ELb0ELb0EN7cutlass6half_tE19Flash_kernel_traitsILi192ELi64ELi64ELi4ES3_EELb0ELb1ELb0ELb0ELb1ELb0ELb0ELb1EEEvNS_16Flash_fwd_paramsE:
	.zero		992


//--------------------- .nv.constant0._ZN5flash24flash_fwd_splitkv_kernelI23Flash_fwd_kernel_traitsILi192ELi64ELi64ELi4ELb0ELb0EN7cutlass6half_tE19Flash_kernel_traitsILi192ELi64ELi64ELi4ES3_EELb0ELb1ELb0ELb0ELb1ELb1ELb0ELb1EEEvNS_16Flash_fwd_paramsE --------------------------
	.section	.nv.constant0._ZN5flash24flash_fwd_splitkv_kernelI23Flash_fwd_kernel_traitsILi192ELi64ELi64ELi4ELb0ELb0EN7cutlass6half_tE19Flash_kernel_traitsILi192ELi64ELi64ELi4ES3_EELb0ELb1ELb0ELb0ELb1ELb1ELb0ELb1EEEvNS_16Flash_fwd_paramsE,"a",@progbits
	.sectionflags	@""
	.align	4
.nv.constant0._ZN5flash24flash_fwd_splitkv_kernelI23Flash_fwd_kernel_traitsILi192ELi64ELi64ELi4ELb0ELb0EN7cutlass6half_tE19Flash_kernel_traitsILi192ELi64ELi64ELi4ES3_EELb0ELb1ELb0ELb0ELb1ELb1ELb0ELb1EEEvNS_16Flash_fwd_paramsE:
	.zero		992


//--------------------- .nv.constant0._ZN5flash24flash_fwd_splitkv_kernelI23Flash_fwd_kernel_traitsILi192ELi64ELi64ELi4ELb0ELb0EN7cutlass6half_tE19Flash_kernel_traitsILi192ELi64ELi64ELi4ES3_EELb0ELb1ELb1ELb0ELb0ELb0ELb0ELb1EEEvNS_16Flash_fwd_paramsE --------------------------
	.section	.nv.constant0._ZN5flash24flash_fwd_splitkv_kernelI23Flash_fwd_kernel_traitsILi192ELi64ELi64ELi4ELb0ELb0EN7cutlass6half_tE19Flash_kernel_traitsILi192ELi64ELi64ELi4ES3_EELb0ELb1ELb1ELb0ELb0ELb0ELb0ELb1EEEvNS_16Flash_fwd_paramsE,"a",@progbits
	.sectionflags	@""
	.align	4
.nv.constant0._ZN5flash24flash_fwd_splitkv_kernelI23Flash_fwd_kernel_traitsILi192ELi64ELi64ELi4ELb0ELb0EN7cutlass6half_tE19Flash_kernel_traitsILi192ELi64ELi64ELi4ES3_EELb0ELb1ELb1ELb0ELb0ELb0ELb0ELb1EEEvNS_16Flash_fwd_paramsE:
	.zero		992


//--------------------- .nv.constant0._ZN5flash24flash_fwd_splitkv_kernelI23Flash_fwd_kernel_traitsILi192ELi64ELi64ELi4ELb0ELb0EN7cutlass6half_tE19Flash_kernel_traitsILi192ELi64ELi64ELi4ES3_EELb0ELb1ELb1ELb0ELb0ELb1ELb0ELb1EEEvNS_16Flash_fwd_paramsE --------------------------
	.section	.nv.constant0._ZN5flash24flash_fwd_splitkv_kernelI23Flash_fwd_kernel_traitsILi192ELi64ELi64ELi4ELb0ELb0EN7cutlass6half_tE19Flash_kernel_traitsILi192ELi64ELi64ELi4ES3_EELb0ELb1ELb1ELb0ELb0ELb1ELb0ELb1EEEvNS_16Flash_fwd_paramsE,"a",@progbits
	.sectionflags	@""
	.align	4
.nv.constant0._ZN5flash24flash_fwd_splitkv_kernelI23Flash_fwd_kernel_traitsILi192ELi64ELi64ELi4ELb0ELb0EN7cutlass6half_tE19Flash_kernel_traitsILi192ELi64ELi64ELi4ES3_EELb0ELb1ELb1ELb0ELb0ELb1ELb0ELb1EEEvNS_16Flash_fwd_paramsE:
	.zero		992


//--------------------- .nv.constant0._ZN5flash24flash_fwd_splitkv_kernelI23Flash_fwd_kernel_traitsILi192ELi64ELi64ELi4ELb0ELb0EN7cutlass6half_tE19Flash_kernel_traitsILi192ELi64ELi64ELi4ES3_EELb0ELb1ELb0ELb0ELb1ELb0ELb1ELb0EEEvNS_16Flash_fwd_paramsE --------------------------
	.section	.nv.constant0._ZN5flash24flash_fwd_splitkv_kernelI23Flash_fwd_kernel_traitsILi192ELi64ELi64ELi4ELb0ELb0EN7cutlass6half_tE19Flash_kernel_traitsILi192ELi64ELi64ELi4ES3_EELb0ELb1ELb0ELb0ELb1ELb0ELb1ELb0EEEvNS_16Flash_fwd_paramsE,"a",@progbits
	.sectionflags	@""
	.align	4
.nv.constant0._ZN5flash24flash_fwd_splitkv_kernelI23Flash_fwd_kernel_traitsILi192ELi64ELi64ELi4ELb0ELb0EN7cutlass6half_tE19Flash_kernel_traitsILi192ELi64ELi64ELi4ES3_EELb0ELb1ELb0ELb0ELb1ELb0ELb1ELb0EEEvNS_16Flash_fwd_paramsE:
	.zero		992


//--------------------- .nv.constant0._ZN5flash24flash_fwd_splitkv_kernelI23Flash_fwd_kernel_traitsILi192ELi64ELi64ELi4ELb0ELb0EN7cutlass6half_tE19Flash_kernel_traitsILi192ELi64ELi64ELi4ES3_EELb0ELb1ELb0ELb0ELb1ELb1ELb1ELb0EEEvNS_16Flash_fwd_paramsE --------------------------
	.section	.nv.constant0._ZN5flash24flash_fwd_splitkv_kernelI23Flash_fwd_kernel_traitsILi192ELi64ELi64ELi4ELb0ELb0EN7cutlass6half_tE19Flash_kernel_traitsILi192ELi64ELi64ELi4ES3_EELb0ELb1ELb0ELb0ELb1ELb1ELb1ELb0EEEvNS_16Flash_fwd_paramsE,"a",@progbits
	.sectionflags	@""
	.align	4
.nv.constant0._ZN5flash24flash_fwd_splitkv_kernelI23Flash_fwd_kernel_traitsILi192ELi64ELi64ELi4ELb0ELb0EN7cutlass6half_tE19Flash_kernel_traitsILi192ELi64ELi64ELi4ES3_EELb0ELb1ELb0ELb0ELb1ELb1ELb1ELb0EEEvNS_16Flash_fwd_paramsE:
	.zero		992


//--------------------- .nv.constant0._ZN5flash24flash_fwd_splitkv_kernelI23Flash_fwd_kernel_traitsILi192ELi64ELi64ELi4ELb0ELb0EN7cutlass6half_tE19Flash_kernel_traitsILi192ELi64ELi64ELi4ES3_EELb0ELb1ELb1ELb0ELb0ELb0ELb1ELb0EEEvNS_16Flash_fwd_paramsE --------------------------
	.section	.nv.constant0._ZN5flash24flash_fwd_splitkv_kernelI23Flash_fwd_kernel_traitsILi192ELi64ELi64ELi4ELb0ELb0EN7cutlass6half_tE19Flash_kernel_traitsILi192ELi64ELi64ELi4ES3_EELb0ELb1ELb1ELb0ELb0ELb0ELb1ELb0EEEvNS_16Flash_fwd_paramsE,"a",@progbits
	.sectionflags	@""
	.align	4
.nv.constant0._ZN5flash24flash_fwd_splitkv_kernelI23Flash_fwd_kernel_traitsILi192ELi64ELi64ELi4ELb0ELb0EN7cutlass6half_tE19Flash_kernel_traitsILi192ELi64ELi64ELi4ES3_EELb0ELb1ELb1ELb0ELb0ELb0ELb1ELb0EEEvNS_16Flash_fwd_paramsE:
	.zero		992


//--------------------- .nv.constant0._ZN5flash24flash_fwd_splitkv_kernelI23Flash_fwd_kernel_traitsILi192ELi64ELi64ELi4ELb0ELb0EN7cutlass6half_tE19Flash_kernel_traitsILi192ELi64ELi64ELi4ES3_EELb0ELb1ELb1ELb0ELb0ELb1ELb1ELb0EEEvNS_16Flash_fwd_paramsE --------------------------
	.section	.nv.constant0._ZN5flash24flash_fwd_splitkv_kernelI23Flash_fwd_kernel_traitsILi192ELi64ELi64ELi4ELb0ELb0EN7cutlass6half_tE19Flash_kernel_traitsILi192ELi64ELi64ELi4ES3_EELb0ELb1ELb1ELb0ELb0ELb1ELb1ELb0EEEvNS_16Flash_fwd_paramsE,"a",@progbits
	.sectionflags	@""
	.align	4
.nv.constant0._ZN5flash24flash_fwd_splitkv_kernelI23Flash_fwd_kernel_traitsILi192ELi64ELi64ELi4ELb0ELb0EN7cutlass6half_tE19Flash_kernel_traitsILi192ELi64ELi64ELi4ES3_EELb0ELb1ELb1ELb0ELb0ELb1ELb1ELb0EEEvNS_16Flash_fwd_paramsE:
	.zero		992


//--------------------- .nv.constant0._ZN5flash24flash_fwd_splitkv_kernelI23Flash_fwd_kernel_traitsILi192ELi64ELi64ELi4ELb0ELb0EN7cutlass6half_tE19Flash_kernel_traitsILi192ELi64ELi64ELi4ES3_EELb0ELb1ELb0ELb0ELb1ELb0ELb1ELb1EEEvNS_16Flash_fwd_paramsE --------------------------
	.section	.nv.constant0._ZN5flash24flash_fwd_splitkv_kernelI23Flash_fwd_kernel_traitsILi192ELi64ELi64ELi4ELb0ELb0EN7cutlass6half_tE19Flash_kernel_traitsILi192ELi64ELi64ELi4ES3_EELb0ELb1ELb0ELb0ELb1ELb0ELb1ELb1EEEvNS_16Flash_fwd_paramsE,"a",@progbits
	.sectionflags	@""
	.align	4
.nv.constant0._ZN5flash24flash_fwd_splitkv_kernelI23Flash_fwd_kernel_traitsILi192ELi64ELi64ELi4ELb0ELb0EN7cutlass6half_tE19Flash_kernel_traitsILi192ELi64ELi64ELi4ES3_EELb0ELb1ELb0ELb0ELb1ELb0ELb1ELb1EEEvNS_16Flash_fwd_paramsE:
	.zero		992


//--------------------- .nv.constant0._ZN5flash24flash_fwd_splitkv_kernelI23Flash_fwd_kernel_traitsILi192ELi64ELi64ELi4ELb0ELb0EN7cutlass6half_tE19Flash_kernel_traitsILi192ELi64ELi64ELi4ES3_EELb0ELb1ELb0ELb0ELb1ELb1ELb1ELb1EEEvNS_16Flash_fwd_paramsE --------------------------
	.section	.nv.constant0._ZN5flash24flash_fwd_splitkv_kernelI23Flash_fwd_kernel_traitsILi192ELi64ELi64ELi4ELb0ELb0EN7cutlass6half_tE19Flash_kernel_traitsILi192ELi64ELi64ELi4ES3_EELb0ELb1ELb0ELb0ELb1ELb1ELb1ELb1EEEvNS_16Flash_fwd_paramsE,"a",@progbits
	.sectionflags	@""
	.align	4
.nv.constant0._ZN5flash24flash_fwd_splitkv_kernelI23Flash_fwd_kernel_traitsILi192ELi64ELi64ELi4ELb0ELb0EN7cutlass6half_tE19Flash_kernel_traitsILi192ELi64ELi64ELi4ES3_EELb0ELb1ELb0ELb0ELb1ELb1ELb1ELb1EEEvNS_16Flash_fwd_paramsE:
	.zero		992


//--------------------- .nv.constant0._ZN5flash24flash_fwd_splitkv_kernelI23Flash_fwd_kernel_traitsILi192ELi64ELi64ELi4ELb0ELb0EN7cutlass6half_tE19Flash_kernel_traitsILi192ELi64ELi64ELi4ES3_EELb0ELb1ELb1ELb0ELb0ELb0ELb1ELb1EEEvNS_16Flash_fwd_paramsE --------------------------
	.section	.nv.constant0._ZN5flash24flash_fwd_splitkv_kernelI23Flash_fwd_kernel_traitsILi192ELi64ELi64ELi4ELb0ELb0EN7cutlass6half_tE19Flash_kernel_traitsILi192ELi64ELi64ELi4ES3_EELb0ELb1ELb1ELb0ELb0ELb0ELb1ELb1EEEvNS_16Flash_fwd_paramsE,"a",@progbits
	.sectionflags	@""
	.align	4
.nv.constant0._ZN5flash24flash_fwd_splitkv_kernelI23Flash_fwd_kernel_traitsILi192ELi64ELi64ELi4ELb0ELb0EN7cutlass6half_tE19Flash_kernel_traitsILi192ELi64ELi64ELi4ES3_EELb0ELb1ELb1ELb0ELb0ELb0ELb1ELb1EEEvNS_16Flash_fwd_paramsE:
	.zero		992


//--------------------- .nv.constant0._ZN5flash24flash_fwd_splitkv_kernelI23Flash_fwd_kernel_traitsILi192ELi64ELi64ELi4ELb0ELb0EN7cutlass6half_tE19Flash_kernel_traitsILi192ELi64ELi64ELi4ES3_EELb0ELb1ELb1ELb0ELb0ELb1ELb1ELb1EEEvNS_16Flash_fwd_paramsE --------------------------
	.section	.nv.constant0._ZN5flash24flash_fwd_splitkv_kernelI23Flash_fwd_kernel_traitsILi192ELi64ELi64ELi4ELb0ELb0EN7cutlass6half_tE19Flash_kernel_traitsILi192ELi64ELi64ELi4ES3_EELb0ELb1ELb1ELb0ELb0ELb1ELb1ELb1EEEvNS_16Flash_fwd_paramsE,"a",@progbits
	.sectionflags	@""
	.align	4
.nv.constant0._ZN5flash24flash_fwd_splitkv_kernelI23Flash_fwd_kernel_traitsILi192ELi64ELi64ELi4ELb0ELb0EN7cutlass6half_tE19Flash_kernel_traitsILi192ELi64ELi64ELi4ES3_EELb0ELb1ELb1ELb0ELb0ELb1ELb1ELb1EEEvNS_16Flash_fwd_paramsE:
	.zero		992


//--------------------- SYMBOLS --------------------------

	.type		.nv.reservedSmem.offset0,@object
	.size		.nv.reservedSmem.offset0,0x4
